// Copyright (c) 2024, Jay Shah, Ganesh Bikshandi, Ying Zhang, Vijay Thakkar, Pradeep Ramani, Tri Dao.
// Splitting the different template instantiations to different files to speed up compilation.
// This file is auto-generated. See "generate_kernels.py"

#include "flash_fwd_launch_template.h"

#ifndef FLASHATTENTION_DISABLE_HDIM64
template void run_mha_fwd_<90, cutlass::half_t, 64, 256, false, false, false, true>(Flash_fwd_params &params, cudaStream_t stream);
#endif


// ===== COMPILED SASS (sm_90a) =====

	.target	sm_90a

	.elftype	@"ET_EXEC"


//--------------------- .note.nv.tkinfo           --------------------------
	.section	.note.nv.tkinfo,"",@"SHT_NOTE"
	.sectionflags	@"SHF_NOTE_NV_TKINFO"
	.tkinfo
        /*0018*/ 	.word	0x00000002
        /*0030*/ 	.string	""
        /*0030*/ 	.string	"ptxas"
        /*0030*/ 	.string	"Cuda compilation tools, release 13.0, V13.0.88"
        /*0030*/ 	.string	"Build cuda_13.0.r13.0/compiler.36424714_0"
        /*0030*/ 	.string	"-arch sm_90a -m 64 "



//--------------------- .note.nv.cuinfo           --------------------------
	.section	.note.nv.cuinfo,"",@"SHT_NOTE"
	.sectionflags	@"SHF_NOTE_NV_CUINFO"
        /*0018*/ 	.short	0x0002
        /*001a*/ 	.short	0x005a
        /*001c*/ 	.short	0x0082
	.zero		2


//--------------------- .nv.info                  --------------------------
	.section	.nv.info,"",@"SHT_CUDA_INFO"
	.align	4


	//----- nvinfo : EIATTR_REGCOUNT
	.align		4
        /*0000*/ 	.byte	0x04, 0x2f
        /*0002*/ 	.short	(.L_21 - .L_20)
	.align		4
.L_20:
        /*0004*/ 	.word	index@(_ZN7cutlass13device_kernelIN5flash11enable_sm90INS1_16FlashAttnFwdSm90INS1_25CollectiveMainloopFwdSm90ILi2EN4cute5tupleIJNS5_1CILi1EEES8_S8_EEENS6_IJNS7_ILi128EEENS7_ILi96EEENS7_ILi64EEEEEELi256ENS_6half_tEfNS_4arch4Sm90ELb1ELb0ELb0ELb1ELb0ELb1ELb1ELb1ELb0ELb1ELb0ELb0EEENS1_21CollectiveEpilogueFwdINS6_IJSA_NS7_ILi256EEESB_EEES9_SE_SG_Li256ELb1ELb1ELb0ELb0EEENS1_36VarlenDynamicPersistentTileSchedulerILi128ELi96ELi256ELi128ELb0ELb1ELb1ELb1ELb1ELb1EEEEEEEEEvNT_6ParamsE)
        /*0008*/ 	.word	0x000000a8


	//----- nvinfo : EIATTR_FRAME_SIZE
	.align		4
.L_21:
        /*000c*/ 	.byte	0x04, 0x11
        /*000e*/ 	.short	(.L_23 - .L_22)
	.align		4
.L_22:
        /*0010*/ 	.word	index@(_ZN7cutlass13device_kernelIN5flash11enable_sm90INS1_16FlashAttnFwdSm90INS1_25CollectiveMainloopFwdSm90ILi2EN4cute5tupleIJNS5_1CILi1EEES8_S8_EEENS6_IJNS7_ILi128EEENS7_ILi96EEENS7_ILi64EEEEEELi256ENS_6half_tEfNS_4arch4Sm90ELb1ELb0ELb0ELb1ELb0ELb1ELb1ELb1ELb0ELb1ELb0ELb0EEENS1_21CollectiveEpilogueFwdINS6_IJSA_NS7_ILi256EEESB_EEES9_SE_SG_Li256ELb1ELb1ELb0ELb0EEENS1_36VarlenDynamicPersistentTileSchedulerILi128ELi96ELi256ELi128ELb0ELb1ELb1ELb1ELb1ELb1EEEEEEEEEvNT_6ParamsE)
        /*0014*/ 	.word	0x000000b0


	//----- nvinfo : EIATTR_REGCOUNT
	.align		4
.L_23:
        /*0018*/ 	.byte	0x04, 0x2f
        /*001a*/ 	.short	(.L_25 - .L_24)
	.align		4
.L_24:
        /*001c*/ 	.word	index@(_ZN7cutlass13device_kernelIN5flash11enable_sm90INS1_16FlashAttnFwdSm90INS1_25CollectiveMainloopFwdSm90ILi2EN4cute5tupleIJNS5_1CILi1EEES8_S8_EEENS6_IJNS7_ILi128EEENS7_ILi96EEENS7_ILi64EEEEEELi256ENS_6half_tEfNS_4arch4Sm90ELb1ELb0ELb0ELb1ELb0ELb0ELb1ELb1ELb0ELb1ELb0ELb0EEENS1_21CollectiveEpilogueFwdINS6_IJSA_NS7_ILi256EEESB_EEES9_SE_SG_Li256ELb1ELb1ELb0ELb0EEENS1_36VarlenDynamicPersistentTileSchedulerILi128ELi96ELi256ELi128ELb0ELb1ELb1ELb1ELb1ELb1EEEEEEEEEvNT_6ParamsE)
        /*0020*/ 	.word	0x000000a8


	//----- nvinfo : EIATTR_FRAME_SIZE
	.align		4
.L_25:
        /*0024*/ 	.byte	0x04, 0x11
        /*0026*/ 	.short	(.L_27 - .L_26)
	.align		4
.L_26:
        /*0028*/ 	.word	index@(_ZN7cutlass13device_kernelIN5flash11enable_sm90INS1_16FlashAttnFwdSm90INS1_25CollectiveMainloopFwdSm90ILi2EN4cute5tupleIJNS5_1CILi1EEES8_S8_EEENS6_IJNS7_ILi128EEENS7_ILi96EEENS7_ILi64EEEEEELi256ENS_6half_tEfNS_4arch4Sm90ELb1ELb0ELb0ELb1ELb0ELb0ELb1ELb1ELb0ELb1ELb0ELb0EEENS1_21CollectiveEpilogueFwdINS6_IJSA_NS7_ILi256EEESB_EEES9_SE_SG_Li256ELb1ELb1ELb0ELb0EEENS1_36VarlenDynamicPersistentTileSchedulerILi128ELi96ELi256ELi128ELb0ELb1ELb1ELb1ELb1ELb1EEEEEEEEEvNT_6ParamsE)
        /*002c*/ 	.word	0x00000070


	//----- nvinfo : EIATTR_REGCOUNT
	.align		4
.L_27:
        /*0030*/ 	.byte	0x04, 0x2f
        /*0032*/ 	.short	(.L_29 - .L_28)
	.align		4
.L_28:
        /*0034*/ 	.word	index@(_ZN7cutlass13device_kernelIN5flash11enable_sm90INS1_16FlashAttnFwdSm90INS1_25CollectiveMainloopFwdSm90ILi2EN4cute5tupleIJNS5_1CILi1EEES8_S8_EEENS6_IJNS7_ILi128EEENS7_ILi96EEENS7_ILi64EEEEEELi256ENS_6half_tEfNS_4arch4Sm90ELb1ELb0ELb0ELb1ELb0ELb1ELb0ELb1ELb0ELb1ELb0ELb0EEENS1_21CollectiveEpilogueFwdINS6_IJSA_NS7_ILi256EEESB_EEES9_SE_SG_Li256ELb1ELb1ELb0ELb0EEENS1_36VarlenDynamicPersistentTileSchedulerILi128ELi96ELi256ELi128ELb0ELb1ELb1ELb1ELb1ELb1EEEEEEEEEvNT_6ParamsE)
        /*0038*/ 	.word	0x000000a8


	//----- nvinfo : EIATTR_FRAME_SIZE
	.align		4
.L_29:
        /*003c*/ 	.byte	0x04, 0x11
        /*003e*/ 	.short	(.L_31 - .L_30)
	.align		4
.L_30:
        /*0040*/ 	.word	index@(_ZN7cutlass13device_kernelIN5flash11enable_sm90INS1_16FlashAttnFwdSm90INS1_25CollectiveMainloopFwdSm90ILi2EN4cute5tupleIJNS5_1CILi1EEES8_S8_EEENS6_IJNS7_ILi128EEENS7_ILi96EEENS7_ILi64EEEEEELi256ENS_6half_tEfNS_4arch4Sm90ELb1ELb0ELb0ELb1ELb0ELb1ELb0ELb1ELb0ELb1ELb0ELb0EEENS1_21CollectiveEpilogueFwdINS6_IJSA_NS7_ILi256EEESB_EEES9_SE_SG_Li256ELb1ELb1ELb0ELb0EEENS1_36VarlenDynamicPersistentTileSchedulerILi128ELi96ELi256ELi128ELb0ELb1ELb1ELb1ELb1ELb1EEEEEEEEEvNT_6ParamsE)
        /*0044*/ 	.word	0x00000060


	//----- nvinfo : EIATTR_REGCOUNT
	.align		4
.L_31:
        /*0048*/ 	.byte	0x04, 0x2f
        /*004a*/ 	.short	(.L_33 - .L_32)
	.align		4
.L_32:
        /*004c*/ 	.word	index@(_ZN7cutlass13device_kernelIN5flash11enable_sm90INS1_16FlashAttnFwdSm90INS1_25CollectiveMainloopFwdSm90ILi2EN4cute5tupleIJNS5_1CILi1EEES8_S8_EEENS6_IJNS7_ILi128EEENS7_ILi96EEENS7_ILi64EEEEEELi256ENS_6half_tEfNS_4arch4Sm90ELb1ELb0ELb0ELb1ELb0ELb0ELb0ELb1ELb0ELb1ELb0ELb0EEENS1_21CollectiveEpilogueFwdINS6_IJSA_NS7_ILi256EEESB_EEES9_SE_SG_Li256ELb1ELb1ELb0ELb0EEENS1_36VarlenDynamicPersistentTileSchedulerILi128ELi96ELi256ELi128ELb0ELb1ELb1ELb1ELb1ELb1EEEEEEEEEvNT_6ParamsE)
        /*0050*/ 	.word	0x000000a8


	//----- nvinfo : EIATTR_FRAME_SIZE
	.align		4
.L_33:
        /*0054*/ 	.byte	0x04, 0x11
        /*0056*/ 	.short	(.L_35 - .L_34)
	.align		4
.L_34:
        /*0058*/ 	.word	index@(_ZN7cutlass13device_kernelIN5flash11enable_sm90INS1_16FlashAttnFwdSm90INS1_25CollectiveMainloopFwdSm90ILi2EN4cute5tupleIJNS5_1CILi1EEES8_S8_EEENS6_IJNS7_ILi128EEENS7_ILi96EEENS7_ILi64EEEEEELi256ENS_6half_tEfNS_4arch4Sm90ELb1ELb0ELb0ELb1ELb0ELb0ELb0ELb1ELb0ELb1ELb0ELb0EEENS1_21CollectiveEpilogueFwdINS6_IJSA_NS7_ILi256EEESB_EEES9_SE_SG_Li256ELb1ELb1ELb0ELb0EEENS1_36VarlenDynamicPersistentTileSchedulerILi128ELi96ELi256ELi128ELb0ELb1ELb1ELb1ELb1ELb1EEEEEEEEEvNT_6ParamsE)
        /*005c*/ 	.word	0x00000058


	//----- nvinfo : EIATTR_REGCOUNT
	.align		4
.L_35:
        /*0060*/ 	.byte	0x04, 0x2f
        /*0062*/ 	.short	(.L_37 - .L_36)
	.align		4
.L_36:
        /*0064*/ 	.word	index@(_ZN7cutlass13device_kernelIN5flash11enable_sm90INS1_16FlashAttnFwdSm90INS1_25CollectiveMainloopFwdSm90ILi2EN4cute5tupleIJNS5_1CILi1EEES8_S8_EEENS6_IJNS7_ILi128EEENS7_ILi96EEENS7_ILi64EEEEEELi256ENS_6half_tEfNS_4arch4Sm90ELb1ELb0ELb0ELb0ELb0ELb0ELb1ELb1ELb0ELb1ELb0ELb0EEENS1_21CollectiveEpilogueFwdINS6_IJSA_NS7_ILi256EEESB_EEES9_SE_SG_Li256ELb0ELb1ELb0ELb0EEENS1_30DynamicPersistentTileSchedulerILi256ELi128ELb0ELb1ELb1EEEEEEEEEvNT_6ParamsE)
        /*0068*/ 	.word	0x000000a8


	//----- nvinfo : EIATTR_FRAME_SIZE
	.align		4
.L_37:
        /*006c*/ 	.byte	0x04, 0x11
        /*006e*/ 	.short	(.L_39 - .L_38)
	.align		4
.L_38:
        /*0070*/ 	.word	index@(_ZN7cutlass13device_kernelIN5flash11enable_sm90INS1_16FlashAttnFwdSm90INS1_25CollectiveMainloopFwdSm90ILi2EN4cute5tupleIJNS5_1CILi1EEES8_S8_EEENS6_IJNS7_ILi128EEENS7_ILi96EEENS7_ILi64EEEEEELi256ENS_6half_tEfNS_4arch4Sm90ELb1ELb0ELb0ELb0ELb0ELb0ELb1ELb1ELb0ELb1ELb0ELb0EEENS1_21CollectiveEpilogueFwdINS6_IJSA_NS7_ILi256EEESB_EEES9_SE_SG_Li256ELb0ELb1ELb0ELb0EEENS1_30DynamicPersistentTileSchedulerILi256ELi128ELb0ELb1ELb1EEEEEEEEEvNT_6ParamsE)
        /*0074*/ 	.word	0x00000050


	//----- nvinfo : EIATTR_REGCOUNT
	.align		4
.L_39:
        /*0078*/ 	.byte	0x04, 0x2f
        /*007a*/ 	.short	(.L_41 - .L_40)
	.align		4
.L_40:
        /*007c*/ 	.word	index@(_ZN7cutlass13device_kernelIN5flash11enable_sm90INS1_16FlashAttnFwdSm90INS1_25CollectiveMainloopFwdSm90ILi2EN4cute5tupleIJNS5_1CILi1EEES8_S8_EEENS6_IJNS7_ILi128EEENS7_ILi96EEENS7_ILi64EEEEEELi256ENS_6half_tEfNS_4arch4Sm90ELb1ELb0ELb0ELb0ELb0ELb0ELb0ELb1ELb0ELb1ELb0ELb0EEENS1_21CollectiveEpilogueFwdINS6_IJSA_NS7_ILi256EEESB_EEES9_SE_SG_Li256ELb0ELb1ELb0ELb0EEENS1_30DynamicPersistentTileSchedulerILi256ELi128ELb0ELb1ELb1EEEEEEEEEvNT_6ParamsE)
        /*0080*/ 	.word	0x000000a8


	//----- nvinfo : EIATTR_FRAME_SIZE
	.align		4
.L_41:
        /*0084*/ 	.byte	0x04, 0x11
        /*0086*/ 	.short	(.L_43 - .L_42)
	.align		4
.L_42:
        /*0088*/ 	.word	index@(_ZN7cutlass13device_kernelIN5flash11enable_sm90INS1_16FlashAttnFwdSm90INS1_25CollectiveMainloopFwdSm90ILi2EN4cute5tupleIJNS5_1CILi1EEES8_S8_EEENS6_IJNS7_ILi128EEENS7_ILi96EEENS7_ILi64EEEEEELi256ENS_6half_tEfNS_4arch4Sm90ELb1ELb0ELb0ELb0ELb0ELb0ELb0ELb1ELb0ELb1ELb0ELb0EEENS1_21CollectiveEpilogueFwdINS6_IJSA_NS7_ILi256EEESB_EEES9_SE_SG_Li256ELb0ELb1ELb0ELb0EEENS1_30DynamicPersistentTileSchedulerILi256ELi128ELb0ELb1ELb1EEEEEEEEEvNT_6ParamsE)
        /*008c*/ 	.word	0x00000028


	//----- nvinfo : EIATTR_REGCOUNT
	.align		4
.L_43:
        /*0090*/ 	.byte	0x04, 0x2f
        /*0092*/ 	.short	(.L_45 - .L_44)
	.align		4
.L_44:
        /*0094*/ 	.word	index@(_ZN7cutlass13device_kernelIN5flash11enable_sm90INS1_16FlashAttnFwdSm90INS1_25CollectiveMainloopFwdSm90ILi2EN4cute5tupleIJNS5_1CILi1EEES8_S8_EEENS6_IJNS7_ILi128EEENS7_ILi96EEENS7_ILi64EEEEEELi256ENS_6half_tEfNS_4arch4Sm90ELb0ELb1ELb0ELb1ELb0ELb1ELb1ELb1ELb0ELb1ELb0ELb0EEENS1_21CollectiveEpilogueFwdINS6_IJSA_NS7_ILi256EEESB_EEES9_SE_SG_Li256ELb1ELb1ELb0ELb0EEENS1_36VarlenDynamicPersistentTileSchedulerILi128ELi96ELi256ELi128ELb0ELb1ELb1ELb1ELb0ELb1EEEEEEEEEvNT_6ParamsE)
        /*0098*/ 	.word	0x000000a8


	//----- nvinfo : EIATTR_FRAME_SIZE
	.align		4
.L_45:
        /*009c*/ 	.byte	0x04, 0x11
        /*009e*/ 	.short	(.L_47 - .L_46)
	.align		4
.L_46:
        /*00a0*/ 	.word	index@($_ZN7cutlass13device_kernelIN5flash11enable_sm90INS1_16FlashAttnFwdSm90INS1_25CollectiveMainloopFwdSm90ILi2EN4cute5tupleIJNS5_1CILi1EEES8_S8_EEENS6_IJNS7_ILi128EEENS7_ILi96EEENS7_ILi64EEEEEELi256ENS_6half_tEfNS_4arch4Sm90ELb0ELb1ELb0ELb1ELb0ELb1ELb1ELb1ELb0ELb1ELb0ELb0EEENS1_21CollectiveEpilogueFwdINS6_IJSA_NS7_ILi256EEESB_EEES9_SE_SG_Li256ELb1ELb1ELb0ELb0EEENS1_36VarlenDynamicPersistentTileSchedulerILi128ELi96ELi256ELi128ELb0ELb1ELb1ELb1ELb0ELb1EEEEEEEEEvNT_6ParamsE$_ZZN5flash25CollectiveMainloopFwdSm90ILi2EN4cute5tupleIJNS1_1CILi1EEES4_S4_EEENS2_IJNS3_ILi128EEENS3_ILi96EEENS3_ILi64EEEEEELi256EN7cutlass6half_tEfNSA_4arch4Sm90ELb0ELb1ELb0ELb1ELb0ELb1ELb1ELb1ELb0ELb1ELb0ELb0EE3mmaINS_16FlashAttnFwdSm90ISE_NS_21CollectiveEpilogueFwdINS2_IJS6_NS3_ILi256EEES7_EEES5_SB_SD_Li256ELb1ELb1ELb0ELb0EEENS_36VarlenDynamicPersistentTileSchedulerILi128ELi96ELi256ELi128ELb0ELb1ELb1ELb1ELb0ELb1EEEE13SharedStorageENS1_6TensorINS1_11ArrayEngineIfLm128EEENS1_6LayoutINS2_IJNS2_IJNS3_ILi2EEEST_NS3_ILi32EEEEEES4_S4_EEENS2_IJNS2_IJS4_ST_NS3_ILi4EEEEEENS3_ILi0EEESZ_EEEEEEENS_7SoftmaxILi2ELi0EEEEEbRKNSE_6ParamsENSA_25PipelineTmaAsyncNoClusterILi2ENSA_16PipelineTmaAsyncILi2EEEEES1B_RNSA_13PipelineStateILj2EEERT0_RT1_iRiRKNS_16SeqlenInfoQKNewKILb1ELb1EEENS2_IJiiiiEEERT_ENKUliT_T0_T1_E_clIZSF_ISO_S12_S14_EbS17_S1B_S1B_S1E_S1G_S1I_iS1J_S1N_S1O_S1Q_EUlRS1R_iE0_NS3_ILb1EEES1Y_EEDaiS1R_S1S_S1T_)
        /*00a4*/ 	.word	0x000004e0


	//----- nvinfo : EIATTR_FRAME_SIZE
	.align		4
.L_47:
        /*00a8*/ 	.byte	0x04, 0x11
        /*00aa*/ 	.short	(.L_49 - .L_48)
	.align		4
.L_48:
        /*00ac*/ 	.word	index@(_ZN7cutlass13device_kernelIN5flash11enable_sm90INS1_16FlashAttnFwdSm90INS1_25CollectiveMainloopFwdSm90ILi2EN4cute5tupleIJNS5_1CILi1EEES8_S8_EEENS6_IJNS7_ILi128EEENS7_ILi96EEENS7_ILi64EEEEEELi256ENS_6half_tEfNS_4arch4Sm90ELb0ELb1ELb0ELb1ELb0ELb1ELb1ELb1ELb0ELb1ELb0ELb0EEENS1_21CollectiveEpilogueFwdINS6_IJSA_NS7_ILi256EEESB_EEES9_SE_SG_Li256ELb1ELb1ELb0ELb0EEENS1_36VarlenDynamicPersistentTileSchedulerILi128ELi96ELi256ELi128ELb0ELb1ELb1ELb1ELb0ELb1EEEEEEEEEvNT_6ParamsE)
        /*00b0*/ 	.word	0x000004e0


	//----- nvinfo : EIATTR_REGCOUNT
	.align		4
.L_49:
        /*00b4*/ 	.byte	0x04, 0x2f
        /*00b6*/ 	.short	(.L_51 - .L_50)
	.align		4
.L_50:
        /*00b8*/ 	.word	index@(_ZN7cutlass13device_kernelIN5flash11enable_sm90INS1_16FlashAttnFwdSm90INS1_25CollectiveMainloopFwdSm90ILi2EN4cute5tupleIJNS5_1CILi1EEES8_S8_EEENS6_IJNS7_ILi128EEENS7_ILi96EEENS7_ILi64EEEEEELi256ENS_6half_tEfNS_4arch4Sm90ELb0ELb1ELb0ELb1ELb0ELb0ELb1ELb1ELb0ELb1ELb0ELb0EEENS1_21CollectiveEpilogueFwdINS6_IJSA_NS7_ILi256EEESB_EEES9_SE_SG_Li256ELb1ELb1ELb0ELb0EEENS1_36VarlenDynamicPersistentTileSchedulerILi128ELi96ELi256ELi128ELb0ELb1ELb1ELb1ELb0ELb1EEEEEEEEEvNT_6ParamsE)
        /*00bc*/ 	.word	0x000000a8


	//----- nvinfo : EIATTR_FRAME_SIZE
	.align		4
.L_51:
        /*00c0*/ 	.byte	0x04, 0x11
        /*00c2*/ 	.short	(.L_53 - .L_52)
	.align		4
.L_52:
        /*00c4*/ 	.word	index@($_ZN7cutlass13device_kernelIN5flash11enable_sm90INS1_16FlashAttnFwdSm90INS1_25CollectiveMainloopFwdSm90ILi2EN4cute5tupleIJNS5_1CILi1EEES8_S8_EEENS6_IJNS7_ILi128EEENS7_ILi96EEENS7_ILi64EEEEEELi256ENS_6half_tEfNS_4arch4Sm90ELb0ELb1ELb0ELb1ELb0ELb0ELb1ELb1ELb0ELb1ELb0ELb0EEENS1_21CollectiveEpilogueFwdINS6_IJSA_NS7_ILi256EEESB_EEES9_SE_SG_Li256ELb1ELb1ELb0ELb0EEENS1_36VarlenDynamicPersistentTileSchedulerILi128ELi96ELi256ELi128ELb0ELb1ELb1ELb1ELb0ELb1EEEEEEEEEvNT_6ParamsE$_ZZN5flash25CollectiveMainloopFwdSm90ILi2EN4cute5tupleIJNS1_1CILi1EEES4_S4_EEENS2_IJNS3_ILi128EEENS3_ILi96EEENS3_ILi64EEEEEELi256EN7cutlass6half_tEfNSA_4arch4Sm90ELb0ELb1ELb0ELb1ELb0ELb0ELb1ELb1ELb0ELb1ELb0ELb0EE3mmaINS_16FlashAttnFwdSm90ISE_NS_21CollectiveEpilogueFwdINS2_IJS6_NS3_ILi256EEES7_EEES5_SB_SD_Li256ELb1ELb1ELb0ELb0EEENS_36VarlenDynamicPersistentTileSchedulerILi128ELi96ELi256ELi128ELb0ELb1ELb1ELb1ELb0ELb1EEEE13SharedStorageENS1_6TensorINS1_11ArrayEngineIfLm128EEENS1_6LayoutINS2_IJNS2_IJNS3_ILi2EEEST_NS3_ILi32EEEEEES4_S4_EEENS2_IJNS2_IJS4_ST_NS3_ILi4EEEEEENS3_ILi0EEESZ_EEEEEEENS_7SoftmaxILi2ELi0EEEEEbRKNSE_6ParamsENSA_25PipelineTmaAsyncNoClusterILi2ENSA_16PipelineTmaAsyncILi2EEEEES1B_RNSA_13PipelineStateILj2EEERT0_RT1_iRiRKNS_16SeqlenInfoQKNewKILb1ELb0EEENS2_IJiiiiEEERT_ENKUliT_T0_T1_E_clIZSF_ISO_S12_S14_EbS17_S1B_S1B_S1E_S1G_S1I_iS1J_S1N_S1O_S1Q_EUlRS1R_iE1_NS3_ILb0EEENS3_ILb1EEEEEDaiS1R_S1S_S1T_)
        /*00c8*/ 	.word	0x000004d0


	//----- nvinfo : EIATTR_FRAME_SIZE
	.align		4
.L_53:
        /*00cc*/ 	.byte	0x04, 0x11
        /*00ce*/ 	.short	(.L_55 - .L_54)
	.align		4
.L_54:
        /*00d0*/ 	.word	index@(_ZN7cutlass13device_kernelIN5flash11enable_sm90INS1_16FlashAttnFwdSm90INS1_25CollectiveMainloopFwdSm90ILi2EN4cute5tupleIJNS5_1CILi1EEES8_S8_EEENS6_IJNS7_ILi128EEENS7_ILi96EEENS7_ILi64EEEEEELi256ENS_6half_tEfNS_4arch4Sm90ELb0ELb1ELb0ELb1ELb0ELb0ELb1ELb1ELb0ELb1ELb0ELb0EEENS1_21CollectiveEpilogueFwdINS6_IJSA_NS7_ILi256EEESB_EEES9_SE_SG_Li256ELb1ELb1ELb0ELb0EEENS1_36VarlenDynamicPersistentTileSchedulerILi128ELi96ELi256ELi128ELb0ELb1ELb1ELb1ELb0ELb1EEEEEEEEEvNT_6ParamsE)
        /*00d4*/ 	.word	0x000004d0


	//----- nvinfo : EIATTR_REGCOUNT
	.align		4
.L_55:
        /*00d8*/ 	.byte	0x04, 0x2f
        /*00da*/ 	.short	(.L_57 - .L_56)
	.align		4
.L_56:
        /*00dc*/ 	.word	index@(_ZN7cutlass13device_kernelIN5flash11enable_sm90INS1_16FlashAttnFwdSm90INS1_25CollectiveMainloopFwdSm90ILi2EN4cute5tupleIJNS5_1CILi1EEES8_S8_EEENS6_IJNS7_ILi128EEENS7_ILi96EEENS7_ILi64EEEEEELi256ENS_6half_tEfNS_4arch4Sm90ELb0ELb1ELb0ELb1ELb0ELb1ELb0ELb1ELb0ELb1ELb0ELb0EEENS1_21CollectiveEpilogueFwdINS6_IJSA_NS7_ILi256EEESB_EEES9_SE_SG_Li256ELb1ELb1ELb0ELb0EEENS1_36VarlenDynamicPersistentTileSchedulerILi128ELi96ELi256ELi128ELb0ELb1ELb1ELb1ELb0ELb1EEEEEEEEEvNT_6ParamsE)
        /*00e0*/ 	.word	0x000000a8


	//----- nvinfo : EIATTR_FRAME_SIZE
	.align		4
.L_57:
        /*00e4*/ 	.byte	0x04, 0x11
        /*00e6*/ 	.short	(.L_59 - .L_58)
	.align		4
.L_58:
        /*00e8*/ 	.word	index@(_ZN7cutlass13device_kernelIN5flash11enable_sm90INS1_16FlashAttnFwdSm90INS1_25CollectiveMainloopFwdSm90ILi2EN4cute5tupleIJNS5_1CILi1EEES8_S8_EEENS6_IJNS7_ILi128EEENS7_ILi96EEENS7_ILi64EEEEEELi256ENS_6half_tEfNS_4arch4Sm90ELb0ELb1ELb0ELb1ELb0ELb1ELb0ELb1ELb0ELb1ELb0ELb0EEENS1_21CollectiveEpilogueFwdINS6_IJSA_NS7_ILi256EEESB_EEES9_SE_SG_Li256ELb1ELb1ELb0ELb0EEENS1_36VarlenDynamicPersistentTileSchedulerILi128ELi96ELi256ELi128ELb0ELb1ELb1ELb1ELb0ELb1EEEEEEEEEvNT_6ParamsE)
        /*00ec*/ 	.word	0x00000058


	//----- nvinfo : EIATTR_REGCOUNT
	.align		4
.L_59:
        /*00f0*/ 	.byte	0x04, 0x2f
        /*00f2*/ 	.short	(.L_61 - .L_60)
	.align		4
.L_60:
        /*00f4*/ 	.word	index@(_ZN7cutlass13device_kernelIN5flash11enable_sm90INS1_16FlashAttnFwdSm90INS1_25CollectiveMainloopFwdSm90ILi2EN4cute5tupleIJNS5_1CILi1EEES8_S8_EEENS6_IJNS7_ILi128EEENS7_ILi96EEENS7_ILi64EEEEEELi256ENS_6half_tEfNS_4arch4Sm90ELb0ELb1ELb0ELb1ELb0ELb0ELb0ELb1ELb0ELb1ELb0ELb0EEENS1_21CollectiveEpilogueFwdINS6_IJSA_NS7_ILi256EEESB_EEES9_SE_SG_Li256ELb1ELb1ELb0ELb0EEENS1_36VarlenDynamicPersistentTileSchedulerILi128ELi96ELi256ELi128ELb0ELb1ELb1ELb1ELb0ELb1EEEEEEEEEvNT_6ParamsE)
        /*00f8*/ 	.word	0x000000a8


	//----- nvinfo : EIATTR_FRAME_SIZE
	.align		4
.L_61:
        /*00fc*/ 	.byte	0x04, 0x11
        /*00fe*/ 	.short	(.L_63 - .L_62)
	.align		4
.L_62:
        /*0100*/ 	.word	index@(_ZN7cutlass13device_kernelIN5flash11enable_sm90INS1_16FlashAttnFwdSm90INS1_25CollectiveMainloopFwdSm90ILi2EN4cute5tupleIJNS5_1CILi1EEES8_S8_EEENS6_IJNS7_ILi128EEENS7_ILi96EEENS7_ILi64EEEEEELi256ENS_6half_tEfNS_4arch4Sm90ELb0ELb1ELb0ELb1ELb0ELb0ELb0ELb1ELb0ELb1ELb0ELb0EEENS1_21CollectiveEpilogueFwdINS6_IJSA_NS7_ILi256EEESB_EEES9_SE_SG_Li256ELb1ELb1ELb0ELb0EEENS1_36VarlenDynamicPersistentTileSchedulerILi128ELi96ELi256ELi128ELb0ELb1ELb1ELb1ELb0ELb1EEEEEEEEEvNT_6ParamsE)
        /*0104*/ 	.word	0x00000048


	//----- nvinfo : EIATTR_REGCOUNT
	.align		4
.L_63:
        /*0108*/ 	.byte	0x04, 0x2f
        /*010a*/ 	.short	(.L_65 - .L_64)
	.align		4
.L_64:
        /*010c*/ 	.word	index@(_ZN7cutlass13device_kernelIN5flash11enable_sm90INS1_16FlashAttnFwdSm90INS1_25CollectiveMainloopFwdSm90ILi2EN4cute5tupleIJNS5_1CILi1EEES8_S8_EEENS6_IJNS7_ILi128EEENS7_ILi96EEENS7_ILi64EEEEEELi256ENS_6half_tEfNS_4arch4Sm90ELb0ELb1ELb0ELb0ELb0ELb0ELb1ELb1ELb0ELb1ELb0ELb0EEENS1_21CollectiveEpilogueFwdINS6_IJSA_NS7_ILi256EEESB_EEES9_SE_SG_Li256ELb0ELb1ELb0ELb0EEENS1_30DynamicPersistentTileSchedulerILi256ELi128ELb0ELb1ELb1EEEEEEEEEvNT_6ParamsE)
        /*0110*/ 	.word	0x000000a8


	//----- nvinfo : EIATTR_FRAME_SIZE
	.align		4
.L_65:
        /*0114*/ 	.byte	0x04, 0x11
        /*0116*/ 	.short	(.L_67 - .L_66)
	.align		4
.L_66:
        /*0118*/ 	.word	index@($_ZN7cutlass13device_kernelIN5flash11enable_sm90INS1_16FlashAttnFwdSm90INS1_25CollectiveMainloopFwdSm90ILi2EN4cute5tupleIJNS5_1CILi1EEES8_S8_EEENS6_IJNS7_ILi128EEENS7_ILi96EEENS7_ILi64EEEEEELi256ENS_6half_tEfNS_4arch4Sm90ELb0ELb1ELb0ELb0ELb0ELb0ELb1ELb1ELb0ELb1ELb0ELb0EEENS1_21CollectiveEpilogueFwdINS6_IJSA_NS7_ILi256EEESB_EEES9_SE_SG_Li256ELb0ELb1ELb0ELb0EEENS1_30DynamicPersistentTileSchedulerILi256ELi128ELb0ELb1ELb1EEEEEEEEEvNT_6ParamsE$_ZZN5flash25CollectiveMainloopFwdSm90ILi2EN4cute5tupleIJNS1_1CILi1EEES4_S4_EEENS2_IJNS3_ILi128EEENS3_ILi96EEENS3_ILi64EEEEEELi256EN7cutlass6half_tEfNSA_4arch4Sm90ELb0ELb1ELb0ELb0ELb0ELb0ELb1ELb1ELb0ELb1ELb0ELb0EE3mmaINS_16FlashAttnFwdSm90ISE_NS_21CollectiveEpilogueFwdINS2_IJS6_NS3_ILi256EEES7_EEES5_SB_SD_Li256ELb0ELb1ELb0ELb0EEENS_30DynamicPersistentTileSchedulerILi256ELi128ELb0ELb1ELb1EEEE13SharedStorageENS1_6TensorINS1_11ArrayEngineIfLm128EEENS1_6LayoutINS2_IJNS2_IJNS3_ILi2EEEST_NS3_ILi32EEEEEES4_S4_EEENS2_IJNS2_IJS4_ST_NS3_ILi4EEEEEENS3_ILi0EEESZ_EEEEEEENS_7SoftmaxILi2ELi0EEEEEbRKNSE_6ParamsENSA_25PipelineTmaAsyncNoClusterILi2ENSA_16PipelineTmaAsyncILi2EEEEES1B_RNSA_13PipelineStateILj2EEERT0_RT1_iRiRKNS_16SeqlenInfoQKNewKILb0ELb0EEENS2_IJiiiiEEERT_ENKUliT_T0_T1_E_clIZSF_ISO_S12_S14_EbS17_S1B_S1B_S1E_S1G_S1I_iS1J_S1N_S1O_S1Q_EUlRS1R_iE1_NS3_ILb0EEENS3_ILb1EEEEEDaiS1R_S1S_S1T_)
        /*011c*/ 	.word	0x000004b0


	//----- nvinfo : EIATTR_FRAME_SIZE
	.align		4
.L_67:
        /*0120*/ 	.byte	0x04, 0x11
        /*0122*/ 	.short	(.L_69 - .L_68)
	.align		4
.L_68:
        /*0124*/ 	.word	index@(_ZN7cutlass13device_kernelIN5flash11enable_sm90INS1_16FlashAttnFwdSm90INS1_25CollectiveMainloopFwdSm90ILi2EN4cute5tupleIJNS5_1CILi1EEES8_S8_EEENS6_IJNS7_ILi128EEENS7_ILi96EEENS7_ILi64EEEEEELi256ENS_6half_tEfNS_4arch4Sm90ELb0ELb1ELb0ELb0ELb0ELb0ELb1ELb1ELb0ELb1ELb0ELb0EEENS1_21CollectiveEpilogueFwdINS6_IJSA_NS7_ILi256EEESB_EEES9_SE_SG_Li256ELb0ELb1ELb0ELb0EEENS1_30DynamicPersistentTileSchedulerILi256ELi128ELb0ELb1ELb1EEEEEEEEEvNT_6ParamsE)
        /*0128*/ 	.word	0x000004b0


	//----- nvinfo : EIATTR_REGCOUNT
	.align		4
.L_69:
        /*012c*/ 	.byte	0x04, 0x2f
        /*012e*/ 	.short	(.L_71 - .L_70)
	.align		4
.L_70:
        /*0130*/ 	.word	index@(_ZN7cutlass13device_kernelIN5flash11enable_sm90INS1_16FlashAttnFwdSm90INS1_25CollectiveMainloopFwdSm90ILi2EN4cute5tupleIJNS5_1CILi1EEES8_S8_EEENS6_IJNS7_ILi128EEENS7_ILi96EEENS7_ILi64EEEEEELi256ENS_6half_tEfNS_4arch4Sm90ELb0ELb1ELb0ELb0ELb0ELb0ELb0ELb1ELb0ELb1ELb0ELb0EEENS1_21CollectiveEpilogueFwdINS6_IJSA_NS7_ILi256EEESB_EEES9_SE_SG_Li256ELb0ELb1ELb0ELb0EEENS1_30DynamicPersistentTileSchedulerILi256ELi128ELb0ELb1ELb1EEEEEEEEEvNT_6ParamsE)
        /*0134*/ 	.word	0x000000a8


	//----- nvinfo : EIATTR_FRAME_SIZE
	.align		4
.L_71:
        /*0138*/ 	.byte	0x04, 0x11
        /*013a*/ 	.short	(.L_73 - .L_72)
	.align		4
.L_72:
        /*013c*/ 	.word	index@(_ZN7cutlass13device_kernelIN5flash11enable_sm90INS1_16FlashAttnFwdSm90INS1_25CollectiveMainloopFwdSm90ILi2EN4cute5tupleIJNS5_1CILi1EEES8_S8_EEENS6_IJNS7_ILi128EEENS7_ILi96EEENS7_ILi64EEEEEELi256ENS_6half_tEfNS_4arch4Sm90ELb0ELb1ELb0ELb0ELb0ELb0ELb0ELb1ELb0ELb1ELb0ELb0EEENS1_21CollectiveEpilogueFwdINS6_IJSA_NS7_ILi256EEESB_EEES9_SE_SG_Li256ELb0ELb1ELb0ELb0EEENS1_30DynamicPersistentTileSchedulerILi256ELi128ELb0ELb1ELb1EEEEEEEEEvNT_6ParamsE)
        /*0140*/ 	.word	0x00000020


	//----- nvinfo : EIATTR_REGCOUNT
	.align		4
.L_73:
        /*0144*/ 	.byte	0x04, 0x2f
        /*0146*/ 	.short	(.L_75 - .L_74)
	.align		4
.L_74:
        /*0148*/ 	.word	index@(_ZN7cutlass13device_kernelIN5flash11enable_sm90INS1_16FlashAttnFwdSm90INS1_25CollectiveMainloopFwdSm90ILi2EN4cute5tupleIJNS5_1CILi1EEES8_S8_EEENS6_IJNS7_ILi128EEENS7_ILi96EEENS7_ILi64EEEEEELi256ENS_6half_tEfNS_4arch4Sm90ELb0ELb0ELb0ELb1ELb0ELb1ELb1ELb1ELb0ELb1ELb0ELb0EEENS1_21CollectiveEpilogueFwdINS6_IJSA_NS7_ILi256EEESB_EEES9_SE_SG_Li256ELb1ELb1ELb0ELb0EEENS1_36VarlenDynamicPersistentTileSchedulerILi128ELi96ELi256ELi128ELb0ELb1ELb1ELb0ELb1ELb1EEEEEEEEEvNT_6ParamsE)
        /*014c*/ 	.word	0x000000a8


	//----- nvinfo : EIATTR_FRAME_SIZE
	.align		4
.L_75:
        /*0150*/ 	.byte	0x04, 0x11
        /*0152*/ 	.short	(.L_77 - .L_76)
	.align		4
.L_76:
        /*0154*/ 	.word	index@(_ZN7cutlass13device_kernelIN5flash11enable_sm90INS1_16FlashAttnFwdSm90INS1_25CollectiveMainloopFwdSm90ILi2EN4cute5tupleIJNS5_1CILi1EEES8_S8_EEENS6_IJNS7_ILi128EEENS7_ILi96EEENS7_ILi64EEEEEELi256ENS_6half_tEfNS_4arch4Sm90ELb0ELb0ELb0ELb1ELb0ELb1ELb1ELb1ELb0ELb1ELb0ELb0EEENS1_21CollectiveEpilogueFwdINS6_IJSA_NS7_ILi256EEESB_EEES9_SE_SG_Li256ELb1ELb1ELb0ELb0EEENS1_36VarlenDynamicPersistentTileSchedulerILi128ELi96ELi256ELi128ELb0ELb1ELb1ELb0ELb1ELb1EEEEEEEEEvNT_6ParamsE)
        /*0158*/ 	.word	0x00000090


	//----- nvinfo : EIATTR_REGCOUNT
	.align		4
.L_77:
        /*015c*/ 	.byte	0x04, 0x2f
        /*015e*/ 	.short	(.L_79 - .L_78)
	.align		4
.L_78:
        /*0160*/ 	.word	index@(_ZN7cutlass13device_kernelIN5flash11enable_sm90INS1_16FlashAttnFwdSm90INS1_25CollectiveMainloopFwdSm90ILi2EN4cute5tupleIJNS5_1CILi1EEES8_S8_EEENS6_IJNS7_ILi128EEENS7_ILi96EEENS7_ILi64EEEEEELi256ENS_6half_tEfNS_4arch4Sm90ELb0ELb0ELb0ELb1ELb0ELb0ELb1ELb1ELb0ELb1ELb0ELb0EEENS1_21CollectiveEpilogueFwdINS6_IJSA_NS7_ILi256EEESB_EEES9_SE_SG_Li256ELb1ELb1ELb0ELb0EEENS1_36VarlenDynamicPersistentTileSchedulerILi128ELi96ELi256ELi128ELb0ELb1ELb1ELb0ELb1ELb1EEEEEEEEEvNT_6ParamsE)
        /*0164*/ 	.word	0x000000a8


	//----- nvinfo : EIATTR_FRAME_SIZE
	.align		4
.L_79:
        /*0168*/ 	.byte	0x04, 0x11
        /*016a*/ 	.short	(.L_81 - .L_80)
	.align		4
.L_80:
        /*016c*/ 	.word	index@(_ZN7cutlass13device_kernelIN5flash11enable_sm90INS1_16FlashAttnFwdSm90INS1_25CollectiveMainloopFwdSm90ILi2EN4cute5tupleIJNS5_1CILi1EEES8_S8_EEENS6_IJNS7_ILi128EEENS7_ILi96EEENS7_ILi64EEEEEELi256ENS_6half_tEfNS_4arch4Sm90ELb0ELb0ELb0ELb1ELb0ELb0ELb1ELb1ELb0ELb1ELb0ELb0EEENS1_21CollectiveEpilogueFwdINS6_IJSA_NS7_ILi256EEESB_EEES9_SE_SG_Li256ELb1ELb1ELb0ELb0EEENS1_36VarlenDynamicPersistentTileSchedulerILi128ELi96ELi256ELi128ELb0ELb1ELb1ELb0ELb1ELb1EEEEEEEEEvNT_6ParamsE)
        /*0170*/ 	.word	0x00000078


	//----- nvinfo : EIATTR_REGCOUNT
	.align		4
.L_81:
        /*0174*/ 	.byte	0x04, 0x2f
        /*0176*/ 	.short	(.L_83 - .L_82)
	.align		4
.L_82:
        /*0178*/ 	.word	index@(_ZN7cutlass13device_kernelIN5flash11enable_sm90INS1_16FlashAttnFwdSm90INS1_25CollectiveMainloopFwdSm90ILi2EN4cute5tupleIJNS5_1CILi1EEES8_S8_EEENS6_IJNS7_ILi128EEENS7_ILi96EEENS7_ILi64EEEEEELi256ENS_6half_tEfNS_4arch4Sm90ELb0ELb0ELb0ELb1ELb0ELb1ELb0ELb1ELb0ELb1ELb0ELb0EEENS1_21CollectiveEpilogueFwdINS6_IJSA_NS7_ILi256EEESB_EEES9_SE_SG_Li256ELb1ELb1ELb0ELb0EEENS1_36VarlenDynamicPersistentTileSchedulerILi128ELi96ELi256ELi128ELb0ELb1ELb1ELb0ELb1ELb1EEEEEEEEEvNT_6ParamsE)
        /*017c*/ 	.word	0x000000a8


	//----- nvinfo : EIATTR_FRAME_SIZE
	.align		4
.L_83:
        /*0180*/ 	.byte	0x04, 0x11
        /*0182*/ 	.short	(.L_85 - .L_84)
	.align		4
.L_84:
        /*0184*/ 	.word	index@(_ZN7cutlass13device_kernelIN5flash11enable_sm90INS1_16FlashAttnFwdSm90INS1_25CollectiveMainloopFwdSm90ILi2EN4cute5tupleIJNS5_1CILi1EEES8_S8_EEENS6_IJNS7_ILi128EEENS7_ILi96EEENS7_ILi64EEEEEELi256ENS_6half_tEfNS_4arch4Sm90ELb0ELb0ELb0ELb1ELb0ELb1ELb0ELb1ELb0ELb1ELb0ELb0EEENS1_21CollectiveEpilogueFwdINS6_IJSA_NS7_ILi256EEESB_EEES9_SE_SG_Li256ELb1ELb1ELb0ELb0EEENS1_36VarlenDynamicPersistentTileSchedulerILi128ELi96ELi256ELi128ELb0ELb1ELb1ELb0ELb1ELb1EEEEEEEEEvNT_6ParamsE)
        /*0188*/ 	.word	0x00000068


	//----- nvinfo : EIATTR_REGCOUNT
	.align		4
.L_85:
        /*018c*/ 	.byte	0x04, 0x2f
        /*018e*/ 	.short	(.L_87 - .L_86)
	.align		4
.L_86:
        /*0190*/ 	.word	index@(_ZN7cutlass13device_kernelIN5flash11enable_sm90INS1_16FlashAttnFwdSm90INS1_25CollectiveMainloopFwdSm90ILi2EN4cute5tupleIJNS5_1CILi1EEES8_S8_EEENS6_IJNS7_ILi128EEENS7_ILi96EEENS7_ILi64EEEEEELi256ENS_6half_tEfNS_4arch4Sm90ELb0ELb0ELb0ELb1ELb0ELb0ELb0ELb1ELb0ELb1ELb0ELb0EEENS1_21CollectiveEpilogueFwdINS6_IJSA_NS7_ILi256EEESB_EEES9_SE_SG_Li256ELb1ELb1ELb0ELb0EEENS1_36VarlenDynamicPersistentTileSchedulerILi128ELi96ELi256ELi128ELb0ELb1ELb1ELb0ELb1ELb1EEEEEEEEEvNT_6ParamsE)
        /*0194*/ 	.word	0x000000a8


	//----- nvinfo : EIATTR_FRAME_SIZE
	.align		4
.L_87:
        /*0198*/ 	.byte	0x04, 0x11
        /*019a*/ 	.short	(.L_89 - .L_88)
	.align		4
.L_88:
        /*019c*/ 	.word	index@(_ZN7cutlass13device_kernelIN5flash11enable_sm90INS1_16FlashAttnFwdSm90INS1_25CollectiveMainloopFwdSm90ILi2EN4cute5tupleIJNS5_1CILi1EEES8_S8_EEENS6_IJNS7_ILi128EEENS7_ILi96EEENS7_ILi64EEEEEELi256ENS_6half_tEfNS_4arch4Sm90ELb0ELb0ELb0ELb1ELb0ELb0ELb0ELb1ELb0ELb1ELb0ELb0EEENS1_21CollectiveEpilogueFwdINS6_IJSA_NS7_ILi256EEESB_EEES9_SE_SG_Li256ELb1ELb1ELb0ELb0EEENS1_36VarlenDynamicPersistentTileSchedulerILi128ELi96ELi256ELi128ELb0ELb1ELb1ELb0ELb1ELb1EEEEEEEEEvNT_6ParamsE)
        /*01a0*/ 	.word	0x00000060


	//----- nvinfo : EIATTR_REGCOUNT
	.align		4
.L_89:
        /*01a4*/ 	.byte	0x04, 0x2f
        /*01a6*/ 	.short	(.L_91 - .L_90)
	.align		4
.L_90:
        /*01a8*/ 	.word	index@(_ZN7cutlass13device_kernelIN5flash11enable_sm90INS1_16FlashAttnFwdSm90INS1_25CollectiveMainloopFwdSm90ILi2EN4cute5tupleIJNS5_1CILi1EEES8_S8_EEENS6_IJNS7_ILi128EEENS7_ILi96EEENS7_ILi64EEEEEELi256ENS_6half_tEfNS_4arch4Sm90ELb0ELb0ELb0ELb0ELb0ELb0ELb1ELb1ELb0ELb1ELb0ELb0EEENS1_21CollectiveEpilogueFwdINS6_IJSA_NS7_ILi256EEESB_EEES9_SE_SG_Li256ELb0ELb1ELb0ELb0EEENS1_29StaticPersistentTileSchedulerILb0EEEEEEEEEvNT_6ParamsE)
        /*01ac*/ 	.word	0x000000a8


	//----- nvinfo : EIATTR_FRAME_SIZE
	.align		4
.L_91:
        /*01b0*/ 	.byte	0x04, 0x11
        /*01b2*/ 	.short	(.L_93 - .L_92)
	.align		4
.L_92:
        /*01b4*/ 	.word	index@(_ZN7cutlass13device_kernelIN5flash11enable_sm90INS1_16FlashAttnFwdSm90INS1_25CollectiveMainloopFwdSm90ILi2EN4cute5tupleIJNS5_1CILi1EEES8_S8_EEENS6_IJNS7_ILi128EEENS7_ILi96EEENS7_ILi64EEEEEELi256ENS_6half_tEfNS_4arch4Sm90ELb0ELb0ELb0ELb0ELb0ELb0ELb1ELb1ELb0ELb1ELb0ELb0EEENS1_21CollectiveEpilogueFwdINS6_IJSA_NS7_ILi256EEESB_EEES9_SE_SG_Li256ELb0ELb1ELb0ELb0EEENS1_29StaticPersistentTileSchedulerILb0EEEEEEEEEvNT_6ParamsE)
        /*01b8*/ 	.word	0x00000068


	//----- nvinfo : EIATTR_REGCOUNT
	.align		4
.L_93:
        /*01bc*/ 	.byte	0x04, 0x2f
        /*01be*/ 	.short	(.L_95 - .L_94)
	.align		4
.L_94:
        /*01c0*/ 	.word	index@(_ZN7cutlass13device_kernelIN5flash11enable_sm90INS1_16FlashAttnFwdSm90INS1_25CollectiveMainloopFwdSm90ILi2EN4cute5tupleIJNS5_1CILi1EEES8_S8_EEENS6_IJNS7_ILi128EEENS7_ILi96EEENS7_ILi64EEEEEELi256ENS_6half_tEfNS_4arch4Sm90ELb0ELb0ELb0ELb0ELb0ELb0ELb0ELb1ELb0ELb1ELb0ELb0EEENS1_21CollectiveEpilogueFwdINS6_IJSA_NS7_ILi256EEESB_EEES9_SE_SG_Li256ELb0ELb1ELb0ELb0EEENS1_29StaticPersistentTileSchedulerILb0EEEEEEEEEvNT_6ParamsE)
        /*01c4*/ 	.word	0x000000a8


	//----- nvinfo : EIATTR_FRAME_SIZE
	.align		4
.L_95:
        /*01c8*/ 	.byte	0x04, 0x11
        /*01ca*/ 	.short	(.L_97 - .L_96)
	.align		4
.L_96:
        /*01cc*/ 	.word	index@(_ZN7cutlass13device_kernelIN5flash11enable_sm90INS1_16FlashAttnFwdSm90INS1_25CollectiveMainloopFwdSm90ILi2EN4cute5tupleIJNS5_1CILi1EEES8_S8_EEENS6_IJNS7_ILi128EEENS7_ILi96EEENS7_ILi64EEEEEELi256ENS_6half_tEfNS_4arch4Sm90ELb0ELb0ELb0ELb0ELb0ELb0ELb0ELb1ELb0ELb1ELb0ELb0EEENS1_21CollectiveEpilogueFwdINS6_IJSA_NS7_ILi256EEESB_EEES9_SE_SG_Li256ELb0ELb1ELb0ELb0EEENS1_29StaticPersistentTileSchedulerILb0EEEEEEEEEvNT_6ParamsE)
        /*01d0*/ 	.word	0x00000038


	//----- nvinfo : EIATTR_MIN_STACK_SIZE
	.align		4
.L_97:
        /*01d4*/ 	.byte	0x04, 0x12
        /*01d6*/ 	.short	(.L_99 - .L_98)
	.align		4
.L_98:
        /*01d8*/ 	.word	index@(_ZN7cutlass13device_kernelIN5flash11enable_sm90INS1_16FlashAttnFwdSm90INS1_25CollectiveMainloopFwdSm90ILi2EN4cute5tupleIJNS5_1CILi1EEES8_S8_EEENS6_IJNS7_ILi128EEENS7_ILi96EEENS7_ILi64EEEEEELi256ENS_6half_tEfNS_4arch4Sm90ELb0ELb0ELb0ELb0ELb0ELb0ELb0ELb1ELb0ELb1ELb0ELb0EEENS1_21CollectiveEpilogueFwdINS6_IJSA_NS7_ILi256EEESB_EEES9_SE_SG_Li256ELb0ELb1ELb0ELb0EEENS1_29StaticPersistentTileSchedulerILb0EEEEEEEEEvNT_6ParamsE)
        /*01dc*/ 	.word	0x00000038


	//----- nvinfo : EIATTR_MIN_STACK_SIZE
	.align		4
.L_99:
        /*01e0*/ 	.byte	0x04, 0x12
        /*01e2*/ 	.short	(.L_101 - .L_100)
	.align		4
.L_100:
        /*01e4*/ 	.word	index@(_ZN7cutlass13device_kernelIN5flash11enable_sm90INS1_16FlashAttnFwdSm90INS1_25CollectiveMainloopFwdSm90ILi2EN4cute5tupleIJNS5_1CILi1EEES8_S8_EEENS6_IJNS7_ILi128EEENS7_ILi96EEENS7_ILi64EEEEEELi256ENS_6half_tEfNS_4arch4Sm90ELb0ELb0ELb0ELb0ELb0ELb0ELb1ELb1ELb0ELb1ELb0ELb0EEENS1_21CollectiveEpilogueFwdINS6_IJSA_NS7_ILi256EEESB_EEES9_SE_SG_Li256ELb0ELb1ELb0ELb0EEENS1_29StaticPersistentTileSchedulerILb0EEEEEEEEEvNT_6ParamsE)
        /*01e8*/ 	.word	0x00000068


	//----- nvinfo : EIATTR_MIN_STACK_SIZE
	.align		4
.L_101:
        /*01ec*/ 	.byte	0x04, 0x12
        /*01ee*/ 	.short	(.L_103 - .L_102)
	.align		4
.L_102:
        /*01f0*/ 	.word	index@(_ZN7cutlass13device_kernelIN5flash11enable_sm90INS1_16FlashAttnFwdSm90INS1_25CollectiveMainloopFwdSm90ILi2EN4cute5tupleIJNS5_1CILi1EEES8_S8_EEENS6_IJNS7_ILi128EEENS7_ILi96EEENS7_ILi64EEEEEELi256ENS_6half_tEfNS_4arch4Sm90ELb0ELb0ELb0ELb1ELb0ELb0ELb0ELb1ELb0ELb1ELb0ELb0EEENS1_21CollectiveEpilogueFwdINS6_IJSA_NS7_ILi256EEESB_EEES9_SE_SG_Li256ELb1ELb1ELb0ELb0EEENS1_36VarlenDynamicPersistentTileSchedulerILi128ELi96ELi256ELi128ELb0ELb1ELb1ELb0ELb1ELb1EEEEEEEEEvNT_6ParamsE)
        /*01f4*/ 	.word	0x00000060


	//----- nvinfo : EIATTR_MIN_STACK_SIZE
	.align		4
.L_103:
        /*01f8*/ 	.byte	0x04, 0x12
        /*01fa*/ 	.short	(.L_105 - .L_104)
	.align		4
.L_104:
        /*01fc*/ 	.word	index@(_ZN7cutlass13device_kernelIN5flash11enable_sm90INS1_16FlashAttnFwdSm90INS1_25CollectiveMainloopFwdSm90ILi2EN4cute5tupleIJNS5_1CILi1EEES8_S8_EEENS6_IJNS7_ILi128EEENS7_ILi96EEENS7_ILi64EEEEEELi256ENS_6half_tEfNS_4arch4Sm90ELb0ELb0ELb0ELb1ELb0ELb1ELb0ELb1ELb0ELb1ELb0ELb0EEENS1_21CollectiveEpilogueFwdINS6_IJSA_NS7_ILi256EEESB_EEES9_SE_SG_Li256ELb1ELb1ELb0ELb0EEENS1_36VarlenDynamicPersistentTileSchedulerILi128ELi96ELi256ELi128ELb0ELb1ELb1ELb0ELb1ELb1EEEEEEEEEvNT_6ParamsE)
        /*0200*/ 	.word	0x00000068


	//----- nvinfo : EIATTR_MIN_STACK_SIZE
	.align		4
.L_105:
        /*0204*/ 	.byte	0x04, 0x12
        /*0206*/ 	.short	(.L_107 - .L_106)
	.align		4
.L_106:
        /*0208*/ 	.word	index@(_ZN7cutlass13device_kernelIN5flash11enable_sm90INS1_16FlashAttnFwdSm90INS1_25CollectiveMainloopFwdSm90ILi2EN4cute5tupleIJNS5_1CILi1EEES8_S8_EEENS6_IJNS7_ILi128EEENS7_ILi96EEENS7_ILi64EEEEEELi256ENS_6half_tEfNS_4arch4Sm90ELb0ELb0ELb0ELb1ELb0ELb0ELb1ELb1ELb0ELb1ELb0ELb0EEENS1_21CollectiveEpilogueFwdINS6_IJSA_NS7_ILi256EEESB_EEES9_SE_SG_Li256ELb1ELb1ELb0ELb0EEENS1_36VarlenDynamicPersistentTileSchedulerILi128ELi96ELi256ELi128ELb0ELb1ELb1ELb0ELb1ELb1EEEEEEEEEvNT_6ParamsE)
        /*020c*/ 	.word	0x00000078


	//----- nvinfo : EIATTR_MIN_STACK_SIZE
	.align		4
.L_107:
        /*0210*/ 	.byte	0x04, 0x12
        /*0212*/ 	.short	(.L_109 - .L_108)
	.align		4
.L_108:
        /*0214*/ 	.word	index@(_ZN7cutlass13device_kernelIN5flash11enable_sm90INS1_16FlashAttnFwdSm90INS1_25CollectiveMainloopFwdSm90ILi2EN4cute5tupleIJNS5_1CILi1EEES8_S8_EEENS6_IJNS7_ILi128EEENS7_ILi96EEENS7_ILi64EEEEEELi256ENS_6half_tEfNS_4arch4Sm90ELb0ELb0ELb0ELb1ELb0ELb1ELb1ELb1ELb0ELb1ELb0ELb0EEENS1_21CollectiveEpilogueFwdINS6_IJSA_NS7_ILi256EEESB_EEES9_SE_SG_Li256ELb1ELb1ELb0ELb0EEENS1_36VarlenDynamicPersistentTileSchedulerILi128ELi96ELi256ELi128ELb0ELb1ELb1ELb0ELb1ELb1EEEEEEEEEvNT_6ParamsE)
        /*0218*/ 	.word	0x00000090


	//----- nvinfo : EIATTR_MIN_STACK_SIZE
	.align		4
.L_109:
        /*021c*/ 	.byte	0x04, 0x12
        /*021e*/ 	.short	(.L_111 - .L_110)
	.align		4
.L_110:
        /*0220*/ 	.word	index@(_ZN7cutlass13device_kernelIN5flash11enable_sm90INS1_16FlashAttnFwdSm90INS1_25CollectiveMainloopFwdSm90ILi2EN4cute5tupleIJNS5_1CILi1EEES8_S8_EEENS6_IJNS7_ILi128EEENS7_ILi96EEENS7_ILi64EEEEEELi256ENS_6half_tEfNS_4arch4Sm90ELb0ELb1ELb0ELb0ELb0ELb0ELb0ELb1ELb0ELb1ELb0ELb0EEENS1_21CollectiveEpilogueFwdINS6_IJSA_NS7_ILi256EEESB_EEES9_SE_SG_Li256ELb0ELb1ELb0ELb0EEENS1_30DynamicPersistentTileSchedulerILi256ELi128ELb0ELb1ELb1EEEEEEEEEvNT_6ParamsE)
        /*0224*/ 	.word	0x00000020


	//----- nvinfo : EIATTR_MIN_STACK_SIZE
	.align		4
.L_111:
        /*0228*/ 	.byte	0x04, 0x12
        /*022a*/ 	.short	(.L_113 - .L_112)
	.align		4
.L_112:
        /*022c*/ 	.word	index@(_ZN7cutlass13device_kernelIN5flash11enable_sm90INS1_16FlashAttnFwdSm90INS1_25CollectiveMainloopFwdSm90ILi2EN4cute5tupleIJNS5_1CILi1EEES8_S8_EEENS6_IJNS7_ILi128EEENS7_ILi96EEENS7_ILi64EEEEEELi256ENS_6half_tEfNS_4arch4Sm90ELb0ELb1ELb0ELb0ELb0ELb0ELb1ELb1ELb0ELb1ELb0ELb0EEENS1_21CollectiveEpilogueFwdINS6_IJSA_NS7_ILi256EEESB_EEES9_SE_SG_Li256ELb0ELb1ELb0ELb0EEENS1_30DynamicPersistentTileSchedulerILi256ELi128ELb0ELb1ELb1EEEEEEEEEvNT_6ParamsE)
        /*0230*/ 	.word	0x000004b0


	//----- nvinfo : EIATTR_MIN_STACK_SIZE
	.align		4
.L_113:
        /*0234*/ 	.byte	0x04, 0x12
        /*0236*/ 	.short	(.L_115 - .L_114)
	.align		4
.L_114:
        /*0238*/ 	.word	index@(_ZN7cutlass13device_kernelIN5flash11enable_sm90INS1_16FlashAttnFwdSm90INS1_25CollectiveMainloopFwdSm90ILi2EN4cute5tupleIJNS5_1CILi1EEES8_S8_EEENS6_IJNS7_ILi128EEENS7_ILi96EEENS7_ILi64EEEEEELi256ENS_6half_tEfNS_4arch4Sm90ELb0ELb1ELb0ELb1ELb0ELb0ELb0ELb1ELb0ELb1ELb0ELb0EEENS1_21CollectiveEpilogueFwdINS6_IJSA_NS7_ILi256EEESB_EEES9_SE_SG_Li256ELb1ELb1ELb0ELb0EEENS1_36VarlenDynamicPersistentTileSchedulerILi128ELi96ELi256ELi128ELb0ELb1ELb1ELb1ELb0ELb1EEEEEEEEEvNT_6ParamsE)
        /*023c*/ 	.word	0x00000048


	//----- nvinfo : EIATTR_MIN_STACK_SIZE
	.align		4
.L_115:
        /*0240*/ 	.byte	0x04, 0x12
        /*0242*/ 	.short	(.L_117 - .L_116)
	.align		4
.L_116:
        /*0244*/ 	.word	index@(_ZN7cutlass13device_kernelIN5flash11enable_sm90INS1_16FlashAttnFwdSm90INS1_25CollectiveMainloopFwdSm90ILi2EN4cute5tupleIJNS5_1CILi1EEES8_S8_EEENS6_IJNS7_ILi128EEENS7_ILi96EEENS7_ILi64EEEEEELi256ENS_6half_tEfNS_4arch4Sm90ELb0ELb1ELb0ELb1ELb0ELb1ELb0ELb1ELb0ELb1ELb0ELb0EEENS1_21CollectiveEpilogueFwdINS6_IJSA_NS7_ILi256EEESB_EEES9_SE_SG_Li256ELb1ELb1ELb0ELb0EEENS1_36VarlenDynamicPersistentTileSchedulerILi128ELi96ELi256ELi128ELb0ELb1ELb1ELb1ELb0ELb1EEEEEEEEEvNT_6ParamsE)
        /*0248*/ 	.word	0x00000058


	//----- nvinfo : EIATTR_MIN_STACK_SIZE
	.align		4
.L_117:
        /*024c*/ 	.byte	0x04, 0x12
        /*024e*/ 	.short	(.L_119 - .L_118)
	.align		4
.L_118:
        /*0250*/ 	.word	index@(_ZN7cutlass13device_kernelIN5flash11enable_sm90INS1_16FlashAttnFwdSm90INS1_25CollectiveMainloopFwdSm90ILi2EN4cute5tupleIJNS5_1CILi1EEES8_S8_EEENS6_IJNS7_ILi128EEENS7_ILi96EEENS7_ILi64EEEEEELi256ENS_6half_tEfNS_4arch4Sm90ELb0ELb1ELb0ELb1ELb0ELb0ELb1ELb1ELb0ELb1ELb0ELb0EEENS1_21CollectiveEpilogueFwdINS6_IJSA_NS7_ILi256EEESB_EEES9_SE_SG_Li256ELb1ELb1ELb0ELb0EEENS1_36VarlenDynamicPersistentTileSchedulerILi128ELi96ELi256ELi128ELb0ELb1ELb1ELb1ELb0ELb1EEEEEEEEEvNT_6ParamsE)
        /*0254*/ 	.word	0x000004d0


	//----- nvinfo : EIATTR_MIN_STACK_SIZE
	.align		4
.L_119:
        /*0258*/ 	.byte	0x04, 0x12
        /*025a*/ 	.short	(.L_121 - .L_120)
	.align		4
.L_120:
        /*025c*/ 	.word	index@(_ZN7cutlass13device_kernelIN5flash11enable_sm90INS1_16FlashAttnFwdSm90INS1_25CollectiveMainloopFwdSm90ILi2EN4cute5tupleIJNS5_1CILi1EEES8_S8_EEENS6_IJNS7_ILi128EEENS7_ILi96EEENS7_ILi64EEEEEELi256ENS_6half_tEfNS_4arch4Sm90ELb0ELb1ELb0ELb1ELb0ELb1ELb1ELb1ELb0ELb1ELb0ELb0EEENS1_21CollectiveEpilogueFwdINS6_IJSA_NS7_ILi256EEESB_EEES9_SE_SG_Li256ELb1ELb1ELb0ELb0EEENS1_36VarlenDynamicPersistentTileSchedulerILi128ELi96ELi256ELi128ELb0ELb1ELb1ELb1ELb0ELb1EEEEEEEEEvNT_6ParamsE)
        /*0260*/ 	.word	0x000004e0


	//----- nvinfo : EIATTR_MIN_STACK_SIZE
	.align		4
.L_121:
        /*0264*/ 	.byte	0x04, 0x12
        /*0266*/ 	.short	(.L_123 - .L_122)
	.align		4
.L_122:
        /*0268*/ 	.word	index@(_ZN7cutlass13device_kernelIN5flash11enable_sm90INS1_16FlashAttnFwdSm90INS1_25CollectiveMainloopFwdSm90ILi2EN4cute5tupleIJNS5_1CILi1EEES8_S8_EEENS6_IJNS7_ILi128EEENS7_ILi96EEENS7_ILi64EEEEEELi256ENS_6half_tEfNS_4arch4Sm90ELb1ELb0ELb0ELb0ELb0ELb0ELb0ELb1ELb0ELb1ELb0ELb0EEENS1_21CollectiveEpilogueFwdINS6_IJSA_NS7_ILi256EEESB_EEES9_SE_SG_Li256ELb0ELb1ELb0ELb0EEENS1_30DynamicPersistentTileSchedulerILi256ELi128ELb0ELb1ELb1EEEEEEEEEvNT_6ParamsE)
        /*026c*/ 	.word	0x00000028


	//----- nvinfo : EIATTR_MIN_STACK_SIZE
	.align		4
.L_123:
        /*0270*/ 	.byte	0x04, 0x12
        /*0272*/ 	.short	(.L_125 - .L_124)
	.align		4
.L_124:
        /*0274*/ 	.word	index@(_ZN7cutlass13device_kernelIN5flash11enable_sm90INS1_16FlashAttnFwdSm90INS1_25CollectiveMainloopFwdSm90ILi2EN4cute5tupleIJNS5_1CILi1EEES8_S8_EEENS6_IJNS7_ILi128EEENS7_ILi96EEENS7_ILi64EEEEEELi256ENS_6half_tEfNS_4arch4Sm90ELb1ELb0ELb0ELb0ELb0ELb0ELb1ELb1ELb0ELb1ELb0ELb0EEENS1_21CollectiveEpilogueFwdINS6_IJSA_NS7_ILi256EEESB_EEES9_SE_SG_Li256ELb0ELb1ELb0ELb0EEENS1_30DynamicPersistentTileSchedulerILi256ELi128ELb0ELb1ELb1EEEEEEEEEvNT_6ParamsE)
        /*0278*/ 	.word	0x00000050


	//----- nvinfo : EIATTR_MIN_STACK_SIZE
	.align		4
.L_125:
        /*027c*/ 	.byte	0x04, 0x12
        /*027e*/ 	.short	(.L_127 - .L_126)
	.align		4
.L_126:
        /*0280*/ 	.word	index@(_ZN7cutlass13device_kernelIN5flash11enable_sm90INS1_16FlashAttnFwdSm90INS1_25CollectiveMainloopFwdSm90ILi2EN4cute5tupleIJNS5_1CILi1EEES8_S8_EEENS6_IJNS7_ILi128EEENS7_ILi96EEENS7_ILi64EEEEEELi256ENS_6half_tEfNS_4arch4Sm90ELb1ELb0ELb0ELb1ELb0ELb0ELb0ELb1ELb0ELb1ELb0ELb0EEENS1_21CollectiveEpilogueFwdINS6_IJSA_NS7_ILi256EEESB_EEES9_SE_SG_Li256ELb1ELb1ELb0ELb0EEENS1_36VarlenDynamicPersistentTileSchedulerILi128ELi96ELi256ELi128ELb0ELb1ELb1ELb1ELb1ELb1EEEEEEEEEvNT_6ParamsE)
        /*0284*/ 	.word	0x00000058


	//----- nvinfo : EIATTR_MIN_STACK_SIZE
	.align		4
.L_127:
        /*0288*/ 	.byte	0x04, 0x12
        /*028a*/ 	.short	(.L_129 - .L_128)
	.align		4
.L_128:
        /*028c*/ 	.word	index@(_ZN7cutlass13device_kernelIN5flash11enable_sm90INS1_16FlashAttnFwdSm90INS1_25CollectiveMainloopFwdSm90ILi2EN4cute5tupleIJNS5_1CILi1EEES8_S8_EEENS6_IJNS7_ILi128EEENS7_ILi96EEENS7_ILi64EEEEEELi256ENS_6half_tEfNS_4arch4Sm90ELb1ELb0ELb0ELb1ELb0ELb1ELb0ELb1ELb0ELb1ELb0ELb0EEENS1_21CollectiveEpilogueFwdINS6_IJSA_NS7_ILi256EEESB_EEES9_SE_SG_Li256ELb1ELb1ELb0ELb0EEENS1_36VarlenDynamicPersistentTileSchedulerILi128ELi96ELi256ELi128ELb0ELb1ELb1ELb1ELb1ELb1EEEEEEEEEvNT_6ParamsE)
        /*0290*/ 	.word	0x00000060


	//----- nvinfo : EIATTR_MIN_STACK_SIZE
	.align		4
.L_129:
        /*0294*/ 	.byte	0x04, 0x12
        /*0296*/ 	.short	(.L_131 - .L_130)
	.align		4
.L_130:
        /*0298*/ 	.word	index@(_ZN7cutlass13device_kernelIN5flash11enable_sm90INS1_16FlashAttnFwdSm90INS1_25CollectiveMainloopFwdSm90ILi2EN4cute5tupleIJNS5_1CILi1EEES8_S8_EEENS6_IJNS7_ILi128EEENS7_ILi96EEENS7_ILi64EEEEEELi256ENS_6half_tEfNS_4arch4Sm90ELb1ELb0ELb0ELb1ELb0ELb0ELb1ELb1ELb0ELb1ELb0ELb0EEENS1_21CollectiveEpilogueFwdINS6_IJSA_NS7_ILi256EEESB_EEES9_SE_SG_Li256ELb1ELb1ELb0ELb0EEENS1_36VarlenDynamicPersistentTileSchedulerILi128ELi96ELi256ELi128ELb0ELb1ELb1ELb1ELb1ELb1EEEEEEEEEvNT_6ParamsE)
        /*029c*/ 	.word	0x00000070


	//----- nvinfo : EIATTR_MIN_STACK_SIZE
	.align		4
.L_131:
        /*02a0*/ 	.byte	0x04, 0x12
        /*02a2*/ 	.short	(.L_133 - .L_132)
	.align		4
.L_132:
        /*02a4*/ 	.word	index@(_ZN7cutlass13device_kernelIN5flash11enable_sm90INS1_16FlashAttnFwdSm90INS1_25CollectiveMainloopFwdSm90ILi2EN4cute5tupleIJNS5_1CILi1EEES8_S8_EEENS6_IJNS7_ILi128EEENS7_ILi96EEENS7_ILi64EEEEEELi256ENS_6half_tEfNS_4arch4Sm90ELb1ELb0ELb0ELb1ELb0ELb1ELb1ELb1ELb0ELb1ELb0ELb0EEENS1_21CollectiveEpilogueFwdINS6_IJSA_NS7_ILi256EEESB_EEES9_SE_SG_Li256ELb1ELb1ELb0ELb0EEENS1_36VarlenDynamicPersistentTileSchedulerILi128ELi96ELi256ELi128ELb0ELb1ELb1ELb1ELb1ELb1EEEEEEEEEvNT_6ParamsE)
        /*02a8*/ 	.word	0x000000b0
.L_133:


//--------------------- .nv.compat                --------------------------
	.section	.nv.compat,"",@"SHT_CUDA_COMPAT_INFO"
	.align	4
        /*0000*/ 	.byte	0x02, 0x09, 0x01, 0x00, 0x02, 0x02, 0x04, 0x00, 0x02, 0x05, 0x05, 0x00, 0x03, 0x07, 0x01, 0x01
        /*0010*/ 	.byte	0x02, 0x03, 0x01, 0x00, 0x02, 0x06, 0x01, 0x00, 0x04, 0x0b, 0x08, 0x00, 0x00, 0x00, 0x00, 0x00
        /*0020*/ 	.byte	0x00, 0x00, 0x00, 0x00


//--------------------- .nv.info._ZN7cutlass13device_kernelIN5flash11enable_sm90INS1_16FlashAttnFwdSm90INS1_25CollectiveMainloopFwdSm90ILi2EN4cute5tupleIJNS5_1CILi1EEES8_S8_EEENS6_IJNS7_ILi128EEENS7_ILi96EEENS7_ILi64EEEEEELi256ENS_6half_tEfNS_4arch4Sm90ELb0ELb0ELb0ELb0ELb0ELb0ELb0ELb1ELb0ELb1ELb0ELb0EEENS1_21CollectiveEpilogueFwdINS6_IJSA_NS7_ILi256EEESB_EEES9_SE_SG_Li256ELb0ELb1ELb0ELb0EEENS1_29StaticPersistentTileSchedulerILb0EEEEEEEEEvNT_6ParamsE --------------------------
	.section	.nv.info._ZN7cutlass13device_kernelIN5flash11enable_sm90INS1_16FlashAttnFwdSm90INS1_25CollectiveMainloopFwdSm90ILi2EN4cute5tupleIJNS5_1CILi1EEES8_S8_EEENS6_IJNS7_ILi128EEENS7_ILi96EEENS7_ILi64EEEEEELi256ENS_6half_tEfNS_4arch4Sm90ELb0ELb0ELb0ELb0ELb0ELb0ELb0ELb1ELb0ELb1ELb0ELb0EEENS1_21CollectiveEpilogueFwdINS6_IJSA_NS7_ILi256EEESB_EEES9_SE_SG_Li256ELb0ELb1ELb0ELb0EEENS1_29StaticPersistentTileSchedulerILb0EEEEEEEEEvNT_6ParamsE,"",@"SHT_CUDA_INFO"
	.sectionflags	@""
	.align	4


	//----- nvinfo : EIATTR_CUDA_API_VERSION
	.align		4
        /*0000*/ 	.byte	0x04, 0x37
        /*0002*/ 	.short	(.L_135 - .L_134)
.L_134:
        /*0004*/ 	.word	0x00000082


	//----- nvinfo : EIATTR_KPARAM_INFO
	.align		4
.L_135:
        /*0008*/ 	.byte	0x04, 0x17
        /*000a*/ 	.short	(.L_137 - .L_136)
.L_136:
        /*000c*/ 	.word	0x00000000
        /*0010*/ 	.short	0x0000
        /*0012*/ 	.short	0x0070
        /*0014*/ 	.byte	0x00, 0xf0, 0x01, 0x28


	//----- nvinfo : EIATTR_SPARSE_MMA_MASK
	.align		4
.L_137:
        /*0018*/ 	.byte	0x03, 0x50
        /*001a*/ 	.short	0x0000


	//----- nvinfo : EIATTR_MAXREG_COUNT
	.align		4
        /*001c*/ 	.byte	0x03, 0x1b
        /*001e*/ 	.short	0x00a8


	//----- nvinfo : EIATTR_NUM_BARRIERS
	.align		4
        /*0020*/ 	.byte	0x02, 0x4c
        /*0022*/ 	.byte	0x10
	.zero		1


	//----- nvinfo : EIATTR_EXTERNS
	.align		4
        /*0024*/ 	.byte	0x04, 0x0f
        /*0026*/ 	.short	(.L_139 - .L_138)


	//   ....[0]....
	.align		4
.L_138:
        /*0028*/ 	.word	index@(__assertfail)


	//----- nvinfo : EIATTR_ANNOTATIONS
	.align		4
.L_139:
        /*002c*/ 	.byte	0x04, 0x55
        /*002e*/ 	.short	(.L_141 - .L_140)


	//   ....[0]....
.L_140:
        /*0030*/ 	.word	0x00000001
        /*0034*/ 	.byte	0xc0, 0x71, 0x00, 0x00, 0x01, 0x00, 0x00, 0x00, 0x00, 0x73, 0x00, 0x00, 0x01, 0x00, 0x00, 0x00
        /* <DEDUP_REMOVED lines=25> */
        /*01d4*/ 	.byte	0x50, 0xb0, 0x00, 0x00


	//----- nvinfo : EIATTR_MERCURY_ISA_VERSION
	.align		4
.L_141:
        /*01d8*/ 	.byte	0x03, 0x5f
        /*01da*/ 	.short	0x0101


	//----- nvinfo : EIATTR_INT_WARP_WIDE_INSTR_OFFSETS
	.align		4
        /*01dc*/ 	.byte	0x04, 0x31
        /*01de*/ 	.short	(.L_143 - .L_142)


	//   ....[0]....
.L_142:
        /*01e0*/ 	.word	0x00000130


	//   ....[1]....
        /*01e4*/ 	.word	0x00000170


	//   ....[2]....
        /*01e8*/ 	.word	0x000001e0


	//----- nvinfo : EIATTR_COOP_GROUP_MASK_REGIDS
	.align		4
.L_143:
        /*01ec*/ 	.byte	0x04, 0x29
        /*01ee*/ 	.short	(.L_145 - .L_144)


	//   ....[0]....
.L_144:
        /*01f0*/ 	.word	0xffffffff


	//   ....[1]....
        /*01f4*/ 	.word	0xffffffff


	//   ....[2]....
        /*01f8*/ 	.word	0xffffffff


	//   ....[3]....
        /*01fc*/ 	.word	0xffffffff


	//   ....[4]....
        /*0200*/ 	.word	0xffffffff


	//   ....[5]....
        /*0204*/ 	.word	0xffffffff


	//   ....[6]....
        /*0208*/ 	.word	0xffffffff


	//   ....[7]....
        /*020c*/ 	.word	0xffffffff


	//   ....[8]....
        /*0210*/ 	.word	0xffffffff


	//   ....[9]....
        /*0214*/ 	.word	0xffffffff


	//   ....[10]....
        /*0218*/ 	.word	0xffffffff


	//   ....[11]....
        /*021c*/ 	.word	0xffffffff


	//   ....[12]....
        /*0220*/ 	.word	0xffffffff


	//   ....[13]....
        /*0224*/ 	.word	0xffffffff


	//   ....[14]....
        /*0228*/ 	.word	0xffffffff


	//   ....[15]....
        /*022c*/ 	.word	0xffffffff


	//   ....[16]....
        /*0230*/ 	.word	0xffffffff


	//   ....[17]....
        /*0234*/ 	.word	0xffffffff


	//   ....[18]....
        /*0238*/ 	.word	0xffffffff


	//   ....[19]....
        /*023c*/ 	.word	0xffffffff


	//   ....[20]....
        /*0240*/ 	.word	0xffffffff


	//   ....[21]....
        /*0244*/ 	.word	0xffffffff


	//   ....[22]....
        /*0248*/ 	.word	0xffffffff


	//   ....[23]....
        /*024c*/ 	.word	0xffffffff


	//   ....[24]....
        /*0250*/ 	.word	0xffffffff


	//   ....[25]....
        /*0254*/ 	.word	0xffffffff


	//   ....[26]....
        /*0258*/ 	.word	0xffffffff


	//   ....[27]....
        /*025c*/ 	.word	0xffffffff


	//   ....[28]....
        /*0260*/ 	.word	0xffffffff


	//   ....[29]....
        /*0264*/ 	.word	0xffffffff


	//   ....[30]....
        /*0268*/ 	.word	0xffffffff


	//   ....[31]....
        /*026c*/ 	.word	0xffffffff


	//   ....[32]....
        /*0270*/ 	.word	0xffffffff


	//   ....[33]....
        /*0274*/ 	.word	0xffffffff


	//   ....[34]....
        /*0278*/ 	.word	0xffffffff


	//   ....[35]....
        /*027c*/ 	.word	0xffffffff


	//   ....[36]....
        /*0280*/ 	.word	0xffffffff


	//   ....[37]....
        /*0284*/ 	.word	0xffffffff


	//   ....[38]....
        /*0288*/ 	.word	0xffffffff


	//   ....[39]....
        /*028c*/ 	.word	0xffffffff


	//   ....[40]....
        /*0290*/ 	.word	0xffffffff


	//   ....[41]....
        /*0294*/ 	.word	0xffffffff


	//   ....[42]....
        /*0298*/ 	.word	0xffffffff


	//   ....[43]....
        /*029c*/ 	.word	0xffffffff


	//   ....[44]....
        /*02a0*/ 	.word	0xffffffff


	//   ....[45]....
        /*02a4*/ 	.word	0xffffffff


	//   ....[46]....
        /*02a8*/ 	.word	0xffffffff


	//   ....[47]....
        /*02ac*/ 	.word	0xffffffff


	//   ....[48]....
        /*02b0*/ 	.word	0xffffffff


	//   ....[49]....
        /*02b4*/ 	.word	0xffffffff


	//   ....[50]....
        /*02b8*/ 	.word	0x0500000f


	//   ....[51]....
        /*02bc*/ 	.word	0x0500000f


	//   ....[52]....
        /*02c0*/ 	.word	0x0500000f


	//   ....[53]....
        /*02c4*/ 	.word	0x0500000f


	//   ....[54]....
        /*02c8*/ 	.word	0x0500000f


	//   ....[55]....
        /*02cc*/ 	.word	0x0500000f


	//   ....[56]....
        /*02d0*/ 	.word	0x0500000f


	//   ....[57]....
        /*02d4*/ 	.word	0x0500000f


	//   ....[58]....
        /*02d8*/ 	.word	0x0500000f


	//   ....[59]....
        /*02dc*/ 	.word	0x0500000f


	//   ....[60]....
        /*02e0*/ 	.word	0x0500000f


	//   ....[61]....
        /*02e4*/ 	.word	0x0500000f


	//   ....[62]....
        /*02e8*/ 	.word	0x0500000f


	//   ....[63]....
        /*02ec*/ 	.word	0x0500000f


	//   ....[64]....
        /*02f0*/ 	.word	0x0500000f


	//   ....[65]....
        /*02f4*/ 	.word	0x0500000f


	//   ....[66]....
        /*02f8*/ 	.word	0x0500000f


	//   ....[67]....
        /*02fc*/ 	.word	0x0500000f


	//----- nvinfo : EIATTR_COOP_GROUP_INSTR_OFFSETS
	.align		4
.L_145:
        /*0300*/ 	.byte	0x04, 0x28
        /*0302*/ 	.short	(.L_147 - .L_146)


	//   ....[0]....
.L_146:
        /*0304*/ 	.word	0x00000070


	//   ....[1]....
        /*0308*/ 	.word	0x00000140


	//   ....[2]....
        /*030c*/ 	.word	0x00000190


	//   ....[3]....
        /*0310*/ 	.word	0x000003c0


	//   ....[4]....
        /*0314*/ 	.word	0x00000520


	//   ....[5]....
        /*0318*/ 	.word	0x00000640


	//   ....[6]....
        /*031c*/ 	.word	0x000007a0


	//   ....[7]....
        /*0320*/ 	.word	0x00000db0


	//   ....[8]....
        /*0324*/ 	.word	0x00001ad0


	//   ....[9]....
        /*0328*/ 	.word	0x00001b20


	//   ....[10]....
        /*032c*/ 	.word	0x00001f80


	//   ....[11]....
        /*0330*/ 	.word	0x00002000


	//   ....[12]....
        /*0334*/ 	.word	0x00003090


	//   ....[13]....
        /*0338*/ 	.word	0x000030c0


	//   ....[14]....
        /*033c*/ 	.word	0x000034c0


	//   ....[15]....
        /*0340*/ 	.word	0x00003690


	//   ....[16]....
        /*0344*/ 	.word	0x00004960


	//   ....[17]....
        /*0348*/ 	.word	0x00004990


	//   ....[18]....
        /*034c*/ 	.word	0x00004a10


	//   ....[19]....
        /*0350*/ 	.word	0x00004a30


	//   ....[20]....
        /*0354*/ 	.word	0x00006490


	//   ....[21]....
        /*0358*/ 	.word	0x000064c0


	//   ....[22]....
        /*035c*/ 	.word	0x00006650


	//   ....[23]....
        /*0360*/ 	.word	0x00006660


	//   ....[24]....
        /*0364*/ 	.word	0x00006b80


	//   ....[25]....
        /*0368*/ 	.word	0x00006ba0


	//   ....[26]....
        /*036c*/ 	.word	0x00006ce0


	//   ....[27]....
        /*0370*/ 	.word	0x00006d00


	//   ....[28]....
        /*0374*/ 	.word	0x00006e30


	//   ....[29]....
        /*0378*/ 	.word	0x00006e50


	//   ....[30]....
        /*037c*/ 	.word	0x00006f90


	//   ....[31]....
        /*0380*/ 	.word	0x00006fd0


	//   ....[32]....
        /*0384*/ 	.word	0x00007a00


	//   ....[33]....
        /*0388*/ 	.word	0x00008370


	//   ....[34]....
        /*038c*/ 	.word	0x00008380


	//   ....[35]....
        /*0390*/ 	.word	0x000083c0


	//   ....[36]....
        /*0394*/ 	.word	0x00008400


	//   ....[37]....
        /*0398*/ 	.word	0x00008500


	//   ....[38]....
        /*039c*/ 	.word	0x00008510


	//   ....[39]....
        /*03a0*/ 	.word	0x000085a0


	//   ....[40]....
        /*03a4*/ 	.word	0x000085b0


	//   ....[41]....
        /*03a8*/ 	.word	0x00008640


	//   ....[42]....
        /*03ac*/ 	.word	0x00008650


	//   ....[43]....
        /*03b0*/ 	.word	0x000086e0


	//   ....[44]....
        /*03b4*/ 	.word	0x000086f0


	//   ....[45]....
        /*03b8*/ 	.word	0x00008770


	//   ....[46]....
        /*03bc*/ 	.word	0x00008780


	//   ....[47]....
        /*03c0*/ 	.word	0x00008790


	//   ....[48]....
        /*03c4*/ 	.word	0x000087a0


	//   ....[49]....
        /*03c8*/ 	.word	0x0000af80


	//   ....[50]....
        /*03cc*/ 	.word	0x0000b480


	//   ....[51]....
        /*03d0*/ 	.word	0x0000b5f0


	//   ....[52]....
        /*03d4*/ 	.word	0x0000b650


	//   ....[53]....
        /*03d8*/ 	.word	0x0000b720


	//   ....[54]....
        /*03dc*/ 	.word	0x0000b7c0


	//   ....[55]....
        /*03e0*/ 	.word	0x0000b860


	//   ....[56]....
        /*03e4*/ 	.word	0x0000b970


	//   ....[57]....
        /*03e8*/ 	.word	0x0000b9d0


	//   ....[58]....
        /*03ec*/ 	.word	0x0000bad0


	//   ....[59]....
        /*03f0*/ 	.word	0x0000bb30


	//   ....[60]....
        /*03f4*/ 	.word	0x0000bc30


	//   ....[61]....
        /*03f8*/ 	.word	0x0000bc90


	//   ....[62]....
        /*03fc*/ 	.word	0x0000bd90


	//   ....[63]....
        /*0400*/ 	.word	0x0000bdf0


	//   ....[64]....
        /*0404*/ 	.word	0x0000bee0


	//   ....[65]....
        /*0408*/ 	.word	0x0000bf40


	//   ....[66]....
        /*040c*/ 	.word	0x0000bfe0


	//   ....[67]....
        /*0410*/ 	.word	0x0000c3d0


	//----- nvinfo : EIATTR_REG_RECONFIG
	.align		4
.L_147:
        /*0414*/ 	.byte	0x01, 0x54
	.zero		2


	//----- nvinfo : EIATTR_SYSCALL_OFFSETS
	.align		4
        /*0418*/ 	.byte	0x04, 0x46
        /*041a*/ 	.short	(.L_149 - .L_148)


	//   ....[0]....
.L_148:
        /*041c*/ 	.word	0x00001110


	//   ....[1]....
        /*0420*/ 	.word	0x00007660


	//   ....[2]....
        /*0424*/ 	.word	0x000077a0


	//   ....[3]....
        /*0428*/ 	.word	0x00007890


	//   ....[4]....
        /*042c*/ 	.word	0x00007f90


	//----- nvinfo : EIATTR_MBARRIER_INSTR_OFFSETS
	.align		4
.L_149:
        /*0430*/ 	.byte	0x04, 0x39
        /*0432*/ 	.short	(.L_151 - .L_150)


	//   ....[0]....
.L_150:
        /*0434*/ 	.word	0x00000270
        /*0438*/ 	.word	0x000000ff
        /*043c*/ 	.word	0x00022800
        /*0440*/ 	.short	0x0100
        /*0442*/ 	.byte	0x08
	.zero		1


	//   ....[1]....
        /*0444*/ 	.word	0x00000280
        /*0448*/ 	.word	0x000000ff
        /*044c*/ 	.word	0x00022820
        /*0450*/ 	.short	0x0100
        /*0452*/ 	.byte	0x08
	.zero		1


	//   ....[2]....
        /*0454*/ 	.word	0x00000370
        /*0458*/ 	.word	0x000000ff
        /*045c*/ 	.word	0x00022830
        /*0460*/ 	.short	0x0100
        /*0462*/ 	.byte	0x08
	.zero		1


	//   ....[3]....
        /*0464*/ 	.word	0x00000380
        /*0468*/ 	.word	0x000000ff
        /*046c*/ 	.word	0x00022840
        /*0470*/ 	.short	0x0100
        /*0472*/ 	.byte	0x08
	.zero		1


	//   ....[4]....
        /*0474*/ 	.word	0x00000390
        /*0478*/ 	.word	0x000000ff
        /*047c*/ 	.word	0x00022838
        /*0480*/ 	.short	0x0100
        /*0482*/ 	.byte	0x08
	.zero		1


	//   ....[5]....
        /*0484*/ 	.word	0x000003a0
        /*0488*/ 	.word	0x000000ff
        /*048c*/ 	.word	0x00022848
        /*0490*/ 	.short	0x0100
        /*0492*/ 	.byte	0x08
	.zero		1


	//   ....[6]....
        /*0494*/ 	.word	0x000004d0
        /*0498*/ 	.word	0x000000ff
        /*049c*/ 	.word	0x00022850
        /*04a0*/ 	.short	0x0100
        /*04a2*/ 	.byte	0x08
	.zero		1


	//   ....[7]....
        /*04a4*/ 	.word	0x000004e0
        /*04a8*/ 	.word	0x000000ff
        /*04ac*/ 	.word	0x00022860
        /*04b0*/ 	.short	0x0100
        /*04b2*/ 	.byte	0x08
	.zero		1


	//   ....[8]....
        /*04b4*/ 	.word	0x000004f0
        /*04b8*/ 	.word	0x000000ff
        /*04bc*/ 	.word	0x00022858
        /*04c0*/ 	.short	0x0100
        /*04c2*/ 	.byte	0x08
	.zero		1


	//   ....[9]....
        /*04c4*/ 	.word	0x00000500
        /*04c8*/ 	.word	0x000000ff
        /*04cc*/ 	.word	0x00022868
        /*04d0*/ 	.short	0x0100
        /*04d2*/ 	.byte	0x08
	.zero		1


	//   ....[10]....
        /*04d4*/ 	.word	0x000005f0
        /*04d8*/ 	.word	0x000000ff
        /*04dc*/ 	.word	0x00022870
        /*04e0*/ 	.short	0x0100
        /*04e2*/ 	.byte	0x06
	.zero		1


	//   ....[11]....
        /*04e4*/ 	.word	0x00000600
        /*04e8*/ 	.word	0x000000ff
        /*04ec*/ 	.word	0x00022880
        /*04f0*/ 	.short	0x0100
        /*04f2*/ 	.byte	0x06
	.zero		1


	//   ....[12]....
        /*04f4*/ 	.word	0x00000610
        /*04f8*/ 	.word	0x000000ff
        /*04fc*/ 	.word	0x00022878
        /*0500*/ 	.short	0x0100
        /*0502*/ 	.byte	0x06
	.zero		1


	//   ....[13]....
        /*0504*/ 	.word	0x00000620
        /*0508*/ 	.word	0x000000ff
        /*050c*/ 	.word	0x00022888
        /*0510*/ 	.short	0x0100
        /*0512*/ 	.byte	0x06
	.zero		1


	//   ....[14]....
        /*0514*/ 	.word	0x00000750
        /*0518*/ 	.word	0x000000ff
        /*051c*/ 	.word	0x00022890
        /*0520*/ 	.short	0x0100
        /*0522*/ 	.byte	0x08
	.zero		1


	//   ....[15]....
        /*0524*/ 	.word	0x00000760
        /*0528*/ 	.word	0x000000ff
        /*052c*/ 	.word	0x000228a0
        /*0530*/ 	.short	0x0100
        /*0532*/ 	.byte	0x08
	.zero		1


	//   ....[16]....
        /*0534*/ 	.word	0x00000770
        /*0538*/ 	.word	0x000000ff
        /*053c*/ 	.word	0x00022898
        /*0540*/ 	.short	0x0100
        /*0542*/ 	.byte	0x08
	.zero		1


	//   ....[17]....
        /*0544*/ 	.word	0x00000780
        /*0548*/ 	.word	0x000000ff
        /*054c*/ 	.word	0x000228a8
        /*0550*/ 	.short	0x0100
        /*0552*/ 	.byte	0x08
	.zero		1


	//   ....[18]....
        /*0554*/ 	.word	0x000008b0
        /*0558*/ 	.word	0x000000ff
        /*055c*/ 	.word	0x000228b0
        /*0560*/ 	.short	0x0100
        /*0562*/ 	.byte	0x08
	.zero		1


	//   ....[19]....
        /*0564*/ 	.word	0x000008c0
        /*0568*/ 	.word	0x000000ff
        /*056c*/ 	.word	0x000228c0
        /*0570*/ 	.short	0x0100
        /*0572*/ 	.byte	0x08
	.zero		1


	//   ....[20]....
        /*0574*/ 	.word	0x000008d0
        /*0578*/ 	.word	0x000000ff
        /*057c*/ 	.word	0x000228b8
        /*0580*/ 	.short	0x0100
        /*0582*/ 	.byte	0x08
	.zero		1


	//   ....[21]....
        /*0584*/ 	.word	0x000008e0
        /*0588*/ 	.word	0x000000ff
        /*058c*/ 	.word	0x000228c8
        /*0590*/ 	.short	0x0100
        /*0592*/ 	.byte	0x08
	.zero		1


	//   ....[22]....
        /*0594*/ 	.word	0x00001160
        /*0598*/ 	.word	0x000000ff
        /*059c*/ 	.word	0x00022800
        /*05a0*/ 	.short	0x010a
        /*05a2*/ 	.byte	0x2d
	.zero		1


	//   ....[23]....
        /*05a4*/ 	.word	0x00001230
        /*05a8*/ 	.word	0x000000ff
        /*05ac*/ 	.word	0x00022830
        /*05b0*/ 	.short	0x010a
        /*05b2*/ 	.byte	0x15
	.zero		1


	//   ....[24]....
        /*05b4*/ 	.word	0x00001270
        /*05b8*/ 	.word	0x000000ff
        /*05bc*/ 	.word	0x00022830
        /*05c0*/ 	.short	0x010a
        /*05c2*/ 	.byte	0x15
	.zero		1


	//   ....[25]....
        /*05c4*/ 	.word	0x00002440
        /*05c8*/ 	.word	0x00000004
        /*05cc*/ 	.word	0x00000000
        /*05d0*/ 	.short	0x0101
        /*05d2*/ 	.byte	0x3f
	.zero		1


	//   ....[26]....
        /*05d4*/ 	.word	0x00002870
        /*05d8*/ 	.word	0x000000ff
        /*05dc*/ 	.word	0x00022850
        /*05e0*/ 	.short	0x010a
        /*05e2*/ 	.byte	0x15
	.zero		1


	//   ....[27]....
        /*05e4*/ 	.word	0x000028b0
        /*05e8*/ 	.word	0x000000ff
        /*05ec*/ 	.word	0x00022850
        /*05f0*/ 	.short	0x010a
        /*05f2*/ 	.byte	0x15
	.zero		1


	//   ....[28]....
        /*05f4*/ 	.word	0x00002ba0
        /*05f8*/ 	.word	0x00000008
        /*05fc*/ 	.word	0x00000000
        /*0600*/ 	.short	0x0101
        /*0602*/ 	.byte	0x3f
	.zero		1


	//   ....[29]....
        /*0604*/ 	.word	0x00002d20
        /*0608*/ 	.word	0x000000ff
        /*060c*/ 	.word	0x00022830
        /*0610*/ 	.short	0x010a
        /*0612*/ 	.byte	0x17
	.zero		1


	//   ....[30]....
        /*0614*/ 	.word	0x00002d70
        /*0618*/ 	.word	0x000000ff
        /*061c*/ 	.word	0x00022830
        /*0620*/ 	.short	0x010a
        /*0622*/ 	.byte	0x17
	.zero		1


	//   ....[31]....
        /*0624*/ 	.word	0x00003a20
        /*0628*/ 	.word	0x0000009a
        /*062c*/ 	.word	0x00000000
        /*0630*/ 	.short	0x0101
        /*0632*/ 	.byte	0x3f
	.zero		1


	//   ....[32]....
        /*0634*/ 	.word	0x00004610
        /*0638*/ 	.word	0x000000ff
        /*063c*/ 	.word	0x00022850
        /*0640*/ 	.short	0x010a
        /*0642*/ 	.byte	0x17
	.zero		1


	//   ....[33]....
        /*0644*/ 	.word	0x00004660
        /*0648*/ 	.word	0x000000ff
        /*064c*/ 	.word	0x00022850
        /*0650*/ 	.short	0x010a
        /*0652*/ 	.byte	0x17
	.zero		1


	//   ....[34]....
        /*0654*/ 	.word	0x00004940
        /*0658*/ 	.word	0x000000b7
        /*065c*/ 	.word	0x00000000
        /*0660*/ 	.short	0x0101
        /*0662*/ 	.byte	0x3f
	.zero		1


	//   ....[35]....
        /*0664*/ 	.word	0x00006b60
        /*0668*/ 	.word	0x000000ce
        /*066c*/ 	.word	0x00000000
        /*0670*/ 	.short	0x0101
        /*0672*/ 	.byte	0x3f
	.zero		1


	//   ....[36]....
        /*0674*/ 	.word	0x00007c30
        /*0678*/ 	.word	0x00000000
        /*067c*/ 	.word	0x00022840
        /*0680*/ 	.short	0x010a
        /*0682*/ 	.byte	0x3f
	.zero		1


	//   ....[37]....
        /*0684*/ 	.word	0x000088a0
        /*0688*/ 	.word	0x000000ff
        /*068c*/ 	.word	0x00022800
        /*0690*/ 	.short	0x0107
        /*0692*/ 	.byte	0x24
	.zero		1


	//   ....[38]....
        /*0694*/ 	.word	0x00008900
        /*0698*/ 	.word	0x000000ff
        /*069c*/ 	.word	0x00022800
        /*06a0*/ 	.short	0x0101
        /*06a2*/ 	.byte	0x24
	.zero		1


	//   ....[39]....
        /*06a4*/ 	.word	0x00008920
        /*06a8*/ 	.word	0x000000ff
        /*06ac*/ 	.word	0x00022820
        /*06b0*/ 	.short	0x010a
        /*06b2*/ 	.byte	0x24
	.zero		1


	//   ....[40]....
        /*06b4*/ 	.word	0x00008a00
        /*06b8*/ 	.word	0x00000002
        /*06bc*/ 	.word	0x00022860
        /*06c0*/ 	.short	0x010a
        /*06c2*/ 	.byte	0x3f
	.zero		1


	//   ....[41]....
        /*06c4*/ 	.word	0x00009220
        /*06c8*/ 	.word	0x00000003
        /*06cc*/ 	.word	0x00022840
        /*06d0*/ 	.short	0x010a
        /*06d2*/ 	.byte	0x3f
	.zero		1


	//   ....[42]....
        /*06d4*/ 	.word	0x00009470
        /*06d8*/ 	.word	0x00000003
        /*06dc*/ 	.word	0x00022860
        /*06e0*/ 	.short	0x010a
        /*06e2*/ 	.byte	0x3f
	.zero		1


	//   ....[43]....
        /*06e4*/ 	.word	0x00009c80
        /*06e8*/ 	.word	0x00000004
        /*06ec*/ 	.word	0x00022840
        /*06f0*/ 	.short	0x010a
        /*06f2*/ 	.byte	0x3f
	.zero		1


	//   ....[44]....
        /*06f4*/ 	.word	0x00009eb0
        /*06f8*/ 	.word	0x00000004
        /*06fc*/ 	.word	0x00022860
        /*0700*/ 	.short	0x010a
        /*0702*/ 	.byte	0x3f
	.zero		1


	//   ....[45]....
        /*0704*/ 	.word	0x0000a610
        /*0708*/ 	.word	0x00000004
        /*070c*/ 	.word	0x00022840
        /*0710*/ 	.short	0x010a
        /*0712*/ 	.byte	0x3f
	.zero		1


	//   ....[46]....
        /*0714*/ 	.word	0x0000a860
        /*0718*/ 	.word	0x00000004
        /*071c*/ 	.word	0x00022860
        /*0720*/ 	.short	0x010a
        /*0722*/ 	.byte	0x3f
	.zero		1


	//   ....[47]....
        /*0724*/ 	.word	0x0000af00
        /*0728*/ 	.word	0x00000000
        /*072c*/ 	.word	0x00022820
        /*0730*/ 	.short	0x010a
        /*0732*/ 	.byte	0x3f
	.zero		1


	//   ....[48]....
        /*0734*/ 	.word	0x0000b0d0
        /*0738*/ 	.word	0x00000006
        /*073c*/ 	.word	0x00000000
        /*0740*/ 	.short	0x010a
        /*0742*/ 	.byte	0x3f
	.zero		1


	//   ....[49]....
        /*0744*/ 	.word	0x0000b120
        /*0748*/ 	.word	0x00000003
        /*074c*/ 	.word	0x00000000
        /*0750*/ 	.short	0x010a
        /*0752*/ 	.byte	0x3f
	.zero		1


	//   ....[50]....
        /*0754*/ 	.word	0x0000b180
        /*0758*/ 	.word	0x00000012
        /*075c*/ 	.word	0x00000000
        /*0760*/ 	.short	0x010a
        /*0762*/ 	.byte	0x3f
	.zero		1


	//   ....[51]....
        /*0764*/ 	.word	0x0000b1b0
        /*0768*/ 	.word	0x00000003
        /*076c*/ 	.word	0x00000000
        /*0770*/ 	.short	0x010a
        /*0772*/ 	.byte	0x3f
	.zero		1


	//   ....[52]....
        /*0774*/ 	.word	0x0000b220
        /*0778*/ 	.word	0x00000003
        /*077c*/ 	.word	0x00022800
        /*0780*/ 	.short	0x010a
        /*0782*/ 	.byte	0x3f
	.zero		1


	//   ....[53]....
        /*0784*/ 	.word	0x0000b280
        /*0788*/ 	.word	0x00000000
        /*078c*/ 	.word	0x00022830
        /*0790*/ 	.short	0x010a
        /*0792*/ 	.byte	0x3f
	.zero		1


	//   ....[54]....
        /*0794*/ 	.word	0x0000b2d0
        /*0798*/ 	.word	0x00000008
        /*079c*/ 	.word	0x00022850
        /*07a0*/ 	.short	0x010a
        /*07a2*/ 	.byte	0x3f
	.zero		1


	//   ....[55]....
        /*07a4*/ 	.word	0x0000b340
        /*07a8*/ 	.word	0x00000000
        /*07ac*/ 	.word	0x00022830
        /*07b0*/ 	.short	0x010a
        /*07b2*/ 	.byte	0x3f
	.zero		1


	//   ....[56]....
        /*07b4*/ 	.word	0x0000b3a0
        /*07b8*/ 	.word	0x000000b7
        /*07bc*/ 	.word	0x00022850
        /*07c0*/ 	.short	0x010a
        /*07c2*/ 	.byte	0x3f
	.zero		1


	//   ....[57]....
        /*07c4*/ 	.word	0x0000b540
        /*07c8*/ 	.word	0x00000000
        /*07cc*/ 	.word	0x00022840
        /*07d0*/ 	.short	0x010a
        /*07d2*/ 	.byte	0x3f
	.zero		1


	//   ....[58]....
        /*07d4*/ 	.word	0x0000c070
        /*07d8*/ 	.word	0x00000003
        /*07dc*/ 	.word	0x00022820
        /*07e0*/ 	.short	0x010a
        /*07e2*/ 	.byte	0x3f
	.zero		1


	//   ....[59]....
        /*07e4*/ 	.word	0x0000c0c0
        /*07e8*/ 	.word	0x00000002
        /*07ec*/ 	.word	0x00022860
        /*07f0*/ 	.short	0x010a
        /*07f2*/ 	.byte	0x3f
	.zero		1


	//   ....[60]....
        /*07f4*/ 	.word	0x0000c110
        /*07f8*/ 	.word	0x00000003
        /*07fc*/ 	.word	0x00022840
        /*0800*/ 	.short	0x010a
        /*0802*/ 	.byte	0x3f
	.zero		1


	//   ....[61]....
        /*0804*/ 	.word	0x0000c160
        /*0808*/ 	.word	0x00000003
        /*080c*/ 	.word	0x00022860
        /*0810*/ 	.short	0x010a
        /*0812*/ 	.byte	0x3f
	.zero		1


	//   ....[62]....
        /*0814*/ 	.word	0x0000c1b0
        /*0818*/ 	.word	0x00000004
        /*081c*/ 	.word	0x00022840
        /*0820*/ 	.short	0x010a
        /*0822*/ 	.byte	0x3f
	.zero		1


	//   ....[63]....
        /*0824*/ 	.word	0x0000c200
        /*0828*/ 	.word	0x00000004
        /*082c*/ 	.word	0x00022860
        /*0830*/ 	.short	0x010a
        /*0832*/ 	.byte	0x3f
	.zero		1


	//   ....[64]....
        /*0834*/ 	.word	0x0000c250
        /*0838*/ 	.word	0x00000004
        /*083c*/ 	.word	0x00022840
        /*0840*/ 	.short	0x010a
        /*0842*/ 	.byte	0x3f
	.zero		1


	//   ....[65]....
        /*0844*/ 	.word	0x0000c2a0
        /*0848*/ 	.word	0x00000004
        /*084c*/ 	.word	0x00022860
        /*0850*/ 	.short	0x010a
        /*0852*/ 	.byte	0x3f
	.zero		1


	//   ....[66]....
        /*0854*/ 	.word	0x0000c2f0
        /*0858*/ 	.word	0x00000000
        /*085c*/ 	.word	0x00022820
        /*0860*/ 	.short	0x010a
        /*0862*/ 	.byte	0x3f
	.zero		1


	//   ....[67]....
        /*0864*/ 	.word	0x0000c490
        /*0868*/ 	.word	0x00000006
        /*086c*/ 	.word	0x00000000
        /*0870*/ 	.short	0x010a
        /*0872*/ 	.byte	0x3f
	.zero		1


	//   ....[68]....
        /*0874*/ 	.word	0x0000c4e0
        /*0878*/ 	.word	0x00000003
        /*087c*/ 	.word	0x00000000
        /*0880*/ 	.short	0x010a
        /*0882*/ 	.byte	0x3f
	.zero		1


	//   ....[69]....
        /*0884*/ 	.word	0x0000c530
        /*0888*/ 	.word	0x00000012
        /*088c*/ 	.word	0x00000000
        /*0890*/ 	.short	0x010a
        /*0892*/ 	.byte	0x3f
	.zero		1


	//----- nvinfo : EIATTR_NUM_MBARRIERS
	.align		4
.L_151:
        /*0894*/ 	.byte	0x03, 0x38
        /*0896*/ 	.short	0x0016


	//----- nvinfo : EIATTR_EXIT_INSTR_OFFSETS
	.align		4
        /*0898*/ 	.byte	0x04, 0x1c
        /*089a*/ 	.short	(.L_153 - .L_152)


	//   ....[0]....
.L_152:
        /*089c*/ 	.word	0x00000a20


	//   ....[1]....
        /*08a0*/ 	.word	0x00007130


	//   ....[2]....
        /*08a4*/ 	.word	0x0000b200


	//----- nvinfo : EIATTR_MAX_THREADS
	.align		4
.L_153:
        /*08a8*/ 	.byte	0x04, 0x05
        /*08aa*/ 	.short	(.L_155 - .L_154)
.L_154:
        /*08ac*/ 	.word	0x00000180
        /*08b0*/ 	.word	0x00000001
        /*08b4*/ 	.word	0x00000001


	//----- nvinfo : EIATTR_CRS_STACK_SIZE
	.align		4
.L_155:
        /*08b8*/ 	.byte	0x04, 0x1e
        /*08ba*/ 	.short	(.L_157 - .L_156)
.L_156:
        /*08bc*/ 	.word	0x00000000


	//----- nvinfo : EIATTR_CBANK_PARAM_SIZE
	.align		4
.L_157:
        /*08c0*/ 	.byte	0x03, 0x19
        /*08c2*/ 	.short	0x0a70


	//----- nvinfo : EIATTR_PARAM_CBANK
	.align		4
        /*08c4*/ 	.byte	0x04, 0x0a
        /*08c6*/ 	.short	(.L_159 - .L_158)
	.align		4
.L_158:
        /*08c8*/ 	.word	index@(.nv.constant0._ZN7cutlass13device_kernelIN5flash11enable_sm90INS1_16FlashAttnFwdSm90INS1_25CollectiveMainloopFwdSm90ILi2EN4cute5tupleIJNS5_1CILi1EEES8_S8_EEENS6_IJNS7_ILi128EEENS7_ILi96EEENS7_ILi64EEEEEELi256ENS_6half_tEfNS_4arch4Sm90ELb0ELb0ELb0ELb0ELb0ELb0ELb0ELb1ELb0ELb1ELb0ELb0EEENS1_21CollectiveEpilogueFwdINS6_IJSA_NS7_ILi256EEESB_EEES9_SE_SG_Li256ELb0ELb1ELb0ELb0EEENS1_29StaticPersistentTileSchedulerILb0EEEEEEEEEvNT_6ParamsE)
        /*08cc*/ 	.short	0x0210
        /*08ce*/ 	.short	0x0a70


	//----- nvinfo : EIATTR_SW_WAR
	.align		4
.L_159:
        /*08d0*/ 	.byte	0x04, 0x36
        /*08d2*/ 	.short	(.L_161 - .L_160)
.L_160:
        /*08d4*/ 	.word	0x00000008
.L_161:


//--------------------- .nv.info._ZN7cutlass13device_kernelIN5flash11enable_sm90INS1_16FlashAttnFwdSm90INS1_25CollectiveMainloopFwdSm90ILi2EN4cute5tupleIJNS5_1CILi1EEES8_S8_EEENS6_IJNS7_ILi128EEENS7_ILi96EEENS7_ILi64EEEEEELi256ENS_6half_tEfNS_4arch4Sm90ELb0ELb0ELb0ELb0ELb0ELb0ELb1ELb1ELb0ELb1ELb0ELb0EEENS1_21CollectiveEpilogueFwdINS6_IJSA_NS7_ILi256EEESB_EEES9_SE_SG_Li256ELb0ELb1ELb0ELb0EEENS1_29StaticPersistentTileSchedulerILb0EEEEEEEEEvNT_6ParamsE --------------------------
	.section	.nv.info._ZN7cutlass13device_kernelIN5flash11enable_sm90INS1_16FlashAttnFwdSm90INS1_25CollectiveMainloopFwdSm90ILi2EN4cute5tupleIJNS5_1CILi1EEES8_S8_EEENS6_IJNS7_ILi128EEENS7_ILi96EEENS7_ILi64EEEEEELi256ENS_6half_tEfNS_4arch4Sm90ELb0ELb0ELb0ELb0ELb0ELb0ELb1ELb1ELb0ELb1ELb0ELb0EEENS1_21CollectiveEpilogueFwdINS6_IJSA_NS7_ILi256EEESB_EEES9_SE_SG_Li256ELb0ELb1ELb0ELb0EEENS1_29StaticPersistentTileSchedulerILb0EEEEEEEEEvNT_6ParamsE,"",@"SHT_CUDA_INFO"
	.sectionflags	@""
	.align	4


	//----- nvinfo : EIATTR_CUDA_API_VERSION
	.align		4
        /*0000*/ 	.byte	0x04, 0x37
        /*0002*/ 	.short	(.L_163 - .L_162)
.L_162:
        /*0004*/ 	.word	0x00000082


	//----- nvinfo : EIATTR_KPARAM_INFO
	.align		4
.L_163:
        /*0008*/ 	.byte	0x04, 0x17
        /*000a*/ 	.short	(.L_165 - .L_164)
.L_164:
        /*000c*/ 	.word	0x00000000
        /*0010*/ 	.short	0x0000
        /*0012*/ 	.short	0x0070
        /*0014*/ 	.byte	0x00, 0xf0, 0x01, 0x2c


	//----- nvinfo : EIATTR_SPARSE_MMA_MASK
	.align		4
.L_165:
        /*0018*/ 	.byte	0x03, 0x50
        /*001a*/ 	.short	0x0000


	//----- nvinfo : EIATTR_MAXREG_COUNT
	.align		4
        /*001c*/ 	.byte	0x03, 0x1b
        /*001e*/ 	.short	0x00a8


	//----- nvinfo : EIATTR_NUM_BARRIERS
	.align		4
        /*0020*/ 	.byte	0x02, 0x4c
        /*0022*/ 	.byte	0x10
	.zero		1


	//----- nvinfo : EIATTR_EXTERNS
	.align		4
        /*0024*/ 	.byte	0x04, 0x0f
        /*0026*/ 	.short	(.L_167 - .L_166)


	//   ....[0]....
	.align		4
.L_166:
        /*0028*/ 	.word	index@(__assertfail)


	//----- nvinfo : EIATTR_ANNOTATIONS
	.align		4
.L_167:
        /*002c*/ 	.byte	0x04, 0x55
        /*002e*/ 	.short	(.L_169 - .L_168)


	//   ....[0]....
.L_168:
        /* <DEDUP_REMOVED lines=50> */


	//----- nvinfo : EIATTR_MERCURY_ISA_VERSION
	.align		4
.L_169:
        /*0338*/ 	.byte	0x03, 0x5f
        /*033a*/ 	.short	0x0101


	//----- nvinfo : EIATTR_INT_WARP_WIDE_INSTR_OFFSETS
	.align		4
        /*033c*/ 	.byte	0x04, 0x31
        /*033e*/ 	.short	(.L_171 - .L_170)


	//   ....[0]....
.L_170:
        /*0340*/ 	.word	0x00000130


	//   ....[1]....
        /*0344*/ 	.word	0x00000170


	//   ....[2]....
        /*0348*/ 	.word	0x000001e0


	//   ....[3]....
        /*034c*/ 	.word	0x000001f0


	//----- nvinfo : EIATTR_COOP_GROUP_MASK_REGIDS
	.align		4
.L_171:
        /*0350*/ 	.byte	0x04, 0x29
        /*0352*/ 	.short	(.L_173 - .L_172)


	//   ....[0]....
.L_172:
        /*0354*/ 	.word	0xffffffff


	//   ....[1]....
        /*0358*/ 	.word	0xffffffff


	//   ....[2]....
        /*035c*/ 	.word	0xffffffff


	//   ....[3]....
        /*0360*/ 	.word	0xffffffff


	//   ....[4]....
        /*0364*/ 	.word	0xffffffff


	//   ....[5]....
        /*0368*/ 	.word	0xffffffff


	//   ....[6]....
        /*036c*/ 	.word	0xffffffff


	//   ....[7]....
        /*0370*/ 	.word	0xffffffff


	//   ....[8]....
        /*0374*/ 	.word	0xffffffff


	//   ....[9]....
        /*0378*/ 	.word	0xffffffff


	//   ....[10]....
        /*037c*/ 	.word	0xffffffff


	//   ....[11]....
        /*0380*/ 	.word	0xffffffff


	//   ....[12]....
        /*0384*/ 	.word	0xffffffff


	//   ....[13]....
        /*0388*/ 	.word	0xffffffff


	//   ....[14]....
        /*038c*/ 	.word	0xffffffff


	//   ....[15]....
        /*0390*/ 	.word	0xffffffff


	//   ....[16]....
        /*0394*/ 	.word	0xffffffff


	//   ....[17]....
        /*0398*/ 	.word	0xffffffff


	//   ....[18]....
        /*039c*/ 	.word	0xffffffff


	//   ....[19]....
        /*03a0*/ 	.word	0xffffffff


	//   ....[20]....
        /*03a4*/ 	.word	0xffffffff


	//   ....[21]....
        /*03a8*/ 	.word	0xffffffff


	//   ....[22]....
        /*03ac*/ 	.word	0xffffffff


	//   ....[23]....
        /*03b0*/ 	.word	0xffffffff


	//   ....[24]....
        /*03b4*/ 	.word	0xffffffff


	//   ....[25]....
        /*03b8*/ 	.word	0xffffffff


	//   ....[26]....
        /*03bc*/ 	.word	0xffffffff


	//   ....[27]....
        /*03c0*/ 	.word	0xffffffff


	//   ....[28]....
        /*03c4*/ 	.word	0xffffffff


	//   ....[29]....
        /*03c8*/ 	.word	0xffffffff


	//   ....[30]....
        /*03cc*/ 	.word	0xffffffff


	//   ....[31]....
        /*03d0*/ 	.word	0xffffffff


	//   ....[32]....
        /*03d4*/ 	.word	0xffffffff


	//   ....[33]....
        /*03d8*/ 	.word	0xffffffff


	//   ....[34]....
        /*03dc*/ 	.word	0xffffffff


	//   ....[35]....
        /*03e0*/ 	.word	0xffffffff


	//   ....[36]....
        /*03e4*/ 	.word	0xffffffff


	//   ....[37]....
        /*03e8*/ 	.word	0xffffffff


	//   ....[38]....
        /*03ec*/ 	.word	0xffffffff


	//   ....[39]....
        /*03f0*/ 	.word	0xffffffff


	//   ....[40]....
        /*03f4*/ 	.word	0xffffffff


	//   ....[41]....
        /*03f8*/ 	.word	0xffffffff


	//   ....[42]....
        /*03fc*/ 	.word	0xffffffff


	//   ....[43]....
        /*0400*/ 	.word	0xffffffff


	//   ....[44]....
        /*0404*/ 	.word	0xffffffff


	//   ....[45]....
        /*0408*/ 	.word	0xffffffff


	//   ....[46]....
        /*040c*/ 	.word	0xffffffff


	//   ....[47]....
        /*0410*/ 	.word	0xffffffff


	//   ....[48]....
        /*0414*/ 	.word	0xffffffff


	//   ....[49]....
        /*0418*/ 	.word	0xffffffff


	//   ....[50]....
        /*041c*/ 	.word	0xffffffff


	//   ....[51]....
        /*0420*/ 	.word	0xffffffff


	//   ....[52]....
        /*0424*/ 	.word	0xffffffff


	//   ....[53]....
        /*0428*/ 	.word	0xffffffff


	//   ....[54]....
        /*042c*/ 	.word	0xffffffff


	//   ....[55]....
        /*0430*/ 	.word	0xffffffff


	//   ....[56]....
        /*0434*/ 	.word	0xffffffff


	//   ....[57]....
        /*0438*/ 	.word	0xffffffff


	//   ....[58]....
        /*043c*/ 	.word	0xffffffff


	//   ....[59]....
        /*0440*/ 	.word	0xffffffff


	//   ....[60]....
        /*0444*/ 	.word	0xffffffff


	//   ....[61]....
        /*0448*/ 	.word	0xffffffff


	//   ....[62]....
        /*044c*/ 	.word	0xffffffff


	//   ....[63]....
        /*0450*/ 	.word	0xffffffff


	//   ....[64]....
        /*0454*/ 	.word	0xffffffff


	//   ....[65]....
        /*0458*/ 	.word	0xffffffff


	//   ....[66]....
        /*045c*/ 	.word	0x0500000f


	//   ....[67]....
        /*0460*/ 	.word	0x0500000f


	//   ....[68]....
        /*0464*/ 	.word	0x0500000f


	//   ....[69]....
        /*0468*/ 	.word	0x0500000f


	//   ....[70]....
        /*046c*/ 	.word	0x0500000f


	//   ....[71]....
        /*0470*/ 	.word	0x0500000f


	//   ....[72]....
        /*0474*/ 	.word	0x0500000f


	//   ....[73]....
        /*0478*/ 	.word	0x0500000f


	//   ....[74]....
        /*047c*/ 	.word	0x0500000f


	//   ....[75]....
        /*0480*/ 	.word	0x0500000f


	//   ....[76]....
        /*0484*/ 	.word	0x0500000f


	//   ....[77]....
        /*0488*/ 	.word	0x0500000f


	//   ....[78]....
        /*048c*/ 	.word	0x0500000f


	//   ....[79]....
        /*0490*/ 	.word	0x0500000f


	//   ....[80]....
        /*0494*/ 	.word	0x0500000f


	//   ....[81]....
        /*0498*/ 	.word	0x0500000f


	//   ....[82]....
        /*049c*/ 	.word	0x0500000f


	//   ....[83]....
        /*04a0*/ 	.word	0x0500000f


	//   ....[84]....
        /*04a4*/ 	.word	0x0500000f


	//   ....[85]....
        /*04a8*/ 	.word	0x0500000f


	//   ....[86]....
        /*04ac*/ 	.word	0x0500000f


	//   ....[87]....
        /*04b0*/ 	.word	0x0500000f


	//   ....[88]....
        /*04b4*/ 	.word	0x0500000f


	//   ....[89]....
        /*04b8*/ 	.word	0x0500000f


	//   ....[90]....
        /*04bc*/ 	.word	0x0500000f


	//   ....[91]....
        /*04c0*/ 	.word	0x0500000f


	//   ....[92]....
        /*04c4*/ 	.word	0x0500000f


	//   ....[93]....
        /*04c8*/ 	.word	0x0500000f


	//   ....[94]....
        /*04cc*/ 	.word	0x0500000f


	//   ....[95]....
        /*04d0*/ 	.word	0x0500000f


	//   ....[96]....
        /*04d4*/ 	.word	0x0500000f


	//   ....[97]....
        /*04d8*/ 	.word	0x0500000f


	//   ....[98]....
        /*04dc*/ 	.word	0x0500000f


	//   ....[99]....
        /*04e0*/ 	.word	0x0500000f


	//----- nvinfo : EIATTR_COOP_GROUP_INSTR_OFFSETS
	.align		4
.L_173:
        /*04e4*/ 	.byte	0x04, 0x28
        /*04e6*/ 	.short	(.L_175 - .L_174)


	//   ....[0]....
.L_174:
        /*04e8*/ 	.word	0x00000070


	//   ....[1]....
        /*04ec*/ 	.word	0x00000140


	//   ....[2]....
        /*04f0*/ 	.word	0x00000190


	//   ....[3]....
        /*04f4*/ 	.word	0x000003e0


	//   ....[4]....
        /*04f8*/ 	.word	0x00000540


	//   ....[5]....
        /*04fc*/ 	.word	0x00000660


	//   ....[6]....
        /*0500*/ 	.word	0x000007c0


	//   ....[7]....
        /*0504*/ 	.word	0x00000dd0


	//   ....[8]....
        /*0508*/ 	.word	0x00002520


	//   ....[9]....
        /*050c*/ 	.word	0x00002550


	//   ....[10]....
        /*0510*/ 	.word	0x00002570


	//   ....[11]....
        /*0514*/ 	.word	0x00002590


	//   ....[12]....
        /*0518*/ 	.word	0x00004110


	//   ....[13]....
        /*051c*/ 	.word	0x00004170


	//   ....[14]....
        /*0520*/ 	.word	0x00004190


	//   ....[15]....
        /*0524*/ 	.word	0x000041b0


	//   ....[16]....
        /*0528*/ 	.word	0x00005740


	//   ....[17]....
        /*052c*/ 	.word	0x00005770


	//   ....[18]....
        /*0530*/ 	.word	0x00005880


	//   ....[19]....
        /*0534*/ 	.word	0x000058b0


	//   ....[20]....
        /*0538*/ 	.word	0x00007270


	//   ....[21]....
        /*053c*/ 	.word	0x000072a0


	//   ....[22]....
        /*0540*/ 	.word	0x00007430


	//   ....[23]....
        /*0544*/ 	.word	0x00007440


	//   ....[24]....
        /*0548*/ 	.word	0x00007960


	//   ....[25]....
        /*054c*/ 	.word	0x00007980


	//   ....[26]....
        /*0550*/ 	.word	0x00007ac0


	//   ....[27]....
        /*0554*/ 	.word	0x00007ae0


	//   ....[28]....
        /*0558*/ 	.word	0x00007c10


	//   ....[29]....
        /*055c*/ 	.word	0x00007c30


	//   ....[30]....
        /*0560*/ 	.word	0x00007d70


	//   ....[31]....
        /*0564*/ 	.word	0x00007db0


	//   ....[32]....
        /*0568*/ 	.word	0x00008870


	//   ....[33]....
        /*056c*/ 	.word	0x00009260


	//   ....[34]....
        /*0570*/ 	.word	0x00009270


	//   ....[35]....
        /*0574*/ 	.word	0x000092b0


	//   ....[36]....
        /*0578*/ 	.word	0x000092e0


	//   ....[37]....
        /*057c*/ 	.word	0x000093f0


	//   ....[38]....
        /*0580*/ 	.word	0x00009460


	//   ....[39]....
        /*0584*/ 	.word	0x00009490


	//   ....[40]....
        /*0588*/ 	.word	0x00009510


	//   ....[41]....
        /*058c*/ 	.word	0x00009540


	//   ....[42]....
        /*0590*/ 	.word	0x000095c0


	//   ....[43]....
        /*0594*/ 	.word	0x000095f0


	//   ....[44]....
        /*0598*/ 	.word	0x00009670


	//   ....[45]....
        /*059c*/ 	.word	0x000096a0


	//   ....[46]....
        /*05a0*/ 	.word	0x00009700


	//   ....[47]....
        /*05a4*/ 	.word	0x00009710


	//   ....[48]....
        /*05a8*/ 	.word	0x00009780


	//   ....[49]....
        /*05ac*/ 	.word	0x00009df0


	//   ....[50]....
        /*05b0*/ 	.word	0x00009e00


	//   ....[51]....
        /*05b4*/ 	.word	0x00009e40


	//   ....[52]....
        /*05b8*/ 	.word	0x00009ef0


	//   ....[53]....
        /*05bc*/ 	.word	0x00009f80


	//   ....[54]....
        /*05c0*/ 	.word	0x00009f90


	//   ....[55]....
        /*05c4*/ 	.word	0x0000a020


	//   ....[56]....
        /*05c8*/ 	.word	0x0000a030


	//   ....[57]....
        /*05cc*/ 	.word	0x0000a060


	//   ....[58]....
        /*05d0*/ 	.word	0x0000a0c0


	//   ....[59]....
        /*05d4*/ 	.word	0x0000a0f0


	//   ....[60]....
        /*05d8*/ 	.word	0x0000a140


	//   ....[61]....
        /*05dc*/ 	.word	0x0000a180


	//   ....[62]....
        /*05e0*/ 	.word	0x0000a1d0


	//   ....[63]....
        /*05e4*/ 	.word	0x0000a210


	//   ....[64]....
        /*05e8*/ 	.word	0x0000a260


	//   ....[65]....
        /*05ec*/ 	.word	0x0000ca10


	//   ....[66]....
        /*05f0*/ 	.word	0x0000cf70


	//   ....[67]....
        /*05f4*/ 	.word	0x0000d0f0


	//   ....[68]....
        /*05f8*/ 	.word	0x0000d150


	//   ....[69]....
        /*05fc*/ 	.word	0x0000d210


	//   ....[70]....
        /*0600*/ 	.word	0x0000d2c0


	//   ....[71]....
        /*0604*/ 	.word	0x0000d3a0


	//   ....[72]....
        /*0608*/ 	.word	0x0000d440


	//   ....[73]....
        /*060c*/ 	.word	0x0000d540


	//   ....[74]....
        /*0610*/ 	.word	0x0000d640


	//   ....[75]....
        /*0614*/ 	.word	0x0000d6b0


	//   ....[76]....
        /*0618*/ 	.word	0x0000d750


	//   ....[77]....
        /*061c*/ 	.word	0x0000d820


	//   ....[78]....
        /*0620*/ 	.word	0x0000d8c0


	//   ....[79]....
        /*0624*/ 	.word	0x0000d990


	//   ....[80]....
        /*0628*/ 	.word	0x0000da30


	//   ....[81]....
        /*062c*/ 	.word	0x0000dae0


	//   ....[82]....
        /*0630*/ 	.word	0x0000dbd0


	//   ....[83]....
        /*0634*/ 	.word	0x0000dc70


	//   ....[84]....
        /*0638*/ 	.word	0x0000dd30


	//   ....[85]....
        /*063c*/ 	.word	0x0000df90


	//   ....[86]....
        /*0640*/ 	.word	0x0000e080


	//   ....[87]....
        /*0644*/ 	.word	0x0000e140


	//   ....[88]....
        /*0648*/ 	.word	0x0000e200


	//   ....[89]....
        /*064c*/ 	.word	0x0000e2c0


	//   ....[90]....
        /*0650*/ 	.word	0x0000e380


	//   ....[91]....
        /*0654*/ 	.word	0x0000e440


	//   ....[92]....
        /*0658*/ 	.word	0x0000e500


	//   ....[93]....
        /*065c*/ 	.word	0x0000e610


	//   ....[94]....
        /*0660*/ 	.word	0x0000e660


	//   ....[95]....
        /*0664*/ 	.word	0x0000e720


	//   ....[96]....
        /*0668*/ 	.word	0x0000e7d0


	//   ....[97]....
        /*066c*/ 	.word	0x0000e890


	//   ....[98]....
        /*0670*/ 	.word	0x0000e940


	//   ....[99]....
        /*0674*/ 	.word	0x0000ecf0


	//----- nvinfo : EIATTR_REG_RECONFIG
	.align		4
.L_175:
        /*0678*/ 	.byte	0x01, 0x54
	.zero		2


	//----- nvinfo : EIATTR_SYSCALL_OFFSETS
	.align		4
        /*067c*/ 	.byte	0x04, 0x46
        /*067e*/ 	.short	(.L_177 - .L_176)


	//   ....[0]....
.L_176:
        /*0680*/ 	.word	0x00001140


	//   ....[1]....
        /*0684*/ 	.word	0x00008490


	//   ....[2]....
        /*0688*/ 	.word	0x000085d0


	//   ....[3]....
        /*068c*/ 	.word	0x000086c0


	//   ....[4]....
        /*0690*/ 	.word	0x00008e50


	//   ....[5]....
        /*0694*/ 	.word	0x00009a50


	//----- nvinfo : EIATTR_MBARRIER_INSTR_OFFSETS
	.align		4
.L_177:
        /*0698*/ 	.byte	0x04, 0x39
        /*069a*/ 	.short	(.L_179 - .L_178)


	//   ....[0]....
.L_178:
        /*069c*/ 	.word	0x00000280
        /*06a0*/ 	.word	0x000000ff
        /*06a4*/ 	.word	0x00032400
        /*06a8*/ 	.short	0x0100
        /*06aa*/ 	.byte	0x08
	.zero		1


	//   ....[1]....
        /*06ac*/ 	.word	0x00000290
        /*06b0*/ 	.word	0x000000ff
        /*06b4*/ 	.word	0x00032410
        /*06b8*/ 	.short	0x0100
        /*06ba*/ 	.byte	0x08
	.zero		1


	//   ....[2]....
        /*06bc*/ 	.word	0x000002a0
        /*06c0*/ 	.word	0x000000ff
        /*06c4*/ 	.word	0x00032420
        /*06c8*/ 	.short	0x0100
        /*06ca*/ 	.byte	0x08
	.zero		1


	//   ....[3]....
        /*06cc*/ 	.word	0x00000390
        /*06d0*/ 	.word	0x000000ff
        /*06d4*/ 	.word	0x00032430
        /*06d8*/ 	.short	0x0100
        /*06da*/ 	.byte	0x08
	.zero		1


	//   ....[4]....
        /*06dc*/ 	.word	0x000003a0
        /*06e0*/ 	.word	0x000000ff
        /*06e4*/ 	.word	0x00032440
        /*06e8*/ 	.short	0x0100
        /*06ea*/ 	.byte	0x08
	.zero		1


	//   ....[5]....
        /*06ec*/ 	.word	0x000003b0
        /*06f0*/ 	.word	0x000000ff
        /*06f4*/ 	.word	0x00032438
        /*06f8*/ 	.short	0x0100
        /*06fa*/ 	.byte	0x08
	.zero		1


	//   ....[6]....
        /*06fc*/ 	.word	0x000003c0
        /*0700*/ 	.word	0x000000ff
        /*0704*/ 	.word	0x00032448
        /*0708*/ 	.short	0x0100
        /*070a*/ 	.byte	0x08
	.zero		1


	//   ....[7]....
        /*070c*/ 	.word	0x000004f0
        /*0710*/ 	.word	0x000000ff
        /*0714*/ 	.word	0x00032450
        /*0718*/ 	.short	0x0100
        /*071a*/ 	.byte	0x08
	.zero		1


	//   ....[8]....
        /*071c*/ 	.word	0x00000500
        /*0720*/ 	.word	0x000000ff
        /*0724*/ 	.word	0x00032460
        /*0728*/ 	.short	0x0100
        /*072a*/ 	.byte	0x08
	.zero		1


	//   ....[9]....
        /*072c*/ 	.word	0x00000510
        /*0730*/ 	.word	0x000000ff
        /*0734*/ 	.word	0x00032458
        /*0738*/ 	.short	0x0100
        /*073a*/ 	.byte	0x08
	.zero		1


	//   ....[10]....
        /*073c*/ 	.word	0x00000520
        /*0740*/ 	.word	0x000000ff
        /*0744*/ 	.word	0x00032468
        /*0748*/ 	.short	0x0100
        /*074a*/ 	.byte	0x08
	.zero		1


	//   ....[11]....
        /*074c*/ 	.word	0x00000610
        /*0750*/ 	.word	0x000000ff
        /*0754*/ 	.word	0x00032470
        /*0758*/ 	.short	0x0100
        /*075a*/ 	.byte	0x06
	.zero		1


	//   ....[12]....
        /*075c*/ 	.word	0x00000620
        /*0760*/ 	.word	0x000000ff
        /*0764*/ 	.word	0x00032480
        /*0768*/ 	.short	0x0100
        /*076a*/ 	.byte	0x06
	.zero		1


	//   ....[13]....
        /*076c*/ 	.word	0x00000630
        /*0770*/ 	.word	0x000000ff
        /*0774*/ 	.word	0x00032478
        /*0778*/ 	.short	0x0100
        /*077a*/ 	.byte	0x06
	.zero		1


	//   ....[14]....
        /*077c*/ 	.word	0x00000640
        /*0780*/ 	.word	0x000000ff
        /*0784*/ 	.word	0x00032488
        /*0788*/ 	.short	0x0100
        /*078a*/ 	.byte	0x06
	.zero		1


	//   ....[15]....
        /*078c*/ 	.word	0x00000770
        /*0790*/ 	.word	0x000000ff
        /*0794*/ 	.word	0x00032490
        /*0798*/ 	.short	0x0100
        /*079a*/ 	.byte	0x08
	.zero		1


	//   ....[16]....
        /*079c*/ 	.word	0x00000780
        /*07a0*/ 	.word	0x000000ff
        /*07a4*/ 	.word	0x000324a0
        /*07a8*/ 	.short	0x0100
        /*07aa*/ 	.byte	0x08
	.zero		1


	//   ....[17]....
        /*07ac*/ 	.word	0x00000790
        /*07b0*/ 	.word	0x000000ff
        /*07b4*/ 	.word	0x00032498
        /*07b8*/ 	.short	0x0100
        /*07ba*/ 	.byte	0x08
	.zero		1


	//   ....[18]....
        /*07bc*/ 	.word	0x000007a0
        /*07c0*/ 	.word	0x000000ff
        /*07c4*/ 	.word	0x000324a8
        /*07c8*/ 	.short	0x0100
        /*07ca*/ 	.byte	0x08
	.zero		1


	//   ....[19]....
        /*07cc*/ 	.word	0x000008d0
        /*07d0*/ 	.word	0x000000ff
        /*07d4*/ 	.word	0x000324b0
        /*07d8*/ 	.short	0x0100
        /*07da*/ 	.byte	0x08
	.zero		1


	//   ....[20]....
        /*07dc*/ 	.word	0x000008e0
        /*07e0*/ 	.word	0x000000ff
        /*07e4*/ 	.word	0x000324c0
        /*07e8*/ 	.short	0x0100
        /*07ea*/ 	.byte	0x08
	.zero		1


	//   ....[21]....
        /*07ec*/ 	.word	0x000008f0
        /*07f0*/ 	.word	0x000000ff
        /*07f4*/ 	.word	0x000324b8
        /*07f8*/ 	.short	0x0100
        /*07fa*/ 	.byte	0x08
	.zero		1


	//   ....[22]....
        /*07fc*/ 	.word	0x00000900
        /*0800*/ 	.word	0x000000ff
        /*0804*/ 	.word	0x000324c8
        /*0808*/ 	.short	0x0100
        /*080a*/ 	.byte	0x08
	.zero		1


	//   ....[23]....
        /*080c*/ 	.word	0x00001190
        /*0810*/ 	.word	0x000000ff
        /*0814*/ 	.word	0x00032400
        /*0818*/ 	.short	0x010a
        /*081a*/ 	.byte	0x32
	.zero		1


	//   ....[24]....
        /*081c*/ 	.word	0x00001260
        /*0820*/ 	.word	0x000000ff
        /*0824*/ 	.word	0x00032430
        /*0828*/ 	.short	0x010a
        /*082a*/ 	.byte	0x1a
	.zero		1


	//   ....[25]....
        /*082c*/ 	.word	0x000012a0
        /*0830*/ 	.word	0x000000ff
        /*0834*/ 	.word	0x00032430
        /*0838*/ 	.short	0x010a
        /*083a*/ 	.byte	0x1a
	.zero		1


	//   ....[26]....
        /*083c*/ 	.word	0x00001500
        /*0840*/ 	.word	0x000000ff
        /*0844*/ 	.word	0x00032410
        /*0848*/ 	.short	0x010a
        /*084a*/ 	.byte	0x32
	.zero		1


	//   ....[27]....
        /*084c*/ 	.word	0x00001540
        /*0850*/ 	.word	0x000000ff
        /*0854*/ 	.word	0x00032450
        /*0858*/ 	.short	0x010a
        /*085a*/ 	.byte	0x1a
	.zero		1


	//   ....[28]....
        /*085c*/ 	.word	0x00001580
        /*0860*/ 	.word	0x000000ff
        /*0864*/ 	.word	0x00032450
        /*0868*/ 	.short	0x010a
        /*086a*/ 	.byte	0x1a
	.zero		1


	//   ....[29]....
        /*086c*/ 	.word	0x00002920
        /*0870*/ 	.word	0x00000018
        /*0874*/ 	.word	0x00000000
        /*0878*/ 	.short	0x0101
        /*087a*/ 	.byte	0x3f
	.zero		1


	//   ....[30]....
        /*087c*/ 	.word	0x000032f0
        /*0880*/ 	.word	0x000000b8
        /*0884*/ 	.word	0x00000000
        /*0888*/ 	.short	0x0101
        /*088a*/ 	.byte	0x3f
	.zero		1


	//   ....[31]....
        /*088c*/ 	.word	0x00003450
        /*0890*/ 	.word	0x000000ff
        /*0894*/ 	.word	0x00032430
        /*0898*/ 	.short	0x010a
        /*089a*/ 	.byte	0x1c
	.zero		1


	//   ....[32]....
        /*089c*/ 	.word	0x00003490
        /*08a0*/ 	.word	0x000000ff
        /*08a4*/ 	.word	0x00032430
        /*08a8*/ 	.short	0x010a
        /*08aa*/ 	.byte	0x1c
	.zero		1


	//   ....[33]....
        /*08ac*/ 	.word	0x00003610
        /*08b0*/ 	.word	0x000000ff
        /*08b4*/ 	.word	0x00032450
        /*08b8*/ 	.short	0x010a
        /*08ba*/ 	.byte	0x1c
	.zero		1


	//   ....[34]....
        /*08bc*/ 	.word	0x00003650
        /*08c0*/ 	.word	0x000000ff
        /*08c4*/ 	.word	0x00032450
        /*08c8*/ 	.short	0x010a
        /*08ca*/ 	.byte	0x1c
	.zero		1


	//   ....[35]....
        /*08cc*/ 	.word	0x00004360
        /*08d0*/ 	.word	0x00000098
        /*08d4*/ 	.word	0x00000000
        /*08d8*/ 	.short	0x0101
        /*08da*/ 	.byte	0x3f
	.zero		1


	//   ....[36]....
        /*08dc*/ 	.word	0x00005720
        /*08e0*/ 	.word	0x00000014
        /*08e4*/ 	.word	0x00000000
        /*08e8*/ 	.short	0x0101
        /*08ea*/ 	.byte	0x3f
	.zero		1


	//   ....[37]....
        /*08ec*/ 	.word	0x00007940
        /*08f0*/ 	.word	0x000000ce
        /*08f4*/ 	.word	0x00000000
        /*08f8*/ 	.short	0x0101
        /*08fa*/ 	.byte	0x3f
	.zero		1


	//   ....[38]....
        /*08fc*/ 	.word	0x00008aa0
        /*0900*/ 	.word	0x00000000
        /*0904*/ 	.word	0x00032440
        /*0908*/ 	.short	0x010a
        /*090a*/ 	.byte	0x3f
	.zero		1


	//   ....[39]....
        /*090c*/ 	.word	0x00009860
        /*0910*/ 	.word	0x000000ff
        /*0914*/ 	.word	0x00032400
        /*0918*/ 	.short	0x0107
        /*091a*/ 	.byte	0x25
	.zero		1


	//   ....[40]....
        /*091c*/ 	.word	0x000098d0
        /*0920*/ 	.word	0x000000ff
        /*0924*/ 	.word	0x00032400
        /*0928*/ 	.short	0x0101
        /*092a*/ 	.byte	0x25
	.zero		1


	//   ....[41]....
        /*092c*/ 	.word	0x0000a370
        /*0930*/ 	.word	0x000000ff
        /*0934*/ 	.word	0x00032410
        /*0938*/ 	.short	0x0107
        /*093a*/ 	.byte	0x25
	.zero		1


	//   ....[42]....
        /*093c*/ 	.word	0x0000a3d0
        /*0940*/ 	.word	0x000000ff
        /*0944*/ 	.word	0x00032410
        /*0948*/ 	.short	0x0101
        /*094a*/ 	.byte	0x25
	.zero		1


	//   ....[43]....
        /*094c*/ 	.word	0x0000a3f0
        /*0950*/ 	.word	0x000000ff
        /*0954*/ 	.word	0x00032420
        /*0958*/ 	.short	0x010a
        /*095a*/ 	.byte	0x25
	.zero		1


	//   ....[44]....
        /*095c*/ 	.word	0x0000a4c0
        /*0960*/ 	.word	0x00000002
        /*0964*/ 	.word	0x00032460
        /*0968*/ 	.short	0x010a
        /*096a*/ 	.byte	0x3f
	.zero		1


	//   ....[45]....
        /*096c*/ 	.word	0x0000acd0
        /*0970*/ 	.word	0x00000003
        /*0974*/ 	.word	0x00032440
        /*0978*/ 	.short	0x010a
        /*097a*/ 	.byte	0x3f
	.zero		1


	//   ....[46]....
        /*097c*/ 	.word	0x0000af20
        /*0980*/ 	.word	0x00000003
        /*0984*/ 	.word	0x00032460
        /*0988*/ 	.short	0x010a
        /*098a*/ 	.byte	0x3f
	.zero		1


	//   ....[47]....
        /*098c*/ 	.word	0x0000b720
        /*0990*/ 	.word	0x00000004
        /*0994*/ 	.word	0x00032440
        /*0998*/ 	.short	0x010a
        /*099a*/ 	.byte	0x3f
	.zero		1


	//   ....[48]....
        /*099c*/ 	.word	0x0000b950
        /*09a0*/ 	.word	0x00000004
        /*09a4*/ 	.word	0x00032460
        /*09a8*/ 	.short	0x010a
        /*09aa*/ 	.byte	0x3f
	.zero		1


	//   ....[49]....
        /*09ac*/ 	.word	0x0000c0a0
        /*09b0*/ 	.word	0x00000004
        /*09b4*/ 	.word	0x00032440
        /*09b8*/ 	.short	0x010a
        /*09ba*/ 	.byte	0x3f
	.zero		1


	//   ....[50]....
        /*09bc*/ 	.word	0x0000c2f0
        /*09c0*/ 	.word	0x00000004
        /*09c4*/ 	.word	0x00032460
        /*09c8*/ 	.short	0x010a
        /*09ca*/ 	.byte	0x3f
	.zero		1


	//   ....[51]....
        /*09cc*/ 	.word	0x0000c990
        /*09d0*/ 	.word	0x00000000
        /*09d4*/ 	.word	0x00032420
        /*09d8*/ 	.short	0x010a
        /*09da*/ 	.byte	0x3f
	.zero		1


	//   ....[52]....
        /*09dc*/ 	.word	0x0000cb80
        /*09e0*/ 	.word	0x00000006
        /*09e4*/ 	.word	0x00000000
        /*09e8*/ 	.short	0x010a
        /*09ea*/ 	.byte	0x3f
	.zero		1


	//   ....[53]....
        /*09ec*/ 	.word	0x0000cbb0
        /*09f0*/ 	.word	0x00000007
        /*09f4*/ 	.word	0x00000000
        /*09f8*/ 	.short	0x010a
        /*09fa*/ 	.byte	0x3f
	.zero		1


	//   ....[54]....
        /*09fc*/ 	.word	0x0000cc10
        /*0a00*/ 	.word	0x00000004
        /*0a04*/ 	.word	0x00000000
        /*0a08*/ 	.short	0x010a
        /*0a0a*/ 	.byte	0x3f
	.zero		1


	//   ....[55]....
        /*0a0c*/ 	.word	0x0000cc40
        /*0a10*/ 	.word	0x00000003
        /*0a14*/ 	.word	0x00000000
        /*0a18*/ 	.short	0x010a
        /*0a1a*/ 	.byte	0x3f
	.zero		1


	//   ....[56]....
        /*0a1c*/ 	.word	0x0000ccb0
        /*0a20*/ 	.word	0x00000003
        /*0a24*/ 	.word	0x00032400
        /*0a28*/ 	.short	0x010a
        /*0a2a*/ 	.byte	0x3f
	.zero		1


	//   ....[57]....
        /*0a2c*/ 	.word	0x0000cd10
        /*0a30*/ 	.word	0x00000004
        /*0a34*/ 	.word	0x00032430
        /*0a38*/ 	.short	0x010a
        /*0a3a*/ 	.byte	0x3f
	.zero		1


	//   ....[58]....
        /*0a3c*/ 	.word	0x0000cd70
        /*0a40*/ 	.word	0x00000005
        /*0a44*/ 	.word	0x00032410
        /*0a48*/ 	.short	0x010a
        /*0a4a*/ 	.byte	0x3f
	.zero		1


	//   ....[59]....
        /*0a4c*/ 	.word	0x0000cdd0
        /*0a50*/ 	.word	0x00000000
        /*0a54*/ 	.word	0x00032450
        /*0a58*/ 	.short	0x010a
        /*0a5a*/ 	.byte	0x3f
	.zero		1


	//   ....[60]....
        /*0a5c*/ 	.word	0x0000ce30
        /*0a60*/ 	.word	0x00000003
        /*0a64*/ 	.word	0x00032430
        /*0a68*/ 	.short	0x010a
        /*0a6a*/ 	.byte	0x3f
	.zero		1


	//   ....[61]....
        /*0a6c*/ 	.word	0x0000ce90
        /*0a70*/ 	.word	0x00000003
        /*0a74*/ 	.word	0x00032450
        /*0a78*/ 	.short	0x010a
        /*0a7a*/ 	.byte	0x3f
	.zero		1


	//   ....[62]....
        /*0a7c*/ 	.word	0x0000d030
        /*0a80*/ 	.word	0x00000000
        /*0a84*/ 	.word	0x00032440
        /*0a88*/ 	.short	0x010a
        /*0a8a*/ 	.byte	0x3f
	.zero		1


	//   ....[63]....
        /*0a8c*/ 	.word	0x0000e990
        /*0a90*/ 	.word	0x00000003
        /*0a94*/ 	.word	0x00032420
        /*0a98*/ 	.short	0x010a
        /*0a9a*/ 	.byte	0x3f
	.zero		1


	//   ....[64]....
        /*0a9c*/ 	.word	0x0000e9e0
        /*0aa0*/ 	.word	0x00000002
        /*0aa4*/ 	.word	0x00032460
        /*0aa8*/ 	.short	0x010a
        /*0aaa*/ 	.byte	0x3f
	.zero		1


	//   ....[65]....
        /*0aac*/ 	.word	0x0000ea30
        /*0ab0*/ 	.word	0x00000003
        /*0ab4*/ 	.word	0x00032440
        /*0ab8*/ 	.short	0x010a
        /*0aba*/ 	.byte	0x3f
	.zero		1


	//   ....[66]....
        /*0abc*/ 	.word	0x0000ea80
        /*0ac0*/ 	.word	0x00000003
        /*0ac4*/ 	.word	0x00032460
        /*0ac8*/ 	.short	0x010a
        /*0aca*/ 	.byte	0x3f
	.zero		1


	//   ....[67]....
        /*0acc*/ 	.word	0x0000ead0
        /*0ad0*/ 	.word	0x00000004
        /*0ad4*/ 	.word	0x00032440
        /*0ad8*/ 	.short	0x010a
        /*0ada*/ 	.byte	0x3f
	.zero		1


	//   ....[68]....
        /*0adc*/ 	.word	0x0000eb20
        /*0ae0*/ 	.word	0x00000004
        /*0ae4*/ 	.word	0x00032460
        /*0ae8*/ 	.short	0x010a
        /*0aea*/ 	.byte	0x3f
	.zero		1


	//   ....[69]....
        /*0aec*/ 	.word	0x0000eb70
        /*0af0*/ 	.word	0x00000004
        /*0af4*/ 	.word	0x00032440
        /*0af8*/ 	.short	0x010a
        /*0afa*/ 	.byte	0x3f
	.zero		1


	//   ....[70]....
        /*0afc*/ 	.word	0x0000ebc0
        /*0b00*/ 	.word	0x00000004
        /*0b04*/ 	.word	0x00032460
        /*0b08*/ 	.short	0x010a
        /*0b0a*/ 	.byte	0x3f
	.zero		1


	//   ....[71]....
        /*0b0c*/ 	.word	0x0000ec10
        /*0b10*/ 	.word	0x00000000
        /*0b14*/ 	.word	0x00032420
        /*0b18*/ 	.short	0x010a
        /*0b1a*/ 	.byte	0x3f
	.zero		1


	//   ....[72]....
        /*0b1c*/ 	.word	0x0000edb0
        /*0b20*/ 	.word	0x00000006
        /*0b24*/ 	.word	0x00000000
        /*0b28*/ 	.short	0x010a
        /*0b2a*/ 	.byte	0x3f
	.zero		1


	//   ....[73]....
        /*0b2c*/ 	.word	0x0000ee00
        /*0b30*/ 	.word	0x00000007
        /*0b34*/ 	.word	0x00000000
        /*0b38*/ 	.short	0x010a
        /*0b3a*/ 	.byte	0x3f
	.zero		1


	//   ....[74]....
        /*0b3c*/ 	.word	0x0000ee50
        /*0b40*/ 	.word	0x00000004
        /*0b44*/ 	.word	0x00000000
        /*0b48*/ 	.short	0x010a
        /*0b4a*/ 	.byte	0x3f
	.zero		1


	//----- nvinfo : EIATTR_NUM_MBARRIERS
	.align		4
.L_179:
        /*0b4c*/ 	.byte	0x03, 0x38
        /*0b4e*/ 	.short	0x0017


	//----- nvinfo : EIATTR_EXIT_INSTR_OFFSETS
	.align		4
        /*0b50*/ 	.byte	0x04, 0x1c
        /*0b52*/ 	.short	(.L_181 - .L_180)


	//   ....[0]....
.L_180:
        /*0b54*/ 	.word	0x00000a40


	//   ....[1]....
        /*0b58*/ 	.word	0x00007f10


	//   ....[2]....
        /*0b5c*/ 	.word	0x0000cc90


	//----- nvinfo : EIATTR_MAX_THREADS
	.align		4
.L_181:
        /*0b60*/ 	.byte	0x04, 0x05
        /*0b62*/ 	.short	(.L_183 - .L_182)
.L_182:
        /*0b64*/ 	.word	0x00000180
        /*0b68*/ 	.word	0x00000001
        /*0b6c*/ 	.word	0x00000001


	//----- nvinfo : EIATTR_CRS_STACK_SIZE
	.align		4
.L_183:
        /*0b70*/ 	.byte	0x04, 0x1e
        /*0b72*/ 	.short	(.L_185 - .L_184)
.L_184:
        /*0b74*/ 	.word	0x00000000


	//----- nvinfo : EIATTR_CBANK_PARAM_SIZE
	.align		4
.L_185:
        /*0b78*/ 	.byte	0x03, 0x19
        /*0b7a*/ 	.short	0x0b70


	//----- nvinfo : EIATTR_PARAM_CBANK
	.align		4
        /*0b7c*/ 	.byte	0x04, 0x0a
        /*0b7e*/ 	.short	(.L_187 - .L_186)
	.align		4
.L_186:
        /*0b80*/ 	.word	index@(.nv.constant0._ZN7cutlass13device_kernelIN5flash11enable_sm90INS1_16FlashAttnFwdSm90INS1_25CollectiveMainloopFwdSm90ILi2EN4cute5tupleIJNS5_1CILi1EEES8_S8_EEENS6_IJNS7_ILi128EEENS7_ILi96EEENS7_ILi64EEEEEELi256ENS_6half_tEfNS_4arch4Sm90ELb0ELb0ELb0ELb0ELb0ELb0ELb1ELb1ELb0ELb1ELb0ELb0EEENS1_21CollectiveEpilogueFwdINS6_IJSA_NS7_ILi256EEESB_EEES9_SE_SG_Li256ELb0ELb1ELb0ELb0EEENS1_29StaticPersistentTileSchedulerILb0EEEEEEEEEvNT_6ParamsE)
        /*0b84*/ 	.short	0x0210
        /*0b86*/ 	.short	0x0b70


	//----- nvinfo : EIATTR_SW_WAR
	.align		4
.L_187:
        /*0b88*/ 	.byte	0x04, 0x36
        /*0b8a*/ 	.short	(.L_189 - .L_188)
.L_188:
        /*0b8c*/ 	.word	0x00000008
.L_189:


//--------------------- .nv.info._ZN7cutlass13device_kernelIN5flash11enable_sm90INS1_16FlashAttnFwdSm90INS1_25CollectiveMainloopFwdSm90ILi2EN4cute5tupleIJNS5_1CILi1EEES8_S8_EEENS6_IJNS7_ILi128EEENS7_ILi96EEENS7_ILi64EEEEEELi256ENS_6half_tEfNS_4arch4Sm90ELb0ELb0ELb0ELb1ELb0ELb0ELb0ELb1ELb0ELb1ELb0ELb0EEENS1_21CollectiveEpilogueFwdINS6_IJSA_NS7_ILi256EEESB_EEES9_SE_SG_Li256ELb1ELb1ELb0ELb0EEENS1_36VarlenDynamicPersistentTileSchedulerILi128ELi96ELi256ELi128ELb0ELb1ELb1ELb0ELb1ELb1EEEEEEEEEvNT_6ParamsE --------------------------
	.section	.nv.info._ZN7cutlass13device_kernelIN5flash11enable_sm90INS1_16FlashAttnFwdSm90INS1_25CollectiveMainloopFwdSm90ILi2EN4cute5tupleIJNS5_1CILi1EEES8_S8_EEENS6_IJNS7_ILi128EEENS7_ILi96EEENS7_ILi64EEEEEELi256ENS_6half_tEfNS_4arch4Sm90ELb0ELb0ELb0ELb1ELb0ELb0ELb0ELb1ELb0ELb1ELb0ELb0EEENS1_21CollectiveEpilogueFwdINS6_IJSA_NS7_ILi256EEESB_EEES9_SE_SG_Li256ELb1ELb1ELb0ELb0EEENS1_36VarlenDynamicPersistentTileSchedulerILi128ELi96ELi256ELi128ELb0ELb1ELb1ELb0ELb1ELb1EEEEEEEEEvNT_6ParamsE,"",@"SHT_CUDA_INFO"
	.sectionflags	@""
	.align	4


	//----- nvinfo : EIATTR_CUDA_API_VERSION
	.align		4
        /*0000*/ 	.byte	0x04, 0x37
        /*0002*/ 	.short	(.L_191 - .L_190)
.L_190:
        /*0004*/ 	.word	0x00000082


	//----- nvinfo : EIATTR_KPARAM_INFO
	.align		4
.L_191:
        /*0008*/ 	.byte	0x04, 0x17
        /*000a*/ 	.short	(.L_193 - .L_192)
.L_192:
        /*000c*/ 	.word	0x00000000
        /*0010*/ 	.short	0x0000
        /*0012*/ 	.short	0x0070
        /*0014*/ 	.byte	0x00, 0xf0, 0x01, 0x2a


	//----- nvinfo : EIATTR_SPARSE_MMA_MASK
	.align		4
.L_193:
        /*0018*/ 	.byte	0x03, 0x50
        /*001a*/ 	.short	0x0000


	//----- nvinfo : EIATTR_MAXREG_COUNT
	.align		4
        /*001c*/ 	.byte	0x03, 0x1b
        /*001e*/ 	.short	0x00a8


	//----- nvinfo : EIATTR_NUM_BARRIERS
	.align		4
        /*0020*/ 	.byte	0x02, 0x4c
        /*0022*/ 	.byte	0x10
	.zero		1


	//----- nvinfo : EIATTR_EXTERNS
	.align		4
        /*0024*/ 	.byte	0x04, 0x0f
        /*0026*/ 	.short	(.L_195 - .L_194)


	//   ....[0]....
	.align		4
.L_194:
        /*0028*/ 	.word	index@(__assertfail)


	//----- nvinfo : EIATTR_ANNOTATIONS
	.align		4
.L_195:
        /*002c*/ 	.byte	0x04, 0x55
        /*002e*/ 	.short	(.L_197 - .L_196)


	//   ....[0]....
.L_196:
        /* <DEDUP_REMOVED lines=72> */
        /*04a4*/ 	.byte	0xf0, 0xea, 0x00, 0x00, 0x01, 0x00, 0x00, 0x00, 0x30, 0xf5, 0x00, 0x00


	//----- nvinfo : EIATTR_MERCURY_ISA_VERSION
	.align		4
.L_197:
        /*04b0*/ 	.byte	0x03, 0x5f
        /*04b2*/ 	.short	0x0101


	//----- nvinfo : EIATTR_UNUSED_LOAD_BYTE_OFFSET
	.align		4
        /*04b4*/ 	.byte	0x04, 0x44
        /*04b6*/ 	.short	(.L_199 - .L_198)


	//   ....[0]....
.L_198:
        /*04b8*/ 	.word	0x00000a40
        /*04bc*/ 	.word	0x0000fff0


	//   ....[1]....
        /*04c0*/ 	.word	0x00005af0
        /*04c4*/ 	.word	0x0000fff0


	//----- nvinfo : EIATTR_INT_WARP_WIDE_INSTR_OFFSETS
	.align		4
.L_199:
        /*04c8*/ 	.byte	0x04, 0x31
        /*04ca*/ 	.short	(.L_201 - .L_200)


	//   ....[0]....
.L_200:
        /*04cc*/ 	.word	0x00000130


	//   ....[1]....
        /*04d0*/ 	.word	0x00000170


	//   ....[2]....
        /*04d4*/ 	.word	0x000001e0


	//   ....[3]....
        /*04d8*/ 	.word	0x00009910


	//   ....[4]....
        /*04dc*/ 	.word	0x000099a0


	//   ....[5]....
        /*04e0*/ 	.word	0x0000d8c0


	//   ....[6]....
        /*04e4*/ 	.word	0x0000d950


	//----- nvinfo : EIATTR_COOP_GROUP_MASK_REGIDS
	.align		4
.L_201:
        /*04e8*/ 	.byte	0x04, 0x29
        /*04ea*/ 	.short	(.L_203 - .L_202)


	//   ....[0]....
.L_202:
        /*04ec*/ 	.word	0xffffffff


	//   ....[1]....
        /*04f0*/ 	.word	0xffffffff


	//   ....[2]....
        /*04f4*/ 	.word	0xffffffff


	//   ....[3]....
        /*04f8*/ 	.word	0xffffffff


	//   ....[4]....
        /*04fc*/ 	.word	0xffffffff


	//   ....[5]....
        /*0500*/ 	.word	0xffffffff


	//   ....[6]....
        /*0504*/ 	.word	0xffffffff


	//   ....[7]....
        /*0508*/ 	.word	0xffffffff


	//   ....[8]....
        /*050c*/ 	.word	0xffffffff


	//   ....[9]....
        /*0510*/ 	.word	0xffffffff


	//   ....[10]....
        /*0514*/ 	.word	0xffffffff


	//   ....[11]....
        /*0518*/ 	.word	0xffffffff


	//   ....[12]....
        /*051c*/ 	.word	0xffffffff


	//   ....[13]....
        /*0520*/ 	.word	0xffffffff


	//   ....[14]....
        /*0524*/ 	.word	0xffffffff


	//   ....[15]....
        /*0528*/ 	.word	0xffffffff


	//   ....[16]....
        /*052c*/ 	.word	0xffffffff


	//   ....[17]....
        /*0530*/ 	.word	0xffffffff


	//   ....[18]....
        /*0534*/ 	.word	0xffffffff


	//   ....[19]....
        /*0538*/ 	.word	0xffffffff


	//   ....[20]....
        /*053c*/ 	.word	0xffffffff


	//   ....[21]....
        /*0540*/ 	.word	0xffffffff


	//   ....[22]....
        /*0544*/ 	.word	0xffffffff


	//   ....[23]....
        /*0548*/ 	.word	0xffffffff


	//   ....[24]....
        /*054c*/ 	.word	0xffffffff


	//   ....[25]....
        /*0550*/ 	.word	0xffffffff


	//   ....[26]....
        /*0554*/ 	.word	0xffffffff


	//   ....[27]....
        /*0558*/ 	.word	0xffffffff


	//   ....[28]....
        /*055c*/ 	.word	0xffffffff


	//   ....[29]....
        /*0560*/ 	.word	0xffffffff


	//   ....[30]....
        /*0564*/ 	.word	0xffffffff


	//   ....[31]....
        /*0568*/ 	.word	0xffffffff


	//   ....[32]....
        /*056c*/ 	.word	0xffffffff


	//   ....[33]....
        /*0570*/ 	.word	0xffffffff


	//   ....[34]....
        /*0574*/ 	.word	0xffffffff


	//   ....[35]....
        /*0578*/ 	.word	0xffffffff


	//   ....[36]....
        /*057c*/ 	.word	0xffffffff


	//   ....[37]....
        /*0580*/ 	.word	0xffffffff


	//   ....[38]....
        /*0584*/ 	.word	0xffffffff


	//   ....[39]....
        /*0588*/ 	.word	0xffffffff


	//   ....[40]....
        /*058c*/ 	.word	0xffffffff


	//   ....[41]....
        /*0590*/ 	.word	0xffffffff


	//   ....[42]....
        /*0594*/ 	.word	0xffffffff


	//   ....[43]....
        /*0598*/ 	.word	0xffffffff


	//   ....[44]....
        /*059c*/ 	.word	0xffffffff


	//   ....[45]....
        /*05a0*/ 	.word	0xffffffff


	//   ....[46]....
        /*05a4*/ 	.word	0xffffffff


	//   ....[47]....
        /*05a8*/ 	.word	0xffffffff


	//   ....[48]....
        /*05ac*/ 	.word	0xffffffff


	//   ....[49]....
        /*05b0*/ 	.word	0xffffffff


	//   ....[50]....
        /*05b4*/ 	.word	0xffffffff


	//   ....[51]....
        /*05b8*/ 	.word	0xffffffff


	//   ....[52]....
        /*05bc*/ 	.word	0xffffffff


	//   ....[53]....
        /*05c0*/ 	.word	0xffffffff


	//   ....[54]....
        /*05c4*/ 	.word	0xffffffff


	//   ....[55]....
        /*05c8*/ 	.word	0xffffffff


	//   ....[56]....
        /*05cc*/ 	.word	0xffffffff


	//   ....[57]....
        /*05d0*/ 	.word	0xffffffff


	//   ....[58]....
        /*05d4*/ 	.word	0xffffffff


	//   ....[59]....
        /*05d8*/ 	.word	0xffffffff


	//   ....[60]....
        /*05dc*/ 	.word	0xffffffff


	//   ....[61]....
        /*05e0*/ 	.word	0xffffffff


	//   ....[62]....
        /*05e4*/ 	.word	0xffffffff


	//   ....[63]....
        /*05e8*/ 	.word	0xffffffff


	//   ....[64]....
        /*05ec*/ 	.word	0xffffffff


	//   ....[65]....
        /*05f0*/ 	.word	0xffffffff


	//   ....[66]....
        /*05f4*/ 	.word	0xffffffff


	//   ....[67]....
        /*05f8*/ 	.word	0xffffffff


	//   ....[68]....
        /*05fc*/ 	.word	0xffffffff


	//   ....[69]....
        /*0600*/ 	.word	0xffffffff


	//   ....[70]....
        /*0604*/ 	.word	0xffffffff


	//   ....[71]....
        /*0608*/ 	.word	0xffffffff


	//   ....[72]....
        /*060c*/ 	.word	0xffffffff


	//   ....[73]....
        /*0610*/ 	.word	0xffffffff


	//   ....[74]....
        /*0614*/ 	.word	0xffffffff


	//   ....[75]....
        /*0618*/ 	.word	0xffffffff


	//   ....[76]....
        /*061c*/ 	.word	0xffffffff


	//   ....[77]....
        /*0620*/ 	.word	0xffffffff


	//   ....[78]....
        /*0624*/ 	.word	0xffffffff


	//   ....[79]....
        /*0628*/ 	.word	0xffffffff


	//   ....[80]....
        /*062c*/ 	.word	0xffffffff


	//   ....[81]....
        /*0630*/ 	.word	0xffffffff


	//   ....[82]....
        /*0634*/ 	.word	0xffffffff


	//   ....[83]....
        /*0638*/ 	.word	0xffffffff


	//   ....[84]....
        /*063c*/ 	.word	0xffffffff


	//   ....[85]....
        /*0640*/ 	.word	0xffffffff


	//   ....[86]....
        /*0644*/ 	.word	0xffffffff


	//   ....[87]....
        /*0648*/ 	.word	0xffffffff


	//   ....[88]....
        /*064c*/ 	.word	0xffffffff


	//   ....[89]....
        /*0650*/ 	.word	0xffffffff


	//   ....[90]....
        /*0654*/ 	.word	0xffffffff


	//   ....[91]....
        /*0658*/ 	.word	0x0500000f


	//   ....[92]....
        /*065c*/ 	.word	0x0500000f


	//   ....[93]....
        /*0660*/ 	.word	0x0500000f


	//   ....[94]....
        /*0664*/ 	.word	0x0500000f


	//   ....[95]....
        /*0668*/ 	.word	0x0500000f


	//   ....[96]....
        /*066c*/ 	.word	0x0500000f


	//   ....[97]....
        /*0670*/ 	.word	0x0500000f


	//   ....[98]....
        /*0674*/ 	.word	0x0500000f


	//   ....[99]....
        /*0678*/ 	.word	0x0500000f


	//   ....[100]....
        /*067c*/ 	.word	0x0500000f


	//   ....[101]....
        /*0680*/ 	.word	0x0500000f


	//   ....[102]....
        /*0684*/ 	.word	0x0500000f


	//   ....[103]....
        /*0688*/ 	.word	0x0500000f


	//   ....[104]....
        /*068c*/ 	.word	0x0500000f


	//   ....[105]....
        /*0690*/ 	.word	0x0500000f


	//   ....[106]....
        /*0694*/ 	.word	0x0500000f


	//   ....[107]....
        /*0698*/ 	.word	0x0500000f


	//   ....[108]....
        /*069c*/ 	.word	0x0500000f


	//   ....[109]....
        /*06a0*/ 	.word	0x0500000f


	//   ....[110]....
        /*06a4*/ 	.word	0x0500000f


	//   ....[111]....
        /*06a8*/ 	.word	0x0500000f


	//   ....[112]....
        /*06ac*/ 	.word	0x0500000f


	//   ....[113]....
        /*06b0*/ 	.word	0x0500000f


	//   ....[114]....
        /*06b4*/ 	.word	0x0500000f


	//   ....[115]....
        /*06b8*/ 	.word	0x0500000f


	//   ....[116]....
        /*06bc*/ 	.word	0x0500000f


	//   ....[117]....
        /*06c0*/ 	.word	0x0500000f


	//   ....[118]....
        /*06c4*/ 	.word	0x0500000f


	//   ....[119]....
        /*06c8*/ 	.word	0x0500000f


	//   ....[120]....
        /*06cc*/ 	.word	0x0500000f


	//   ....[121]....
        /*06d0*/ 	.word	0x0500000f


	//   ....[122]....
        /*06d4*/ 	.word	0x0500000f


	//   ....[123]....
        /*06d8*/ 	.word	0x0500000f


	//   ....[124]....
        /*06dc*/ 	.word	0x0500000f


	//   ....[125]....
        /*06e0*/ 	.word	0x0500000f


	//----- nvinfo : EIATTR_COOP_GROUP_INSTR_OFFSETS
	.align		4
.L_203:
        /*06e4*/ 	.byte	0x04, 0x28
        /*06e6*/ 	.short	(.L_205 - .L_204)


	//   ....[0]....
.L_204:
        /*06e8*/ 	.word	0x00000070


	//   ....[1]....
        /*06ec*/ 	.word	0x00000140


	//   ....[2]....
        /*06f0*/ 	.word	0x00000190


	//   ....[3]....
        /*06f4*/ 	.word	0x000003c0


	//   ....[4]....
        /*06f8*/ 	.word	0x00000520


	//   ....[5]....
        /*06fc*/ 	.word	0x00000640


	//   ....[6]....
        /*0700*/ 	.word	0x000007a0


	//   ....[7]....
        /*0704*/ 	.word	0x00001640


	//   ....[8]....
        /*0708*/ 	.word	0x00002240


	//   ....[9]....
        /*070c*/ 	.word	0x00002290


	//   ....[10]....
        /*0710*/ 	.word	0x000026e0


	//   ....[11]....
        /*0714*/ 	.word	0x00002760


	//   ....[12]....
        /*0718*/ 	.word	0x000037c0


	//   ....[13]....
        /*071c*/ 	.word	0x000037f0


	//   ....[14]....
        /*0720*/ 	.word	0x00003c50


	//   ....[15]....
        /*0724*/ 	.word	0x00003e20


	//   ....[16]....
        /*0728*/ 	.word	0x00005070


	//   ....[17]....
        /*072c*/ 	.word	0x000050b0


	//   ....[18]....
        /*0730*/ 	.word	0x00005150


	//   ....[19]....
        /*0734*/ 	.word	0x000051a0


	//   ....[20]....
        /*0738*/ 	.word	0x00006bd0


	//   ....[21]....
        /*073c*/ 	.word	0x00006c10


	//   ....[22]....
        /*0740*/ 	.word	0x00006cf0


	//   ....[23]....
        /*0744*/ 	.word	0x00006d20


	//   ....[24]....
        /*0748*/ 	.word	0x00007520


	//   ....[25]....
        /*074c*/ 	.word	0x00007550


	//   ....[26]....
        /*0750*/ 	.word	0x00007690


	//   ....[27]....
        /*0754*/ 	.word	0x000076b0


	//   ....[28]....
        /*0758*/ 	.word	0x000077f0


	//   ....[29]....
        /*075c*/ 	.word	0x00007810


	//   ....[30]....
        /*0760*/ 	.word	0x00007960


	//   ....[31]....
        /*0764*/ 	.word	0x00007980


	//   ....[32]....
        /*0768*/ 	.word	0x000082d0


	//   ....[33]....
        /*076c*/ 	.word	0x00008300


	//   ....[34]....
        /*0770*/ 	.word	0x00008450


	//   ....[35]....
        /*0774*/ 	.word	0x00008470


	//   ....[36]....
        /*0778*/ 	.word	0x000085b0


	//   ....[37]....
        /*077c*/ 	.word	0x000085d0


	//   ....[38]....
        /*0780*/ 	.word	0x00008720


	//   ....[39]....
        /*0784*/ 	.word	0x00008740


	//   ....[40]....
        /*0788*/ 	.word	0x000088f0


	//   ....[41]....
        /*078c*/ 	.word	0x00008ad0


	//   ....[42]....
        /*0790*/ 	.word	0x00008b00


	//   ....[43]....
        /*0794*/ 	.word	0x00008b30


	//   ....[44]....
        /*0798*/ 	.word	0x00008b60


	//   ....[45]....
        /*079c*/ 	.word	0x00008b90


	//   ....[46]....
        /*07a0*/ 	.word	0x00008bc0


	//   ....[47]....
        /*07a4*/ 	.word	0x00008d30


	//   ....[48]....
        /*07a8*/ 	.word	0x00008d60


	//   ....[49]....
        /*07ac*/ 	.word	0x00008d90


	//   ....[50]....
        /*07b0*/ 	.word	0x00008dc0


	//   ....[51]....
        /*07b4*/ 	.word	0x00008df0


	//   ....[52]....
        /*07b8*/ 	.word	0x00008e20


	//   ....[53]....
        /*07bc*/ 	.word	0x00008ec0


	//   ....[54]....
        /*07c0*/ 	.word	0x00008ef0


	//   ....[55]....
        /*07c4*/ 	.word	0x00008f80


	//   ....[56]....
        /*07c8*/ 	.word	0x00009f20


	//   ....[57]....
        /*07cc*/ 	.word	0x0000aa90


	//   ....[58]....
        /*07d0*/ 	.word	0x0000aab0


	//   ....[59]....
        /*07d4*/ 	.word	0x0000ab40


	//   ....[60]....
        /*07d8*/ 	.word	0x0000ab50


	//   ....[61]....
        /*07dc*/ 	.word	0x0000abd0


	//   ....[62]....
        /*07e0*/ 	.word	0x0000abe0


	//   ....[63]....
        /*07e4*/ 	.word	0x0000ac60


	//   ....[64]....
        /*07e8*/ 	.word	0x0000ac70


	//   ....[65]....
        /*07ec*/ 	.word	0x0000acf0


	//   ....[66]....
        /*07f0*/ 	.word	0x0000ad00


	//   ....[67]....
        /*07f4*/ 	.word	0x0000ad80


	//   ....[68]....
        /*07f8*/ 	.word	0x0000ad90


	//   ....[69]....
        /*07fc*/ 	.word	0x0000ae10


	//   ....[70]....
        /*0800*/ 	.word	0x0000ae20


	//   ....[71]....
        /*0804*/ 	.word	0x0000ae30


	//   ....[72]....
        /*0808*/ 	.word	0x0000ae80


	//   ....[73]....
        /*080c*/ 	.word	0x0000db50


	//   ....[74]....
        /*0810*/ 	.word	0x0000db80


	//   ....[75]....
        /*0814*/ 	.word	0x0000dbc0


	//   ....[76]....
        /*0818*/ 	.word	0x0000dbf0


	//   ....[77]....
        /*081c*/ 	.word	0x0000dc20


	//   ....[78]....
        /*0820*/ 	.word	0x0000dc50


	//   ....[79]....
        /*0824*/ 	.word	0x0000dc80


	//   ....[80]....
        /*0828*/ 	.word	0x0000dcb0


	//   ....[81]....
        /*082c*/ 	.word	0x0000de30


	//   ....[82]....
        /*0830*/ 	.word	0x0000de60


	//   ....[83]....
        /*0834*/ 	.word	0x0000de90


	//   ....[84]....
        /*0838*/ 	.word	0x0000dec0


	//   ....[85]....
        /*083c*/ 	.word	0x0000def0


	//   ....[86]....
        /*0840*/ 	.word	0x0000df20


	//   ....[87]....
        /*0844*/ 	.word	0x0000dfe0


	//   ....[88]....
        /*0848*/ 	.word	0x0000e000


	//   ....[89]....
        /*084c*/ 	.word	0x0000e070


	//   ....[90]....
        /*0850*/ 	.word	0x0000e500


	//   ....[91]....
        /*0854*/ 	.word	0x0000e9e0


	//   ....[92]....
        /*0858*/ 	.word	0x0000eb90


	//   ....[93]....
        /*085c*/ 	.word	0x0000ebe0


	//   ....[94]....
        /*0860*/ 	.word	0x0000ec40


	//   ....[95]....
        /*0864*/ 	.word	0x0000ed30


	//   ....[96]....
        /*0868*/ 	.word	0x0000ed90


	//   ....[97]....
        /*086c*/ 	.word	0x0000ee80


	//   ....[98]....
        /*0870*/ 	.word	0x0000eee0


	//   ....[99]....
        /*0874*/ 	.word	0x0000efd0


	//   ....[100]....
        /*0878*/ 	.word	0x0000f030


	//   ....[101]....
        /*087c*/ 	.word	0x0000f120


	//   ....[102]....
        /*0880*/ 	.word	0x0000f180


	//   ....[103]....
        /*0884*/ 	.word	0x0000f270


	//   ....[104]....
        /*0888*/ 	.word	0x0000f2d0


	//   ....[105]....
        /*088c*/ 	.word	0x0000f3a0


	//   ....[106]....
        /*0890*/ 	.word	0x0000f420


	//   ....[107]....
        /*0894*/ 	.word	0x0000f4f0


	//   ....[108]....
        /*0898*/ 	.word	0x0000f820


	//   ....[109]....
        /*089c*/ 	.word	0x0000f8c0


	//   ....[110]....
        /*08a0*/ 	.word	0x0000f9e0


	//   ....[111]....
        /*08a4*/ 	.word	0x0000fa50


	//   ....[112]....
        /*08a8*/ 	.word	0x0000fac0


	//   ....[113]....
        /*08ac*/ 	.word	0x0000fb30


	//   ....[114]....
        /*08b0*/ 	.word	0x0000fba0


	//   ....[115]....
        /*08b4*/ 	.word	0x0000fc20


	//   ....[116]....
        /*08b8*/ 	.word	0x0000fcb0


	//   ....[117]....
        /*08bc*/ 	.word	0x0000fd50


	//   ....[118]....
        /*08c0*/ 	.word	0x0000fdc0


	//   ....[119]....
        /*08c4*/ 	.word	0x0000fe30


	//   ....[120]....
        /*08c8*/ 	.word	0x0000fea0


	//   ....[121]....
        /*08cc*/ 	.word	0x0000ff20


	//   ....[122]....
        /*08d0*/ 	.word	0x0000ff90


	//   ....[123]....
        /*08d4*/ 	.word	0x00010030


	//   ....[124]....
        /*08d8*/ 	.word	0x000100c0


	//   ....[125]....
        /*08dc*/ 	.word	0x000101e0


	//----- nvinfo : EIATTR_REG_RECONFIG
	.align		4
.L_205:
        /*08e0*/ 	.byte	0x01, 0x54
	.zero		2


	//----- nvinfo : EIATTR_SYSCALL_OFFSETS
	.align		4
        /*08e4*/ 	.byte	0x04, 0x46
        /*08e6*/ 	.short	(.L_207 - .L_206)


	//   ....[0]....
.L_206:
        /*08e8*/ 	.word	0x00001820


	//   ....[1]....
        /*08ec*/ 	.word	0x00009b10


	//   ....[2]....
        /*08f0*/ 	.word	0x00009c70


	//   ....[3]....
        /*08f4*/ 	.word	0x00009d70


	//   ....[4]....
        /*08f8*/ 	.word	0x0000a6a0


	//----- nvinfo : EIATTR_MBARRIER_INSTR_OFFSETS
	.align		4
.L_207:
        /*08fc*/ 	.byte	0x04, 0x39
        /*08fe*/ 	.short	(.L_209 - .L_208)


	//   ....[0]....
.L_208:
        /*0900*/ 	.word	0x00000270
        /*0904*/ 	.word	0x000000ff
        /*0908*/ 	.word	0x00022800
        /*090c*/ 	.short	0x0100
        /*090e*/ 	.byte	0x08
	.zero		1


	//   ....[1]....
        /*0910*/ 	.word	0x00000280
        /*0914*/ 	.word	0x000000ff
        /*0918*/ 	.word	0x00022820
        /*091c*/ 	.short	0x0100
        /*091e*/ 	.byte	0x08
	.zero		1


	//   ....[2]....
        /*0920*/ 	.word	0x00000370
        /*0924*/ 	.word	0x000000ff
        /*0928*/ 	.word	0x00022830
        /*092c*/ 	.short	0x0100
        /*092e*/ 	.byte	0x08
	.zero		1


	//   ....[3]....
        /*0930*/ 	.word	0x00000380
        /*0934*/ 	.word	0x000000ff
        /*0938*/ 	.word	0x00022840
        /*093c*/ 	.short	0x0100
        /*093e*/ 	.byte	0x08
	.zero		1


	//   ....[4]....
        /*0940*/ 	.word	0x00000390
        /*0944*/ 	.word	0x000000ff
        /*0948*/ 	.word	0x00022838
        /*094c*/ 	.short	0x0100
        /*094e*/ 	.byte	0x08
	.zero		1


	//   ....[5]....
        /*0950*/ 	.word	0x000003a0
        /*0954*/ 	.word	0x000000ff
        /*0958*/ 	.word	0x00022848
        /*095c*/ 	.short	0x0100
        /*095e*/ 	.byte	0x08
	.zero		1


	//   ....[6]....
        /*0960*/ 	.word	0x000004d0
        /*0964*/ 	.word	0x000000ff
        /*0968*/ 	.word	0x00022850
        /*096c*/ 	.short	0x0100
        /*096e*/ 	.byte	0x08
	.zero		1


	//   ....[7]....
        /*0970*/ 	.word	0x000004e0
        /*0974*/ 	.word	0x000000ff
        /*0978*/ 	.word	0x00022860
        /*097c*/ 	.short	0x0100
        /*097e*/ 	.byte	0x08
	.zero		1


	//   ....[8]....
        /*0980*/ 	.word	0x000004f0
        /*0984*/ 	.word	0x000000ff
        /*0988*/ 	.word	0x00022858
        /*098c*/ 	.short	0x0100
        /*098e*/ 	.byte	0x08
	.zero		1


	//   ....[9]....
        /*0990*/ 	.word	0x00000500
        /*0994*/ 	.word	0x000000ff
        /*0998*/ 	.word	0x00022868
        /*099c*/ 	.short	0x0100
        /*099e*/ 	.byte	0x08
	.zero		1


	//   ....[10]....
        /*09a0*/ 	.word	0x000005f0
        /*09a4*/ 	.word	0x000000ff
        /*09a8*/ 	.word	0x00022870
        /*09ac*/ 	.short	0x0100
        /*09ae*/ 	.byte	0x06
	.zero		1


	//   ....[11]....
        /*09b0*/ 	.word	0x00000600
        /*09b4*/ 	.word	0x000000ff
        /*09b8*/ 	.word	0x00022880
        /*09bc*/ 	.short	0x0100
        /*09be*/ 	.byte	0x06
	.zero		1


	//   ....[12]....
        /*09c0*/ 	.word	0x00000610
        /*09c4*/ 	.word	0x000000ff
        /*09c8*/ 	.word	0x00022878
        /*09cc*/ 	.short	0x0100
        /*09ce*/ 	.byte	0x06
	.zero		1


	//   ....[13]....
        /*09d0*/ 	.word	0x00000620
        /*09d4*/ 	.word	0x000000ff
        /*09d8*/ 	.word	0x00022888
        /*09dc*/ 	.short	0x0100
        /*09de*/ 	.byte	0x06
	.zero		1


	//   ....[14]....
        /*09e0*/ 	.word	0x00000750
        /*09e4*/ 	.word	0x000000ff
        /*09e8*/ 	.word	0x00022890
        /*09ec*/ 	.short	0x0100
        /*09ee*/ 	.byte	0x08
	.zero		1


	//   ....[15]....
        /*09f0*/ 	.word	0x00000760
        /*09f4*/ 	.word	0x000000ff
        /*09f8*/ 	.word	0x000228a0
        /*09fc*/ 	.short	0x0100
        /*09fe*/ 	.byte	0x08
	.zero		1


	//   ....[16]....
        /*0a00*/ 	.word	0x00000770
        /*0a04*/ 	.word	0x000000ff
        /*0a08*/ 	.word	0x00022898
        /*0a0c*/ 	.short	0x0100
        /*0a0e*/ 	.byte	0x08
	.zero		1


	//   ....[17]....
        /*0a10*/ 	.word	0x00000780
        /*0a14*/ 	.word	0x000000ff
        /*0a18*/ 	.word	0x000228a8
        /*0a1c*/ 	.short	0x0100
        /*0a1e*/ 	.byte	0x08
	.zero		1


	//   ....[18]....
        /*0a20*/ 	.word	0x000008b0
        /*0a24*/ 	.word	0x000000ff
        /*0a28*/ 	.word	0x000228b0
        /*0a2c*/ 	.short	0x0100
        /*0a2e*/ 	.byte	0x08
	.zero		1


	//   ....[19]....
        /*0a30*/ 	.word	0x000008c0
        /*0a34*/ 	.word	0x000000ff
        /*0a38*/ 	.word	0x000228c0
        /*0a3c*/ 	.short	0x0100
        /*0a3e*/ 	.byte	0x08
	.zero		1


	//   ....[20]....
        /*0a40*/ 	.word	0x000008d0
        /*0a44*/ 	.word	0x000000ff
        /*0a48*/ 	.word	0x000228b8
        /*0a4c*/ 	.short	0x0100
        /*0a4e*/ 	.byte	0x08
	.zero		1


	//   ....[21]....
        /*0a50*/ 	.word	0x000008e0
        /*0a54*/ 	.word	0x000000ff
        /*0a58*/ 	.word	0x000228c8
        /*0a5c*/ 	.short	0x0100
        /*0a5e*/ 	.byte	0x08
	.zero		1


	//   ....[22]....
        /*0a60*/ 	.word	0x000018d0
        /*0a64*/ 	.word	0x00000007
        /*0a68*/ 	.word	0x00022800
        /*0a6c*/ 	.short	0x010a
        /*0a6e*/ 	.byte	0x3f
	.zero		1


	//   ....[23]....
        /*0a70*/ 	.word	0x000019a0
        /*0a74*/ 	.word	0x00000005
        /*0a78*/ 	.word	0x00022830
        /*0a7c*/ 	.short	0x010a
        /*0a7e*/ 	.byte	0x3f
	.zero		1


	//   ....[24]....
        /*0a80*/ 	.word	0x000019e0
        /*0a84*/ 	.word	0x00000005
        /*0a88*/ 	.word	0x00022830
        /*0a8c*/ 	.short	0x010a
        /*0a8e*/ 	.byte	0x3f
	.zero		1


	//   ....[25]....
        /*0a90*/ 	.word	0x00002b90
        /*0a94*/ 	.word	0x00000004
        /*0a98*/ 	.word	0x00000000
        /*0a9c*/ 	.short	0x0101
        /*0a9e*/ 	.byte	0x3f
	.zero		1


	//   ....[26]....
        /*0aa0*/ 	.word	0x00002fc0
        /*0aa4*/ 	.word	0x00000005
        /*0aa8*/ 	.word	0x00022850
        /*0aac*/ 	.short	0x010a
        /*0aae*/ 	.byte	0x3f
	.zero		1


	//   ....[27]....
        /*0ab0*/ 	.word	0x00003000
        /*0ab4*/ 	.word	0x00000005
        /*0ab8*/ 	.word	0x00022850
        /*0abc*/ 	.short	0x010a
        /*0abe*/ 	.byte	0x3f
	.zero		1


	//   ....[28]....
        /*0ac0*/ 	.word	0x00003300
        /*0ac4*/ 	.word	0x00000005
        /*0ac8*/ 	.word	0x00000000
        /*0acc*/ 	.short	0x0101
        /*0ace*/ 	.byte	0x3f
	.zero		1


	//   ....[29]....
        /*0ad0*/ 	.word	0x00003460
        /*0ad4*/ 	.word	0x000000ff
        /*0ad8*/ 	.word	0x00022830
        /*0adc*/ 	.short	0x010a
        /*0ade*/ 	.byte	0x17
	.zero		1


	//   ....[30]....
        /*0ae0*/ 	.word	0x000034a0
        /*0ae4*/ 	.word	0x000000ff
        /*0ae8*/ 	.word	0x00022830
        /*0aec*/ 	.short	0x010a
        /*0aee*/ 	.byte	0x17
	.zero		1


	//   ....[31]....
        /*0af0*/ 	.word	0x00004380
        /*0af4*/ 	.word	0x0000009a
        /*0af8*/ 	.word	0x00000000
        /*0afc*/ 	.short	0x0101
        /*0afe*/ 	.byte	0x3f
	.zero		1


	//   ....[32]....
        /*0b00*/ 	.word	0x00004d30
        /*0b04*/ 	.word	0x000000ff
        /*0b08*/ 	.word	0x00022850
        /*0b0c*/ 	.short	0x010a
        /*0b0e*/ 	.byte	0x17
	.zero		1


	//   ....[33]....
        /*0b10*/ 	.word	0x00004d70
        /*0b14*/ 	.word	0x000000ff
        /*0b18*/ 	.word	0x00022850
        /*0b1c*/ 	.short	0x010a
        /*0b1e*/ 	.byte	0x17
	.zero		1


	//   ....[34]....
        /*0b20*/ 	.word	0x00005050
        /*0b24*/ 	.word	0x000000ba
        /*0b28*/ 	.word	0x00000000
        /*0b2c*/ 	.short	0x0101
        /*0b2e*/ 	.byte	0x3f
	.zero		1


	//   ....[35]....
        /*0b30*/ 	.word	0x00007540
        /*0b34*/ 	.word	0x00000000
        /*0b38*/ 	.word	0x00000000
        /*0b3c*/ 	.short	0x0101
        /*0b3e*/ 	.byte	0x3f
	.zero		1


	//   ....[36]....
        /*0b40*/ 	.word	0x0000a1a0
        /*0b44*/ 	.word	0x00000000
        /*0b48*/ 	.word	0x00022840
        /*0b4c*/ 	.short	0x010a
        /*0b4e*/ 	.byte	0x3f
	.zero		1


	//   ....[37]....
        /*0b50*/ 	.word	0x0000af40
        /*0b54*/ 	.word	0x00000008
        /*0b58*/ 	.word	0x00022800
        /*0b5c*/ 	.short	0x0107
        /*0b5e*/ 	.byte	0x3f
	.zero		1


	//   ....[38]....
        /*0b60*/ 	.word	0x0000b040
        /*0b64*/ 	.word	0x00000002
        /*0b68*/ 	.word	0x00022800
        /*0b6c*/ 	.short	0x0101
        /*0b6e*/ 	.byte	0x3f
	.zero		1


	//   ....[39]....
        /*0b70*/ 	.word	0x0000b060
        /*0b74*/ 	.word	0x00000002
        /*0b78*/ 	.word	0x00022820
        /*0b7c*/ 	.short	0x010a
        /*0b7e*/ 	.byte	0x3f
	.zero		1


	//   ....[40]....
        /*0b80*/ 	.word	0x0000b170
        /*0b84*/ 	.word	0x00000002
        /*0b88*/ 	.word	0x00022860
        /*0b8c*/ 	.short	0x010a
        /*0b8e*/ 	.byte	0x3f
	.zero		1


	//   ....[41]....
        /*0b90*/ 	.word	0x0000ba80
        /*0b94*/ 	.word	0x00000003
        /*0b98*/ 	.word	0x00022840
        /*0b9c*/ 	.short	0x010a
        /*0b9e*/ 	.byte	0x3f
	.zero		1


	//   ....[42]....
        /*0ba0*/ 	.word	0x0000bce0
        /*0ba4*/ 	.word	0x00000003
        /*0ba8*/ 	.word	0x00022860
        /*0bac*/ 	.short	0x010a
        /*0bae*/ 	.byte	0x3f
	.zero		1


	//   ....[43]....
        /*0bb0*/ 	.word	0x0000c580
        /*0bb4*/ 	.word	0x00000002
        /*0bb8*/ 	.word	0x00022840
        /*0bbc*/ 	.short	0x010a
        /*0bbe*/ 	.byte	0x3f
	.zero		1


	//   ....[44]....
        /*0bc0*/ 	.word	0x0000c7d0
        /*0bc4*/ 	.word	0x00000002
        /*0bc8*/ 	.word	0x00022860
        /*0bcc*/ 	.short	0x010a
        /*0bce*/ 	.byte	0x3f
	.zero		1


	//   ....[45]....
        /*0bd0*/ 	.word	0x0000cfe0
        /*0bd4*/ 	.word	0x00000002
        /*0bd8*/ 	.word	0x00022840
        /*0bdc*/ 	.short	0x010a
        /*0bde*/ 	.byte	0x3f
	.zero		1


	//   ....[46]....
        /*0be0*/ 	.word	0x0000d240
        /*0be4*/ 	.word	0x00000002
        /*0be8*/ 	.word	0x00022860
        /*0bec*/ 	.short	0x010a
        /*0bee*/ 	.byte	0x3f
	.zero		1


	//   ....[47]....
        /*0bf0*/ 	.word	0x0000e480
        /*0bf4*/ 	.word	0x00000000
        /*0bf8*/ 	.word	0x00022820
        /*0bfc*/ 	.short	0x010a
        /*0bfe*/ 	.byte	0x3f
	.zero		1


	//   ....[48]....
        /*0c00*/ 	.word	0x0000e640
        /*0c04*/ 	.word	0x00000006
        /*0c08*/ 	.word	0x00000000
        /*0c0c*/ 	.short	0x010a
        /*0c0e*/ 	.byte	0x3f
	.zero		1


	//   ....[49]....
        /*0c10*/ 	.word	0x0000e6b0
        /*0c14*/ 	.word	0x00000007
        /*0c18*/ 	.word	0x00000000
        /*0c1c*/ 	.short	0x010a
        /*0c1e*/ 	.byte	0x3f
	.zero		1


	//   ....[50]....
        /*0c20*/ 	.word	0x0000e720
        /*0c24*/ 	.word	0x00000004
        /*0c28*/ 	.word	0x00000000
        /*0c2c*/ 	.short	0x010a
        /*0c2e*/ 	.byte	0x3f
	.zero		1


	//   ....[51]....
        /*0c30*/ 	.word	0x0000e750
        /*0c34*/ 	.word	0x00000003
        /*0c38*/ 	.word	0x00000000
        /*0c3c*/ 	.short	0x010a
        /*0c3e*/ 	.byte	0x3f
	.zero		1


	//   ....[52]....
        /*0c40*/ 	.word	0x0000e7b0
        /*0c44*/ 	.word	0x00000007
        /*0c48*/ 	.word	0x00022800
        /*0c4c*/ 	.short	0x010a
        /*0c4e*/ 	.byte	0x3f
	.zero		1


	//   ....[53]....
        /*0c50*/ 	.word	0x0000e800
        /*0c54*/ 	.word	0x00000005
        /*0c58*/ 	.word	0x00022830
        /*0c5c*/ 	.short	0x010a
        /*0c5e*/ 	.byte	0x3f
	.zero		1


	//   ....[54]....
        /*0c60*/ 	.word	0x0000e850
        /*0c64*/ 	.word	0x00000005
        /*0c68*/ 	.word	0x00022850
        /*0c6c*/ 	.short	0x010a
        /*0c6e*/ 	.byte	0x3f
	.zero		1


	//   ....[55]....
        /*0c70*/ 	.word	0x0000e8b0
        /*0c74*/ 	.word	0x00000000
        /*0c78*/ 	.word	0x00022830
        /*0c7c*/ 	.short	0x010a
        /*0c7e*/ 	.byte	0x3f
	.zero		1


	//   ....[56]....
        /*0c80*/ 	.word	0x0000e900
        /*0c84*/ 	.word	0x000000ba
        /*0c88*/ 	.word	0x00022850
        /*0c8c*/ 	.short	0x010a
        /*0c8e*/ 	.byte	0x3f
	.zero		1


	//   ....[57]....
        /*0c90*/ 	.word	0x0000eaa0
        /*0c94*/ 	.word	0x00000000
        /*0c98*/ 	.word	0x00022840
        /*0c9c*/ 	.short	0x010a
        /*0c9e*/ 	.byte	0x3f
	.zero		1


	//   ....[58]....
        /*0ca0*/ 	.word	0x0000f540
        /*0ca4*/ 	.word	0x00000002
        /*0ca8*/ 	.word	0x00022820
        /*0cac*/ 	.short	0x010a
        /*0cae*/ 	.byte	0x3f
	.zero		1


	//   ....[59]....
        /*0cb0*/ 	.word	0x0000f590
        /*0cb4*/ 	.word	0x00000002
        /*0cb8*/ 	.word	0x00022860
        /*0cbc*/ 	.short	0x010a
        /*0cbe*/ 	.byte	0x3f
	.zero		1


	//   ....[60]....
        /*0cc0*/ 	.word	0x0000f5e0
        /*0cc4*/ 	.word	0x00000003
        /*0cc8*/ 	.word	0x00022840
        /*0ccc*/ 	.short	0x010a
        /*0cce*/ 	.byte	0x3f
	.zero		1


	//   ....[61]....
        /*0cd0*/ 	.word	0x0000f630
        /*0cd4*/ 	.word	0x00000003
        /*0cd8*/ 	.word	0x00022860
        /*0cdc*/ 	.short	0x010a
        /*0cde*/ 	.byte	0x3f
	.zero		1


	//   ....[62]....
        /*0ce0*/ 	.word	0x0000f680
        /*0ce4*/ 	.word	0x00000002
        /*0ce8*/ 	.word	0x00022840
        /*0cec*/ 	.short	0x010a
        /*0cee*/ 	.byte	0x3f
	.zero		1


	//   ....[63]....
        /*0cf0*/ 	.word	0x0000f6d0
        /*0cf4*/ 	.word	0x00000002
        /*0cf8*/ 	.word	0x00022860
        /*0cfc*/ 	.short	0x010a
        /*0cfe*/ 	.byte	0x3f
	.zero		1


	//   ....[64]....
        /*0d00*/ 	.word	0x0000f720
        /*0d04*/ 	.word	0x00000002
        /*0d08*/ 	.word	0x00022840
        /*0d0c*/ 	.short	0x010a
        /*0d0e*/ 	.byte	0x3f
	.zero		1


	//   ....[65]....
        /*0d10*/ 	.word	0x0000f770
        /*0d14*/ 	.word	0x00000002
        /*0d18*/ 	.word	0x00022860
        /*0d1c*/ 	.short	0x010a
        /*0d1e*/ 	.byte	0x3f
	.zero		1


	//   ....[66]....
        /*0d20*/ 	.word	0x00010100
        /*0d24*/ 	.word	0x00000000
        /*0d28*/ 	.word	0x00022820
        /*0d2c*/ 	.short	0x010a
        /*0d2e*/ 	.byte	0x3f
	.zero		1


	//   ....[67]....
        /*0d30*/ 	.word	0x000102a0
        /*0d34*/ 	.word	0x00000006
        /*0d38*/ 	.word	0x00000000
        /*0d3c*/ 	.short	0x010a
        /*0d3e*/ 	.byte	0x3f
	.zero		1


	//   ....[68]....
        /*0d40*/ 	.word	0x000102f0
        /*0d44*/ 	.word	0x00000007
        /*0d48*/ 	.word	0x00000000
        /*0d4c*/ 	.short	0x010a
        /*0d4e*/ 	.byte	0x3f
	.zero		1


	//   ....[69]....
        /*0d50*/ 	.word	0x00010340
        /*0d54*/ 	.word	0x00000004
        /*0d58*/ 	.word	0x00000000
        /*0d5c*/ 	.short	0x010a
        /*0d5e*/ 	.byte	0x3f
	.zero		1


	//----- nvinfo : EIATTR_NUM_MBARRIERS
	.align		4
.L_209:
        /*0d60*/ 	.byte	0x03, 0x38
        /*0d62*/ 	.short	0x0016


	//----- nvinfo : EIATTR_EXIT_INSTR_OFFSETS
	.align		4
        /*0d64*/ 	.byte	0x04, 0x1c
        /*0d66*/ 	.short	(.L_211 - .L_210)


	//   ....[0]....
.L_210:
        /*0d68*/ 	.word	0x00000a80


	//   ....[1]....
        /*0d6c*/ 	.word	0x000088b0


	//   ....[2]....
        /*0d70*/ 	.word	0x0000e7a0


	//----- nvinfo : EIATTR_MAX_THREADS
	.align		4
.L_211:
        /*0d74*/ 	.byte	0x04, 0x05
        /*0d76*/ 	.short	(.L_213 - .L_212)
.L_212:
        /*0d78*/ 	.word	0x00000180
        /*0d7c*/ 	.word	0x00000001
        /*0d80*/ 	.word	0x00000001


	//----- nvinfo : EIATTR_CRS_STACK_SIZE
	.align		4
.L_213:
        /*0d84*/ 	.byte	0x04, 0x1e
        /*0d86*/ 	.short	(.L_215 - .L_214)
.L_214:
        /*0d88*/ 	.word	0x00000000


	//----- nvinfo : EIATTR_CBANK_PARAM_SIZE
	.align		4
.L_215:
        /*0d8c*/ 	.byte	0x03, 0x19
        /*0d8e*/ 	.short	0x0af0


	//----- nvinfo : EIATTR_PARAM_CBANK
	.align		4
        /*0d90*/ 	.byte	0x04, 0x0a
        /*0d92*/ 	.short	(.L_217 - .L_216)
	.align		4
.L_216:
        /*0d94*/ 	.word	index@(.nv.constant0._ZN7cutlass13device_kernelIN5flash11enable_sm90INS1_16FlashAttnFwdSm90INS1_25CollectiveMainloopFwdSm90ILi2EN4cute5tupleIJNS5_1CILi1EEES8_S8_EEENS6_IJNS7_ILi128EEENS7_ILi96EEENS7_ILi64EEEEEELi256ENS_6half_tEfNS_4arch4Sm90ELb0ELb0ELb0ELb1ELb0ELb0ELb0ELb1ELb0ELb1ELb0ELb0EEENS1_21CollectiveEpilogueFwdINS6_IJSA_NS7_ILi256EEESB_EEES9_SE_SG_Li256ELb1ELb1ELb0ELb0EEENS1_36VarlenDynamicPersistentTileSchedulerILi128ELi96ELi256ELi128ELb0ELb1ELb1ELb0ELb1ELb1EEEEEEEEEvNT_6ParamsE)
        /*0d98*/ 	.short	0x0210
        /*0d9a*/ 	.short	0x0af0


	//----- nvinfo : EIATTR_SW_WAR
	.align		4
.L_217:
        /*0d9c*/ 	.byte	0x04, 0x36
        /*0d9e*/ 	.short	(.L_219 - .L_218)
.L_218:
        /*0da0*/ 	.word	0x00000008
.L_219:


//--------------------- .nv.info._ZN7cutlass13device_kernelIN5flash11enable_sm90INS1_16FlashAttnFwdSm90INS1_25CollectiveMainloopFwdSm90ILi2EN4cute5tupleIJNS5_1CILi1EEES8_S8_EEENS6_IJNS7_ILi128EEENS7_ILi96EEENS7_ILi64EEEEEELi256ENS_6half_tEfNS_4arch4Sm90ELb0ELb0ELb0ELb1ELb0ELb1ELb0ELb1ELb0ELb1ELb0ELb0EEENS1_21CollectiveEpilogueFwdINS6_IJSA_NS7_ILi256EEESB_EEES9_SE_SG_Li256ELb1ELb1ELb0ELb0EEENS1_36VarlenDynamicPersistentTileSchedulerILi128ELi96ELi256ELi128ELb0ELb1ELb1ELb0ELb1ELb1EEEEEEEEEvNT_6ParamsE --------------------------
	.section	.nv.info._ZN7cutlass13device_kernelIN5flash11enable_sm90INS1_16FlashAttnFwdSm90INS1_25CollectiveMainloopFwdSm90ILi2EN4cute5tupleIJNS5_1CILi1EEES8_S8_EEENS6_IJNS7_ILi128EEENS7_ILi96EEENS7_ILi64EEEEEELi256ENS_6half_tEfNS_4arch4Sm90ELb0ELb0ELb0ELb1ELb0ELb1ELb0ELb1ELb0ELb1ELb0ELb0EEENS1_21CollectiveEpilogueFwdINS6_IJSA_NS7_ILi256EEESB_EEES9_SE_SG_Li256ELb1ELb1ELb0ELb0EEENS1_36VarlenDynamicPersistentTileSchedulerILi128ELi96ELi256ELi128ELb0ELb1ELb1ELb0ELb1ELb1EEEEEEEEEvNT_6ParamsE,"",@"SHT_CUDA_INFO"
	.sectionflags	@""
	.align	4


	//----- nvinfo : EIATTR_CUDA_API_VERSION
	.align		4
        /*0000*/ 	.byte	0x04, 0x37
        /*0002*/ 	.short	(.L_221 - .L_220)
.L_220:
        /*0004*/ 	.word	0x00000082


	//----- nvinfo : EIATTR_KPARAM_INFO
	.align		4
.L_221:
        /*0008*/ 	.byte	0x04, 0x17
        /*000a*/ 	.short	(.L_223 - .L_222)
.L_222:
        /*000c*/ 	.word	0x00000000
        /*0010*/ 	.short	0x0000
        /*0012*/ 	.short	0x0070
        /*0014*/ 	.byte	0x00, 0xf0, 0x01, 0x2a


	//----- nvinfo : EIATTR_SPARSE_MMA_MASK
	.align		4
.L_223:
        /*0018*/ 	.byte	0x03, 0x50
        /*001a*/ 	.short	0x0000


	//----- nvinfo : EIATTR_MAXREG_COUNT
	.align		4
        /*001c*/ 	.byte	0x03, 0x1b
        /*001e*/ 	.short	0x00a8


	//----- nvinfo : EIATTR_NUM_BARRIERS
	.align		4
        /*0020*/ 	.byte	0x02, 0x4c
        /*0022*/ 	.byte	0x10
	.zero		1


	//----- nvinfo : EIATTR_EXTERNS
	.align		4
        /*0024*/ 	.byte	0x04, 0x0f
        /*0026*/ 	.short	(.L_225 - .L_224)


	//   ....[0]....
	.align		4
.L_224:
        /*0028*/ 	.word	index@(__assertfail)


	//----- nvinfo : EIATTR_ANNOTATIONS
	.align		4
.L_225:
        /*002c*/ 	.byte	0x04, 0x55
        /*002e*/ 	.short	(.L_227 - .L_226)


	//   ....[0]....
.L_226:
        /* <DEDUP_REMOVED lines=91> */


	//----- nvinfo : EIATTR_MERCURY_ISA_VERSION
	.align		4
.L_227:
        /*05d0*/ 	.byte	0x03, 0x5f
        /*05d2*/ 	.short	0x0101


	//----- nvinfo : EIATTR_UNUSED_LOAD_BYTE_OFFSET
	.align		4
        /*05d4*/ 	.byte	0x04, 0x44
        /*05d6*/ 	.short	(.L_229 - .L_228)


	//   ....[0]....
.L_228:
        /*05d8*/ 	.word	0x00000ac0
        /*05dc*/ 	.word	0x0000fff0


	//   ....[1]....
        /*05e0*/ 	.word	0x0000c490
        /*05e4*/ 	.word	0x0000fff0


	//----- nvinfo : EIATTR_INT_WARP_WIDE_INSTR_OFFSETS
	.align		4
.L_229:
        /*05e8*/ 	.byte	0x04, 0x31
        /*05ea*/ 	.short	(.L_231 - .L_230)


	//   ....[0]....
.L_230:
        /*05ec*/ 	.word	0x00000180


	//   ....[1]....
        /*05f0*/ 	.word	0x00000220


	//   ....[2]....
        /*05f4*/ 	.word	0x00000290


	//   ....[3]....
        /*05f8*/ 	.word	0x00011850


	//   ....[4]....
        /*05fc*/ 	.word	0x000118e0


	//   ....[5]....
        /*0600*/ 	.word	0x00015880


	//   ....[6]....
        /*0604*/ 	.word	0x00015910


	//----- nvinfo : EIATTR_COOP_GROUP_MASK_REGIDS
	.align		4
.L_231:
        /*0608*/ 	.byte	0x04, 0x29
        /*060a*/ 	.short	(.L_233 - .L_232)


	//   ....[0]....
.L_232:
        /*060c*/ 	.word	0xffffffff


	//   ....[1]....
        /*0610*/ 	.word	0xffffffff


	//   ....[2]....
        /*0614*/ 	.word	0xffffffff


	//   ....[3]....
        /*0618*/ 	.word	0xffffffff


	//   ....[4]....
        /*061c*/ 	.word	0xffffffff


	//   ....[5]....
        /*0620*/ 	.word	0xffffffff


	//   ....[6]....
        /*0624*/ 	.word	0xffffffff


	//   ....[7]....
        /*0628*/ 	.word	0xffffffff


	//   ....[8]....
        /*062c*/ 	.word	0xffffffff


	//   ....[9]....
        /*0630*/ 	.word	0xffffffff


	//   ....[10]....
        /*0634*/ 	.word	0xffffffff


	//   ....[11]....
        /*0638*/ 	.word	0xffffffff


	//   ....[12]....
        /*063c*/ 	.word	0xffffffff


	//   ....[13]....
        /*0640*/ 	.word	0xffffffff


	//   ....[14]....
        /*0644*/ 	.word	0xffffffff


	//   ....[15]....
        /*0648*/ 	.word	0xffffffff


	//   ....[16]....
        /*064c*/ 	.word	0xffffffff


	//   ....[17]....
        /*0650*/ 	.word	0xffffffff


	//   ....[18]....
        /*0654*/ 	.word	0xffffffff


	//   ....[19]....
        /*0658*/ 	.word	0xffffffff


	//   ....[20]....
        /*065c*/ 	.word	0xffffffff


	//   ....[21]....
        /*0660*/ 	.word	0xffffffff


	//   ....[22]....
        /*0664*/ 	.word	0xffffffff


	//   ....[23]....
        /*0668*/ 	.word	0xffffffff


	//   ....[24]....
        /*066c*/ 	.word	0xffffffff


	//   ....[25]....
        /*0670*/ 	.word	0xffffffff


	//   ....[26]....
        /*0674*/ 	.word	0xffffffff


	//   ....[27]....
        /*0678*/ 	.word	0xffffffff


	//   ....[28]....
        /*067c*/ 	.word	0xffffffff


	//   ....[29]....
        /*0680*/ 	.word	0xffffffff


	//   ....[30]....
        /*0684*/ 	.word	0xffffffff


	//   ....[31]....
        /*0688*/ 	.word	0xffffffff


	//   ....[32]....
        /*068c*/ 	.word	0xffffffff


	//   ....[33]....
        /*0690*/ 	.word	0xffffffff


	//   ....[34]....
        /*0694*/ 	.word	0xffffffff


	//   ....[35]....
        /*0698*/ 	.word	0xffffffff


	//   ....[36]....
        /*069c*/ 	.word	0xffffffff


	//   ....[37]....
        /*06a0*/ 	.word	0xffffffff


	//   ....[38]....
        /*06a4*/ 	.word	0xffffffff


	//   ....[39]....
        /*06a8*/ 	.word	0xffffffff


	//   ....[40]....
        /*06ac*/ 	.word	0xffffffff


	//   ....[41]....
        /*06b0*/ 	.word	0xffffffff


	//   ....[42]....
        /*06b4*/ 	.word	0xffffffff


	//   ....[43]....
        /*06b8*/ 	.word	0xffffffff


	//   ....[44]....
        /*06bc*/ 	.word	0xffffffff


	//   ....[45]....
        /*06c0*/ 	.word	0xffffffff


	//   ....[46]....
        /*06c4*/ 	.word	0xffffffff


	//   ....[47]....
        /*06c8*/ 	.word	0xffffffff


	//   ....[48]....
        /*06cc*/ 	.word	0xffffffff


	//   ....[49]....
        /*06d0*/ 	.word	0xffffffff


	//   ....[50]....
        /*06d4*/ 	.word	0xffffffff


	//   ....[51]....
        /*06d8*/ 	.word	0xffffffff


	//   ....[52]....
        /*06dc*/ 	.word	0xffffffff


	//   ....[53]....
        /*06e0*/ 	.word	0xffffffff


	//   ....[54]....
        /*06e4*/ 	.word	0xffffffff


	//   ....[55]....
        /*06e8*/ 	.word	0xffffffff


	//   ....[56]....
        /*06ec*/ 	.word	0xffffffff


	//   ....[57]....
        /*06f0*/ 	.word	0xffffffff


	//   ....[58]....
        /*06f4*/ 	.word	0xffffffff


	//   ....[59]....
        /*06f8*/ 	.word	0xffffffff


	//   ....[60]....
        /*06fc*/ 	.word	0xffffffff


	//   ....[61]....
        /*0700*/ 	.word	0xffffffff


	//   ....[62]....
        /*0704*/ 	.word	0xffffffff


	//   ....[63]....
        /*0708*/ 	.word	0xffffffff


	//   ....[64]....
        /*070c*/ 	.word	0xffffffff


	//   ....[65]....
        /*0710*/ 	.word	0xffffffff


	//   ....[66]....
        /*0714*/ 	.word	0xffffffff


	//   ....[67]....
        /*0718*/ 	.word	0xffffffff


	//   ....[68]....
        /*071c*/ 	.word	0xffffffff


	//   ....[69]....
        /*0720*/ 	.word	0xffffffff


	//   ....[70]....
        /*0724*/ 	.word	0xffffffff


	//   ....[71]....
        /*0728*/ 	.word	0xffffffff


	//   ....[72]....
        /*072c*/ 	.word	0xffffffff


	//   ....[73]....
        /*0730*/ 	.word	0xffffffff


	//   ....[74]....
        /*0734*/ 	.word	0xffffffff


	//   ....[75]....
        /*0738*/ 	.word	0xffffffff


	//   ....[76]....
        /*073c*/ 	.word	0xffffffff


	//   ....[77]....
        /*0740*/ 	.word	0xffffffff


	//   ....[78]....
        /*0744*/ 	.word	0xffffffff


	//   ....[79]....
        /*0748*/ 	.word	0xffffffff


	//   ....[80]....
        /*074c*/ 	.word	0xffffffff


	//   ....[81]....
        /*0750*/ 	.word	0xffffffff


	//   ....[82]....
        /*0754*/ 	.word	0xffffffff


	//   ....[83]....
        /*0758*/ 	.word	0xffffffff


	//   ....[84]....
        /*075c*/ 	.word	0xffffffff


	//   ....[85]....
        /*0760*/ 	.word	0xffffffff


	//   ....[86]....
        /*0764*/ 	.word	0xffffffff


	//   ....[87]....
        /*0768*/ 	.word	0xffffffff


	//   ....[88]....
        /*076c*/ 	.word	0xffffffff


	//   ....[89]....
        /*0770*/ 	.word	0xffffffff


	//   ....[90]....
        /*0774*/ 	.word	0xffffffff


	//   ....[91]....
        /*0778*/ 	.word	0xffffffff


	//   ....[92]....
        /*077c*/ 	.word	0xffffffff


	//   ....[93]....
        /*0780*/ 	.word	0xffffffff


	//   ....[94]....
        /*0784*/ 	.word	0xffffffff


	//   ....[95]....
        /*0788*/ 	.word	0xffffffff


	//   ....[96]....
        /*078c*/ 	.word	0xffffffff


	//   ....[97]....
        /*0790*/ 	.word	0xffffffff


	//   ....[98]....
        /*0794*/ 	.word	0xffffffff


	//   ....[99]....
        /*0798*/ 	.word	0xffffffff


	//   ....[100]....
        /*079c*/ 	.word	0x0500000f


	//   ....[101]....
        /*07a0*/ 	.word	0x0500000f


	//   ....[102]....
        /*07a4*/ 	.word	0x0500000f


	//   ....[103]....
        /*07a8*/ 	.word	0x0500000f


	//   ....[104]....
        /*07ac*/ 	.word	0x0500000f


	//   ....[105]....
        /*07b0*/ 	.word	0x0500000f


	//   ....[106]....
        /*07b4*/ 	.word	0x0500000f


	//   ....[107]....
        /*07b8*/ 	.word	0x0500000f


	//   ....[108]....
        /*07bc*/ 	.word	0x0500000f


	//   ....[109]....
        /*07c0*/ 	.word	0x0500000f


	//   ....[110]....
        /*07c4*/ 	.word	0x0500000f


	//   ....[111]....
        /*07c8*/ 	.word	0x0500000f


	//   ....[112]....
        /*07cc*/ 	.word	0x0500000f


	//   ....[113]....
        /*07d0*/ 	.word	0x0500000f


	//   ....[114]....
        /*07d4*/ 	.word	0x0500000f


	//   ....[115]....
        /*07d8*/ 	.word	0x0500000f


	//   ....[116]....
        /*07dc*/ 	.word	0x0500000f


	//   ....[117]....
        /*07e0*/ 	.word	0x0500000f


	//   ....[118]....
        /*07e4*/ 	.word	0x0500000f


	//   ....[119]....
        /*07e8*/ 	.word	0x0500000f


	//   ....[120]....
        /*07ec*/ 	.word	0x0500000f


	//   ....[121]....
        /*07f0*/ 	.word	0x0500000f


	//   ....[122]....
        /*07f4*/ 	.word	0x0500000f


	//   ....[123]....
        /*07f8*/ 	.word	0x0500000f


	//   ....[124]....
        /*07fc*/ 	.word	0x0500000f


	//   ....[125]....
        /*0800*/ 	.word	0x0500000f


	//   ....[126]....
        /*0804*/ 	.word	0x0500000f


	//   ....[127]....
        /*0808*/ 	.word	0x0500000f


	//   ....[128]....
        /*080c*/ 	.word	0x0500000f


	//   ....[129]....
        /*0810*/ 	.word	0x0500000f


	//   ....[130]....
        /*0814*/ 	.word	0x0500000f


	//   ....[131]....
        /*0818*/ 	.word	0x0500000f


	//   ....[132]....
        /*081c*/ 	.word	0x0500000f


	//   ....[133]....
        /*0820*/ 	.word	0x0500000f


	//   ....[134]....
        /*0824*/ 	.word	0x0500000f


	//   ....[135]....
        /*0828*/ 	.word	0x0500000f


	//   ....[136]....
        /*082c*/ 	.word	0x0500000f


	//   ....[137]....
        /*0830*/ 	.word	0x0500000f


	//   ....[138]....
        /*0834*/ 	.word	0x0500000f


	//   ....[139]....
        /*0838*/ 	.word	0x0500000f


	//   ....[140]....
        /*083c*/ 	.word	0x0500000f


	//   ....[141]....
        /*0840*/ 	.word	0x0500000f


	//   ....[142]....
        /*0844*/ 	.word	0x0500000f


	//   ....[143]....
        /*0848*/ 	.word	0x0500000f


	//   ....[144]....
        /*084c*/ 	.word	0x0500000f


	//   ....[145]....
        /*0850*/ 	.word	0x0500000f


	//   ....[146]....
        /*0854*/ 	.word	0x0500000f


	//   ....[147]....
        /*0858*/ 	.word	0x0500000f


	//   ....[148]....
        /*085c*/ 	.word	0x0500000f


	//   ....[149]....
        /*0860*/ 	.word	0x0500000f


	//   ....[150]....
        /*0864*/ 	.word	0x0500000f


	//   ....[151]....
        /*0868*/ 	.word	0x0500000f


	//   ....[152]....
        /*086c*/ 	.word	0x0500000f


	//----- nvinfo : EIATTR_COOP_GROUP_INSTR_OFFSETS
	.align		4
.L_233:
        /*0870*/ 	.byte	0x04, 0x28
        /*0872*/ 	.short	(.L_235 - .L_234)


	//   ....[0]....
.L_234:
        /*0874*/ 	.word	0x00000060


	//   ....[1]....
        /*0878*/ 	.word	0x00000190


	//   ....[2]....
        /*087c*/ 	.word	0x00000240


	//   ....[3]....
        /*0880*/ 	.word	0x00000400


	//   ....[4]....
        /*0884*/ 	.word	0x00000560


	//   ....[5]....
        /*0888*/ 	.word	0x00000680


	//   ....[6]....
        /*088c*/ 	.word	0x000007e0


	//   ....[7]....
        /*0890*/ 	.word	0x00005a80


	//   ....[8]....
        /*0894*/ 	.word	0x00006020


	//   ....[9]....
        /*0898*/ 	.word	0x00006030


	//   ....[10]....
        /*089c*/ 	.word	0x00006040


	//   ....[11]....
        /*08a0*/ 	.word	0x00006050


	//   ....[12]....
        /*08a4*/ 	.word	0x00007000


	//   ....[13]....
        /*08a8*/ 	.word	0x00007010


	//   ....[14]....
        /*08ac*/ 	.word	0x00007020


	//   ....[15]....
        /*08b0*/ 	.word	0x00007030


	//   ....[16]....
        /*08b4*/ 	.word	0x000089a0


	//   ....[17]....
        /*08b8*/ 	.word	0x000089d0


	//   ....[18]....
        /*08bc*/ 	.word	0x00008df0


	//   ....[19]....
        /*08c0*/ 	.word	0x00008e50


	//   ....[20]....
        /*08c4*/ 	.word	0x0000a050


	//   ....[21]....
        /*08c8*/ 	.word	0x0000a070


	//   ....[22]....
        /*08cc*/ 	.word	0x0000a8b0


	//   ....[23]....
        /*08d0*/ 	.word	0x0000a940


	//   ....[24]....
        /*08d4*/ 	.word	0x0000ba10


	//   ....[25]....
        /*08d8*/ 	.word	0x0000ba70


	//   ....[26]....
        /*08dc*/ 	.word	0x0000bac0


	//   ....[27]....
        /*08e0*/ 	.word	0x0000baf0


	//   ....[28]....
        /*08e4*/ 	.word	0x0000d480


	//   ....[29]....
        /*08e8*/ 	.word	0x0000d4e0


	//   ....[30]....
        /*08ec*/ 	.word	0x0000d520


	//   ....[31]....
        /*08f0*/ 	.word	0x0000d550


	//   ....[32]....
        /*08f4*/ 	.word	0x0000dda0


	//   ....[33]....
        /*08f8*/ 	.word	0x0000dde0


	//   ....[34]....
        /*08fc*/ 	.word	0x0000df50


	//   ....[35]....
        /*0900*/ 	.word	0x0000df70


	//   ....[36]....
        /*0904*/ 	.word	0x0000e0b0


	//   ....[37]....
        /*0908*/ 	.word	0x0000e0d0


	//   ....[38]....
        /*090c*/ 	.word	0x0000e220


	//   ....[39]....
        /*0910*/ 	.word	0x0000e240


	//   ....[40]....
        /*0914*/ 	.word	0x0000eaa0


	//   ....[41]....
        /*0918*/ 	.word	0x0000eab0


	//   ....[42]....
        /*091c*/ 	.word	0x0000ec90


	//   ....[43]....
        /*0920*/ 	.word	0x0000eca0


	//   ....[44]....
        /*0924*/ 	.word	0x0000ee70


	//   ....[45]....
        /*0928*/ 	.word	0x0000ee80


	//   ....[46]....
        /*092c*/ 	.word	0x0000f050


	//   ....[47]....
        /*0930*/ 	.word	0x0000f060


	//   ....[48]....
        /*0934*/ 	.word	0x0000f280


	//   ....[49]....
        /*0938*/ 	.word	0x0000f470


	//   ....[50]....
        /*093c*/ 	.word	0x0000f4a0


	//   ....[51]....
        /*0940*/ 	.word	0x0000f4d0


	//   ....[52]....
        /*0944*/ 	.word	0x0000f500


	//   ....[53]....
        /*0948*/ 	.word	0x0000f530


	//   ....[54]....
        /*094c*/ 	.word	0x0000f560


	//   ....[55]....
        /*0950*/ 	.word	0x0000f6d0


	//   ....[56]....
        /*0954*/ 	.word	0x0000f700


	//   ....[57]....
        /*0958*/ 	.word	0x0000f730


	//   ....[58]....
        /*095c*/ 	.word	0x0000f760


	//   ....[59]....
        /*0960*/ 	.word	0x0000f790


	//   ....[60]....
        /*0964*/ 	.word	0x0000f7c0


	//   ....[61]....
        /*0968*/ 	.word	0x0000f860


	//   ....[62]....
        /*096c*/ 	.word	0x0000f890


	//   ....[63]....
        /*0970*/ 	.word	0x0000f920


	//   ....[64]....
        /*0974*/ 	.word	0x00010470


	//   ....[65]....
        /*0978*/ 	.word	0x00011e60


	//   ....[66]....
        /*097c*/ 	.word	0x00012a20


	//   ....[67]....
        /*0980*/ 	.word	0x00012a30


	//   ....[68]....
        /*0984*/ 	.word	0x00012ad0


	//   ....[69]....
        /*0988*/ 	.word	0x00012ae0


	//   ....[70]....
        /*098c*/ 	.word	0x00012b60


	//   ....[71]....
        /*0990*/ 	.word	0x00012b70


	//   ....[72]....
        /*0994*/ 	.word	0x00012bf0


	//   ....[73]....
        /*0998*/ 	.word	0x00012c00


	//   ....[74]....
        /*099c*/ 	.word	0x00012c80


	//   ....[75]....
        /*09a0*/ 	.word	0x00012c90


	//   ....[76]....
        /*09a4*/ 	.word	0x00012d10


	//   ....[77]....
        /*09a8*/ 	.word	0x00012d20


	//   ....[78]....
        /*09ac*/ 	.word	0x00012da0


	//   ....[79]....
        /*09b0*/ 	.word	0x00012db0


	//   ....[80]....
        /*09b4*/ 	.word	0x00012e00


	//   ....[81]....
        /*09b8*/ 	.word	0x00012e20


	//   ....[82]....
        /*09bc*/ 	.word	0x00015b10


	//   ....[83]....
        /*09c0*/ 	.word	0x00015b70


	//   ....[84]....
        /*09c4*/ 	.word	0x00015ba0


	//   ....[85]....
        /*09c8*/ 	.word	0x00015bd0


	//   ....[86]....
        /*09cc*/ 	.word	0x00015c00


	//   ....[87]....
        /*09d0*/ 	.word	0x00015c30


	//   ....[88]....
        /*09d4*/ 	.word	0x00015c60


	//   ....[89]....
        /*09d8*/ 	.word	0x00015c70


	//   ....[90]....
        /*09dc*/ 	.word	0x00015df0


	//   ....[91]....
        /*09e0*/ 	.word	0x00015e20


	//   ....[92]....
        /*09e4*/ 	.word	0x00015e50


	//   ....[93]....
        /*09e8*/ 	.word	0x00015e80


	//   ....[94]....
        /*09ec*/ 	.word	0x00015eb0


	//   ....[95]....
        /*09f0*/ 	.word	0x00015ee0


	//   ....[96]....
        /*09f4*/ 	.word	0x00015fa0


	//   ....[97]....
        /*09f8*/ 	.word	0x00015fc0


	//   ....[98]....
        /*09fc*/ 	.word	0x00016030


	//   ....[99]....
        /*0a00*/ 	.word	0x000164c0


	//   ....[100]....
        /*0a04*/ 	.word	0x00016900


	//   ....[101]....
        /*0a08*/ 	.word	0x000169a0


	//   ....[102]....
        /*0a0c*/ 	.word	0x00016a30


	//   ....[103]....
        /*0a10*/ 	.word	0x00016a80


	//   ....[104]....
        /*0a14*/ 	.word	0x00016ad0


	//   ....[105]....
        /*0a18*/ 	.word	0x00016bb0


	//   ....[106]....
        /*0a1c*/ 	.word	0x00016c40


	//   ....[107]....
        /*0a20*/ 	.word	0x00016c90


	//   ....[108]....
        /*0a24*/ 	.word	0x00016ce0


	//   ....[109]....
        /*0a28*/ 	.word	0x00016ef0


	//   ....[110]....
        /*0a2c*/ 	.word	0x00016f40


	//   ....[111]....
        /*0a30*/ 	.word	0x00016fd0


	//   ....[112]....
        /*0a34*/ 	.word	0x00017060


	//   ....[113]....
        /*0a38*/ 	.word	0x000170f0


	//   ....[114]....
        /*0a3c*/ 	.word	0x00017180


	//   ....[115]....
        /*0a40*/ 	.word	0x00017210


	//   ....[116]....
        /*0a44*/ 	.word	0x000172a0


	//   ....[117]....
        /*0a48*/ 	.word	0x00017360


	//   ....[118]....
        /*0a4c*/ 	.word	0x00017650


	//   ....[119]....
        /*0a50*/ 	.word	0x00017830


	//   ....[120]....
        /*0a54*/ 	.word	0x00017880


	//   ....[121]....
        /*0a58*/ 	.word	0x000178e0


	//   ....[122]....
        /*0a5c*/ 	.word	0x000179d0


	//   ....[123]....
        /*0a60*/ 	.word	0x00017a30


	//   ....[124]....
        /*0a64*/ 	.word	0x00017b20


	//   ....[125]....
        /*0a68*/ 	.word	0x00017b80


	//   ....[126]....
        /*0a6c*/ 	.word	0x00017c70


	//   ....[127]....
        /*0a70*/ 	.word	0x00017cd0


	//   ....[128]....
        /*0a74*/ 	.word	0x00017dc0


	//   ....[129]....
        /*0a78*/ 	.word	0x00017e20


	//   ....[130]....
        /*0a7c*/ 	.word	0x00017f10


	//   ....[131]....
        /*0a80*/ 	.word	0x00017f70


	//   ....[132]....
        /*0a84*/ 	.word	0x00018050


	//   ....[133]....
        /*0a88*/ 	.word	0x000180b0


	//   ....[134]....
        /*0a8c*/ 	.word	0x00018180


	//   ....[135]....
        /*0a90*/ 	.word	0x000184b0


	//   ....[136]....
        /*0a94*/ 	.word	0x00018550


	//   ....[137]....
        /*0a98*/ 	.word	0x00018670


	//   ....[138]....
        /*0a9c*/ 	.word	0x000186f0


	//   ....[139]....
        /*0aa0*/ 	.word	0x00018770


	//   ....[140]....
        /*0aa4*/ 	.word	0x000187f0


	//   ....[141]....
        /*0aa8*/ 	.word	0x00018870


	//   ....[142]....
        /*0aac*/ 	.word	0x00018900


	//   ....[143]....
        /*0ab0*/ 	.word	0x000189a0


	//   ....[144]....
        /*0ab4*/ 	.word	0x00018a40


	//   ....[145]....
        /*0ab8*/ 	.word	0x00018ac0


	//   ....[146]....
        /*0abc*/ 	.word	0x00018b40


	//   ....[147]....
        /*0ac0*/ 	.word	0x00018bc0


	//   ....[148]....
        /*0ac4*/ 	.word	0x00018c50


	//   ....[149]....
        /*0ac8*/ 	.word	0x00018cd0


	//   ....[150]....
        /*0acc*/ 	.word	0x00018d70


	//   ....[151]....
        /*0ad0*/ 	.word	0x00018e00


	//   ....[152]....
        /*0ad4*/ 	.word	0x00018f30


	//----- nvinfo : EIATTR_REG_RECONFIG
	.align		4
.L_235:
        /*0ad8*/ 	.byte	0x01, 0x54
	.zero		2


	//----- nvinfo : EIATTR_SYSCALL_OFFSETS
	.align		4
        /*0adc*/ 	.byte	0x04, 0x46
        /*0ade*/ 	.short	(.L_237 - .L_236)


	//   ....[0]....
.L_236:
        /*0ae0*/ 	.word	0x000017c0


	//   ....[1]....
        /*0ae4*/ 	.word	0x00001910


	//   ....[2]....
        /*0ae8*/ 	.word	0x00005c20


	//   ....[3]....
        /*0aec*/ 	.word	0x00005f90


	//   ....[4]....
        /*0af0*/ 	.word	0x00011a50


	//   ....[5]....
        /*0af4*/ 	.word	0x00011bb0


	//   ....[6]....
        /*0af8*/ 	.word	0x00011cb0


	//   ....[7]....
        /*0afc*/ 	.word	0x00012620


	//----- nvinfo : EIATTR_MBARRIER_INSTR_OFFSETS
	.align		4
.L_237:
        /*0b00*/ 	.byte	0x04, 0x39
        /*0b02*/ 	.short	(.L_239 - .L_238)


	//   ....[0]....
.L_238:
        /*0b04*/ 	.word	0x000002b0
        /*0b08*/ 	.word	0x000000ff
        /*0b0c*/ 	.word	0x00022800
        /*0b10*/ 	.short	0x0100
        /*0b12*/ 	.byte	0x08
	.zero		1


	//   ....[1]....
        /*0b14*/ 	.word	0x000002c0
        /*0b18*/ 	.word	0x000000ff
        /*0b1c*/ 	.word	0x00022820
        /*0b20*/ 	.short	0x0100
        /*0b22*/ 	.byte	0x08
	.zero		1


	//   ....[2]....
        /*0b24*/ 	.word	0x000003b0
        /*0b28*/ 	.word	0x000000ff
        /*0b2c*/ 	.word	0x00022830
        /*0b30*/ 	.short	0x0100
        /*0b32*/ 	.byte	0x08
	.zero		1


	//   ....[3]....
        /*0b34*/ 	.word	0x000003c0
        /*0b38*/ 	.word	0x000000ff
        /*0b3c*/ 	.word	0x00022840
        /*0b40*/ 	.short	0x0100
        /*0b42*/ 	.byte	0x08
	.zero		1


	//   ....[4]....
        /*0b44*/ 	.word	0x000003d0
        /*0b48*/ 	.word	0x000000ff
        /*0b4c*/ 	.word	0x00022838
        /*0b50*/ 	.short	0x0100
        /*0b52*/ 	.byte	0x08
	.zero		1


	//   ....[5]....
        /*0b54*/ 	.word	0x000003e0
        /*0b58*/ 	.word	0x000000ff
        /*0b5c*/ 	.word	0x00022848
        /*0b60*/ 	.short	0x0100
        /*0b62*/ 	.byte	0x08
	.zero		1


	//   ....[6]....
        /*0b64*/ 	.word	0x00000510
        /*0b68*/ 	.word	0x000000ff
        /*0b6c*/ 	.word	0x00022850
        /*0b70*/ 	.short	0x0100
        /*0b72*/ 	.byte	0x08
	.zero		1


	//   ....[7]....
        /*0b74*/ 	.word	0x00000520
        /*0b78*/ 	.word	0x000000ff
        /*0b7c*/ 	.word	0x00022860
        /*0b80*/ 	.short	0x0100
        /*0b82*/ 	.byte	0x08
	.zero		1


	//   ....[8]....
        /*0b84*/ 	.word	0x00000530
        /*0b88*/ 	.word	0x000000ff
        /*0b8c*/ 	.word	0x00022858
        /*0b90*/ 	.short	0x0100
        /*0b92*/ 	.byte	0x08
	.zero		1


	//   ....[9]....
        /*0b94*/ 	.word	0x00000540
        /*0b98*/ 	.word	0x000000ff
        /*0b9c*/ 	.word	0x00022868
        /*0ba0*/ 	.short	0x0100
        /*0ba2*/ 	.byte	0x08
	.zero		1


	//   ....[10]....
        /*0ba4*/ 	.word	0x00000630
        /*0ba8*/ 	.word	0x000000ff
        /*0bac*/ 	.word	0x00022870
        /*0bb0*/ 	.short	0x0100
        /*0bb2*/ 	.byte	0x06
	.zero		1


	//   ....[11]....
        /*0bb4*/ 	.word	0x00000640
        /*0bb8*/ 	.word	0x000000ff
        /*0bbc*/ 	.word	0x00022880
        /*0bc0*/ 	.short	0x0100
        /*0bc2*/ 	.byte	0x06
	.zero		1


	//   ....[12]....
        /*0bc4*/ 	.word	0x00000650
        /*0bc8*/ 	.word	0x000000ff
        /*0bcc*/ 	.word	0x00022878
        /*0bd0*/ 	.short	0x0100
        /*0bd2*/ 	.byte	0x06
	.zero		1


	//   ....[13]....
        /*0bd4*/ 	.word	0x00000660
        /*0bd8*/ 	.word	0x000000ff
        /*0bdc*/ 	.word	0x00022888
        /*0be0*/ 	.short	0x0100
        /*0be2*/ 	.byte	0x06
	.zero		1


	//   ....[14]....
        /*0be4*/ 	.word	0x00000790
        /*0be8*/ 	.word	0x000000ff
        /*0bec*/ 	.word	0x00022890
        /*0bf0*/ 	.short	0x0100
        /*0bf2*/ 	.byte	0x08
	.zero		1


	//   ....[15]....
        /*0bf4*/ 	.word	0x000007a0
        /*0bf8*/ 	.word	0x000000ff
        /*0bfc*/ 	.word	0x000228a0
        /*0c00*/ 	.short	0x0100
        /*0c02*/ 	.byte	0x08
	.zero		1


	//   ....[16]....
        /*0c04*/ 	.word	0x000007b0
        /*0c08*/ 	.word	0x000000ff
        /*0c0c*/ 	.word	0x00022898
        /*0c10*/ 	.short	0x0100
        /*0c12*/ 	.byte	0x08
	.zero		1


	//   ....[17]....
        /*0c14*/ 	.word	0x000007c0
        /*0c18*/ 	.word	0x000000ff
        /*0c1c*/ 	.word	0x000228a8
        /*0c20*/ 	.short	0x0100
        /*0c22*/ 	.byte	0x08
	.zero		1


	//   ....[18]....
        /*0c24*/ 	.word	0x000008f0
        /*0c28*/ 	.word	0x000000ff
        /*0c2c*/ 	.word	0x000228b0
        /*0c30*/ 	.short	0x0100
        /*0c32*/ 	.byte	0x08
	.zero		1


	//   ....[19]....
        /*0c34*/ 	.word	0x00000900
        /*0c38*/ 	.word	0x000000ff
        /*0c3c*/ 	.word	0x000228c0
        /*0c40*/ 	.short	0x0100
        /*0c42*/ 	.byte	0x08
	.zero		1


	//   ....[20]....
        /*0c44*/ 	.word	0x00000910
        /*0c48*/ 	.word	0x000000ff
        /*0c4c*/ 	.word	0x000228b8
        /*0c50*/ 	.short	0x0100
        /*0c52*/ 	.byte	0x08
	.zero		1


	//   ....[21]....
        /*0c54*/ 	.word	0x00000920
        /*0c58*/ 	.word	0x000000ff
        /*0c5c*/ 	.word	0x000228c8
        /*0c60*/ 	.short	0x0100
        /*0c62*/ 	.byte	0x08
	.zero		1


	//   ....[22]....
        /*0c64*/ 	.word	0x00002b30
        /*0c68*/ 	.word	0x00000061
        /*0c6c*/ 	.word	0x00022890
        /*0c70*/ 	.short	0x010a
        /*0c72*/ 	.byte	0x3f
	.zero		1


	//   ....[23]....
        /*0c74*/ 	.word	0x00003c80
        /*0c78*/ 	.word	0x00000061
        /*0c7c*/ 	.word	0x00022890
        /*0c80*/ 	.short	0x010a
        /*0c82*/ 	.byte	0x3f
	.zero		1


	//   ....[24]....
        /*0c84*/ 	.word	0x00004ca0
        /*0c88*/ 	.word	0x00000061
        /*0c8c*/ 	.word	0x00022890
        /*0c90*/ 	.short	0x010a
        /*0c92*/ 	.byte	0x3f
	.zero		1


	//   ....[25]....
        /*0c94*/ 	.word	0x00004eb0
        /*0c98*/ 	.word	0x0000001c
        /*0c9c*/ 	.word	0x00000000
        /*0ca0*/ 	.short	0x0101
        /*0ca2*/ 	.byte	0x3f
	.zero		1


	//   ....[26]....
        /*0ca4*/ 	.word	0x00004ef0
        /*0ca8*/ 	.word	0x00000061
        /*0cac*/ 	.word	0x000228b0
        /*0cb0*/ 	.short	0x010a
        /*0cb2*/ 	.byte	0x3f
	.zero		1


	//   ....[27]....
        /*0cb4*/ 	.word	0x00005540
        /*0cb8*/ 	.word	0x00000061
        /*0cbc*/ 	.word	0x00000000
        /*0cc0*/ 	.short	0x0101
        /*0cc2*/ 	.byte	0x3f
	.zero		1


	//   ....[28]....
        /*0cc4*/ 	.word	0x00005cb0
        /*0cc8*/ 	.word	0x00000012
        /*0ccc*/ 	.word	0x00022800
        /*0cd0*/ 	.short	0x010a
        /*0cd2*/ 	.byte	0x3f
	.zero		1


	//   ....[29]....
        /*0cd4*/ 	.word	0x00005d00
        /*0cd8*/ 	.word	0x00000012
        /*0cdc*/ 	.word	0x00022800
        /*0ce0*/ 	.short	0x010a
        /*0ce2*/ 	.byte	0x3f
	.zero		1


	//   ....[30]....
        /*0ce4*/ 	.word	0x00006310
        /*0ce8*/ 	.word	0x00000012
        /*0cec*/ 	.word	0x00022800
        /*0cf0*/ 	.short	0x010a
        /*0cf2*/ 	.byte	0x3f
	.zero		1


	//   ....[31]....
        /*0cf4*/ 	.word	0x000071f0
        /*0cf8*/ 	.word	0x00000012
        /*0cfc*/ 	.word	0x00022800
        /*0d00*/ 	.short	0x010a
        /*0d02*/ 	.byte	0x3f
	.zero		1


	//   ....[32]....
        /*0d04*/ 	.word	0x00007ff0
        /*0d08*/ 	.word	0x00000014
        /*0d0c*/ 	.word	0x00022830
        /*0d10*/ 	.short	0x010a
        /*0d12*/ 	.byte	0x3f
	.zero		1


	//   ....[33]....
        /*0d14*/ 	.word	0x00008090
        /*0d18*/ 	.word	0x00000014
        /*0d1c*/ 	.word	0x00022830
        /*0d20*/ 	.short	0x010a
        /*0d22*/ 	.byte	0x3f
	.zero		1


	//   ....[34]....
        /*0d24*/ 	.word	0x000092c0
        /*0d28*/ 	.word	0x0000000e
        /*0d2c*/ 	.word	0x00000000
        /*0d30*/ 	.short	0x0101
        /*0d32*/ 	.byte	0x3f
	.zero		1


	//   ....[35]....
        /*0d34*/ 	.word	0x00009710
        /*0d38*/ 	.word	0x00000014
        /*0d3c*/ 	.word	0x00022850
        /*0d40*/ 	.short	0x010a
        /*0d42*/ 	.byte	0x3f
	.zero		1


	//   ....[36]....
        /*0d44*/ 	.word	0x00009760
        /*0d48*/ 	.word	0x00000014
        /*0d4c*/ 	.word	0x00022850
        /*0d50*/ 	.short	0x010a
        /*0d52*/ 	.byte	0x3f
	.zero		1


	//   ....[37]....
        /*0d54*/ 	.word	0x00009b10
        /*0d58*/ 	.word	0x00000014
        /*0d5c*/ 	.word	0x00000000
        /*0d60*/ 	.short	0x0101
        /*0d62*/ 	.byte	0x3f
	.zero		1


	//   ....[38]....
        /*0d64*/ 	.word	0x00009c20
        /*0d68*/ 	.word	0x00000015
        /*0d6c*/ 	.word	0x00022830
        /*0d70*/ 	.short	0x010a
        /*0d72*/ 	.byte	0x3f
	.zero		1


	//   ....[39]....
        /*0d74*/ 	.word	0x00009c80
        /*0d78*/ 	.word	0x00000015
        /*0d7c*/ 	.word	0x00022830
        /*0d80*/ 	.short	0x010a
        /*0d82*/ 	.byte	0x3f
	.zero		1


	//   ....[40]....
        /*0d84*/ 	.word	0x0000ad80
        /*0d88*/ 	.word	0x0000009a
        /*0d8c*/ 	.word	0x00000000
        /*0d90*/ 	.short	0x0101
        /*0d92*/ 	.byte	0x3f
	.zero		1


	//   ....[41]....
        /*0d94*/ 	.word	0x0000b5f0
        /*0d98*/ 	.word	0x00000015
        /*0d9c*/ 	.word	0x00022850
        /*0da0*/ 	.short	0x010a
        /*0da2*/ 	.byte	0x3f
	.zero		1


	//   ....[42]....
        /*0da4*/ 	.word	0x0000b640
        /*0da8*/ 	.word	0x00000015
        /*0dac*/ 	.word	0x00022850
        /*0db0*/ 	.short	0x010a
        /*0db2*/ 	.byte	0x3f
	.zero		1


	//   ....[43]....
        /*0db4*/ 	.word	0x0000b9e0
        /*0db8*/ 	.word	0x00000015
        /*0dbc*/ 	.word	0x00000000
        /*0dc0*/ 	.short	0x0101
        /*0dc2*/ 	.byte	0x3f
	.zero		1


	//   ....[44]....
        /*0dc4*/ 	.word	0x0000dd90
        /*0dc8*/ 	.word	0x00000000
        /*0dcc*/ 	.word	0x00000000
        /*0dd0*/ 	.short	0x0101
        /*0dd2*/ 	.byte	0x3f
	.zero		1


	//   ....[45]....
        /*0dd4*/ 	.word	0x00010560
        /*0dd8*/ 	.word	0x00000006
        /*0ddc*/ 	.word	0x00022820
        /*0de0*/ 	.short	0x010a
        /*0de2*/ 	.byte	0x3f
	.zero		1


	//   ....[46]....
        /*0de4*/ 	.word	0x00010650
        /*0de8*/ 	.word	0x00000004
        /*0dec*/ 	.word	0x000228a0
        /*0df0*/ 	.short	0x010a
        /*0df2*/ 	.byte	0x3f
	.zero		1


	//   ....[47]....
        /*0df4*/ 	.word	0x000108a0
        /*0df8*/ 	.word	0x00000004
        /*0dfc*/ 	.word	0x000228c0
        /*0e00*/ 	.short	0x010a
        /*0e02*/ 	.byte	0x3f
	.zero		1


	//   ....[48]....
        /*0e04*/ 	.word	0x00010f60
        /*0e08*/ 	.word	0x00000005
        /*0e0c*/ 	.word	0x000228a0
        /*0e10*/ 	.short	0x010a
        /*0e12*/ 	.byte	0x3f
	.zero		1


	//   ....[49]....
        /*0e14*/ 	.word	0x000111a0
        /*0e18*/ 	.word	0x00000005
        /*0e1c*/ 	.word	0x000228c0
        /*0e20*/ 	.short	0x010a
        /*0e22*/ 	.byte	0x3f
	.zero		1


	//   ....[50]....
        /*0e24*/ 	.word	0x00012100
        /*0e28*/ 	.word	0x00000000
        /*0e2c*/ 	.word	0x00022840
        /*0e30*/ 	.short	0x010a
        /*0e32*/ 	.byte	0x3f
	.zero		1


	//   ....[51]....
        /*0e34*/ 	.word	0x00012f00
        /*0e38*/ 	.word	0x00000009
        /*0e3c*/ 	.word	0x00022800
        /*0e40*/ 	.short	0x0107
        /*0e42*/ 	.byte	0x3f
	.zero		1


	//   ....[52]....
        /*0e44*/ 	.word	0x00013000
        /*0e48*/ 	.word	0x00000002
        /*0e4c*/ 	.word	0x00022800
        /*0e50*/ 	.short	0x0101
        /*0e52*/ 	.byte	0x3f
	.zero		1


	//   ....[53]....
        /*0e54*/ 	.word	0x00013020
        /*0e58*/ 	.word	0x00000002
        /*0e5c*/ 	.word	0x00022820
        /*0e60*/ 	.short	0x010a
        /*0e62*/ 	.byte	0x3f
	.zero		1


	//   ....[54]....
        /*0e64*/ 	.word	0x00013130
        /*0e68*/ 	.word	0x00000002
        /*0e6c*/ 	.word	0x00022860
        /*0e70*/ 	.short	0x010a
        /*0e72*/ 	.byte	0x3f
	.zero		1


	//   ....[55]....
        /*0e74*/ 	.word	0x00013a40
        /*0e78*/ 	.word	0x00000002
        /*0e7c*/ 	.word	0x00022840
        /*0e80*/ 	.short	0x010a
        /*0e82*/ 	.byte	0x3f
	.zero		1


	//   ....[56]....
        /*0e84*/ 	.word	0x00013ca0
        /*0e88*/ 	.word	0x00000002
        /*0e8c*/ 	.word	0x00022860
        /*0e90*/ 	.short	0x010a
        /*0e92*/ 	.byte	0x3f
	.zero		1


	//   ....[57]....
        /*0e94*/ 	.word	0x00014540
        /*0e98*/ 	.word	0x00000003
        /*0e9c*/ 	.word	0x00022840
        /*0ea0*/ 	.short	0x010a
        /*0ea2*/ 	.byte	0x3f
	.zero		1


	//   ....[58]....
        /*0ea4*/ 	.word	0x00014790
        /*0ea8*/ 	.word	0x00000003
        /*0eac*/ 	.word	0x00022860
        /*0eb0*/ 	.short	0x010a
        /*0eb2*/ 	.byte	0x3f
	.zero		1


	//   ....[59]....
        /*0eb4*/ 	.word	0x00014fa0
        /*0eb8*/ 	.word	0x00000003
        /*0ebc*/ 	.word	0x00022840
        /*0ec0*/ 	.short	0x010a
        /*0ec2*/ 	.byte	0x3f
	.zero		1


	//   ....[60]....
        /*0ec4*/ 	.word	0x00015200
        /*0ec8*/ 	.word	0x00000003
        /*0ecc*/ 	.word	0x00022860
        /*0ed0*/ 	.short	0x010a
        /*0ed2*/ 	.byte	0x3f
	.zero		1


	//   ....[61]....
        /*0ed4*/ 	.word	0x00016440
        /*0ed8*/ 	.word	0x00000000
        /*0edc*/ 	.word	0x00022820
        /*0ee0*/ 	.short	0x010a
        /*0ee2*/ 	.byte	0x3f
	.zero		1


	//   ....[62]....
        /*0ee4*/ 	.word	0x000165f0
        /*0ee8*/ 	.word	0x00000006
        /*0eec*/ 	.word	0x00000000
        /*0ef0*/ 	.short	0x010a
        /*0ef2*/ 	.byte	0x3f
	.zero		1


	//   ....[63]....
        /*0ef4*/ 	.word	0x00016660
        /*0ef8*/ 	.word	0x00000007
        /*0efc*/ 	.word	0x00000000
        /*0f00*/ 	.short	0x010a
        /*0f02*/ 	.byte	0x3f
	.zero		1


	//   ....[64]....
        /*0f04*/ 	.word	0x000166d0
        /*0f08*/ 	.word	0x00000004
        /*0f0c*/ 	.word	0x00000000
        /*0f10*/ 	.short	0x010a
        /*0f12*/ 	.byte	0x3f
	.zero		1


	//   ....[65]....
        /*0f14*/ 	.word	0x00016700
        /*0f18*/ 	.word	0x00000003
        /*0f1c*/ 	.word	0x00000000
        /*0f20*/ 	.short	0x010a
        /*0f22*/ 	.byte	0x3f
	.zero		1


	//   ....[66]....
        /*0f24*/ 	.word	0x00016760
        /*0f28*/ 	.word	0x00000061
        /*0f2c*/ 	.word	0x00022890
        /*0f30*/ 	.short	0x010a
        /*0f32*/ 	.byte	0x3f
	.zero		1


	//   ....[67]....
        /*0f34*/ 	.word	0x000167b0
        /*0f38*/ 	.word	0x00000061
        /*0f3c*/ 	.word	0x00022890
        /*0f40*/ 	.short	0x010a
        /*0f42*/ 	.byte	0x3f
	.zero		1


	//   ....[68]....
        /*0f44*/ 	.word	0x00016800
        /*0f48*/ 	.word	0x00000061
        /*0f4c*/ 	.word	0x00022890
        /*0f50*/ 	.short	0x010a
        /*0f52*/ 	.byte	0x3f
	.zero		1


	//   ....[69]....
        /*0f54*/ 	.word	0x00016850
        /*0f58*/ 	.word	0x00000061
        /*0f5c*/ 	.word	0x000228b0
        /*0f60*/ 	.short	0x010a
        /*0f62*/ 	.byte	0x3f
	.zero		1


	//   ....[70]....
        /*0f64*/ 	.word	0x00016b00
        /*0f68*/ 	.word	0x00000012
        /*0f6c*/ 	.word	0x00022800
        /*0f70*/ 	.short	0x010a
        /*0f72*/ 	.byte	0x3f
	.zero		1


	//   ....[71]....
        /*0f74*/ 	.word	0x00016d10
        /*0f78*/ 	.word	0x00000012
        /*0f7c*/ 	.word	0x00022800
        /*0f80*/ 	.short	0x010a
        /*0f82*/ 	.byte	0x3f
	.zero		1


	//   ....[72]....
        /*0f84*/ 	.word	0x00016d60
        /*0f88*/ 	.word	0x00000014
        /*0f8c*/ 	.word	0x00022830
        /*0f90*/ 	.short	0x010a
        /*0f92*/ 	.byte	0x3f
	.zero		1


	//   ....[73]....
        /*0f94*/ 	.word	0x00016db0
        /*0f98*/ 	.word	0x00000014
        /*0f9c*/ 	.word	0x00022850
        /*0fa0*/ 	.short	0x010a
        /*0fa2*/ 	.byte	0x3f
	.zero		1


	//   ....[74]....
        /*0fa4*/ 	.word	0x00016e00
        /*0fa8*/ 	.word	0x00000015
        /*0fac*/ 	.word	0x00022830
        /*0fb0*/ 	.short	0x010a
        /*0fb2*/ 	.byte	0x3f
	.zero		1


	//   ....[75]....
        /*0fb4*/ 	.word	0x00016e50
        /*0fb8*/ 	.word	0x00000015
        /*0fbc*/ 	.word	0x00022850
        /*0fc0*/ 	.short	0x010a
        /*0fc2*/ 	.byte	0x3f
	.zero		1


	//   ....[76]....
        /*0fc4*/ 	.word	0x00017430
        /*0fc8*/ 	.word	0x00000005
        /*0fcc*/ 	.word	0x00022820
        /*0fd0*/ 	.short	0x010a
        /*0fd2*/ 	.byte	0x3f
	.zero		1


	//   ....[77]....
        /*0fd4*/ 	.word	0x00017480
        /*0fd8*/ 	.word	0x00000004
        /*0fdc*/ 	.word	0x000228a0
        /*0fe0*/ 	.short	0x010a
        /*0fe2*/ 	.byte	0x3f
	.zero		1


	//   ....[78]....
        /*0fe4*/ 	.word	0x000174d0
        /*0fe8*/ 	.word	0x00000004
        /*0fec*/ 	.word	0x000228c0
        /*0ff0*/ 	.short	0x010a
        /*0ff2*/ 	.byte	0x3f
	.zero		1


	//   ....[79]....
        /*0ff4*/ 	.word	0x00017520
        /*0ff8*/ 	.word	0x00000005
        /*0ffc*/ 	.word	0x000228a0
        /*1000*/ 	.short	0x010a
        /*1002*/ 	.byte	0x3f
	.zero		1


	//   ....[80]....
        /*1004*/ 	.word	0x00017570
        /*1008*/ 	.word	0x00000005
        /*100c*/ 	.word	0x000228c0
        /*1010*/ 	.short	0x010a
        /*1012*/ 	.byte	0x3f
	.zero		1


	//   ....[81]....
        /*1014*/ 	.word	0x00017710
        /*1018*/ 	.word	0x00000000
        /*101c*/ 	.word	0x00022840
        /*1020*/ 	.short	0x010a
        /*1022*/ 	.byte	0x3f
	.zero		1


	//   ....[82]....
        /*1024*/ 	.word	0x000181d0
        /*1028*/ 	.word	0x00000002
        /*102c*/ 	.word	0x00022820
        /*1030*/ 	.short	0x010a
        /*1032*/ 	.byte	0x3f
	.zero		1


	//   ....[83]....
        /*1034*/ 	.word	0x00018220
        /*1038*/ 	.word	0x00000002
        /*103c*/ 	.word	0x00022860
        /*1040*/ 	.short	0x010a
        /*1042*/ 	.byte	0x3f
	.zero		1


	//   ....[84]....
        /*1044*/ 	.word	0x00018270
        /*1048*/ 	.word	0x00000002
        /*104c*/ 	.word	0x00022840
        /*1050*/ 	.short	0x010a
        /*1052*/ 	.byte	0x3f
	.zero		1


	//   ....[85]....
        /*1054*/ 	.word	0x000182c0
        /*1058*/ 	.word	0x00000002
        /*105c*/ 	.word	0x00022860
        /*1060*/ 	.short	0x010a
        /*1062*/ 	.byte	0x3f
	.zero		1


	//   ....[86]....
        /*1064*/ 	.word	0x00018310
        /*1068*/ 	.word	0x00000003
        /*106c*/ 	.word	0x00022840
        /*1070*/ 	.short	0x010a
        /*1072*/ 	.byte	0x3f
	.zero		1


	//   ....[87]....
        /*1074*/ 	.word	0x00018360
        /*1078*/ 	.word	0x00000003
        /*107c*/ 	.word	0x00022860
        /*1080*/ 	.short	0x010a
        /*1082*/ 	.byte	0x3f
	.zero		1


	//   ....[88]....
        /*1084*/ 	.word	0x000183b0
        /*1088*/ 	.word	0x00000003
        /*108c*/ 	.word	0x00022840
        /*1090*/ 	.short	0x010a
        /*1092*/ 	.byte	0x3f
	.zero		1


	//   ....[89]....
        /*1094*/ 	.word	0x00018400
        /*1098*/ 	.word	0x00000003
        /*109c*/ 	.word	0x00022860
        /*10a0*/ 	.short	0x010a
        /*10a2*/ 	.byte	0x3f
	.zero		1


	//   ....[90]....
        /*10a4*/ 	.word	0x00018e50
        /*10a8*/ 	.word	0x00000000
        /*10ac*/ 	.word	0x00022820
        /*10b0*/ 	.short	0x010a
        /*10b2*/ 	.byte	0x3f
	.zero		1


	//   ....[91]....
        /*10b4*/ 	.word	0x00018ff0
        /*10b8*/ 	.word	0x00000006
        /*10bc*/ 	.word	0x00000000
        /*10c0*/ 	.short	0x010a
        /*10c2*/ 	.byte	0x3f
	.zero		1


	//   ....[92]....
        /*10c4*/ 	.word	0x00019040
        /*10c8*/ 	.word	0x00000007
        /*10cc*/ 	.word	0x00000000
        /*10d0*/ 	.short	0x010a
        /*10d2*/ 	.byte	0x3f
	.zero		1


	//   ....[93]....
        /*10d4*/ 	.word	0x00019090
        /*10d8*/ 	.word	0x00000004
        /*10dc*/ 	.word	0x00000000
        /*10e0*/ 	.short	0x010a
        /*10e2*/ 	.byte	0x3f
	.zero		1


	//----- nvinfo : EIATTR_NUM_MBARRIERS
	.align		4
.L_239:
        /*10e4*/ 	.byte	0x03, 0x38
        /*10e6*/ 	.short	0x0016


	//----- nvinfo : EIATTR_EXIT_INSTR_OFFSETS
	.align		4
        /*10e8*/ 	.byte	0x04, 0x1c
        /*10ea*/ 	.short	(.L_241 - .L_240)


	//   ....[0]....
.L_240:
        /*10ec*/ 	.word	0x00016750


	//----- nvinfo : EIATTR_MAX_THREADS
	.align		4
.L_241:
        /*10f0*/ 	.byte	0x04, 0x05
        /*10f2*/ 	.short	(.L_243 - .L_242)
.L_242:
        /*10f4*/ 	.word	0x00000180
        /*10f8*/ 	.word	0x00000001
        /*10fc*/ 	.word	0x00000001


	//----- nvinfo : EIATTR_CRS_STACK_SIZE
	.align		4
.L_243:
        /*1100*/ 	.byte	0x04, 0x1e
        /*1102*/ 	.short	(.L_245 - .L_244)
.L_244:
        /*1104*/ 	.word	0x00000000


	//----- nvinfo : EIATTR_CBANK_PARAM_SIZE
	.align		4
.L_245:
        /*1108*/ 	.byte	0x03, 0x19
        /*110a*/ 	.short	0x0af0


	//----- nvinfo : EIATTR_PARAM_CBANK
	.align		4
        /*110c*/ 	.byte	0x04, 0x0a
        /*110e*/ 	.short	(.L_247 - .L_246)
	.align		4
.L_246:
        /*1110*/ 	.word	index@(.nv.constant0._ZN7cutlass13device_kernelIN5flash11enable_sm90INS1_16FlashAttnFwdSm90INS1_25CollectiveMainloopFwdSm90ILi2EN4cute5tupleIJNS5_1CILi1EEES8_S8_EEENS6_IJNS7_ILi128EEENS7_ILi96EEENS7_ILi64EEEEEELi256ENS_6half_tEfNS_4arch4Sm90ELb0ELb0ELb0ELb1ELb0ELb1ELb0ELb1ELb0ELb1ELb0ELb0EEENS1_21CollectiveEpilogueFwdINS6_IJSA_NS7_ILi256EEESB_EEES9_SE_SG_Li256ELb1ELb1ELb0ELb0EEENS1_36VarlenDynamicPersistentTileSchedulerILi128ELi96ELi256ELi128ELb0ELb1ELb1ELb0ELb1ELb1EEEEEEEEEvNT_6ParamsE)
        /*1114*/ 	.short	0x0210
        /*1116*/ 	.short	0x0af0


	//----- nvinfo : EIATTR_SW_WAR
	.align		4
.L_247:
        /*1118*/ 	.byte	0x04, 0x36
        /*111a*/ 	.short	(.L_249 - .L_248)
.L_248:
        /*111c*/ 	.word	0x00000008
.L_249:


//--------------------- .nv.info._ZN7cutlass13device_kernelIN5flash11enable_sm90INS1_16FlashAttnFwdSm90INS1_25CollectiveMainloopFwdSm90ILi2EN4cute5tupleIJNS5_1CILi1EEES8_S8_EEENS6_IJNS7_ILi128EEENS7_ILi96EEENS7_ILi64EEEEEELi256ENS_6half_tEfNS_4arch4Sm90ELb0ELb0ELb0ELb1ELb0ELb0ELb1ELb1ELb0ELb1ELb0ELb0EEENS1_21CollectiveEpilogueFwdINS6_IJSA_NS7_ILi256EEESB_EEES9_SE_SG_Li256ELb1ELb1ELb0ELb0EEENS1_36VarlenDynamicPersistentTileSchedulerILi128ELi96ELi256ELi128ELb0ELb1ELb1ELb0ELb1ELb1EEEEEEEEEvNT_6ParamsE --------------------------
	.section	.nv.info._ZN7cutlass13device_kernelIN5flash11enable_sm90INS1_16FlashAttnFwdSm90INS1_25CollectiveMainloopFwdSm90ILi2EN4cute5tupleIJNS5_1CILi1EEES8_S8_EEENS6_IJNS7_ILi128EEENS7_ILi96EEENS7_ILi64EEEEEELi256ENS_6half_tEfNS_4arch4Sm90ELb0ELb0ELb0ELb1ELb0ELb0ELb1ELb1ELb0ELb1ELb0ELb0EEENS1_21CollectiveEpilogueFwdINS6_IJSA_NS7_ILi256EEESB_EEES9_SE_SG_Li256ELb1ELb1ELb0ELb0EEENS1_36VarlenDynamicPersistentTileSchedulerILi128ELi96ELi256ELi128ELb0ELb1ELb1ELb0ELb1ELb1EEEEEEEEEvNT_6ParamsE,"",@"SHT_CUDA_INFO"
	.sectionflags	@""
	.align	4


	//----- nvinfo : EIATTR_CUDA_API_VERSION
	.align		4
        /*0000*/ 	.byte	0x04, 0x37
        /*0002*/ 	.short	(.L_251 - .L_250)
.L_250:
        /*0004*/ 	.word	0x00000082


	//----- nvinfo : EIATTR_KPARAM_INFO
	.align		4
.L_251:
        /*0008*/ 	.byte	0x04, 0x17
        /*000a*/ 	.short	(.L_253 - .L_252)
.L_252:
        /*000c*/ 	.word	0x00000000
        /*0010*/ 	.short	0x0000
        /*0012*/ 	.short	0x0070
        /*0014*/ 	.byte	0x00, 0xf0, 0x01, 0x2e


	//----- nvinfo : EIATTR_SPARSE_MMA_MASK
	.align		4
.L_253:
        /*0018*/ 	.byte	0x03, 0x50
        /*001a*/ 	.short	0x0000


	//----- nvinfo : EIATTR_MAXREG_COUNT
	.align		4
        /*001c*/ 	.byte	0x03, 0x1b
        /*001e*/ 	.short	0x00a8


	//----- nvinfo : EIATTR_NUM_BARRIERS
	.align		4
        /*0020*/ 	.byte	0x02, 0x4c
        /*0022*/ 	.byte	0x10
	.zero		1


	//----- nvinfo : EIATTR_EXTERNS
	.align		4
        /*0024*/ 	.byte	0x04, 0x0f
        /*0026*/ 	.short	(.L_255 - .L_254)


	//   ....[0]....
	.align		4
.L_254:
        /*0028*/ 	.word	index@(__assertfail)


	//----- nvinfo : EIATTR_ANNOTATIONS
	.align		4
.L_255:
        /*002c*/ 	.byte	0x04, 0x55
        /*002e*/ 	.short	(.L_257 - .L_256)


	//   ....[0]....
.L_256:
        /* <DEDUP_REMOVED lines=99> */


	//----- nvinfo : EIATTR_MERCURY_ISA_VERSION
	.align		4
.L_257:
        /*0650*/ 	.byte	0x03, 0x5f
        /*0652*/ 	.short	0x0101


	//----- nvinfo : EIATTR_UNUSED_LOAD_BYTE_OFFSET
	.align		4
        /*0654*/ 	.byte	0x04, 0x44
        /*0656*/ 	.short	(.L_259 - .L_258)


	//   ....[0]....
.L_258:
        /*0658*/ 	.word	0x00000a80
        /*065c*/ 	.word	0x0000fff0


	//   ....[1]....
        /*0660*/ 	.word	0x00006a30
        /*0664*/ 	.word	0x0000fff0


	//----- nvinfo : EIATTR_INT_WARP_WIDE_INSTR_OFFSETS
	.align		4
.L_259:
        /*0668*/ 	.byte	0x04, 0x31
        /*066a*/ 	.short	(.L_261 - .L_260)


	//   ....[0]....
.L_260:
        /*066c*/ 	.word	0x00000130


	//   ....[1]....
        /*0670*/ 	.word	0x00000170


	//   ....[2]....
        /*0674*/ 	.word	0x000001e0


	//   ....[3]....
        /*0678*/ 	.word	0x000001f0


	//   ....[4]....
        /*067c*/ 	.word	0x0000a960


	//   ....[5]....
        /*0680*/ 	.word	0x0000a9f0


	//   ....[6]....
        /*0684*/ 	.word	0x0000f600


	//   ....[7]....
        /*0688*/ 	.word	0x0000f690


	//----- nvinfo : EIATTR_COOP_GROUP_MASK_REGIDS
	.align		4
.L_261:
        /*068c*/ 	.byte	0x04, 0x29
        /*068e*/ 	.short	(.L_263 - .L_262)


	//   ....[0]....
.L_262:
        /*0690*/ 	.word	0xffffffff


	//   ....[1]....
        /*0694*/ 	.word	0xffffffff


	//   ....[2]....
        /*0698*/ 	.word	0xffffffff


	//   ....[3]....
        /*069c*/ 	.word	0xffffffff


	//   ....[4]....
        /*06a0*/ 	.word	0xffffffff


	//   ....[5]....
        /*06a4*/ 	.word	0xffffffff


	//   ....[6]....
        /*06a8*/ 	.word	0xffffffff


	//   ....[7]....
        /*06ac*/ 	.word	0xffffffff


	//   ....[8]....
        /*06b0*/ 	.word	0xffffffff


	//   ....[9]....
        /*06b4*/ 	.word	0xffffffff


	//   ....[10]....
        /*06b8*/ 	.word	0xffffffff


	//   ....[11]....
        /*06bc*/ 	.word	0xffffffff


	//   ....[12]....
        /*06c0*/ 	.word	0xffffffff


	//   ....[13]....
        /*06c4*/ 	.word	0xffffffff


	//   ....[14]....
        /*06c8*/ 	.word	0xffffffff


	//   ....[15]....
        /*06cc*/ 	.word	0xffffffff


	//   ....[16]....
        /*06d0*/ 	.word	0xffffffff


	//   ....[17]....
        /*06d4*/ 	.word	0xffffffff


	//   ....[18]....
        /*06d8*/ 	.word	0xffffffff


	//   ....[19]....
        /*06dc*/ 	.word	0xffffffff


	//   ....[20]....
        /*06e0*/ 	.word	0xffffffff


	//   ....[21]....
        /*06e4*/ 	.word	0xffffffff


	//   ....[22]....
        /*06e8*/ 	.word	0xffffffff


	//   ....[23]....
        /*06ec*/ 	.word	0xffffffff


	//   ....[24]....
        /*06f0*/ 	.word	0xffffffff


	//   ....[25]....
        /*06f4*/ 	.word	0xffffffff


	//   ....[26]....
        /*06f8*/ 	.word	0xffffffff


	//   ....[27]....
        /*06fc*/ 	.word	0xffffffff


	//   ....[28]....
        /*0700*/ 	.word	0xffffffff


	//   ....[29]....
        /*0704*/ 	.word	0xffffffff


	//   ....[30]....
        /*0708*/ 	.word	0xffffffff


	//   ....[31]....
        /*070c*/ 	.word	0xffffffff


	//   ....[32]....
        /*0710*/ 	.word	0xffffffff


	//   ....[33]....
        /*0714*/ 	.word	0xffffffff


	//   ....[34]....
        /*0718*/ 	.word	0xffffffff


	//   ....[35]....
        /*071c*/ 	.word	0xffffffff


	//   ....[36]....
        /*0720*/ 	.word	0xffffffff


	//   ....[37]....
        /*0724*/ 	.word	0xffffffff


	//   ....[38]....
        /*0728*/ 	.word	0xffffffff


	//   ....[39]....
        /*072c*/ 	.word	0xffffffff


	//   ....[40]....
        /*0730*/ 	.word	0xffffffff


	//   ....[41]....
        /*0734*/ 	.word	0xffffffff


	//   ....[42]....
        /*0738*/ 	.word	0xffffffff


	//   ....[43]....
        /*073c*/ 	.word	0xffffffff


	//   ....[44]....
        /*0740*/ 	.word	0xffffffff


	//   ....[45]....
        /*0744*/ 	.word	0xffffffff


	//   ....[46]....
        /*0748*/ 	.word	0xffffffff


	//   ....[47]....
        /*074c*/ 	.word	0xffffffff


	//   ....[48]....
        /*0750*/ 	.word	0xffffffff


	//   ....[49]....
        /*0754*/ 	.word	0xffffffff


	//   ....[50]....
        /*0758*/ 	.word	0xffffffff


	//   ....[51]....
        /*075c*/ 	.word	0xffffffff


	//   ....[52]....
        /*0760*/ 	.word	0xffffffff


	//   ....[53]....
        /*0764*/ 	.word	0xffffffff


	//   ....[54]....
        /*0768*/ 	.word	0xffffffff


	//   ....[55]....
        /*076c*/ 	.word	0xffffffff


	//   ....[56]....
        /*0770*/ 	.word	0xffffffff


	//   ....[57]....
        /*0774*/ 	.word	0xffffffff


	//   ....[58]....
        /*0778*/ 	.word	0xffffffff


	//   ....[59]....
        /*077c*/ 	.word	0xffffffff


	//   ....[60]....
        /*0780*/ 	.word	0xffffffff


	//   ....[61]....
        /*0784*/ 	.word	0xffffffff


	//   ....[62]....
        /*0788*/ 	.word	0xffffffff


	//   ....[63]....
        /*078c*/ 	.word	0xffffffff


	//   ....[64]....
        /*0790*/ 	.word	0xffffffff


	//   ....[65]....
        /*0794*/ 	.word	0xffffffff


	//   ....[66]....
        /*0798*/ 	.word	0xffffffff


	//   ....[67]....
        /*079c*/ 	.word	0xffffffff


	//   ....[68]....
        /*07a0*/ 	.word	0xffffffff


	//   ....[69]....
        /*07a4*/ 	.word	0xffffffff


	//   ....[70]....
        /*07a8*/ 	.word	0xffffffff


	//   ....[71]....
        /*07ac*/ 	.word	0xffffffff


	//   ....[72]....
        /*07b0*/ 	.word	0xffffffff


	//   ....[73]....
        /*07b4*/ 	.word	0xffffffff


	//   ....[74]....
        /*07b8*/ 	.word	0xffffffff


	//   ....[75]....
        /*07bc*/ 	.word	0xffffffff


	//   ....[76]....
        /*07c0*/ 	.word	0xffffffff


	//   ....[77]....
        /*07c4*/ 	.word	0xffffffff


	//   ....[78]....
        /*07c8*/ 	.word	0xffffffff


	//   ....[79]....
        /*07cc*/ 	.word	0xffffffff


	//   ....[80]....
        /*07d0*/ 	.word	0xffffffff


	//   ....[81]....
        /*07d4*/ 	.word	0xffffffff


	//   ....[82]....
        /*07d8*/ 	.word	0xffffffff


	//   ....[83]....
        /*07dc*/ 	.word	0xffffffff


	//   ....[84]....
        /*07e0*/ 	.word	0xffffffff


	//   ....[85]....
        /*07e4*/ 	.word	0xffffffff


	//   ....[86]....
        /*07e8*/ 	.word	0xffffffff


	//   ....[87]....
        /*07ec*/ 	.word	0xffffffff


	//   ....[88]....
        /*07f0*/ 	.word	0xffffffff


	//   ....[89]....
        /*07f4*/ 	.word	0xffffffff


	//   ....[90]....
        /*07f8*/ 	.word	0xffffffff


	//   ....[91]....
        /*07fc*/ 	.word	0xffffffff


	//   ....[92]....
        /*0800*/ 	.word	0xffffffff


	//   ....[93]....
        /*0804*/ 	.word	0xffffffff


	//   ....[94]....
        /*0808*/ 	.word	0xffffffff


	//   ....[95]....
        /*080c*/ 	.word	0xffffffff


	//   ....[96]....
        /*0810*/ 	.word	0xffffffff


	//   ....[97]....
        /*0814*/ 	.word	0xffffffff


	//   ....[98]....
        /*0818*/ 	.word	0xffffffff


	//   ....[99]....
        /*081c*/ 	.word	0xffffffff


	//   ....[100]....
        /*0820*/ 	.word	0xffffffff


	//   ....[101]....
        /*0824*/ 	.word	0xffffffff


	//   ....[102]....
        /*0828*/ 	.word	0xffffffff


	//   ....[103]....
        /*082c*/ 	.word	0xffffffff


	//   ....[104]....
        /*0830*/ 	.word	0xffffffff


	//   ....[105]....
        /*0834*/ 	.word	0xffffffff


	//   ....[106]....
        /*0838*/ 	.word	0xffffffff


	//   ....[107]....
        /*083c*/ 	.word	0x0500000f


	//   ....[108]....
        /*0840*/ 	.word	0x0500000f


	//   ....[109]....
        /*0844*/ 	.word	0x0500000f


	//   ....[110]....
        /*0848*/ 	.word	0x0500000f


	//   ....[111]....
        /*084c*/ 	.word	0x0500000f


	//   ....[112]....
        /*0850*/ 	.word	0x0500000f


	//   ....[113]....
        /*0854*/ 	.word	0x0500000f


	//   ....[114]....
        /*0858*/ 	.word	0x0500000f


	//   ....[115]....
        /*085c*/ 	.word	0x0500000f


	//   ....[116]....
        /*0860*/ 	.word	0x0500000f


	//   ....[117]....
        /*0864*/ 	.word	0x0500000f


	//   ....[118]....
        /*0868*/ 	.word	0x0500000f


	//   ....[119]....
        /*086c*/ 	.word	0x0500000f


	//   ....[120]....
        /*0870*/ 	.word	0x0500000f


	//   ....[121]....
        /*0874*/ 	.word	0x0500000f


	//   ....[122]....
        /*0878*/ 	.word	0x0500000f


	//   ....[123]....
        /*087c*/ 	.word	0x0500000f


	//   ....[124]....
        /*0880*/ 	.word	0x0500000f


	//   ....[125]....
        /*0884*/ 	.word	0x0500000f


	//   ....[126]....
        /*0888*/ 	.word	0x0500000f


	//   ....[127]....
        /*088c*/ 	.word	0x0500000f


	//   ....[128]....
        /*0890*/ 	.word	0x0500000f


	//   ....[129]....
        /*0894*/ 	.word	0x0500000f


	//   ....[130]....
        /*0898*/ 	.word	0x0500000f


	//   ....[131]....
        /*089c*/ 	.word	0x0500000f


	//   ....[132]....
        /*08a0*/ 	.word	0x0500000f


	//   ....[133]....
        /*08a4*/ 	.word	0x0500000f


	//   ....[134]....
        /*08a8*/ 	.word	0x0500000f


	//   ....[135]....
        /*08ac*/ 	.word	0x0500000f


	//   ....[136]....
        /*08b0*/ 	.word	0x0500000f


	//   ....[137]....
        /*08b4*/ 	.word	0x0500000f


	//   ....[138]....
        /*08b8*/ 	.word	0x0500000f


	//   ....[139]....
        /*08bc*/ 	.word	0x0500000f


	//   ....[140]....
        /*08c0*/ 	.word	0x0500000f


	//   ....[141]....
        /*08c4*/ 	.word	0x0500000f


	//   ....[142]....
        /*08c8*/ 	.word	0x0500000f


	//   ....[143]....
        /*08cc*/ 	.word	0x0500000f


	//   ....[144]....
        /*08d0*/ 	.word	0x0500000f


	//   ....[145]....
        /*08d4*/ 	.word	0x0500000f


	//   ....[146]....
        /*08d8*/ 	.word	0x0500000f


	//   ....[147]....
        /*08dc*/ 	.word	0x0500000f


	//   ....[148]....
        /*08e0*/ 	.word	0x0500000f


	//   ....[149]....
        /*08e4*/ 	.word	0x0500000f


	//   ....[150]....
        /*08e8*/ 	.word	0x0500000f


	//   ....[151]....
        /*08ec*/ 	.word	0x0500000f


	//   ....[152]....
        /*08f0*/ 	.word	0x0500000f


	//   ....[153]....
        /*08f4*/ 	.word	0x0500000f


	//   ....[154]....
        /*08f8*/ 	.word	0x0500000f


	//   ....[155]....
        /*08fc*/ 	.word	0x0500000f


	//   ....[156]....
        /*0900*/ 	.word	0x0500000f


	//   ....[157]....
        /*0904*/ 	.word	0x0500000f


	//----- nvinfo : EIATTR_COOP_GROUP_INSTR_OFFSETS
	.align		4
.L_263:
        /*0908*/ 	.byte	0x04, 0x28
        /*090a*/ 	.short	(.L_265 - .L_264)


	//   ....[0]....
.L_264:
        /*090c*/ 	.word	0x00000070


	//   ....[1]....
        /*0910*/ 	.word	0x00000140


	//   ....[2]....
        /*0914*/ 	.word	0x00000190


	//   ....[3]....
        /*0918*/ 	.word	0x000003e0


	//   ....[4]....
        /*091c*/ 	.word	0x00000540


	//   ....[5]....
        /*0920*/ 	.word	0x00000660


	//   ....[6]....
        /*0924*/ 	.word	0x000007c0


	//   ....[7]....
        /*0928*/ 	.word	0x000016a0


	//   ....[8]....
        /*092c*/ 	.word	0x00002e70


	//   ....[9]....
        /*0930*/ 	.word	0x00002ee0


	//   ....[10]....
        /*0934*/ 	.word	0x00002f00


	//   ....[11]....
        /*0938*/ 	.word	0x00002f20


	//   ....[12]....
        /*093c*/ 	.word	0x00004900


	//   ....[13]....
        /*0940*/ 	.word	0x00004960


	//   ....[14]....
        /*0944*/ 	.word	0x00004980


	//   ....[15]....
        /*0948*/ 	.word	0x000049a0


	//   ....[16]....
        /*094c*/ 	.word	0x00005f90


	//   ....[17]....
        /*0950*/ 	.word	0x00005fd0


	//   ....[18]....
        /*0954*/ 	.word	0x00006090


	//   ....[19]....
        /*0958*/ 	.word	0x000060e0


	//   ....[20]....
        /*095c*/ 	.word	0x00007ba0


	//   ....[21]....
        /*0960*/ 	.word	0x00007bd0


	//   ....[22]....
        /*0964*/ 	.word	0x00007c80


	//   ....[23]....
        /*0968*/ 	.word	0x00007cb0


	//   ....[24]....
        /*096c*/ 	.word	0x000084b0


	//   ....[25]....
        /*0970*/ 	.word	0x000084e0


	//   ....[26]....
        /*0974*/ 	.word	0x00008620


	//   ....[27]....
        /*0978*/ 	.word	0x00008640


	//   ....[28]....
        /*097c*/ 	.word	0x00008780


	//   ....[29]....
        /*0980*/ 	.word	0x000087a0


	//   ....[30]....
        /*0984*/ 	.word	0x000088f0


	//   ....[31]....
        /*0988*/ 	.word	0x00008910


	//   ....[32]....
        /*098c*/ 	.word	0x000092c0


	//   ....[33]....
        /*0990*/ 	.word	0x000092f0


	//   ....[34]....
        /*0994*/ 	.word	0x00009440


	//   ....[35]....
        /*0998*/ 	.word	0x00009460


	//   ....[36]....
        /*099c*/ 	.word	0x000095a0


	//   ....[37]....
        /*09a0*/ 	.word	0x000095c0


	//   ....[38]....
        /*09a4*/ 	.word	0x00009710


	//   ....[39]....
        /*09a8*/ 	.word	0x00009730


	//   ....[40]....
        /*09ac*/ 	.word	0x000098f0


	//   ....[41]....
        /*09b0*/ 	.word	0x00009ae0


	//   ....[42]....
        /*09b4*/ 	.word	0x00009b10


	//   ....[43]....
        /*09b8*/ 	.word	0x00009b40


	//   ....[44]....
        /*09bc*/ 	.word	0x00009b70


	//   ....[45]....
        /*09c0*/ 	.word	0x00009ba0


	//   ....[46]....
        /*09c4*/ 	.word	0x00009bd0


	//   ....[47]....
        /*09c8*/ 	.word	0x00009d40


	//   ....[48]....
        /*09cc*/ 	.word	0x00009d70


	//   ....[49]....
        /*09d0*/ 	.word	0x00009da0


	//   ....[50]....
        /*09d4*/ 	.word	0x00009dd0


	//   ....[51]....
        /*09d8*/ 	.word	0x00009e00


	//   ....[52]....
        /*09dc*/ 	.word	0x00009e30


	//   ....[53]....
        /*09e0*/ 	.word	0x00009ed0


	//   ....[54]....
        /*09e4*/ 	.word	0x00009f00


	//   ....[55]....
        /*09e8*/ 	.word	0x00009f90


	//   ....[56]....
        /*09ec*/ 	.word	0x0000af70


	//   ....[57]....
        /*09f0*/ 	.word	0x0000bb00


	//   ....[58]....
        /*09f4*/ 	.word	0x0000bb20


	//   ....[59]....
        /*09f8*/ 	.word	0x0000bb50


	//   ....[60]....
        /*09fc*/ 	.word	0x0000bb70


	//   ....[61]....
        /*0a00*/ 	.word	0x0000bc20


	//   ....[62]....
        /*0a04*/ 	.word	0x0000bcb0


	//   ....[63]....
        /*0a08*/ 	.word	0x0000bce0


	//   ....[64]....
        /*0a0c*/ 	.word	0x0000bd60


	//   ....[65]....
        /*0a10*/ 	.word	0x0000bd90


	//   ....[66]....
        /*0a14*/ 	.word	0x0000be10


	//   ....[67]....
        /*0a18*/ 	.word	0x0000be40


	//   ....[68]....
        /*0a1c*/ 	.word	0x0000bec0


	//   ....[69]....
        /*0a20*/ 	.word	0x0000bef0


	//   ....[70]....
        /*0a24*/ 	.word	0x0000bf50


	//   ....[71]....
        /*0a28*/ 	.word	0x0000bf60


	//   ....[72]....
        /*0a2c*/ 	.word	0x0000bfd0


	//   ....[73]....
        /*0a30*/ 	.word	0x0000c6d0


	//   ....[74]....
        /*0a34*/ 	.word	0x0000c730


	//   ....[75]....
        /*0a38*/ 	.word	0x0000c7e0


	//   ....[76]....
        /*0a3c*/ 	.word	0x0000c7f0


	//   ....[77]....
        /*0a40*/ 	.word	0x0000c880


	//   ....[78]....
        /*0a44*/ 	.word	0x0000c890


	//   ....[79]....
        /*0a48*/ 	.word	0x0000c920


	//   ....[80]....
        /*0a4c*/ 	.word	0x0000c930


	//   ....[81]....
        /*0a50*/ 	.word	0x0000c9a0


	//   ....[82]....
        /*0a54*/ 	.word	0x0000c9b0


	//   ....[83]....
        /*0a58*/ 	.word	0x0000ca30


	//   ....[84]....
        /*0a5c*/ 	.word	0x0000ca40


	//   ....[85]....
        /*0a60*/ 	.word	0x0000cac0


	//   ....[86]....
        /*0a64*/ 	.word	0x0000cad0


	//   ....[87]....
        /*0a68*/ 	.word	0x0000cb50


	//   ....[88]....
        /*0a6c*/ 	.word	0x0000cb60


	//   ....[89]....
        /*0a70*/ 	.word	0x0000f890


	//   ....[90]....
        /*0a74*/ 	.word	0x0000f8c0


	//   ....[91]....
        /*0a78*/ 	.word	0x0000f900


	//   ....[92]....
        /*0a7c*/ 	.word	0x0000f930


	//   ....[93]....
        /*0a80*/ 	.word	0x0000f960


	//   ....[94]....
        /*0a84*/ 	.word	0x0000f990


	//   ....[95]....
        /*0a88*/ 	.word	0x0000f9c0


	//   ....[96]....
        /*0a8c*/ 	.word	0x0000f9f0


	//   ....[97]....
        /*0a90*/ 	.word	0x0000fb70


	//   ....[98]....
        /*0a94*/ 	.word	0x0000fba0


	//   ....[99]....
        /*0a98*/ 	.word	0x0000fbd0


	//   ....[100]....
        /*0a9c*/ 	.word	0x0000fc00


	//   ....[101]....
        /*0aa0*/ 	.word	0x0000fc30


	//   ....[102]....
        /*0aa4*/ 	.word	0x0000fc60


	//   ....[103]....
        /*0aa8*/ 	.word	0x0000fd20


	//   ....[104]....
        /*0aac*/ 	.word	0x0000fd40


	//   ....[105]....
        /*0ab0*/ 	.word	0x0000fdb0


	//   ....[106]....
        /*0ab4*/ 	.word	0x00010240


	//   ....[107]....
        /*0ab8*/ 	.word	0x000107a0


	//   ....[108]....
        /*0abc*/ 	.word	0x00010920


	//   ....[109]....
        /*0ac0*/ 	.word	0x00010990


	//   ....[110]....
        /*0ac4*/ 	.word	0x000109f0


	//   ....[111]....
        /*0ac8*/ 	.word	0x00010a50


	//   ....[112]....
        /*0acc*/ 	.word	0x00010b20


	//   ....[113]....
        /*0ad0*/ 	.word	0x00010be0


	//   ....[114]....
        /*0ad4*/ 	.word	0x00010cf0


	//   ....[115]....
        /*0ad8*/ 	.word	0x00010d90


	//   ....[116]....
        /*0adc*/ 	.word	0x00010e60


	//   ....[117]....
        /*0ae0*/ 	.word	0x00010f00


	//   ....[118]....
        /*0ae4*/ 	.word	0x00010fd0


	//   ....[119]....
        /*0ae8*/ 	.word	0x00011070


	//   ....[120]....
        /*0aec*/ 	.word	0x00011140


	//   ....[121]....
        /*0af0*/ 	.word	0x000111e0


	//   ....[122]....
        /*0af4*/ 	.word	0x00011290


	//   ....[123]....
        /*0af8*/ 	.word	0x00011370


	//   ....[124]....
        /*0afc*/ 	.word	0x000115c0


	//   ....[125]....
        /*0b00*/ 	.word	0x00011690


	//   ....[126]....
        /*0b04*/ 	.word	0x00011770


	//   ....[127]....
        /*0b08*/ 	.word	0x000117e0


	//   ....[128]....
        /*0b0c*/ 	.word	0x000118f0


	//   ....[129]....
        /*0b10*/ 	.word	0x000119b0


	//   ....[130]....
        /*0b14*/ 	.word	0x00011a70


	//   ....[131]....
        /*0b18*/ 	.word	0x00011b30


	//   ....[132]....
        /*0b1c*/ 	.word	0x00011bf0


	//   ....[133]....
        /*0b20*/ 	.word	0x00011cb0


	//   ....[134]....
        /*0b24*/ 	.word	0x00011d70


	//   ....[135]....
        /*0b28*/ 	.word	0x00011e20


	//   ....[136]....
        /*0b2c*/ 	.word	0x00011f20


	//   ....[137]....
        /*0b30*/ 	.word	0x00011f70


	//   ....[138]....
        /*0b34*/ 	.word	0x00011fd0


	//   ....[139]....
        /*0b38*/ 	.word	0x000120b0


	//   ....[140]....
        /*0b3c*/ 	.word	0x000123e0


	//   ....[141]....
        /*0b40*/ 	.word	0x00012480


	//   ....[142]....
        /*0b44*/ 	.word	0x000125a0


	//   ....[143]....
        /*0b48*/ 	.word	0x00012620


	//   ....[144]....
        /*0b4c*/ 	.word	0x000126a0


	//   ....[145]....
        /*0b50*/ 	.word	0x00012720


	//   ....[146]....
        /*0b54*/ 	.word	0x000127a0


	//   ....[147]....
        /*0b58*/ 	.word	0x00012830


	//   ....[148]....
        /*0b5c*/ 	.word	0x000128d0


	//   ....[149]....
        /*0b60*/ 	.word	0x00012980


	//   ....[150]....
        /*0b64*/ 	.word	0x00012a00


	//   ....[151]....
        /*0b68*/ 	.word	0x00012a80


	//   ....[152]....
        /*0b6c*/ 	.word	0x00012b00


	//   ....[153]....
        /*0b70*/ 	.word	0x00012b90


	//   ....[154]....
        /*0b74*/ 	.word	0x00012c10


	//   ....[155]....
        /*0b78*/ 	.word	0x00012cb0


	//   ....[156]....
        /*0b7c*/ 	.word	0x00012d40


	//   ....[157]....
        /*0b80*/ 	.word	0x00012e70


	//----- nvinfo : EIATTR_REG_RECONFIG
	.align		4
.L_265:
        /*0b84*/ 	.byte	0x01, 0x54
	.zero		2


	//----- nvinfo : EIATTR_SYSCALL_OFFSETS
	.align		4
        /*0b88*/ 	.byte	0x04, 0x46
        /*0b8a*/ 	.short	(.L_267 - .L_266)


	//   ....[0]....
.L_266:
        /*0b8c*/ 	.word	0x00001810


	//   ....[1]....
        /*0b90*/ 	.word	0x0000ab60


	//   ....[2]....
        /*0b94*/ 	.word	0x0000acc0


	//   ....[3]....
        /*0b98*/ 	.word	0x0000adc0


	//   ....[4]....
        /*0b9c*/ 	.word	0x0000b6d0


	//   ....[5]....
        /*0ba0*/ 	.word	0x0000c2f0


	//----- nvinfo : EIATTR_MBARRIER_INSTR_OFFSETS
	.align		4
.L_267:
        /*0ba4*/ 	.byte	0x04, 0x39
        /*0ba6*/ 	.short	(.L_269 - .L_268)


	//   ....[0]....
.L_268:
        /*0ba8*/ 	.word	0x00000280
        /*0bac*/ 	.word	0x000000ff
        /*0bb0*/ 	.word	0x00032400
        /*0bb4*/ 	.short	0x0100
        /*0bb6*/ 	.byte	0x08
	.zero		1


	//   ....[1]....
        /*0bb8*/ 	.word	0x00000290
        /*0bbc*/ 	.word	0x000000ff
        /*0bc0*/ 	.word	0x00032410
        /*0bc4*/ 	.short	0x0100
        /*0bc6*/ 	.byte	0x08
	.zero		1


	//   ....[2]....
        /*0bc8*/ 	.word	0x000002a0
        /*0bcc*/ 	.word	0x000000ff
        /*0bd0*/ 	.word	0x00032420
        /*0bd4*/ 	.short	0x0100
        /*0bd6*/ 	.byte	0x08
	.zero		1


	//   ....[3]....
        /*0bd8*/ 	.word	0x00000390
        /*0bdc*/ 	.word	0x000000ff
        /*0be0*/ 	.word	0x00032430
        /*0be4*/ 	.short	0x0100
        /*0be6*/ 	.byte	0x08
	.zero		1


	//   ....[4]....
        /*0be8*/ 	.word	0x000003a0
        /*0bec*/ 	.word	0x000000ff
        /*0bf0*/ 	.word	0x00032440
        /*0bf4*/ 	.short	0x0100
        /*0bf6*/ 	.byte	0x08
	.zero		1


	//   ....[5]....
        /*0bf8*/ 	.word	0x000003b0
        /*0bfc*/ 	.word	0x000000ff
        /*0c00*/ 	.word	0x00032438
        /*0c04*/ 	.short	0x0100
        /*0c06*/ 	.byte	0x08
	.zero		1


	//   ....[6]....
        /*0c08*/ 	.word	0x000003c0
        /*0c0c*/ 	.word	0x000000ff
        /*0c10*/ 	.word	0x00032448
        /*0c14*/ 	.short	0x0100
        /*0c16*/ 	.byte	0x08
	.zero		1


	//   ....[7]....
        /*0c18*/ 	.word	0x000004f0
        /*0c1c*/ 	.word	0x000000ff
        /*0c20*/ 	.word	0x00032450
        /*0c24*/ 	.short	0x0100
        /*0c26*/ 	.byte	0x08
	.zero		1


	//   ....[8]....
        /*0c28*/ 	.word	0x00000500
        /*0c2c*/ 	.word	0x000000ff
        /*0c30*/ 	.word	0x00032460
        /*0c34*/ 	.short	0x0100
        /*0c36*/ 	.byte	0x08
	.zero		1


	//   ....[9]....
        /*0c38*/ 	.word	0x00000510
        /*0c3c*/ 	.word	0x000000ff
        /*0c40*/ 	.word	0x00032458
        /*0c44*/ 	.short	0x0100
        /*0c46*/ 	.byte	0x08
	.zero		1


	//   ....[10]....
        /*0c48*/ 	.word	0x00000520
        /*0c4c*/ 	.word	0x000000ff
        /*0c50*/ 	.word	0x00032468
        /*0c54*/ 	.short	0x0100
        /*0c56*/ 	.byte	0x08
	.zero		1


	//   ....[11]....
        /*0c58*/ 	.word	0x00000610
        /*0c5c*/ 	.word	0x000000ff
        /*0c60*/ 	.word	0x00032470
        /*0c64*/ 	.short	0x0100
        /*0c66*/ 	.byte	0x06
	.zero		1


	//   ....[12]....
        /*0c68*/ 	.word	0x00000620
        /*0c6c*/ 	.word	0x000000ff
        /*0c70*/ 	.word	0x00032480
        /*0c74*/ 	.short	0x0100
        /*0c76*/ 	.byte	0x06
	.zero		1


	//   ....[13]....
        /*0c78*/ 	.word	0x00000630
        /*0c7c*/ 	.word	0x000000ff
        /*0c80*/ 	.word	0x00032478
        /*0c84*/ 	.short	0x0100
        /*0c86*/ 	.byte	0x06
	.zero		1


	//   ....[14]....
        /*0c88*/ 	.word	0x00000640
        /*0c8c*/ 	.word	0x000000ff
        /*0c90*/ 	.word	0x00032488
        /*0c94*/ 	.short	0x0100
        /*0c96*/ 	.byte	0x06
	.zero		1


	//   ....[15]....
        /*0c98*/ 	.word	0x00000770
        /*0c9c*/ 	.word	0x000000ff
        /*0ca0*/ 	.word	0x00032490
        /*0ca4*/ 	.short	0x0100
        /*0ca6*/ 	.byte	0x08
	.zero		1


	//   ....[16]....
        /*0ca8*/ 	.word	0x00000780
        /*0cac*/ 	.word	0x000000ff
        /*0cb0*/ 	.word	0x000324a0
        /*0cb4*/ 	.short	0x0100
        /*0cb6*/ 	.byte	0x08
	.zero		1


	//   ....[17]....
        /*0cb8*/ 	.word	0x00000790
        /*0cbc*/ 	.word	0x000000ff
        /*0cc0*/ 	.word	0x00032498
        /*0cc4*/ 	.short	0x0100
        /*0cc6*/ 	.byte	0x08
	.zero		1


	//   ....[18]....
        /*0cc8*/ 	.word	0x000007a0
        /*0ccc*/ 	.word	0x000000ff
        /*0cd0*/ 	.word	0x000324a8
        /*0cd4*/ 	.short	0x0100
        /*0cd6*/ 	.byte	0x08
	.zero		1


	//   ....[19]....
        /*0cd8*/ 	.word	0x000008d0
        /*0cdc*/ 	.word	0x000000ff
        /*0ce0*/ 	.word	0x000324b0
        /*0ce4*/ 	.short	0x0100
        /*0ce6*/ 	.byte	0x08
	.zero		1


	//   ....[20]....
        /*0ce8*/ 	.word	0x000008e0
        /*0cec*/ 	.word	0x000000ff
        /*0cf0*/ 	.word	0x000324c0
        /*0cf4*/ 	.short	0x0100
        /*0cf6*/ 	.byte	0x08
	.zero		1


	//   ....[21]....
        /*0cf8*/ 	.word	0x000008f0
        /*0cfc*/ 	.word	0x000000ff
        /*0d00*/ 	.word	0x000324b8
        /*0d04*/ 	.short	0x0100
        /*0d06*/ 	.byte	0x08
	.zero		1


	//   ....[22]....
        /*0d08*/ 	.word	0x00000900
        /*0d0c*/ 	.word	0x000000ff
        /*0d10*/ 	.word	0x000324c8
        /*0d14*/ 	.short	0x0100
        /*0d16*/ 	.byte	0x08
	.zero		1


	//   ....[23]....
        /*0d18*/ 	.word	0x000018d0
        /*0d1c*/ 	.word	0x00000005
        /*0d20*/ 	.word	0x00032400
        /*0d24*/ 	.short	0x010a
        /*0d26*/ 	.byte	0x3f
	.zero		1


	//   ....[24]....
        /*0d28*/ 	.word	0x000019b0
        /*0d2c*/ 	.word	0x00000003
        /*0d30*/ 	.word	0x00032430
        /*0d34*/ 	.short	0x010a
        /*0d36*/ 	.byte	0x3f
	.zero		1


	//   ....[25]....
        /*0d38*/ 	.word	0x00001a00
        /*0d3c*/ 	.word	0x00000003
        /*0d40*/ 	.word	0x00032430
        /*0d44*/ 	.short	0x010a
        /*0d46*/ 	.byte	0x3f
	.zero		1


	//   ....[26]....
        /*0d48*/ 	.word	0x00001d70
        /*0d4c*/ 	.word	0x00000005
        /*0d50*/ 	.word	0x00032410
        /*0d54*/ 	.short	0x010a
        /*0d56*/ 	.byte	0x3f
	.zero		1


	//   ....[27]....
        /*0d58*/ 	.word	0x00001db0
        /*0d5c*/ 	.word	0x00000003
        /*0d60*/ 	.word	0x00032450
        /*0d64*/ 	.short	0x010a
        /*0d66*/ 	.byte	0x3f
	.zero		1


	//   ....[28]....
        /*0d68*/ 	.word	0x00001df0
        /*0d6c*/ 	.word	0x00000003
        /*0d70*/ 	.word	0x00032450
        /*0d74*/ 	.short	0x010a
        /*0d76*/ 	.byte	0x3f
	.zero		1


	//   ....[29]....
        /*0d78*/ 	.word	0x00003180
        /*0d7c*/ 	.word	0x00000018
        /*0d80*/ 	.word	0x00000000
        /*0d84*/ 	.short	0x0101
        /*0d86*/ 	.byte	0x3f
	.zero		1


	//   ....[30]....
        /*0d88*/ 	.word	0x00003c60
        /*0d8c*/ 	.word	0x00000003
        /*0d90*/ 	.word	0x00000000
        /*0d94*/ 	.short	0x0101
        /*0d96*/ 	.byte	0x3f
	.zero		1


	//   ....[31]....
        /*0d98*/ 	.word	0x00003db0
        /*0d9c*/ 	.word	0x000000ff
        /*0da0*/ 	.word	0x00032430
        /*0da4*/ 	.short	0x010a
        /*0da6*/ 	.byte	0x04
	.zero		1


	//   ....[32]....
        /*0da8*/ 	.word	0x00003df0
        /*0dac*/ 	.word	0x000000ff
        /*0db0*/ 	.word	0x00032430
        /*0db4*/ 	.short	0x010a
        /*0db6*/ 	.byte	0x04
	.zero		1


	//   ....[33]....
        /*0db8*/ 	.word	0x00004000
        /*0dbc*/ 	.word	0x000000ff
        /*0dc0*/ 	.word	0x00032450
        /*0dc4*/ 	.short	0x010a
        /*0dc6*/ 	.byte	0x04
	.zero		1


	//   ....[34]....
        /*0dc8*/ 	.word	0x00004040
        /*0dcc*/ 	.word	0x000000ff
        /*0dd0*/ 	.word	0x00032450
        /*0dd4*/ 	.short	0x010a
        /*0dd6*/ 	.byte	0x04
	.zero		1


	//   ....[35]....
        /*0dd8*/ 	.word	0x00004bf0
        /*0ddc*/ 	.word	0x00000098
        /*0de0*/ 	.word	0x00000000
        /*0de4*/ 	.short	0x0101
        /*0de6*/ 	.byte	0x3f
	.zero		1


	//   ....[36]....
        /*0de8*/ 	.word	0x00005e00
        /*0dec*/ 	.word	0x000000d6
        /*0df0*/ 	.word	0x00000000
        /*0df4*/ 	.short	0x0101
        /*0df6*/ 	.byte	0x3f
	.zero		1


	//   ....[37]....
        /*0df8*/ 	.word	0x000084d0
        /*0dfc*/ 	.word	0x00000000
        /*0e00*/ 	.word	0x00000000
        /*0e04*/ 	.short	0x0101
        /*0e06*/ 	.byte	0x3f
	.zero		1


	//   ....[38]....
        /*0e08*/ 	.word	0x0000b210
        /*0e0c*/ 	.word	0x00000000
        /*0e10*/ 	.word	0x00032440
        /*0e14*/ 	.short	0x010a
        /*0e16*/ 	.byte	0x3f
	.zero		1


	//   ....[39]....
        /*0e18*/ 	.word	0x0000c090
        /*0e1c*/ 	.word	0x00000008
        /*0e20*/ 	.word	0x00032400
        /*0e24*/ 	.short	0x0107
        /*0e26*/ 	.byte	0x3f
	.zero		1


	//   ....[40]....
        /*0e28*/ 	.word	0x0000c130
        /*0e2c*/ 	.word	0x00000002
        /*0e30*/ 	.word	0x00032400
        /*0e34*/ 	.short	0x0101
        /*0e36*/ 	.byte	0x3f
	.zero		1


	//   ....[41]....
        /*0e38*/ 	.word	0x0000cc80
        /*0e3c*/ 	.word	0x00000007
        /*0e40*/ 	.word	0x00032410
        /*0e44*/ 	.short	0x0107
        /*0e46*/ 	.byte	0x3f
	.zero		1


	//   ....[42]....
        /*0e48*/ 	.word	0x0000cd80
        /*0e4c*/ 	.word	0x00000002
        /*0e50*/ 	.word	0x00032410
        /*0e54*/ 	.short	0x0101
        /*0e56*/ 	.byte	0x3f
	.zero		1


	//   ....[43]....
        /*0e58*/ 	.word	0x0000cda0
        /*0e5c*/ 	.word	0x00000002
        /*0e60*/ 	.word	0x00032420
        /*0e64*/ 	.short	0x010a
        /*0e66*/ 	.byte	0x3f
	.zero		1


	//   ....[44]....
        /*0e68*/ 	.word	0x0000ceb0
        /*0e6c*/ 	.word	0x00000002
        /*0e70*/ 	.word	0x00032460
        /*0e74*/ 	.short	0x010a
        /*0e76*/ 	.byte	0x3f
	.zero		1


	//   ....[45]....
        /*0e78*/ 	.word	0x0000d7c0
        /*0e7c*/ 	.word	0x00000003
        /*0e80*/ 	.word	0x00032440
        /*0e84*/ 	.short	0x010a
        /*0e86*/ 	.byte	0x3f
	.zero		1


	//   ....[46]....
        /*0e88*/ 	.word	0x0000da20
        /*0e8c*/ 	.word	0x00000003
        /*0e90*/ 	.word	0x00032460
        /*0e94*/ 	.short	0x010a
        /*0e96*/ 	.byte	0x3f
	.zero		1


	//   ....[47]....
        /*0e98*/ 	.word	0x0000e2c0
        /*0e9c*/ 	.word	0x00000004
        /*0ea0*/ 	.word	0x00032440
        /*0ea4*/ 	.short	0x010a
        /*0ea6*/ 	.byte	0x3f
	.zero		1


	//   ....[48]....
        /*0ea8*/ 	.word	0x0000e510
        /*0eac*/ 	.word	0x00000004
        /*0eb0*/ 	.word	0x00032460
        /*0eb4*/ 	.short	0x010a
        /*0eb6*/ 	.byte	0x3f
	.zero		1


	//   ....[49]....
        /*0eb8*/ 	.word	0x0000ed20
        /*0ebc*/ 	.word	0x00000004
        /*0ec0*/ 	.word	0x00032440
        /*0ec4*/ 	.short	0x010a
        /*0ec6*/ 	.byte	0x3f
	.zero		1


	//   ....[50]....
        /*0ec8*/ 	.word	0x0000ef80
        /*0ecc*/ 	.word	0x00000004
        /*0ed0*/ 	.word	0x00032460
        /*0ed4*/ 	.short	0x010a
        /*0ed6*/ 	.byte	0x3f
	.zero		1


	//   ....[51]....
        /*0ed8*/ 	.word	0x000101c0
        /*0edc*/ 	.word	0x00000000
        /*0ee0*/ 	.word	0x00032420
        /*0ee4*/ 	.short	0x010a
        /*0ee6*/ 	.byte	0x3f
	.zero		1


	//   ....[52]....
        /*0ee8*/ 	.word	0x000103a0
        /*0eec*/ 	.word	0x00000006
        /*0ef0*/ 	.word	0x00000000
        /*0ef4*/ 	.short	0x010a
        /*0ef6*/ 	.byte	0x3f
	.zero		1


	//   ....[53]....
        /*0ef8*/ 	.word	0x00010410
        /*0efc*/ 	.word	0x00000007
        /*0f00*/ 	.word	0x00000000
        /*0f04*/ 	.short	0x010a
        /*0f06*/ 	.byte	0x3f
	.zero		1


	//   ....[54]....
        /*0f08*/ 	.word	0x00010480
        /*0f0c*/ 	.word	0x00000004
        /*0f10*/ 	.word	0x00000000
        /*0f14*/ 	.short	0x010a
        /*0f16*/ 	.byte	0x3f
	.zero		1


	//   ....[55]....
        /*0f18*/ 	.word	0x000104b0
        /*0f1c*/ 	.word	0x00000003
        /*0f20*/ 	.word	0x00000000
        /*0f24*/ 	.short	0x010a
        /*0f26*/ 	.byte	0x3f
	.zero		1


	//   ....[56]....
        /*0f28*/ 	.word	0x00010510
        /*0f2c*/ 	.word	0x00000005
        /*0f30*/ 	.word	0x00032400
        /*0f34*/ 	.short	0x010a
        /*0f36*/ 	.byte	0x3f
	.zero		1


	//   ....[57]....
        /*0f38*/ 	.word	0x00010560
        /*0f3c*/ 	.word	0x00000003
        /*0f40*/ 	.word	0x00032430
        /*0f44*/ 	.short	0x010a
        /*0f46*/ 	.byte	0x3f
	.zero		1


	//   ....[58]....
        /*0f48*/ 	.word	0x000105b0
        /*0f4c*/ 	.word	0x00000005
        /*0f50*/ 	.word	0x00032410
        /*0f54*/ 	.short	0x010a
        /*0f56*/ 	.byte	0x3f
	.zero		1


	//   ....[59]....
        /*0f58*/ 	.word	0x00010600
        /*0f5c*/ 	.word	0x00000003
        /*0f60*/ 	.word	0x00032450
        /*0f64*/ 	.short	0x010a
        /*0f66*/ 	.byte	0x3f
	.zero		1


	//   ....[60]....
        /*0f68*/ 	.word	0x00010660
        /*0f6c*/ 	.word	0x00000099
        /*0f70*/ 	.word	0x00032430
        /*0f74*/ 	.short	0x010a
        /*0f76*/ 	.byte	0x3f
	.zero		1


	//   ....[61]....
        /*0f78*/ 	.word	0x000106c0
        /*0f7c*/ 	.word	0x000000d1
        /*0f80*/ 	.word	0x00032450
        /*0f84*/ 	.short	0x010a
        /*0f86*/ 	.byte	0x3f
	.zero		1


	//   ....[62]....
        /*0f88*/ 	.word	0x00010860
        /*0f8c*/ 	.word	0x00000000
        /*0f90*/ 	.word	0x00032440
        /*0f94*/ 	.short	0x010a
        /*0f96*/ 	.byte	0x3f
	.zero		1


	//   ....[63]....
        /*0f98*/ 	.word	0x00012100
        /*0f9c*/ 	.word	0x00000002
        /*0fa0*/ 	.word	0x00032420
        /*0fa4*/ 	.short	0x010a
        /*0fa6*/ 	.byte	0x3f
	.zero		1


	//   ....[64]....
        /*0fa8*/ 	.word	0x00012150
        /*0fac*/ 	.word	0x00000002
        /*0fb0*/ 	.word	0x00032460
        /*0fb4*/ 	.short	0x010a
        /*0fb6*/ 	.byte	0x3f
	.zero		1


	//   ....[65]....
        /*0fb8*/ 	.word	0x000121a0
        /*0fbc*/ 	.word	0x00000003
        /*0fc0*/ 	.word	0x00032440
        /*0fc4*/ 	.short	0x010a
        /*0fc6*/ 	.byte	0x3f
	.zero		1


	//   ....[66]....
        /*0fc8*/ 	.word	0x000121f0
        /*0fcc*/ 	.word	0x00000003
        /*0fd0*/ 	.word	0x00032460
        /*0fd4*/ 	.short	0x010a
        /*0fd6*/ 	.byte	0x3f
	.zero		1


	//   ....[67]....
        /*0fd8*/ 	.word	0x00012240
        /*0fdc*/ 	.word	0x00000004
        /*0fe0*/ 	.word	0x00032440
        /*0fe4*/ 	.short	0x010a
        /*0fe6*/ 	.byte	0x3f
	.zero		1


	//   ....[68]....
        /*0fe8*/ 	.word	0x00012290
        /*0fec*/ 	.word	0x00000004
        /*0ff0*/ 	.word	0x00032460
        /*0ff4*/ 	.short	0x010a
        /*0ff6*/ 	.byte	0x3f
	.zero		1


	//   ....[69]....
        /*0ff8*/ 	.word	0x000122e0
        /*0ffc*/ 	.word	0x00000004
        /*1000*/ 	.word	0x00032440
        /*1004*/ 	.short	0x010a
        /*1006*/ 	.byte	0x3f
	.zero		1


	//   ....[70]....
        /*1008*/ 	.word	0x00012330
        /*100c*/ 	.word	0x00000004
        /*1010*/ 	.word	0x00032460
        /*1014*/ 	.short	0x010a
        /*1016*/ 	.byte	0x3f
	.zero		1


	//   ....[71]....
        /*1018*/ 	.word	0x00012d90
        /*101c*/ 	.word	0x00000000
        /*1020*/ 	.word	0x00032420
        /*1024*/ 	.short	0x010a
        /*1026*/ 	.byte	0x3f
	.zero		1


	//   ....[72]....
        /*1028*/ 	.word	0x00012f30
        /*102c*/ 	.word	0x00000006
        /*1030*/ 	.word	0x00000000
        /*1034*/ 	.short	0x010a
        /*1036*/ 	.byte	0x3f
	.zero		1


	//   ....[73]....
        /*1038*/ 	.word	0x00012f80
        /*103c*/ 	.word	0x00000007
        /*1040*/ 	.word	0x00000000
        /*1044*/ 	.short	0x010a
        /*1046*/ 	.byte	0x3f
	.zero		1


	//   ....[74]....
        /*1048*/ 	.word	0x00012fd0
        /*104c*/ 	.word	0x00000004
        /*1050*/ 	.word	0x00000000
        /*1054*/ 	.short	0x010a
        /*1056*/ 	.byte	0x3f
	.zero		1


	//----- nvinfo : EIATTR_NUM_MBARRIERS
	.align		4
.L_269:
        /*1058*/ 	.byte	0x03, 0x38
        /*105a*/ 	.short	0x0017


	//----- nvinfo : EIATTR_EXIT_INSTR_OFFSETS
	.align		4
        /*105c*/ 	.byte	0x04, 0x1c
        /*105e*/ 	.short	(.L_271 - .L_270)


	//   ....[0]....
.L_270:
        /*1060*/ 	.word	0x00000ac0


	//   ....[1]....
        /*1064*/ 	.word	0x000098a0


	//   ....[2]....
        /*1068*/ 	.word	0x00010500


	//----- nvinfo : EIATTR_MAX_THREADS
	.align		4
.L_271:
        /*106c*/ 	.byte	0x04, 0x05
        /*106e*/ 	.short	(.L_273 - .L_272)
.L_272:
        /*1070*/ 	.word	0x00000180
        /*1074*/ 	.word	0x00000001
        /*1078*/ 	.word	0x00000001


	//----- nvinfo : EIATTR_CRS_STACK_SIZE
	.align		4
.L_273:
        /*107c*/ 	.byte	0x04, 0x1e
        /*107e*/ 	.short	(.L_275 - .L_274)
.L_274:
        /*1080*/ 	.word	0x00000000


	//----- nvinfo : EIATTR_CBANK_PARAM_SIZE
	.align		4
.L_275:
        /*1084*/ 	.byte	0x03, 0x19
        /*1086*/ 	.short	0x0bf0


	//----- nvinfo : EIATTR_PARAM_CBANK
	.align		4
        /*1088*/ 	.byte	0x04, 0x0a
        /*108a*/ 	.short	(.L_277 - .L_276)
	.align		4
.L_276:
        /*108c*/ 	.word	index@(.nv.constant0._ZN7cutlass13device_kernelIN5flash11enable_sm90INS1_16FlashAttnFwdSm90INS1_25CollectiveMainloopFwdSm90ILi2EN4cute5tupleIJNS5_1CILi1EEES8_S8_EEENS6_IJNS7_ILi128EEENS7_ILi96EEENS7_ILi64EEEEEELi256ENS_6half_tEfNS_4arch4Sm90ELb0ELb0ELb0ELb1ELb0ELb0ELb1ELb1ELb0ELb1ELb0ELb0EEENS1_21CollectiveEpilogueFwdINS6_IJSA_NS7_ILi256EEESB_EEES9_SE_SG_Li256ELb1ELb1ELb0ELb0EEENS1_36VarlenDynamicPersistentTileSchedulerILi128ELi96ELi256ELi128ELb0ELb1ELb1ELb0ELb1ELb1EEEEEEEEEvNT_6ParamsE)
        /*1090*/ 	.short	0x0210
        /*1092*/ 	.short	0x0bf0


	//----- nvinfo : EIATTR_SW_WAR
	.align		4
.L_277:
        /*1094*/ 	.byte	0x04, 0x36
        /*1096*/ 	.short	(.L_279 - .L_278)
.L_278:
        /*1098*/ 	.word	0x00000008
.L_279:


//--------------------- .nv.info._ZN7cutlass13device_kernelIN5flash11enable_sm90INS1_16FlashAttnFwdSm90INS1_25CollectiveMainloopFwdSm90ILi2EN4cute5tupleIJNS5_1CILi1EEES8_S8_EEENS6_IJNS7_ILi128EEENS7_ILi96EEENS7_ILi64EEEEEELi256ENS_6half_tEfNS_4arch4Sm90ELb0ELb0ELb0ELb1ELb0ELb1ELb1ELb1ELb0ELb1ELb0ELb0EEENS1_21CollectiveEpilogueFwdINS6_IJSA_NS7_ILi256EEESB_EEES9_SE_SG_Li256ELb1ELb1ELb0ELb0EEENS1_36VarlenDynamicPersistentTileSchedulerILi128ELi96ELi256ELi128ELb0ELb1ELb1ELb0ELb1ELb1EEEEEEEEEvNT_6ParamsE --------------------------
	.section	.nv.info._ZN7cutlass13device_kernelIN5flash11enable_sm90INS1_16FlashAttnFwdSm90INS1_25CollectiveMainloopFwdSm90ILi2EN4cute5tupleIJNS5_1CILi1EEES8_S8_EEENS6_IJNS7_ILi128EEENS7_ILi96EEENS7_ILi64EEEEEELi256ENS_6half_tEfNS_4arch4Sm90ELb0ELb0ELb0ELb1ELb0ELb1ELb1ELb1ELb0ELb1ELb0ELb0EEENS1_21CollectiveEpilogueFwdINS6_IJSA_NS7_ILi256EEESB_EEES9_SE_SG_Li256ELb1ELb1ELb0ELb0EEENS1_36VarlenDynamicPersistentTileSchedulerILi128ELi96ELi256ELi128ELb0ELb1ELb1ELb0ELb1ELb1EEEEEEEEEvNT_6ParamsE,"",@"SHT_CUDA_INFO"
	.sectionflags	@""
	.align	4


	//----- nvinfo : EIATTR_CUDA_API_VERSION
	.align		4
        /*0000*/ 	.byte	0x04, 0x37
        /*0002*/ 	.short	(.L_281 - .L_280)
.L_280:
        /*0004*/ 	.word	0x00000082


	//----- nvinfo : EIATTR_KPARAM_INFO
	.align		4
.L_281:
        /*0008*/ 	.byte	0x04, 0x17
        /*000a*/ 	.short	(.L_283 - .L_282)
.L_282:
        /*000c*/ 	.word	0x00000000
        /*0010*/ 	.short	0x0000
        /*0012*/ 	.short	0x0070
        /*0014*/ 	.byte	0x00, 0xf0, 0x01, 0x2e


	//----- nvinfo : EIATTR_SPARSE_MMA_MASK
	.align		4
.L_283:
        /*0018*/ 	.byte	0x03, 0x50
        /*001a*/ 	.short	0x0000


	//----- nvinfo : EIATTR_MAXREG_COUNT
	.align		4
        /*001c*/ 	.byte	0x03, 0x1b
        /*001e*/ 	.short	0x00a8


	//----- nvinfo : EIATTR_NUM_BARRIERS
	.align		4
        /*0020*/ 	.byte	0x02, 0x4c
        /*0022*/ 	.byte	0x10
	.zero		1


	//----- nvinfo : EIATTR_EXTERNS
	.align		4
        /*0024*/ 	.byte	0x04, 0x0f
        /*0026*/ 	.short	(.L_285 - .L_284)


	//   ....[0]....
	.align		4
.L_284:
        /*0028*/ 	.word	index@(__assertfail)


	//----- nvinfo : EIATTR_ANNOTATIONS
	.align		4
.L_285:
        /*002c*/ 	.byte	0x04, 0x55
        /*002e*/ 	.short	(.L_287 - .L_286)


	//   ....[0]....
.L_286:
        /* <DEDUP_REMOVED lines=130> */


	//----- nvinfo : EIATTR_MERCURY_ISA_VERSION
	.align		4
.L_287:
        /*0840*/ 	.byte	0x03, 0x5f
        /*0842*/ 	.short	0x0101


	//----- nvinfo : EIATTR_UNUSED_LOAD_BYTE_OFFSET
	.align		4
        /*0844*/ 	.byte	0x04, 0x44
        /*0846*/ 	.short	(.L_289 - .L_288)


	//   ....[0]....
.L_288:
        /*0848*/ 	.word	0x00000ae0
        /*084c*/ 	.word	0x0000fff0


	//   ....[1]....
        /*0850*/ 	.word	0x0000da40
        /*0854*/ 	.word	0x0000fff0


	//----- nvinfo : EIATTR_INT_WARP_WIDE_INSTR_OFFSETS
	.align		4
.L_289:
        /*0858*/ 	.byte	0x04, 0x31
        /*085a*/ 	.short	(.L_291 - .L_290)


	//   ....[0]....
.L_290:
        /*085c*/ 	.word	0x00000180


	//   ....[1]....
        /*0860*/ 	.word	0x000001c0


	//   ....[2]....
        /*0864*/ 	.word	0x00000230


	//   ....[3]....
        /*0868*/ 	.word	0x000002a0


	//   ....[4]....
        /*086c*/ 	.word	0x00012e70


	//   ....[5]....
        /*0870*/ 	.word	0x00012ed0


	//   ....[6]....
        /*0874*/ 	.word	0x00017c20


	//   ....[7]....
        /*0878*/ 	.word	0x00017c80


	//----- nvinfo : EIATTR_COOP_GROUP_MASK_REGIDS
	.align		4
.L_291:
        /*087c*/ 	.byte	0x04, 0x29
        /*087e*/ 	.short	(.L_293 - .L_292)


	//   ....[0]....
.L_292:
        /*0880*/ 	.word	0xffffffff


	//   ....[1]....
        /*0884*/ 	.word	0xffffffff


	//   ....[2]....
        /*0888*/ 	.word	0xffffffff


	//   ....[3]....
        /*088c*/ 	.word	0xffffffff


	//   ....[4]....
        /*0890*/ 	.word	0xffffffff


	//   ....[5]....
        /*0894*/ 	.word	0xffffffff


	//   ....[6]....
        /*0898*/ 	.word	0xffffffff


	//   ....[7]....
        /*089c*/ 	.word	0xffffffff


	//   ....[8]....
        /*08a0*/ 	.word	0xffffffff


	//   ....[9]....
        /*08a4*/ 	.word	0xffffffff


	//   ....[10]....
        /*08a8*/ 	.word	0xffffffff


	//   ....[11]....
        /*08ac*/ 	.word	0xffffffff


	//   ....[12]....
        /*08b0*/ 	.word	0xffffffff


	//   ....[13]....
        /*08b4*/ 	.word	0xffffffff


	//   ....[14]....
        /*08b8*/ 	.word	0xffffffff


	//   ....[15]....
        /*08bc*/ 	.word	0xffffffff


	//   ....[16]....
        /*08c0*/ 	.word	0xffffffff


	//   ....[17]....
        /*08c4*/ 	.word	0xffffffff


	//   ....[18]....
        /*08c8*/ 	.word	0xffffffff


	//   ....[19]....
        /*08cc*/ 	.word	0xffffffff


	//   ....[20]....
        /*08d0*/ 	.word	0xffffffff


	//   ....[21]....
        /*08d4*/ 	.word	0xffffffff


	//   ....[22]....
        /*08d8*/ 	.word	0xffffffff


	//   ....[23]....
        /*08dc*/ 	.word	0xffffffff


	//   ....[24]....
        /*08e0*/ 	.word	0xffffffff


	//   ....[25]....
        /*08e4*/ 	.word	0xffffffff


	//   ....[26]....
        /*08e8*/ 	.word	0xffffffff


	//   ....[27]....
        /*08ec*/ 	.word	0xffffffff


	//   ....[28]....
        /*08f0*/ 	.word	0xffffffff


	//   ....[29]....
        /*08f4*/ 	.word	0xffffffff


	//   ....[30]....
        /*08f8*/ 	.word	0xffffffff


	//   ....[31]....
        /*08fc*/ 	.word	0xffffffff


	//   ....[32]....
        /*0900*/ 	.word	0xffffffff


	//   ....[33]....
        /*0904*/ 	.word	0xffffffff


	//   ....[34]....
        /*0908*/ 	.word	0xffffffff


	//   ....[35]....
        /*090c*/ 	.word	0xffffffff


	//   ....[36]....
        /*0910*/ 	.word	0xffffffff


	//   ....[37]....
        /*0914*/ 	.word	0xffffffff


	//   ....[38]....
        /*0918*/ 	.word	0xffffffff


	//   ....[39]....
        /*091c*/ 	.word	0xffffffff


	//   ....[40]....
        /*0920*/ 	.word	0xffffffff


	//   ....[41]....
        /*0924*/ 	.word	0xffffffff


	//   ....[42]....
        /*0928*/ 	.word	0xffffffff


	//   ....[43]....
        /*092c*/ 	.word	0xffffffff


	//   ....[44]....
        /*0930*/ 	.word	0xffffffff


	//   ....[45]....
        /*0934*/ 	.word	0xffffffff


	//   ....[46]....
        /*0938*/ 	.word	0xffffffff


	//   ....[47]....
        /*093c*/ 	.word	0xffffffff


	//   ....[48]....
        /*0940*/ 	.word	0xffffffff


	//   ....[49]....
        /*0944*/ 	.word	0xffffffff


	//   ....[50]....
        /*0948*/ 	.word	0xffffffff


	//   ....[51]....
        /*094c*/ 	.word	0xffffffff


	//   ....[52]....
        /*0950*/ 	.word	0xffffffff


	//   ....[53]....
        /*0954*/ 	.word	0xffffffff


	//   ....[54]....
        /*0958*/ 	.word	0xffffffff


	//   ....[55]....
        /*095c*/ 	.word	0xffffffff


	//   ....[56]....
        /*0960*/ 	.word	0xffffffff


	//   ....[57]....
        /*0964*/ 	.word	0xffffffff


	//   ....[58]....
        /*0968*/ 	.word	0xffffffff


	//   ....[59]....
        /*096c*/ 	.word	0xffffffff


	//   ....[60]....
        /*0970*/ 	.word	0xffffffff


	//   ....[61]....
        /*0974*/ 	.word	0xffffffff


	//   ....[62]....
        /*0978*/ 	.word	0xffffffff


	//   ....[63]....
        /*097c*/ 	.word	0xffffffff


	//   ....[64]....
        /*0980*/ 	.word	0xffffffff


	//   ....[65]....
        /*0984*/ 	.word	0xffffffff


	//   ....[66]....
        /*0988*/ 	.word	0xffffffff


	//   ....[67]....
        /*098c*/ 	.word	0xffffffff


	//   ....[68]....
        /*0990*/ 	.word	0xffffffff


	//   ....[69]....
        /*0994*/ 	.word	0xffffffff


	//   ....[70]....
        /*0998*/ 	.word	0xffffffff


	//   ....[71]....
        /*099c*/ 	.word	0xffffffff


	//   ....[72]....
        /*09a0*/ 	.word	0xffffffff


	//   ....[73]....
        /*09a4*/ 	.word	0xffffffff


	//   ....[74]....
        /*09a8*/ 	.word	0xffffffff


	//   ....[75]....
        /*09ac*/ 	.word	0xffffffff


	//   ....[76]....
        /*09b0*/ 	.word	0xffffffff


	//   ....[77]....
        /*09b4*/ 	.word	0xffffffff


	//   ....[78]....
        /*09b8*/ 	.word	0xffffffff


	//   ....[79]....
        /*09bc*/ 	.word	0xffffffff


	//   ....[80]....
        /*09c0*/ 	.word	0xffffffff


	//   ....[81]....
        /*09c4*/ 	.word	0xffffffff


	//   ....[82]....
        /*09c8*/ 	.word	0xffffffff


	//   ....[83]....
        /*09cc*/ 	.word	0xffffffff


	//   ....[84]....
        /*09d0*/ 	.word	0xffffffff


	//   ....[85]....
        /*09d4*/ 	.word	0xffffffff


	//   ....[86]....
        /*09d8*/ 	.word	0xffffffff


	//   ....[87]....
        /*09dc*/ 	.word	0xffffffff


	//   ....[88]....
        /*09e0*/ 	.word	0xffffffff


	//   ....[89]....
        /*09e4*/ 	.word	0xffffffff


	//   ....[90]....
        /*09e8*/ 	.word	0xffffffff


	//   ....[91]....
        /*09ec*/ 	.word	0xffffffff


	//   ....[92]....
        /*09f0*/ 	.word	0xffffffff


	//   ....[93]....
        /*09f4*/ 	.word	0xffffffff


	//   ....[94]....
        /*09f8*/ 	.word	0xffffffff


	//   ....[95]....
        /*09fc*/ 	.word	0xffffffff


	//   ....[96]....
        /*0a00*/ 	.word	0xffffffff


	//   ....[97]....
        /*0a04*/ 	.word	0xffffffff


	//   ....[98]....
        /*0a08*/ 	.word	0xffffffff


	//   ....[99]....
        /*0a0c*/ 	.word	0xffffffff


	//   ....[100]....
        /*0a10*/ 	.word	0xffffffff


	//   ....[101]....
        /*0a14*/ 	.word	0xffffffff


	//   ....[102]....
        /*0a18*/ 	.word	0xffffffff


	//   ....[103]....
        /*0a1c*/ 	.word	0xffffffff


	//   ....[104]....
        /*0a20*/ 	.word	0xffffffff


	//   ....[105]....
        /*0a24*/ 	.word	0xffffffff


	//   ....[106]....
        /*0a28*/ 	.word	0xffffffff


	//   ....[107]....
        /*0a2c*/ 	.word	0xffffffff


	//   ....[108]....
        /*0a30*/ 	.word	0xffffffff


	//   ....[109]....
        /*0a34*/ 	.word	0xffffffff


	//   ....[110]....
        /*0a38*/ 	.word	0xffffffff


	//   ....[111]....
        /*0a3c*/ 	.word	0xffffffff


	//   ....[112]....
        /*0a40*/ 	.word	0xffffffff


	//   ....[113]....
        /*0a44*/ 	.word	0xffffffff


	//   ....[114]....
        /*0a48*/ 	.word	0xffffffff


	//   ....[115]....
        /*0a4c*/ 	.word	0xffffffff


	//   ....[116]....
        /*0a50*/ 	.word	0x0500000f


	//   ....[117]....
        /*0a54*/ 	.word	0x0500000f


	//   ....[118]....
        /*0a58*/ 	.word	0x0500000f


	//   ....[119]....
        /*0a5c*/ 	.word	0x0500000f


	//   ....[120]....
        /*0a60*/ 	.word	0x0500000f


	//   ....[121]....
        /*0a64*/ 	.word	0x0500000f


	//   ....[122]....
        /*0a68*/ 	.word	0x0500000f


	//   ....[123]....
        /*0a6c*/ 	.word	0x0500000f


	//   ....[124]....
        /*0a70*/ 	.word	0x0500000f


	//   ....[125]....
        /*0a74*/ 	.word	0x0500000f


	//   ....[126]....
        /*0a78*/ 	.word	0x0500000f


	//   ....[127]....
        /*0a7c*/ 	.word	0x0500000f


	//   ....[128]....
        /*0a80*/ 	.word	0x0500000f


	//   ....[129]....
        /*0a84*/ 	.word	0x0500000f


	//   ....[130]....
        /*0a88*/ 	.word	0x0500000f


	//   ....[131]....
        /*0a8c*/ 	.word	0x0500000f


	//   ....[132]....
        /*0a90*/ 	.word	0x0500000f


	//   ....[133]....
        /*0a94*/ 	.word	0x0500000f


	//   ....[134]....
        /*0a98*/ 	.word	0x0500000f


	//   ....[135]....
        /*0a9c*/ 	.word	0x0500000f


	//   ....[136]....
        /*0aa0*/ 	.word	0x0500000f


	//   ....[137]....
        /*0aa4*/ 	.word	0x0500000f


	//   ....[138]....
        /*0aa8*/ 	.word	0x0500000f


	//   ....[139]....
        /*0aac*/ 	.word	0x0500000f


	//   ....[140]....
        /*0ab0*/ 	.word	0x0500000f


	//   ....[141]....
        /*0ab4*/ 	.word	0x0500000f


	//   ....[142]....
        /*0ab8*/ 	.word	0x0500000f


	//   ....[143]....
        /*0abc*/ 	.word	0x0500000f


	//   ....[144]....
        /*0ac0*/ 	.word	0x0500000f


	//   ....[145]....
        /*0ac4*/ 	.word	0x0500000f


	//   ....[146]....
        /*0ac8*/ 	.word	0x0500000f


	//   ....[147]....
        /*0acc*/ 	.word	0x0500000f


	//   ....[148]....
        /*0ad0*/ 	.word	0x0500000f


	//   ....[149]....
        /*0ad4*/ 	.word	0x0500000f


	//   ....[150]....
        /*0ad8*/ 	.word	0x0500000f


	//   ....[151]....
        /*0adc*/ 	.word	0x0500000f


	//   ....[152]....
        /*0ae0*/ 	.word	0x0500000f


	//   ....[153]....
        /*0ae4*/ 	.word	0x0500000f


	//   ....[154]....
        /*0ae8*/ 	.word	0x0500000f


	//   ....[155]....
        /*0aec*/ 	.word	0x0500000f


	//   ....[156]....
        /*0af0*/ 	.word	0x0500000f


	//   ....[157]....
        /*0af4*/ 	.word	0x0500000f


	//   ....[158]....
        /*0af8*/ 	.word	0x0500000f


	//   ....[159]....
        /*0afc*/ 	.word	0x0500000f


	//   ....[160]....
        /*0b00*/ 	.word	0x0500000f


	//   ....[161]....
        /*0b04*/ 	.word	0x0500000f


	//   ....[162]....
        /*0b08*/ 	.word	0x0500000f


	//   ....[163]....
        /*0b0c*/ 	.word	0x0500000f


	//   ....[164]....
        /*0b10*/ 	.word	0x0500000f


	//   ....[165]....
        /*0b14*/ 	.word	0x0500000f


	//   ....[166]....
        /*0b18*/ 	.word	0x0500000f


	//   ....[167]....
        /*0b1c*/ 	.word	0x0500000f


	//   ....[168]....
        /*0b20*/ 	.word	0x0500000f


	//   ....[169]....
        /*0b24*/ 	.word	0x0500000f


	//   ....[170]....
        /*0b28*/ 	.word	0x0500000f


	//   ....[171]....
        /*0b2c*/ 	.word	0x0500000f


	//   ....[172]....
        /*0b30*/ 	.word	0x0500000f


	//   ....[173]....
        /*0b34*/ 	.word	0x0500000f


	//   ....[174]....
        /*0b38*/ 	.word	0x0500000f


	//   ....[175]....
        /*0b3c*/ 	.word	0x0500000f


	//   ....[176]....
        /*0b40*/ 	.word	0x0500000f


	//   ....[177]....
        /*0b44*/ 	.word	0x0500000f


	//   ....[178]....
        /*0b48*/ 	.word	0x0500000f


	//   ....[179]....
        /*0b4c*/ 	.word	0x0500000f


	//   ....[180]....
        /*0b50*/ 	.word	0x0500000f


	//   ....[181]....
        /*0b54*/ 	.word	0x0500000f


	//   ....[182]....
        /*0b58*/ 	.word	0x0500000f


	//   ....[183]....
        /*0b5c*/ 	.word	0x0500000f


	//   ....[184]....
        /*0b60*/ 	.word	0x0500000f


	//----- nvinfo : EIATTR_COOP_GROUP_INSTR_OFFSETS
	.align		4
.L_293:
        /*0b64*/ 	.byte	0x04, 0x28
        /*0b66*/ 	.short	(.L_295 - .L_294)


	//   ....[0]....
.L_294:
        /*0b68*/ 	.word	0x00000060


	//   ....[1]....
        /*0b6c*/ 	.word	0x00000190


	//   ....[2]....
        /*0b70*/ 	.word	0x00000250


	//   ....[3]....
        /*0b74*/ 	.word	0x00000420


	//   ....[4]....
        /*0b78*/ 	.word	0x00000580


	//   ....[5]....
        /*0b7c*/ 	.word	0x000006a0


	//   ....[6]....
        /*0b80*/ 	.word	0x00000800


	//   ....[7]....
        /*0b84*/ 	.word	0x00005a80


	//   ....[8]....
        /*0b88*/ 	.word	0x00005ff0


	//   ....[9]....
        /*0b8c*/ 	.word	0x00006000


	//   ....[10]....
        /*0b90*/ 	.word	0x00006010


	//   ....[11]....
        /*0b94*/ 	.word	0x00006020


	//   ....[12]....
        /*0b98*/ 	.word	0x00006fd0


	//   ....[13]....
        /*0b9c*/ 	.word	0x00006fe0


	//   ....[14]....
        /*0ba0*/ 	.word	0x00006ff0


	//   ....[15]....
        /*0ba4*/ 	.word	0x00007000


	//   ....[16]....
        /*0ba8*/ 	.word	0x000098c0


	//   ....[17]....
        /*0bac*/ 	.word	0x00009950


	//   ....[18]....
        /*0bb0*/ 	.word	0x00009970


	//   ....[19]....
        /*0bb4*/ 	.word	0x00009990


	//   ....[20]....
        /*0bb8*/ 	.word	0x0000b710


	//   ....[21]....
        /*0bbc*/ 	.word	0x0000b730


	//   ....[22]....
        /*0bc0*/ 	.word	0x0000b9e0


	//   ....[23]....
        /*0bc4*/ 	.word	0x0000ba00


	//   ....[24]....
        /*0bc8*/ 	.word	0x0000cfc0


	//   ....[25]....
        /*0bcc*/ 	.word	0x0000d020


	//   ....[26]....
        /*0bd0*/ 	.word	0x0000d060


	//   ....[27]....
        /*0bd4*/ 	.word	0x0000d0a0


	//   ....[28]....
        /*0bd8*/ 	.word	0x0000e9f0


	//   ....[29]....
        /*0bdc*/ 	.word	0x0000ea30


	//   ....[30]....
        /*0be0*/ 	.word	0x0000ea70


	//   ....[31]....
        /*0be4*/ 	.word	0x0000eab0


	//   ....[32]....
        /*0be8*/ 	.word	0x0000f380


	//   ....[33]....
        /*0bec*/ 	.word	0x0000f3c0


	//   ....[34]....
        /*0bf0*/ 	.word	0x0000f540


	//   ....[35]....
        /*0bf4*/ 	.word	0x0000f560


	//   ....[36]....
        /*0bf8*/ 	.word	0x0000f6a0


	//   ....[37]....
        /*0bfc*/ 	.word	0x0000f6c0


	//   ....[38]....
        /*0c00*/ 	.word	0x0000f800


	//   ....[39]....
        /*0c04*/ 	.word	0x0000f810


	//   ....[40]....
        /*0c08*/ 	.word	0x00010070


	//   ....[41]....
        /*0c0c*/ 	.word	0x00010080


	//   ....[42]....
        /*0c10*/ 	.word	0x00010260


	//   ....[43]....
        /*0c14*/ 	.word	0x00010270


	//   ....[44]....
        /*0c18*/ 	.word	0x00010440


	//   ....[45]....
        /*0c1c*/ 	.word	0x00010450


	//   ....[46]....
        /*0c20*/ 	.word	0x00010620


	//   ....[47]....
        /*0c24*/ 	.word	0x00010630


	//   ....[48]....
        /*0c28*/ 	.word	0x00010850


	//   ....[49]....
        /*0c2c*/ 	.word	0x00010a40


	//   ....[50]....
        /*0c30*/ 	.word	0x00010a70


	//   ....[51]....
        /*0c34*/ 	.word	0x00010aa0


	//   ....[52]....
        /*0c38*/ 	.word	0x00010ad0


	//   ....[53]....
        /*0c3c*/ 	.word	0x00010b00


	//   ....[54]....
        /*0c40*/ 	.word	0x00010b30


	//   ....[55]....
        /*0c44*/ 	.word	0x00010ca0


	//   ....[56]....
        /*0c48*/ 	.word	0x00010cd0


	//   ....[57]....
        /*0c4c*/ 	.word	0x00010d00


	//   ....[58]....
        /*0c50*/ 	.word	0x00010d30


	//   ....[59]....
        /*0c54*/ 	.word	0x00010d60


	//   ....[60]....
        /*0c58*/ 	.word	0x00010d90


	//   ....[61]....
        /*0c5c*/ 	.word	0x00010e30


	//   ....[62]....
        /*0c60*/ 	.word	0x00010e60


	//   ....[63]....
        /*0c64*/ 	.word	0x00010ef0


	//   ....[64]....
        /*0c68*/ 	.word	0x00011a90


	//   ....[65]....
        /*0c6c*/ 	.word	0x00013480


	//   ....[66]....
        /*0c70*/ 	.word	0x00014010


	//   ....[67]....
        /*0c74*/ 	.word	0x00014030


	//   ....[68]....
        /*0c78*/ 	.word	0x00014060


	//   ....[69]....
        /*0c7c*/ 	.word	0x00014080


	//   ....[70]....
        /*0c80*/ 	.word	0x00014130


	//   ....[71]....
        /*0c84*/ 	.word	0x000141c0


	//   ....[72]....
        /*0c88*/ 	.word	0x000141f0


	//   ....[73]....
        /*0c8c*/ 	.word	0x00014270


	//   ....[74]....
        /*0c90*/ 	.word	0x000142a0


	//   ....[75]....
        /*0c94*/ 	.word	0x00014320


	//   ....[76]....
        /*0c98*/ 	.word	0x00014350


	//   ....[77]....
        /*0c9c*/ 	.word	0x000143d0


	//   ....[78]....
        /*0ca0*/ 	.word	0x00014400


	//   ....[79]....
        /*0ca4*/ 	.word	0x00014460


	//   ....[80]....
        /*0ca8*/ 	.word	0x00014470


	//   ....[81]....
        /*0cac*/ 	.word	0x000144e0


	//   ....[82]....
        /*0cb0*/ 	.word	0x00014c00


	//   ....[83]....
        /*0cb4*/ 	.word	0x00014c20


	//   ....[84]....
        /*0cb8*/ 	.word	0x00014c40


	//   ....[85]....
        /*0cbc*/ 	.word	0x00014cf0


	//   ....[86]....
        /*0cc0*/ 	.word	0x00014db0


	//   ....[87]....
        /*0cc4*/ 	.word	0x00014dc0


	//   ....[88]....
        /*0cc8*/ 	.word	0x00014e80


	//   ....[89]....
        /*0ccc*/ 	.word	0x00014e90


	//   ....[90]....
        /*0cd0*/ 	.word	0x00014f30


	//   ....[91]....
        /*0cd4*/ 	.word	0x00014f40


	//   ....[92]....
        /*0cd8*/ 	.word	0x00014ff0


	//   ....[93]....
        /*0cdc*/ 	.word	0x00015000


	//   ....[94]....
        /*0ce0*/ 	.word	0x000150b0


	//   ....[95]....
        /*0ce4*/ 	.word	0x000150c0


	//   ....[96]....
        /*0ce8*/ 	.word	0x00015130


	//   ....[97]....
        /*0cec*/ 	.word	0x00015180


	//   ....[98]....
        /*0cf0*/ 	.word	0x00017eb0


	//   ....[99]....
        /*0cf4*/ 	.word	0x00017ee0


	//   ....[100]....
        /*0cf8*/ 	.word	0x00017f20


	//   ....[101]....
        /*0cfc*/ 	.word	0x00017f50


	//   ....[102]....
        /*0d00*/ 	.word	0x00017f80


	//   ....[103]....
        /*0d04*/ 	.word	0x00017fb0


	//   ....[104]....
        /*0d08*/ 	.word	0x00017fe0


	//   ....[105]....
        /*0d0c*/ 	.word	0x00018010


	//   ....[106]....
        /*0d10*/ 	.word	0x00018190


	//   ....[107]....
        /*0d14*/ 	.word	0x000181c0


	//   ....[108]....
        /*0d18*/ 	.word	0x000181f0


	//   ....[109]....
        /*0d1c*/ 	.word	0x00018220


	//   ....[110]....
        /*0d20*/ 	.word	0x00018250


	//   ....[111]....
        /*0d24*/ 	.word	0x00018280


	//   ....[112]....
        /*0d28*/ 	.word	0x00018340


	//   ....[113]....
        /*0d2c*/ 	.word	0x00018360


	//   ....[114]....
        /*0d30*/ 	.word	0x000183d0


	//   ....[115]....
        /*0d34*/ 	.word	0x00018860


	//   ....[116]....
        /*0d38*/ 	.word	0x00018ca0


	//   ....[117]....
        /*0d3c*/ 	.word	0x00018d40


	//   ....[118]....
        /*0d40*/ 	.word	0x00018dd0


	//   ....[119]....
        /*0d44*/ 	.word	0x00018e20


	//   ....[120]....
        /*0d48*/ 	.word	0x00018e70


	//   ....[121]....
        /*0d4c*/ 	.word	0x00018f50


	//   ....[122]....
        /*0d50*/ 	.word	0x00018fe0


	//   ....[123]....
        /*0d54*/ 	.word	0x00019030


	//   ....[124]....
        /*0d58*/ 	.word	0x00019080


	//   ....[125]....
        /*0d5c*/ 	.word	0x000192e0


	//   ....[126]....
        /*0d60*/ 	.word	0x00019330


	//   ....[127]....
        /*0d64*/ 	.word	0x000193c0


	//   ....[128]....
        /*0d68*/ 	.word	0x00019450


	//   ....[129]....
        /*0d6c*/ 	.word	0x000194e0


	//   ....[130]....
        /*0d70*/ 	.word	0x00019570


	//   ....[131]....
        /*0d74*/ 	.word	0x00019600


	//   ....[132]....
        /*0d78*/ 	.word	0x00019690


	//   ....[133]....
        /*0d7c*/ 	.word	0x00019750


	//   ....[134]....
        /*0d80*/ 	.word	0x00019a40


	//   ....[135]....
        /*0d84*/ 	.word	0x00019bc0


	//   ....[136]....
        /*0d88*/ 	.word	0x00019c30


	//   ....[137]....
        /*0d8c*/ 	.word	0x00019c90


	//   ....[138]....
        /*0d90*/ 	.word	0x00019cf0


	//   ....[139]....
        /*0d94*/ 	.word	0x00019dc0


	//   ....[140]....
        /*0d98*/ 	.word	0x00019e80


	//   ....[141]....
        /*0d9c*/ 	.word	0x00019f90


	//   ....[142]....
        /*0da0*/ 	.word	0x0001a030


	//   ....[143]....
        /*0da4*/ 	.word	0x0001a100


	//   ....[144]....
        /*0da8*/ 	.word	0x0001a1a0


	//   ....[145]....
        /*0dac*/ 	.word	0x0001a270


	//   ....[146]....
        /*0db0*/ 	.word	0x0001a310


	//   ....[147]....
        /*0db4*/ 	.word	0x0001a3e0


	//   ....[148]....
        /*0db8*/ 	.word	0x0001a480


	//   ....[149]....
        /*0dbc*/ 	.word	0x0001a530


	//   ....[150]....
        /*0dc0*/ 	.word	0x0001a610


	//   ....[151]....
        /*0dc4*/ 	.word	0x0001a860


	//   ....[152]....
        /*0dc8*/ 	.word	0x0001a930


	//   ....[153]....
        /*0dcc*/ 	.word	0x0001aa00


	//   ....[154]....
        /*0dd0*/ 	.word	0x0001aa70


	//   ....[155]....
        /*0dd4*/ 	.word	0x0001ab80


	//   ....[156]....
        /*0dd8*/ 	.word	0x0001ac70


	//   ....[157]....
        /*0ddc*/ 	.word	0x0001ad00


	//   ....[158]....
        /*0de0*/ 	.word	0x0001adf0


	//   ....[159]....
        /*0de4*/ 	.word	0x0001ae80


	//   ....[160]....
        /*0de8*/ 	.word	0x0001af70


	//   ....[161]....
        /*0dec*/ 	.word	0x0001b000


	//   ....[162]....
        /*0df0*/ 	.word	0x0001b0e0


	//   ....[163]....
        /*0df4*/ 	.word	0x0001b210


	//   ....[164]....
        /*0df8*/ 	.word	0x0001b260


	//   ....[165]....
        /*0dfc*/ 	.word	0x0001b2c0


	//   ....[166]....
        /*0e00*/ 	.word	0x0001b360


	//   ....[167]....
        /*0e04*/ 	.word	0x0001b700


	//   ....[168]....
        /*0e08*/ 	.word	0x0001b7a0


	//   ....[169]....
        /*0e0c*/ 	.word	0x0001b8c0


	//   ....[170]....
        /*0e10*/ 	.word	0x0001b940


	//   ....[171]....
        /*0e14*/ 	.word	0x0001b9c0


	//   ....[172]....
        /*0e18*/ 	.word	0x0001ba40


	//   ....[173]....
        /*0e1c*/ 	.word	0x0001bac0


	//   ....[174]....
        /*0e20*/ 	.word	0x0001bb50


	//   ....[175]....
        /*0e24*/ 	.word	0x0001bbf0


	//   ....[176]....
        /*0e28*/ 	.word	0x0001bca0


	//   ....[177]....
        /*0e2c*/ 	.word	0x0001bd20


	//   ....[178]....
        /*0e30*/ 	.word	0x0001bda0


	//   ....[179]....
        /*0e34*/ 	.word	0x0001be20


	//   ....[180]....
        /*0e38*/ 	.word	0x0001beb0


	//   ....[181]....
        /*0e3c*/ 	.word	0x0001bf30


	//   ....[182]....
        /*0e40*/ 	.word	0x0001bfd0


	//   ....[183]....
        /*0e44*/ 	.word	0x0001c060


	//   ....[184]....
        /*0e48*/ 	.word	0x0001c190


	//----- nvinfo : EIATTR_REG_RECONFIG
	.align		4
.L_295:
        /*0e4c*/ 	.byte	0x01, 0x54
	.zero		2


	//----- nvinfo : EIATTR_SYSCALL_OFFSETS
	.align		4
        /*0e50*/ 	.byte	0x04, 0x46
        /*0e52*/ 	.short	(.L_297 - .L_296)


	//   ....[0]....
.L_296:
        /*0e54*/ 	.word	0x000017e0


	//   ....[1]....
        /*0e58*/ 	.word	0x00001930


	//   ....[2]....
        /*0e5c*/ 	.word	0x00005bf0


	//   ....[3]....
        /*0e60*/ 	.word	0x00005f60


	//   ....[4]....
        /*0e64*/ 	.word	0x00013070


	//   ....[5]....
        /*0e68*/ 	.word	0x000131d0


	//   ....[6]....
        /*0e6c*/ 	.word	0x000132d0


	//   ....[7]....
        /*0e70*/ 	.word	0x00013be0


	//   ....[8]....
        /*0e74*/ 	.word	0x00014800


	//----- nvinfo : EIATTR_MBARRIER_INSTR_OFFSETS
	.align		4
.L_297:
        /*0e78*/ 	.byte	0x04, 0x39
        /*0e7a*/ 	.short	(.L_299 - .L_298)


	//   ....[0]....
.L_298:
        /*0e7c*/ 	.word	0x000002c0
        /*0e80*/ 	.word	0x000000ff
        /*0e84*/ 	.word	0x00032400
        /*0e88*/ 	.short	0x0100
        /*0e8a*/ 	.byte	0x08
	.zero		1


	//   ....[1]....
        /*0e8c*/ 	.word	0x000002d0
        /*0e90*/ 	.word	0x000000ff
        /*0e94*/ 	.word	0x00032410
        /*0e98*/ 	.short	0x0100
        /*0e9a*/ 	.byte	0x08
	.zero		1


	//   ....[2]....
        /*0e9c*/ 	.word	0x000002e0
        /*0ea0*/ 	.word	0x000000ff
        /*0ea4*/ 	.word	0x00032420
        /*0ea8*/ 	.short	0x0100
        /*0eaa*/ 	.byte	0x08
	.zero		1


	//   ....[3]....
        /*0eac*/ 	.word	0x000003d0
        /*0eb0*/ 	.word	0x000000ff
        /*0eb4*/ 	.word	0x00032430
        /*0eb8*/ 	.short	0x0100
        /*0eba*/ 	.byte	0x08
	.zero		1


	//   ....[4]....
        /*0ebc*/ 	.word	0x000003e0
        /*0ec0*/ 	.word	0x000000ff
        /*0ec4*/ 	.word	0x00032440
        /*0ec8*/ 	.short	0x0100
        /*0eca*/ 	.byte	0x08
	.zero		1


	//   ....[5]....
        /*0ecc*/ 	.word	0x000003f0
        /*0ed0*/ 	.word	0x000000ff
        /*0ed4*/ 	.word	0x00032438
        /*0ed8*/ 	.short	0x0100
        /*0eda*/ 	.byte	0x08
	.zero		1


	//   ....[6]....
        /*0edc*/ 	.word	0x00000400
        /*0ee0*/ 	.word	0x000000ff
        /*0ee4*/ 	.word	0x00032448
        /*0ee8*/ 	.short	0x0100
        /*0eea*/ 	.byte	0x08
	.zero		1


	//   ....[7]....
        /*0eec*/ 	.word	0x00000530
        /*0ef0*/ 	.word	0x000000ff
        /*0ef4*/ 	.word	0x00032450
        /*0ef8*/ 	.short	0x0100
        /*0efa*/ 	.byte	0x08
	.zero		1


	//   ....[8]....
        /*0efc*/ 	.word	0x00000540
        /*0f00*/ 	.word	0x000000ff
        /*0f04*/ 	.word	0x00032460
        /*0f08*/ 	.short	0x0100
        /*0f0a*/ 	.byte	0x08
	.zero		1


	//   ....[9]....
        /*0f0c*/ 	.word	0x00000550
        /*0f10*/ 	.word	0x000000ff
        /*0f14*/ 	.word	0x00032458
        /*0f18*/ 	.short	0x0100
        /*0f1a*/ 	.byte	0x08
	.zero		1


	//   ....[10]....
        /*0f1c*/ 	.word	0x00000560
        /*0f20*/ 	.word	0x000000ff
        /*0f24*/ 	.word	0x00032468
        /*0f28*/ 	.short	0x0100
        /*0f2a*/ 	.byte	0x08
	.zero		1


	//   ....[11]....
        /*0f2c*/ 	.word	0x00000650
        /*0f30*/ 	.word	0x000000ff
        /*0f34*/ 	.word	0x00032470
        /*0f38*/ 	.short	0x0100
        /*0f3a*/ 	.byte	0x06
	.zero		1


	//   ....[12]....
        /*0f3c*/ 	.word	0x00000660
        /*0f40*/ 	.word	0x000000ff
        /*0f44*/ 	.word	0x00032480
        /*0f48*/ 	.short	0x0100
        /*0f4a*/ 	.byte	0x06
	.zero		1


	//   ....[13]....
        /*0f4c*/ 	.word	0x00000670
        /*0f50*/ 	.word	0x000000ff
        /*0f54*/ 	.word	0x00032478
        /*0f58*/ 	.short	0x0100
        /*0f5a*/ 	.byte	0x06
	.zero		1


	//   ....[14]....
        /*0f5c*/ 	.word	0x00000680
        /*0f60*/ 	.word	0x000000ff
        /*0f64*/ 	.word	0x00032488
        /*0f68*/ 	.short	0x0100
        /*0f6a*/ 	.byte	0x06
	.zero		1


	//   ....[15]....
        /*0f6c*/ 	.word	0x000007b0
        /*0f70*/ 	.word	0x000000ff
        /*0f74*/ 	.word	0x00032490
        /*0f78*/ 	.short	0x0100
        /*0f7a*/ 	.byte	0x08
	.zero		1


	//   ....[16]....
        /*0f7c*/ 	.word	0x000007c0
        /*0f80*/ 	.word	0x000000ff
        /*0f84*/ 	.word	0x000324a0
        /*0f88*/ 	.short	0x0100
        /*0f8a*/ 	.byte	0x08
	.zero		1


	//   ....[17]....
        /*0f8c*/ 	.word	0x000007d0
        /*0f90*/ 	.word	0x000000ff
        /*0f94*/ 	.word	0x00032498
        /*0f98*/ 	.short	0x0100
        /*0f9a*/ 	.byte	0x08
	.zero		1


	//   ....[18]....
        /*0f9c*/ 	.word	0x000007e0
        /*0fa0*/ 	.word	0x000000ff
        /*0fa4*/ 	.word	0x000324a8
        /*0fa8*/ 	.short	0x0100
        /*0faa*/ 	.byte	0x08
	.zero		1


	//   ....[19]....
        /*0fac*/ 	.word	0x00000910
        /*0fb0*/ 	.word	0x000000ff
        /*0fb4*/ 	.word	0x000324b0
        /*0fb8*/ 	.short	0x0100
        /*0fba*/ 	.byte	0x08
	.zero		1


	//   ....[20]....
        /*0fbc*/ 	.word	0x00000920
        /*0fc0*/ 	.word	0x000000ff
        /*0fc4*/ 	.word	0x000324c0
        /*0fc8*/ 	.short	0x0100
        /*0fca*/ 	.byte	0x08
	.zero		1


	//   ....[21]....
        /*0fcc*/ 	.word	0x00000930
        /*0fd0*/ 	.word	0x000000ff
        /*0fd4*/ 	.word	0x000324b8
        /*0fd8*/ 	.short	0x0100
        /*0fda*/ 	.byte	0x08
	.zero		1


	//   ....[22]....
        /*0fdc*/ 	.word	0x00000940
        /*0fe0*/ 	.word	0x000000ff
        /*0fe4*/ 	.word	0x000324c8
        /*0fe8*/ 	.short	0x0100
        /*0fea*/ 	.byte	0x08
	.zero		1


	//   ....[23]....
        /*0fec*/ 	.word	0x00002b30
        /*0ff0*/ 	.word	0x0000005e
        /*0ff4*/ 	.word	0x00032490
        /*0ff8*/ 	.short	0x010a
        /*0ffa*/ 	.byte	0x3f
	.zero		1


	//   ....[24]....
        /*0ffc*/ 	.word	0x00003c80
        /*1000*/ 	.word	0x0000005e
        /*1004*/ 	.word	0x00032490
        /*1008*/ 	.short	0x010a
        /*100a*/ 	.byte	0x3f
	.zero		1


	//   ....[25]....
        /*100c*/ 	.word	0x00004c80
        /*1010*/ 	.word	0x0000005e
        /*1014*/ 	.word	0x00032490
        /*1018*/ 	.short	0x010a
        /*101a*/ 	.byte	0x3f
	.zero		1


	//   ....[26]....
        /*101c*/ 	.word	0x00004e90
        /*1020*/ 	.word	0x00000028
        /*1024*/ 	.word	0x00000000
        /*1028*/ 	.short	0x0101
        /*102a*/ 	.byte	0x3f
	.zero		1


	//   ....[27]....
        /*102c*/ 	.word	0x00004ed0
        /*1030*/ 	.word	0x0000005e
        /*1034*/ 	.word	0x000324b0
        /*1038*/ 	.short	0x010a
        /*103a*/ 	.byte	0x3f
	.zero		1


	//   ....[28]....
        /*103c*/ 	.word	0x00005530
        /*1040*/ 	.word	0x0000005e
        /*1044*/ 	.word	0x00000000
        /*1048*/ 	.short	0x0101
        /*104a*/ 	.byte	0x3f
	.zero		1


	//   ....[29]....
        /*104c*/ 	.word	0x00005c80
        /*1050*/ 	.word	0x00000012
        /*1054*/ 	.word	0x00032400
        /*1058*/ 	.short	0x010a
        /*105a*/ 	.byte	0x3f
	.zero		1


	//   ....[30]....
        /*105c*/ 	.word	0x00005cd0
        /*1060*/ 	.word	0x00000012
        /*1064*/ 	.word	0x00032400
        /*1068*/ 	.short	0x010a
        /*106a*/ 	.byte	0x3f
	.zero		1


	//   ....[31]....
        /*106c*/ 	.word	0x000062e0
        /*1070*/ 	.word	0x00000012
        /*1074*/ 	.word	0x00032400
        /*1078*/ 	.short	0x010a
        /*107a*/ 	.byte	0x3f
	.zero		1


	//   ....[32]....
        /*107c*/ 	.word	0x000071c0
        /*1080*/ 	.word	0x00000012
        /*1084*/ 	.word	0x00032400
        /*1088*/ 	.short	0x010a
        /*108a*/ 	.byte	0x3f
	.zero		1


	//   ....[33]....
        /*108c*/ 	.word	0x00007fc0
        /*1090*/ 	.word	0x00000004
        /*1094*/ 	.word	0x00032430
        /*1098*/ 	.short	0x010a
        /*109a*/ 	.byte	0x3f
	.zero		1


	//   ....[34]....
        /*109c*/ 	.word	0x00008030
        /*10a0*/ 	.word	0x00000004
        /*10a4*/ 	.word	0x00032430
        /*10a8*/ 	.short	0x010a
        /*10aa*/ 	.byte	0x3f
	.zero		1


	//   ....[35]....
        /*10ac*/ 	.word	0x00008420
        /*10b0*/ 	.word	0x00000012
        /*10b4*/ 	.word	0x00032410
        /*10b8*/ 	.short	0x010a
        /*10ba*/ 	.byte	0x3f
	.zero		1


	//   ....[36]....
        /*10bc*/ 	.word	0x00008470
        /*10c0*/ 	.word	0x00000004
        /*10c4*/ 	.word	0x00032450
        /*10c8*/ 	.short	0x010a
        /*10ca*/ 	.byte	0x3f
	.zero		1


	//   ....[37]....
        /*10cc*/ 	.word	0x000084f0
        /*10d0*/ 	.word	0x00000004
        /*10d4*/ 	.word	0x00032450
        /*10d8*/ 	.short	0x010a
        /*10da*/ 	.byte	0x3f
	.zero		1


	//   ....[38]....
        /*10dc*/ 	.word	0x00009b90
        /*10e0*/ 	.word	0x00000018
        /*10e4*/ 	.word	0x00000000
        /*10e8*/ 	.short	0x0101
        /*10ea*/ 	.byte	0x3f
	.zero		1


	//   ....[39]....
        /*10ec*/ 	.word	0x0000a7b0
        /*10f0*/ 	.word	0x00000004
        /*10f4*/ 	.word	0x00000000
        /*10f8*/ 	.short	0x0101
        /*10fa*/ 	.byte	0x3f
	.zero		1


	//   ....[40]....
        /*10fc*/ 	.word	0x0000a8c0
        /*1100*/ 	.word	0x00000005
        /*1104*/ 	.word	0x00032430
        /*1108*/ 	.short	0x010a
        /*110a*/ 	.byte	0x3f
	.zero		1


	//   ....[41]....
        /*110c*/ 	.word	0x0000a920
        /*1110*/ 	.word	0x00000005
        /*1114*/ 	.word	0x00032430
        /*1118*/ 	.short	0x010a
        /*111a*/ 	.byte	0x3f
	.zero		1


	//   ....[42]....
        /*111c*/ 	.word	0x0000abd0
        /*1120*/ 	.word	0x00000005
        /*1124*/ 	.word	0x00032450
        /*1128*/ 	.short	0x010a
        /*112a*/ 	.byte	0x3f
	.zero		1


	//   ....[43]....
        /*112c*/ 	.word	0x0000ac20
        /*1130*/ 	.word	0x00000005
        /*1134*/ 	.word	0x00032450
        /*1138*/ 	.short	0x010a
        /*113a*/ 	.byte	0x3f
	.zero		1


	//   ....[44]....
        /*113c*/ 	.word	0x0000c470
        /*1140*/ 	.word	0x00000007
        /*1144*/ 	.word	0x00000000
        /*1148*/ 	.short	0x0101
        /*114a*/ 	.byte	0x3f
	.zero		1


	//   ....[45]....
        /*114c*/ 	.word	0x0000cf90
        /*1150*/ 	.word	0x00000005
        /*1154*/ 	.word	0x00000000
        /*1158*/ 	.short	0x0101
        /*115a*/ 	.byte	0x3f
	.zero		1


	//   ....[46]....
        /*115c*/ 	.word	0x0000f370
        /*1160*/ 	.word	0x00000000
        /*1164*/ 	.word	0x00000000
        /*1168*/ 	.short	0x0101
        /*116a*/ 	.byte	0x3f
	.zero		1


	//   ....[47]....
        /*116c*/ 	.word	0x00011b80
        /*1170*/ 	.word	0x00000005
        /*1174*/ 	.word	0x00032420
        /*1178*/ 	.short	0x010a
        /*117a*/ 	.byte	0x3f
	.zero		1


	//   ....[48]....
        /*117c*/ 	.word	0x00011c70
        /*1180*/ 	.word	0x00000003
        /*1184*/ 	.word	0x000324a0
        /*1188*/ 	.short	0x010a
        /*118a*/ 	.byte	0x3f
	.zero		1


	//   ....[49]....
        /*118c*/ 	.word	0x00011ec0
        /*1190*/ 	.word	0x00000003
        /*1194*/ 	.word	0x000324c0
        /*1198*/ 	.short	0x010a
        /*119a*/ 	.byte	0x3f
	.zero		1


	//   ....[50]....
        /*119c*/ 	.word	0x00012580
        /*11a0*/ 	.word	0x00000004
        /*11a4*/ 	.word	0x000324a0
        /*11a8*/ 	.short	0x010a
        /*11aa*/ 	.byte	0x3f
	.zero		1


	//   ....[51]....
        /*11ac*/ 	.word	0x000127c0
        /*11b0*/ 	.word	0x00000004
        /*11b4*/ 	.word	0x000324c0
        /*11b8*/ 	.short	0x010a
        /*11ba*/ 	.byte	0x3f
	.zero		1


	//   ....[52]....
        /*11bc*/ 	.word	0x00013720
        /*11c0*/ 	.word	0x00000000
        /*11c4*/ 	.word	0x00032440
        /*11c8*/ 	.short	0x010a
        /*11ca*/ 	.byte	0x3f
	.zero		1


	//   ....[53]....
        /*11cc*/ 	.word	0x000145a0
        /*11d0*/ 	.word	0x00000008
        /*11d4*/ 	.word	0x00032400
        /*11d8*/ 	.short	0x0107
        /*11da*/ 	.byte	0x3f
	.zero		1


	//   ....[54]....
        /*11dc*/ 	.word	0x00014640
        /*11e0*/ 	.word	0x00000002
        /*11e4*/ 	.word	0x00032400
        /*11e8*/ 	.short	0x0101
        /*11ea*/ 	.byte	0x3f
	.zero		1


	//   ....[55]....
        /*11ec*/ 	.word	0x000152a0
        /*11f0*/ 	.word	0x00000008
        /*11f4*/ 	.word	0x00032410
        /*11f8*/ 	.short	0x0107
        /*11fa*/ 	.byte	0x3f
	.zero		1


	//   ....[56]....
        /*11fc*/ 	.word	0x000153a0
        /*1200*/ 	.word	0x00000002
        /*1204*/ 	.word	0x00032410
        /*1208*/ 	.short	0x0101
        /*120a*/ 	.byte	0x3f
	.zero		1


	//   ....[57]....
        /*120c*/ 	.word	0x000153c0
        /*1210*/ 	.word	0x00000002
        /*1214*/ 	.word	0x00032420
        /*1218*/ 	.short	0x010a
        /*121a*/ 	.byte	0x3f
	.zero		1


	//   ....[58]....
        /*121c*/ 	.word	0x000154d0
        /*1220*/ 	.word	0x00000002
        /*1224*/ 	.word	0x00032460
        /*1228*/ 	.short	0x010a
        /*122a*/ 	.byte	0x3f
	.zero		1


	//   ....[59]....
        /*122c*/ 	.word	0x00015de0
        /*1230*/ 	.word	0x00000002
        /*1234*/ 	.word	0x00032440
        /*1238*/ 	.short	0x010a
        /*123a*/ 	.byte	0x3f
	.zero		1


	//   ....[60]....
        /*123c*/ 	.word	0x00016040
        /*1240*/ 	.word	0x00000002
        /*1244*/ 	.word	0x00032460
        /*1248*/ 	.short	0x010a
        /*124a*/ 	.byte	0x3f
	.zero		1


	//   ....[61]....
        /*124c*/ 	.word	0x000168e0
        /*1250*/ 	.word	0x00000003
        /*1254*/ 	.word	0x00032440
        /*1258*/ 	.short	0x010a
        /*125a*/ 	.byte	0x3f
	.zero		1


	//   ....[62]....
        /*125c*/ 	.word	0x00016b30
        /*1260*/ 	.word	0x00000003
        /*1264*/ 	.word	0x00032460
        /*1268*/ 	.short	0x010a
        /*126a*/ 	.byte	0x3f
	.zero		1


	//   ....[63]....
        /*126c*/ 	.word	0x00017340
        /*1270*/ 	.word	0x00000003
        /*1274*/ 	.word	0x00032440
        /*1278*/ 	.short	0x010a
        /*127a*/ 	.byte	0x3f
	.zero		1


	//   ....[64]....
        /*127c*/ 	.word	0x000175a0
        /*1280*/ 	.word	0x00000003
        /*1284*/ 	.word	0x00032460
        /*1288*/ 	.short	0x010a
        /*128a*/ 	.byte	0x3f
	.zero		1


	//   ....[65]....
        /*128c*/ 	.word	0x000187e0
        /*1290*/ 	.word	0x00000000
        /*1294*/ 	.word	0x00032420
        /*1298*/ 	.short	0x010a
        /*129a*/ 	.byte	0x3f
	.zero		1


	//   ....[66]....
        /*129c*/ 	.word	0x00018990
        /*12a0*/ 	.word	0x00000006
        /*12a4*/ 	.word	0x00000000
        /*12a8*/ 	.short	0x010a
        /*12aa*/ 	.byte	0x3f
	.zero		1


	//   ....[67]....
        /*12ac*/ 	.word	0x00018a00
        /*12b0*/ 	.word	0x00000007
        /*12b4*/ 	.word	0x00000000
        /*12b8*/ 	.short	0x010a
        /*12ba*/ 	.byte	0x3f
	.zero		1


	//   ....[68]....
        /*12bc*/ 	.word	0x00018a70
        /*12c0*/ 	.word	0x00000004
        /*12c4*/ 	.word	0x00000000
        /*12c8*/ 	.short	0x010a
        /*12ca*/ 	.byte	0x3f
	.zero		1


	//   ....[69]....
        /*12cc*/ 	.word	0x00018aa0
        /*12d0*/ 	.word	0x00000003
        /*12d4*/ 	.word	0x00000000
        /*12d8*/ 	.short	0x010a
        /*12da*/ 	.byte	0x3f
	.zero		1


	//   ....[70]....
        /*12dc*/ 	.word	0x00018b00
        /*12e0*/ 	.word	0x0000005e
        /*12e4*/ 	.word	0x00032490
        /*12e8*/ 	.short	0x010a
        /*12ea*/ 	.byte	0x3f
	.zero		1


	//   ....[71]....
        /*12ec*/ 	.word	0x00018b50
        /*12f0*/ 	.word	0x0000005e
        /*12f4*/ 	.word	0x00032490
        /*12f8*/ 	.short	0x010a
        /*12fa*/ 	.byte	0x3f
	.zero		1


	//   ....[72]....
        /*12fc*/ 	.word	0x00018ba0
        /*1300*/ 	.word	0x0000005e
        /*1304*/ 	.word	0x00032490
        /*1308*/ 	.short	0x010a
        /*130a*/ 	.byte	0x3f
	.zero		1


	//   ....[73]....
        /*130c*/ 	.word	0x00018bf0
        /*1310*/ 	.word	0x0000005e
        /*1314*/ 	.word	0x000324b0
        /*1318*/ 	.short	0x010a
        /*131a*/ 	.byte	0x3f
	.zero		1


	//   ....[74]....
        /*131c*/ 	.word	0x00018ea0
        /*1320*/ 	.word	0x00000012
        /*1324*/ 	.word	0x00032400
        /*1328*/ 	.short	0x010a
        /*132a*/ 	.byte	0x3f
	.zero		1


	//   ....[75]....
        /*132c*/ 	.word	0x000190b0
        /*1330*/ 	.word	0x00000012
        /*1334*/ 	.word	0x00032400
        /*1338*/ 	.short	0x010a
        /*133a*/ 	.byte	0x3f
	.zero		1


	//   ....[76]....
        /*133c*/ 	.word	0x00019100
        /*1340*/ 	.word	0x00000004
        /*1344*/ 	.word	0x00032430
        /*1348*/ 	.short	0x010a
        /*134a*/ 	.byte	0x3f
	.zero		1


	//   ....[77]....
        /*134c*/ 	.word	0x00019150
        /*1350*/ 	.word	0x00000012
        /*1354*/ 	.word	0x00032410
        /*1358*/ 	.short	0x010a
        /*135a*/ 	.byte	0x3f
	.zero		1


	//   ....[78]....
        /*135c*/ 	.word	0x000191a0
        /*1360*/ 	.word	0x00000004
        /*1364*/ 	.word	0x00032450
        /*1368*/ 	.short	0x010a
        /*136a*/ 	.byte	0x3f
	.zero		1


	//   ....[79]....
        /*136c*/ 	.word	0x000191f0
        /*1370*/ 	.word	0x00000005
        /*1374*/ 	.word	0x00032430
        /*1378*/ 	.short	0x010a
        /*137a*/ 	.byte	0x3f
	.zero		1


	//   ....[80]....
        /*137c*/ 	.word	0x00019240
        /*1380*/ 	.word	0x00000005
        /*1384*/ 	.word	0x00032450
        /*1388*/ 	.short	0x010a
        /*138a*/ 	.byte	0x3f
	.zero		1


	//   ....[81]....
        /*138c*/ 	.word	0x00019820
        /*1390*/ 	.word	0x00000004
        /*1394*/ 	.word	0x00032420
        /*1398*/ 	.short	0x010a
        /*139a*/ 	.byte	0x3f
	.zero		1


	//   ....[82]....
        /*139c*/ 	.word	0x00019870
        /*13a0*/ 	.word	0x00000003
        /*13a4*/ 	.word	0x000324a0
        /*13a8*/ 	.short	0x010a
        /*13aa*/ 	.byte	0x3f
	.zero		1


	//   ....[83]....
        /*13ac*/ 	.word	0x000198c0
        /*13b0*/ 	.word	0x00000003
        /*13b4*/ 	.word	0x000324c0
        /*13b8*/ 	.short	0x010a
        /*13ba*/ 	.byte	0x3f
	.zero		1


	//   ....[84]....
        /*13bc*/ 	.word	0x00019910
        /*13c0*/ 	.word	0x00000004
        /*13c4*/ 	.word	0x000324a0
        /*13c8*/ 	.short	0x010a
        /*13ca*/ 	.byte	0x3f
	.zero		1


	//   ....[85]....
        /*13cc*/ 	.word	0x00019960
        /*13d0*/ 	.word	0x00000004
        /*13d4*/ 	.word	0x000324c0
        /*13d8*/ 	.short	0x010a
        /*13da*/ 	.byte	0x3f
	.zero		1


	//   ....[86]....
        /*13dc*/ 	.word	0x00019b00
        /*13e0*/ 	.word	0x00000000
        /*13e4*/ 	.word	0x00032440
        /*13e8*/ 	.short	0x010a
        /*13ea*/ 	.byte	0x3f
	.zero		1


	//   ....[87]....
        /*13ec*/ 	.word	0x0001b420
        /*13f0*/ 	.word	0x00000002
        /*13f4*/ 	.word	0x00032420
        /*13f8*/ 	.short	0x010a
        /*13fa*/ 	.byte	0x3f
	.zero		1


	//   ....[88]....
        /*13fc*/ 	.word	0x0001b470
        /*1400*/ 	.word	0x00000002
        /*1404*/ 	.word	0x00032460
        /*1408*/ 	.short	0x010a
        /*140a*/ 	.byte	0x3f
	.zero		1


	//   ....[89]....
        /*140c*/ 	.word	0x0001b4c0
        /*1410*/ 	.word	0x00000002
        /*1414*/ 	.word	0x00032440
        /*1418*/ 	.short	0x010a
        /*141a*/ 	.byte	0x3f
	.zero		1


	//   ....[90]....
        /*141c*/ 	.word	0x0001b510
        /*1420*/ 	.word	0x00000002
        /*1424*/ 	.word	0x00032460
        /*1428*/ 	.short	0x010a
        /*142a*/ 	.byte	0x3f
	.zero		1


	//   ....[91]....
        /*142c*/ 	.word	0x0001b560
        /*1430*/ 	.word	0x00000003
        /*1434*/ 	.word	0x00032440
        /*1438*/ 	.short	0x010a
        /*143a*/ 	.byte	0x3f
	.zero		1


	//   ....[92]....
        /*143c*/ 	.word	0x0001b5b0
        /*1440*/ 	.word	0x00000003
        /*1444*/ 	.word	0x00032460
        /*1448*/ 	.short	0x010a
        /*144a*/ 	.byte	0x3f
	.zero		1


	//   ....[93]....
        /*144c*/ 	.word	0x0001b600
        /*1450*/ 	.word	0x00000003
        /*1454*/ 	.word	0x00032440
        /*1458*/ 	.short	0x010a
        /*145a*/ 	.byte	0x3f
	.zero		1


	//   ....[94]....
        /*145c*/ 	.word	0x0001b650
        /*1460*/ 	.word	0x00000003
        /*1464*/ 	.word	0x00032460
        /*1468*/ 	.short	0x010a
        /*146a*/ 	.byte	0x3f
	.zero		1


	//   ....[95]....
        /*146c*/ 	.word	0x0001c0b0
        /*1470*/ 	.word	0x00000000
        /*1474*/ 	.word	0x00032420
        /*1478*/ 	.short	0x010a
        /*147a*/ 	.byte	0x3f
	.zero		1


	//   ....[96]....
        /*147c*/ 	.word	0x0001c250
        /*1480*/ 	.word	0x00000006
        /*1484*/ 	.word	0x00000000
        /*1488*/ 	.short	0x010a
        /*148a*/ 	.byte	0x3f
	.zero		1


	//   ....[97]....
        /*148c*/ 	.word	0x0001c2a0
        /*1490*/ 	.word	0x00000007
        /*1494*/ 	.word	0x00000000
        /*1498*/ 	.short	0x010a
        /*149a*/ 	.byte	0x3f
	.zero		1


	//   ....[98]....
        /*149c*/ 	.word	0x0001c2f0
        /*14a0*/ 	.word	0x00000004
        /*14a4*/ 	.word	0x00000000
        /*14a8*/ 	.short	0x010a
        /*14aa*/ 	.byte	0x3f
	.zero		1


	//----- nvinfo : EIATTR_NUM_MBARRIERS
	.align		4
.L_299:
        /*14ac*/ 	.byte	0x03, 0x38
        /*14ae*/ 	.short	0x0017


	//----- nvinfo : EIATTR_EXIT_INSTR_OFFSETS
	.align		4
        /*14b0*/ 	.byte	0x04, 0x1c
        /*14b2*/ 	.short	(.L_301 - .L_300)


	//   ....[0]....
.L_300:
        /*14b4*/ 	.word	0x00018af0


	//----- nvinfo : EIATTR_MAX_THREADS
	.align		4
.L_301:
        /*14b8*/ 	.byte	0x04, 0x05
        /*14ba*/ 	.short	(.L_303 - .L_302)
.L_302:
        /*14bc*/ 	.word	0x00000180
        /*14c0*/ 	.word	0x00000001
        /*14c4*/ 	.word	0x00000001


	//----- nvinfo : EIATTR_CRS_STACK_SIZE
	.align		4
.L_303:
        /*14c8*/ 	.byte	0x04, 0x1e
        /*14ca*/ 	.short	(.L_305 - .L_304)
.L_304:
        /*14cc*/ 	.word	0x00000000


	//----- nvinfo : EIATTR_CBANK_PARAM_SIZE
	.align		4
.L_305:
        /*14d0*/ 	.byte	0x03, 0x19
        /*14d2*/ 	.short	0x0bf0


	//----- nvinfo : EIATTR_PARAM_CBANK
	.align		4
        /*14d4*/ 	.byte	0x04, 0x0a
        /*14d6*/ 	.short	(.L_307 - .L_306)
	.align		4
.L_306:
        /*14d8*/ 	.word	index@(.nv.constant0._ZN7cutlass13device_kernelIN5flash11enable_sm90INS1_16FlashAttnFwdSm90INS1_25CollectiveMainloopFwdSm90ILi2EN4cute5tupleIJNS5_1CILi1EEES8_S8_EEENS6_IJNS7_ILi128EEENS7_ILi96EEENS7_ILi64EEEEEELi256ENS_6half_tEfNS_4arch4Sm90ELb0ELb0ELb0ELb1ELb0ELb1ELb1ELb1ELb0ELb1ELb0ELb0EEENS1_21CollectiveEpilogueFwdINS6_IJSA_NS7_ILi256EEESB_EEES9_SE_SG_Li256ELb1ELb1ELb0ELb0EEENS1_36VarlenDynamicPersistentTileSchedulerILi128ELi96ELi256ELi128ELb0ELb1ELb1ELb0ELb1ELb1EEEEEEEEEvNT_6ParamsE)
        /*14dc*/ 	.short	0x0210
        /*14de*/ 	.short	0x0bf0


	//----- nvinfo : EIATTR_SW_WAR
	.align		4
.L_307:
        /*14e0*/ 	.byte	0x04, 0x36
        /*14e2*/ 	.short	(.L_309 - .L_308)
.L_308:
        /*14e4*/ 	.word	0x00000008
.L_309:


//--------------------- .nv.info._ZN7cutlass13device_kernelIN5flash11enable_sm90INS1_16FlashAttnFwdSm90INS1_25CollectiveMainloopFwdSm90ILi2EN4cute5tupleIJNS5_1CILi1EEES8_S8_EEENS6_IJNS7_ILi128EEENS7_ILi96EEENS7_ILi64EEEEEELi256ENS_6half_tEfNS_4arch4Sm90ELb0ELb1ELb0ELb0ELb0ELb0ELb0ELb1ELb0ELb1ELb0ELb0EEENS1_21CollectiveEpilogueFwdINS6_IJSA_NS7_ILi256EEESB_EEES9_SE_SG_Li256ELb0ELb1ELb0ELb0EEENS1_30DynamicPersistentTileSchedulerILi256ELi128ELb0ELb1ELb1EEEEEEEEEvNT_6ParamsE --------------------------
	.section	.nv.info._ZN7cutlass13device_kernelIN5flash11enable_sm90INS1_16FlashAttnFwdSm90INS1_25CollectiveMainloopFwdSm90ILi2EN4cute5tupleIJNS5_1CILi1EEES8_S8_EEENS6_IJNS7_ILi128EEENS7_ILi96EEENS7_ILi64EEEEEELi256ENS_6half_tEfNS_4arch4Sm90ELb0ELb1ELb0ELb0ELb0ELb0ELb0ELb1ELb0ELb1ELb0ELb0EEENS1_21CollectiveEpilogueFwdINS6_IJSA_NS7_ILi256EEESB_EEES9_SE_SG_Li256ELb0ELb1ELb0ELb0EEENS1_30DynamicPersistentTileSchedulerILi256ELi128ELb0ELb1ELb1EEEEEEEEEvNT_6ParamsE,"",@"SHT_CUDA_INFO"
	.sectionflags	@""
	.align	4


	//----- nvinfo : EIATTR_CUDA_API_VERSION
	.align		4
        /*0000*/ 	.byte	0x04, 0x37
        /*0002*/ 	.short	(.L_311 - .L_310)
.L_310:
        /*0004*/ 	.word	0x00000082


	//----- nvinfo : EIATTR_KPARAM_INFO
	.align		4
.L_311:
        /*0008*/ 	.byte	0x04, 0x17
        /*000a*/ 	.short	(.L_313 - .L_312)
.L_312:
        /*000c*/ 	.word	0x00000000
        /*0010*/ 	.short	0x0000
        /*0012*/ 	.short	0x0070
        /*0014*/ 	.byte	0x00, 0xf0, 0x01, 0x2a


	//----- nvinfo : EIATTR_SPARSE_MMA_MASK
	.align		4
.L_313:
        /*0018*/ 	.byte	0x03, 0x50
        /*001a*/ 	.short	0x0000


	//----- nvinfo : EIATTR_MAXREG_COUNT
	.align		4
        /*001c*/ 	.byte	0x03, 0x1b
        /*001e*/ 	.short	0x00a8


	//----- nvinfo : EIATTR_NUM_BARRIERS
	.align		4
        /*0020*/ 	.byte	0x02, 0x4c
        /*0022*/ 	.byte	0x10
	.zero		1


	//----- nvinfo : EIATTR_EXTERNS
	.align		4
        /*0024*/ 	.byte	0x04, 0x0f
        /*0026*/ 	.short	(.L_315 - .L_314)


	//   ....[0]....
	.align		4
.L_314:
        /*0028*/ 	.word	index@(__assertfail)


	//----- nvinfo : EIATTR_ANNOTATIONS
	.align		4
.L_315:
        /*002c*/ 	.byte	0x04, 0x55
        /*002e*/ 	.short	(.L_317 - .L_316)


	//   ....[0]....
.L_316:
        /* <DEDUP_REMOVED lines=20> */


	//----- nvinfo : EIATTR_MERCURY_ISA_VERSION
	.align		4
.L_317:
        /*0160*/ 	.byte	0x03, 0x5f
        /*0162*/ 	.short	0x0101


	//----- nvinfo : EIATTR_INT_WARP_WIDE_INSTR_OFFSETS
	.align		4
        /*0164*/ 	.byte	0x04, 0x31
        /*0166*/ 	.short	(.L_319 - .L_318)


	//   ....[0]....
.L_318:
        /*0168*/ 	.word	0x00000130


	//   ....[1]....
        /*016c*/ 	.word	0x00000170


	//   ....[2]....
        /*0170*/ 	.word	0x000001e0


	//   ....[3]....
        /*0174*/ 	.word	0x000105d0


	//   ....[4]....
        /*0178*/ 	.word	0x00010660


	//   ....[5]....
        /*017c*/ 	.word	0x00013f80


	//   ....[6]....
        /*0180*/ 	.word	0x00014010


	//----- nvinfo : EIATTR_COOP_GROUP_MASK_REGIDS
	.align		4
.L_319:
        /*0184*/ 	.byte	0x04, 0x29
        /*0186*/ 	.short	(.L_321 - .L_320)


	//   ....[0]....
.L_320:
        /*0188*/ 	.word	0xffffffff


	//   ....[1]....
        /*018c*/ 	.word	0xffffffff


	//   ....[2]....
        /*0190*/ 	.word	0xffffffff


	//   ....[3]....
        /*0194*/ 	.word	0xffffffff


	//   ....[4]....
        /*0198*/ 	.word	0xffffffff


	//   ....[5]....
        /*019c*/ 	.word	0xffffffff


	//   ....[6]....
        /*01a0*/ 	.word	0xffffffff


	//   ....[7]....
        /*01a4*/ 	.word	0xffffffff


	//   ....[8]....
        /*01a8*/ 	.word	0xffffffff


	//   ....[9]....
        /*01ac*/ 	.word	0xffffffff


	//   ....[10]....
        /*01b0*/ 	.word	0xffffffff


	//   ....[11]....
        /*01b4*/ 	.word	0xffffffff


	//   ....[12]....
        /*01b8*/ 	.word	0xffffffff


	//   ....[13]....
        /*01bc*/ 	.word	0xffffffff


	//   ....[14]....
        /*01c0*/ 	.word	0xffffffff


	//   ....[15]....
        /*01c4*/ 	.word	0xffffffff


	//   ....[16]....
        /*01c8*/ 	.word	0xffffffff


	//   ....[17]....
        /*01cc*/ 	.word	0xffffffff


	//   ....[18]....
        /*01d0*/ 	.word	0xffffffff


	//   ....[19]....
        /*01d4*/ 	.word	0xffffffff


	//   ....[20]....
        /*01d8*/ 	.word	0xffffffff


	//   ....[21]....
        /*01dc*/ 	.word	0xffffffff


	//   ....[22]....
        /*01e0*/ 	.word	0xffffffff


	//   ....[23]....
        /*01e4*/ 	.word	0xffffffff


	//   ....[24]....
        /*01e8*/ 	.word	0xffffffff


	//   ....[25]....
        /*01ec*/ 	.word	0xffffffff


	//   ....[26]....
        /*01f0*/ 	.word	0xffffffff


	//   ....[27]....
        /*01f4*/ 	.word	0xffffffff


	//   ....[28]....
        /*01f8*/ 	.word	0xffffffff


	//   ....[29]....
        /*01fc*/ 	.word	0xffffffff


	//   ....[30]....
        /*0200*/ 	.word	0xffffffff


	//   ....[31]....
        /*0204*/ 	.word	0xffffffff


	//   ....[32]....
        /*0208*/ 	.word	0xffffffff


	//   ....[33]....
        /*020c*/ 	.word	0xffffffff


	//   ....[34]....
        /*0210*/ 	.word	0xffffffff


	//   ....[35]....
        /*0214*/ 	.word	0xffffffff


	//   ....[36]....
        /*0218*/ 	.word	0xffffffff


	//   ....[37]....
        /*021c*/ 	.word	0xffffffff


	//   ....[38]....
        /*0220*/ 	.word	0xffffffff


	//   ....[39]....
        /*0224*/ 	.word	0xffffffff


	//   ....[40]....
        /*0228*/ 	.word	0xffffffff


	//   ....[41]....
        /*022c*/ 	.word	0xffffffff


	//   ....[42]....
        /*0230*/ 	.word	0xffffffff


	//   ....[43]....
        /*0234*/ 	.word	0xffffffff


	//   ....[44]....
        /*0238*/ 	.word	0xffffffff


	//   ....[45]....
        /*023c*/ 	.word	0xffffffff


	//   ....[46]....
        /*0240*/ 	.word	0xffffffff


	//   ....[47]....
        /*0244*/ 	.word	0xffffffff


	//   ....[48]....
        /*0248*/ 	.word	0xffffffff


	//   ....[49]....
        /*024c*/ 	.word	0xffffffff


	//   ....[50]....
        /*0250*/ 	.word	0xffffffff


	//   ....[51]....
        /*0254*/ 	.word	0xffffffff


	//   ....[52]....
        /*0258*/ 	.word	0xffffffff


	//   ....[53]....
        /*025c*/ 	.word	0xffffffff


	//   ....[54]....
        /*0260*/ 	.word	0xffffffff


	//   ....[55]....
        /*0264*/ 	.word	0xffffffff


	//   ....[56]....
        /*0268*/ 	.word	0xffffffff


	//   ....[57]....
        /*026c*/ 	.word	0xffffffff


	//   ....[58]....
        /*0270*/ 	.word	0xffffffff


	//   ....[59]....
        /*0274*/ 	.word	0xffffffff


	//   ....[60]....
        /*0278*/ 	.word	0xffffffff


	//   ....[61]....
        /*027c*/ 	.word	0xffffffff


	//   ....[62]....
        /*0280*/ 	.word	0xffffffff


	//   ....[63]....
        /*0284*/ 	.word	0xffffffff


	//   ....[64]....
        /*0288*/ 	.word	0xffffffff


	//   ....[65]....
        /*028c*/ 	.word	0xffffffff


	//   ....[66]....
        /*0290*/ 	.word	0xffffffff


	//   ....[67]....
        /*0294*/ 	.word	0xffffffff


	//   ....[68]....
        /*0298*/ 	.word	0xffffffff


	//   ....[69]....
        /*029c*/ 	.word	0xffffffff


	//   ....[70]....
        /*02a0*/ 	.word	0xffffffff


	//   ....[71]....
        /*02a4*/ 	.word	0xffffffff


	//   ....[72]....
        /*02a8*/ 	.word	0xffffffff


	//   ....[73]....
        /*02ac*/ 	.word	0xffffffff


	//   ....[74]....
        /*02b0*/ 	.word	0x0500000f


	//   ....[75]....
        /*02b4*/ 	.word	0x0500000f


	//   ....[76]....
        /*02b8*/ 	.word	0x0500000f


	//   ....[77]....
        /*02bc*/ 	.word	0x0500000f


	//   ....[78]....
        /*02c0*/ 	.word	0x0500000f


	//   ....[79]....
        /*02c4*/ 	.word	0x0500000f


	//   ....[80]....
        /*02c8*/ 	.word	0x0500000f


	//   ....[81]....
        /*02cc*/ 	.word	0x0500000f


	//   ....[82]....
        /*02d0*/ 	.word	0x0500000f


	//   ....[83]....
        /*02d4*/ 	.word	0x0500000f


	//   ....[84]....
        /*02d8*/ 	.word	0x0500000f


	//   ....[85]....
        /*02dc*/ 	.word	0x0500000f


	//   ....[86]....
        /*02e0*/ 	.word	0x0500000f


	//   ....[87]....
        /*02e4*/ 	.word	0x0500000f


	//   ....[88]....
        /*02e8*/ 	.word	0x0500000f


	//   ....[89]....
        /*02ec*/ 	.word	0x0500000f


	//   ....[90]....
        /*02f0*/ 	.word	0x0500000f


	//   ....[91]....
        /*02f4*/ 	.word	0x0500000f


	//   ....[92]....
        /*02f8*/ 	.word	0x0500000f


	//----- nvinfo : EIATTR_COOP_GROUP_INSTR_OFFSETS
	.align		4
.L_321:
        /*02fc*/ 	.byte	0x04, 0x28
        /*02fe*/ 	.short	(.L_323 - .L_322)


	//   ....[0]....
.L_322:
        /*0300*/ 	.word	0x00000070


	//   ....[1]....
        /*0304*/ 	.word	0x00000140


	//   ....[2]....
        /*0308*/ 	.word	0x00000190


	//   ....[3]....
        /*030c*/ 	.word	0x000003c0


	//   ....[4]....
        /*0310*/ 	.word	0x00000520


	//   ....[5]....
        /*0314*/ 	.word	0x00000640


	//   ....[6]....
        /*0318*/ 	.word	0x000007a0


	//   ....[7]....
        /*031c*/ 	.word	0x00001a30


	//   ....[8]....
        /*0320*/ 	.word	0x000020b0


	//   ....[9]....
        /*0324*/ 	.word	0x00002b00


	//   ....[10]....
        /*0328*/ 	.word	0x00003130


	//   ....[11]....
        /*032c*/ 	.word	0x00003240


	//   ....[12]....
        /*0330*/ 	.word	0x00003820


	//   ....[13]....
        /*0334*/ 	.word	0x000038b0


	//   ....[14]....
        /*0338*/ 	.word	0x00004990


	//   ....[15]....
        /*033c*/ 	.word	0x000054b0


	//   ....[16]....
        /*0340*/ 	.word	0x00005a40


	//   ....[17]....
        /*0344*/ 	.word	0x00005b60


	//   ....[18]....
        /*0348*/ 	.word	0x000061b0


	//   ....[19]....
        /*034c*/ 	.word	0x00006230


	//   ....[20]....
        /*0350*/ 	.word	0x00007df0


	//   ....[21]....
        /*0354*/ 	.word	0x00007e10


	//   ....[22]....
        /*0358*/ 	.word	0x00008340


	//   ....[23]....
        /*035c*/ 	.word	0x00008510


	//   ....[24]....
        /*0360*/ 	.word	0x00009a90


	//   ....[25]....
        /*0364*/ 	.word	0x00009cf0


	//   ....[26]....
        /*0368*/ 	.word	0x0000aac0


	//   ....[27]....
        /*036c*/ 	.word	0x0000abe0


	//   ....[28]....
        /*0370*/ 	.word	0x0000b420


	//   ....[29]....
        /*0374*/ 	.word	0x0000b5f0


	//   ....[30]....
        /*0378*/ 	.word	0x0000c720


	//   ....[31]....
        /*037c*/ 	.word	0x0000c7a0


	//   ....[32]....
        /*0380*/ 	.word	0x0000c810


	//   ....[33]....
        /*0384*/ 	.word	0x0000c840


	//   ....[34]....
        /*0388*/ 	.word	0x0000e1f0


	//   ....[35]....
        /*038c*/ 	.word	0x0000e220


	//   ....[36]....
        /*0390*/ 	.word	0x0000e2c0


	//   ....[37]....
        /*0394*/ 	.word	0x0000e2f0


	//   ....[38]....
        /*0398*/ 	.word	0x0000e950


	//   ....[39]....
        /*039c*/ 	.word	0x0000e990


	//   ....[40]....
        /*03a0*/ 	.word	0x0000ead0


	//   ....[41]....
        /*03a4*/ 	.word	0x0000eaf0


	//   ....[42]....
        /*03a8*/ 	.word	0x0000ec30


	//   ....[43]....
        /*03ac*/ 	.word	0x0000ec50


	//   ....[44]....
        /*03b0*/ 	.word	0x0000eda0


	//   ....[45]....
        /*03b4*/ 	.word	0x0000edc0


	//   ....[46]....
        /*03b8*/ 	.word	0x0000f4e0


	//   ....[47]....
        /*03bc*/ 	.word	0x0000f500


	//   ....[48]....
        /*03c0*/ 	.word	0x0000f640


	//   ....[49]....
        /*03c4*/ 	.word	0x0000f660


	//   ....[50]....
        /*03c8*/ 	.word	0x0000f7a0


	//   ....[51]....
        /*03cc*/ 	.word	0x0000f7c0


	//   ....[52]....
        /*03d0*/ 	.word	0x0000f910


	//   ....[53]....
        /*03d4*/ 	.word	0x0000f930


	//   ....[54]....
        /*03d8*/ 	.word	0x0000fb30


	//   ....[55]....
        /*03dc*/ 	.word	0x00010bd0


	//   ....[56]....
        /*03e0*/ 	.word	0x00011510


	//   ....[57]....
        /*03e4*/ 	.word	0x00011520


	//   ....[58]....
        /*03e8*/ 	.word	0x00011530


	//   ....[59]....
        /*03ec*/ 	.word	0x00011570


	//   ....[60]....
        /*03f0*/ 	.word	0x000115d0


	//   ....[61]....
        /*03f4*/ 	.word	0x00011670


	//   ....[62]....
        /*03f8*/ 	.word	0x00011680


	//   ....[63]....
        /*03fc*/ 	.word	0x000116f0


	//   ....[64]....
        /*0400*/ 	.word	0x00011700


	//   ....[65]....
        /*0404*/ 	.word	0x00011770


	//   ....[66]....
        /*0408*/ 	.word	0x00011780


	//   ....[67]....
        /*040c*/ 	.word	0x000117f0


	//   ....[68]....
        /*0410*/ 	.word	0x00011800


	//   ....[69]....
        /*0414*/ 	.word	0x00011870


	//   ....[70]....
        /*0418*/ 	.word	0x00011880


	//   ....[71]....
        /*041c*/ 	.word	0x00011890


	//   ....[72]....
        /*0420*/ 	.word	0x00014160


	//   ....[73]....
        /*0424*/ 	.word	0x00014350


	//   ....[74]....
        /*0428*/ 	.word	0x00014950


	//   ....[75]....
        /*042c*/ 	.word	0x00014ad0


	//   ....[76]....
        /*0430*/ 	.word	0x00014b30


	//   ....[77]....
        /*0434*/ 	.word	0x00014bc0


	//   ....[78]....
        /*0438*/ 	.word	0x00014cb0


	//   ....[79]....
        /*043c*/ 	.word	0x00014d30


	//   ....[80]....
        /*0440*/ 	.word	0x00014e10


	//   ....[81]....
        /*0444*/ 	.word	0x00014e90


	//   ....[82]....
        /*0448*/ 	.word	0x00014f70


	//   ....[83]....
        /*044c*/ 	.word	0x00014fd0


	//   ....[84]....
        /*0450*/ 	.word	0x000150b0


	//   ....[85]....
        /*0454*/ 	.word	0x00015110


	//   ....[86]....
        /*0458*/ 	.word	0x000151f0


	//   ....[87]....
        /*045c*/ 	.word	0x00015250


	//   ....[88]....
        /*0460*/ 	.word	0x00015320


	//   ....[89]....
        /*0464*/ 	.word	0x00015380


	//   ....[90]....
        /*0468*/ 	.word	0x00015440


	//   ....[91]....
        /*046c*/ 	.word	0x00015750


	//   ....[92]....
        /*0470*/ 	.word	0x00015870


	//----- nvinfo : EIATTR_REG_RECONFIG
	.align		4
.L_323:
        /*0474*/ 	.byte	0x01, 0x54
	.zero		2


	//----- nvinfo : EIATTR_SYSCALL_OFFSETS
	.align		4
        /*0478*/ 	.byte	0x04, 0x46
        /*047a*/ 	.short	(.L_325 - .L_324)


	//   ....[0]....
.L_324:
        /*047c*/ 	.word	0x00001c10


	//   ....[1]....
        /*0480*/ 	.word	0x000107d0


	//   ....[2]....
        /*0484*/ 	.word	0x00010920


	//   ....[3]....
        /*0488*/ 	.word	0x00010a10


	//   ....[4]....
        /*048c*/ 	.word	0x00011150


	//----- nvinfo : EIATTR_MBARRIER_INSTR_OFFSETS
	.align		4
.L_325:
        /*0490*/ 	.byte	0x04, 0x39
        /*0492*/ 	.short	(.L_327 - .L_326)


	//   ....[0]....
.L_326:
        /*0494*/ 	.word	0x00000270
        /*0498*/ 	.word	0x000000ff
        /*049c*/ 	.word	0x00022800
        /*04a0*/ 	.short	0x0100
        /*04a2*/ 	.byte	0x08
	.zero		1


	//   ....[1]....
        /*04a4*/ 	.word	0x00000280
        /*04a8*/ 	.word	0x000000ff
        /*04ac*/ 	.word	0x00022820
        /*04b0*/ 	.short	0x0100
        /*04b2*/ 	.byte	0x08
	.zero		1


	//   ....[2]....
        /*04b4*/ 	.word	0x00000370
        /*04b8*/ 	.word	0x000000ff
        /*04bc*/ 	.word	0x00022830
        /*04c0*/ 	.short	0x0100
        /*04c2*/ 	.byte	0x08
	.zero		1


	//   ....[3]....
        /*04c4*/ 	.word	0x00000380
        /*04c8*/ 	.word	0x000000ff
        /*04cc*/ 	.word	0x00022840
        /*04d0*/ 	.short	0x0100
        /*04d2*/ 	.byte	0x08
	.zero		1


	//   ....[4]....
        /*04d4*/ 	.word	0x00000390
        /*04d8*/ 	.word	0x000000ff
        /*04dc*/ 	.word	0x00022838
        /*04e0*/ 	.short	0x0100
        /*04e2*/ 	.byte	0x08
	.zero		1


	//   ....[5]....
        /*04e4*/ 	.word	0x000003a0
        /*04e8*/ 	.word	0x000000ff
        /*04ec*/ 	.word	0x00022848
        /*04f0*/ 	.short	0x0100
        /*04f2*/ 	.byte	0x08
	.zero		1


	//   ....[6]....
        /*04f4*/ 	.word	0x000004d0
        /*04f8*/ 	.word	0x000000ff
        /*04fc*/ 	.word	0x00022850
        /*0500*/ 	.short	0x0100
        /*0502*/ 	.byte	0x08
	.zero		1


	//   ....[7]....
        /*0504*/ 	.word	0x000004e0
        /*0508*/ 	.word	0x000000ff
        /*050c*/ 	.word	0x00022860
        /*0510*/ 	.short	0x0100
        /*0512*/ 	.byte	0x08
	.zero		1


	//   ....[8]....
        /*0514*/ 	.word	0x000004f0
        /*0518*/ 	.word	0x000000ff
        /*051c*/ 	.word	0x00022858
        /*0520*/ 	.short	0x0100
        /*0522*/ 	.byte	0x08
	.zero		1


	//   ....[9]....
        /*0524*/ 	.word	0x00000500
        /*0528*/ 	.word	0x000000ff
        /*052c*/ 	.word	0x00022868
        /*0530*/ 	.short	0x0100
        /*0532*/ 	.byte	0x08
	.zero		1


	//   ....[10]....
        /*0534*/ 	.word	0x000005f0
        /*0538*/ 	.word	0x000000ff
        /*053c*/ 	.word	0x00022870
        /*0540*/ 	.short	0x0100
        /*0542*/ 	.byte	0x06
	.zero		1


	//   ....[11]....
        /*0544*/ 	.word	0x00000600
        /*0548*/ 	.word	0x000000ff
        /*054c*/ 	.word	0x00022880
        /*0550*/ 	.short	0x0100
        /*0552*/ 	.byte	0x06
	.zero		1


	//   ....[12]....
        /*0554*/ 	.word	0x00000610
        /*0558*/ 	.word	0x000000ff
        /*055c*/ 	.word	0x00022878
        /*0560*/ 	.short	0x0100
        /*0562*/ 	.byte	0x06
	.zero		1


	//   ....[13]....
        /*0564*/ 	.word	0x00000620
        /*0568*/ 	.word	0x000000ff
        /*056c*/ 	.word	0x00022888
        /*0570*/ 	.short	0x0100
        /*0572*/ 	.byte	0x06
	.zero		1


	//   ....[14]....
        /*0574*/ 	.word	0x00000750
        /*0578*/ 	.word	0x000000ff
        /*057c*/ 	.word	0x00022890
        /*0580*/ 	.short	0x0100
        /*0582*/ 	.byte	0x08
	.zero		1


	//   ....[15]....
        /*0584*/ 	.word	0x00000760
        /*0588*/ 	.word	0x000000ff
        /*058c*/ 	.word	0x000228a0
        /*0590*/ 	.short	0x0100
        /*0592*/ 	.byte	0x08
	.zero		1


	//   ....[16]....
        /*0594*/ 	.word	0x00000770
        /*0598*/ 	.word	0x000000ff
        /*059c*/ 	.word	0x00022898
        /*05a0*/ 	.short	0x0100
        /*05a2*/ 	.byte	0x08
	.zero		1


	//   ....[17]....
        /*05a4*/ 	.word	0x00000780
        /*05a8*/ 	.word	0x000000ff
        /*05ac*/ 	.word	0x000228a8
        /*05b0*/ 	.short	0x0100
        /*05b2*/ 	.byte	0x08
	.zero		1


	//   ....[18]....
        /*05b4*/ 	.word	0x000008b0
        /*05b8*/ 	.word	0x000000ff
        /*05bc*/ 	.word	0x000228b0
        /*05c0*/ 	.short	0x0100
        /*05c2*/ 	.byte	0x08
	.zero		1


	//   ....[19]....
        /*05c4*/ 	.word	0x000008c0
        /*05c8*/ 	.word	0x000000ff
        /*05cc*/ 	.word	0x000228c0
        /*05d0*/ 	.short	0x0100
        /*05d2*/ 	.byte	0x08
	.zero		1


	//   ....[20]....
        /*05d4*/ 	.word	0x000008d0
        /*05d8*/ 	.word	0x000000ff
        /*05dc*/ 	.word	0x000228b8
        /*05e0*/ 	.short	0x0100
        /*05e2*/ 	.byte	0x08
	.zero		1


	//   ....[21]....
        /*05e4*/ 	.word	0x000008e0
        /*05e8*/ 	.word	0x000000ff
        /*05ec*/ 	.word	0x000228c8
        /*05f0*/ 	.short	0x0100
        /*05f2*/ 	.byte	0x08
	.zero		1


	//   ....[22]....
        /*05f4*/ 	.word	0x00001cc0
        /*05f8*/ 	.word	0x00000005
        /*05fc*/ 	.word	0x00022800
        /*0600*/ 	.short	0x010a
        /*0602*/ 	.byte	0x3f
	.zero		1


	//   ....[23]....
        /*0604*/ 	.word	0x00001d90
        /*0608*/ 	.word	0x000000ff
        /*060c*/ 	.word	0x00022830
        /*0610*/ 	.short	0x010a
        /*0612*/ 	.byte	0x16
	.zero		1


	//   ....[24]....
        /*0614*/ 	.word	0x00001dd0
        /*0618*/ 	.word	0x000000ff
        /*061c*/ 	.word	0x00022830
        /*0620*/ 	.short	0x010a
        /*0622*/ 	.byte	0x16
	.zero		1


	//   ....[25]....
        /*0624*/ 	.word	0x000021f0
        /*0628*/ 	.word	0x00000000
        /*062c*/ 	.word	0x00000000
        /*0630*/ 	.short	0x0101
        /*0632*/ 	.byte	0x3f
	.zero		1


	//   ....[26]....
        /*0634*/ 	.word	0x000040e0
        /*0638*/ 	.word	0x000000ff
        /*063c*/ 	.word	0x00022850
        /*0640*/ 	.short	0x010a
        /*0642*/ 	.byte	0x16
	.zero		1


	//   ....[27]....
        /*0644*/ 	.word	0x00004120
        /*0648*/ 	.word	0x000000ff
        /*064c*/ 	.word	0x00022850
        /*0650*/ 	.short	0x010a
        /*0652*/ 	.byte	0x16
	.zero		1


	//   ....[28]....
        /*0654*/ 	.word	0x000044b0
        /*0658*/ 	.word	0x00000005
        /*065c*/ 	.word	0x00000000
        /*0660*/ 	.short	0x0101
        /*0662*/ 	.byte	0x3f
	.zero		1


	//   ....[29]....
        /*0664*/ 	.word	0x00004790
        /*0668*/ 	.word	0x000000ff
        /*066c*/ 	.word	0x00022830
        /*0670*/ 	.short	0x010a
        /*0672*/ 	.byte	0x1b
	.zero		1


	//   ....[30]....
        /*0674*/ 	.word	0x000047d0
        /*0678*/ 	.word	0x000000ff
        /*067c*/ 	.word	0x00022830
        /*0680*/ 	.short	0x010a
        /*0682*/ 	.byte	0x1b
	.zero		1


	//   ....[31]....
        /*0684*/ 	.word	0x00004ad0
        /*0688*/ 	.word	0x0000000a
        /*068c*/ 	.word	0x00000000
        /*0690*/ 	.short	0x0101
        /*0692*/ 	.byte	0x3f
	.zero		1


	//   ....[32]....
        /*0694*/ 	.word	0x00007330
        /*0698*/ 	.word	0x000000ff
        /*069c*/ 	.word	0x00022850
        /*06a0*/ 	.short	0x010a
        /*06a2*/ 	.byte	0x1b
	.zero		1


	//   ....[33]....
        /*06a4*/ 	.word	0x00007370
        /*06a8*/ 	.word	0x000000ff
        /*06ac*/ 	.word	0x00022850
        /*06b0*/ 	.short	0x010a
        /*06b2*/ 	.byte	0x1b
	.zero		1


	//   ....[34]....
        /*06b4*/ 	.word	0x00007670
        /*06b8*/ 	.word	0x0000000c
        /*06bc*/ 	.word	0x00000000
        /*06c0*/ 	.short	0x0101
        /*06c2*/ 	.byte	0x3f
	.zero		1


	//   ....[35]....
        /*06c4*/ 	.word	0x00007a80
        /*06c8*/ 	.word	0x000000ff
        /*06cc*/ 	.word	0x00022830
        /*06d0*/ 	.short	0x010a
        /*06d2*/ 	.byte	0x18
	.zero		1


	//   ....[36]....
        /*06d4*/ 	.word	0x00007ac0
        /*06d8*/ 	.word	0x000000ff
        /*06dc*/ 	.word	0x00022830
        /*06e0*/ 	.short	0x010a
        /*06e2*/ 	.byte	0x18
	.zero		1


	//   ....[37]....
        /*06e4*/ 	.word	0x00008840
        /*06e8*/ 	.word	0x0000009a
        /*06ec*/ 	.word	0x00000000
        /*06f0*/ 	.short	0x0101
        /*06f2*/ 	.byte	0x3f
	.zero		1


	//   ....[38]....
        /*06f4*/ 	.word	0x00009360
        /*06f8*/ 	.word	0x000000ff
        /*06fc*/ 	.word	0x00022850
        /*0700*/ 	.short	0x010a
        /*0702*/ 	.byte	0x18
	.zero		1


	//   ....[39]....
        /*0704*/ 	.word	0x000093a0
        /*0708*/ 	.word	0x000000ff
        /*070c*/ 	.word	0x00022850
        /*0710*/ 	.short	0x010a
        /*0712*/ 	.byte	0x18
	.zero		1


	//   ....[40]....
        /*0714*/ 	.word	0x00009690
        /*0718*/ 	.word	0x000000b2
        /*071c*/ 	.word	0x00000000
        /*0720*/ 	.short	0x0101
        /*0722*/ 	.byte	0x3f
	.zero		1


	//   ....[41]....
        /*0724*/ 	.word	0x00009820
        /*0728*/ 	.word	0x000000ff
        /*072c*/ 	.word	0x00022830
        /*0730*/ 	.short	0x010a
        /*0732*/ 	.byte	0x1b
	.zero		1


	//   ....[42]....
        /*0734*/ 	.word	0x00009860
        /*0738*/ 	.word	0x000000ff
        /*073c*/ 	.word	0x00022830
        /*0740*/ 	.short	0x010a
        /*0742*/ 	.byte	0x1b
	.zero		1


	//   ....[43]....
        /*0744*/ 	.word	0x00009b50
        /*0748*/ 	.word	0x00000002
        /*074c*/ 	.word	0x00000000
        /*0750*/ 	.short	0x0101
        /*0752*/ 	.byte	0x3f
	.zero		1


	//   ....[44]....
        /*0754*/ 	.word	0x0000c3b0
        /*0758*/ 	.word	0x000000ff
        /*075c*/ 	.word	0x00022850
        /*0760*/ 	.short	0x010a
        /*0762*/ 	.byte	0x1b
	.zero		1


	//   ....[45]....
        /*0764*/ 	.word	0x0000c3f0
        /*0768*/ 	.word	0x000000ff
        /*076c*/ 	.word	0x00022850
        /*0770*/ 	.short	0x010a
        /*0772*/ 	.byte	0x1b
	.zero		1


	//   ....[46]....
        /*0774*/ 	.word	0x0000c6e0
        /*0778*/ 	.word	0x00000008
        /*077c*/ 	.word	0x00000000
        /*0780*/ 	.short	0x0101
        /*0782*/ 	.byte	0x3f
	.zero		1


	//   ....[47]....
        /*0784*/ 	.word	0x0000e980
        /*0788*/ 	.word	0x000000b0
        /*078c*/ 	.word	0x00000000
        /*0790*/ 	.short	0x0101
        /*0792*/ 	.byte	0x3f
	.zero		1


	//   ....[48]....
        /*0794*/ 	.word	0x00010e30
        /*0798*/ 	.word	0x00000003
        /*079c*/ 	.word	0x00022840
        /*07a0*/ 	.short	0x010a
        /*07a2*/ 	.byte	0x3f
	.zero		1


	//   ....[49]....
        /*07a4*/ 	.word	0x000119a0
        /*07a8*/ 	.word	0x00000012
        /*07ac*/ 	.word	0x00022800
        /*07b0*/ 	.short	0x0107
        /*07b2*/ 	.byte	0x3f
	.zero		1


	//   ....[50]....
        /*07b4*/ 	.word	0x00011a90
        /*07b8*/ 	.word	0x00000012
        /*07bc*/ 	.word	0x00022800
        /*07c0*/ 	.short	0x0101
        /*07c2*/ 	.byte	0x3f
	.zero		1


	//   ....[51]....
        /*07c4*/ 	.word	0x00011ab0
        /*07c8*/ 	.word	0x00000012
        /*07cc*/ 	.word	0x00022820
        /*07d0*/ 	.short	0x010a
        /*07d2*/ 	.byte	0x3f
	.zero		1


	//   ....[52]....
        /*07d4*/ 	.word	0x00011b80
        /*07d8*/ 	.word	0x00000000
        /*07dc*/ 	.word	0x00022860
        /*07e0*/ 	.short	0x010a
        /*07e2*/ 	.byte	0x3f
	.zero		1


	//   ....[53]....
        /*07e4*/ 	.word	0x000123a0
        /*07e8*/ 	.word	0x00000004
        /*07ec*/ 	.word	0x00022840
        /*07f0*/ 	.short	0x010a
        /*07f2*/ 	.byte	0x3f
	.zero		1


	//   ....[54]....
        /*07f4*/ 	.word	0x000125c0
        /*07f8*/ 	.word	0x00000004
        /*07fc*/ 	.word	0x00022860
        /*0800*/ 	.short	0x010a
        /*0802*/ 	.byte	0x3f
	.zero		1


	//   ....[55]....
        /*0804*/ 	.word	0x00012db0
        /*0808*/ 	.word	0x00000004
        /*080c*/ 	.word	0x00022840
        /*0810*/ 	.short	0x010a
        /*0812*/ 	.byte	0x3f
	.zero		1


	//   ....[56]....
        /*0814*/ 	.word	0x00012fd0
        /*0818*/ 	.word	0x00000004
        /*081c*/ 	.word	0x00022860
        /*0820*/ 	.short	0x010a
        /*0822*/ 	.byte	0x3f
	.zero		1


	//   ....[57]....
        /*0824*/ 	.word	0x00013750
        /*0828*/ 	.word	0x00000004
        /*082c*/ 	.word	0x00022840
        /*0830*/ 	.short	0x010a
        /*0832*/ 	.byte	0x3f
	.zero		1


	//   ....[58]....
        /*0834*/ 	.word	0x00013970
        /*0838*/ 	.word	0x00000004
        /*083c*/ 	.word	0x00022860
        /*0840*/ 	.short	0x010a
        /*0842*/ 	.byte	0x3f
	.zero		1


	//   ....[59]....
        /*0844*/ 	.word	0x000142d0
        /*0848*/ 	.word	0x00000000
        /*084c*/ 	.word	0x00022820
        /*0850*/ 	.short	0x010a
        /*0852*/ 	.byte	0x3f
	.zero		1


	//   ....[60]....
        /*0854*/ 	.word	0x000144c0
        /*0858*/ 	.word	0x00000006
        /*085c*/ 	.word	0x00000000
        /*0860*/ 	.short	0x010a
        /*0862*/ 	.byte	0x3f
	.zero		1


	//   ....[61]....
        /*0864*/ 	.word	0x000144f0
        /*0868*/ 	.word	0x00000007
        /*086c*/ 	.word	0x00000000
        /*0870*/ 	.short	0x010a
        /*0872*/ 	.byte	0x3f
	.zero		1


	//   ....[62]....
        /*0874*/ 	.word	0x00014550
        /*0878*/ 	.word	0x00000004
        /*087c*/ 	.word	0x00000000
        /*0880*/ 	.short	0x010a
        /*0882*/ 	.byte	0x3f
	.zero		1


	//   ....[63]....
        /*0884*/ 	.word	0x00014580
        /*0888*/ 	.word	0x00000003
        /*088c*/ 	.word	0x00000000
        /*0890*/ 	.short	0x010a
        /*0892*/ 	.byte	0x3f
	.zero		1


	//   ....[64]....
        /*0894*/ 	.word	0x000145e0
        /*0898*/ 	.word	0x00000005
        /*089c*/ 	.word	0x00022800
        /*08a0*/ 	.short	0x010a
        /*08a2*/ 	.byte	0x3f
	.zero		1


	//   ....[65]....
        /*08a4*/ 	.word	0x00014640
        /*08a8*/ 	.word	0x00000003
        /*08ac*/ 	.word	0x00022830
        /*08b0*/ 	.short	0x010a
        /*08b2*/ 	.byte	0x3f
	.zero		1


	//   ....[66]....
        /*08b4*/ 	.word	0x000146a0
        /*08b8*/ 	.word	0x0000000b
        /*08bc*/ 	.word	0x00022850
        /*08c0*/ 	.short	0x010a
        /*08c2*/ 	.byte	0x3f
	.zero		1


	//   ....[67]....
        /*08c4*/ 	.word	0x00014700
        /*08c8*/ 	.word	0x00000004
        /*08cc*/ 	.word	0x00022830
        /*08d0*/ 	.short	0x010a
        /*08d2*/ 	.byte	0x3f
	.zero		1


	//   ....[68]....
        /*08d4*/ 	.word	0x00014750
        /*08d8*/ 	.word	0x0000000c
        /*08dc*/ 	.word	0x00022850
        /*08e0*/ 	.short	0x010a
        /*08e2*/ 	.byte	0x3f
	.zero		1


	//   ....[69]....
        /*08e4*/ 	.word	0x000147b0
        /*08e8*/ 	.word	0x00000002
        /*08ec*/ 	.word	0x00022830
        /*08f0*/ 	.short	0x010a
        /*08f2*/ 	.byte	0x3f
	.zero		1


	//   ....[70]....
        /*08f4*/ 	.word	0x00014800
        /*08f8*/ 	.word	0x000000b2
        /*08fc*/ 	.word	0x00022850
        /*0900*/ 	.short	0x010a
        /*0902*/ 	.byte	0x3f
	.zero		1


	//   ....[71]....
        /*0904*/ 	.word	0x00014860
        /*0908*/ 	.word	0x00000002
        /*090c*/ 	.word	0x00022830
        /*0910*/ 	.short	0x010a
        /*0912*/ 	.byte	0x3f
	.zero		1


	//   ....[72]....
        /*0914*/ 	.word	0x000148b0
        /*0918*/ 	.word	0x00000008
        /*091c*/ 	.word	0x00022850
        /*0920*/ 	.short	0x010a
        /*0922*/ 	.byte	0x3f
	.zero		1


	//   ....[73]....
        /*0924*/ 	.word	0x00014a00
        /*0928*/ 	.word	0x00000003
        /*092c*/ 	.word	0x00022840
        /*0930*/ 	.short	0x010a
        /*0932*/ 	.byte	0x3f
	.zero		1


	//   ....[74]....
        /*0934*/ 	.word	0x00015470
        /*0938*/ 	.word	0x00000012
        /*093c*/ 	.word	0x00022820
        /*0940*/ 	.short	0x010a
        /*0942*/ 	.byte	0x3f
	.zero		1


	//   ....[75]....
        /*0944*/ 	.word	0x000154c0
        /*0948*/ 	.word	0x00000000
        /*094c*/ 	.word	0x00022860
        /*0950*/ 	.short	0x010a
        /*0952*/ 	.byte	0x3f
	.zero		1


	//   ....[76]....
        /*0954*/ 	.word	0x00015510
        /*0958*/ 	.word	0x00000004
        /*095c*/ 	.word	0x00022840
        /*0960*/ 	.short	0x010a
        /*0962*/ 	.byte	0x3f
	.zero		1


	//   ....[77]....
        /*0964*/ 	.word	0x00015560
        /*0968*/ 	.word	0x00000004
        /*096c*/ 	.word	0x00022860
        /*0970*/ 	.short	0x010a
        /*0972*/ 	.byte	0x3f
	.zero		1


	//   ....[78]....
        /*0974*/ 	.word	0x000155b0
        /*0978*/ 	.word	0x00000004
        /*097c*/ 	.word	0x00022840
        /*0980*/ 	.short	0x010a
        /*0982*/ 	.byte	0x3f
	.zero		1


	//   ....[79]....
        /*0984*/ 	.word	0x00015600
        /*0988*/ 	.word	0x00000004
        /*098c*/ 	.word	0x00022860
        /*0990*/ 	.short	0x010a
        /*0992*/ 	.byte	0x3f
	.zero		1


	//   ....[80]....
        /*0994*/ 	.word	0x00015650
        /*0998*/ 	.word	0x00000004
        /*099c*/ 	.word	0x00022840
        /*09a0*/ 	.short	0x010a
        /*09a2*/ 	.byte	0x3f
	.zero		1


	//   ....[81]....
        /*09a4*/ 	.word	0x000156a0
        /*09a8*/ 	.word	0x00000004
        /*09ac*/ 	.word	0x00022860
        /*09b0*/ 	.short	0x010a
        /*09b2*/ 	.byte	0x3f
	.zero		1


	//   ....[82]....
        /*09b4*/ 	.word	0x00015790
        /*09b8*/ 	.word	0x00000000
        /*09bc*/ 	.word	0x00022820
        /*09c0*/ 	.short	0x010a
        /*09c2*/ 	.byte	0x3f
	.zero		1


	//   ....[83]....
        /*09c4*/ 	.word	0x00015930
        /*09c8*/ 	.word	0x00000006
        /*09cc*/ 	.word	0x00000000
        /*09d0*/ 	.short	0x010a
        /*09d2*/ 	.byte	0x3f
	.zero		1


	//   ....[84]....
        /*09d4*/ 	.word	0x00015980
        /*09d8*/ 	.word	0x00000007
        /*09dc*/ 	.word	0x00000000
        /*09e0*/ 	.short	0x010a
        /*09e2*/ 	.byte	0x3f
	.zero		1


	//   ....[85]....
        /*09e4*/ 	.word	0x000159d0
        /*09e8*/ 	.word	0x00000004
        /*09ec*/ 	.word	0x00000000
        /*09f0*/ 	.short	0x010a
        /*09f2*/ 	.byte	0x3f
	.zero		1


	//----- nvinfo : EIATTR_NUM_MBARRIERS
	.align		4
.L_327:
        /*09f4*/ 	.byte	0x03, 0x38
        /*09f6*/ 	.short	0x0016


	//----- nvinfo : EIATTR_EXIT_INSTR_OFFSETS
	.align		4
        /*09f8*/ 	.byte	0x04, 0x1c
        /*09fa*/ 	.short	(.L_329 - .L_328)


	//   ....[0]....
.L_328:
        /*09fc*/ 	.word	0x00000a40


	//   ....[1]....
        /*0a00*/ 	.word	0x0000fab0


	//   ....[2]....
        /*0a04*/ 	.word	0x000145d0


	//----- nvinfo : EIATTR_MAX_THREADS
	.align		4
.L_329:
        /*0a08*/ 	.byte	0x04, 0x05
        /*0a0a*/ 	.short	(.L_331 - .L_330)
.L_330:
        /*0a0c*/ 	.word	0x00000180
        /*0a10*/ 	.word	0x00000001
        /*0a14*/ 	.word	0x00000001


	//----- nvinfo : EIATTR_CRS_STACK_SIZE
	.align		4
.L_331:
        /*0a18*/ 	.byte	0x04, 0x1e
        /*0a1a*/ 	.short	(.L_333 - .L_332)
.L_332:
        /*0a1c*/ 	.word	0x00000000


	//----- nvinfo : EIATTR_CBANK_PARAM_SIZE
	.align		4
.L_333:
        /*0a20*/ 	.byte	0x03, 0x19
        /*0a22*/ 	.short	0x0af0


	//----- nvinfo : EIATTR_PARAM_CBANK
	.align		4
        /*0a24*/ 	.byte	0x04, 0x0a
        /*0a26*/ 	.short	(.L_335 - .L_334)
	.align		4
.L_334:
        /*0a28*/ 	.word	index@(.nv.constant0._ZN7cutlass13device_kernelIN5flash11enable_sm90INS1_16FlashAttnFwdSm90INS1_25CollectiveMainloopFwdSm90ILi2EN4cute5tupleIJNS5_1CILi1EEES8_S8_EEENS6_IJNS7_ILi128EEENS7_ILi96EEENS7_ILi64EEEEEELi256ENS_6half_tEfNS_4arch4Sm90ELb0ELb1ELb0ELb0ELb0ELb0ELb0ELb1ELb0ELb1ELb0ELb0EEENS1_21CollectiveEpilogueFwdINS6_IJSA_NS7_ILi256EEESB_EEES9_SE_SG_Li256ELb0ELb1ELb0ELb0EEENS1_30DynamicPersistentTileSchedulerILi256ELi128ELb0ELb1ELb1EEEEEEEEEvNT_6ParamsE)
        /*0a2c*/ 	.short	0x0210
        /*0a2e*/ 	.short	0x0af0


	//----- nvinfo : EIATTR_SW_WAR
	.align		4
.L_335:
        /*0a30*/ 	.byte	0x04, 0x36
        /*0a32*/ 	.short	(.L_337 - .L_336)
.L_336:
        /*0a34*/ 	.word	0x00000008
.L_337:


//--------------------- .nv.info._ZN7cutlass13device_kernelIN5flash11enable_sm90INS1_16FlashAttnFwdSm90INS1_25CollectiveMainloopFwdSm90ILi2EN4cute5tupleIJNS5_1CILi1EEES8_S8_EEENS6_IJNS7_ILi128EEENS7_ILi96EEENS7_ILi64EEEEEELi256ENS_6half_tEfNS_4arch4Sm90ELb0ELb1ELb0ELb0ELb0ELb0ELb1ELb1ELb0ELb1ELb0ELb0EEENS1_21CollectiveEpilogueFwdINS6_IJSA_NS7_ILi256EEESB_EEES9_SE_SG_Li256ELb0ELb1ELb0ELb0EEENS1_30DynamicPersistentTileSchedulerILi256ELi128ELb0ELb1ELb1EEEEEEEEEvNT_6ParamsE --------------------------
	.section	.nv.info._ZN7cutlass13device_kernelIN5flash11enable_sm90INS1_16FlashAttnFwdSm90INS1_25CollectiveMainloopFwdSm90ILi2EN4cute5tupleIJNS5_1CILi1EEES8_S8_EEENS6_IJNS7_ILi128EEENS7_ILi96EEENS7_ILi64EEEEEELi256ENS_6half_tEfNS_4arch4Sm90ELb0ELb1ELb0ELb0ELb0ELb0ELb1ELb1ELb0ELb1ELb0ELb0EEENS1_21CollectiveEpilogueFwdINS6_IJSA_NS7_ILi256EEESB_EEES9_SE_SG_Li256ELb0ELb1ELb0ELb0EEENS1_30DynamicPersistentTileSchedulerILi256ELi128ELb0ELb1ELb1EEEEEEEEEvNT_6ParamsE,"",@"SHT_CUDA_INFO"
	.sectionflags	@""
	.align	4


	//----- nvinfo : EIATTR_CUDA_API_VERSION
	.align		4
        /*0000*/ 	.byte	0x04, 0x37
        /*0002*/ 	.short	(.L_339 - .L_338)
.L_338:
        /*0004*/ 	.word	0x00000082


	//----- nvinfo : EIATTR_KPARAM_INFO
	.align		4
.L_339:
        /*0008*/ 	.byte	0x04, 0x17
        /*000a*/ 	.short	(.L_341 - .L_340)
.L_340:
        /*000c*/ 	.word	0x00000000
        /*0010*/ 	.short	0x0000
        /*0012*/ 	.short	0x0070
        /*0014*/ 	.byte	0x00, 0xf0, 0x01, 0x2e


	//----- nvinfo : EIATTR_SPARSE_MMA_MASK
	.align		4
.L_341:
        /*0018*/ 	.byte	0x03, 0x50
        /*001a*/ 	.short	0x0000


	//----- nvinfo : EIATTR_MAXREG_COUNT
	.align		4
        /*001c*/ 	.byte	0x03, 0x1b
        /*001e*/ 	.short	0x00a8


	//----- nvinfo : EIATTR_NUM_BARRIERS
	.align		4
        /*0020*/ 	.byte	0x02, 0x4c
        /*0022*/ 	.byte	0x10
	.zero		1


	//----- nvinfo : EIATTR_EXTERNS
	.align		4
        /*0024*/ 	.byte	0x04, 0x0f
        /*0026*/ 	.short	(.L_343 - .L_342)


	//   ....[0]....
	.align		4
.L_342:
        /*0028*/ 	.word	index@(__assertfail)


	//----- nvinfo : EIATTR_ANNOTATIONS
	.align		4
.L_343:
        /*002c*/ 	.byte	0x04, 0x55
        /*002e*/ 	.short	(.L_345 - .L_344)


	//   ....[0]....
.L_344:
        /* <DEDUP_REMOVED lines=48> */


	//----- nvinfo : EIATTR_MERCURY_ISA_VERSION
	.align		4
.L_345:
        /*0320*/ 	.byte	0x03, 0x5f
        /*0322*/ 	.short	0x0101


	//----- nvinfo : EIATTR_INT_WARP_WIDE_INSTR_OFFSETS
	.align		4
        /*0324*/ 	.byte	0x04, 0x31
        /*0326*/ 	.short	(.L_347 - .L_346)


	//   ....[0]....
.L_346:
        /*0328*/ 	.word	0x00000170


	//   ....[1]....
        /*032c*/ 	.word	0x000001b0


	//   ....[2]....
        /*0330*/ 	.word	0x00000220


	//   ....[3]....
        /*0334*/ 	.word	0x00000230


	//   ....[4]....
        /*0338*/ 	.word	0x00022170


	//   ....[5]....
        /*033c*/ 	.word	0x00022200


	//   ....[6]....
        /*0340*/ 	.word	0x00026800


	//   ....[7]....
        /*0344*/ 	.word	0x00026890


	//----- nvinfo : EIATTR_COOP_GROUP_MASK_REGIDS
	.align		4
.L_347:
        /*0348*/ 	.byte	0x04, 0x29
        /*034a*/ 	.short	(.L_349 - .L_348)


	//   ....[0]....
.L_348:
        /*034c*/ 	.word	0xffffffff


	//   ....[1]....
        /*0350*/ 	.word	0xffffffff


	//   ....[2]....
        /*0354*/ 	.word	0xffffffff


	//   ....[3]....
        /*0358*/ 	.word	0xffffffff


	//   ....[4]....
        /*035c*/ 	.word	0xffffffff


	//   ....[5]....
        /*0360*/ 	.word	0xffffffff


	//   ....[6]....
        /*0364*/ 	.word	0xffffffff


	//   ....[7]....
        /*0368*/ 	.word	0xffffffff


	//   ....[8]....
        /*036c*/ 	.word	0xffffffff


	//   ....[9]....
        /*0370*/ 	.word	0xffffffff


	//   ....[10]....
        /*0374*/ 	.word	0xffffffff


	//   ....[11]....
        /*0378*/ 	.word	0xffffffff


	//   ....[12]....
        /*037c*/ 	.word	0xffffffff


	//   ....[13]....
        /*0380*/ 	.word	0xffffffff


	//   ....[14]....
        /*0384*/ 	.word	0xffffffff


	//   ....[15]....
        /*0388*/ 	.word	0xffffffff


	//   ....[16]....
        /*038c*/ 	.word	0xffffffff


	//   ....[17]....
        /*0390*/ 	.word	0xffffffff


	//   ....[18]....
        /*0394*/ 	.word	0xffffffff


	//   ....[19]....
        /*0398*/ 	.word	0xffffffff


	//   ....[20]....
        /*039c*/ 	.word	0xffffffff


	//   ....[21]....
        /*03a0*/ 	.word	0xffffffff


	//   ....[22]....
        /*03a4*/ 	.word	0xffffffff


	//   ....[23]....
        /*03a8*/ 	.word	0xffffffff


	//   ....[24]....
        /*03ac*/ 	.word	0xffffffff


	//   ....[25]....
        /*03b0*/ 	.word	0xffffffff


	//   ....[26]....
        /*03b4*/ 	.word	0xffffffff


	//   ....[27]....
        /*03b8*/ 	.word	0xffffffff


	//   ....[28]....
        /*03bc*/ 	.word	0xffffffff


	//   ....[29]....
        /*03c0*/ 	.word	0xffffffff


	//   ....[30]....
        /*03c4*/ 	.word	0xffffffff


	//   ....[31]....
        /*03c8*/ 	.word	0xffffffff


	//   ....[32]....
        /*03cc*/ 	.word	0xffffffff


	//   ....[33]....
        /*03d0*/ 	.word	0xffffffff


	//   ....[34]....
        /*03d4*/ 	.word	0xffffffff


	//   ....[35]....
        /*03d8*/ 	.word	0xffffffff


	//   ....[36]....
        /*03dc*/ 	.word	0xffffffff


	//   ....[37]....
        /*03e0*/ 	.word	0xffffffff


	//   ....[38]....
        /*03e4*/ 	.word	0xffffffff


	//   ....[39]....
        /*03e8*/ 	.word	0xffffffff


	//   ....[40]....
        /*03ec*/ 	.word	0xffffffff


	//   ....[41]....
        /*03f0*/ 	.word	0xffffffff


	//   ....[42]....
        /*03f4*/ 	.word	0xffffffff


	//   ....[43]....
        /*03f8*/ 	.word	0xffffffff


	//   ....[44]....
        /*03fc*/ 	.word	0xffffffff


	//   ....[45]....
        /*0400*/ 	.word	0xffffffff


	//   ....[46]....
        /*0404*/ 	.word	0xffffffff


	//   ....[47]....
        /*0408*/ 	.word	0xffffffff


	//   ....[48]....
        /*040c*/ 	.word	0xffffffff


	//   ....[49]....
        /*0410*/ 	.word	0xffffffff


	//   ....[50]....
        /*0414*/ 	.word	0xffffffff


	//   ....[51]....
        /*0418*/ 	.word	0xffffffff


	//   ....[52]....
        /*041c*/ 	.word	0xffffffff


	//   ....[53]....
        /*0420*/ 	.word	0xffffffff


	//   ....[54]....
        /*0424*/ 	.word	0xffffffff


	//   ....[55]....
        /*0428*/ 	.word	0xffffffff


	//   ....[56]....
        /*042c*/ 	.word	0xffffffff


	//   ....[57]....
        /*0430*/ 	.word	0xffffffff


	//   ....[58]....
        /*0434*/ 	.word	0xffffffff


	//   ....[59]....
        /*0438*/ 	.word	0xffffffff


	//   ....[60]....
        /*043c*/ 	.word	0xffffffff


	//   ....[61]....
        /*0440*/ 	.word	0xffffffff


	//   ....[62]....
        /*0444*/ 	.word	0xffffffff


	//   ....[63]....
        /*0448*/ 	.word	0xffffffff


	//   ....[64]....
        /*044c*/ 	.word	0xffffffff


	//   ....[65]....
        /*0450*/ 	.word	0xffffffff


	//   ....[66]....
        /*0454*/ 	.word	0xffffffff


	//   ....[67]....
        /*0458*/ 	.word	0xffffffff


	//   ....[68]....
        /*045c*/ 	.word	0xffffffff


	//   ....[69]....
        /*0460*/ 	.word	0xffffffff


	//   ....[70]....
        /*0464*/ 	.word	0xffffffff


	//   ....[71]....
        /*0468*/ 	.word	0xffffffff


	//   ....[72]....
        /*046c*/ 	.word	0xffffffff


	//   ....[73]....
        /*0470*/ 	.word	0xffffffff


	//   ....[74]....
        /*0474*/ 	.word	0xffffffff


	//   ....[75]....
        /*0478*/ 	.word	0xffffffff


	//   ....[76]....
        /*047c*/ 	.word	0xffffffff


	//   ....[77]....
        /*0480*/ 	.word	0xffffffff


	//   ....[78]....
        /*0484*/ 	.word	0xffffffff


	//   ....[79]....
        /*0488*/ 	.word	0xffffffff


	//   ....[80]....
        /*048c*/ 	.word	0xffffffff


	//   ....[81]....
        /*0490*/ 	.word	0xffffffff


	//   ....[82]....
        /*0494*/ 	.word	0xffffffff


	//   ....[83]....
        /*0498*/ 	.word	0xffffffff


	//   ....[84]....
        /*049c*/ 	.word	0x0500000f


	//   ....[85]....
        /*04a0*/ 	.word	0x0500000f


	//   ....[86]....
        /*04a4*/ 	.word	0x0500000f


	//   ....[87]....
        /*04a8*/ 	.word	0x0500000f


	//   ....[88]....
        /*04ac*/ 	.word	0x0500000f


	//   ....[89]....
        /*04b0*/ 	.word	0x0500000f


	//   ....[90]....
        /*04b4*/ 	.word	0x0500000f


	//   ....[91]....
        /*04b8*/ 	.word	0x0500000f


	//   ....[92]....
        /*04bc*/ 	.word	0x0500000f


	//   ....[93]....
        /*04c0*/ 	.word	0x0500000f


	//   ....[94]....
        /*04c4*/ 	.word	0x0500000f


	//   ....[95]....
        /*04c8*/ 	.word	0x0500000f


	//   ....[96]....
        /*04cc*/ 	.word	0x0500000f


	//   ....[97]....
        /*04d0*/ 	.word	0x0500000f


	//   ....[98]....
        /*04d4*/ 	.word	0x0500000f


	//   ....[99]....
        /*04d8*/ 	.word	0x0500000f


	//   ....[100]....
        /*04dc*/ 	.word	0x0500000f


	//   ....[101]....
        /*04e0*/ 	.word	0x0500000f


	//   ....[102]....
        /*04e4*/ 	.word	0x0500000f


	//   ....[103]....
        /*04e8*/ 	.word	0x0500000f


	//   ....[104]....
        /*04ec*/ 	.word	0x0500000f


	//   ....[105]....
        /*04f0*/ 	.word	0x0500000f


	//   ....[106]....
        /*04f4*/ 	.word	0x0500000f


	//   ....[107]....
        /*04f8*/ 	.word	0x0500000f


	//   ....[108]....
        /*04fc*/ 	.word	0x0500000f


	//   ....[109]....
        /*0500*/ 	.word	0x0500000f


	//   ....[110]....
        /*0504*/ 	.word	0x0500000f


	//   ....[111]....
        /*0508*/ 	.word	0x0500000f


	//   ....[112]....
        /*050c*/ 	.word	0x0500000f


	//   ....[113]....
        /*0510*/ 	.word	0x0500000f


	//   ....[114]....
        /*0514*/ 	.word	0x0500000f


	//   ....[115]....
        /*0518*/ 	.word	0x0500000f


	//   ....[116]....
        /*051c*/ 	.word	0x0500000f


	//   ....[117]....
        /*0520*/ 	.word	0x0500000f


	//   ....[118]....
        /*0524*/ 	.word	0x0500000f


	//   ....[119]....
        /*0528*/ 	.word	0xffffffff


	//   ....[120]....
        /*052c*/ 	.word	0xffffffff


	//   ....[121]....
        /*0530*/ 	.word	0xffffffff


	//   ....[122]....
        /*0534*/ 	.word	0xffffffff


	//   ....[123]....
        /*0538*/ 	.word	0xffffffff


	//   ....[124]....
        /*053c*/ 	.word	0xffffffff


	//----- nvinfo : EIATTR_COOP_GROUP_INSTR_OFFSETS
	.align		4
.L_349:
        /*0540*/ 	.byte	0x04, 0x28
        /*0542*/ 	.short	(.L_351 - .L_350)


	//   ....[0]....
.L_350:
        /*0544*/ 	.word	0x000000b0


	//   ....[1]....
        /*0548*/ 	.word	0x00000180


	//   ....[2]....
        /*054c*/ 	.word	0x000001d0


	//   ....[3]....
        /*0550*/ 	.word	0x00000420


	//   ....[4]....
        /*0554*/ 	.word	0x00000580


	//   ....[5]....
        /*0558*/ 	.word	0x000006a0


	//   ....[6]....
        /*055c*/ 	.word	0x00000800


	//   ....[7]....
        /*0560*/ 	.word	0x00002010


	//   ....[8]....
        /*0564*/ 	.word	0x000041e0


	//   ....[9]....
        /*0568*/ 	.word	0x00004450


	//   ....[10]....
        /*056c*/ 	.word	0x00005ab0


	//   ....[11]....
        /*0570*/ 	.word	0x00005b30


	//   ....[12]....
        /*0574*/ 	.word	0x00005ec0


	//   ....[13]....
        /*0578*/ 	.word	0x00005ee0


	//   ....[14]....
        /*057c*/ 	.word	0x0000ad60


	//   ....[15]....
        /*0580*/ 	.word	0x0000adf0


	//   ....[16]....
        /*0584*/ 	.word	0x0000aeb0


	//   ....[17]....
        /*0588*/ 	.word	0x0000af00


	//   ....[18]....
        /*058c*/ 	.word	0x000145b0


	//   ....[19]....
        /*0590*/ 	.word	0x000147d0


	//   ....[20]....
        /*0594*/ 	.word	0x00015800


	//   ....[21]....
        /*0598*/ 	.word	0x000158d0


	//   ....[22]....
        /*059c*/ 	.word	0x00015a50


	//   ....[23]....
        /*05a0*/ 	.word	0x00015ac0


	//   ....[24]....
        /*05a4*/ 	.word	0x0001de30


	//   ....[25]....
        /*05a8*/ 	.word	0x0001de50


	//   ....[26]....
        /*05ac*/ 	.word	0x0001deb0


	//   ....[27]....
        /*05b0*/ 	.word	0x0001def0


	//   ....[28]....
        /*05b4*/ 	.word	0x0001fb00


	//   ....[29]....
        /*05b8*/ 	.word	0x0001fb10


	//   ....[30]....
        /*05bc*/ 	.word	0x0001fc20


	//   ....[31]....
        /*05c0*/ 	.word	0x0001fc50


	//   ....[32]....
        /*05c4*/ 	.word	0x000204c0


	//   ....[33]....
        /*05c8*/ 	.word	0x000204d0


	//   ....[34]....
        /*05cc*/ 	.word	0x00020620


	//   ....[35]....
        /*05d0*/ 	.word	0x00020640


	//   ....[36]....
        /*05d4*/ 	.word	0x00020780


	//   ....[37]....
        /*05d8*/ 	.word	0x000207a0


	//   ....[38]....
        /*05dc*/ 	.word	0x000208f0


	//   ....[39]....
        /*05e0*/ 	.word	0x00020910


	//   ....[40]....
        /*05e4*/ 	.word	0x00021020


	//   ....[41]....
        /*05e8*/ 	.word	0x00021040


	//   ....[42]....
        /*05ec*/ 	.word	0x00021180


	//   ....[43]....
        /*05f0*/ 	.word	0x000211a0


	//   ....[44]....
        /*05f4*/ 	.word	0x000212e0


	//   ....[45]....
        /*05f8*/ 	.word	0x00021300


	//   ....[46]....
        /*05fc*/ 	.word	0x00021450


	//   ....[47]....
        /*0600*/ 	.word	0x00021470


	//   ....[48]....
        /*0604*/ 	.word	0x00021670


	//   ....[49]....
        /*0608*/ 	.word	0x00022780


	//   ....[50]....
        /*060c*/ 	.word	0x000230f0


	//   ....[51]....
        /*0610*/ 	.word	0x00023120


	//   ....[52]....
        /*0614*/ 	.word	0x00023150


	//   ....[53]....
        /*0618*/ 	.word	0x00023170


	//   ....[54]....
        /*061c*/ 	.word	0x00023240


	//   ....[55]....
        /*0620*/ 	.word	0x000232a0


	//   ....[56]....
        /*0624*/ 	.word	0x000232b0


	//   ....[57]....
        /*0628*/ 	.word	0x00023350


	//   ....[58]....
        /*062c*/ 	.word	0x00023380


	//   ....[59]....
        /*0630*/ 	.word	0x00023400


	//   ....[60]....
        /*0634*/ 	.word	0x00023430


	//   ....[61]....
        /*0638*/ 	.word	0x000234b0


	//   ....[62]....
        /*063c*/ 	.word	0x000234e0


	//   ....[63]....
        /*0640*/ 	.word	0x00023500


	//   ....[64]....
        /*0644*/ 	.word	0x00023550


	//   ....[65]....
        /*0648*/ 	.word	0x00023560


	//   ....[66]....
        /*064c*/ 	.word	0x00023c90


	//   ....[67]....
        /*0650*/ 	.word	0x00023cb0


	//   ....[68]....
        /*0654*/ 	.word	0x00023cf0


	//   ....[69]....
        /*0658*/ 	.word	0x00023d90


	//   ....[70]....
        /*065c*/ 	.word	0x00023e20


	//   ....[71]....
        /*0660*/ 	.word	0x00023e30


	//   ....[72]....
        /*0664*/ 	.word	0x00023ec0


	//   ....[73]....
        /*0668*/ 	.word	0x00023ed0


	//   ....[74]....
        /*066c*/ 	.word	0x00023f40


	//   ....[75]....
        /*0670*/ 	.word	0x00023f50


	//   ....[76]....
        /*0674*/ 	.word	0x00023fd0


	//   ....[77]....
        /*0678*/ 	.word	0x00023fe0


	//   ....[78]....
        /*067c*/ 	.word	0x00024060


	//   ....[79]....
        /*0680*/ 	.word	0x00024070


	//   ....[80]....
        /*0684*/ 	.word	0x000240f0


	//   ....[81]....
        /*0688*/ 	.word	0x00024100


	//   ....[82]....
        /*068c*/ 	.word	0x000269f0


	//   ....[83]....
        /*0690*/ 	.word	0x00026be0


	//   ....[84]....
        /*0694*/ 	.word	0x00027160


	//   ....[85]....
        /*0698*/ 	.word	0x000272c0


	//   ....[86]....
        /*069c*/ 	.word	0x00027320


	//   ....[87]....
        /*06a0*/ 	.word	0x000273b0


	//   ....[88]....
        /*06a4*/ 	.word	0x00027450


	//   ....[89]....
        /*06a8*/ 	.word	0x00027520


	//   ....[90]....
        /*06ac*/ 	.word	0x00027620


	//   ....[91]....
        /*06b0*/ 	.word	0x00027680


	//   ....[92]....
        /*06b4*/ 	.word	0x00027720


	//   ....[93]....
        /*06b8*/ 	.word	0x000277f0


	//   ....[94]....
        /*06bc*/ 	.word	0x00027890


	//   ....[95]....
        /*06c0*/ 	.word	0x00027960


	//   ....[96]....
        /*06c4*/ 	.word	0x00027a00


	//   ....[97]....
        /*06c8*/ 	.word	0x00027ad0


	//   ....[98]....
        /*06cc*/ 	.word	0x00027b70


	//   ....[99]....
        /*06d0*/ 	.word	0x00027c20


	//   ....[100]....
        /*06d4*/ 	.word	0x00027cc0


	//   ....[101]....
        /*06d8*/ 	.word	0x00027da0


	//   ....[102]....
        /*06dc*/ 	.word	0x00027e60


	//   ....[103]....
        /*06e0*/ 	.word	0x00028090


	//   ....[104]....
        /*06e4*/ 	.word	0x00028110


	//   ....[105]....
        /*06e8*/ 	.word	0x00028250


	//   ....[106]....
        /*06ec*/ 	.word	0x00028300


	//   ....[107]....
        /*06f0*/ 	.word	0x000283d0


	//   ....[108]....
        /*06f4*/ 	.word	0x00028480


	//   ....[109]....
        /*06f8*/ 	.word	0x00028550


	//   ....[110]....
        /*06fc*/ 	.word	0x00028600


	//   ....[111]....
        /*0700*/ 	.word	0x00028700


	//   ....[112]....
        /*0704*/ 	.word	0x00028750


	//   ....[113]....
        /*0708*/ 	.word	0x00028830


	//   ....[114]....
        /*070c*/ 	.word	0x000288e0


	//   ....[115]....
        /*0710*/ 	.word	0x000289b0


	//   ....[116]....
        /*0714*/ 	.word	0x00028a60


	//   ....[117]....
        /*0718*/ 	.word	0x00028d80


	//   ....[118]....
        /*071c*/ 	.word	0x00028ea0


	//   ....[119]....
        /*0720*/ 	.word	0x0002b3d0


	//   ....[120]....
        /*0724*/ 	.word	0x0002b670


	//   ....[121]....
        /*0728*/ 	.word	0x0002c940


	//   ....[122]....
        /*072c*/ 	.word	0x0002c980


	//   ....[123]....
        /*0730*/ 	.word	0x0002c9f0


	//   ....[124]....
        /*0734*/ 	.word	0x0002ca10


	//----- nvinfo : EIATTR_REG_RECONFIG
	.align		4
.L_351:
        /*0738*/ 	.byte	0x01, 0x54
	.zero		2


	//----- nvinfo : EIATTR_SYSCALL_OFFSETS
	.align		4
        /*073c*/ 	.byte	0x04, 0x46
        /*073e*/ 	.short	(.L_353 - .L_352)


	//   ....[0]....
.L_352:
        /*0740*/ 	.word	0x00002580


	//   ....[1]....
        /*0744*/ 	.word	0x00022370


	//   ....[2]....
        /*0748*/ 	.word	0x000224c0


	//   ....[3]....
        /*074c*/ 	.word	0x000225b0


	//   ....[4]....
        /*0750*/ 	.word	0x00022d50


	//   ....[5]....
        /*0754*/ 	.word	0x000238b0


	//----- nvinfo : EIATTR_MBARRIER_INSTR_OFFSETS
	.align		4
.L_353:
        /*0758*/ 	.byte	0x04, 0x39
        /*075a*/ 	.short	(.L_355 - .L_354)


	//   ....[0]....
.L_354:
        /*075c*/ 	.word	0x000002c0
        /*0760*/ 	.word	0x000000ff
        /*0764*/ 	.word	0x00032400
        /*0768*/ 	.short	0x0100
        /*076a*/ 	.byte	0x08
	.zero		1


	//   ....[1]....
        /*076c*/ 	.word	0x000002d0
        /*0770*/ 	.word	0x000000ff
        /*0774*/ 	.word	0x00032410
        /*0778*/ 	.short	0x0100
        /*077a*/ 	.byte	0x08
	.zero		1


	//   ....[2]....
        /*077c*/ 	.word	0x000002e0
        /*0780*/ 	.word	0x000000ff
        /*0784*/ 	.word	0x00032420
        /*0788*/ 	.short	0x0100
        /*078a*/ 	.byte	0x08
	.zero		1


	//   ....[3]....
        /*078c*/ 	.word	0x000003d0
        /*0790*/ 	.word	0x000000ff
        /*0794*/ 	.word	0x00032430
        /*0798*/ 	.short	0x0100
        /*079a*/ 	.byte	0x08
	.zero		1


	//   ....[4]....
        /*079c*/ 	.word	0x000003e0
        /*07a0*/ 	.word	0x000000ff
        /*07a4*/ 	.word	0x00032440
        /*07a8*/ 	.short	0x0100
        /*07aa*/ 	.byte	0x08
	.zero		1


	//   ....[5]....
        /*07ac*/ 	.word	0x000003f0
        /*07b0*/ 	.word	0x000000ff
        /*07b4*/ 	.word	0x00032438
        /*07b8*/ 	.short	0x0100
        /*07ba*/ 	.byte	0x08
	.zero		1


	//   ....[6]....
        /*07bc*/ 	.word	0x00000400
        /*07c0*/ 	.word	0x000000ff
        /*07c4*/ 	.word	0x00032448
        /*07c8*/ 	.short	0x0100
        /*07ca*/ 	.byte	0x08
	.zero		1


	//   ....[7]....
        /*07cc*/ 	.word	0x00000530
        /*07d0*/ 	.word	0x000000ff
        /*07d4*/ 	.word	0x00032450
        /*07d8*/ 	.short	0x0100
        /*07da*/ 	.byte	0x08
	.zero		1


	//   ....[8]....
        /*07dc*/ 	.word	0x00000540
        /*07e0*/ 	.word	0x000000ff
        /*07e4*/ 	.word	0x00032460
        /*07e8*/ 	.short	0x0100
        /*07ea*/ 	.byte	0x08
	.zero		1


	//   ....[9]....
        /*07ec*/ 	.word	0x00000550
        /*07f0*/ 	.word	0x000000ff
        /*07f4*/ 	.word	0x00032458
        /*07f8*/ 	.short	0x0100
        /*07fa*/ 	.byte	0x08
	.zero		1


	//   ....[10]....
        /*07fc*/ 	.word	0x00000560
        /*0800*/ 	.word	0x000000ff
        /*0804*/ 	.word	0x00032468
        /*0808*/ 	.short	0x0100
        /*080a*/ 	.byte	0x08
	.zero		1


	//   ....[11]....
        /*080c*/ 	.word	0x00000650
        /*0810*/ 	.word	0x000000ff
        /*0814*/ 	.word	0x00032470
        /*0818*/ 	.short	0x0100
        /*081a*/ 	.byte	0x06
	.zero		1


	//   ....[12]....
        /*081c*/ 	.word	0x00000660
        /*0820*/ 	.word	0x000000ff
        /*0824*/ 	.word	0x00032480
        /*0828*/ 	.short	0x0100
        /*082a*/ 	.byte	0x06
	.zero		1


	//   ....[13]....
        /*082c*/ 	.word	0x00000670
        /*0830*/ 	.word	0x000000ff
        /*0834*/ 	.word	0x00032478
        /*0838*/ 	.short	0x0100
        /*083a*/ 	.byte	0x06
	.zero		1


	//   ....[14]....
        /*083c*/ 	.word	0x00000680
        /*0840*/ 	.word	0x000000ff
        /*0844*/ 	.word	0x00032488
        /*0848*/ 	.short	0x0100
        /*084a*/ 	.byte	0x06
	.zero		1


	//   ....[15]....
        /*084c*/ 	.word	0x000007b0
        /*0850*/ 	.word	0x000000ff
        /*0854*/ 	.word	0x00032490
        /*0858*/ 	.short	0x0100
        /*085a*/ 	.byte	0x08
	.zero		1


	//   ....[16]....
        /*085c*/ 	.word	0x000007c0
        /*0860*/ 	.word	0x000000ff
        /*0864*/ 	.word	0x000324a0
        /*0868*/ 	.short	0x0100
        /*086a*/ 	.byte	0x08
	.zero		1


	//   ....[17]....
        /*086c*/ 	.word	0x000007d0
        /*0870*/ 	.word	0x000000ff
        /*0874*/ 	.word	0x00032498
        /*0878*/ 	.short	0x0100
        /*087a*/ 	.byte	0x08
	.zero		1


	//   ....[18]....
        /*087c*/ 	.word	0x000007e0
        /*0880*/ 	.word	0x000000ff
        /*0884*/ 	.word	0x000324a8
        /*0888*/ 	.short	0x0100
        /*088a*/ 	.byte	0x08
	.zero		1


	//   ....[19]....
        /*088c*/ 	.word	0x00000910
        /*0890*/ 	.word	0x000000ff
        /*0894*/ 	.word	0x000324b0
        /*0898*/ 	.short	0x0100
        /*089a*/ 	.byte	0x08
	.zero		1


	//   ....[20]....
        /*089c*/ 	.word	0x00000920
        /*08a0*/ 	.word	0x000000ff
        /*08a4*/ 	.word	0x000324c0
        /*08a8*/ 	.short	0x0100
        /*08aa*/ 	.byte	0x08
	.zero		1


	//   ....[21]....
        /*08ac*/ 	.word	0x00000930
        /*08b0*/ 	.word	0x000000ff
        /*08b4*/ 	.word	0x000324b8
        /*08b8*/ 	.short	0x0100
        /*08ba*/ 	.byte	0x08
	.zero		1


	//   ....[22]....
        /*08bc*/ 	.word	0x00000940
        /*08c0*/ 	.word	0x000000ff
        /*08c4*/ 	.word	0x000324c8
        /*08c8*/ 	.short	0x0100
        /*08ca*/ 	.byte	0x08
	.zero		1


	//   ....[23]....
        /*08cc*/ 	.word	0x000027d0
        /*08d0*/ 	.word	0x000000ff
        /*08d4*/ 	.word	0x00032400
        /*08d8*/ 	.short	0x010a
        /*08da*/ 	.byte	0x2c
	.zero		1


	//   ....[24]....
        /*08dc*/ 	.word	0x00002c30
        /*08e0*/ 	.word	0x0000000c
        /*08e4*/ 	.word	0x00000000
        /*08e8*/ 	.short	0x010a
        /*08ea*/ 	.byte	0x3f
	.zero		1


	//   ....[25]....
        /*08ec*/ 	.word	0x00002c90
        /*08f0*/ 	.word	0x0000000c
        /*08f4*/ 	.word	0x00000000
        /*08f8*/ 	.short	0x010a
        /*08fa*/ 	.byte	0x3f
	.zero		1


	//   ....[26]....
        /*08fc*/ 	.word	0x00003040
        /*0900*/ 	.word	0x000000ff
        /*0904*/ 	.word	0x00032410
        /*0908*/ 	.short	0x010a
        /*090a*/ 	.byte	0x2c
	.zero		1


	//   ....[27]....
        /*090c*/ 	.word	0x00003140
        /*0910*/ 	.word	0x00000008
        /*0914*/ 	.word	0x00000000
        /*0918*/ 	.short	0x010a
        /*091a*/ 	.byte	0x3f
	.zero		1


	//   ....[28]....
        /*091c*/ 	.word	0x000031a0
        /*0920*/ 	.word	0x00000008
        /*0924*/ 	.word	0x00000000
        /*0928*/ 	.short	0x010a
        /*092a*/ 	.byte	0x3f
	.zero		1


	//   ....[29]....
        /*092c*/ 	.word	0x00003e90
        /*0930*/ 	.word	0x00000008
        /*0934*/ 	.word	0x00000000
        /*0938*/ 	.short	0x0101
        /*093a*/ 	.byte	0x3f
	.zero		1


	//   ....[30]....
        /*093c*/ 	.word	0x00009120
        /*0940*/ 	.word	0x0000000d
        /*0944*/ 	.word	0x00000000
        /*0948*/ 	.short	0x0101
        /*094a*/ 	.byte	0x3f
	.zero		1


	//   ....[31]....
        /*094c*/ 	.word	0x00009850
        /*0950*/ 	.word	0x00000003
        /*0954*/ 	.word	0x00000000
        /*0958*/ 	.short	0x010a
        /*095a*/ 	.byte	0x3f
	.zero		1


	//   ....[32]....
        /*095c*/ 	.word	0x00009950
        /*0960*/ 	.word	0x00000000
        /*0964*/ 	.word	0x00000000
        /*0968*/ 	.short	0x010a
        /*096a*/ 	.byte	0x3f
	.zero		1


	//   ....[33]....
        /*096c*/ 	.word	0x00009d80
        /*0970*/ 	.word	0x00000003
        /*0974*/ 	.word	0x00000000
        /*0978*/ 	.short	0x010a
        /*097a*/ 	.byte	0x3f
	.zero		1


	//   ....[34]....
        /*097c*/ 	.word	0x00009e30
        /*0980*/ 	.word	0x00000004
        /*0984*/ 	.word	0x00000000
        /*0988*/ 	.short	0x010a
        /*098a*/ 	.byte	0x3f
	.zero		1


	//   ....[35]....
        /*098c*/ 	.word	0x0000aaf0
        /*0990*/ 	.word	0x00000003
        /*0994*/ 	.word	0x00000000
        /*0998*/ 	.short	0x0101
        /*099a*/ 	.byte	0x3f
	.zero		1


	//   ....[36]....
        /*099c*/ 	.word	0x00012dd0
        /*09a0*/ 	.word	0x00000000
        /*09a4*/ 	.word	0x00000000
        /*09a8*/ 	.short	0x0101
        /*09aa*/ 	.byte	0x3f
	.zero		1


	//   ....[37]....
        /*09ac*/ 	.word	0x00012fd0
        /*09b0*/ 	.word	0x00000005
        /*09b4*/ 	.word	0x00000000
        /*09b8*/ 	.short	0x010a
        /*09ba*/ 	.byte	0x3f
	.zero		1


	//   ....[38]....
        /*09bc*/ 	.word	0x000130d0
        /*09c0*/ 	.word	0x00000000
        /*09c4*/ 	.word	0x00000000
        /*09c8*/ 	.short	0x010a
        /*09ca*/ 	.byte	0x3f
	.zero		1


	//   ....[39]....
        /*09cc*/ 	.word	0x00013500
        /*09d0*/ 	.word	0x00000005
        /*09d4*/ 	.word	0x00000000
        /*09d8*/ 	.short	0x010a
        /*09da*/ 	.byte	0x3f
	.zero		1


	//   ....[40]....
        /*09dc*/ 	.word	0x000135b0
        /*09e0*/ 	.word	0x00000004
        /*09e4*/ 	.word	0x00000000
        /*09e8*/ 	.short	0x010a
        /*09ea*/ 	.byte	0x3f
	.zero		1


	//   ....[41]....
        /*09ec*/ 	.word	0x00014270
        /*09f0*/ 	.word	0x00000004
        /*09f4*/ 	.word	0x00000000
        /*09f8*/ 	.short	0x0101
        /*09fa*/ 	.byte	0x3f
	.zero		1


	//   ....[42]....
        /*09fc*/ 	.word	0x0001d9c0
        /*0a00*/ 	.word	0x00000000
        /*0a04*/ 	.word	0x00000000
        /*0a08*/ 	.short	0x0101
        /*0a0a*/ 	.byte	0x3f
	.zero		1


	//   ....[43]....
        /*0a0c*/ 	.word	0x000204e0
        /*0a10*/ 	.word	0x000000ff
        /*0a14*/ 	.word	0x00000000
        /*0a18*/ 	.short	0x0101
        /*0a1a*/ 	.byte	0x05
	.zero		1


	//   ....[44]....
        /*0a1c*/ 	.word	0x000229c0
        /*0a20*/ 	.word	0x00000000
        /*0a24*/ 	.word	0x00032440
        /*0a28*/ 	.short	0x010a
        /*0a2a*/ 	.byte	0x3f
	.zero		1


	//   ....[45]....
        /*0a2c*/ 	.word	0x00023680
        /*0a30*/ 	.word	0x00000011
        /*0a34*/ 	.word	0x00032400
        /*0a38*/ 	.short	0x0107
        /*0a3a*/ 	.byte	0x3f
	.zero		1


	//   ....[46]....
        /*0a3c*/ 	.word	0x00023720
        /*0a40*/ 	.word	0x00000011
        /*0a44*/ 	.word	0x00032400
        /*0a48*/ 	.short	0x0101
        /*0a4a*/ 	.byte	0x3f
	.zero		1


	//   ....[47]....
        /*0a4c*/ 	.word	0x00024200
        /*0a50*/ 	.word	0x00000011
        /*0a54*/ 	.word	0x00032410
        /*0a58*/ 	.short	0x0107
        /*0a5a*/ 	.byte	0x3f
	.zero		1


	//   ....[48]....
        /*0a5c*/ 	.word	0x00024300
        /*0a60*/ 	.word	0x00000011
        /*0a64*/ 	.word	0x00032410
        /*0a68*/ 	.short	0x0101
        /*0a6a*/ 	.byte	0x3f
	.zero		1


	//   ....[49]....
        /*0a6c*/ 	.word	0x00024320
        /*0a70*/ 	.word	0x00000011
        /*0a74*/ 	.word	0x00032420
        /*0a78*/ 	.short	0x010a
        /*0a7a*/ 	.byte	0x3f
	.zero		1


	//   ....[50]....
        /*0a7c*/ 	.word	0x00024400
        /*0a80*/ 	.word	0x00000002
        /*0a84*/ 	.word	0x00032460
        /*0a88*/ 	.short	0x010a
        /*0a8a*/ 	.byte	0x3f
	.zero		1


	//   ....[51]....
        /*0a8c*/ 	.word	0x00024c20
        /*0a90*/ 	.word	0x00000003
        /*0a94*/ 	.word	0x00032440
        /*0a98*/ 	.short	0x010a
        /*0a9a*/ 	.byte	0x3f
	.zero		1


	//   ....[52]....
        /*0a9c*/ 	.word	0x00024e40
        /*0aa0*/ 	.word	0x00000003
        /*0aa4*/ 	.word	0x00032460
        /*0aa8*/ 	.short	0x010a
        /*0aaa*/ 	.byte	0x3f
	.zero		1


	//   ....[53]....
        /*0aac*/ 	.word	0x00025630
        /*0ab0*/ 	.word	0x00000004
        /*0ab4*/ 	.word	0x00032440
        /*0ab8*/ 	.short	0x010a
        /*0aba*/ 	.byte	0x3f
	.zero		1


	//   ....[54]....
        /*0abc*/ 	.word	0x00025850
        /*0ac0*/ 	.word	0x00000004
        /*0ac4*/ 	.word	0x00032460
        /*0ac8*/ 	.short	0x010a
        /*0aca*/ 	.byte	0x3f
	.zero		1


	//   ....[55]....
        /*0acc*/ 	.word	0x00025fd0
        /*0ad0*/ 	.word	0x00000004
        /*0ad4*/ 	.word	0x00032440
        /*0ad8*/ 	.short	0x010a
        /*0ada*/ 	.byte	0x3f
	.zero		1


	//   ....[56]....
        /*0adc*/ 	.word	0x000261f0
        /*0ae0*/ 	.word	0x00000004
        /*0ae4*/ 	.word	0x00032460
        /*0ae8*/ 	.short	0x010a
        /*0aea*/ 	.byte	0x3f
	.zero		1


	//   ....[57]....
        /*0aec*/ 	.word	0x00026b60
        /*0af0*/ 	.word	0x00000000
        /*0af4*/ 	.word	0x00032420
        /*0af8*/ 	.short	0x010a
        /*0afa*/ 	.byte	0x3f
	.zero		1


	//   ....[58]....
        /*0afc*/ 	.word	0x00026d30
        /*0b00*/ 	.word	0x00000006
        /*0b04*/ 	.word	0x00000000
        /*0b08*/ 	.short	0x010a
        /*0b0a*/ 	.byte	0x3f
	.zero		1


	//   ....[59]....
        /*0b0c*/ 	.word	0x00026d80
        /*0b10*/ 	.word	0x00000003
        /*0b14*/ 	.word	0x00000000
        /*0b18*/ 	.short	0x010a
        /*0b1a*/ 	.byte	0x3f
	.zero		1


	//   ....[60]....
        /*0b1c*/ 	.word	0x00026de0
        /*0b20*/ 	.word	0x00000012
        /*0b24*/ 	.word	0x00000000
        /*0b28*/ 	.short	0x010a
        /*0b2a*/ 	.byte	0x3f
	.zero		1


	//   ....[61]....
        /*0b2c*/ 	.word	0x00026e10
        /*0b30*/ 	.word	0x00000003
        /*0b34*/ 	.word	0x00000000
        /*0b38*/ 	.short	0x010a
        /*0b3a*/ 	.byte	0x3f
	.zero		1


	//   ....[62]....
        /*0b3c*/ 	.word	0x00026e80
        /*0b40*/ 	.word	0x00000009
        /*0b44*/ 	.word	0x00032400
        /*0b48*/ 	.short	0x010a
        /*0b4a*/ 	.byte	0x3f
	.zero		1


	//   ....[63]....
        /*0b4c*/ 	.word	0x00026ed0
        /*0b50*/ 	.word	0x0000000c
        /*0b54*/ 	.word	0x00000000
        /*0b58*/ 	.short	0x010a
        /*0b5a*/ 	.byte	0x3f
	.zero		1


	//   ....[64]....
        /*0b5c*/ 	.word	0x00026f30
        /*0b60*/ 	.word	0x00000009
        /*0b64*/ 	.word	0x00032410
        /*0b68*/ 	.short	0x010a
        /*0b6a*/ 	.byte	0x3f
	.zero		1


	//   ....[65]....
        /*0b6c*/ 	.word	0x00026f80
        /*0b70*/ 	.word	0x00000008
        /*0b74*/ 	.word	0x00000000
        /*0b78*/ 	.short	0x010a
        /*0b7a*/ 	.byte	0x3f
	.zero		1


	//   ....[66]....
        /*0b7c*/ 	.word	0x00026fd0
        /*0b80*/ 	.word	0x00000000
        /*0b84*/ 	.word	0x00000000
        /*0b88*/ 	.short	0x010a
        /*0b8a*/ 	.byte	0x3f
	.zero		1


	//   ....[67]....
        /*0b8c*/ 	.word	0x00027020
        /*0b90*/ 	.word	0x00000004
        /*0b94*/ 	.word	0x00000000
        /*0b98*/ 	.short	0x010a
        /*0b9a*/ 	.byte	0x3f
	.zero		1


	//   ....[68]....
        /*0b9c*/ 	.word	0x00027070
        /*0ba0*/ 	.word	0x00000000
        /*0ba4*/ 	.word	0x00000000
        /*0ba8*/ 	.short	0x010a
        /*0baa*/ 	.byte	0x3f
	.zero		1


	//   ....[69]....
        /*0bac*/ 	.word	0x000270c0
        /*0bb0*/ 	.word	0x00000004
        /*0bb4*/ 	.word	0x00000000
        /*0bb8*/ 	.short	0x010a
        /*0bba*/ 	.byte	0x3f
	.zero		1


	//   ....[70]....
        /*0bbc*/ 	.word	0x00027210
        /*0bc0*/ 	.word	0x00000000
        /*0bc4*/ 	.word	0x00032440
        /*0bc8*/ 	.short	0x010a
        /*0bca*/ 	.byte	0x3f
	.zero		1


	//   ....[71]....
        /*0bcc*/ 	.word	0x00028aa0
        /*0bd0*/ 	.word	0x00000011
        /*0bd4*/ 	.word	0x00032420
        /*0bd8*/ 	.short	0x010a
        /*0bda*/ 	.byte	0x3f
	.zero		1


	//   ....[72]....
        /*0bdc*/ 	.word	0x00028af0
        /*0be0*/ 	.word	0x00000002
        /*0be4*/ 	.word	0x00032460
        /*0be8*/ 	.short	0x010a
        /*0bea*/ 	.byte	0x3f
	.zero		1


	//   ....[73]....
        /*0bec*/ 	.word	0x00028b40
        /*0bf0*/ 	.word	0x00000003
        /*0bf4*/ 	.word	0x00032440
        /*0bf8*/ 	.short	0x010a
        /*0bfa*/ 	.byte	0x3f
	.zero		1


	//   ....[74]....
        /*0bfc*/ 	.word	0x00028b90
        /*0c00*/ 	.word	0x00000003
        /*0c04*/ 	.word	0x00032460
        /*0c08*/ 	.short	0x010a
        /*0c0a*/ 	.byte	0x3f
	.zero		1


	//   ....[75]....
        /*0c0c*/ 	.word	0x00028be0
        /*0c10*/ 	.word	0x00000004
        /*0c14*/ 	.word	0x00032440
        /*0c18*/ 	.short	0x010a
        /*0c1a*/ 	.byte	0x3f
	.zero		1


	//   ....[76]....
        /*0c1c*/ 	.word	0x00028c30
        /*0c20*/ 	.word	0x00000004
        /*0c24*/ 	.word	0x00032460
        /*0c28*/ 	.short	0x010a
        /*0c2a*/ 	.byte	0x3f
	.zero		1


	//   ....[77]....
        /*0c2c*/ 	.word	0x00028c80
        /*0c30*/ 	.word	0x00000004
        /*0c34*/ 	.word	0x00032440
        /*0c38*/ 	.short	0x010a
        /*0c3a*/ 	.byte	0x3f
	.zero		1


	//   ....[78]....
        /*0c3c*/ 	.word	0x00028cd0
        /*0c40*/ 	.word	0x00000004
        /*0c44*/ 	.word	0x00032460
        /*0c48*/ 	.short	0x010a
        /*0c4a*/ 	.byte	0x3f
	.zero		1


	//   ....[79]....
        /*0c4c*/ 	.word	0x00028dc0
        /*0c50*/ 	.word	0x00000000
        /*0c54*/ 	.word	0x00032420
        /*0c58*/ 	.short	0x010a
        /*0c5a*/ 	.byte	0x3f
	.zero		1


	//   ....[80]....
        /*0c5c*/ 	.word	0x00028f60
        /*0c60*/ 	.word	0x00000006
        /*0c64*/ 	.word	0x00000000
        /*0c68*/ 	.short	0x010a
        /*0c6a*/ 	.byte	0x3f
	.zero		1


	//   ....[81]....
        /*0c6c*/ 	.word	0x00028fb0
        /*0c70*/ 	.word	0x00000003
        /*0c74*/ 	.word	0x00000000
        /*0c78*/ 	.short	0x010a
        /*0c7a*/ 	.byte	0x3f
	.zero		1


	//   ....[82]....
        /*0c7c*/ 	.word	0x00029000
        /*0c80*/ 	.word	0x00000012
        /*0c84*/ 	.word	0x00000000
        /*0c88*/ 	.short	0x010a
        /*0c8a*/ 	.byte	0x3f
	.zero		1


	//   ....[83]....
        /*0c8c*/ 	.word	0x000293b0
        /*0c90*/ 	.word	0x0000000c
        /*0c94*/ 	.word	0x00000000
        /*0c98*/ 	.short	0x010a
        /*0c9a*/ 	.byte	0x3f
	.zero		1


	//   ....[84]....
        /*0c9c*/ 	.word	0x000294f0
        /*0ca0*/ 	.word	0x00000002
        /*0ca4*/ 	.word	0x00000000
        /*0ca8*/ 	.short	0x010a
        /*0caa*/ 	.byte	0x3f
	.zero		1


	//   ....[85]....
        /*0cac*/ 	.word	0x00029b50
        /*0cb0*/ 	.word	0x0000000b
        /*0cb4*/ 	.word	0x00000000
        /*0cb8*/ 	.short	0x010a
        /*0cba*/ 	.byte	0x3f
	.zero		1


	//   ....[86]....
        /*0cbc*/ 	.word	0x00029c90
        /*0cc0*/ 	.word	0x00000008
        /*0cc4*/ 	.word	0x00000000
        /*0cc8*/ 	.short	0x010a
        /*0cca*/ 	.byte	0x3f
	.zero		1


	//   ....[87]....
        /*0ccc*/ 	.word	0x0002af00
        /*0cd0*/ 	.word	0x00000002
        /*0cd4*/ 	.word	0x00000000
        /*0cd8*/ 	.short	0x0101
        /*0cda*/ 	.byte	0x3f
	.zero		1


	//   ....[88]....
        /*0cdc*/ 	.word	0x00044650
        /*0ce0*/ 	.word	0x00000004
        /*0ce4*/ 	.word	0x00000000
        /*0ce8*/ 	.short	0x0101
        /*0cea*/ 	.byte	0x3f
	.zero		1


	//   ....[89]....
        /*0cec*/ 	.word	0x00044690
        /*0cf0*/ 	.word	0x00000002
        /*0cf4*/ 	.word	0x00000000
        /*0cf8*/ 	.short	0x010a
        /*0cfa*/ 	.byte	0x3f
	.zero		1


	//   ....[90]....
        /*0cfc*/ 	.word	0x000446e0
        /*0d00*/ 	.word	0x00000008
        /*0d04*/ 	.word	0x00000000
        /*0d08*/ 	.short	0x010a
        /*0d0a*/ 	.byte	0x3f
	.zero		1


	//----- nvinfo : EIATTR_NUM_MBARRIERS
	.align		4
.L_355:
        /*0d0c*/ 	.byte	0x03, 0x38
        /*0d0e*/ 	.short	0x0017


	//----- nvinfo : EIATTR_EXIT_INSTR_OFFSETS
	.align		4
        /*0d10*/ 	.byte	0x04, 0x1c
        /*0d12*/ 	.short	(.L_357 - .L_356)


	//   ....[0]....
.L_356:
        /*0d14*/ 	.word	0x00000b50


	//   ....[1]....
        /*0d18*/ 	.word	0x000215f0


	//   ....[2]....
        /*0d1c*/ 	.word	0x00026e60


	//----- nvinfo : EIATTR_MAX_THREADS
	.align		4
.L_357:
        /*0d20*/ 	.byte	0x04, 0x05
        /*0d22*/ 	.short	(.L_359 - .L_358)
.L_358:
        /*0d24*/ 	.word	0x00000180
        /*0d28*/ 	.word	0x00000001
        /*0d2c*/ 	.word	0x00000001


	//----- nvinfo : EIATTR_CRS_STACK_SIZE
	.align		4
.L_359:
        /*0d30*/ 	.byte	0x04, 0x1e
        /*0d32*/ 	.short	(.L_361 - .L_360)
.L_360:
        /*0d34*/ 	.word	0x00000000


	//----- nvinfo : EIATTR_CBANK_PARAM_SIZE
	.align		4
.L_361:
        /*0d38*/ 	.byte	0x03, 0x19
        /*0d3a*/ 	.short	0x0bf0


	//----- nvinfo : EIATTR_PARAM_CBANK
	.align		4
        /*0d3c*/ 	.byte	0x04, 0x0a
        /*0d3e*/ 	.short	(.L_363 - .L_362)
	.align		4
.L_362:
        /*0d40*/ 	.word	index@(.nv.constant0._ZN7cutlass13device_kernelIN5flash11enable_sm90INS1_16FlashAttnFwdSm90INS1_25CollectiveMainloopFwdSm90ILi2EN4cute5tupleIJNS5_1CILi1EEES8_S8_EEENS6_IJNS7_ILi128EEENS7_ILi96EEENS7_ILi64EEEEEELi256ENS_6half_tEfNS_4arch4Sm90ELb0ELb1ELb0ELb0ELb0ELb0ELb1ELb1ELb0ELb1ELb0ELb0EEENS1_21CollectiveEpilogueFwdINS6_IJSA_NS7_ILi256EEESB_EEES9_SE_SG_Li256ELb0ELb1ELb0ELb0EEENS1_30DynamicPersistentTileSchedulerILi256ELi128ELb0ELb1ELb1EEEEEEEEEvNT_6ParamsE)
        /*0d44*/ 	.short	0x0210
        /*0d46*/ 	.short	0x0bf0


	//----- nvinfo : EIATTR_SW_WAR
	.align		4
.L_363:
        /*0d48*/ 	.byte	0x04, 0x36
        /*0d4a*/ 	.short	(.L_365 - .L_364)
.L_364:
        /*0d4c*/ 	.word	0x00000008
.L_365:


//--------------------- .nv.info._ZN7cutlass13device_kernelIN5flash11enable_sm90INS1_16FlashAttnFwdSm90INS1_25CollectiveMainloopFwdSm90ILi2EN4cute5tupleIJNS5_1CILi1EEES8_S8_EEENS6_IJNS7_ILi128EEENS7_ILi96EEENS7_ILi64EEEEEELi256ENS_6half_tEfNS_4arch4Sm90ELb0ELb1ELb0ELb1ELb0ELb0ELb0ELb1ELb0ELb1ELb0ELb0EEENS1_21CollectiveEpilogueFwdINS6_IJSA_NS7_ILi256EEESB_EEES9_SE_SG_Li256ELb1ELb1ELb0ELb0EEENS1_36VarlenDynamicPersistentTileSchedulerILi128ELi96ELi256ELi128ELb0ELb1ELb1ELb1ELb0ELb1EEEEEEEEEvNT_6ParamsE --------------------------
	.section	.nv.info._ZN7cutlass13device_kernelIN5flash11enable_sm90INS1_16FlashAttnFwdSm90INS1_25CollectiveMainloopFwdSm90ILi2EN4cute5tupleIJNS5_1CILi1EEES8_S8_EEENS6_IJNS7_ILi128EEENS7_ILi96EEENS7_ILi64EEEEEELi256ENS_6half_tEfNS_4arch4Sm90ELb0ELb1ELb0ELb1ELb0ELb0ELb0ELb1ELb0ELb1ELb0ELb0EEENS1_21CollectiveEpilogueFwdINS6_IJSA_NS7_ILi256EEESB_EEES9_SE_SG_Li256ELb1ELb1ELb0ELb0EEENS1_36VarlenDynamicPersistentTileSchedulerILi128ELi96ELi256ELi128ELb0ELb1ELb1ELb1ELb0ELb1EEEEEEEEEvNT_6ParamsE,"",@"SHT_CUDA_INFO"
	.sectionflags	@""
	.align	4


	//----- nvinfo : EIATTR_CUDA_API_VERSION
	.align		4
        /*0000*/ 	.byte	0x04, 0x37
        /*0002*/ 	.short	(.L_367 - .L_366)
.L_366:
        /*0004*/ 	.word	0x00000082


	//----- nvinfo : EIATTR_KPARAM_INFO
	.align		4
.L_367:
        /*0008*/ 	.byte	0x04, 0x17
        /*000a*/ 	.short	(.L_369 - .L_368)
.L_368:
        /*000c*/ 	.word	0x00000000
        /*0010*/ 	.short	0x0000
        /*0012*/ 	.short	0x0070
        /*0014*/ 	.byte	0x00, 0xf0, 0x01, 0x2a


	//----- nvinfo : EIATTR_SPARSE_MMA_MASK
	.align		4
.L_369:
        /*0018*/ 	.byte	0x03, 0x50
        /*001a*/ 	.short	0x0000


	//----- nvinfo : EIATTR_MAXREG_COUNT
	.align		4
        /*001c*/ 	.byte	0x03, 0x1b
        /*001e*/ 	.short	0x00a8


	//----- nvinfo : EIATTR_NUM_BARRIERS
	.align		4
        /*0020*/ 	.byte	0x02, 0x4c
        /*0022*/ 	.byte	0x10
	.zero		1


	//----- nvinfo : EIATTR_EXTERNS
	.align		4
        /*0024*/ 	.byte	0x04, 0x0f
        /*0026*/ 	.short	(.L_371 - .L_370)


	//   ....[0]....
	.align		4
.L_370:
        /*0028*/ 	.word	index@(__assertfail)


	//----- nvinfo : EIATTR_ANNOTATIONS
	.align		4
.L_371:
        /*002c*/ 	.byte	0x04, 0x55
        /*002e*/ 	.short	(.L_373 - .L_372)


	//   ....[0]....
.L_372:
        /* <DEDUP_REMOVED lines=57> */


	//----- nvinfo : EIATTR_MERCURY_ISA_VERSION
	.align		4
.L_373:
        /*03b0*/ 	.byte	0x03, 0x5f
        /*03b2*/ 	.short	0x0101


	//----- nvinfo : EIATTR_UNUSED_LOAD_BYTE_OFFSET
	.align		4
        /*03b4*/ 	.byte	0x04, 0x44
        /*03b6*/ 	.short	(.L_375 - .L_374)


	//   ....[0]....
.L_374:
        /*03b8*/ 	.word	0x00000a40
        /*03bc*/ 	.word	0x0000fff0


	//   ....[1]....
        /*03c0*/ 	.word	0x0000d180
        /*03c4*/ 	.word	0x0000fff0


	//----- nvinfo : EIATTR_INT_WARP_WIDE_INSTR_OFFSETS
	.align		4
.L_375:
        /*03c8*/ 	.byte	0x04, 0x31
        /*03ca*/ 	.short	(.L_377 - .L_376)


	//   ....[0]....
.L_376:
        /*03cc*/ 	.word	0x00000130


	//   ....[1]....
        /*03d0*/ 	.word	0x00000170


	//   ....[2]....
        /*03d4*/ 	.word	0x000001e0


	//   ....[3]....
        /*03d8*/ 	.word	0x00011510


	//   ....[4]....
        /*03dc*/ 	.word	0x000115a0


	//   ....[5]....
        /*03e0*/ 	.word	0x00015310


	//   ....[6]....
        /*03e4*/ 	.word	0x000153a0


	//----- nvinfo : EIATTR_COOP_GROUP_MASK_REGIDS
	.align		4
.L_377:
        /*03e8*/ 	.byte	0x04, 0x29
        /*03ea*/ 	.short	(.L_379 - .L_378)


	//   ....[0]....
.L_378:
        /*03ec*/ 	.word	0xffffffff


	//   ....[1]....
        /*03f0*/ 	.word	0xffffffff


	//   ....[2]....
        /*03f4*/ 	.word	0xffffffff


	//   ....[3]....
        /*03f8*/ 	.word	0xffffffff


	//   ....[4]....
        /*03fc*/ 	.word	0xffffffff


	//   ....[5]....
        /*0400*/ 	.word	0xffffffff


	//   ....[6]....
        /*0404*/ 	.word	0xffffffff


	//   ....[7]....
        /*0408*/ 	.word	0xffffffff


	//   ....[8]....
        /*040c*/ 	.word	0xffffffff


	//   ....[9]....
        /*0410*/ 	.word	0xffffffff


	//   ....[10]....
        /*0414*/ 	.word	0xffffffff


	//   ....[11]....
        /*0418*/ 	.word	0xffffffff


	//   ....[12]....
        /*041c*/ 	.word	0xffffffff


	//   ....[13]....
        /*0420*/ 	.word	0xffffffff


	//   ....[14]....
        /*0424*/ 	.word	0xffffffff


	//   ....[15]....
        /*0428*/ 	.word	0xffffffff


	//   ....[16]....
        /*042c*/ 	.word	0xffffffff


	//   ....[17]....
        /*0430*/ 	.word	0xffffffff


	//   ....[18]....
        /*0434*/ 	.word	0xffffffff


	//   ....[19]....
        /*0438*/ 	.word	0xffffffff


	//   ....[20]....
        /*043c*/ 	.word	0xffffffff


	//   ....[21]....
        /*0440*/ 	.word	0xffffffff


	//   ....[22]....
        /*0444*/ 	.word	0xffffffff


	//   ....[23]....
        /*0448*/ 	.word	0xffffffff


	//   ....[24]....
        /*044c*/ 	.word	0xffffffff


	//   ....[25]....
        /*0450*/ 	.word	0xffffffff


	//   ....[26]....
        /*0454*/ 	.word	0xffffffff


	//   ....[27]....
        /*0458*/ 	.word	0xffffffff


	//   ....[28]....
        /*045c*/ 	.word	0xffffffff


	//   ....[29]....
        /*0460*/ 	.word	0xffffffff


	//   ....[30]....
        /*0464*/ 	.word	0xffffffff


	//   ....[31]....
        /*0468*/ 	.word	0xffffffff


	//   ....[32]....
        /*046c*/ 	.word	0xffffffff


	//   ....[33]....
        /*0470*/ 	.word	0xffffffff


	//   ....[34]....
        /*0474*/ 	.word	0xffffffff


	//   ....[35]....
        /*0478*/ 	.word	0xffffffff


	//   ....[36]....
        /*047c*/ 	.word	0xffffffff


	//   ....[37]....
        /*0480*/ 	.word	0xffffffff


	//   ....[38]....
        /*0484*/ 	.word	0xffffffff


	//   ....[39]....
        /*0488*/ 	.word	0xffffffff


	//   ....[40]....
        /*048c*/ 	.word	0xffffffff


	//   ....[41]....
        /*0490*/ 	.word	0xffffffff


	//   ....[42]....
        /*0494*/ 	.word	0xffffffff


	//   ....[43]....
        /*0498*/ 	.word	0xffffffff


	//   ....[44]....
        /*049c*/ 	.word	0xffffffff


	//   ....[45]....
        /*04a0*/ 	.word	0xffffffff


	//   ....[46]....
        /*04a4*/ 	.word	0xffffffff


	//   ....[47]....
        /*04a8*/ 	.word	0xffffffff


	//   ....[48]....
        /*04ac*/ 	.word	0xffffffff


	//   ....[49]....
        /*04b0*/ 	.word	0xffffffff


	//   ....[50]....
        /*04b4*/ 	.word	0xffffffff


	//   ....[51]....
        /*04b8*/ 	.word	0xffffffff


	//   ....[52]....
        /*04bc*/ 	.word	0xffffffff


	//   ....[53]....
        /*04c0*/ 	.word	0xffffffff


	//   ....[54]....
        /*04c4*/ 	.word	0xffffffff


	//   ....[55]....
        /*04c8*/ 	.word	0xffffffff


	//   ....[56]....
        /*04cc*/ 	.word	0xffffffff


	//   ....[57]....
        /*04d0*/ 	.word	0xffffffff


	//   ....[58]....
        /*04d4*/ 	.word	0xffffffff


	//   ....[59]....
        /*04d8*/ 	.word	0xffffffff


	//   ....[60]....
        /*04dc*/ 	.word	0xffffffff


	//   ....[61]....
        /*04e0*/ 	.word	0xffffffff


	//   ....[62]....
        /*04e4*/ 	.word	0xffffffff


	//   ....[63]....
        /*04e8*/ 	.word	0xffffffff


	//   ....[64]....
        /*04ec*/ 	.word	0xffffffff


	//   ....[65]....
        /*04f0*/ 	.word	0xffffffff


	//   ....[66]....
        /*04f4*/ 	.word	0xffffffff


	//   ....[67]....
        /*04f8*/ 	.word	0xffffffff


	//   ....[68]....
        /*04fc*/ 	.word	0xffffffff


	//   ....[69]....
        /*0500*/ 	.word	0xffffffff


	//   ....[70]....
        /*0504*/ 	.word	0xffffffff


	//   ....[71]....
        /*0508*/ 	.word	0xffffffff


	//   ....[72]....
        /*050c*/ 	.word	0xffffffff


	//   ....[73]....
        /*0510*/ 	.word	0xffffffff


	//   ....[74]....
        /*0514*/ 	.word	0xffffffff


	//   ....[75]....
        /*0518*/ 	.word	0xffffffff


	//   ....[76]....
        /*051c*/ 	.word	0xffffffff


	//   ....[77]....
        /*0520*/ 	.word	0xffffffff


	//   ....[78]....
        /*0524*/ 	.word	0xffffffff


	//   ....[79]....
        /*0528*/ 	.word	0xffffffff


	//   ....[80]....
        /*052c*/ 	.word	0xffffffff


	//   ....[81]....
        /*0530*/ 	.word	0xffffffff


	//   ....[82]....
        /*0534*/ 	.word	0xffffffff


	//   ....[83]....
        /*0538*/ 	.word	0xffffffff


	//   ....[84]....
        /*053c*/ 	.word	0xffffffff


	//   ....[85]....
        /*0540*/ 	.word	0xffffffff


	//   ....[86]....
        /*0544*/ 	.word	0xffffffff


	//   ....[87]....
        /*0548*/ 	.word	0xffffffff


	//   ....[88]....
        /*054c*/ 	.word	0xffffffff


	//   ....[89]....
        /*0550*/ 	.word	0xffffffff


	//   ....[90]....
        /*0554*/ 	.word	0xffffffff


	//   ....[91]....
        /*0558*/ 	.word	0xffffffff


	//   ....[92]....
        /*055c*/ 	.word	0xffffffff


	//   ....[93]....
        /*0560*/ 	.word	0xffffffff


	//   ....[94]....
        /*0564*/ 	.word	0xffffffff


	//   ....[95]....
        /*0568*/ 	.word	0xffffffff


	//   ....[96]....
        /*056c*/ 	.word	0xffffffff


	//   ....[97]....
        /*0570*/ 	.word	0xffffffff


	//   ....[98]....
        /*0574*/ 	.word	0xffffffff


	//   ....[99]....
        /*0578*/ 	.word	0xffffffff


	//   ....[100]....
        /*057c*/ 	.word	0xffffffff


	//   ....[101]....
        /*0580*/ 	.word	0xffffffff


	//   ....[102]....
        /*0584*/ 	.word	0xffffffff


	//   ....[103]....
        /*0588*/ 	.word	0xffffffff


	//   ....[104]....
        /*058c*/ 	.word	0xffffffff


	//   ....[105]....
        /*0590*/ 	.word	0x0500000f


	//   ....[106]....
        /*0594*/ 	.word	0x0500000f


	//   ....[107]....
        /*0598*/ 	.word	0x0500000f


	//   ....[108]....
        /*059c*/ 	.word	0x0500000f


	//   ....[109]....
        /*05a0*/ 	.word	0x0500000f


	//   ....[110]....
        /*05a4*/ 	.word	0x0500000f


	//   ....[111]....
        /*05a8*/ 	.word	0x0500000f


	//   ....[112]....
        /*05ac*/ 	.word	0x0500000f


	//   ....[113]....
        /*05b0*/ 	.word	0x0500000f


	//   ....[114]....
        /*05b4*/ 	.word	0x0500000f


	//   ....[115]....
        /*05b8*/ 	.word	0x0500000f


	//   ....[116]....
        /*05bc*/ 	.word	0x0500000f


	//   ....[117]....
        /*05c0*/ 	.word	0x0500000f


	//   ....[118]....
        /*05c4*/ 	.word	0x0500000f


	//   ....[119]....
        /*05c8*/ 	.word	0x0500000f


	//   ....[120]....
        /*05cc*/ 	.word	0x0500000f


	//   ....[121]....
        /*05d0*/ 	.word	0x0500000f


	//   ....[122]....
        /*05d4*/ 	.word	0x0500000f


	//   ....[123]....
        /*05d8*/ 	.word	0x0500000f


	//   ....[124]....
        /*05dc*/ 	.word	0x0500000f


	//   ....[125]....
        /*05e0*/ 	.word	0x0500000f


	//   ....[126]....
        /*05e4*/ 	.word	0x0500000f


	//   ....[127]....
        /*05e8*/ 	.word	0x0500000f


	//   ....[128]....
        /*05ec*/ 	.word	0x0500000f


	//   ....[129]....
        /*05f0*/ 	.word	0x0500000f


	//   ....[130]....
        /*05f4*/ 	.word	0x0500000f


	//   ....[131]....
        /*05f8*/ 	.word	0x0500000f


	//   ....[132]....
        /*05fc*/ 	.word	0x0500000f


	//   ....[133]....
        /*0600*/ 	.word	0x0500000f


	//   ....[134]....
        /*0604*/ 	.word	0x0500000f


	//   ....[135]....
        /*0608*/ 	.word	0x0500000f


	//   ....[136]....
        /*060c*/ 	.word	0x0500000f


	//   ....[137]....
        /*0610*/ 	.word	0x0500000f


	//   ....[138]....
        /*0614*/ 	.word	0x0500000f


	//   ....[139]....
        /*0618*/ 	.word	0x0500000f


	//----- nvinfo : EIATTR_COOP_GROUP_INSTR_OFFSETS
	.align		4
.L_379:
        /*061c*/ 	.byte	0x04, 0x28
        /*061e*/ 	.short	(.L_381 - .L_380)


	//   ....[0]....
.L_380:
        /*0620*/ 	.word	0x00000070


	//   ....[1]....
        /*0624*/ 	.word	0x00000140


	//   ....[2]....
        /*0628*/ 	.word	0x00000190


	//   ....[3]....
        /*062c*/ 	.word	0x000003c0


	//   ....[4]....
        /*0630*/ 	.word	0x00000520


	//   ....[5]....
        /*0634*/ 	.word	0x00000640


	//   ....[6]....
        /*0638*/ 	.word	0x000007a0


	//   ....[7]....
        /*063c*/ 	.word	0x00001b50


	//   ....[8]....
        /*0640*/ 	.word	0x00002180


	//   ....[9]....
        /*0644*/ 	.word	0x00002c20


	//   ....[10]....
        /*0648*/ 	.word	0x000031e0


	//   ....[11]....
        /*064c*/ 	.word	0x000032e0


	//   ....[12]....
        /*0650*/ 	.word	0x00003890


	//   ....[13]....
        /*0654*/ 	.word	0x00003950


	//   ....[14]....
        /*0658*/ 	.word	0x00004a80


	//   ....[15]....
        /*065c*/ 	.word	0x00004d90


	//   ....[16]....
        /*0660*/ 	.word	0x00005b60


	//   ....[17]....
        /*0664*/ 	.word	0x00005c80


	//   ....[18]....
        /*0668*/ 	.word	0x000062e0


	//   ....[19]....
        /*066c*/ 	.word	0x00006350


	//   ....[20]....
        /*0670*/ 	.word	0x00007f10


	//   ....[21]....
        /*0674*/ 	.word	0x00007f30


	//   ....[22]....
        /*0678*/ 	.word	0x00008460


	//   ....[23]....
        /*067c*/ 	.word	0x00008630


	//   ....[24]....
        /*0680*/ 	.word	0x00009ba0


	//   ....[25]....
        /*0684*/ 	.word	0x00009e00


	//   ....[26]....
        /*0688*/ 	.word	0x0000aaa0


	//   ....[27]....
        /*068c*/ 	.word	0x0000abc0


	//   ....[28]....
        /*0690*/ 	.word	0x0000b400


	//   ....[29]....
        /*0694*/ 	.word	0x0000b5d0


	//   ....[30]....
        /*0698*/ 	.word	0x0000c700


	//   ....[31]....
        /*069c*/ 	.word	0x0000c780


	//   ....[32]....
        /*06a0*/ 	.word	0x0000c7e0


	//   ....[33]....
        /*06a4*/ 	.word	0x0000c810


	//   ....[34]....
        /*06a8*/ 	.word	0x0000e210


	//   ....[35]....
        /*06ac*/ 	.word	0x0000e250


	//   ....[36]....
        /*06b0*/ 	.word	0x0000e290


	//   ....[37]....
        /*06b4*/ 	.word	0x0000e2c0


	//   ....[38]....
        /*06b8*/ 	.word	0x0000eb60


	//   ....[39]....
        /*06bc*/ 	.word	0x0000eba0


	//   ....[40]....
        /*06c0*/ 	.word	0x0000ece0


	//   ....[41]....
        /*06c4*/ 	.word	0x0000ed00


	//   ....[42]....
        /*06c8*/ 	.word	0x0000ee40


	//   ....[43]....
        /*06cc*/ 	.word	0x0000ee60


	//   ....[44]....
        /*06d0*/ 	.word	0x0000efb0


	//   ....[45]....
        /*06d4*/ 	.word	0x0000efd0


	//   ....[46]....
        /*06d8*/ 	.word	0x0000f920


	//   ....[47]....
        /*06dc*/ 	.word	0x0000f940


	//   ....[48]....
        /*06e0*/ 	.word	0x0000fa80


	//   ....[49]....
        /*06e4*/ 	.word	0x0000faa0


	//   ....[50]....
        /*06e8*/ 	.word	0x0000fbe0


	//   ....[51]....
        /*06ec*/ 	.word	0x0000fc00


	//   ....[52]....
        /*06f0*/ 	.word	0x0000fd50


	//   ....[53]....
        /*06f4*/ 	.word	0x0000fd70


	//   ....[54]....
        /*06f8*/ 	.word	0x0000ff50


	//   ....[55]....
        /*06fc*/ 	.word	0x00010130


	//   ....[56]....
        /*0700*/ 	.word	0x00010160


	//   ....[57]....
        /*0704*/ 	.word	0x00010190


	//   ....[58]....
        /*0708*/ 	.word	0x000101c0


	//   ....[59]....
        /*070c*/ 	.word	0x000101f0


	//   ....[60]....
        /*0710*/ 	.word	0x00010220


	//   ....[61]....
        /*0714*/ 	.word	0x00010390


	//   ....[62]....
        /*0718*/ 	.word	0x000103c0


	//   ....[63]....
        /*071c*/ 	.word	0x000103f0


	//   ....[64]....
        /*0720*/ 	.word	0x00010420


	//   ....[65]....
        /*0724*/ 	.word	0x00010450


	//   ....[66]....
        /*0728*/ 	.word	0x00010480


	//   ....[67]....
        /*072c*/ 	.word	0x00010520


	//   ....[68]....
        /*0730*/ 	.word	0x00010580


	//   ....[69]....
        /*0734*/ 	.word	0x00010610


	//   ....[70]....
        /*0738*/ 	.word	0x00011ad0


	//   ....[71]....
        /*073c*/ 	.word	0x000125f0


	//   ....[72]....
        /*0740*/ 	.word	0x00012610


	//   ....[73]....
        /*0744*/ 	.word	0x000126c0


	//   ....[74]....
        /*0748*/ 	.word	0x000126d0


	//   ....[75]....
        /*074c*/ 	.word	0x00012750


	//   ....[76]....
        /*0750*/ 	.word	0x00012760


	//   ....[77]....
        /*0754*/ 	.word	0x000127e0


	//   ....[78]....
        /*0758*/ 	.word	0x000127f0


	//   ....[79]....
        /*075c*/ 	.word	0x00012870


	//   ....[80]....
        /*0760*/ 	.word	0x00012880


	//   ....[81]....
        /*0764*/ 	.word	0x00012900


	//   ....[82]....
        /*0768*/ 	.word	0x00012910


	//   ....[83]....
        /*076c*/ 	.word	0x00012990


	//   ....[84]....
        /*0770*/ 	.word	0x000129a0


	//   ....[85]....
        /*0774*/ 	.word	0x000129b0


	//   ....[86]....
        /*0778*/ 	.word	0x00012a00


	//   ....[87]....
        /*077c*/ 	.word	0x000155a0


	//   ....[88]....
        /*0780*/ 	.word	0x00015600


	//   ....[89]....
        /*0784*/ 	.word	0x00015630


	//   ....[90]....
        /*0788*/ 	.word	0x00015640


	//   ....[91]....
        /*078c*/ 	.word	0x00015670


	//   ....[92]....
        /*0790*/ 	.word	0x000156a0


	//   ....[93]....
        /*0794*/ 	.word	0x000156d0


	//   ....[94]....
        /*0798*/ 	.word	0x00015700


	//   ....[95]....
        /*079c*/ 	.word	0x00015880


	//   ....[96]....
        /*07a0*/ 	.word	0x000158b0


	//   ....[97]....
        /*07a4*/ 	.word	0x000158e0


	//   ....[98]....
        /*07a8*/ 	.word	0x00015910


	//   ....[99]....
        /*07ac*/ 	.word	0x00015940


	//   ....[100]....
        /*07b0*/ 	.word	0x00015970


	//   ....[101]....
        /*07b4*/ 	.word	0x00015a30


	//   ....[102]....
        /*07b8*/ 	.word	0x00015a50


	//   ....[103]....
        /*07bc*/ 	.word	0x00015ac0


	//   ....[104]....
        /*07c0*/ 	.word	0x00016180


	//   ....[105]....
        /*07c4*/ 	.word	0x000167c0


	//   ....[106]....
        /*07c8*/ 	.word	0x00016980


	//   ....[107]....
        /*07cc*/ 	.word	0x000169d0


	//   ....[108]....
        /*07d0*/ 	.word	0x00016a30


	//   ....[109]....
        /*07d4*/ 	.word	0x00016b20


	//   ....[110]....
        /*07d8*/ 	.word	0x00016b80


	//   ....[111]....
        /*07dc*/ 	.word	0x00016c70


	//   ....[112]....
        /*07e0*/ 	.word	0x00016cd0


	//   ....[113]....
        /*07e4*/ 	.word	0x00016dc0


	//   ....[114]....
        /*07e8*/ 	.word	0x00016e20


	//   ....[115]....
        /*07ec*/ 	.word	0x00016f10


	//   ....[116]....
        /*07f0*/ 	.word	0x00016f70


	//   ....[117]....
        /*07f4*/ 	.word	0x00017060


	//   ....[118]....
        /*07f8*/ 	.word	0x000170c0


	//   ....[119]....
        /*07fc*/ 	.word	0x00017190


	//   ....[120]....
        /*0800*/ 	.word	0x00017210


	//   ....[121]....
        /*0804*/ 	.word	0x000172e0


	//   ....[122]....
        /*0808*/ 	.word	0x00017610


	//   ....[123]....
        /*080c*/ 	.word	0x000176b0


	//   ....[124]....
        /*0810*/ 	.word	0x000177d0


	//   ....[125]....
        /*0814*/ 	.word	0x00017840


	//   ....[126]....
        /*0818*/ 	.word	0x000178b0


	//   ....[127]....
        /*081c*/ 	.word	0x00017920


	//   ....[128]....
        /*0820*/ 	.word	0x00017990


	//   ....[129]....
        /*0824*/ 	.word	0x00017a10


	//   ....[130]....
        /*0828*/ 	.word	0x00017aa0


	//   ....[131]....
        /*082c*/ 	.word	0x00017b30


	//   ....[132]....
        /*0830*/ 	.word	0x00017ba0


	//   ....[133]....
        /*0834*/ 	.word	0x00017c10


	//   ....[134]....
        /*0838*/ 	.word	0x00017c80


	//   ....[135]....
        /*083c*/ 	.word	0x00017d00


	//   ....[136]....
        /*0840*/ 	.word	0x00017d70


	//   ....[137]....
        /*0844*/ 	.word	0x00017e10


	//   ....[138]....
        /*0848*/ 	.word	0x00017ea0


	//   ....[139]....
        /*084c*/ 	.word	0x00017fd0


	//----- nvinfo : EIATTR_REG_RECONFIG
	.align		4
.L_381:
        /*0850*/ 	.byte	0x01, 0x54
	.zero		2


	//----- nvinfo : EIATTR_SYSCALL_OFFSETS
	.align		4
        /*0854*/ 	.byte	0x04, 0x46
        /*0856*/ 	.short	(.L_383 - .L_382)


	//   ....[0]....
.L_382:
        /*0858*/ 	.word	0x00001d30


	//   ....[1]....
        /*085c*/ 	.word	0x00011710


	//   ....[2]....
        /*0860*/ 	.word	0x00011860


	//   ....[3]....
        /*0864*/ 	.word	0x00011950


	//   ....[4]....
        /*0868*/ 	.word	0x000121c0


	//----- nvinfo : EIATTR_MBARRIER_INSTR_OFFSETS
	.align		4
.L_383:
        /*086c*/ 	.byte	0x04, 0x39
        /*086e*/ 	.short	(.L_385 - .L_384)


	//   ....[0]....
.L_384:
        /*0870*/ 	.word	0x00000270
        /*0874*/ 	.word	0x000000ff
        /*0878*/ 	.word	0x00022800
        /*087c*/ 	.short	0x0100
        /*087e*/ 	.byte	0x08
	.zero		1


	//   ....[1]....
        /*0880*/ 	.word	0x00000280
        /*0884*/ 	.word	0x000000ff
        /*0888*/ 	.word	0x00022820
        /*088c*/ 	.short	0x0100
        /*088e*/ 	.byte	0x08
	.zero		1


	//   ....[2]....
        /*0890*/ 	.word	0x00000370
        /*0894*/ 	.word	0x000000ff
        /*0898*/ 	.word	0x00022830
        /*089c*/ 	.short	0x0100
        /*089e*/ 	.byte	0x08
	.zero		1


	//   ....[3]....
        /*08a0*/ 	.word	0x00000380
        /*08a4*/ 	.word	0x000000ff
        /*08a8*/ 	.word	0x00022840
        /*08ac*/ 	.short	0x0100
        /*08ae*/ 	.byte	0x08
	.zero		1


	//   ....[4]....
        /*08b0*/ 	.word	0x00000390
        /*08b4*/ 	.word	0x000000ff
        /*08b8*/ 	.word	0x00022838
        /*08bc*/ 	.short	0x0100
        /*08be*/ 	.byte	0x08
	.zero		1


	//   ....[5]....
        /*08c0*/ 	.word	0x000003a0
        /*08c4*/ 	.word	0x000000ff
        /*08c8*/ 	.word	0x00022848
        /*08cc*/ 	.short	0x0100
        /*08ce*/ 	.byte	0x08
	.zero		1


	//   ....[6]....
        /*08d0*/ 	.word	0x000004d0
        /*08d4*/ 	.word	0x000000ff
        /*08d8*/ 	.word	0x00022850
        /*08dc*/ 	.short	0x0100
        /*08de*/ 	.byte	0x08
	.zero		1


	//   ....[7]....
        /*08e0*/ 	.word	0x000004e0
        /*08e4*/ 	.word	0x000000ff
        /*08e8*/ 	.word	0x00022860
        /*08ec*/ 	.short	0x0100
        /*08ee*/ 	.byte	0x08
	.zero		1


	//   ....[8]....
        /*08f0*/ 	.word	0x000004f0
        /*08f4*/ 	.word	0x000000ff
        /*08f8*/ 	.word	0x00022858
        /*08fc*/ 	.short	0x0100
        /*08fe*/ 	.byte	0x08
	.zero		1


	//   ....[9]....
        /*0900*/ 	.word	0x00000500
        /*0904*/ 	.word	0x000000ff
        /*0908*/ 	.word	0x00022868
        /*090c*/ 	.short	0x0100
        /*090e*/ 	.byte	0x08
	.zero		1


	//   ....[10]....
        /*0910*/ 	.word	0x000005f0
        /*0914*/ 	.word	0x000000ff
        /*0918*/ 	.word	0x00022870
        /*091c*/ 	.short	0x0100
        /*091e*/ 	.byte	0x06
	.zero		1


	//   ....[11]....
        /*0920*/ 	.word	0x00000600
        /*0924*/ 	.word	0x000000ff
        /*0928*/ 	.word	0x00022880
        /*092c*/ 	.short	0x0100
        /*092e*/ 	.byte	0x06
	.zero		1


	//   ....[12]....
        /*0930*/ 	.word	0x00000610
        /*0934*/ 	.word	0x000000ff
        /*0938*/ 	.word	0x00022878
        /*093c*/ 	.short	0x0100
        /*093e*/ 	.byte	0x06
	.zero		1


	//   ....[13]....
        /*0940*/ 	.word	0x00000620
        /*0944*/ 	.word	0x000000ff
        /*0948*/ 	.word	0x00022888
        /*094c*/ 	.short	0x0100
        /*094e*/ 	.byte	0x06
	.zero		1


	//   ....[14]....
        /*0950*/ 	.word	0x00000750
        /*0954*/ 	.word	0x000000ff
        /*0958*/ 	.word	0x00022890
        /*095c*/ 	.short	0x0100
        /*095e*/ 	.byte	0x08
	.zero		1


	//   ....[15]....
        /*0960*/ 	.word	0x00000760
        /*0964*/ 	.word	0x000000ff
        /*0968*/ 	.word	0x000228a0
        /*096c*/ 	.short	0x0100
        /*096e*/ 	.byte	0x08
	.zero		1


	//   ....[16]....
        /*0970*/ 	.word	0x00000770
        /*0974*/ 	.word	0x000000ff
        /*0978*/ 	.word	0x00022898
        /*097c*/ 	.short	0x0100
        /*097e*/ 	.byte	0x08
	.zero		1


	//   ....[17]....
        /*0980*/ 	.word	0x00000780
        /*0984*/ 	.word	0x000000ff
        /*0988*/ 	.word	0x000228a8
        /*098c*/ 	.short	0x0100
        /*098e*/ 	.byte	0x08
	.zero		1


	//   ....[18]....
        /*0990*/ 	.word	0x000008b0
        /*0994*/ 	.word	0x000000ff
        /*0998*/ 	.word	0x000228b0
        /*099c*/ 	.short	0x0100
        /*099e*/ 	.byte	0x08
	.zero		1


	//   ....[19]....
        /*09a0*/ 	.word	0x000008c0
        /*09a4*/ 	.word	0x000000ff
        /*09a8*/ 	.word	0x000228c0
        /*09ac*/ 	.short	0x0100
        /*09ae*/ 	.byte	0x08
	.zero		1


	//   ....[20]....
        /*09b0*/ 	.word	0x000008d0
        /*09b4*/ 	.word	0x000000ff
        /*09b8*/ 	.word	0x000228b8
        /*09bc*/ 	.short	0x0100
        /*09be*/ 	.byte	0x08
	.zero		1


	//   ....[21]....
        /*09c0*/ 	.word	0x000008e0
        /*09c4*/ 	.word	0x000000ff
        /*09c8*/ 	.word	0x000228c8
        /*09cc*/ 	.short	0x0100
        /*09ce*/ 	.byte	0x08
	.zero		1


	//   ....[22]....
        /*09d0*/ 	.word	0x00001de0
        /*09d4*/ 	.word	0x00000008
        /*09d8*/ 	.word	0x00022800
        /*09dc*/ 	.short	0x010a
        /*09de*/ 	.byte	0x3f
	.zero		1


	//   ....[23]....
        /*09e0*/ 	.word	0x00001eb0
        /*09e4*/ 	.word	0x00000005
        /*09e8*/ 	.word	0x00022830
        /*09ec*/ 	.short	0x010a
        /*09ee*/ 	.byte	0x3f
	.zero		1


	//   ....[24]....
        /*09f0*/ 	.word	0x00001ef0
        /*09f4*/ 	.word	0x00000005
        /*09f8*/ 	.word	0x00022830
        /*09fc*/ 	.short	0x010a
        /*09fe*/ 	.byte	0x3f
	.zero		1


	//   ....[25]....
        /*0a00*/ 	.word	0x00002380
        /*0a04*/ 	.word	0x00000000
        /*0a08*/ 	.word	0x00000000
        /*0a0c*/ 	.short	0x0101
        /*0a0e*/ 	.byte	0x3f
	.zero		1


	//   ....[26]....
        /*0a10*/ 	.word	0x00004200
        /*0a14*/ 	.word	0x00000005
        /*0a18*/ 	.word	0x00022850
        /*0a1c*/ 	.short	0x010a
        /*0a1e*/ 	.byte	0x3f
	.zero		1


	//   ....[27]....
        /*0a20*/ 	.word	0x00004240
        /*0a24*/ 	.word	0x00000005
        /*0a28*/ 	.word	0x00022850
        /*0a2c*/ 	.short	0x010a
        /*0a2e*/ 	.byte	0x3f
	.zero		1


	//   ....[28]....
        /*0a30*/ 	.word	0x000045c0
        /*0a34*/ 	.word	0x00000005
        /*0a38*/ 	.word	0x00000000
        /*0a3c*/ 	.short	0x0101
        /*0a3e*/ 	.byte	0x3f
	.zero		1


	//   ....[29]....
        /*0a40*/ 	.word	0x000048a0
        /*0a44*/ 	.word	0x000000ff
        /*0a48*/ 	.word	0x00022830
        /*0a4c*/ 	.short	0x010a
        /*0a4e*/ 	.byte	0x1b
	.zero		1


	//   ....[30]....
        /*0a50*/ 	.word	0x000048e0
        /*0a54*/ 	.word	0x000000ff
        /*0a58*/ 	.word	0x00022830
        /*0a5c*/ 	.short	0x010a
        /*0a5e*/ 	.byte	0x1b
	.zero		1


	//   ....[31]....
        /*0a60*/ 	.word	0x00004bd0
        /*0a64*/ 	.word	0x00000008
        /*0a68*/ 	.word	0x00000000
        /*0a6c*/ 	.short	0x0101
        /*0a6e*/ 	.byte	0x3f
	.zero		1


	//   ....[32]....
        /*0a70*/ 	.word	0x00007450
        /*0a74*/ 	.word	0x000000ff
        /*0a78*/ 	.word	0x00022850
        /*0a7c*/ 	.short	0x010a
        /*0a7e*/ 	.byte	0x1b
	.zero		1


	//   ....[33]....
        /*0a80*/ 	.word	0x00007490
        /*0a84*/ 	.word	0x000000ff
        /*0a88*/ 	.word	0x00022850
        /*0a8c*/ 	.short	0x010a
        /*0a8e*/ 	.byte	0x1b
	.zero		1


	//   ....[34]....
        /*0a90*/ 	.word	0x00007790
        /*0a94*/ 	.word	0x0000000b
        /*0a98*/ 	.word	0x00000000
        /*0a9c*/ 	.short	0x0101
        /*0a9e*/ 	.byte	0x3f
	.zero		1


	//   ....[35]....
        /*0aa0*/ 	.word	0x00007ba0
        /*0aa4*/ 	.word	0x000000ff
        /*0aa8*/ 	.word	0x00022830
        /*0aac*/ 	.short	0x010a
        /*0aae*/ 	.byte	0x18
	.zero		1


	//   ....[36]....
        /*0ab0*/ 	.word	0x00007be0
        /*0ab4*/ 	.word	0x000000ff
        /*0ab8*/ 	.word	0x00022830
        /*0abc*/ 	.short	0x010a
        /*0abe*/ 	.byte	0x18
	.zero		1


	//   ....[37]....
        /*0ac0*/ 	.word	0x00008960
        /*0ac4*/ 	.word	0x0000009a
        /*0ac8*/ 	.word	0x00000000
        /*0acc*/ 	.short	0x0101
        /*0ace*/ 	.byte	0x3f
	.zero		1


	//   ....[38]....
        /*0ad0*/ 	.word	0x00009480
        /*0ad4*/ 	.word	0x000000ff
        /*0ad8*/ 	.word	0x00022850
        /*0adc*/ 	.short	0x010a
        /*0ade*/ 	.byte	0x18
	.zero		1


	//   ....[39]....
        /*0ae0*/ 	.word	0x000094c0
        /*0ae4*/ 	.word	0x000000ff
        /*0ae8*/ 	.word	0x00022850
        /*0aec*/ 	.short	0x010a
        /*0aee*/ 	.byte	0x18
	.zero		1


	//   ....[40]....
        /*0af0*/ 	.word	0x000097b0
        /*0af4*/ 	.word	0x000000b2
        /*0af8*/ 	.word	0x00000000
        /*0afc*/ 	.short	0x0101
        /*0afe*/ 	.byte	0x3f
	.zero		1


	//   ....[41]....
        /*0b00*/ 	.word	0x00009930
        /*0b04*/ 	.word	0x000000ff
        /*0b08*/ 	.word	0x00022830
        /*0b0c*/ 	.short	0x010a
        /*0b0e*/ 	.byte	0x1a
	.zero		1


	//   ....[42]....
        /*0b10*/ 	.word	0x00009970
        /*0b14*/ 	.word	0x000000ff
        /*0b18*/ 	.word	0x00022830
        /*0b1c*/ 	.short	0x010a
        /*0b1e*/ 	.byte	0x1a
	.zero		1


	//   ....[43]....
        /*0b20*/ 	.word	0x00009c60
        /*0b24*/ 	.word	0x00000002
        /*0b28*/ 	.word	0x00000000
        /*0b2c*/ 	.short	0x0101
        /*0b2e*/ 	.byte	0x3f
	.zero		1


	//   ....[44]....
        /*0b30*/ 	.word	0x0000c390
        /*0b34*/ 	.word	0x000000ff
        /*0b38*/ 	.word	0x00022850
        /*0b3c*/ 	.short	0x010a
        /*0b3e*/ 	.byte	0x1a
	.zero		1


	//   ....[45]....
        /*0b40*/ 	.word	0x0000c3d0
        /*0b44*/ 	.word	0x000000ff
        /*0b48*/ 	.word	0x00022850
        /*0b4c*/ 	.short	0x010a
        /*0b4e*/ 	.byte	0x1a
	.zero		1


	//   ....[46]....
        /*0b50*/ 	.word	0x0000c6c0
        /*0b54*/ 	.word	0x00000008
        /*0b58*/ 	.word	0x00000000
        /*0b5c*/ 	.short	0x0101
        /*0b5e*/ 	.byte	0x3f
	.zero		1


	//   ....[47]....
        /*0b60*/ 	.word	0x0000eb90
        /*0b64*/ 	.word	0x00000002
        /*0b68*/ 	.word	0x00000000
        /*0b6c*/ 	.short	0x0101
        /*0b6e*/ 	.byte	0x3f
	.zero		1


	//   ....[48]....
        /*0b70*/ 	.word	0x00011d60
        /*0b74*/ 	.word	0x00000000
        /*0b78*/ 	.word	0x00022840
        /*0b7c*/ 	.short	0x010a
        /*0b7e*/ 	.byte	0x3f
	.zero		1


	//   ....[49]....
        /*0b80*/ 	.word	0x00012ac0
        /*0b84*/ 	.word	0x00000008
        /*0b88*/ 	.word	0x00022800
        /*0b8c*/ 	.short	0x0107
        /*0b8e*/ 	.byte	0x3f
	.zero		1


	//   ....[50]....
        /*0b90*/ 	.word	0x00012bc0
        /*0b94*/ 	.word	0x00000002
        /*0b98*/ 	.word	0x00022800
        /*0b9c*/ 	.short	0x0101
        /*0b9e*/ 	.byte	0x3f
	.zero		1


	//   ....[51]....
        /*0ba0*/ 	.word	0x00012be0
        /*0ba4*/ 	.word	0x00000002
        /*0ba8*/ 	.word	0x00022820
        /*0bac*/ 	.short	0x010a
        /*0bae*/ 	.byte	0x3f
	.zero		1


	//   ....[52]....
        /*0bb0*/ 	.word	0x00012cf0
        /*0bb4*/ 	.word	0x00000002
        /*0bb8*/ 	.word	0x00022860
        /*0bbc*/ 	.short	0x010a
        /*0bbe*/ 	.byte	0x3f
	.zero		1


	//   ....[53]....
        /*0bc0*/ 	.word	0x000135b0
        /*0bc4*/ 	.word	0x00000003
        /*0bc8*/ 	.word	0x00022840
        /*0bcc*/ 	.short	0x010a
        /*0bce*/ 	.byte	0x3f
	.zero		1


	//   ....[54]....
        /*0bd0*/ 	.word	0x00013800
        /*0bd4*/ 	.word	0x00000003
        /*0bd8*/ 	.word	0x00022860
        /*0bdc*/ 	.short	0x010a
        /*0bde*/ 	.byte	0x3f
	.zero		1


	//   ....[55]....
        /*0be0*/ 	.word	0x00014060
        /*0be4*/ 	.word	0x00000002
        /*0be8*/ 	.word	0x00022840
        /*0bec*/ 	.short	0x010a
        /*0bee*/ 	.byte	0x3f
	.zero		1


	//   ....[56]....
        /*0bf0*/ 	.word	0x000142a0
        /*0bf4*/ 	.word	0x00000002
        /*0bf8*/ 	.word	0x00022860
        /*0bfc*/ 	.short	0x010a
        /*0bfe*/ 	.byte	0x3f
	.zero		1


	//   ....[57]....
        /*0c00*/ 	.word	0x00014a70
        /*0c04*/ 	.word	0x00000003
        /*0c08*/ 	.word	0x00022840
        /*0c0c*/ 	.short	0x010a
        /*0c0e*/ 	.byte	0x3f
	.zero		1


	//   ....[58]....
        /*0c10*/ 	.word	0x00014cc0
        /*0c14*/ 	.word	0x00000003
        /*0c18*/ 	.word	0x00022860
        /*0c1c*/ 	.short	0x010a
        /*0c1e*/ 	.byte	0x3f
	.zero		1


	//   ....[59]....
        /*0c20*/ 	.word	0x00016100
        /*0c24*/ 	.word	0x00000000
        /*0c28*/ 	.word	0x00022820
        /*0c2c*/ 	.short	0x010a
        /*0c2e*/ 	.byte	0x3f
	.zero		1


	//   ....[60]....
        /*0c30*/ 	.word	0x000162c0
        /*0c34*/ 	.word	0x00000006
        /*0c38*/ 	.word	0x00000000
        /*0c3c*/ 	.short	0x010a
        /*0c3e*/ 	.byte	0x3f
	.zero		1


	//   ....[61]....
        /*0c40*/ 	.word	0x00016330
        /*0c44*/ 	.word	0x00000007
        /*0c48*/ 	.word	0x00000000
        /*0c4c*/ 	.short	0x010a
        /*0c4e*/ 	.byte	0x3f
	.zero		1


	//   ....[62]....
        /*0c50*/ 	.word	0x000163a0
        /*0c54*/ 	.word	0x00000004
        /*0c58*/ 	.word	0x00000000
        /*0c5c*/ 	.short	0x010a
        /*0c5e*/ 	.byte	0x3f
	.zero		1


	//   ....[63]....
        /*0c60*/ 	.word	0x000163d0
        /*0c64*/ 	.word	0x00000003
        /*0c68*/ 	.word	0x00000000
        /*0c6c*/ 	.short	0x010a
        /*0c6e*/ 	.byte	0x3f
	.zero		1


	//   ....[64]....
        /*0c70*/ 	.word	0x00016430
        /*0c74*/ 	.word	0x00000008
        /*0c78*/ 	.word	0x00022800
        /*0c7c*/ 	.short	0x010a
        /*0c7e*/ 	.byte	0x3f
	.zero		1


	//   ....[65]....
        /*0c80*/ 	.word	0x00016480
        /*0c84*/ 	.word	0x00000005
        /*0c88*/ 	.word	0x00022830
        /*0c8c*/ 	.short	0x010a
        /*0c8e*/ 	.byte	0x3f
	.zero		1


	//   ....[66]....
        /*0c90*/ 	.word	0x000164d0
        /*0c94*/ 	.word	0x00000005
        /*0c98*/ 	.word	0x00022850
        /*0c9c*/ 	.short	0x010a
        /*0c9e*/ 	.byte	0x3f
	.zero		1


	//   ....[67]....
        /*0ca0*/ 	.word	0x00016530
        /*0ca4*/ 	.word	0x00000009
        /*0ca8*/ 	.word	0x00022830
        /*0cac*/ 	.short	0x010a
        /*0cae*/ 	.byte	0x3f
	.zero		1


	//   ....[68]....
        /*0cb0*/ 	.word	0x00016580
        /*0cb4*/ 	.word	0x0000000b
        /*0cb8*/ 	.word	0x00022850
        /*0cbc*/ 	.short	0x010a
        /*0cbe*/ 	.byte	0x3f
	.zero		1


	//   ....[69]....
        /*0cc0*/ 	.word	0x000165e0
        /*0cc4*/ 	.word	0x00000002
        /*0cc8*/ 	.word	0x00022830
        /*0ccc*/ 	.short	0x010a
        /*0cce*/ 	.byte	0x3f
	.zero		1


	//   ....[70]....
        /*0cd0*/ 	.word	0x00016630
        /*0cd4*/ 	.word	0x000000b2
        /*0cd8*/ 	.word	0x00022850
        /*0cdc*/ 	.short	0x010a
        /*0cde*/ 	.byte	0x3f
	.zero		1


	//   ....[71]....
        /*0ce0*/ 	.word	0x00016690
        /*0ce4*/ 	.word	0x00000002
        /*0ce8*/ 	.word	0x00022830
        /*0cec*/ 	.short	0x010a
        /*0cee*/ 	.byte	0x3f
	.zero		1


	//   ....[72]....
        /*0cf0*/ 	.word	0x000166e0
        /*0cf4*/ 	.word	0x00000008
        /*0cf8*/ 	.word	0x00022850
        /*0cfc*/ 	.short	0x010a
        /*0cfe*/ 	.byte	0x3f
	.zero		1


	//   ....[73]....
        /*0d00*/ 	.word	0x00016880
        /*0d04*/ 	.word	0x00000000
        /*0d08*/ 	.word	0x00022840
        /*0d0c*/ 	.short	0x010a
        /*0d0e*/ 	.byte	0x3f
	.zero		1


	//   ....[74]....
        /*0d10*/ 	.word	0x00017330
        /*0d14*/ 	.word	0x00000002
        /*0d18*/ 	.word	0x00022820
        /*0d1c*/ 	.short	0x010a
        /*0d1e*/ 	.byte	0x3f
	.zero		1


	//   ....[75]....
        /*0d20*/ 	.word	0x00017380
        /*0d24*/ 	.word	0x00000002
        /*0d28*/ 	.word	0x00022860
        /*0d2c*/ 	.short	0x010a
        /*0d2e*/ 	.byte	0x3f
	.zero		1


	//   ....[76]....
        /*0d30*/ 	.word	0x000173d0
        /*0d34*/ 	.word	0x00000003
        /*0d38*/ 	.word	0x00022840
        /*0d3c*/ 	.short	0x010a
        /*0d3e*/ 	.byte	0x3f
	.zero		1


	//   ....[77]....
        /*0d40*/ 	.word	0x00017420
        /*0d44*/ 	.word	0x00000003
        /*0d48*/ 	.word	0x00022860
        /*0d4c*/ 	.short	0x010a
        /*0d4e*/ 	.byte	0x3f
	.zero		1


	//   ....[78]....
        /*0d50*/ 	.word	0x00017470
        /*0d54*/ 	.word	0x00000002
        /*0d58*/ 	.word	0x00022840
        /*0d5c*/ 	.short	0x010a
        /*0d5e*/ 	.byte	0x3f
	.zero		1


	//   ....[79]....
        /*0d60*/ 	.word	0x000174c0
        /*0d64*/ 	.word	0x00000002
        /*0d68*/ 	.word	0x00022860
        /*0d6c*/ 	.short	0x010a
        /*0d6e*/ 	.byte	0x3f
	.zero		1


	//   ....[80]....
        /*0d70*/ 	.word	0x00017510
        /*0d74*/ 	.word	0x00000003
        /*0d78*/ 	.word	0x00022840
        /*0d7c*/ 	.short	0x010a
        /*0d7e*/ 	.byte	0x3f
	.zero		1


	//   ....[81]....
        /*0d80*/ 	.word	0x00017560
        /*0d84*/ 	.word	0x00000003
        /*0d88*/ 	.word	0x00022860
        /*0d8c*/ 	.short	0x010a
        /*0d8e*/ 	.byte	0x3f
	.zero		1


	//   ....[82]....
        /*0d90*/ 	.word	0x00017ef0
        /*0d94*/ 	.word	0x00000000
        /*0d98*/ 	.word	0x00022820
        /*0d9c*/ 	.short	0x010a
        /*0d9e*/ 	.byte	0x3f
	.zero		1


	//   ....[83]....
        /*0da0*/ 	.word	0x00018090
        /*0da4*/ 	.word	0x00000006
        /*0da8*/ 	.word	0x00000000
        /*0dac*/ 	.short	0x010a
        /*0dae*/ 	.byte	0x3f
	.zero		1


	//   ....[84]....
        /*0db0*/ 	.word	0x000180e0
        /*0db4*/ 	.word	0x00000007
        /*0db8*/ 	.word	0x00000000
        /*0dbc*/ 	.short	0x010a
        /*0dbe*/ 	.byte	0x3f
	.zero		1


	//   ....[85]....
        /*0dc0*/ 	.word	0x00018130
        /*0dc4*/ 	.word	0x00000004
        /*0dc8*/ 	.word	0x00000000
        /*0dcc*/ 	.short	0x010a
        /*0dce*/ 	.byte	0x3f
	.zero		1


	//----- nvinfo : EIATTR_NUM_MBARRIERS
	.align		4
.L_385:
        /*0dd0*/ 	.byte	0x03, 0x38
        /*0dd2*/ 	.short	0x0016


	//----- nvinfo : EIATTR_EXIT_INSTR_OFFSETS
	.align		4
        /*0dd4*/ 	.byte	0x04, 0x1c
        /*0dd6*/ 	.short	(.L_387 - .L_386)


	//   ....[0]....
.L_386:
        /*0dd8*/ 	.word	0x00000a80


	//   ....[1]....
        /*0ddc*/ 	.word	0x0000fef0


	//   ....[2]....
        /*0de0*/ 	.word	0x00016420


	//----- nvinfo : EIATTR_MAX_THREADS
	.align		4
.L_387:
        /*0de4*/ 	.byte	0x04, 0x05
        /*0de6*/ 	.short	(.L_389 - .L_388)
.L_388:
        /*0de8*/ 	.word	0x00000180
        /*0dec*/ 	.word	0x00000001
        /*0df0*/ 	.word	0x00000001


	//----- nvinfo : EIATTR_CRS_STACK_SIZE
	.align		4
.L_389:
        /*0df4*/ 	.byte	0x04, 0x1e
        /*0df6*/ 	.short	(.L_391 - .L_390)
.L_390:
        /*0df8*/ 	.word	0x00000000


	//----- nvinfo : EIATTR_CBANK_PARAM_SIZE
	.align		4
.L_391:
        /*0dfc*/ 	.byte	0x03, 0x19
        /*0dfe*/ 	.short	0x0af0


	//----- nvinfo : EIATTR_PARAM_CBANK
	.align		4
        /*0e00*/ 	.byte	0x04, 0x0a
        /*0e02*/ 	.short	(.L_393 - .L_392)
	.align		4
.L_392:
        /*0e04*/ 	.word	index@(.nv.constant0._ZN7cutlass13device_kernelIN5flash11enable_sm90INS1_16FlashAttnFwdSm90INS1_25CollectiveMainloopFwdSm90ILi2EN4cute5tupleIJNS5_1CILi1EEES8_S8_EEENS6_IJNS7_ILi128EEENS7_ILi96EEENS7_ILi64EEEEEELi256ENS_6half_tEfNS_4arch4Sm90ELb0ELb1ELb0ELb1ELb0ELb0ELb0ELb1ELb0ELb1ELb0ELb0EEENS1_21CollectiveEpilogueFwdINS6_IJSA_NS7_ILi256EEESB_EEES9_SE_SG_Li256ELb1ELb1ELb0ELb0EEENS1_36VarlenDynamicPersistentTileSchedulerILi128ELi96ELi256ELi128ELb0ELb1ELb1ELb1ELb0ELb1EEEEEEEEEvNT_6ParamsE)
        /*0e08*/ 	.short	0x0210
        /*0e0a*/ 	.short	0x0af0


	//----- nvinfo : EIATTR_SW_WAR
	.align		4
.L_393:
        /*0e0c*/ 	.byte	0x04, 0x36
        /*0e0e*/ 	.short	(.L_395 - .L_394)
.L_394:
        /*0e10*/ 	.word	0x00000008
.L_395:


//--------------------- .nv.info._ZN7cutlass13device_kernelIN5flash11enable_sm90INS1_16FlashAttnFwdSm90INS1_25CollectiveMainloopFwdSm90ILi2EN4cute5tupleIJNS5_1CILi1EEES8_S8_EEENS6_IJNS7_ILi128EEENS7_ILi96EEENS7_ILi64EEEEEELi256ENS_6half_tEfNS_4arch4Sm90ELb0ELb1ELb0ELb1ELb0ELb1ELb0ELb1ELb0ELb1ELb0ELb0EEENS1_21CollectiveEpilogueFwdINS6_IJSA_NS7_ILi256EEESB_EEES9_SE_SG_Li256ELb1ELb1ELb0ELb0EEENS1_36VarlenDynamicPersistentTileSchedulerILi128ELi96ELi256ELi128ELb0ELb1ELb1ELb1ELb0ELb1EEEEEEEEEvNT_6ParamsE --------------------------
	.section	.nv.info._ZN7cutlass13device_kernelIN5flash11enable_sm90INS1_16FlashAttnFwdSm90INS1_25CollectiveMainloopFwdSm90ILi2EN4cute5tupleIJNS5_1CILi1EEES8_S8_EEENS6_IJNS7_ILi128EEENS7_ILi96EEENS7_ILi64EEEEEELi256ENS_6half_tEfNS_4arch4Sm90ELb0ELb1ELb0ELb1ELb0ELb1ELb0ELb1ELb0ELb1ELb0ELb0EEENS1_21CollectiveEpilogueFwdINS6_IJSA_NS7_ILi256EEESB_EEES9_SE_SG_Li256ELb1ELb1ELb0ELb0EEENS1_36VarlenDynamicPersistentTileSchedulerILi128ELi96ELi256ELi128ELb0ELb1ELb1ELb1ELb0ELb1EEEEEEEEEvNT_6ParamsE,"",@"SHT_CUDA_INFO"
	.sectionflags	@""
	.align	4


	//----- nvinfo : EIATTR_CUDA_API_VERSION
	.align		4
        /*0000*/ 	.byte	0x04, 0x37
        /*0002*/ 	.short	(.L_397 - .L_396)
.L_396:
        /*0004*/ 	.word	0x00000082


	//----- nvinfo : EIATTR_KPARAM_INFO
	.align		4
.L_397:
        /*0008*/ 	.byte	0x04, 0x17
        /*000a*/ 	.short	(.L_399 - .L_398)
.L_398:
        /*000c*/ 	.word	0x00000000
        /*0010*/ 	.short	0x0000
        /*0012*/ 	.short	0x0070
        /*0014*/ 	.byte	0x00, 0xf0, 0x01, 0x2a


	//----- nvinfo : EIATTR_SPARSE_MMA_MASK
	.align		4
.L_399:
        /*0018*/ 	.byte	0x03, 0x50
        /*001a*/ 	.short	0x0000


	//----- nvinfo : EIATTR_MAXREG_COUNT
	.align		4
        /*001c*/ 	.byte	0x03, 0x1b
        /*001e*/ 	.short	0x00a8


	//----- nvinfo : EIATTR_NUM_BARRIERS
	.align		4
        /*0020*/ 	.byte	0x02, 0x4c
        /*0022*/ 	.byte	0x10
	.zero		1


	//----- nvinfo : EIATTR_EXTERNS
	.align		4
        /*0024*/ 	.byte	0x04, 0x0f
        /*0026*/ 	.short	(.L_401 - .L_400)


	//   ....[0]....
	.align		4
.L_400:
        /*0028*/ 	.word	index@(__assertfail)


	//----- nvinfo : EIATTR_ANNOTATIONS
	.align		4
.L_401:
        /*002c*/ 	.byte	0x04, 0x55
        /*002e*/ 	.short	(.L_403 - .L_402)


	//   ....[0]....
.L_402:
        /* <DEDUP_REMOVED lines=79> */


	//----- nvinfo : EIATTR_MERCURY_ISA_VERSION
	.align		4
.L_403:
        /*0510*/ 	.byte	0x03, 0x5f
        /*0512*/ 	.short	0x0101


	//----- nvinfo : EIATTR_UNUSED_LOAD_BYTE_OFFSET
	.align		4
        /*0514*/ 	.byte	0x04, 0x44
        /*0516*/ 	.short	(.L_405 - .L_404)


	//   ....[0]....
.L_404:
        /*0518*/ 	.word	0x00000ac0
        /*051c*/ 	.word	0x0000fff0


	//   ....[1]....
        /*0520*/ 	.word	0x00014c90
        /*0524*/ 	.word	0x0000fff0


	//----- nvinfo : EIATTR_INT_WARP_WIDE_INSTR_OFFSETS
	.align		4
.L_405:
        /*0528*/ 	.byte	0x04, 0x31
        /*052a*/ 	.short	(.L_407 - .L_406)


	//   ....[0]....
.L_406:
        /*052c*/ 	.word	0x00000180


	//   ....[1]....
        /*0530*/ 	.word	0x00000220


	//   ....[2]....
        /*0534*/ 	.word	0x00000290


	//   ....[3]....
        /*0538*/ 	.word	0x0001aaa0


	//   ....[4]....
        /*053c*/ 	.word	0x0001ab30


	//   ....[5]....
        /*0540*/ 	.word	0x0001e8a0


	//   ....[6]....
        /*0544*/ 	.word	0x0001e930


	//----- nvinfo : EIATTR_COOP_GROUP_MASK_REGIDS
	.align		4
.L_407:
        /*0548*/ 	.byte	0x04, 0x29
        /*054a*/ 	.short	(.L_409 - .L_408)


	//   ....[0]....
.L_408:
        /*054c*/ 	.word	0xffffffff


	//   ....[1]....
        /*0550*/ 	.word	0xffffffff


	//   ....[2]....
        /*0554*/ 	.word	0xffffffff


	//   ....[3]....
        /*0558*/ 	.word	0xffffffff


	//   ....[4]....
        /*055c*/ 	.word	0xffffffff


	//   ....[5]....
        /*0560*/ 	.word	0xffffffff


	//   ....[6]....
        /*0564*/ 	.word	0xffffffff


	//   ....[7]....
        /*0568*/ 	.word	0xffffffff


	//   ....[8]....
        /*056c*/ 	.word	0xffffffff


	//   ....[9]....
        /*0570*/ 	.word	0xffffffff


	//   ....[10]....
        /*0574*/ 	.word	0xffffffff


	//   ....[11]....
        /*0578*/ 	.word	0xffffffff


	//   ....[12]....
        /*057c*/ 	.word	0xffffffff


	//   ....[13]....
        /*0580*/ 	.word	0xffffffff


	//   ....[14]....
        /*0584*/ 	.word	0xffffffff


	//   ....[15]....
        /*0588*/ 	.word	0xffffffff


	//   ....[16]....
        /*058c*/ 	.word	0xffffffff


	//   ....[17]....
        /*0590*/ 	.word	0xffffffff


	//   ....[18]....
        /*0594*/ 	.word	0xffffffff


	//   ....[19]....
        /*0598*/ 	.word	0xffffffff


	//   ....[20]....
        /*059c*/ 	.word	0xffffffff


	//   ....[21]....
        /*05a0*/ 	.word	0xffffffff


	//   ....[22]....
        /*05a4*/ 	.word	0xffffffff


	//   ....[23]....
        /*05a8*/ 	.word	0xffffffff


	//   ....[24]....
        /*05ac*/ 	.word	0xffffffff


	//   ....[25]....
        /*05b0*/ 	.word	0xffffffff


	//   ....[26]....
        /*05b4*/ 	.word	0xffffffff


	//   ....[27]....
        /*05b8*/ 	.word	0xffffffff


	//   ....[28]....
        /*05bc*/ 	.word	0xffffffff


	//   ....[29]....
        /*05c0*/ 	.word	0xffffffff


	//   ....[30]....
        /*05c4*/ 	.word	0xffffffff


	//   ....[31]....
        /*05c8*/ 	.word	0xffffffff


	//   ....[32]....
        /*05cc*/ 	.word	0xffffffff


	//   ....[33]....
        /*05d0*/ 	.word	0xffffffff


	//   ....[34]....
        /*05d4*/ 	.word	0xffffffff


	//   ....[35]....
        /*05d8*/ 	.word	0xffffffff


	//   ....[36]....
        /*05dc*/ 	.word	0xffffffff


	//   ....[37]....
        /*05e0*/ 	.word	0xffffffff


	//   ....[38]....
        /*05e4*/ 	.word	0xffffffff


	//   ....[39]....
        /*05e8*/ 	.word	0xffffffff


	//   ....[40]....
        /*05ec*/ 	.word	0xffffffff


	//   ....[41]....
        /*05f0*/ 	.word	0xffffffff


	//   ....[42]....
        /*05f4*/ 	.word	0xffffffff


	//   ....[43]....
        /*05f8*/ 	.word	0xffffffff


	//   ....[44]....
        /*05fc*/ 	.word	0xffffffff


	//   ....[45]....
        /*0600*/ 	.word	0xffffffff


	//   ....[46]....
        /*0604*/ 	.word	0xffffffff


	//   ....[47]....
        /*0608*/ 	.word	0xffffffff


	//   ....[48]....
        /*060c*/ 	.word	0xffffffff


	//   ....[49]....
        /*0610*/ 	.word	0xffffffff


	//   ....[50]....
        /*0614*/ 	.word	0xffffffff


	//   ....[51]....
        /*0618*/ 	.word	0xffffffff


	//   ....[52]....
        /*061c*/ 	.word	0xffffffff


	//   ....[53]....
        /*0620*/ 	.word	0xffffffff


	//   ....[54]....
        /*0624*/ 	.word	0xffffffff


	//   ....[55]....
        /*0628*/ 	.word	0xffffffff


	//   ....[56]....
        /*062c*/ 	.word	0xffffffff


	//   ....[57]....
        /*0630*/ 	.word	0xffffffff


	//   ....[58]....
        /*0634*/ 	.word	0xffffffff


	//   ....[59]....
        /*0638*/ 	.word	0xffffffff


	//   ....[60]....
        /*063c*/ 	.word	0xffffffff


	//   ....[61]....
        /*0640*/ 	.word	0xffffffff


	//   ....[62]....
        /*0644*/ 	.word	0xffffffff


	//   ....[63]....
        /*0648*/ 	.word	0xffffffff


	//   ....[64]....
        /*064c*/ 	.word	0xffffffff


	//   ....[65]....
        /*0650*/ 	.word	0xffffffff


	//   ....[66]....
        /*0654*/ 	.word	0xffffffff


	//   ....[67]....
        /*0658*/ 	.word	0xffffffff


	//   ....[68]....
        /*065c*/ 	.word	0xffffffff


	//   ....[69]....
        /*0660*/ 	.word	0xffffffff


	//   ....[70]....
        /*0664*/ 	.word	0xffffffff


	//   ....[71]....
        /*0668*/ 	.word	0xffffffff


	//   ....[72]....
        /*066c*/ 	.word	0xffffffff


	//   ....[73]....
        /*0670*/ 	.word	0xffffffff


	//   ....[74]....
        /*0674*/ 	.word	0xffffffff


	//   ....[75]....
        /*0678*/ 	.word	0xffffffff


	//   ....[76]....
        /*067c*/ 	.word	0xffffffff


	//   ....[77]....
        /*0680*/ 	.word	0xffffffff


	//   ....[78]....
        /*0684*/ 	.word	0xffffffff


	//   ....[79]....
        /*0688*/ 	.word	0xffffffff


	//   ....[80]....
        /*068c*/ 	.word	0xffffffff


	//   ....[81]....
        /*0690*/ 	.word	0xffffffff


	//   ....[82]....
        /*0694*/ 	.word	0xffffffff


	//   ....[83]....
        /*0698*/ 	.word	0xffffffff


	//   ....[84]....
        /*069c*/ 	.word	0xffffffff


	//   ....[85]....
        /*06a0*/ 	.word	0xffffffff


	//   ....[86]....
        /*06a4*/ 	.word	0xffffffff


	//   ....[87]....
        /*06a8*/ 	.word	0xffffffff


	//   ....[88]....
        /*06ac*/ 	.word	0xffffffff


	//   ....[89]....
        /*06b0*/ 	.word	0xffffffff


	//   ....[90]....
        /*06b4*/ 	.word	0xffffffff


	//   ....[91]....
        /*06b8*/ 	.word	0xffffffff


	//   ....[92]....
        /*06bc*/ 	.word	0xffffffff


	//   ....[93]....
        /*06c0*/ 	.word	0xffffffff


	//   ....[94]....
        /*06c4*/ 	.word	0xffffffff


	//   ....[95]....
        /*06c8*/ 	.word	0xffffffff


	//   ....[96]....
        /*06cc*/ 	.word	0xffffffff


	//   ....[97]....
        /*06d0*/ 	.word	0xffffffff


	//   ....[98]....
        /*06d4*/ 	.word	0xffffffff


	//   ....[99]....
        /*06d8*/ 	.word	0xffffffff


	//   ....[100]....
        /*06dc*/ 	.word	0xffffffff


	//   ....[101]....
        /*06e0*/ 	.word	0xffffffff


	//   ....[102]....
        /*06e4*/ 	.word	0xffffffff


	//   ....[103]....
        /*06e8*/ 	.word	0xffffffff


	//   ....[104]....
        /*06ec*/ 	.word	0xffffffff


	//   ....[105]....
        /*06f0*/ 	.word	0xffffffff


	//   ....[106]....
        /*06f4*/ 	.word	0xffffffff


	//   ....[107]....
        /*06f8*/ 	.word	0xffffffff


	//   ....[108]....
        /*06fc*/ 	.word	0xffffffff


	//   ....[109]....
        /*0700*/ 	.word	0xffffffff


	//   ....[110]....
        /*0704*/ 	.word	0xffffffff


	//   ....[111]....
        /*0708*/ 	.word	0xffffffff


	//   ....[112]....
        /*070c*/ 	.word	0xffffffff


	//   ....[113]....
        /*0710*/ 	.word	0xffffffff


	//   ....[114]....
        /*0714*/ 	.word	0xffffffff


	//   ....[115]....
        /*0718*/ 	.word	0xffffffff


	//   ....[116]....
        /*071c*/ 	.word	0xffffffff


	//   ....[117]....
        /*0720*/ 	.word	0xffffffff


	//   ....[118]....
        /*0724*/ 	.word	0xffffffff


	//   ....[119]....
        /*0728*/ 	.word	0xffffffff


	//   ....[120]....
        /*072c*/ 	.word	0xffffffff


	//   ....[121]....
        /*0730*/ 	.word	0xffffffff


	//   ....[122]....
        /*0734*/ 	.word	0x0500000f


	//   ....[123]....
        /*0738*/ 	.word	0x0500000f


	//   ....[124]....
        /*073c*/ 	.word	0x0500000f


	//   ....[125]....
        /*0740*/ 	.word	0x0500000f


	//   ....[126]....
        /*0744*/ 	.word	0x0500000f


	//   ....[127]....
        /*0748*/ 	.word	0x0500000f


	//   ....[128]....
        /*074c*/ 	.word	0x0500000f


	//   ....[129]....
        /*0750*/ 	.word	0x0500000f


	//   ....[130]....
        /*0754*/ 	.word	0x0500000f


	//   ....[131]....
        /*0758*/ 	.word	0x0500000f


	//   ....[132]....
        /*075c*/ 	.word	0x0500000f


	//   ....[133]....
        /*0760*/ 	.word	0x0500000f


	//   ....[134]....
        /*0764*/ 	.word	0x0500000f


	//   ....[135]....
        /*0768*/ 	.word	0x0500000f


	//   ....[136]....
        /*076c*/ 	.word	0x0500000f


	//   ....[137]....
        /*0770*/ 	.word	0x0500000f


	//   ....[138]....
        /*0774*/ 	.word	0x0500000f


	//   ....[139]....
        /*0778*/ 	.word	0x0500000f


	//   ....[140]....
        /*077c*/ 	.word	0x0500000f


	//   ....[141]....
        /*0780*/ 	.word	0x0500000f


	//   ....[142]....
        /*0784*/ 	.word	0x0500000f


	//   ....[143]....
        /*0788*/ 	.word	0x0500000f


	//   ....[144]....
        /*078c*/ 	.word	0x0500000f


	//   ....[145]....
        /*0790*/ 	.word	0x0500000f


	//   ....[146]....
        /*0794*/ 	.word	0x0500000f


	//   ....[147]....
        /*0798*/ 	.word	0x0500000f


	//   ....[148]....
        /*079c*/ 	.word	0x0500000f


	//   ....[149]....
        /*07a0*/ 	.word	0x0500000f


	//   ....[150]....
        /*07a4*/ 	.word	0x0500000f


	//   ....[151]....
        /*07a8*/ 	.word	0x0500000f


	//   ....[152]....
        /*07ac*/ 	.word	0x0500000f


	//   ....[153]....
        /*07b0*/ 	.word	0x0500000f


	//   ....[154]....
        /*07b4*/ 	.word	0x0500000f


	//   ....[155]....
        /*07b8*/ 	.word	0x0500000f


	//   ....[156]....
        /*07bc*/ 	.word	0x0500000f


	//   ....[157]....
        /*07c0*/ 	.word	0x0500000f


	//   ....[158]....
        /*07c4*/ 	.word	0x0500000f


	//   ....[159]....
        /*07c8*/ 	.word	0x0500000f


	//   ....[160]....
        /*07cc*/ 	.word	0x0500000f


	//   ....[161]....
        /*07d0*/ 	.word	0x0500000f


	//   ....[162]....
        /*07d4*/ 	.word	0x0500000f


	//   ....[163]....
        /*07d8*/ 	.word	0x0500000f


	//   ....[164]....
        /*07dc*/ 	.word	0x0500000f


	//   ....[165]....
        /*07e0*/ 	.word	0x0500000f


	//   ....[166]....
        /*07e4*/ 	.word	0x0500000f


	//   ....[167]....
        /*07e8*/ 	.word	0x0500000f


	//   ....[168]....
        /*07ec*/ 	.word	0x0500000f


	//   ....[169]....
        /*07f0*/ 	.word	0x0500000f


	//   ....[170]....
        /*07f4*/ 	.word	0x0500000f


	//   ....[171]....
        /*07f8*/ 	.word	0x0500000f


	//   ....[172]....
        /*07fc*/ 	.word	0x0500000f


	//   ....[173]....
        /*0800*/ 	.word	0x0500000f


	//   ....[174]....
        /*0804*/ 	.word	0x0500000f


	//   ....[175]....
        /*0808*/ 	.word	0x0500000f


	//   ....[176]....
        /*080c*/ 	.word	0x0500000f


	//   ....[177]....
        /*0810*/ 	.word	0x0500000f


	//   ....[178]....
        /*0814*/ 	.word	0x0500000f


	//   ....[179]....
        /*0818*/ 	.word	0x0500000f


	//   ....[180]....
        /*081c*/ 	.word	0x0500000f


	//   ....[181]....
        /*0820*/ 	.word	0x0500000f


	//   ....[182]....
        /*0824*/ 	.word	0x0500000f


	//----- nvinfo : EIATTR_COOP_GROUP_INSTR_OFFSETS
	.align		4
.L_409:
        /*0828*/ 	.byte	0x04, 0x28
        /*082a*/ 	.short	(.L_411 - .L_410)


	//   ....[0]....
.L_410:
        /*082c*/ 	.word	0x00000060


	//   ....[1]....
        /*0830*/ 	.word	0x00000190


	//   ....[2]....
        /*0834*/ 	.word	0x00000240


	//   ....[3]....
        /*0838*/ 	.word	0x00000400


	//   ....[4]....
        /*083c*/ 	.word	0x00000560


	//   ....[5]....
        /*0840*/ 	.word	0x00000680


	//   ....[6]....
        /*0844*/ 	.word	0x000007e0


	//   ....[7]....
        /*0848*/ 	.word	0x000062d0


	//   ....[8]....
        /*084c*/ 	.word	0x000069f0


	//   ....[9]....
        /*0850*/ 	.word	0x00006a00


	//   ....[10]....
        /*0854*/ 	.word	0x00006a10


	//   ....[11]....
        /*0858*/ 	.word	0x00006a20


	//   ....[12]....
        /*085c*/ 	.word	0x00006d10


	//   ....[13]....
        /*0860*/ 	.word	0x00006d20


	//   ....[14]....
        /*0864*/ 	.word	0x00006d30


	//   ....[15]....
        /*0868*/ 	.word	0x00006d40


	//   ....[16]....
        /*086c*/ 	.word	0x00007f30


	//   ....[17]....
        /*0870*/ 	.word	0x00007f50


	//   ....[18]....
        /*0874*/ 	.word	0x00007f60


	//   ....[19]....
        /*0878*/ 	.word	0x00007f70


	//   ....[20]....
        /*087c*/ 	.word	0x00008050


	//   ....[21]....
        /*0880*/ 	.word	0x00008060


	//   ....[22]....
        /*0884*/ 	.word	0x00008100


	//   ....[23]....
        /*0888*/ 	.word	0x00008130


	//   ....[24]....
        /*088c*/ 	.word	0x00009640


	//   ....[25]....
        /*0890*/ 	.word	0x0000a040


	//   ....[26]....
        /*0894*/ 	.word	0x0000a650


	//   ....[27]....
        /*0898*/ 	.word	0x0000a760


	//   ....[28]....
        /*089c*/ 	.word	0x0000ac20


	//   ....[29]....
        /*08a0*/ 	.word	0x0000ad10


	//   ....[30]....
        /*08a4*/ 	.word	0x0000c0c0


	//   ....[31]....
        /*08a8*/ 	.word	0x0000cb80


	//   ....[32]....
        /*08ac*/ 	.word	0x0000d120


	//   ....[33]....
        /*08b0*/ 	.word	0x0000d280


	//   ....[34]....
        /*08b4*/ 	.word	0x0000dc10


	//   ....[35]....
        /*08b8*/ 	.word	0x0000dde0


	//   ....[36]....
        /*08bc*/ 	.word	0x0000f6a0


	//   ....[37]....
        /*08c0*/ 	.word	0x0000f6c0


	//   ....[38]....
        /*08c4*/ 	.word	0x00010020


	//   ....[39]....
        /*08c8*/ 	.word	0x000100c0


	//   ....[40]....
        /*08cc*/ 	.word	0x00011350


	//   ....[41]....
        /*08d0*/ 	.word	0x00011f20


	//   ....[42]....
        /*08d4*/ 	.word	0x000124c0


	//   ....[43]....
        /*08d8*/ 	.word	0x000125e0


	//   ....[44]....
        /*08dc*/ 	.word	0x00013170


	//   ....[45]....
        /*08e0*/ 	.word	0x00013280


	//   ....[46]....
        /*08e4*/ 	.word	0x00014210


	//   ....[47]....
        /*08e8*/ 	.word	0x00014270


	//   ....[48]....
        /*08ec*/ 	.word	0x000142d0


	//   ....[49]....
        /*08f0*/ 	.word	0x00014320


	//   ....[50]....
        /*08f4*/ 	.word	0x00015c90


	//   ....[51]....
        /*08f8*/ 	.word	0x00015cd0


	//   ....[52]....
        /*08fc*/ 	.word	0x00015d00


	//   ....[53]....
        /*0900*/ 	.word	0x00015d30


	//   ....[54]....
        /*0904*/ 	.word	0x000166b0


	//   ....[55]....
        /*0908*/ 	.word	0x000166d0


	//   ....[56]....
        /*090c*/ 	.word	0x00016820


	//   ....[57]....
        /*0910*/ 	.word	0x00016840


	//   ....[58]....
        /*0914*/ 	.word	0x00016980


	//   ....[59]....
        /*0918*/ 	.word	0x000169a0


	//   ....[60]....
        /*091c*/ 	.word	0x00016ae0


	//   ....[61]....
        /*0920*/ 	.word	0x00016af0


	//   ....[62]....
        /*0924*/ 	.word	0x00017350


	//   ....[63]....
        /*0928*/ 	.word	0x00017360


	//   ....[64]....
        /*092c*/ 	.word	0x00017540


	//   ....[65]....
        /*0930*/ 	.word	0x00017550


	//   ....[66]....
        /*0934*/ 	.word	0x00017720


	//   ....[67]....
        /*0938*/ 	.word	0x00017730


	//   ....[68]....
        /*093c*/ 	.word	0x00017900


	//   ....[69]....
        /*0940*/ 	.word	0x00017910


	//   ....[70]....
        /*0944*/ 	.word	0x00017b40


	//   ....[71]....
        /*0948*/ 	.word	0x00017d10


	//   ....[72]....
        /*094c*/ 	.word	0x00017d40


	//   ....[73]....
        /*0950*/ 	.word	0x00017d70


	//   ....[74]....
        /*0954*/ 	.word	0x00017da0


	//   ....[75]....
        /*0958*/ 	.word	0x00017dd0


	//   ....[76]....
        /*095c*/ 	.word	0x00017e00


	//   ....[77]....
        /*0960*/ 	.word	0x00017f70


	//   ....[78]....
        /*0964*/ 	.word	0x00017fa0


	//   ....[79]....
        /*0968*/ 	.word	0x00017fd0


	//   ....[80]....
        /*096c*/ 	.word	0x00018000


	//   ....[81]....
        /*0970*/ 	.word	0x00018030


	//   ....[82]....
        /*0974*/ 	.word	0x00018060


	//   ....[83]....
        /*0978*/ 	.word	0x00018100


	//   ....[84]....
        /*097c*/ 	.word	0x00018160


	//   ....[85]....
        /*0980*/ 	.word	0x000181f0


	//   ....[86]....
        /*0984*/ 	.word	0x000192a0


	//   ....[87]....
        /*0988*/ 	.word	0x0001b060


	//   ....[88]....
        /*098c*/ 	.word	0x0001bb90


	//   ....[89]....
        /*0990*/ 	.word	0x0001bbb0


	//   ....[90]....
        /*0994*/ 	.word	0x0001bc60


	//   ....[91]....
        /*0998*/ 	.word	0x0001bc70


	//   ....[92]....
        /*099c*/ 	.word	0x0001bcf0


	//   ....[93]....
        /*09a0*/ 	.word	0x0001bd00


	//   ....[94]....
        /*09a4*/ 	.word	0x0001bd80


	//   ....[95]....
        /*09a8*/ 	.word	0x0001bd90


	//   ....[96]....
        /*09ac*/ 	.word	0x0001be10


	//   ....[97]....
        /*09b0*/ 	.word	0x0001be20


	//   ....[98]....
        /*09b4*/ 	.word	0x0001bea0


	//   ....[99]....
        /*09b8*/ 	.word	0x0001beb0


	//   ....[100]....
        /*09bc*/ 	.word	0x0001bf30


	//   ....[101]....
        /*09c0*/ 	.word	0x0001bf40


	//   ....[102]....
        /*09c4*/ 	.word	0x0001bf90


	//   ....[103]....
        /*09c8*/ 	.word	0x0001bfb0


	//   ....[104]....
        /*09cc*/ 	.word	0x0001eb30


	//   ....[105]....
        /*09d0*/ 	.word	0x0001eb90


	//   ....[106]....
        /*09d4*/ 	.word	0x0001ebc0


	//   ....[107]....
        /*09d8*/ 	.word	0x0001ebf0


	//   ....[108]....
        /*09dc*/ 	.word	0x0001ec20


	//   ....[109]....
        /*09e0*/ 	.word	0x0001ec50


	//   ....[110]....
        /*09e4*/ 	.word	0x0001ec80


	//   ....[111]....
        /*09e8*/ 	.word	0x0001ec90


	//   ....[112]....
        /*09ec*/ 	.word	0x0001ee10


	//   ....[113]....
        /*09f0*/ 	.word	0x0001ee40


	//   ....[114]....
        /*09f4*/ 	.word	0x0001ee70


	//   ....[115]....
        /*09f8*/ 	.word	0x0001eea0


	//   ....[116]....
        /*09fc*/ 	.word	0x0001eed0


	//   ....[117]....
        /*0a00*/ 	.word	0x0001ef00


	//   ....[118]....
        /*0a04*/ 	.word	0x0001efc0


	//   ....[119]....
        /*0a08*/ 	.word	0x0001efe0


	//   ....[120]....
        /*0a0c*/ 	.word	0x0001f050


	//   ....[121]....
        /*0a10*/ 	.word	0x0001f720


	//   ....[122]....
        /*0a14*/ 	.word	0x0001fbb0


	//   ....[123]....
        /*0a18*/ 	.word	0x0001fc50


	//   ....[124]....
        /*0a1c*/ 	.word	0x0001fce0


	//   ....[125]....
        /*0a20*/ 	.word	0x0001fd30


	//   ....[126]....
        /*0a24*/ 	.word	0x0001fd80


	//   ....[127]....
        /*0a28*/ 	.word	0x0001fe10


	//   ....[128]....
        /*0a2c*/ 	.word	0x0001fea0


	//   ....[129]....
        /*0a30*/ 	.word	0x0001fef0


	//   ....[130]....
        /*0a34*/ 	.word	0x0001ff40


	//   ....[131]....
        /*0a38*/ 	.word	0x00020030


	//   ....[132]....
        /*0a3c*/ 	.word	0x000200e0


	//   ....[133]....
        /*0a40*/ 	.word	0x00020160


	//   ....[134]....
        /*0a44*/ 	.word	0x000201e0


	//   ....[135]....
        /*0a48*/ 	.word	0x00020280


	//   ....[136]....
        /*0a4c*/ 	.word	0x00020340


	//   ....[137]....
        /*0a50*/ 	.word	0x00020390


	//   ....[138]....
        /*0a54*/ 	.word	0x000204a0


	//   ....[139]....
        /*0a58*/ 	.word	0x00020850


	//   ....[140]....
        /*0a5c*/ 	.word	0x000208a0


	//   ....[141]....
        /*0a60*/ 	.word	0x00020930


	//   ....[142]....
        /*0a64*/ 	.word	0x000209c0


	//   ....[143]....
        /*0a68*/ 	.word	0x00020a50


	//   ....[144]....
        /*0a6c*/ 	.word	0x00020ae0


	//   ....[145]....
        /*0a70*/ 	.word	0x00020b70


	//   ....[146]....
        /*0a74*/ 	.word	0x00020c00


	//   ....[147]....
        /*0a78*/ 	.word	0x00020cc0


	//   ....[148]....
        /*0a7c*/ 	.word	0x00020fb0


	//   ....[149]....
        /*0a80*/ 	.word	0x00021170


	//   ....[150]....
        /*0a84*/ 	.word	0x000211c0


	//   ....[151]....
        /*0a88*/ 	.word	0x00021220


	//   ....[152]....
        /*0a8c*/ 	.word	0x00021310


	//   ....[153]....
        /*0a90*/ 	.word	0x00021370


	//   ....[154]....
        /*0a94*/ 	.word	0x00021460


	//   ....[155]....
        /*0a98*/ 	.word	0x000214c0


	//   ....[156]....
        /*0a9c*/ 	.word	0x000215b0


	//   ....[157]....
        /*0aa0*/ 	.word	0x00021610


	//   ....[158]....
        /*0aa4*/ 	.word	0x00021700


	//   ....[159]....
        /*0aa8*/ 	.word	0x00021760


	//   ....[160]....
        /*0aac*/ 	.word	0x00021850


	//   ....[161]....
        /*0ab0*/ 	.word	0x000218b0


	//   ....[162]....
        /*0ab4*/ 	.word	0x00021980


	//   ....[163]....
        /*0ab8*/ 	.word	0x00021a00


	//   ....[164]....
        /*0abc*/ 	.word	0x00021ad0


	//   ....[165]....
        /*0ac0*/ 	.word	0x00021e00


	//   ....[166]....
        /*0ac4*/ 	.word	0x00021ea0


	//   ....[167]....
        /*0ac8*/ 	.word	0x00021fc0


	//   ....[168]....
        /*0acc*/ 	.word	0x00022030


	//   ....[169]....
        /*0ad0*/ 	.word	0x000220b0


	//   ....[170]....
        /*0ad4*/ 	.word	0x00022130


	//   ....[171]....
        /*0ad8*/ 	.word	0x000221b0


	//   ....[172]....
        /*0adc*/ 	.word	0x00022240


	//   ....[173]....
        /*0ae0*/ 	.word	0x000222e0


	//   ....[174]....
        /*0ae4*/ 	.word	0x00022380


	//   ....[175]....
        /*0ae8*/ 	.word	0x000223f0


	//   ....[176]....
        /*0aec*/ 	.word	0x00022460


	//   ....[177]....
        /*0af0*/ 	.word	0x000224d0


	//   ....[178]....
        /*0af4*/ 	.word	0x00022550


	//   ....[179]....
        /*0af8*/ 	.word	0x000225d0


	//   ....[180]....
        /*0afc*/ 	.word	0x00022670


	//   ....[181]....
        /*0b00*/ 	.word	0x00022700


	//   ....[182]....
        /*0b04*/ 	.word	0x00022830


	//----- nvinfo : EIATTR_REG_RECONFIG
	.align		4
.L_411:
        /*0b08*/ 	.byte	0x01, 0x54
	.zero		2


	//----- nvinfo : EIATTR_SYSCALL_OFFSETS
	.align		4
        /*0b0c*/ 	.byte	0x04, 0x46
        /*0b0e*/ 	.short	(.L_413 - .L_412)


	//   ....[0]....
.L_412:
        /*0b10*/ 	.word	0x00001b90


	//   ....[1]....
        /*0b14*/ 	.word	0x00001ce0


	//   ....[2]....
        /*0b18*/ 	.word	0x00006470


	//   ....[3]....
        /*0b1c*/ 	.word	0x00006780


	//   ....[4]....
        /*0b20*/ 	.word	0x0001aca0


	//   ....[5]....
        /*0b24*/ 	.word	0x0001adf0


	//   ....[6]....
        /*0b28*/ 	.word	0x0001aee0


	//   ....[7]....
        /*0b2c*/ 	.word	0x0001b750


	//----- nvinfo : EIATTR_MBARRIER_INSTR_OFFSETS
	.align		4
.L_413:
        /*0b30*/ 	.byte	0x04, 0x39
        /*0b32*/ 	.short	(.L_415 - .L_414)


	//   ....[0]....
.L_414:
        /*0b34*/ 	.word	0x000002b0
        /*0b38*/ 	.word	0x000000ff
        /*0b3c*/ 	.word	0x00022800
        /*0b40*/ 	.short	0x0100
        /*0b42*/ 	.byte	0x08
	.zero		1


	//   ....[1]....
        /*0b44*/ 	.word	0x000002c0
        /*0b48*/ 	.word	0x000000ff
        /*0b4c*/ 	.word	0x00022820
        /*0b50*/ 	.short	0x0100
        /*0b52*/ 	.byte	0x08
	.zero		1


	//   ....[2]....
        /*0b54*/ 	.word	0x000003b0
        /*0b58*/ 	.word	0x000000ff
        /*0b5c*/ 	.word	0x00022830
        /*0b60*/ 	.short	0x0100
        /*0b62*/ 	.byte	0x08
	.zero		1


	//   ....[3]....
        /*0b64*/ 	.word	0x000003c0
        /*0b68*/ 	.word	0x000000ff
        /*0b6c*/ 	.word	0x00022840
        /*0b70*/ 	.short	0x0100
        /*0b72*/ 	.byte	0x08
	.zero		1


	//   ....[4]....
        /*0b74*/ 	.word	0x000003d0
        /*0b78*/ 	.word	0x000000ff
        /*0b7c*/ 	.word	0x00022838
        /*0b80*/ 	.short	0x0100
        /*0b82*/ 	.byte	0x08
	.zero		1


	//   ....[5]....
        /*0b84*/ 	.word	0x000003e0
        /*0b88*/ 	.word	0x000000ff
        /*0b8c*/ 	.word	0x00022848
        /*0b90*/ 	.short	0x0100
        /*0b92*/ 	.byte	0x08
	.zero		1


	//   ....[6]....
        /*0b94*/ 	.word	0x00000510
        /*0b98*/ 	.word	0x000000ff
        /*0b9c*/ 	.word	0x00022850
        /*0ba0*/ 	.short	0x0100
        /*0ba2*/ 	.byte	0x08
	.zero		1


	//   ....[7]....
        /*0ba4*/ 	.word	0x00000520
        /*0ba8*/ 	.word	0x000000ff
        /*0bac*/ 	.word	0x00022860
        /*0bb0*/ 	.short	0x0100
        /*0bb2*/ 	.byte	0x08
	.zero		1


	//   ....[8]....
        /*0bb4*/ 	.word	0x00000530
        /*0bb8*/ 	.word	0x000000ff
        /*0bbc*/ 	.word	0x00022858
        /*0bc0*/ 	.short	0x0100
        /*0bc2*/ 	.byte	0x08
	.zero		1


	//   ....[9]....
        /*0bc4*/ 	.word	0x00000540
        /*0bc8*/ 	.word	0x000000ff
        /*0bcc*/ 	.word	0x00022868
        /*0bd0*/ 	.short	0x0100
        /*0bd2*/ 	.byte	0x08
	.zero		1


	//   ....[10]....
        /*0bd4*/ 	.word	0x00000630
        /*0bd8*/ 	.word	0x000000ff
        /*0bdc*/ 	.word	0x00022870
        /*0be0*/ 	.short	0x0100
        /*0be2*/ 	.byte	0x06
	.zero		1


	//   ....[11]....
        /*0be4*/ 	.word	0x00000640
        /*0be8*/ 	.word	0x000000ff
        /*0bec*/ 	.word	0x00022880
        /*0bf0*/ 	.short	0x0100
        /*0bf2*/ 	.byte	0x06
	.zero		1


	//   ....[12]....
        /*0bf4*/ 	.word	0x00000650
        /*0bf8*/ 	.word	0x000000ff
        /*0bfc*/ 	.word	0x00022878
        /*0c00*/ 	.short	0x0100
        /*0c02*/ 	.byte	0x06
	.zero		1


	//   ....[13]....
        /*0c04*/ 	.word	0x00000660
        /*0c08*/ 	.word	0x000000ff
        /*0c0c*/ 	.word	0x00022888
        /*0c10*/ 	.short	0x0100
        /*0c12*/ 	.byte	0x06
	.zero		1


	//   ....[14]....
        /*0c14*/ 	.word	0x00000790
        /*0c18*/ 	.word	0x000000ff
        /*0c1c*/ 	.word	0x00022890
        /*0c20*/ 	.short	0x0100
        /*0c22*/ 	.byte	0x08
	.zero		1


	//   ....[15]....
        /*0c24*/ 	.word	0x000007a0
        /*0c28*/ 	.word	0x000000ff
        /*0c2c*/ 	.word	0x000228a0
        /*0c30*/ 	.short	0x0100
        /*0c32*/ 	.byte	0x08
	.zero		1


	//   ....[16]....
        /*0c34*/ 	.word	0x000007b0
        /*0c38*/ 	.word	0x000000ff
        /*0c3c*/ 	.word	0x00022898
        /*0c40*/ 	.short	0x0100
        /*0c42*/ 	.byte	0x08
	.zero		1


	//   ....[17]....
        /*0c44*/ 	.word	0x000007c0
        /*0c48*/ 	.word	0x000000ff
        /*0c4c*/ 	.word	0x000228a8
        /*0c50*/ 	.short	0x0100
        /*0c52*/ 	.byte	0x08
	.zero		1


	//   ....[18]....
        /*0c54*/ 	.word	0x000008f0
        /*0c58*/ 	.word	0x000000ff
        /*0c5c*/ 	.word	0x000228b0
        /*0c60*/ 	.short	0x0100
        /*0c62*/ 	.byte	0x08
	.zero		1


	//   ....[19]....
        /*0c64*/ 	.word	0x00000900
        /*0c68*/ 	.word	0x000000ff
        /*0c6c*/ 	.word	0x000228c0
        /*0c70*/ 	.short	0x0100
        /*0c72*/ 	.byte	0x08
	.zero		1


	//   ....[20]....
        /*0c74*/ 	.word	0x00000910
        /*0c78*/ 	.word	0x000000ff
        /*0c7c*/ 	.word	0x000228b8
        /*0c80*/ 	.short	0x0100
        /*0c82*/ 	.byte	0x08
	.zero		1


	//   ....[21]....
        /*0c84*/ 	.word	0x00000920
        /*0c88*/ 	.word	0x000000ff
        /*0c8c*/ 	.word	0x000228c8
        /*0c90*/ 	.short	0x0100
        /*0c92*/ 	.byte	0x08
	.zero		1


	//   ....[22]....
        /*0c94*/ 	.word	0x00002f30
        /*0c98*/ 	.word	0x00000062
        /*0c9c*/ 	.word	0x00022890
        /*0ca0*/ 	.short	0x010a
        /*0ca2*/ 	.byte	0x3f
	.zero		1


	//   ....[23]....
        /*0ca4*/ 	.word	0x00004080
        /*0ca8*/ 	.word	0x00000062
        /*0cac*/ 	.word	0x00022890
        /*0cb0*/ 	.short	0x010a
        /*0cb2*/ 	.byte	0x3f
	.zero		1


	//   ....[24]....
        /*0cb4*/ 	.word	0x00005090
        /*0cb8*/ 	.word	0x00000062
        /*0cbc*/ 	.word	0x00022890
        /*0cc0*/ 	.short	0x010a
        /*0cc2*/ 	.byte	0x3f
	.zero		1


	//   ....[25]....
        /*0cc4*/ 	.word	0x000052a0
        /*0cc8*/ 	.word	0x00000020
        /*0ccc*/ 	.word	0x00000000
        /*0cd0*/ 	.short	0x0101
        /*0cd2*/ 	.byte	0x3f
	.zero		1


	//   ....[26]....
        /*0cd4*/ 	.word	0x000052e0
        /*0cd8*/ 	.word	0x00000062
        /*0cdc*/ 	.word	0x000228b0
        /*0ce0*/ 	.short	0x010a
        /*0ce2*/ 	.byte	0x3f
	.zero		1


	//   ....[27]....
        /*0ce4*/ 	.word	0x00005930
        /*0ce8*/ 	.word	0x00000062
        /*0cec*/ 	.word	0x00000000
        /*0cf0*/ 	.short	0x0101
        /*0cf2*/ 	.byte	0x3f
	.zero		1


	//   ....[28]....
        /*0cf4*/ 	.word	0x00006500
        /*0cf8*/ 	.word	0x00000010
        /*0cfc*/ 	.word	0x00022800
        /*0d00*/ 	.short	0x010a
        /*0d02*/ 	.byte	0x3f
	.zero		1


	//   ....[29]....
        /*0d04*/ 	.word	0x00006550
        /*0d08*/ 	.word	0x00000010
        /*0d0c*/ 	.word	0x00022800
        /*0d10*/ 	.short	0x010a
        /*0d12*/ 	.byte	0x3f
	.zero		1


	//   ....[30]....
        /*0d14*/ 	.word	0x00006f80
        /*0d18*/ 	.word	0x00000010
        /*0d1c*/ 	.word	0x00022800
        /*0d20*/ 	.short	0x010a
        /*0d22*/ 	.byte	0x3f
	.zero		1


	//   ....[31]....
        /*0d24*/ 	.word	0x00008380
        /*0d28*/ 	.word	0x00000010
        /*0d2c*/ 	.word	0x00022800
        /*0d30*/ 	.short	0x010a
        /*0d32*/ 	.byte	0x3f
	.zero		1


	//   ....[32]....
        /*0d34*/ 	.word	0x000091b0
        /*0d38*/ 	.word	0x00000006
        /*0d3c*/ 	.word	0x00022830
        /*0d40*/ 	.short	0x010a
        /*0d42*/ 	.byte	0x3f
	.zero		1


	//   ....[33]....
        /*0d44*/ 	.word	0x00009250
        /*0d48*/ 	.word	0x00000006
        /*0d4c*/ 	.word	0x00022830
        /*0d50*/ 	.short	0x010a
        /*0d52*/ 	.byte	0x3f
	.zero		1


	//   ....[34]....
        /*0d54*/ 	.word	0x00009780
        /*0d58*/ 	.word	0x00000000
        /*0d5c*/ 	.word	0x00000000
        /*0d60*/ 	.short	0x0101
        /*0d62*/ 	.byte	0x3f
	.zero		1


	//   ....[35]....
        /*0d64*/ 	.word	0x0000b5f0
        /*0d68*/ 	.word	0x00000006
        /*0d6c*/ 	.word	0x00022850
        /*0d70*/ 	.short	0x010a
        /*0d72*/ 	.byte	0x3f
	.zero		1


	//   ....[36]....
        /*0d74*/ 	.word	0x0000b640
        /*0d78*/ 	.word	0x00000006
        /*0d7c*/ 	.word	0x00022850
        /*0d80*/ 	.short	0x010a
        /*0d82*/ 	.byte	0x3f
	.zero		1


	//   ....[37]....
        /*0d84*/ 	.word	0x0000ba10
        /*0d88*/ 	.word	0x00000006
        /*0d8c*/ 	.word	0x00000000
        /*0d90*/ 	.short	0x0101
        /*0d92*/ 	.byte	0x3f
	.zero		1


	//   ....[38]....
        /*0d94*/ 	.word	0x0000bd40
        /*0d98*/ 	.word	0x000000c9
        /*0d9c*/ 	.word	0x00022830
        /*0da0*/ 	.short	0x010a
        /*0da2*/ 	.byte	0x3f
	.zero		1


	//   ....[39]....
        /*0da4*/ 	.word	0x0000bda0
        /*0da8*/ 	.word	0x000000c9
        /*0dac*/ 	.word	0x00022830
        /*0db0*/ 	.short	0x010a
        /*0db2*/ 	.byte	0x3f
	.zero		1


	//   ....[40]....
        /*0db4*/ 	.word	0x0000c110
        /*0db8*/ 	.word	0x0000000a
        /*0dbc*/ 	.word	0x00000000
        /*0dc0*/ 	.short	0x0101
        /*0dc2*/ 	.byte	0x3f
	.zero		1


	//   ....[41]....
        /*0dc4*/ 	.word	0x0000ea30
        /*0dc8*/ 	.word	0x000000c9
        /*0dcc*/ 	.word	0x00022850
        /*0dd0*/ 	.short	0x010a
        /*0dd2*/ 	.byte	0x3f
	.zero		1


	//   ....[42]....
        /*0dd4*/ 	.word	0x0000ea80
        /*0dd8*/ 	.word	0x000000c9
        /*0ddc*/ 	.word	0x00022850
        /*0de0*/ 	.short	0x010a
        /*0de2*/ 	.byte	0x3f
	.zero		1


	//   ....[43]....
        /*0de4*/ 	.word	0x0000ee40
        /*0de8*/ 	.word	0x000000c9
        /*0dec*/ 	.word	0x00000000
        /*0df0*/ 	.short	0x0101
        /*0df2*/ 	.byte	0x3f
	.zero		1


	//   ....[44]....
        /*0df4*/ 	.word	0x0000f240
        /*0df8*/ 	.word	0x00000006
        /*0dfc*/ 	.word	0x00022830
        /*0e00*/ 	.short	0x010a
        /*0e02*/ 	.byte	0x3f
	.zero		1


	//   ....[45]....
        /*0e04*/ 	.word	0x0000f2a0
        /*0e08*/ 	.word	0x00000006
        /*0e0c*/ 	.word	0x00022830
        /*0e10*/ 	.short	0x010a
        /*0e12*/ 	.byte	0x3f
	.zero		1


	//   ....[46]....
        /*0e14*/ 	.word	0x00010a20
        /*0e18*/ 	.word	0x0000009a
        /*0e1c*/ 	.word	0x00000000
        /*0e20*/ 	.short	0x0101
        /*0e22*/ 	.byte	0x3f
	.zero		1


	//   ....[47]....
        /*0e24*/ 	.word	0x00010c10
        /*0e28*/ 	.word	0x00000006
        /*0e2c*/ 	.word	0x00022850
        /*0e30*/ 	.short	0x010a
        /*0e32*/ 	.byte	0x3f
	.zero		1


	//   ....[48]....
        /*0e34*/ 	.word	0x00010c60
        /*0e38*/ 	.word	0x00000006
        /*0e3c*/ 	.word	0x00022850
        /*0e40*/ 	.short	0x010a
        /*0e42*/ 	.byte	0x3f
	.zero		1


	//   ....[49]....
        /*0e44*/ 	.word	0x00011000
        /*0e48*/ 	.word	0x00000006
        /*0e4c*/ 	.word	0x00000000
        /*0e50*/ 	.short	0x0101
        /*0e52*/ 	.byte	0x3f
	.zero		1


	//   ....[50]....
        /*0e54*/ 	.word	0x00011110
        /*0e58*/ 	.word	0x000000c9
        /*0e5c*/ 	.word	0x00022830
        /*0e60*/ 	.short	0x010a
        /*0e62*/ 	.byte	0x3f
	.zero		1


	//   ....[51]....
        /*0e64*/ 	.word	0x00011170
        /*0e68*/ 	.word	0x000000c9
        /*0e6c*/ 	.word	0x00022830
        /*0e70*/ 	.short	0x010a
        /*0e72*/ 	.byte	0x3f
	.zero		1


	//   ....[52]....
        /*0e74*/ 	.word	0x000114b0
        /*0e78*/ 	.word	0x00000000
        /*0e7c*/ 	.word	0x00000000
        /*0e80*/ 	.short	0x0101
        /*0e82*/ 	.byte	0x3f
	.zero		1


	//   ....[53]....
        /*0e84*/ 	.word	0x00013dd0
        /*0e88*/ 	.word	0x000000c9
        /*0e8c*/ 	.word	0x00022850
        /*0e90*/ 	.short	0x010a
        /*0e92*/ 	.byte	0x3f
	.zero		1


	//   ....[54]....
        /*0e94*/ 	.word	0x00013e20
        /*0e98*/ 	.word	0x000000c9
        /*0e9c*/ 	.word	0x00022850
        /*0ea0*/ 	.short	0x010a
        /*0ea2*/ 	.byte	0x3f
	.zero		1


	//   ....[55]....
        /*0ea4*/ 	.word	0x000141e0
        /*0ea8*/ 	.word	0x000000c9
        /*0eac*/ 	.word	0x00000000
        /*0eb0*/ 	.short	0x0101
        /*0eb2*/ 	.byte	0x3f
	.zero		1


	//   ....[56]....
        /*0eb4*/ 	.word	0x000166c0
        /*0eb8*/ 	.word	0x00000000
        /*0ebc*/ 	.word	0x00000000
        /*0ec0*/ 	.short	0x0101
        /*0ec2*/ 	.byte	0x3f
	.zero		1


	//   ....[57]....
        /*0ec4*/ 	.word	0x00019390
        /*0ec8*/ 	.word	0x00000007
        /*0ecc*/ 	.word	0x00022820
        /*0ed0*/ 	.short	0x010a
        /*0ed2*/ 	.byte	0x3f
	.zero		1


	//   ....[58]....
        /*0ed4*/ 	.word	0x00019470
        /*0ed8*/ 	.word	0x00000006
        /*0edc*/ 	.word	0x000228a0
        /*0ee0*/ 	.short	0x010a
        /*0ee2*/ 	.byte	0x3f
	.zero		1


	//   ....[59]....
        /*0ee4*/ 	.word	0x000196c0
        /*0ee8*/ 	.word	0x00000006
        /*0eec*/ 	.word	0x000228c0
        /*0ef0*/ 	.short	0x010a
        /*0ef2*/ 	.byte	0x3f
	.zero		1


	//   ....[60]....
        /*0ef4*/ 	.word	0x00019d80
        /*0ef8*/ 	.word	0x00000005
        /*0efc*/ 	.word	0x000228a0
        /*0f00*/ 	.short	0x010a
        /*0f02*/ 	.byte	0x3f
	.zero		1


	//   ....[61]....
        /*0f04*/ 	.word	0x00019fc0
        /*0f08*/ 	.word	0x00000005
        /*0f0c*/ 	.word	0x000228c0
        /*0f10*/ 	.short	0x010a
        /*0f12*/ 	.byte	0x3f
	.zero		1


	//   ....[62]....
        /*0f14*/ 	.word	0x0001b2f0
        /*0f18*/ 	.word	0x00000000
        /*0f1c*/ 	.word	0x00022840
        /*0f20*/ 	.short	0x010a
        /*0f22*/ 	.byte	0x3f
	.zero		1


	//   ....[63]....
        /*0f24*/ 	.word	0x0001c060
        /*0f28*/ 	.word	0x00000008
        /*0f2c*/ 	.word	0x00022800
        /*0f30*/ 	.short	0x0107
        /*0f32*/ 	.byte	0x3f
	.zero		1


	//   ....[64]....
        /*0f34*/ 	.word	0x0001c160
        /*0f38*/ 	.word	0x00000002
        /*0f3c*/ 	.word	0x00022800
        /*0f40*/ 	.short	0x0101
        /*0f42*/ 	.byte	0x3f
	.zero		1


	//   ....[65]....
        /*0f44*/ 	.word	0x0001c180
        /*0f48*/ 	.word	0x00000002
        /*0f4c*/ 	.word	0x00022820
        /*0f50*/ 	.short	0x010a
        /*0f52*/ 	.byte	0x3f
	.zero		1


	//   ....[66]....
        /*0f54*/ 	.word	0x0001c280
        /*0f58*/ 	.word	0x00000002
        /*0f5c*/ 	.word	0x00022860
        /*0f60*/ 	.short	0x010a
        /*0f62*/ 	.byte	0x3f
	.zero		1


	//   ....[67]....
        /*0f64*/ 	.word	0x0001cb40
        /*0f68*/ 	.word	0x00000002
        /*0f6c*/ 	.word	0x00022840
        /*0f70*/ 	.short	0x010a
        /*0f72*/ 	.byte	0x3f
	.zero		1


	//   ....[68]....
        /*0f74*/ 	.word	0x0001cd90
        /*0f78*/ 	.word	0x00000002
        /*0f7c*/ 	.word	0x00022860
        /*0f80*/ 	.short	0x010a
        /*0f82*/ 	.byte	0x3f
	.zero		1


	//   ....[69]....
        /*0f84*/ 	.word	0x0001d5f0
        /*0f88*/ 	.word	0x00000003
        /*0f8c*/ 	.word	0x00022840
        /*0f90*/ 	.short	0x010a
        /*0f92*/ 	.byte	0x3f
	.zero		1


	//   ....[70]....
        /*0f94*/ 	.word	0x0001d830
        /*0f98*/ 	.word	0x00000003
        /*0f9c*/ 	.word	0x00022860
        /*0fa0*/ 	.short	0x010a
        /*0fa2*/ 	.byte	0x3f
	.zero		1


	//   ....[71]....
        /*0fa4*/ 	.word	0x0001e000
        /*0fa8*/ 	.word	0x00000003
        /*0fac*/ 	.word	0x00022840
        /*0fb0*/ 	.short	0x010a
        /*0fb2*/ 	.byte	0x3f
	.zero		1


	//   ....[72]....
        /*0fb4*/ 	.word	0x0001e250
        /*0fb8*/ 	.word	0x00000003
        /*0fbc*/ 	.word	0x00022860
        /*0fc0*/ 	.short	0x010a
        /*0fc2*/ 	.byte	0x3f
	.zero		1


	//   ....[73]....
        /*0fc4*/ 	.word	0x0001f6a0
        /*0fc8*/ 	.word	0x00000000
        /*0fcc*/ 	.word	0x00022820
        /*0fd0*/ 	.short	0x010a
        /*0fd2*/ 	.byte	0x3f
	.zero		1


	//   ....[74]....
        /*0fd4*/ 	.word	0x0001f850
        /*0fd8*/ 	.word	0x00000006
        /*0fdc*/ 	.word	0x00000000
        /*0fe0*/ 	.short	0x010a
        /*0fe2*/ 	.byte	0x3f
	.zero		1


	//   ....[75]....
        /*0fe4*/ 	.word	0x0001f8c0
        /*0fe8*/ 	.word	0x00000007
        /*0fec*/ 	.word	0x00000000
        /*0ff0*/ 	.short	0x010a
        /*0ff2*/ 	.byte	0x3f
	.zero		1


	//   ....[76]....
        /*0ff4*/ 	.word	0x0001f930
        /*0ff8*/ 	.word	0x00000004
        /*0ffc*/ 	.word	0x00000000
        /*1000*/ 	.short	0x010a
        /*1002*/ 	.byte	0x3f
	.zero		1


	//   ....[77]....
        /*1004*/ 	.word	0x0001f960
        /*1008*/ 	.word	0x00000003
        /*100c*/ 	.word	0x00000000
        /*1010*/ 	.short	0x010a
        /*1012*/ 	.byte	0x3f
	.zero		1


	//   ....[78]....
        /*1014*/ 	.word	0x0001f9c0
        /*1018*/ 	.word	0x00000062
        /*101c*/ 	.word	0x00022890
        /*1020*/ 	.short	0x010a
        /*1022*/ 	.byte	0x3f
	.zero		1


	//   ....[79]....
        /*1024*/ 	.word	0x0001fa10
        /*1028*/ 	.word	0x00000062
        /*102c*/ 	.word	0x00022890
        /*1030*/ 	.short	0x010a
        /*1032*/ 	.byte	0x3f
	.zero		1


	//   ....[80]....
        /*1034*/ 	.word	0x0001fa60
        /*1038*/ 	.word	0x00000062
        /*103c*/ 	.word	0x00022890
        /*1040*/ 	.short	0x010a
        /*1042*/ 	.byte	0x3f
	.zero		1


	//   ....[81]....
        /*1044*/ 	.word	0x0001fab0
        /*1048*/ 	.word	0x00000062
        /*104c*/ 	.word	0x000228b0
        /*1050*/ 	.short	0x010a
        /*1052*/ 	.byte	0x3f
	.zero		1


	//   ....[82]....
        /*1054*/ 	.word	0x0001ff70
        /*1058*/ 	.word	0x00000010
        /*105c*/ 	.word	0x00022800
        /*1060*/ 	.short	0x010a
        /*1062*/ 	.byte	0x3f
	.zero		1


	//   ....[83]....
        /*1064*/ 	.word	0x00020530
        /*1068*/ 	.word	0x00000010
        /*106c*/ 	.word	0x00022800
        /*1070*/ 	.short	0x010a
        /*1072*/ 	.byte	0x3f
	.zero		1


	//   ....[84]....
        /*1074*/ 	.word	0x00020580
        /*1078*/ 	.word	0x00000006
        /*107c*/ 	.word	0x00022830
        /*1080*/ 	.short	0x010a
        /*1082*/ 	.byte	0x3f
	.zero		1


	//   ....[85]....
        /*1084*/ 	.word	0x000205d0
        /*1088*/ 	.word	0x00000006
        /*108c*/ 	.word	0x00022850
        /*1090*/ 	.short	0x010a
        /*1092*/ 	.byte	0x3f
	.zero		1


	//   ....[86]....
        /*1094*/ 	.word	0x00020620
        /*1098*/ 	.word	0x000000c9
        /*109c*/ 	.word	0x00022830
        /*10a0*/ 	.short	0x010a
        /*10a2*/ 	.byte	0x3f
	.zero		1


	//   ....[87]....
        /*10a4*/ 	.word	0x00020670
        /*10a8*/ 	.word	0x000000c9
        /*10ac*/ 	.word	0x00022850
        /*10b0*/ 	.short	0x010a
        /*10b2*/ 	.byte	0x3f
	.zero		1


	//   ....[88]....
        /*10b4*/ 	.word	0x000206c0
        /*10b8*/ 	.word	0x00000006
        /*10bc*/ 	.word	0x00022830
        /*10c0*/ 	.short	0x010a
        /*10c2*/ 	.byte	0x3f
	.zero		1


	//   ....[89]....
        /*10c4*/ 	.word	0x00020710
        /*10c8*/ 	.word	0x00000006
        /*10cc*/ 	.word	0x00022850
        /*10d0*/ 	.short	0x010a
        /*10d2*/ 	.byte	0x3f
	.zero		1


	//   ....[90]....
        /*10d4*/ 	.word	0x00020760
        /*10d8*/ 	.word	0x000000c9
        /*10dc*/ 	.word	0x00022830
        /*10e0*/ 	.short	0x010a
        /*10e2*/ 	.byte	0x3f
	.zero		1


	//   ....[91]....
        /*10e4*/ 	.word	0x000207b0
        /*10e8*/ 	.word	0x000000c9
        /*10ec*/ 	.word	0x00022850
        /*10f0*/ 	.short	0x010a
        /*10f2*/ 	.byte	0x3f
	.zero		1


	//   ....[92]....
        /*10f4*/ 	.word	0x00020d90
        /*10f8*/ 	.word	0x00000006
        /*10fc*/ 	.word	0x00022820
        /*1100*/ 	.short	0x010a
        /*1102*/ 	.byte	0x3f
	.zero		1


	//   ....[93]....
        /*1104*/ 	.word	0x00020de0
        /*1108*/ 	.word	0x00000006
        /*110c*/ 	.word	0x000228a0
        /*1110*/ 	.short	0x010a
        /*1112*/ 	.byte	0x3f
	.zero		1


	//   ....[94]....
        /*1114*/ 	.word	0x00020e30
        /*1118*/ 	.word	0x00000006
        /*111c*/ 	.word	0x000228c0
        /*1120*/ 	.short	0x010a
        /*1122*/ 	.byte	0x3f
	.zero		1


	//   ....[95]....
        /*1124*/ 	.word	0x00020e80
        /*1128*/ 	.word	0x00000005
        /*112c*/ 	.word	0x000228a0
        /*1130*/ 	.short	0x010a
        /*1132*/ 	.byte	0x3f
	.zero		1


	//   ....[96]....
        /*1134*/ 	.word	0x00020ed0
        /*1138*/ 	.word	0x00000005
        /*113c*/ 	.word	0x000228c0
        /*1140*/ 	.short	0x010a
        /*1142*/ 	.byte	0x3f
	.zero		1


	//   ....[97]....
        /*1144*/ 	.word	0x00021070
        /*1148*/ 	.word	0x00000000
        /*114c*/ 	.word	0x00022840
        /*1150*/ 	.short	0x010a
        /*1152*/ 	.byte	0x3f
	.zero		1


	//   ....[98]....
        /*1154*/ 	.word	0x00021b20
        /*1158*/ 	.word	0x00000002
        /*115c*/ 	.word	0x00022820
        /*1160*/ 	.short	0x010a
        /*1162*/ 	.byte	0x3f
	.zero		1


	//   ....[99]....
        /*1164*/ 	.word	0x00021b70
        /*1168*/ 	.word	0x00000002
        /*116c*/ 	.word	0x00022860
        /*1170*/ 	.short	0x010a
        /*1172*/ 	.byte	0x3f
	.zero		1


	//   ....[100]....
        /*1174*/ 	.word	0x00021bc0
        /*1178*/ 	.word	0x00000002
        /*117c*/ 	.word	0x00022840
        /*1180*/ 	.short	0x010a
        /*1182*/ 	.byte	0x3f
	.zero		1


	//   ....[101]....
        /*1184*/ 	.word	0x00021c10
        /*1188*/ 	.word	0x00000002
        /*118c*/ 	.word	0x00022860
        /*1190*/ 	.short	0x010a
        /*1192*/ 	.byte	0x3f
	.zero		1


	//   ....[102]....
        /*1194*/ 	.word	0x00021c60
        /*1198*/ 	.word	0x00000003
        /*119c*/ 	.word	0x00022840
        /*11a0*/ 	.short	0x010a
        /*11a2*/ 	.byte	0x3f
	.zero		1


	//   ....[103]....
        /*11a4*/ 	.word	0x00021cb0
        /*11a8*/ 	.word	0x00000003
        /*11ac*/ 	.word	0x00022860
        /*11b0*/ 	.short	0x010a
        /*11b2*/ 	.byte	0x3f
	.zero		1


	//   ....[104]....
        /*11b4*/ 	.word	0x00021d00
        /*11b8*/ 	.word	0x00000003
        /*11bc*/ 	.word	0x00022840
        /*11c0*/ 	.short	0x010a
        /*11c2*/ 	.byte	0x3f
	.zero		1


	//   ....[105]....
        /*11c4*/ 	.word	0x00021d50
        /*11c8*/ 	.word	0x00000003
        /*11cc*/ 	.word	0x00022860
        /*11d0*/ 	.short	0x010a
        /*11d2*/ 	.byte	0x3f
	.zero		1


	//   ....[106]....
        /*11d4*/ 	.word	0x00022750
        /*11d8*/ 	.word	0x00000000
        /*11dc*/ 	.word	0x00022820
        /*11e0*/ 	.short	0x010a
        /*11e2*/ 	.byte	0x3f
	.zero		1


	//   ....[107]....
        /*11e4*/ 	.word	0x000228f0
        /*11e8*/ 	.word	0x00000006
        /*11ec*/ 	.word	0x00000000
        /*11f0*/ 	.short	0x010a
        /*11f2*/ 	.byte	0x3f
	.zero		1


	//   ....[108]....
        /*11f4*/ 	.word	0x00022940
        /*11f8*/ 	.word	0x00000007
        /*11fc*/ 	.word	0x00000000
        /*1200*/ 	.short	0x010a
        /*1202*/ 	.byte	0x3f
	.zero		1


	//   ....[109]....
        /*1204*/ 	.word	0x00022990
        /*1208*/ 	.word	0x00000004
        /*120c*/ 	.word	0x00000000
        /*1210*/ 	.short	0x010a
        /*1212*/ 	.byte	0x3f
	.zero		1


	//----- nvinfo : EIATTR_NUM_MBARRIERS
	.align		4
.L_415:
        /*1214*/ 	.byte	0x03, 0x38
        /*1216*/ 	.short	0x0016


	//----- nvinfo : EIATTR_EXIT_INSTR_OFFSETS
	.align		4
        /*1218*/ 	.byte	0x04, 0x1c
        /*121a*/ 	.short	(.L_417 - .L_416)


	//   ....[0]....
.L_416:
        /*121c*/ 	.word	0x0001f9b0


	//----- nvinfo : EIATTR_MAX_THREADS
	.align		4
.L_417:
        /*1220*/ 	.byte	0x04, 0x05
        /*1222*/ 	.short	(.L_419 - .L_418)
.L_418:
        /*1224*/ 	.word	0x00000180
        /*1228*/ 	.word	0x00000001
        /*122c*/ 	.word	0x00000001


	//----- nvinfo : EIATTR_CRS_STACK_SIZE
	.align		4
.L_419:
        /*1230*/ 	.byte	0x04, 0x1e
        /*1232*/ 	.short	(.L_421 - .L_420)
.L_420:
        /*1234*/ 	.word	0x00000000


	//----- nvinfo : EIATTR_CBANK_PARAM_SIZE
	.align		4
.L_421:
        /*1238*/ 	.byte	0x03, 0x19
        /*123a*/ 	.short	0x0af0


	//----- nvinfo : EIATTR_PARAM_CBANK
	.align		4
        /*123c*/ 	.byte	0x04, 0x0a
        /*123e*/ 	.short	(.L_423 - .L_422)
	.align		4
.L_422:
        /*1240*/ 	.word	index@(.nv.constant0._ZN7cutlass13device_kernelIN5flash11enable_sm90INS1_16FlashAttnFwdSm90INS1_25CollectiveMainloopFwdSm90ILi2EN4cute5tupleIJNS5_1CILi1EEES8_S8_EEENS6_IJNS7_ILi128EEENS7_ILi96EEENS7_ILi64EEEEEELi256ENS_6half_tEfNS_4arch4Sm90ELb0ELb1ELb0ELb1ELb0ELb1ELb0ELb1ELb0ELb1ELb0ELb0EEENS1_21CollectiveEpilogueFwdINS6_IJSA_NS7_ILi256EEESB_EEES9_SE_SG_Li256ELb1ELb1ELb0ELb0EEENS1_36VarlenDynamicPersistentTileSchedulerILi128ELi96ELi256ELi128ELb0ELb1ELb1ELb1ELb0ELb1EEEEEEEEEvNT_6ParamsE)
        /*1244*/ 	.short	0x0210
        /*1246*/ 	.short	0x0af0


	//----- nvinfo : EIATTR_SW_WAR
	.align		4
.L_423:
        /*1248*/ 	.byte	0x04, 0x36
        /*124a*/ 	.short	(.L_425 - .L_424)
.L_424:
        /*124c*/ 	.word	0x00000008
.L_425:


//--------------------- .nv.info._ZN7cutlass13device_kernelIN5flash11enable_sm90INS1_16FlashAttnFwdSm90INS1_25CollectiveMainloopFwdSm90ILi2EN4cute5tupleIJNS5_1CILi1EEES8_S8_EEENS6_IJNS7_ILi128EEENS7_ILi96EEENS7_ILi64EEEEEELi256ENS_6half_tEfNS_4arch4Sm90ELb0ELb1ELb0ELb1ELb0ELb0ELb1ELb1ELb0ELb1ELb0ELb0EEENS1_21CollectiveEpilogueFwdINS6_IJSA_NS7_ILi256EEESB_EEES9_SE_SG_Li256ELb1ELb1ELb0ELb0EEENS1_36VarlenDynamicPersistentTileSchedulerILi128ELi96ELi256ELi128ELb0ELb1ELb1ELb1ELb0ELb1EEEEEEEEEvNT_6ParamsE --------------------------
	.section	.nv.info._ZN7cutlass13device_kernelIN5flash11enable_sm90INS1_16FlashAttnFwdSm90INS1_25CollectiveMainloopFwdSm90ILi2EN4cute5tupleIJNS5_1CILi1EEES8_S8_EEENS6_IJNS7_ILi128EEENS7_ILi96EEENS7_ILi64EEEEEELi256ENS_6half_tEfNS_4arch4Sm90ELb0ELb1ELb0ELb1ELb0ELb0ELb1ELb1ELb0ELb1ELb0ELb0EEENS1_21CollectiveEpilogueFwdINS6_IJSA_NS7_ILi256EEESB_EEES9_SE_SG_Li256ELb1ELb1ELb0ELb0EEENS1_36VarlenDynamicPersistentTileSchedulerILi128ELi96ELi256ELi128ELb0ELb1ELb1ELb1ELb0ELb1EEEEEEEEEvNT_6ParamsE,"",@"SHT_CUDA_INFO"
	.sectionflags	@""
	.align	4


	//----- nvinfo : EIATTR_CUDA_API_VERSION
	.align		4
        /*0000*/ 	.byte	0x04, 0x37
        /*0002*/ 	.short	(.L_427 - .L_426)
.L_426:
        /*0004*/ 	.word	0x00000082


	//----- nvinfo : EIATTR_KPARAM_INFO
	.align		4
.L_427:
        /*0008*/ 	.byte	0x04, 0x17
        /*000a*/ 	.short	(.L_429 - .L_428)
.L_428:
        /*000c*/ 	.word	0x00000000
        /*0010*/ 	.short	0x0000
        /*0012*/ 	.short	0x0070
        /*0014*/ 	.byte	0x00, 0xf0, 0x01, 0x2e


	//----- nvinfo : EIATTR_SPARSE_MMA_MASK
	.align		4
.L_429:
        /*0018*/ 	.byte	0x03, 0x50
        /*001a*/ 	.short	0x0000


	//----- nvinfo : EIATTR_MAXREG_COUNT
	.align		4
        /*001c*/ 	.byte	0x03, 0x1b
        /*001e*/ 	.short	0x00a8


	//----- nvinfo : EIATTR_NUM_BARRIERS
	.align		4
        /*0020*/ 	.byte	0x02, 0x4c
        /*0022*/ 	.byte	0x10
	.zero		1


	//----- nvinfo : EIATTR_EXTERNS
	.align		4
        /*0024*/ 	.byte	0x04, 0x0f
        /*0026*/ 	.short	(.L_431 - .L_430)


	//   ....[0]....
	.align		4
.L_430:
        /*0028*/ 	.word	index@(__assertfail)


	//----- nvinfo : EIATTR_ANNOTATIONS
	.align		4
.L_431:
        /*002c*/ 	.byte	0x04, 0x55
        /*002e*/ 	.short	(.L_433 - .L_432)


	//   ....[0]....
.L_432:
        /* <DEDUP_REMOVED lines=87> */


	//----- nvinfo : EIATTR_MERCURY_ISA_VERSION
	.align		4
.L_433:
        /*0590*/ 	.byte	0x03, 0x5f
        /*0592*/ 	.short	0x0101


	//----- nvinfo : EIATTR_UNUSED_LOAD_BYTE_OFFSET
	.align		4
        /*0594*/ 	.byte	0x04, 0x44
        /*0596*/ 	.short	(.L_435 - .L_434)


	//   ....[0]....
.L_434:
        /*0598*/ 	.word	0x00000b60
        /*059c*/ 	.word	0x0000fff0


	//   ....[1]....
        /*05a0*/ 	.word	0x0001f040
        /*05a4*/ 	.word	0x0000fff0


	//----- nvinfo : EIATTR_INT_WARP_WIDE_INSTR_OFFSETS
	.align		4
.L_435:
        /*05a8*/ 	.byte	0x04, 0x31
        /*05aa*/ 	.short	(.L_437 - .L_436)


	//   ....[0]....
.L_436:
        /*05ac*/ 	.word	0x00000170


	//   ....[1]....
        /*05b0*/ 	.word	0x000001b0


	//   ....[2]....
        /*05b4*/ 	.word	0x00000220


	//   ....[3]....
        /*05b8*/ 	.word	0x00000230


	//   ....[4]....
        /*05bc*/ 	.word	0x00023230


	//   ....[5]....
        /*05c0*/ 	.word	0x000232c0


	//   ....[6]....
        /*05c4*/ 	.word	0x00027d50


	//   ....[7]....
        /*05c8*/ 	.word	0x00027de0


	//----- nvinfo : EIATTR_COOP_GROUP_MASK_REGIDS
	.align		4
.L_437:
        /*05cc*/ 	.byte	0x04, 0x29
        /*05ce*/ 	.short	(.L_439 - .L_438)


	//   ....[0]....
.L_438:
        /*05d0*/ 	.word	0xffffffff


	//   ....[1]....
        /*05d4*/ 	.word	0xffffffff


	//   ....[2]....
        /*05d8*/ 	.word	0xffffffff


	//   ....[3]....
        /*05dc*/ 	.word	0xffffffff


	//   ....[4]....
        /*05e0*/ 	.word	0xffffffff


	//   ....[5]....
        /*05e4*/ 	.word	0xffffffff


	//   ....[6]....
        /*05e8*/ 	.word	0xffffffff


	//   ....[7]....
        /*05ec*/ 	.word	0xffffffff


	//   ....[8]....
        /*05f0*/ 	.word	0xffffffff


	//   ....[9]....
        /*05f4*/ 	.word	0xffffffff


	//   ....[10]....
        /*05f8*/ 	.word	0xffffffff


	//   ....[11]....
        /*05fc*/ 	.word	0xffffffff


	//   ....[12]....
        /*0600*/ 	.word	0xffffffff


	//   ....[13]....
        /*0604*/ 	.word	0xffffffff


	//   ....[14]....
        /*0608*/ 	.word	0xffffffff


	//   ....[15]....
        /*060c*/ 	.word	0xffffffff


	//   ....[16]....
        /*0610*/ 	.word	0xffffffff


	//   ....[17]....
        /*0614*/ 	.word	0xffffffff


	//   ....[18]....
        /*0618*/ 	.word	0xffffffff


	//   ....[19]....
        /*061c*/ 	.word	0xffffffff


	//   ....[20]....
        /*0620*/ 	.word	0xffffffff


	//   ....[21]....
        /*0624*/ 	.word	0xffffffff


	//   ....[22]....
        /*0628*/ 	.word	0xffffffff


	//   ....[23]....
        /*062c*/ 	.word	0xffffffff


	//   ....[24]....
        /*0630*/ 	.word	0xffffffff


	//   ....[25]....
        /*0634*/ 	.word	0xffffffff


	//   ....[26]....
        /*0638*/ 	.word	0xffffffff


	//   ....[27]....
        /*063c*/ 	.word	0xffffffff


	//   ....[28]....
        /*0640*/ 	.word	0xffffffff


	//   ....[29]....
        /*0644*/ 	.word	0xffffffff


	//   ....[30]....
        /*0648*/ 	.word	0xffffffff


	//   ....[31]....
        /*064c*/ 	.word	0xffffffff


	//   ....[32]....
        /*0650*/ 	.word	0xffffffff


	//   ....[33]....
        /*0654*/ 	.word	0xffffffff


	//   ....[34]....
        /*0658*/ 	.word	0xffffffff


	//   ....[35]....
        /*065c*/ 	.word	0xffffffff


	//   ....[36]....
        /*0660*/ 	.word	0xffffffff


	//   ....[37]....
        /*0664*/ 	.word	0xffffffff


	//   ....[38]....
        /*0668*/ 	.word	0xffffffff


	//   ....[39]....
        /*066c*/ 	.word	0xffffffff


	//   ....[40]....
        /*0670*/ 	.word	0xffffffff


	//   ....[41]....
        /*0674*/ 	.word	0xffffffff


	//   ....[42]....
        /*0678*/ 	.word	0xffffffff


	//   ....[43]....
        /*067c*/ 	.word	0xffffffff


	//   ....[44]....
        /*0680*/ 	.word	0xffffffff


	//   ....[45]....
        /*0684*/ 	.word	0xffffffff


	//   ....[46]....
        /*0688*/ 	.word	0xffffffff


	//   ....[47]....
        /*068c*/ 	.word	0xffffffff


	//   ....[48]....
        /*0690*/ 	.word	0xffffffff


	//   ....[49]....
        /*0694*/ 	.word	0xffffffff


	//   ....[50]....
        /*0698*/ 	.word	0xffffffff


	//   ....[51]....
        /*069c*/ 	.word	0xffffffff


	//   ....[52]....
        /*06a0*/ 	.word	0xffffffff


	//   ....[53]....
        /*06a4*/ 	.word	0xffffffff


	//   ....[54]....
        /*06a8*/ 	.word	0xffffffff


	//   ....[55]....
        /*06ac*/ 	.word	0xffffffff


	//   ....[56]....
        /*06b0*/ 	.word	0xffffffff


	//   ....[57]....
        /*06b4*/ 	.word	0xffffffff


	//   ....[58]....
        /*06b8*/ 	.word	0xffffffff


	//   ....[59]....
        /*06bc*/ 	.word	0xffffffff


	//   ....[60]....
        /*06c0*/ 	.word	0xffffffff


	//   ....[61]....
        /*06c4*/ 	.word	0xffffffff


	//   ....[62]....
        /*06c8*/ 	.word	0xffffffff


	//   ....[63]....
        /*06cc*/ 	.word	0xffffffff


	//   ....[64]....
        /*06d0*/ 	.word	0xffffffff


	//   ....[65]....
        /*06d4*/ 	.word	0xffffffff


	//   ....[66]....
        /*06d8*/ 	.word	0xffffffff


	//   ....[67]....
        /*06dc*/ 	.word	0xffffffff


	//   ....[68]....
        /*06e0*/ 	.word	0xffffffff


	//   ....[69]....
        /*06e4*/ 	.word	0xffffffff


	//   ....[70]....
        /*06e8*/ 	.word	0xffffffff


	//   ....[71]....
        /*06ec*/ 	.word	0xffffffff


	//   ....[72]....
        /*06f0*/ 	.word	0xffffffff


	//   ....[73]....
        /*06f4*/ 	.word	0xffffffff


	//   ....[74]....
        /*06f8*/ 	.word	0xffffffff


	//   ....[75]....
        /*06fc*/ 	.word	0xffffffff


	//   ....[76]....
        /*0700*/ 	.word	0xffffffff


	//   ....[77]....
        /*0704*/ 	.word	0xffffffff


	//   ....[78]....
        /*0708*/ 	.word	0xffffffff


	//   ....[79]....
        /*070c*/ 	.word	0xffffffff


	//   ....[80]....
        /*0710*/ 	.word	0xffffffff


	//   ....[81]....
        /*0714*/ 	.word	0xffffffff


	//   ....[82]....
        /*0718*/ 	.word	0xffffffff


	//   ....[83]....
        /*071c*/ 	.word	0xffffffff


	//   ....[84]....
        /*0720*/ 	.word	0xffffffff


	//   ....[85]....
        /*0724*/ 	.word	0xffffffff


	//   ....[86]....
        /*0728*/ 	.word	0xffffffff


	//   ....[87]....
        /*072c*/ 	.word	0xffffffff


	//   ....[88]....
        /*0730*/ 	.word	0xffffffff


	//   ....[89]....
        /*0734*/ 	.word	0xffffffff


	//   ....[90]....
        /*0738*/ 	.word	0xffffffff


	//   ....[91]....
        /*073c*/ 	.word	0xffffffff


	//   ....[92]....
        /*0740*/ 	.word	0xffffffff


	//   ....[93]....
        /*0744*/ 	.word	0xffffffff


	//   ....[94]....
        /*0748*/ 	.word	0xffffffff


	//   ....[95]....
        /*074c*/ 	.word	0xffffffff


	//   ....[96]....
        /*0750*/ 	.word	0xffffffff


	//   ....[97]....
        /*0754*/ 	.word	0xffffffff


	//   ....[98]....
        /*0758*/ 	.word	0xffffffff


	//   ....[99]....
        /*075c*/ 	.word	0xffffffff


	//   ....[100]....
        /*0760*/ 	.word	0xffffffff


	//   ....[101]....
        /*0764*/ 	.word	0xffffffff


	//   ....[102]....
        /*0768*/ 	.word	0xffffffff


	//   ....[103]....
        /*076c*/ 	.word	0xffffffff


	//   ....[104]....
        /*0770*/ 	.word	0xffffffff


	//   ....[105]....
        /*0774*/ 	.word	0xffffffff


	//   ....[106]....
        /*0778*/ 	.word	0xffffffff


	//   ....[107]....
        /*077c*/ 	.word	0xffffffff


	//   ....[108]....
        /*0780*/ 	.word	0xffffffff


	//   ....[109]....
        /*0784*/ 	.word	0xffffffff


	//   ....[110]....
        /*0788*/ 	.word	0xffffffff


	//   ....[111]....
        /*078c*/ 	.word	0xffffffff


	//   ....[112]....
        /*0790*/ 	.word	0xffffffff


	//   ....[113]....
        /*0794*/ 	.word	0xffffffff


	//   ....[114]....
        /*0798*/ 	.word	0xffffffff


	//   ....[115]....
        /*079c*/ 	.word	0x0500000f


	//   ....[116]....
        /*07a0*/ 	.word	0x0500000f


	//   ....[117]....
        /*07a4*/ 	.word	0x0500000f


	//   ....[118]....
        /*07a8*/ 	.word	0x0500000f


	//   ....[119]....
        /*07ac*/ 	.word	0x0500000f


	//   ....[120]....
        /*07b0*/ 	.word	0x0500000f


	//   ....[121]....
        /*07b4*/ 	.word	0x0500000f


	//   ....[122]....
        /*07b8*/ 	.word	0x0500000f


	//   ....[123]....
        /*07bc*/ 	.word	0x0500000f


	//   ....[124]....
        /*07c0*/ 	.word	0x0500000f


	//   ....[125]....
        /*07c4*/ 	.word	0x0500000f


	//   ....[126]....
        /*07c8*/ 	.word	0x0500000f


	//   ....[127]....
        /*07cc*/ 	.word	0x0500000f


	//   ....[128]....
        /*07d0*/ 	.word	0x0500000f


	//   ....[129]....
        /*07d4*/ 	.word	0x0500000f


	//   ....[130]....
        /*07d8*/ 	.word	0x0500000f


	//   ....[131]....
        /*07dc*/ 	.word	0x0500000f


	//   ....[132]....
        /*07e0*/ 	.word	0x0500000f


	//   ....[133]....
        /*07e4*/ 	.word	0x0500000f


	//   ....[134]....
        /*07e8*/ 	.word	0x0500000f


	//   ....[135]....
        /*07ec*/ 	.word	0x0500000f


	//   ....[136]....
        /*07f0*/ 	.word	0x0500000f


	//   ....[137]....
        /*07f4*/ 	.word	0x0500000f


	//   ....[138]....
        /*07f8*/ 	.word	0x0500000f


	//   ....[139]....
        /*07fc*/ 	.word	0x0500000f


	//   ....[140]....
        /*0800*/ 	.word	0x0500000f


	//   ....[141]....
        /*0804*/ 	.word	0x0500000f


	//   ....[142]....
        /*0808*/ 	.word	0x0500000f


	//   ....[143]....
        /*080c*/ 	.word	0x0500000f


	//   ....[144]....
        /*0810*/ 	.word	0x0500000f


	//   ....[145]....
        /*0814*/ 	.word	0x0500000f


	//   ....[146]....
        /*0818*/ 	.word	0x0500000f


	//   ....[147]....
        /*081c*/ 	.word	0x0500000f


	//   ....[148]....
        /*0820*/ 	.word	0x0500000f


	//   ....[149]....
        /*0824*/ 	.word	0x0500000f


	//   ....[150]....
        /*0828*/ 	.word	0x0500000f


	//   ....[151]....
        /*082c*/ 	.word	0x0500000f


	//   ....[152]....
        /*0830*/ 	.word	0x0500000f


	//   ....[153]....
        /*0834*/ 	.word	0x0500000f


	//   ....[154]....
        /*0838*/ 	.word	0x0500000f


	//   ....[155]....
        /*083c*/ 	.word	0x0500000f


	//   ....[156]....
        /*0840*/ 	.word	0x0500000f


	//   ....[157]....
        /*0844*/ 	.word	0x0500000f


	//   ....[158]....
        /*0848*/ 	.word	0x0500000f


	//   ....[159]....
        /*084c*/ 	.word	0x0500000f


	//   ....[160]....
        /*0850*/ 	.word	0x0500000f


	//   ....[161]....
        /*0854*/ 	.word	0x0500000f


	//   ....[162]....
        /*0858*/ 	.word	0x0500000f


	//   ....[163]....
        /*085c*/ 	.word	0x0500000f


	//   ....[164]....
        /*0860*/ 	.word	0x0500000f


	//   ....[165]....
        /*0864*/ 	.word	0x0500000f


	//   ....[166]....
        /*0868*/ 	.word	0xffffffff


	//   ....[167]....
        /*086c*/ 	.word	0xffffffff


	//   ....[168]....
        /*0870*/ 	.word	0xffffffff


	//   ....[169]....
        /*0874*/ 	.word	0xffffffff


	//   ....[170]....
        /*0878*/ 	.word	0xffffffff


	//   ....[171]....
        /*087c*/ 	.word	0xffffffff


	//----- nvinfo : EIATTR_COOP_GROUP_INSTR_OFFSETS
	.align		4
.L_439:
        /*0880*/ 	.byte	0x04, 0x28
        /*0882*/ 	.short	(.L_441 - .L_440)


	//   ....[0]....
.L_440:
        /*0884*/ 	.word	0x000000b0


	//   ....[1]....
        /*0888*/ 	.word	0x00000180


	//   ....[2]....
        /*088c*/ 	.word	0x000001d0


	//   ....[3]....
        /*0890*/ 	.word	0x00000420


	//   ....[4]....
        /*0894*/ 	.word	0x00000580


	//   ....[5]....
        /*0898*/ 	.word	0x000006a0


	//   ....[6]....
        /*089c*/ 	.word	0x00000800


	//   ....[7]....
        /*08a0*/ 	.word	0x00002290


	//   ....[8]....
        /*08a4*/ 	.word	0x00004480


	//   ....[9]....
        /*08a8*/ 	.word	0x000046e0


	//   ....[10]....
        /*08ac*/ 	.word	0x00005dc0


	//   ....[11]....
        /*08b0*/ 	.word	0x00005e40


	//   ....[12]....
        /*08b4*/ 	.word	0x00006110


	//   ....[13]....
        /*08b8*/ 	.word	0x00006310


	//   ....[14]....
        /*08bc*/ 	.word	0x0000aff0


	//   ....[15]....
        /*08c0*/ 	.word	0x0000b080


	//   ....[16]....
        /*08c4*/ 	.word	0x0000b140


	//   ....[17]....
        /*08c8*/ 	.word	0x0000b190


	//   ....[18]....
        /*08cc*/ 	.word	0x00014840


	//   ....[19]....
        /*08d0*/ 	.word	0x00014a60


	//   ....[20]....
        /*08d4*/ 	.word	0x00015a90


	//   ....[21]....
        /*08d8*/ 	.word	0x00015b60


	//   ....[22]....
        /*08dc*/ 	.word	0x00015ce0


	//   ....[23]....
        /*08e0*/ 	.word	0x00015d40


	//   ....[24]....
        /*08e4*/ 	.word	0x0001e0c0


	//   ....[25]....
        /*08e8*/ 	.word	0x0001e0e0


	//   ....[26]....
        /*08ec*/ 	.word	0x0001e140


	//   ....[27]....
        /*08f0*/ 	.word	0x0001e180


	//   ....[28]....
        /*08f4*/ 	.word	0x0001fe80


	//   ....[29]....
        /*08f8*/ 	.word	0x0001fea0


	//   ....[30]....
        /*08fc*/ 	.word	0x0001fef0


	//   ....[31]....
        /*0900*/ 	.word	0x0001ff10


	//   ....[32]....
        /*0904*/ 	.word	0x00020860


	//   ....[33]....
        /*0908*/ 	.word	0x00020880


	//   ....[34]....
        /*090c*/ 	.word	0x000209d0


	//   ....[35]....
        /*0910*/ 	.word	0x000209f0


	//   ....[36]....
        /*0914*/ 	.word	0x00020b30


	//   ....[37]....
        /*0918*/ 	.word	0x00020b50


	//   ....[38]....
        /*091c*/ 	.word	0x00020ca0


	//   ....[39]....
        /*0920*/ 	.word	0x00020cc0


	//   ....[40]....
        /*0924*/ 	.word	0x00021600


	//   ....[41]....
        /*0928*/ 	.word	0x00021620


	//   ....[42]....
        /*092c*/ 	.word	0x00021760


	//   ....[43]....
        /*0930*/ 	.word	0x00021780


	//   ....[44]....
        /*0934*/ 	.word	0x000218c0


	//   ....[45]....
        /*0938*/ 	.word	0x000218e0


	//   ....[46]....
        /*093c*/ 	.word	0x00021a30


	//   ....[47]....
        /*0940*/ 	.word	0x00021a50


	//   ....[48]....
        /*0944*/ 	.word	0x00021c30


	//   ....[49]....
        /*0948*/ 	.word	0x00021e10


	//   ....[50]....
        /*094c*/ 	.word	0x00021e40


	//   ....[51]....
        /*0950*/ 	.word	0x00021e70


	//   ....[52]....
        /*0954*/ 	.word	0x00021ea0


	//   ....[53]....
        /*0958*/ 	.word	0x00021ed0


	//   ....[54]....
        /*095c*/ 	.word	0x00021f00


	//   ....[55]....
        /*0960*/ 	.word	0x00022070


	//   ....[56]....
        /*0964*/ 	.word	0x000220a0


	//   ....[57]....
        /*0968*/ 	.word	0x000220d0


	//   ....[58]....
        /*096c*/ 	.word	0x00022100


	//   ....[59]....
        /*0970*/ 	.word	0x00022130


	//   ....[60]....
        /*0974*/ 	.word	0x00022160


	//   ....[61]....
        /*0978*/ 	.word	0x00022200


	//   ....[62]....
        /*097c*/ 	.word	0x00022260


	//   ....[63]....
        /*0980*/ 	.word	0x000222f0


	//   ....[64]....
        /*0984*/ 	.word	0x000237f0


	//   ....[65]....
        /*0988*/ 	.word	0x00024350


	//   ....[66]....
        /*098c*/ 	.word	0x00024370


	//   ....[67]....
        /*0990*/ 	.word	0x00024390


	//   ....[68]....
        /*0994*/ 	.word	0x000243c0


	//   ....[69]....
        /*0998*/ 	.word	0x00024490


	//   ....[70]....
        /*099c*/ 	.word	0x00024520


	//   ....[71]....
        /*09a0*/ 	.word	0x00024550


	//   ....[72]....
        /*09a4*/ 	.word	0x000245d0


	//   ....[73]....
        /*09a8*/ 	.word	0x00024600


	//   ....[74]....
        /*09ac*/ 	.word	0x00024680


	//   ....[75]....
        /*09b0*/ 	.word	0x000246b0


	//   ....[76]....
        /*09b4*/ 	.word	0x00024730


	//   ....[77]....
        /*09b8*/ 	.word	0x00024760


	//   ....[78]....
        /*09bc*/ 	.word	0x00024780


	//   ....[79]....
        /*09c0*/ 	.word	0x000247d0


	//   ....[80]....
        /*09c4*/ 	.word	0x000247e0


	//   ....[81]....
        /*09c8*/ 	.word	0x00024f70


	//   ....[82]....
        /*09cc*/ 	.word	0x00024fb0


	//   ....[83]....
        /*09d0*/ 	.word	0x00024fd0


	//   ....[84]....
        /*09d4*/ 	.word	0x00025070


	//   ....[85]....
        /*09d8*/ 	.word	0x00025100


	//   ....[86]....
        /*09dc*/ 	.word	0x00025110


	//   ....[87]....
        /*09e0*/ 	.word	0x000251a0


	//   ....[88]....
        /*09e4*/ 	.word	0x000251b0


	//   ....[89]....
        /*09e8*/ 	.word	0x00025220


	//   ....[90]....
        /*09ec*/ 	.word	0x00025230


	//   ....[91]....
        /*09f0*/ 	.word	0x000252b0


	//   ....[92]....
        /*09f4*/ 	.word	0x000252c0


	//   ....[93]....
        /*09f8*/ 	.word	0x00025340


	//   ....[94]....
        /*09fc*/ 	.word	0x00025350


	//   ....[95]....
        /*0a00*/ 	.word	0x00025360


	//   ....[96]....
        /*0a04*/ 	.word	0x000253a0


	//   ....[97]....
        /*0a08*/ 	.word	0x00027fe0


	//   ....[98]....
        /*0a0c*/ 	.word	0x00028040


	//   ....[99]....
        /*0a10*/ 	.word	0x00028070


	//   ....[100]....
        /*0a14*/ 	.word	0x00028080


	//   ....[101]....
        /*0a18*/ 	.word	0x000280b0


	//   ....[102]....
        /*0a1c*/ 	.word	0x000280e0


	//   ....[103]....
        /*0a20*/ 	.word	0x00028110


	//   ....[104]....
        /*0a24*/ 	.word	0x00028140


	//   ....[105]....
        /*0a28*/ 	.word	0x000282c0


	//   ....[106]....
        /*0a2c*/ 	.word	0x000282f0


	//   ....[107]....
        /*0a30*/ 	.word	0x00028320


	//   ....[108]....
        /*0a34*/ 	.word	0x00028350


	//   ....[109]....
        /*0a38*/ 	.word	0x00028380


	//   ....[110]....
        /*0a3c*/ 	.word	0x000283b0


	//   ....[111]....
        /*0a40*/ 	.word	0x00028470


	//   ....[112]....
        /*0a44*/ 	.word	0x00028490


	//   ....[113]....
        /*0a48*/ 	.word	0x00028500


	//   ....[114]....
        /*0a4c*/ 	.word	0x00028bd0


	//   ....[115]....
        /*0a50*/ 	.word	0x000291b0


	//   ....[116]....
        /*0a54*/ 	.word	0x00029340


	//   ....[117]....
        /*0a58*/ 	.word	0x000293a0


	//   ....[118]....
        /*0a5c*/ 	.word	0x00029400


	//   ....[119]....
        /*0a60*/ 	.word	0x00029460


	//   ....[120]....
        /*0a64*/ 	.word	0x00029500


	//   ....[121]....
        /*0a68*/ 	.word	0x000295f0


	//   ....[122]....
        /*0a6c*/ 	.word	0x00029720


	//   ....[123]....
        /*0a70*/ 	.word	0x000297c0


	//   ....[124]....
        /*0a74*/ 	.word	0x00029890


	//   ....[125]....
        /*0a78*/ 	.word	0x00029930


	//   ....[126]....
        /*0a7c*/ 	.word	0x00029a00


	//   ....[127]....
        /*0a80*/ 	.word	0x00029aa0


	//   ....[128]....
        /*0a84*/ 	.word	0x00029b70


	//   ....[129]....
        /*0a88*/ 	.word	0x00029c10


	//   ....[130]....
        /*0a8c*/ 	.word	0x00029cc0


	//   ....[131]....
        /*0a90*/ 	.word	0x00029d60


	//   ....[132]....
        /*0a94*/ 	.word	0x0002a000


	//   ....[133]....
        /*0a98*/ 	.word	0x0002a0b0


	//   ....[134]....
        /*0a9c*/ 	.word	0x0002a1b0


	//   ....[135]....
        /*0aa0*/ 	.word	0x0002a2a0


	//   ....[136]....
        /*0aa4*/ 	.word	0x0002a360


	//   ....[137]....
        /*0aa8*/ 	.word	0x0002a420


	//   ....[138]....
        /*0aac*/ 	.word	0x0002a4e0


	//   ....[139]....
        /*0ab0*/ 	.word	0x0002a5a0


	//   ....[140]....
        /*0ab4*/ 	.word	0x0002a660


	//   ....[141]....
        /*0ab8*/ 	.word	0x0002a720


	//   ....[142]....
        /*0abc*/ 	.word	0x0002a7e0


	//   ....[143]....
        /*0ac0*/ 	.word	0x0002a890


	//   ....[144]....
        /*0ac4*/ 	.word	0x0002a990


	//   ....[145]....
        /*0ac8*/ 	.word	0x0002a9e0


	//   ....[146]....
        /*0acc*/ 	.word	0x0002aa40


	//   ....[147]....
        /*0ad0*/ 	.word	0x0002ab20


	//   ....[148]....
        /*0ad4*/ 	.word	0x0002ae50


	//   ....[149]....
        /*0ad8*/ 	.word	0x0002aef0


	//   ....[150]....
        /*0adc*/ 	.word	0x0002b010


	//   ....[151]....
        /*0ae0*/ 	.word	0x0002b080


	//   ....[152]....
        /*0ae4*/ 	.word	0x0002b100


	//   ....[153]....
        /*0ae8*/ 	.word	0x0002b180


	//   ....[154]....
        /*0aec*/ 	.word	0x0002b200


	//   ....[155]....
        /*0af0*/ 	.word	0x0002b290


	//   ....[156]....
        /*0af4*/ 	.word	0x0002b330


	//   ....[157]....
        /*0af8*/ 	.word	0x0002b3d0


	//   ....[158]....
        /*0afc*/ 	.word	0x0002b440


	//   ....[159]....
        /*0b00*/ 	.word	0x0002b4b0


	//   ....[160]....
        /*0b04*/ 	.word	0x0002b520


	//   ....[161]....
        /*0b08*/ 	.word	0x0002b5a0


	//   ....[162]....
        /*0b0c*/ 	.word	0x0002b620


	//   ....[163]....
        /*0b10*/ 	.word	0x0002b6c0


	//   ....[164]....
        /*0b14*/ 	.word	0x0002b750


	//   ....[165]....
        /*0b18*/ 	.word	0x0002b880


	//   ....[166]....
        /*0b1c*/ 	.word	0x0002ddb0


	//   ....[167]....
        /*0b20*/ 	.word	0x0002e050


	//   ....[168]....
        /*0b24*/ 	.word	0x0002f320


	//   ....[169]....
        /*0b28*/ 	.word	0x0002f360


	//   ....[170]....
        /*0b2c*/ 	.word	0x0002f3d0


	//   ....[171]....
        /*0b30*/ 	.word	0x0002f3f0


	//----- nvinfo : EIATTR_REG_RECONFIG
	.align		4
.L_441:
        /*0b34*/ 	.byte	0x01, 0x54
	.zero		2


	//----- nvinfo : EIATTR_SYSCALL_OFFSETS
	.align		4
        /*0b38*/ 	.byte	0x04, 0x46
        /*0b3a*/ 	.short	(.L_443 - .L_442)


	//   ....[0]....
.L_442:
        /*0b3c*/ 	.word	0x00002800


	//   ....[1]....
        /*0b40*/ 	.word	0x00023430


	//   ....[2]....
        /*0b44*/ 	.word	0x00023580


	//   ....[3]....
        /*0b48*/ 	.word	0x00023670


	//   ....[4]....
        /*0b4c*/ 	.word	0x00023f20


	//   ....[5]....
        /*0b50*/ 	.word	0x00024b70


	//----- nvinfo : EIATTR_MBARRIER_INSTR_OFFSETS
	.align		4
.L_443:
        /*0b54*/ 	.byte	0x04, 0x39
        /*0b56*/ 	.short	(.L_445 - .L_444)


	//   ....[0]....
.L_444:
        /*0b58*/ 	.word	0x000002c0
        /*0b5c*/ 	.word	0x000000ff
        /*0b60*/ 	.word	0x00032400
        /*0b64*/ 	.short	0x0100
        /*0b66*/ 	.byte	0x08
	.zero		1


	//   ....[1]....
        /*0b68*/ 	.word	0x000002d0
        /*0b6c*/ 	.word	0x000000ff
        /*0b70*/ 	.word	0x00032410
        /*0b74*/ 	.short	0x0100
        /*0b76*/ 	.byte	0x08
	.zero		1


	//   ....[2]....
        /*0b78*/ 	.word	0x000002e0
        /*0b7c*/ 	.word	0x000000ff
        /*0b80*/ 	.word	0x00032420
        /*0b84*/ 	.short	0x0100
        /*0b86*/ 	.byte	0x08
	.zero		1


	//   ....[3]....
        /*0b88*/ 	.word	0x000003d0
        /*0b8c*/ 	.word	0x000000ff
        /*0b90*/ 	.word	0x00032430
        /*0b94*/ 	.short	0x0100
        /*0b96*/ 	.byte	0x08
	.zero		1


	//   ....[4]....
        /*0b98*/ 	.word	0x000003e0
        /*0b9c*/ 	.word	0x000000ff
        /*0ba0*/ 	.word	0x00032440
        /*0ba4*/ 	.short	0x0100
        /*0ba6*/ 	.byte	0x08
	.zero		1


	//   ....[5]....
        /*0ba8*/ 	.word	0x000003f0
        /*0bac*/ 	.word	0x000000ff
        /*0bb0*/ 	.word	0x00032438
        /*0bb4*/ 	.short	0x0100
        /*0bb6*/ 	.byte	0x08
	.zero		1


	//   ....[6]....
        /*0bb8*/ 	.word	0x00000400
        /*0bbc*/ 	.word	0x000000ff
        /*0bc0*/ 	.word	0x00032448
        /*0bc4*/ 	.short	0x0100
        /*0bc6*/ 	.byte	0x08
	.zero		1


	//   ....[7]....
        /*0bc8*/ 	.word	0x00000530
        /*0bcc*/ 	.word	0x000000ff
        /*0bd0*/ 	.word	0x00032450
        /*0bd4*/ 	.short	0x0100
        /*0bd6*/ 	.byte	0x08
	.zero		1


	//   ....[8]....
        /*0bd8*/ 	.word	0x00000540
        /*0bdc*/ 	.word	0x000000ff
        /*0be0*/ 	.word	0x00032460
        /*0be4*/ 	.short	0x0100
        /*0be6*/ 	.byte	0x08
	.zero		1


	//   ....[9]....
        /*0be8*/ 	.word	0x00000550
        /*0bec*/ 	.word	0x000000ff
        /*0bf0*/ 	.word	0x00032458
        /*0bf4*/ 	.short	0x0100
        /*0bf6*/ 	.byte	0x08
	.zero		1


	//   ....[10]....
        /*0bf8*/ 	.word	0x00000560
        /*0bfc*/ 	.word	0x000000ff
        /*0c00*/ 	.word	0x00032468
        /*0c04*/ 	.short	0x0100
        /*0c06*/ 	.byte	0x08
	.zero		1


	//   ....[11]....
        /*0c08*/ 	.word	0x00000650
        /*0c0c*/ 	.word	0x000000ff
        /*0c10*/ 	.word	0x00032470
        /*0c14*/ 	.short	0x0100
        /*0c16*/ 	.byte	0x06
	.zero		1


	//   ....[12]....
        /*0c18*/ 	.word	0x00000660
        /*0c1c*/ 	.word	0x000000ff
        /*0c20*/ 	.word	0x00032480
        /*0c24*/ 	.short	0x0100
        /*0c26*/ 	.byte	0x06
	.zero		1


	//   ....[13]....
        /*0c28*/ 	.word	0x00000670
        /*0c2c*/ 	.word	0x000000ff
        /*0c30*/ 	.word	0x00032478
        /*0c34*/ 	.short	0x0100
        /*0c36*/ 	.byte	0x06
	.zero		1


	//   ....[14]....
        /*0c38*/ 	.word	0x00000680
        /*0c3c*/ 	.word	0x000000ff
        /*0c40*/ 	.word	0x00032488
        /*0c44*/ 	.short	0x0100
        /*0c46*/ 	.byte	0x06
	.zero		1


	//   ....[15]....
        /*0c48*/ 	.word	0x000007b0
        /*0c4c*/ 	.word	0x000000ff
        /*0c50*/ 	.word	0x00032490
        /*0c54*/ 	.short	0x0100
        /*0c56*/ 	.byte	0x08
	.zero		1


	//   ....[16]....
        /*0c58*/ 	.word	0x000007c0
        /*0c5c*/ 	.word	0x000000ff
        /*0c60*/ 	.word	0x000324a0
        /*0c64*/ 	.short	0x0100
        /*0c66*/ 	.byte	0x08
	.zero		1


	//   ....[17]....
        /*0c68*/ 	.word	0x000007d0
        /*0c6c*/ 	.word	0x000000ff
        /*0c70*/ 	.word	0x00032498
        /*0c74*/ 	.short	0x0100
        /*0c76*/ 	.byte	0x08
	.zero		1


	//   ....[18]....
        /*0c78*/ 	.word	0x000007e0
        /*0c7c*/ 	.word	0x000000ff
        /*0c80*/ 	.word	0x000324a8
        /*0c84*/ 	.short	0x0100
        /*0c86*/ 	.byte	0x08
	.zero		1


	//   ....[19]....
        /*0c88*/ 	.word	0x00000910
        /*0c8c*/ 	.word	0x000000ff
        /*0c90*/ 	.word	0x000324b0
        /*0c94*/ 	.short	0x0100
        /*0c96*/ 	.byte	0x08
	.zero		1


	//   ....[20]....
        /*0c98*/ 	.word	0x00000920
        /*0c9c*/ 	.word	0x000000ff
        /*0ca0*/ 	.word	0x000324c0
        /*0ca4*/ 	.short	0x0100
        /*0ca6*/ 	.byte	0x08
	.zero		1


	//   ....[21]....
        /*0ca8*/ 	.word	0x00000930
        /*0cac*/ 	.word	0x000000ff
        /*0cb0*/ 	.word	0x000324b8
        /*0cb4*/ 	.short	0x0100
        /*0cb6*/ 	.byte	0x08
	.zero		1


	//   ....[22]....
        /*0cb8*/ 	.word	0x00000940
        /*0cbc*/ 	.word	0x000000ff
        /*0cc0*/ 	.word	0x000324c8
        /*0cc4*/ 	.short	0x0100
        /*0cc6*/ 	.byte	0x08
	.zero		1


	//   ....[23]....
        /*0cc8*/ 	.word	0x00002a50
        /*0ccc*/ 	.word	0x000000ff
        /*0cd0*/ 	.word	0x00032400
        /*0cd4*/ 	.short	0x010a
        /*0cd6*/ 	.byte	0x2e
	.zero		1


	//   ....[24]....
        /*0cd8*/ 	.word	0x00002ec0
        /*0cdc*/ 	.word	0x00000018
        /*0ce0*/ 	.word	0x00000000
        /*0ce4*/ 	.short	0x010a
        /*0ce6*/ 	.byte	0x3f
	.zero		1


	//   ....[25]....
        /*0ce8*/ 	.word	0x00002f20
        /*0cec*/ 	.word	0x00000018
        /*0cf0*/ 	.word	0x00000000
        /*0cf4*/ 	.short	0x010a
        /*0cf6*/ 	.byte	0x3f
	.zero		1


	//   ....[26]....
        /*0cf8*/ 	.word	0x000032d0
        /*0cfc*/ 	.word	0x000000ff
        /*0d00*/ 	.word	0x00032410
        /*0d04*/ 	.short	0x010a
        /*0d06*/ 	.byte	0x2e
	.zero		1


	//   ....[27]....
        /*0d08*/ 	.word	0x000033d0
        /*0d0c*/ 	.word	0x00000008
        /*0d10*/ 	.word	0x00000000
        /*0d14*/ 	.short	0x010a
        /*0d16*/ 	.byte	0x3f
	.zero		1


	//   ....[28]....
        /*0d18*/ 	.word	0x00003430
        /*0d1c*/ 	.word	0x00000008
        /*0d20*/ 	.word	0x00000000
        /*0d24*/ 	.short	0x010a
        /*0d26*/ 	.byte	0x3f
	.zero		1


	//   ....[29]....
        /*0d28*/ 	.word	0x00004120
        /*0d2c*/ 	.word	0x00000008
        /*0d30*/ 	.word	0x00000000
        /*0d34*/ 	.short	0x0101
        /*0d36*/ 	.byte	0x3f
	.zero		1


	//   ....[30]....
        /*0d38*/ 	.word	0x000093b0
        /*0d3c*/ 	.word	0x00000013
        /*0d40*/ 	.word	0x00000000
        /*0d44*/ 	.short	0x0101
        /*0d46*/ 	.byte	0x3f
	.zero		1


	//   ....[31]....
        /*0d48*/ 	.word	0x00009ae0
        /*0d4c*/ 	.word	0x00000003
        /*0d50*/ 	.word	0x00000000
        /*0d54*/ 	.short	0x010a
        /*0d56*/ 	.byte	0x3f
	.zero		1


	//   ....[32]....
        /*0d58*/ 	.word	0x00009be0
        /*0d5c*/ 	.word	0x00000000
        /*0d60*/ 	.word	0x00000000
        /*0d64*/ 	.short	0x010a
        /*0d66*/ 	.byte	0x3f
	.zero		1


	//   ....[33]....
        /*0d68*/ 	.word	0x0000a010
        /*0d6c*/ 	.word	0x00000003
        /*0d70*/ 	.word	0x00000000
        /*0d74*/ 	.short	0x010a
        /*0d76*/ 	.byte	0x3f
	.zero		1


	//   ....[34]....
        /*0d78*/ 	.word	0x0000a0c0
        /*0d7c*/ 	.word	0x00000004
        /*0d80*/ 	.word	0x00000000
        /*0d84*/ 	.short	0x010a
        /*0d86*/ 	.byte	0x3f
	.zero		1


	//   ....[35]....
        /*0d88*/ 	.word	0x0000ad80
        /*0d8c*/ 	.word	0x00000003
        /*0d90*/ 	.word	0x00000000
        /*0d94*/ 	.short	0x0101
        /*0d96*/ 	.byte	0x3f
	.zero		1


	//   ....[36]....
        /*0d98*/ 	.word	0x00013060
        /*0d9c*/ 	.word	0x00000000
        /*0da0*/ 	.word	0x00000000
        /*0da4*/ 	.short	0x0101
        /*0da6*/ 	.byte	0x3f
	.zero		1


	//   ....[37]....
        /*0da8*/ 	.word	0x00013260
        /*0dac*/ 	.word	0x00000005
        /*0db0*/ 	.word	0x00000000
        /*0db4*/ 	.short	0x010a
        /*0db6*/ 	.byte	0x3f
	.zero		1


	//   ....[38]....
        /*0db8*/ 	.word	0x00013360
        /*0dbc*/ 	.word	0x00000000
        /*0dc0*/ 	.word	0x00000000
        /*0dc4*/ 	.short	0x010a
        /*0dc6*/ 	.byte	0x3f
	.zero		1


	//   ....[39]....
        /*0dc8*/ 	.word	0x00013790
        /*0dcc*/ 	.word	0x00000005
        /*0dd0*/ 	.word	0x00000000
        /*0dd4*/ 	.short	0x010a
        /*0dd6*/ 	.byte	0x3f
	.zero		1


	//   ....[40]....
        /*0dd8*/ 	.word	0x00013840
        /*0ddc*/ 	.word	0x00000004
        /*0de0*/ 	.word	0x00000000
        /*0de4*/ 	.short	0x010a
        /*0de6*/ 	.byte	0x3f
	.zero		1


	//   ....[41]....
        /*0de8*/ 	.word	0x00014500
        /*0dec*/ 	.word	0x00000004
        /*0df0*/ 	.word	0x00000000
        /*0df4*/ 	.short	0x0101
        /*0df6*/ 	.byte	0x3f
	.zero		1


	//   ....[42]....
        /*0df8*/ 	.word	0x0001dc50
        /*0dfc*/ 	.word	0x00000000
        /*0e00*/ 	.word	0x00000000
        /*0e04*/ 	.short	0x0101
        /*0e06*/ 	.byte	0x3f
	.zero		1


	//   ....[43]....
        /*0e08*/ 	.word	0x00020890
        /*0e0c*/ 	.word	0x000000ff
        /*0e10*/ 	.word	0x00000000
        /*0e14*/ 	.short	0x0101
        /*0e16*/ 	.byte	0x04
	.zero		1


	//   ....[44]....
        /*0e18*/ 	.word	0x00023a80
        /*0e1c*/ 	.word	0x00000000
        /*0e20*/ 	.word	0x00032440
        /*0e24*/ 	.short	0x010a
        /*0e26*/ 	.byte	0x3f
	.zero		1


	//   ....[45]....
        /*0e28*/ 	.word	0x00024910
        /*0e2c*/ 	.word	0x00000008
        /*0e30*/ 	.word	0x00032400
        /*0e34*/ 	.short	0x0107
        /*0e36*/ 	.byte	0x3f
	.zero		1


	//   ....[46]....
        /*0e38*/ 	.word	0x000249b0
        /*0e3c*/ 	.word	0x00000002
        /*0e40*/ 	.word	0x00032400
        /*0e44*/ 	.short	0x0101
        /*0e46*/ 	.byte	0x3f
	.zero		1


	//   ....[47]....
        /*0e48*/ 	.word	0x00025500
        /*0e4c*/ 	.word	0x00000008
        /*0e50*/ 	.word	0x00032410
        /*0e54*/ 	.short	0x0107
        /*0e56*/ 	.byte	0x3f
	.zero		1


	//   ....[48]....
        /*0e58*/ 	.word	0x00025600
        /*0e5c*/ 	.word	0x00000002
        /*0e60*/ 	.word	0x00032410
        /*0e64*/ 	.short	0x0101
        /*0e66*/ 	.byte	0x3f
	.zero		1


	//   ....[49]....
        /*0e68*/ 	.word	0x00025620
        /*0e6c*/ 	.word	0x00000002
        /*0e70*/ 	.word	0x00032420
        /*0e74*/ 	.short	0x010a
        /*0e76*/ 	.byte	0x3f
	.zero		1


	//   ....[50]....
        /*0e78*/ 	.word	0x00025730
        /*0e7c*/ 	.word	0x00000002
        /*0e80*/ 	.word	0x00032460
        /*0e84*/ 	.short	0x010a
        /*0e86*/ 	.byte	0x3f
	.zero		1


	//   ....[51]....
        /*0e88*/ 	.word	0x00025ff0
        /*0e8c*/ 	.word	0x00000003
        /*0e90*/ 	.word	0x00032440
        /*0e94*/ 	.short	0x010a
        /*0e96*/ 	.byte	0x3f
	.zero		1


	//   ....[52]....
        /*0e98*/ 	.word	0x00026240
        /*0e9c*/ 	.word	0x00000003
        /*0ea0*/ 	.word	0x00032460
        /*0ea4*/ 	.short	0x010a
        /*0ea6*/ 	.byte	0x3f
	.zero		1


	//   ....[53]....
        /*0ea8*/ 	.word	0x00026aa0
        /*0eac*/ 	.word	0x00000002
        /*0eb0*/ 	.word	0x00032440
        /*0eb4*/ 	.short	0x010a
        /*0eb6*/ 	.byte	0x3f
	.zero		1


	//   ....[54]....
        /*0eb8*/ 	.word	0x00026ce0
        /*0ebc*/ 	.word	0x00000002
        /*0ec0*/ 	.word	0x00032460
        /*0ec4*/ 	.short	0x010a
        /*0ec6*/ 	.byte	0x3f
	.zero		1


	//   ....[55]....
        /*0ec8*/ 	.word	0x000274b0
        /*0ecc*/ 	.word	0x00000003
        /*0ed0*/ 	.word	0x00032440
        /*0ed4*/ 	.short	0x010a
        /*0ed6*/ 	.byte	0x3f
	.zero		1


	//   ....[56]....
        /*0ed8*/ 	.word	0x00027700
        /*0edc*/ 	.word	0x00000003
        /*0ee0*/ 	.word	0x00032460
        /*0ee4*/ 	.short	0x010a
        /*0ee6*/ 	.byte	0x3f
	.zero		1


	//   ....[57]....
        /*0ee8*/ 	.word	0x00028b50
        /*0eec*/ 	.word	0x00000000
        /*0ef0*/ 	.word	0x00032420
        /*0ef4*/ 	.short	0x010a
        /*0ef6*/ 	.byte	0x3f
	.zero		1


	//   ....[58]....
        /*0ef8*/ 	.word	0x00028d10
        /*0efc*/ 	.word	0x00000006
        /*0f00*/ 	.word	0x00000000
        /*0f04*/ 	.short	0x010a
        /*0f06*/ 	.byte	0x3f
	.zero		1


	//   ....[59]....
        /*0f08*/ 	.word	0x00028d80
        /*0f0c*/ 	.word	0x00000007
        /*0f10*/ 	.word	0x00000000
        /*0f14*/ 	.short	0x010a
        /*0f16*/ 	.byte	0x3f
	.zero		1


	//   ....[60]....
        /*0f18*/ 	.word	0x00028df0
        /*0f1c*/ 	.word	0x00000004
        /*0f20*/ 	.word	0x00000000
        /*0f24*/ 	.short	0x010a
        /*0f26*/ 	.byte	0x3f
	.zero		1


	//   ....[61]....
        /*0f28*/ 	.word	0x00028e20
        /*0f2c*/ 	.word	0x00000003
        /*0f30*/ 	.word	0x00000000
        /*0f34*/ 	.short	0x010a
        /*0f36*/ 	.byte	0x3f
	.zero		1


	//   ....[62]....
        /*0f38*/ 	.word	0x00028e90
        /*0f3c*/ 	.word	0x00000009
        /*0f40*/ 	.word	0x00032400
        /*0f44*/ 	.short	0x010a
        /*0f46*/ 	.byte	0x3f
	.zero		1


	//   ....[63]....
        /*0f48*/ 	.word	0x00028ee0
        /*0f4c*/ 	.word	0x00000018
        /*0f50*/ 	.word	0x00000000
        /*0f54*/ 	.short	0x010a
        /*0f56*/ 	.byte	0x3f
	.zero		1


	//   ....[64]....
        /*0f58*/ 	.word	0x00028f40
        /*0f5c*/ 	.word	0x00000009
        /*0f60*/ 	.word	0x00032410
        /*0f64*/ 	.short	0x010a
        /*0f66*/ 	.byte	0x3f
	.zero		1


	//   ....[65]....
        /*0f68*/ 	.word	0x00028f90
        /*0f6c*/ 	.word	0x00000008
        /*0f70*/ 	.word	0x00000000
        /*0f74*/ 	.short	0x010a
        /*0f76*/ 	.byte	0x3f
	.zero		1


	//   ....[66]....
        /*0f78*/ 	.word	0x00028fe0
        /*0f7c*/ 	.word	0x00000000
        /*0f80*/ 	.word	0x00000000
        /*0f84*/ 	.short	0x010a
        /*0f86*/ 	.byte	0x3f
	.zero		1


	//   ....[67]....
        /*0f88*/ 	.word	0x00029030
        /*0f8c*/ 	.word	0x00000004
        /*0f90*/ 	.word	0x00000000
        /*0f94*/ 	.short	0x010a
        /*0f96*/ 	.byte	0x3f
	.zero		1


	//   ....[68]....
        /*0f98*/ 	.word	0x00029080
        /*0f9c*/ 	.word	0x00000000
        /*0fa0*/ 	.word	0x00000000
        /*0fa4*/ 	.short	0x010a
        /*0fa6*/ 	.byte	0x3f
	.zero		1


	//   ....[69]....
        /*0fa8*/ 	.word	0x000290d0
        /*0fac*/ 	.word	0x00000004
        /*0fb0*/ 	.word	0x00000000
        /*0fb4*/ 	.short	0x010a
        /*0fb6*/ 	.byte	0x3f
	.zero		1


	//   ....[70]....
        /*0fb8*/ 	.word	0x00029270
        /*0fbc*/ 	.word	0x00000000
        /*0fc0*/ 	.word	0x00032440
        /*0fc4*/ 	.short	0x010a
        /*0fc6*/ 	.byte	0x3f
	.zero		1


	//   ....[71]....
        /*0fc8*/ 	.word	0x0002ab70
        /*0fcc*/ 	.word	0x00000002
        /*0fd0*/ 	.word	0x00032420
        /*0fd4*/ 	.short	0x010a
        /*0fd6*/ 	.byte	0x3f
	.zero		1


	//   ....[72]....
        /*0fd8*/ 	.word	0x0002abc0
        /*0fdc*/ 	.word	0x00000002
        /*0fe0*/ 	.word	0x00032460
        /*0fe4*/ 	.short	0x010a
        /*0fe6*/ 	.byte	0x3f
	.zero		1


	//   ....[73]....
        /*0fe8*/ 	.word	0x0002ac10
        /*0fec*/ 	.word	0x00000003
        /*0ff0*/ 	.word	0x00032440
        /*0ff4*/ 	.short	0x010a
        /*0ff6*/ 	.byte	0x3f
	.zero		1


	//   ....[74]....
        /*0ff8*/ 	.word	0x0002ac60
        /*0ffc*/ 	.word	0x00000003
        /*1000*/ 	.word	0x00032460
        /*1004*/ 	.short	0x010a
        /*1006*/ 	.byte	0x3f
	.zero		1


	//   ....[75]....
        /*1008*/ 	.word	0x0002acb0
        /*100c*/ 	.word	0x00000002
        /*1010*/ 	.word	0x00032440
        /*1014*/ 	.short	0x010a
        /*1016*/ 	.byte	0x3f
	.zero		1


	//   ....[76]....
        /*1018*/ 	.word	0x0002ad00
        /*101c*/ 	.word	0x00000002
        /*1020*/ 	.word	0x00032460
        /*1024*/ 	.short	0x010a
        /*1026*/ 	.byte	0x3f
	.zero		1


	//   ....[77]....
        /*1028*/ 	.word	0x0002ad50
        /*102c*/ 	.word	0x00000003
        /*1030*/ 	.word	0x00032440
        /*1034*/ 	.short	0x010a
        /*1036*/ 	.byte	0x3f
	.zero		1


	//   ....[78]....
        /*1038*/ 	.word	0x0002ada0
        /*103c*/ 	.word	0x00000003
        /*1040*/ 	.word	0x00032460
        /*1044*/ 	.short	0x010a
        /*1046*/ 	.byte	0x3f
	.zero		1


	//   ....[79]....
        /*1048*/ 	.word	0x0002b7a0
        /*104c*/ 	.word	0x00000000
        /*1050*/ 	.word	0x00032420
        /*1054*/ 	.short	0x010a
        /*1056*/ 	.byte	0x3f
	.zero		1


	//   ....[80]....
        /*1058*/ 	.word	0x0002b940
        /*105c*/ 	.word	0x00000006
        /*1060*/ 	.word	0x00000000
        /*1064*/ 	.short	0x010a
        /*1066*/ 	.byte	0x3f
	.zero		1


	//   ....[81]....
        /*1068*/ 	.word	0x0002b990
        /*106c*/ 	.word	0x00000007
        /*1070*/ 	.word	0x00000000
        /*1074*/ 	.short	0x010a
        /*1076*/ 	.byte	0x3f
	.zero		1


	//   ....[82]....
        /*1078*/ 	.word	0x0002b9e0
        /*107c*/ 	.word	0x00000004
        /*1080*/ 	.word	0x00000000
        /*1084*/ 	.short	0x010a
        /*1086*/ 	.byte	0x3f
	.zero		1


	//   ....[83]....
        /*1088*/ 	.word	0x0002bd90
        /*108c*/ 	.word	0x0000000c
        /*1090*/ 	.word	0x00000000
        /*1094*/ 	.short	0x010a
        /*1096*/ 	.byte	0x3f
	.zero		1


	//   ....[84]....
        /*1098*/ 	.word	0x0002bed0
        /*109c*/ 	.word	0x00000002
        /*10a0*/ 	.word	0x00000000
        /*10a4*/ 	.short	0x010a
        /*10a6*/ 	.byte	0x3f
	.zero		1


	//   ....[85]....
        /*10a8*/ 	.word	0x0002c530
        /*10ac*/ 	.word	0x0000000b
        /*10b0*/ 	.word	0x00000000
        /*10b4*/ 	.short	0x010a
        /*10b6*/ 	.byte	0x3f
	.zero		1


	//   ....[86]....
        /*10b8*/ 	.word	0x0002c670
        /*10bc*/ 	.word	0x00000008
        /*10c0*/ 	.word	0x00000000
        /*10c4*/ 	.short	0x010a
        /*10c6*/ 	.byte	0x3f
	.zero		1


	//   ....[87]....
        /*10c8*/ 	.word	0x0002d8e0
        /*10cc*/ 	.word	0x00000002
        /*10d0*/ 	.word	0x00000000
        /*10d4*/ 	.short	0x0101
        /*10d6*/ 	.byte	0x3f
	.zero		1


	//   ....[88]....
        /*10d8*/ 	.word	0x00047030
        /*10dc*/ 	.word	0x00000004
        /*10e0*/ 	.word	0x00000000
        /*10e4*/ 	.short	0x0101
        /*10e6*/ 	.byte	0x3f
	.zero		1


	//   ....[89]....
        /*10e8*/ 	.word	0x00047060
        /*10ec*/ 	.word	0x00000002
        /*10f0*/ 	.word	0x00000000
        /*10f4*/ 	.short	0x010a
        /*10f6*/ 	.byte	0x3f
	.zero		1


	//   ....[90]....
        /*10f8*/ 	.word	0x000470b0
        /*10fc*/ 	.word	0x00000008
        /*1100*/ 	.word	0x00000000
        /*1104*/ 	.short	0x010a
        /*1106*/ 	.byte	0x3f
	.zero		1


	//----- nvinfo : EIATTR_NUM_MBARRIERS
	.align		4
.L_445:
        /*1108*/ 	.byte	0x03, 0x38
        /*110a*/ 	.short	0x0017


	//----- nvinfo : EIATTR_EXIT_INSTR_OFFSETS
	.align		4
        /*110c*/ 	.byte	0x04, 0x1c
        /*110e*/ 	.short	(.L_447 - .L_446)


	//   ....[0]....
.L_446:
        /*1110*/ 	.word	0x00000b90


	//   ....[1]....
        /*1114*/ 	.word	0x00021bd0


	//   ....[2]....
        /*1118*/ 	.word	0x00028e70


	//----- nvinfo : EIATTR_MAX_THREADS
	.align		4
.L_447:
        /*111c*/ 	.byte	0x04, 0x05
        /*111e*/ 	.short	(.L_449 - .L_448)
.L_448:
        /*1120*/ 	.word	0x00000180
        /*1124*/ 	.word	0x00000001
        /*1128*/ 	.word	0x00000001


	//----- nvinfo : EIATTR_CRS_STACK_SIZE
	.align		4
.L_449:
        /*112c*/ 	.byte	0x04, 0x1e
        /*112e*/ 	.short	(.L_451 - .L_450)
.L_450:
        /*1130*/ 	.word	0x00000000


	//----- nvinfo : EIATTR_CBANK_PARAM_SIZE
	.align		4
.L_451:
        /*1134*/ 	.byte	0x03, 0x19
        /*1136*/ 	.short	0x0bf0


	//----- nvinfo : EIATTR_PARAM_CBANK
	.align		4
        /*1138*/ 	.byte	0x04, 0x0a
        /*113a*/ 	.short	(.L_453 - .L_452)
	.align		4
.L_452:
        /*113c*/ 	.word	index@(.nv.constant0._ZN7cutlass13device_kernelIN5flash11enable_sm90INS1_16FlashAttnFwdSm90INS1_25CollectiveMainloopFwdSm90ILi2EN4cute5tupleIJNS5_1CILi1EEES8_S8_EEENS6_IJNS7_ILi128EEENS7_ILi96EEENS7_ILi64EEEEEELi256ENS_6half_tEfNS_4arch4Sm90ELb0ELb1ELb0ELb1ELb0ELb0ELb1ELb1ELb0ELb1ELb0ELb0EEENS1_21CollectiveEpilogueFwdINS6_IJSA_NS7_ILi256EEESB_EEES9_SE_SG_Li256ELb1ELb1ELb0ELb0EEENS1_36VarlenDynamicPersistentTileSchedulerILi128ELi96ELi256ELi128ELb0ELb1ELb1ELb1ELb0ELb1EEEEEEEEEvNT_6ParamsE)
        /*1140*/ 	.short	0x0210
        /*1142*/ 	.short	0x0bf0


	//----- nvinfo : EIATTR_SW_WAR
	.align		4
.L_453:
        /*1144*/ 	.byte	0x04, 0x36
        /*1146*/ 	.short	(.L_455 - .L_454)
.L_454:
        /*1148*/ 	.word	0x00000008
.L_455:


//--------------------- .nv.info._ZN7cutlass13device_kernelIN5flash11enable_sm90INS1_16FlashAttnFwdSm90INS1_25CollectiveMainloopFwdSm90ILi2EN4cute5tupleIJNS5_1CILi1EEES8_S8_EEENS6_IJNS7_ILi128EEENS7_ILi96EEENS7_ILi64EEEEEELi256ENS_6half_tEfNS_4arch4Sm90ELb0ELb1ELb0ELb1ELb0ELb1ELb1ELb1ELb0ELb1ELb0ELb0EEENS1_21CollectiveEpilogueFwdINS6_IJSA_NS7_ILi256EEESB_EEES9_SE_SG_Li256ELb1ELb1ELb0ELb0EEENS1_36VarlenDynamicPersistentTileSchedulerILi128ELi96ELi256ELi128ELb0ELb1ELb1ELb1ELb0ELb1EEEEEEEEEvNT_6ParamsE --------------------------
	.section	.nv.info._ZN7cutlass13device_kernelIN5flash11enable_sm90INS1_16FlashAttnFwdSm90INS1_25CollectiveMainloopFwdSm90ILi2EN4cute5tupleIJNS5_1CILi1EEES8_S8_EEENS6_IJNS7_ILi128EEENS7_ILi96EEENS7_ILi64EEEEEELi256ENS_6half_tEfNS_4arch4Sm90ELb0ELb1ELb0ELb1ELb0ELb1ELb1ELb1ELb0ELb1ELb0ELb0EEENS1_21CollectiveEpilogueFwdINS6_IJSA_NS7_ILi256EEESB_EEES9_SE_SG_Li256ELb1ELb1ELb0ELb0EEENS1_36VarlenDynamicPersistentTileSchedulerILi128ELi96ELi256ELi128ELb0ELb1ELb1ELb1ELb0ELb1EEEEEEEEEvNT_6ParamsE,"",@"SHT_CUDA_INFO"
	.sectionflags	@""
	.align	4


	//----- nvinfo : EIATTR_CUDA_API_VERSION
	.align		4
        /*0000*/ 	.byte	0x04, 0x37
        /*0002*/ 	.short	(.L_457 - .L_456)
.L_456:
        /*0004*/ 	.word	0x00000082


	//----- nvinfo : EIATTR_KPARAM_INFO
	.align		4
.L_457:
        /*0008*/ 	.byte	0x04, 0x17
        /*000a*/ 	.short	(.L_459 - .L_458)
.L_458:
        /*000c*/ 	.word	0x00000000
        /*0010*/ 	.short	0x0000
        /*0012*/ 	.short	0x0070
        /*0014*/ 	.byte	0x00, 0xf0, 0x01, 0x2e


	//----- nvinfo : EIATTR_SPARSE_MMA_MASK
	.align		4
.L_459:
        /*0018*/ 	.byte	0x03, 0x50
        /*001a*/ 	.short	0x0000


	//----- nvinfo : EIATTR_MAXREG_COUNT
	.align		4
        /*001c*/ 	.byte	0x03, 0x1b
        /*001e*/ 	.short	0x00a8


	//----- nvinfo : EIATTR_NUM_BARRIERS
	.align		4
        /*0020*/ 	.byte	0x02, 0x4c
        /*0022*/ 	.byte	0x10
	.zero		1


	//----- nvinfo : EIATTR_EXTERNS
	.align		4
        /*0024*/ 	.byte	0x04, 0x0f
        /*0026*/ 	.short	(.L_461 - .L_460)


	//   ....[0]....
	.align		4
.L_460:
        /*0028*/ 	.word	index@(__assertfail)


	//----- nvinfo : EIATTR_ANNOTATIONS
	.align		4
.L_461:
        /*002c*/ 	.byte	0x04, 0x55
        /*002e*/ 	.short	(.L_463 - .L_462)


	//   ....[0]....
.L_462:
        /* <DEDUP_REMOVED lines=100> */


	//----- nvinfo : EIATTR_MERCURY_ISA_VERSION
	.align		4
.L_463:
        /*0660*/ 	.byte	0x03, 0x5f
        /*0662*/ 	.short	0x0101


	//----- nvinfo : EIATTR_UNUSED_LOAD_BYTE_OFFSET
	.align		4
        /*0664*/ 	.byte	0x04, 0x44
        /*0666*/ 	.short	(.L_465 - .L_464)


	//   ....[0]....
.L_464:
        /*0668*/ 	.word	0x00000be0
        /*066c*/ 	.word	0x0000fff0


	//   ....[1]....
        /*0670*/ 	.word	0x0002a7d0
        /*0674*/ 	.word	0x0000fff0


	//----- nvinfo : EIATTR_INT_WARP_WIDE_INSTR_OFFSETS
	.align		4
.L_465:
        /*0678*/ 	.byte	0x04, 0x31
        /*067a*/ 	.short	(.L_467 - .L_466)


	//   ....[0]....
.L_466:
        /*067c*/ 	.word	0x000001e0


	//   ....[1]....
        /*0680*/ 	.word	0x00000220


	//   ....[2]....
        /*0684*/ 	.word	0x00000290


	//   ....[3]....
        /*0688*/ 	.word	0x000002a0


	//   ....[4]....
        /*068c*/ 	.word	0x00030650


	//   ....[5]....
        /*0690*/ 	.word	0x000306e0


	//   ....[6]....
        /*0694*/ 	.word	0x000352a0


	//   ....[7]....
        /*0698*/ 	.word	0x00035330


	//----- nvinfo : EIATTR_COOP_GROUP_MASK_REGIDS
	.align		4
.L_467:
        /*069c*/ 	.byte	0x04, 0x29
        /*069e*/ 	.short	(.L_469 - .L_468)


	//   ....[0]....
.L_468:
        /*06a0*/ 	.word	0xffffffff


	//   ....[1]....
        /*06a4*/ 	.word	0xffffffff


	//   ....[2]....
        /*06a8*/ 	.word	0xffffffff


	//   ....[3]....
        /*06ac*/ 	.word	0xffffffff


	//   ....[4]....
        /*06b0*/ 	.word	0xffffffff


	//   ....[5]....
        /*06b4*/ 	.word	0xffffffff


	//   ....[6]....
        /*06b8*/ 	.word	0xffffffff


	//   ....[7]....
        /*06bc*/ 	.word	0xffffffff


	//   ....[8]....
        /*06c0*/ 	.word	0xffffffff


	//   ....[9]....
        /*06c4*/ 	.word	0xffffffff


	//   ....[10]....
        /*06c8*/ 	.word	0xffffffff


	//   ....[11]....
        /*06cc*/ 	.word	0xffffffff


	//   ....[12]....
        /*06d0*/ 	.word	0xffffffff


	//   ....[13]....
        /*06d4*/ 	.word	0xffffffff


	//   ....[14]....
        /*06d8*/ 	.word	0xffffffff


	//   ....[15]....
        /*06dc*/ 	.word	0xffffffff


	//   ....[16]....
        /*06e0*/ 	.word	0xffffffff


	//   ....[17]....
        /*06e4*/ 	.word	0xffffffff


	//   ....[18]....
        /*06e8*/ 	.word	0xffffffff


	//   ....[19]....
        /*06ec*/ 	.word	0xffffffff


	//   ....[20]....
        /*06f0*/ 	.word	0xffffffff


	//   ....[21]....
        /*06f4*/ 	.word	0xffffffff


	//   ....[22]....
        /*06f8*/ 	.word	0xffffffff


	//   ....[23]....
        /*06fc*/ 	.word	0xffffffff


	//   ....[24]....
        /*0700*/ 	.word	0xffffffff


	//   ....[25]....
        /*0704*/ 	.word	0xffffffff


	//   ....[26]....
        /*0708*/ 	.word	0xffffffff


	//   ....[27]....
        /*070c*/ 	.word	0xffffffff


	//   ....[28]....
        /*0710*/ 	.word	0xffffffff


	//   ....[29]....
        /*0714*/ 	.word	0xffffffff


	//   ....[30]....
        /*0718*/ 	.word	0xffffffff


	//   ....[31]....
        /*071c*/ 	.word	0xffffffff


	//   ....[32]....
        /*0720*/ 	.word	0xffffffff


	//   ....[33]....
        /*0724*/ 	.word	0xffffffff


	//   ....[34]....
        /*0728*/ 	.word	0xffffffff


	//   ....[35]....
        /*072c*/ 	.word	0xffffffff


	//   ....[36]....
        /*0730*/ 	.word	0xffffffff


	//   ....[37]....
        /*0734*/ 	.word	0xffffffff


	//   ....[38]....
        /*0738*/ 	.word	0xffffffff


	//   ....[39]....
        /*073c*/ 	.word	0xffffffff


	//   ....[40]....
        /*0740*/ 	.word	0xffffffff


	//   ....[41]....
        /*0744*/ 	.word	0xffffffff


	//   ....[42]....
        /*0748*/ 	.word	0xffffffff


	//   ....[43]....
        /*074c*/ 	.word	0xffffffff


	//   ....[44]....
        /*0750*/ 	.word	0xffffffff


	//   ....[45]....
        /*0754*/ 	.word	0xffffffff


	//   ....[46]....
        /*0758*/ 	.word	0xffffffff


	//   ....[47]....
        /*075c*/ 	.word	0xffffffff


	//   ....[48]....
        /*0760*/ 	.word	0xffffffff


	//   ....[49]....
        /*0764*/ 	.word	0xffffffff


	//   ....[50]....
        /*0768*/ 	.word	0xffffffff


	//   ....[51]....
        /*076c*/ 	.word	0xffffffff


	//   ....[52]....
        /*0770*/ 	.word	0xffffffff


	//   ....[53]....
        /*0774*/ 	.word	0xffffffff


	//   ....[54]....
        /*0778*/ 	.word	0xffffffff


	//   ....[55]....
        /*077c*/ 	.word	0xffffffff


	//   ....[56]....
        /*0780*/ 	.word	0xffffffff


	//   ....[57]....
        /*0784*/ 	.word	0xffffffff


	//   ....[58]....
        /*0788*/ 	.word	0xffffffff


	//   ....[59]....
        /*078c*/ 	.word	0xffffffff


	//   ....[60]....
        /*0790*/ 	.word	0xffffffff


	//   ....[61]....
        /*0794*/ 	.word	0xffffffff


	//   ....[62]....
        /*0798*/ 	.word	0xffffffff


	//   ....[63]....
        /*079c*/ 	.word	0xffffffff


	//   ....[64]....
        /*07a0*/ 	.word	0xffffffff


	//   ....[65]....
        /*07a4*/ 	.word	0xffffffff


	//   ....[66]....
        /*07a8*/ 	.word	0xffffffff


	//   ....[67]....
        /*07ac*/ 	.word	0xffffffff


	//   ....[68]....
        /*07b0*/ 	.word	0xffffffff


	//   ....[69]....
        /*07b4*/ 	.word	0xffffffff


	//   ....[70]....
        /*07b8*/ 	.word	0xffffffff


	//   ....[71]....
        /*07bc*/ 	.word	0xffffffff


	//   ....[72]....
        /*07c0*/ 	.word	0xffffffff


	//   ....[73]....
        /*07c4*/ 	.word	0xffffffff


	//   ....[74]....
        /*07c8*/ 	.word	0xffffffff


	//   ....[75]....
        /*07cc*/ 	.word	0xffffffff


	//   ....[76]....
        /*07d0*/ 	.word	0xffffffff


	//   ....[77]....
        /*07d4*/ 	.word	0xffffffff


	//   ....[78]....
        /*07d8*/ 	.word	0xffffffff


	//   ....[79]....
        /*07dc*/ 	.word	0xffffffff


	//   ....[80]....
        /*07e0*/ 	.word	0xffffffff


	//   ....[81]....
        /*07e4*/ 	.word	0xffffffff


	//   ....[82]....
        /*07e8*/ 	.word	0xffffffff


	//   ....[83]....
        /*07ec*/ 	.word	0xffffffff


	//   ....[84]....
        /*07f0*/ 	.word	0xffffffff


	//   ....[85]....
        /*07f4*/ 	.word	0xffffffff


	//   ....[86]....
        /*07f8*/ 	.word	0xffffffff


	//   ....[87]....
        /*07fc*/ 	.word	0xffffffff


	//   ....[88]....
        /*0800*/ 	.word	0xffffffff


	//   ....[89]....
        /*0804*/ 	.word	0xffffffff


	//   ....[90]....
        /*0808*/ 	.word	0xffffffff


	//   ....[91]....
        /*080c*/ 	.word	0xffffffff


	//   ....[92]....
        /*0810*/ 	.word	0xffffffff


	//   ....[93]....
        /*0814*/ 	.word	0xffffffff


	//   ....[94]....
        /*0818*/ 	.word	0xffffffff


	//   ....[95]....
        /*081c*/ 	.word	0xffffffff


	//   ....[96]....
        /*0820*/ 	.word	0xffffffff


	//   ....[97]....
        /*0824*/ 	.word	0xffffffff


	//   ....[98]....
        /*0828*/ 	.word	0xffffffff


	//   ....[99]....
        /*082c*/ 	.word	0xffffffff


	//   ....[100]....
        /*0830*/ 	.word	0xffffffff


	//   ....[101]....
        /*0834*/ 	.word	0xffffffff


	//   ....[102]....
        /*0838*/ 	.word	0xffffffff


	//   ....[103]....
        /*083c*/ 	.word	0xffffffff


	//   ....[104]....
        /*0840*/ 	.word	0xffffffff


	//   ....[105]....
        /*0844*/ 	.word	0xffffffff


	//   ....[106]....
        /*0848*/ 	.word	0xffffffff


	//   ....[107]....
        /*084c*/ 	.word	0xffffffff


	//   ....[108]....
        /*0850*/ 	.word	0xffffffff


	//   ....[109]....
        /*0854*/ 	.word	0xffffffff


	//   ....[110]....
        /*0858*/ 	.word	0xffffffff


	//   ....[111]....
        /*085c*/ 	.word	0xffffffff


	//   ....[112]....
        /*0860*/ 	.word	0xffffffff


	//   ....[113]....
        /*0864*/ 	.word	0xffffffff


	//   ....[114]....
        /*0868*/ 	.word	0xffffffff


	//   ....[115]....
        /*086c*/ 	.word	0xffffffff


	//   ....[116]....
        /*0870*/ 	.word	0xffffffff


	//   ....[117]....
        /*0874*/ 	.word	0xffffffff


	//   ....[118]....
        /*0878*/ 	.word	0xffffffff


	//   ....[119]....
        /*087c*/ 	.word	0xffffffff


	//   ....[120]....
        /*0880*/ 	.word	0xffffffff


	//   ....[121]....
        /*0884*/ 	.word	0xffffffff


	//   ....[122]....
        /*0888*/ 	.word	0xffffffff


	//   ....[123]....
        /*088c*/ 	.word	0xffffffff


	//   ....[124]....
        /*0890*/ 	.word	0xffffffff


	//   ....[125]....
        /*0894*/ 	.word	0xffffffff


	//   ....[126]....
        /*0898*/ 	.word	0xffffffff


	//   ....[127]....
        /*089c*/ 	.word	0xffffffff


	//   ....[128]....
        /*08a0*/ 	.word	0xffffffff


	//   ....[129]....
        /*08a4*/ 	.word	0xffffffff


	//   ....[130]....
        /*08a8*/ 	.word	0xffffffff


	//   ....[131]....
        /*08ac*/ 	.word	0xffffffff


	//   ....[132]....
        /*08b0*/ 	.word	0x0500000f


	//   ....[133]....
        /*08b4*/ 	.word	0x0500000f


	//   ....[134]....
        /*08b8*/ 	.word	0x0500000f


	//   ....[135]....
        /*08bc*/ 	.word	0x0500000f


	//   ....[136]....
        /*08c0*/ 	.word	0x0500000f


	//   ....[137]....
        /*08c4*/ 	.word	0x0500000f


	//   ....[138]....
        /*08c8*/ 	.word	0x0500000f


	//   ....[139]....
        /*08cc*/ 	.word	0x0500000f


	//   ....[140]....
        /*08d0*/ 	.word	0x0500000f


	//   ....[141]....
        /*08d4*/ 	.word	0x0500000f


	//   ....[142]....
        /*08d8*/ 	.word	0x0500000f


	//   ....[143]....
        /*08dc*/ 	.word	0x0500000f


	//   ....[144]....
        /*08e0*/ 	.word	0x0500000f


	//   ....[145]....
        /*08e4*/ 	.word	0x0500000f


	//   ....[146]....
        /*08e8*/ 	.word	0x0500000f


	//   ....[147]....
        /*08ec*/ 	.word	0x0500000f


	//   ....[148]....
        /*08f0*/ 	.word	0x0500000f


	//   ....[149]....
        /*08f4*/ 	.word	0x0500000f


	//   ....[150]....
        /*08f8*/ 	.word	0x0500000f


	//   ....[151]....
        /*08fc*/ 	.word	0x0500000f


	//   ....[152]....
        /*0900*/ 	.word	0x0500000f


	//   ....[153]....
        /*0904*/ 	.word	0x0500000f


	//   ....[154]....
        /*0908*/ 	.word	0x0500000f


	//   ....[155]....
        /*090c*/ 	.word	0x0500000f


	//   ....[156]....
        /*0910*/ 	.word	0x0500000f


	//   ....[157]....
        /*0914*/ 	.word	0x0500000f


	//   ....[158]....
        /*0918*/ 	.word	0x0500000f


	//   ....[159]....
        /*091c*/ 	.word	0x0500000f


	//   ....[160]....
        /*0920*/ 	.word	0x0500000f


	//   ....[161]....
        /*0924*/ 	.word	0x0500000f


	//   ....[162]....
        /*0928*/ 	.word	0x0500000f


	//   ....[163]....
        /*092c*/ 	.word	0x0500000f


	//   ....[164]....
        /*0930*/ 	.word	0x0500000f


	//   ....[165]....
        /*0934*/ 	.word	0x0500000f


	//   ....[166]....
        /*0938*/ 	.word	0x0500000f


	//   ....[167]....
        /*093c*/ 	.word	0x0500000f


	//   ....[168]....
        /*0940*/ 	.word	0x0500000f


	//   ....[169]....
        /*0944*/ 	.word	0x0500000f


	//   ....[170]....
        /*0948*/ 	.word	0x0500000f


	//   ....[171]....
        /*094c*/ 	.word	0x0500000f


	//   ....[172]....
        /*0950*/ 	.word	0x0500000f


	//   ....[173]....
        /*0954*/ 	.word	0x0500000f


	//   ....[174]....
        /*0958*/ 	.word	0x0500000f


	//   ....[175]....
        /*095c*/ 	.word	0x0500000f


	//   ....[176]....
        /*0960*/ 	.word	0x0500000f


	//   ....[177]....
        /*0964*/ 	.word	0x0500000f


	//   ....[178]....
        /*0968*/ 	.word	0x0500000f


	//   ....[179]....
        /*096c*/ 	.word	0x0500000f


	//   ....[180]....
        /*0970*/ 	.word	0x0500000f


	//   ....[181]....
        /*0974*/ 	.word	0x0500000f


	//   ....[182]....
        /*0978*/ 	.word	0x0500000f


	//   ....[183]....
        /*097c*/ 	.word	0x0500000f


	//   ....[184]....
        /*0980*/ 	.word	0x0500000f


	//   ....[185]....
        /*0984*/ 	.word	0x0500000f


	//   ....[186]....
        /*0988*/ 	.word	0x0500000f


	//   ....[187]....
        /*098c*/ 	.word	0x0500000f


	//   ....[188]....
        /*0990*/ 	.word	0x0500000f


	//   ....[189]....
        /*0994*/ 	.word	0x0500000f


	//   ....[190]....
        /*0998*/ 	.word	0x0500000f


	//   ....[191]....
        /*099c*/ 	.word	0x0500000f


	//   ....[192]....
        /*09a0*/ 	.word	0x0500000f


	//   ....[193]....
        /*09a4*/ 	.word	0x0500000f


	//   ....[194]....
        /*09a8*/ 	.word	0x0500000f


	//   ....[195]....
        /*09ac*/ 	.word	0x0500000f


	//   ....[196]....
        /*09b0*/ 	.word	0x0500000f


	//   ....[197]....
        /*09b4*/ 	.word	0x0500000f


	//   ....[198]....
        /*09b8*/ 	.word	0x0500000f


	//   ....[199]....
        /*09bc*/ 	.word	0x0500000f


	//   ....[200]....
        /*09c0*/ 	.word	0x0500000f


	//   ....[201]....
        /*09c4*/ 	.word	0x0500000f


	//   ....[202]....
        /*09c8*/ 	.word	0x0500000f


	//   ....[203]....
        /*09cc*/ 	.word	0x0500000f


	//   ....[204]....
        /*09d0*/ 	.word	0x0500000f


	//   ....[205]....
        /*09d4*/ 	.word	0x0500000f


	//   ....[206]....
        /*09d8*/ 	.word	0x0500000f


	//   ....[207]....
        /*09dc*/ 	.word	0x0500000f


	//   ....[208]....
        /*09e0*/ 	.word	0x0500000f


	//   ....[209]....
        /*09e4*/ 	.word	0xffffffff


	//   ....[210]....
        /*09e8*/ 	.word	0xffffffff


	//   ....[211]....
        /*09ec*/ 	.word	0xffffffff


	//   ....[212]....
        /*09f0*/ 	.word	0xffffffff


	//   ....[213]....
        /*09f4*/ 	.word	0xffffffff


	//   ....[214]....
        /*09f8*/ 	.word	0xffffffff


	//----- nvinfo : EIATTR_COOP_GROUP_INSTR_OFFSETS
	.align		4
.L_469:
        /*09fc*/ 	.byte	0x04, 0x28
        /*09fe*/ 	.short	(.L_471 - .L_470)


	//   ....[0]....
.L_470:
        /*0a00*/ 	.word	0x000000c0


	//   ....[1]....
        /*0a04*/ 	.word	0x000001f0


	//   ....[2]....
        /*0a08*/ 	.word	0x00000240


	//   ....[3]....
        /*0a0c*/ 	.word	0x00000490


	//   ....[4]....
        /*0a10*/ 	.word	0x000005f0


	//   ....[5]....
        /*0a14*/ 	.word	0x00000710


	//   ....[6]....
        /*0a18*/ 	.word	0x00000870


	//   ....[7]....
        /*0a1c*/ 	.word	0x00006730


	//   ....[8]....
        /*0a20*/ 	.word	0x000073c0


	//   ....[9]....
        /*0a24*/ 	.word	0x000073d0


	//   ....[10]....
        /*0a28*/ 	.word	0x000073e0


	//   ....[11]....
        /*0a2c*/ 	.word	0x000073f0


	//   ....[12]....
        /*0a30*/ 	.word	0x000076e0


	//   ....[13]....
        /*0a34*/ 	.word	0x000076f0


	//   ....[14]....
        /*0a38*/ 	.word	0x00007700


	//   ....[15]....
        /*0a3c*/ 	.word	0x00007710


	//   ....[16]....
        /*0a40*/ 	.word	0x00008890


	//   ....[17]....
        /*0a44*/ 	.word	0x000088b0


	//   ....[18]....
        /*0a48*/ 	.word	0x000088c0


	//   ....[19]....
        /*0a4c*/ 	.word	0x000088d0


	//   ....[20]....
        /*0a50*/ 	.word	0x000089c0


	//   ....[21]....
        /*0a54*/ 	.word	0x000089e0


	//   ....[22]....
        /*0a58*/ 	.word	0x000089f0


	//   ....[23]....
        /*0a5c*/ 	.word	0x00008a00


	//   ....[24]....
        /*0a60*/ 	.word	0x0000b7a0


	//   ....[25]....
        /*0a64*/ 	.word	0x0000b9b0


	//   ....[26]....
        /*0a68*/ 	.word	0x0000c9a0


	//   ....[27]....
        /*0a6c*/ 	.word	0x0000ca40


	//   ....[28]....
        /*0a70*/ 	.word	0x0000cbb0


	//   ....[29]....
        /*0a74*/ 	.word	0x0000cc20


	//   ....[30]....
        /*0a78*/ 	.word	0x000165f0


	//   ....[31]....
        /*0a7c*/ 	.word	0x00016680


	//   ....[32]....
        /*0a80*/ 	.word	0x00016700


	//   ....[33]....
        /*0a84*/ 	.word	0x00016750


	//   ....[34]....
        /*0a88*/ 	.word	0x0001fe20


	//   ....[35]....
        /*0a8c*/ 	.word	0x00020030


	//   ....[36]....
        /*0a90*/ 	.word	0x00021020


	//   ....[37]....
        /*0a94*/ 	.word	0x000210c0


	//   ....[38]....
        /*0a98*/ 	.word	0x00021230


	//   ....[39]....
        /*0a9c*/ 	.word	0x00021250


	//   ....[40]....
        /*0aa0*/ 	.word	0x00029830


	//   ....[41]....
        /*0aa4*/ 	.word	0x00029850


	//   ....[42]....
        /*0aa8*/ 	.word	0x000298b0


	//   ....[43]....
        /*0aac*/ 	.word	0x000298f0


	//   ....[44]....
        /*0ab0*/ 	.word	0x0002b940


	//   ....[45]....
        /*0ab4*/ 	.word	0x0002b970


	//   ....[46]....
        /*0ab8*/ 	.word	0x0002b9c0


	//   ....[47]....
        /*0abc*/ 	.word	0x0002b9e0


	//   ....[48]....
        /*0ac0*/ 	.word	0x0002c2c0


	//   ....[49]....
        /*0ac4*/ 	.word	0x0002c320


	//   ....[50]....
        /*0ac8*/ 	.word	0x0002c460


	//   ....[51]....
        /*0acc*/ 	.word	0x0002c480


	//   ....[52]....
        /*0ad0*/ 	.word	0x0002c5c0


	//   ....[53]....
        /*0ad4*/ 	.word	0x0002c5e0


	//   ....[54]....
        /*0ad8*/ 	.word	0x0002c730


	//   ....[55]....
        /*0adc*/ 	.word	0x0002c750


	//   ....[56]....
        /*0ae0*/ 	.word	0x0002cf80


	//   ....[57]....
        /*0ae4*/ 	.word	0x0002cf90


	//   ....[58]....
        /*0ae8*/ 	.word	0x0002d130


	//   ....[59]....
        /*0aec*/ 	.word	0x0002d140


	//   ....[60]....
        /*0af0*/ 	.word	0x0002d2d0


	//   ....[61]....
        /*0af4*/ 	.word	0x0002d2e0


	//   ....[62]....
        /*0af8*/ 	.word	0x0002d470


	//   ....[63]....
        /*0afc*/ 	.word	0x0002d480


	//   ....[64]....
        /*0b00*/ 	.word	0x0002d670


	//   ....[65]....
        /*0b04*/ 	.word	0x0002d850


	//   ....[66]....
        /*0b08*/ 	.word	0x0002d880


	//   ....[67]....
        /*0b0c*/ 	.word	0x0002d8b0


	//   ....[68]....
        /*0b10*/ 	.word	0x0002d8e0


	//   ....[69]....
        /*0b14*/ 	.word	0x0002d910


	//   ....[70]....
        /*0b18*/ 	.word	0x0002d940


	//   ....[71]....
        /*0b1c*/ 	.word	0x0002dab0


	//   ....[72]....
        /*0b20*/ 	.word	0x0002dae0


	//   ....[73]....
        /*0b24*/ 	.word	0x0002db10


	//   ....[74]....
        /*0b28*/ 	.word	0x0002db40


	//   ....[75]....
        /*0b2c*/ 	.word	0x0002db70


	//   ....[76]....
        /*0b30*/ 	.word	0x0002dba0


	//   ....[77]....
        /*0b34*/ 	.word	0x0002dc40


	//   ....[78]....
        /*0b38*/ 	.word	0x0002dca0


	//   ....[79]....
        /*0b3c*/ 	.word	0x0002dd30


	//   ....[80]....
        /*0b40*/ 	.word	0x0002ee40


	//   ....[81]....
        /*0b44*/ 	.word	0x00030c10


	//   ....[82]....
        /*0b48*/ 	.word	0x00031770


	//   ....[83]....
        /*0b4c*/ 	.word	0x00031780


	//   ....[84]....
        /*0b50*/ 	.word	0x000317a0


	//   ....[85]....
        /*0b54*/ 	.word	0x000317c0


	//   ....[86]....
        /*0b58*/ 	.word	0x000318b0


	//   ....[87]....
        /*0b5c*/ 	.word	0x00031940


	//   ....[88]....
        /*0b60*/ 	.word	0x00031970


	//   ....[89]....
        /*0b64*/ 	.word	0x000319f0


	//   ....[90]....
        /*0b68*/ 	.word	0x00031a20


	//   ....[91]....
        /*0b6c*/ 	.word	0x00031aa0


	//   ....[92]....
        /*0b70*/ 	.word	0x00031ad0


	//   ....[93]....
        /*0b74*/ 	.word	0x00031b50


	//   ....[94]....
        /*0b78*/ 	.word	0x00031b80


	//   ....[95]....
        /*0b7c*/ 	.word	0x00031be0


	//   ....[96]....
        /*0b80*/ 	.word	0x00031bf0


	//   ....[97]....
        /*0b84*/ 	.word	0x00031c60


	//   ....[98]....
        /*0b88*/ 	.word	0x00032380


	//   ....[99]....
        /*0b8c*/ 	.word	0x000323d0


	//   ....[100]....
        /*0b90*/ 	.word	0x00032490


	//   ....[101]....
        /*0b94*/ 	.word	0x000324a0


	//   ....[102]....
        /*0b98*/ 	.word	0x00032560


	//   ....[103]....
        /*0b9c*/ 	.word	0x00032570


	//   ....[104]....
        /*0ba0*/ 	.word	0x00032630


	//   ....[105]....
        /*0ba4*/ 	.word	0x00032640


	//   ....[106]....
        /*0ba8*/ 	.word	0x000326e0


	//   ....[107]....
        /*0bac*/ 	.word	0x000326f0


	//   ....[108]....
        /*0bb0*/ 	.word	0x000327a0


	//   ....[109]....
        /*0bb4*/ 	.word	0x000327b0


	//   ....[110]....
        /*0bb8*/ 	.word	0x00032860


	//   ....[111]....
        /*0bbc*/ 	.word	0x00032870


	//   ....[112]....
        /*0bc0*/ 	.word	0x00032880


	//   ....[113]....
        /*0bc4*/ 	.word	0x000328f0


	//   ....[114]....
        /*0bc8*/ 	.word	0x00035530


	//   ....[115]....
        /*0bcc*/ 	.word	0x00035590


	//   ....[116]....
        /*0bd0*/ 	.word	0x000355c0


	//   ....[117]....
        /*0bd4*/ 	.word	0x000355d0


	//   ....[118]....
        /*0bd8*/ 	.word	0x00035600


	//   ....[119]....
        /*0bdc*/ 	.word	0x00035630


	//   ....[120]....
        /*0be0*/ 	.word	0x00035660


	//   ....[121]....
        /*0be4*/ 	.word	0x00035690


	//   ....[122]....
        /*0be8*/ 	.word	0x00035810


	//   ....[123]....
        /*0bec*/ 	.word	0x00035840


	//   ....[124]....
        /*0bf0*/ 	.word	0x00035870


	//   ....[125]....
        /*0bf4*/ 	.word	0x000358a0


	//   ....[126]....
        /*0bf8*/ 	.word	0x000358d0


	//   ....[127]....
        /*0bfc*/ 	.word	0x00035900


	//   ....[128]....
        /*0c00*/ 	.word	0x000359c0


	//   ....[129]....
        /*0c04*/ 	.word	0x000359e0


	//   ....[130]....
        /*0c08*/ 	.word	0x00035a50


	//   ....[131]....
        /*0c0c*/ 	.word	0x00036120


	//   ....[132]....
        /*0c10*/ 	.word	0x00036560


	//   ....[133]....
        /*0c14*/ 	.word	0x00036600


	//   ....[134]....
        /*0c18*/ 	.word	0x00036690


	//   ....[135]....
        /*0c1c*/ 	.word	0x000366e0


	//   ....[136]....
        /*0c20*/ 	.word	0x00036730


	//   ....[137]....
        /*0c24*/ 	.word	0x000367c0


	//   ....[138]....
        /*0c28*/ 	.word	0x00036850


	//   ....[139]....
        /*0c2c*/ 	.word	0x000368a0


	//   ....[140]....
        /*0c30*/ 	.word	0x000368f0


	//   ....[141]....
        /*0c34*/ 	.word	0x000369e0


	//   ....[142]....
        /*0c38*/ 	.word	0x00036a90


	//   ....[143]....
        /*0c3c*/ 	.word	0x00036b10


	//   ....[144]....
        /*0c40*/ 	.word	0x00036b90


	//   ....[145]....
        /*0c44*/ 	.word	0x00036c30


	//   ....[146]....
        /*0c48*/ 	.word	0x00036c80


	//   ....[147]....
        /*0c4c*/ 	.word	0x00036cd0


	//   ....[148]....
        /*0c50*/ 	.word	0x00036d40


	//   ....[149]....
        /*0c54*/ 	.word	0x00037180


	//   ....[150]....
        /*0c58*/ 	.word	0x000371d0


	//   ....[151]....
        /*0c5c*/ 	.word	0x00037260


	//   ....[152]....
        /*0c60*/ 	.word	0x000372f0


	//   ....[153]....
        /*0c64*/ 	.word	0x00037380


	//   ....[154]....
        /*0c68*/ 	.word	0x00037410


	//   ....[155]....
        /*0c6c*/ 	.word	0x000374a0


	//   ....[156]....
        /*0c70*/ 	.word	0x00037530


	//   ....[157]....
        /*0c74*/ 	.word	0x000375f0


	//   ....[158]....
        /*0c78*/ 	.word	0x000378e0


	//   ....[159]....
        /*0c7c*/ 	.word	0x00037a70


	//   ....[160]....
        /*0c80*/ 	.word	0x00037ad0


	//   ....[161]....
        /*0c84*/ 	.word	0x00037b30


	//   ....[162]....
        /*0c88*/ 	.word	0x00037b90


	//   ....[163]....
        /*0c8c*/ 	.word	0x00037c30


	//   ....[164]....
        /*0c90*/ 	.word	0x00037d20


	//   ....[165]....
        /*0c94*/ 	.word	0x00037e50


	//   ....[166]....
        /*0c98*/ 	.word	0x00037ef0


	//   ....[167]....
        /*0c9c*/ 	.word	0x00037fc0


	//   ....[168]....
        /*0ca0*/ 	.word	0x00038060


	//   ....[169]....
        /*0ca4*/ 	.word	0x00038130


	//   ....[170]....
        /*0ca8*/ 	.word	0x000381d0


	//   ....[171]....
        /*0cac*/ 	.word	0x000382a0


	//   ....[172]....
        /*0cb0*/ 	.word	0x00038340


	//   ....[173]....
        /*0cb4*/ 	.word	0x000383f0


	//   ....[174]....
        /*0cb8*/ 	.word	0x000384d0


	//   ....[175]....
        /*0cbc*/ 	.word	0x00038730


	//   ....[176]....
        /*0cc0*/ 	.word	0x000387e0


	//   ....[177]....
        /*0cc4*/ 	.word	0x000388e0


	//   ....[178]....
        /*0cc8*/ 	.word	0x000389d0


	//   ....[179]....
        /*0ccc*/ 	.word	0x00038a60


	//   ....[180]....
        /*0cd0*/ 	.word	0x00038b50


	//   ....[181]....
        /*0cd4*/ 	.word	0x00038be0


	//   ....[182]....
        /*0cd8*/ 	.word	0x00038cd0


	//   ....[183]....
        /*0cdc*/ 	.word	0x00038d60


	//   ....[184]....
        /*0ce0*/ 	.word	0x00038e50


	//   ....[185]....
        /*0ce4*/ 	.word	0x00038ee0


	//   ....[186]....
        /*0ce8*/ 	.word	0x00038fc0


	//   ....[187]....
        /*0cec*/ 	.word	0x000390f0


	//   ....[188]....
        /*0cf0*/ 	.word	0x00039140


	//   ....[189]....
        /*0cf4*/ 	.word	0x000391a0


	//   ....[190]....
        /*0cf8*/ 	.word	0x00039240


	//   ....[191]....
        /*0cfc*/ 	.word	0x000395e0


	//   ....[192]....
        /*0d00*/ 	.word	0x00039680


	//   ....[193]....
        /*0d04*/ 	.word	0x000397a0


	//   ....[194]....
        /*0d08*/ 	.word	0x00039820


	//   ....[195]....
        /*0d0c*/ 	.word	0x000398a0


	//   ....[196]....
        /*0d10*/ 	.word	0x00039920


	//   ....[197]....
        /*0d14*/ 	.word	0x000399a0


	//   ....[198]....
        /*0d18*/ 	.word	0x00039a30


	//   ....[199]....
        /*0d1c*/ 	.word	0x00039ad0


	//   ....[200]....
        /*0d20*/ 	.word	0x00039b80


	//   ....[201]....
        /*0d24*/ 	.word	0x00039c00


	//   ....[202]....
        /*0d28*/ 	.word	0x00039c80


	//   ....[203]....
        /*0d2c*/ 	.word	0x00039d00


	//   ....[204]....
        /*0d30*/ 	.word	0x00039d90


	//   ....[205]....
        /*0d34*/ 	.word	0x00039e10


	//   ....[206]....
        /*0d38*/ 	.word	0x00039eb0


	//   ....[207]....
        /*0d3c*/ 	.word	0x00039f40


	//   ....[208]....
        /*0d40*/ 	.word	0x0003a070


	//   ....[209]....
        /*0d44*/ 	.word	0x0003bc00


	//   ....[210]....
        /*0d48*/ 	.word	0x0003bdf0


	//   ....[211]....
        /*0d4c*/ 	.word	0x0003cfb0


	//   ....[212]....
        /*0d50*/ 	.word	0x0003cfe0


	//   ....[213]....
        /*0d54*/ 	.word	0x0003d000


	//   ....[214]....
        /*0d58*/ 	.word	0x0003d010


	//----- nvinfo : EIATTR_REG_RECONFIG
	.align		4
.L_471:
        /*0d5c*/ 	.byte	0x01, 0x54
	.zero		2


	//----- nvinfo : EIATTR_SYSCALL_OFFSETS
	.align		4
        /*0d60*/ 	.byte	0x04, 0x46
        /*0d62*/ 	.short	(.L_473 - .L_472)


	//   ....[0]....
.L_472:
        /*0d64*/ 	.word	0x00001d20


	//   ....[1]....
        /*0d68*/ 	.word	0x00001e70


	//   ....[2]....
        /*0d6c*/ 	.word	0x00006be0


	//   ....[3]....
        /*0d70*/ 	.word	0x00007160


	//   ....[4]....
        /*0d74*/ 	.word	0x00030850


	//   ....[5]....
        /*0d78*/ 	.word	0x000309a0


	//   ....[6]....
        /*0d7c*/ 	.word	0x00030a90


	//   ....[7]....
        /*0d80*/ 	.word	0x00031340


	//   ....[8]....
        /*0d84*/ 	.word	0x00031f90


	//----- nvinfo : EIATTR_MBARRIER_INSTR_OFFSETS
	.align		4
.L_473:
        /*0d88*/ 	.byte	0x04, 0x39
        /*0d8a*/ 	.short	(.L_475 - .L_474)


	//   ....[0]....
.L_474:
        /*0d8c*/ 	.word	0x00000330
        /*0d90*/ 	.word	0x000000ff
        /*0d94*/ 	.word	0x00032400
        /*0d98*/ 	.short	0x0100
        /*0d9a*/ 	.byte	0x08
	.zero		1


	//   ....[1]....
        /*0d9c*/ 	.word	0x00000340
        /*0da0*/ 	.word	0x000000ff
        /*0da4*/ 	.word	0x00032410
        /*0da8*/ 	.short	0x0100
        /*0daa*/ 	.byte	0x08
	.zero		1


	//   ....[2]....
        /*0dac*/ 	.word	0x00000350
        /*0db0*/ 	.word	0x000000ff
        /*0db4*/ 	.word	0x00032420
        /*0db8*/ 	.short	0x0100
        /*0dba*/ 	.byte	0x08
	.zero		1


	//   ....[3]....
        /*0dbc*/ 	.word	0x00000440
        /*0dc0*/ 	.word	0x000000ff
        /*0dc4*/ 	.word	0x00032430
        /*0dc8*/ 	.short	0x0100
        /*0dca*/ 	.byte	0x08
	.zero		1


	//   ....[4]....
        /*0dcc*/ 	.word	0x00000450
        /*0dd0*/ 	.word	0x000000ff
        /*0dd4*/ 	.word	0x00032440
        /*0dd8*/ 	.short	0x0100
        /*0dda*/ 	.byte	0x08
	.zero		1


	//   ....[5]....
        /*0ddc*/ 	.word	0x00000460
        /*0de0*/ 	.word	0x000000ff
        /*0de4*/ 	.word	0x00032438
        /*0de8*/ 	.short	0x0100
        /*0dea*/ 	.byte	0x08
	.zero		1


	//   ....[6]....
        /*0dec*/ 	.word	0x00000470
        /*0df0*/ 	.word	0x000000ff
        /*0df4*/ 	.word	0x00032448
        /*0df8*/ 	.short	0x0100
        /*0dfa*/ 	.byte	0x08
	.zero		1


	//   ....[7]....
        /*0dfc*/ 	.word	0x000005a0
        /*0e00*/ 	.word	0x000000ff
        /*0e04*/ 	.word	0x00032450
        /*0e08*/ 	.short	0x0100
        /*0e0a*/ 	.byte	0x08
	.zero		1


	//   ....[8]....
        /*0e0c*/ 	.word	0x000005b0
        /*0e10*/ 	.word	0x000000ff
        /*0e14*/ 	.word	0x00032460
        /*0e18*/ 	.short	0x0100
        /*0e1a*/ 	.byte	0x08
	.zero		1


	//   ....[9]....
        /*0e1c*/ 	.word	0x000005c0
        /*0e20*/ 	.word	0x000000ff
        /*0e24*/ 	.word	0x00032458
        /*0e28*/ 	.short	0x0100
        /*0e2a*/ 	.byte	0x08
	.zero		1


	//   ....[10]....
        /*0e2c*/ 	.word	0x000005d0
        /*0e30*/ 	.word	0x000000ff
        /*0e34*/ 	.word	0x00032468
        /*0e38*/ 	.short	0x0100
        /*0e3a*/ 	.byte	0x08
	.zero		1


	//   ....[11]....
        /*0e3c*/ 	.word	0x000006c0
        /*0e40*/ 	.word	0x000000ff
        /*0e44*/ 	.word	0x00032470
        /*0e48*/ 	.short	0x0100
        /*0e4a*/ 	.byte	0x06
	.zero		1


	//   ....[12]....
        /*0e4c*/ 	.word	0x000006d0
        /*0e50*/ 	.word	0x000000ff
        /*0e54*/ 	.word	0x00032480
        /*0e58*/ 	.short	0x0100
        /*0e5a*/ 	.byte	0x06
	.zero		1


	//   ....[13]....
        /*0e5c*/ 	.word	0x000006e0
        /*0e60*/ 	.word	0x000000ff
        /*0e64*/ 	.word	0x00032478
        /*0e68*/ 	.short	0x0100
        /*0e6a*/ 	.byte	0x06
	.zero		1


	//   ....[14]....
        /*0e6c*/ 	.word	0x000006f0
        /*0e70*/ 	.word	0x000000ff
        /*0e74*/ 	.word	0x00032488
        /*0e78*/ 	.short	0x0100
        /*0e7a*/ 	.byte	0x06
	.zero		1


	//   ....[15]....
        /*0e7c*/ 	.word	0x00000820
        /*0e80*/ 	.word	0x000000ff
        /*0e84*/ 	.word	0x00032490
        /*0e88*/ 	.short	0x0100
        /*0e8a*/ 	.byte	0x08
	.zero		1


	//   ....[16]....
        /*0e8c*/ 	.word	0x00000830
        /*0e90*/ 	.word	0x000000ff
        /*0e94*/ 	.word	0x000324a0
        /*0e98*/ 	.short	0x0100
        /*0e9a*/ 	.byte	0x08
	.zero		1


	//   ....[17]....
        /*0e9c*/ 	.word	0x00000840
        /*0ea0*/ 	.word	0x000000ff
        /*0ea4*/ 	.word	0x00032498
        /*0ea8*/ 	.short	0x0100
        /*0eaa*/ 	.byte	0x08
	.zero		1


	//   ....[18]....
        /*0eac*/ 	.word	0x00000850
        /*0eb0*/ 	.word	0x000000ff
        /*0eb4*/ 	.word	0x000324a8
        /*0eb8*/ 	.short	0x0100
        /*0eba*/ 	.byte	0x08
	.zero		1


	//   ....[19]....
        /*0ebc*/ 	.word	0x00000980
        /*0ec0*/ 	.word	0x000000ff
        /*0ec4*/ 	.word	0x000324b0
        /*0ec8*/ 	.short	0x0100
        /*0eca*/ 	.byte	0x08
	.zero		1


	//   ....[20]....
        /*0ecc*/ 	.word	0x00000990
        /*0ed0*/ 	.word	0x000000ff
        /*0ed4*/ 	.word	0x000324c0
        /*0ed8*/ 	.short	0x0100
        /*0eda*/ 	.byte	0x08
	.zero		1


	//   ....[21]....
        /*0edc*/ 	.word	0x000009a0
        /*0ee0*/ 	.word	0x000000ff
        /*0ee4*/ 	.word	0x000324b8
        /*0ee8*/ 	.short	0x0100
        /*0eea*/ 	.byte	0x08
	.zero		1


	//   ....[22]....
        /*0eec*/ 	.word	0x000009b0
        /*0ef0*/ 	.word	0x000000ff
        /*0ef4*/ 	.word	0x000324c8
        /*0ef8*/ 	.short	0x0100
        /*0efa*/ 	.byte	0x08
	.zero		1


	//   ....[23]....
        /*0efc*/ 	.word	0x00002fb0
        /*0f00*/ 	.word	0x00000058
        /*0f04*/ 	.word	0x00032490
        /*0f08*/ 	.short	0x010a
        /*0f0a*/ 	.byte	0x3f
	.zero		1


	//   ....[24]....
        /*0f0c*/ 	.word	0x00004290
        /*0f10*/ 	.word	0x00000058
        /*0f14*/ 	.word	0x00032490
        /*0f18*/ 	.short	0x010a
        /*0f1a*/ 	.byte	0x3f
	.zero		1


	//   ....[25]....
        /*0f1c*/ 	.word	0x000052b0
        /*0f20*/ 	.word	0x00000058
        /*0f24*/ 	.word	0x00032490
        /*0f28*/ 	.short	0x010a
        /*0f2a*/ 	.byte	0x3f
	.zero		1


	//   ....[26]....
        /*0f2c*/ 	.word	0x000054c0
        /*0f30*/ 	.word	0x0000000c
        /*0f34*/ 	.word	0x00000000
        /*0f38*/ 	.short	0x0101
        /*0f3a*/ 	.byte	0x3f
	.zero		1


	//   ....[27]....
        /*0f3c*/ 	.word	0x00005500
        /*0f40*/ 	.word	0x00000058
        /*0f44*/ 	.word	0x000324b0
        /*0f48*/ 	.short	0x010a
        /*0f4a*/ 	.byte	0x3f
	.zero		1


	//   ....[28]....
        /*0f4c*/ 	.word	0x00005b50
        /*0f50*/ 	.word	0x00000058
        /*0f54*/ 	.word	0x00000000
        /*0f58*/ 	.short	0x0101
        /*0f5a*/ 	.byte	0x3f
	.zero		1


	//   ....[29]....
        /*0f5c*/ 	.word	0x00006ee0
        /*0f60*/ 	.word	0x00000090
        /*0f64*/ 	.word	0x00032400
        /*0f68*/ 	.short	0x010a
        /*0f6a*/ 	.byte	0x3f
	.zero		1


	//   ....[30]....
        /*0f6c*/ 	.word	0x00006f30
        /*0f70*/ 	.word	0x00000090
        /*0f74*/ 	.word	0x00032400
        /*0f78*/ 	.short	0x010a
        /*0f7a*/ 	.byte	0x3f
	.zero		1


	//   ....[31]....
        /*0f7c*/ 	.word	0x00007930
        /*0f80*/ 	.word	0x00000090
        /*0f84*/ 	.word	0x00032400
        /*0f88*/ 	.short	0x010a
        /*0f8a*/ 	.byte	0x3f
	.zero		1


	//   ....[32]....
        /*0f8c*/ 	.word	0x00008d10
        /*0f90*/ 	.word	0x00000090
        /*0f94*/ 	.word	0x00032400
        /*0f98*/ 	.short	0x010a
        /*0f9a*/ 	.byte	0x3f
	.zero		1


	//   ....[33]....
        /*0f9c*/ 	.word	0x0000a260
        /*0fa0*/ 	.word	0x00000005
        /*0fa4*/ 	.word	0x00000000
        /*0fa8*/ 	.short	0x010a
        /*0faa*/ 	.byte	0x3f
	.zero		1


	//   ....[34]....
        /*0fac*/ 	.word	0x0000a360
        /*0fb0*/ 	.word	0x00000002
        /*0fb4*/ 	.word	0x00000000
        /*0fb8*/ 	.short	0x010a
        /*0fba*/ 	.byte	0x3f
	.zero		1


	//   ....[35]....
        /*0fbc*/ 	.word	0x0000a790
        /*0fc0*/ 	.word	0x00000005
        /*0fc4*/ 	.word	0x00000000
        /*0fc8*/ 	.short	0x010a
        /*0fca*/ 	.byte	0x3f
	.zero		1


	//   ....[36]....
        /*0fcc*/ 	.word	0x0000a840
        /*0fd0*/ 	.word	0x00000004
        /*0fd4*/ 	.word	0x00000000
        /*0fd8*/ 	.short	0x010a
        /*0fda*/ 	.byte	0x3f
	.zero		1


	//   ....[37]....
        /*0fdc*/ 	.word	0x0000b520
        /*0fe0*/ 	.word	0x00000004
        /*0fe4*/ 	.word	0x00000000
        /*0fe8*/ 	.short	0x0101
        /*0fea*/ 	.byte	0x3f
	.zero		1


	//   ....[38]....
        /*0fec*/ 	.word	0x00014bd0
        /*0ff0*/ 	.word	0x00000002
        /*0ff4*/ 	.word	0x00000000
        /*0ff8*/ 	.short	0x0101
        /*0ffa*/ 	.byte	0x3f
	.zero		1


	//   ....[39]....
        /*0ffc*/ 	.word	0x00015080
        /*1000*/ 	.word	0x00000007
        /*1004*/ 	.word	0x00000000
        /*1008*/ 	.short	0x010a
        /*100a*/ 	.byte	0x3f
	.zero		1


	//   ....[40]....
        /*100c*/ 	.word	0x00015180
        /*1010*/ 	.word	0x00000000
        /*1014*/ 	.word	0x00000000
        /*1018*/ 	.short	0x010a
        /*101a*/ 	.byte	0x3f
	.zero		1


	//   ....[41]....
        /*101c*/ 	.word	0x000155b0
        /*1020*/ 	.word	0x00000007
        /*1024*/ 	.word	0x00000000
        /*1028*/ 	.short	0x010a
        /*102a*/ 	.byte	0x3f
	.zero		1


	//   ....[42]....
        /*102c*/ 	.word	0x00015660
        /*1030*/ 	.word	0x00000006
        /*1034*/ 	.word	0x00000000
        /*1038*/ 	.short	0x010a
        /*103a*/ 	.byte	0x3f
	.zero		1


	//   ....[43]....
        /*103c*/ 	.word	0x00016340
        /*1040*/ 	.word	0x00000006
        /*1044*/ 	.word	0x00000000
        /*1048*/ 	.short	0x0101
        /*104a*/ 	.byte	0x3f
	.zero		1


	//   ....[44]....
        /*104c*/ 	.word	0x0001e6c0
        /*1050*/ 	.word	0x00000000
        /*1054*/ 	.word	0x00000000
        /*1058*/ 	.short	0x0101
        /*105a*/ 	.byte	0x3f
	.zero		1


	//   ....[45]....
        /*105c*/ 	.word	0x0001e8d0
        /*1060*/ 	.word	0x00000005
        /*1064*/ 	.word	0x00000000
        /*1068*/ 	.short	0x010a
        /*106a*/ 	.byte	0x3f
	.zero		1


	//   ....[46]....
        /*106c*/ 	.word	0x0001e9d0
        /*1070*/ 	.word	0x00000006
        /*1074*/ 	.word	0x00000000
        /*1078*/ 	.short	0x010a
        /*107a*/ 	.byte	0x3f
	.zero		1


	//   ....[47]....
        /*107c*/ 	.word	0x0001ee00
        /*1080*/ 	.word	0x00000005
        /*1084*/ 	.word	0x00000000
        /*1088*/ 	.short	0x010a
        /*108a*/ 	.byte	0x3f
	.zero		1


	//   ....[48]....
        /*108c*/ 	.word	0x0001eeb0
        /*1090*/ 	.word	0x00000006
        /*1094*/ 	.word	0x00000000
        /*1098*/ 	.short	0x010a
        /*109a*/ 	.byte	0x3f
	.zero		1


	//   ....[49]....
        /*109c*/ 	.word	0x0001fba0
        /*10a0*/ 	.word	0x00000005
        /*10a4*/ 	.word	0x00000000
        /*10a8*/ 	.short	0x0101
        /*10aa*/ 	.byte	0x3f
	.zero		1


	//   ....[50]....
        /*10ac*/ 	.word	0x000293c0
        /*10b0*/ 	.word	0x00000004
        /*10b4*/ 	.word	0x00000000
        /*10b8*/ 	.short	0x0101
        /*10ba*/ 	.byte	0x3f
	.zero		1


	//   ....[51]....
        /*10bc*/ 	.word	0x0002c300
        /*10c0*/ 	.word	0x00000000
        /*10c4*/ 	.word	0x00000000
        /*10c8*/ 	.short	0x0101
        /*10ca*/ 	.byte	0x3f
	.zero		1


	//   ....[52]....
        /*10cc*/ 	.word	0x0002ef30
        /*10d0*/ 	.word	0x00000006
        /*10d4*/ 	.word	0x00032420
        /*10d8*/ 	.short	0x010a
        /*10da*/ 	.byte	0x3f
	.zero		1


	//   ....[53]....
        /*10dc*/ 	.word	0x0002f020
        /*10e0*/ 	.word	0x00000004
        /*10e4*/ 	.word	0x000324a0
        /*10e8*/ 	.short	0x010a
        /*10ea*/ 	.byte	0x3f
	.zero		1


	//   ....[54]....
        /*10ec*/ 	.word	0x0002f270
        /*10f0*/ 	.word	0x00000004
        /*10f4*/ 	.word	0x000324c0
        /*10f8*/ 	.short	0x010a
        /*10fa*/ 	.byte	0x3f
	.zero		1


	//   ....[55]....
        /*10fc*/ 	.word	0x0002f930
        /*1100*/ 	.word	0x00000005
        /*1104*/ 	.word	0x000324a0
        /*1108*/ 	.short	0x010a
        /*110a*/ 	.byte	0x3f
	.zero		1


	//   ....[56]....
        /*110c*/ 	.word	0x0002fb70
        /*1110*/ 	.word	0x00000005
        /*1114*/ 	.word	0x000324c0
        /*1118*/ 	.short	0x010a
        /*111a*/ 	.byte	0x3f
	.zero		1


	//   ....[57]....
        /*111c*/ 	.word	0x00030ea0
        /*1120*/ 	.word	0x00000000
        /*1124*/ 	.word	0x00032440
        /*1128*/ 	.short	0x010a
        /*112a*/ 	.byte	0x3f
	.zero		1


	//   ....[58]....
        /*112c*/ 	.word	0x00031d30
        /*1130*/ 	.word	0x00000008
        /*1134*/ 	.word	0x00032400
        /*1138*/ 	.short	0x0107
        /*113a*/ 	.byte	0x3f
	.zero		1


	//   ....[59]....
        /*113c*/ 	.word	0x00031dd0
        /*1140*/ 	.word	0x00000002
        /*1144*/ 	.word	0x00032400
        /*1148*/ 	.short	0x0101
        /*114a*/ 	.byte	0x3f
	.zero		1


	//   ....[60]....
        /*114c*/ 	.word	0x00032a50
        /*1150*/ 	.word	0x00000008
        /*1154*/ 	.word	0x00032410
        /*1158*/ 	.short	0x0107
        /*115a*/ 	.byte	0x3f
	.zero		1


	//   ....[61]....
        /*115c*/ 	.word	0x00032b50
        /*1160*/ 	.word	0x00000002
        /*1164*/ 	.word	0x00032410
        /*1168*/ 	.short	0x0101
        /*116a*/ 	.byte	0x3f
	.zero		1


	//   ....[62]....
        /*116c*/ 	.word	0x00032b70
        /*1170*/ 	.word	0x00000002
        /*1174*/ 	.word	0x00032420
        /*1178*/ 	.short	0x010a
        /*117a*/ 	.byte	0x3f
	.zero		1


	//   ....[63]....
        /*117c*/ 	.word	0x00032c80
        /*1180*/ 	.word	0x00000002
        /*1184*/ 	.word	0x00032460
        /*1188*/ 	.short	0x010a
        /*118a*/ 	.byte	0x3f
	.zero		1


	//   ....[64]....
        /*118c*/ 	.word	0x00033540
        /*1190*/ 	.word	0x00000002
        /*1194*/ 	.word	0x00032440
        /*1198*/ 	.short	0x010a
        /*119a*/ 	.byte	0x3f
	.zero		1


	//   ....[65]....
        /*119c*/ 	.word	0x00033790
        /*11a0*/ 	.word	0x00000002
        /*11a4*/ 	.word	0x00032460
        /*11a8*/ 	.short	0x010a
        /*11aa*/ 	.byte	0x3f
	.zero		1


	//   ....[66]....
        /*11ac*/ 	.word	0x00033ff0
        /*11b0*/ 	.word	0x00000003
        /*11b4*/ 	.word	0x00032440
        /*11b8*/ 	.short	0x010a
        /*11ba*/ 	.byte	0x3f
	.zero		1


	//   ....[67]....
        /*11bc*/ 	.word	0x00034230
        /*11c0*/ 	.word	0x00000003
        /*11c4*/ 	.word	0x00032460
        /*11c8*/ 	.short	0x010a
        /*11ca*/ 	.byte	0x3f
	.zero		1


	//   ....[68]....
        /*11cc*/ 	.word	0x00034a00
        /*11d0*/ 	.word	0x00000003
        /*11d4*/ 	.word	0x00032440
        /*11d8*/ 	.short	0x010a
        /*11da*/ 	.byte	0x3f
	.zero		1


	//   ....[69]....
        /*11dc*/ 	.word	0x00034c50
        /*11e0*/ 	.word	0x00000003
        /*11e4*/ 	.word	0x00032460
        /*11e8*/ 	.short	0x010a
        /*11ea*/ 	.byte	0x3f
	.zero		1


	//   ....[70]....
        /*11ec*/ 	.word	0x000360a0
        /*11f0*/ 	.word	0x00000000
        /*11f4*/ 	.word	0x00032420
        /*11f8*/ 	.short	0x010a
        /*11fa*/ 	.byte	0x3f
	.zero		1


	//   ....[71]....
        /*11fc*/ 	.word	0x00036250
        /*1200*/ 	.word	0x00000006
        /*1204*/ 	.word	0x00000000
        /*1208*/ 	.short	0x010a
        /*120a*/ 	.byte	0x3f
	.zero		1


	//   ....[72]....
        /*120c*/ 	.word	0x000362c0
        /*1210*/ 	.word	0x00000007
        /*1214*/ 	.word	0x00000000
        /*1218*/ 	.short	0x010a
        /*121a*/ 	.byte	0x3f
	.zero		1


	//   ....[73]....
        /*121c*/ 	.word	0x00036330
        /*1220*/ 	.word	0x00000004
        /*1224*/ 	.word	0x00000000
        /*1228*/ 	.short	0x010a
        /*122a*/ 	.byte	0x3f
	.zero		1


	//   ....[74]....
        /*122c*/ 	.word	0x00036360
        /*1230*/ 	.word	0x00000003
        /*1234*/ 	.word	0x00000000
        /*1238*/ 	.short	0x010a
        /*123a*/ 	.byte	0x3f
	.zero		1


	//   ....[75]....
        /*123c*/ 	.word	0x000363c0
        /*1240*/ 	.word	0x00000058
        /*1244*/ 	.word	0x00032490
        /*1248*/ 	.short	0x010a
        /*124a*/ 	.byte	0x3f
	.zero		1


	//   ....[76]....
        /*124c*/ 	.word	0x00036410
        /*1250*/ 	.word	0x00000058
        /*1254*/ 	.word	0x00032490
        /*1258*/ 	.short	0x010a
        /*125a*/ 	.byte	0x3f
	.zero		1


	//   ....[77]....
        /*125c*/ 	.word	0x00036460
        /*1260*/ 	.word	0x00000058
        /*1264*/ 	.word	0x00032490
        /*1268*/ 	.short	0x010a
        /*126a*/ 	.byte	0x3f
	.zero		1


	//   ....[78]....
        /*126c*/ 	.word	0x000364b0
        /*1270*/ 	.word	0x00000058
        /*1274*/ 	.word	0x000324b0
        /*1278*/ 	.short	0x010a
        /*127a*/ 	.byte	0x3f
	.zero		1


	//   ....[79]....
        /*127c*/ 	.word	0x00036920
        /*1280*/ 	.word	0x00000090
        /*1284*/ 	.word	0x00032400
        /*1288*/ 	.short	0x010a
        /*128a*/ 	.byte	0x3f
	.zero		1


	//   ....[80]....
        /*128c*/ 	.word	0x00036f00
        /*1290*/ 	.word	0x00000090
        /*1294*/ 	.word	0x00032400
        /*1298*/ 	.short	0x010a
        /*129a*/ 	.byte	0x3f
	.zero		1


	//   ....[81]....
        /*129c*/ 	.word	0x00036f50
        /*12a0*/ 	.word	0x00000002
        /*12a4*/ 	.word	0x00000000
        /*12a8*/ 	.short	0x010a
        /*12aa*/ 	.byte	0x3f
	.zero		1


	//   ....[82]....
        /*12ac*/ 	.word	0x00036fa0
        /*12b0*/ 	.word	0x00000004
        /*12b4*/ 	.word	0x00000000
        /*12b8*/ 	.short	0x010a
        /*12ba*/ 	.byte	0x3f
	.zero		1


	//   ....[83]....
        /*12bc*/ 	.word	0x00036ff0
        /*12c0*/ 	.word	0x00000000
        /*12c4*/ 	.word	0x00000000
        /*12c8*/ 	.short	0x010a
        /*12ca*/ 	.byte	0x3f
	.zero		1


	//   ....[84]....
        /*12cc*/ 	.word	0x00037040
        /*12d0*/ 	.word	0x00000006
        /*12d4*/ 	.word	0x00000000
        /*12d8*/ 	.short	0x010a
        /*12da*/ 	.byte	0x3f
	.zero		1


	//   ....[85]....
        /*12dc*/ 	.word	0x00037090
        /*12e0*/ 	.word	0x00000006
        /*12e4*/ 	.word	0x00000000
        /*12e8*/ 	.short	0x010a
        /*12ea*/ 	.byte	0x3f
	.zero		1


	//   ....[86]....
        /*12ec*/ 	.word	0x000370e0
        /*12f0*/ 	.word	0x00000006
        /*12f4*/ 	.word	0x00000000
        /*12f8*/ 	.short	0x010a
        /*12fa*/ 	.byte	0x3f
	.zero		1


	//   ....[87]....
        /*12fc*/ 	.word	0x000376c0
        /*1300*/ 	.word	0x00000005
        /*1304*/ 	.word	0x00032420
        /*1308*/ 	.short	0x010a
        /*130a*/ 	.byte	0x3f
	.zero		1


	//   ....[88]....
        /*130c*/ 	.word	0x00037710
        /*1310*/ 	.word	0x00000004
        /*1314*/ 	.word	0x000324a0
        /*1318*/ 	.short	0x010a
        /*131a*/ 	.byte	0x3f
	.zero		1


	//   ....[89]....
        /*131c*/ 	.word	0x00037760
        /*1320*/ 	.word	0x00000004
        /*1324*/ 	.word	0x000324c0
        /*1328*/ 	.short	0x010a
        /*132a*/ 	.byte	0x3f
	.zero		1


	//   ....[90]....
        /*132c*/ 	.word	0x000377b0
        /*1330*/ 	.word	0x00000005
        /*1334*/ 	.word	0x000324a0
        /*1338*/ 	.short	0x010a
        /*133a*/ 	.byte	0x3f
	.zero		1


	//   ....[91]....
        /*133c*/ 	.word	0x00037800
        /*1340*/ 	.word	0x00000005
        /*1344*/ 	.word	0x000324c0
        /*1348*/ 	.short	0x010a
        /*134a*/ 	.byte	0x3f
	.zero		1


	//   ....[92]....
        /*134c*/ 	.word	0x000379a0
        /*1350*/ 	.word	0x00000000
        /*1354*/ 	.word	0x00032440
        /*1358*/ 	.short	0x010a
        /*135a*/ 	.byte	0x3f
	.zero		1


	//   ....[93]....
        /*135c*/ 	.word	0x00039300
        /*1360*/ 	.word	0x00000002
        /*1364*/ 	.word	0x00032420
        /*1368*/ 	.short	0x010a
        /*136a*/ 	.byte	0x3f
	.zero		1


	//   ....[94]....
        /*136c*/ 	.word	0x00039350
        /*1370*/ 	.word	0x00000002
        /*1374*/ 	.word	0x00032460
        /*1378*/ 	.short	0x010a
        /*137a*/ 	.byte	0x3f
	.zero		1


	//   ....[95]....
        /*137c*/ 	.word	0x000393a0
        /*1380*/ 	.word	0x00000002
        /*1384*/ 	.word	0x00032440
        /*1388*/ 	.short	0x010a
        /*138a*/ 	.byte	0x3f
	.zero		1


	//   ....[96]....
        /*138c*/ 	.word	0x000393f0
        /*1390*/ 	.word	0x00000002
        /*1394*/ 	.word	0x00032460
        /*1398*/ 	.short	0x010a
        /*139a*/ 	.byte	0x3f
	.zero		1


	//   ....[97]....
        /*139c*/ 	.word	0x00039440
        /*13a0*/ 	.word	0x00000003
        /*13a4*/ 	.word	0x00032440
        /*13a8*/ 	.short	0x010a
        /*13aa*/ 	.byte	0x3f
	.zero		1


	//   ....[98]....
        /*13ac*/ 	.word	0x00039490
        /*13b0*/ 	.word	0x00000003
        /*13b4*/ 	.word	0x00032460
        /*13b8*/ 	.short	0x010a
        /*13ba*/ 	.byte	0x3f
	.zero		1


	//   ....[99]....
        /*13bc*/ 	.word	0x000394e0
        /*13c0*/ 	.word	0x00000003
        /*13c4*/ 	.word	0x00032440
        /*13c8*/ 	.short	0x010a
        /*13ca*/ 	.byte	0x3f
	.zero		1


	//   ....[100]....
        /*13cc*/ 	.word	0x00039530
        /*13d0*/ 	.word	0x00000003
        /*13d4*/ 	.word	0x00032460
        /*13d8*/ 	.short	0x010a
        /*13da*/ 	.byte	0x3f
	.zero		1


	//   ....[101]....
        /*13dc*/ 	.word	0x00039f90
        /*13e0*/ 	.word	0x00000000
        /*13e4*/ 	.word	0x00032420
        /*13e8*/ 	.short	0x010a
        /*13ea*/ 	.byte	0x3f
	.zero		1


	//   ....[102]....
        /*13ec*/ 	.word	0x0003a130
        /*13f0*/ 	.word	0x00000006
        /*13f4*/ 	.word	0x00000000
        /*13f8*/ 	.short	0x010a
        /*13fa*/ 	.byte	0x3f
	.zero		1


	//   ....[103]....
        /*13fc*/ 	.word	0x0003a180
        /*1400*/ 	.word	0x00000007
        /*1404*/ 	.word	0x00000000
        /*1408*/ 	.short	0x010a
        /*140a*/ 	.byte	0x3f
	.zero		1


	//   ....[104]....
        /*140c*/ 	.word	0x0003a1d0
        /*1410*/ 	.word	0x00000004
        /*1414*/ 	.word	0x00000000
        /*1418*/ 	.short	0x010a
        /*141a*/ 	.byte	0x3f
	.zero		1


	//   ....[105]....
        /*141c*/ 	.word	0x0003a370
        /*1420*/ 	.word	0x0000000a
        /*1424*/ 	.word	0x00000000
        /*1428*/ 	.short	0x010a
        /*142a*/ 	.byte	0x3f
	.zero		1


	//   ....[106]....
        /*142c*/ 	.word	0x0003a470
        /*1430*/ 	.word	0x00000008
        /*1434*/ 	.word	0x00000000
        /*1438*/ 	.short	0x010a
        /*143a*/ 	.byte	0x3f
	.zero		1


	//   ....[107]....
        /*143c*/ 	.word	0x0003a890
        /*1440*/ 	.word	0x00000004
        /*1444*/ 	.word	0x00032410
        /*1448*/ 	.short	0x010a
        /*144a*/ 	.byte	0x3f
	.zero		1


	//   ....[108]....
        /*144c*/ 	.word	0x0003a9b0
        /*1450*/ 	.word	0x0000000a
        /*1454*/ 	.word	0x00000000
        /*1458*/ 	.short	0x010a
        /*145a*/ 	.byte	0x3f
	.zero		1


	//   ....[109]....
        /*145c*/ 	.word	0x0003aab0
        /*1460*/ 	.word	0x00000008
        /*1464*/ 	.word	0x00000000
        /*1468*/ 	.short	0x010a
        /*146a*/ 	.byte	0x3f
	.zero		1


	//   ....[110]....
        /*146c*/ 	.word	0x0003b840
        /*1470*/ 	.word	0x0000000b
        /*1474*/ 	.word	0x00000000
        /*1478*/ 	.short	0x0101
        /*147a*/ 	.byte	0x3f
	.zero		1


	//   ....[111]....
        /*147c*/ 	.word	0x00045780
        /*1480*/ 	.word	0x00000000
        /*1484*/ 	.word	0x00000000
        /*1488*/ 	.short	0x0101
        /*148a*/ 	.byte	0x3f
	.zero		1


	//   ....[112]....
        /*148c*/ 	.word	0x000457b0
        /*1490*/ 	.word	0x00000008
        /*1494*/ 	.word	0x00000000
        /*1498*/ 	.short	0x010a
        /*149a*/ 	.byte	0x3f
	.zero		1


	//   ....[113]....
        /*149c*/ 	.word	0x00045800
        /*14a0*/ 	.word	0x00000004
        /*14a4*/ 	.word	0x00032410
        /*14a8*/ 	.short	0x010a
        /*14aa*/ 	.byte	0x3f
	.zero		1


	//   ....[114]....
        /*14ac*/ 	.word	0x00045850
        /*14b0*/ 	.word	0x00000008
        /*14b4*/ 	.word	0x00000000
        /*14b8*/ 	.short	0x010a
        /*14ba*/ 	.byte	0x3f
	.zero		1


	//----- nvinfo : EIATTR_NUM_MBARRIERS
	.align		4
.L_475:
        /*14bc*/ 	.byte	0x03, 0x38
        /*14be*/ 	.short	0x0017


	//----- nvinfo : EIATTR_EXIT_INSTR_OFFSETS
	.align		4
        /*14c0*/ 	.byte	0x04, 0x1c
        /*14c2*/ 	.short	(.L_477 - .L_476)


	//   ....[0]....
.L_476:
        /*14c4*/ 	.word	0x000363b0


	//----- nvinfo : EIATTR_MAX_THREADS
	.align		4
.L_477:
        /*14c8*/ 	.byte	0x04, 0x05
        /*14ca*/ 	.short	(.L_479 - .L_478)
.L_478:
        /*14cc*/ 	.word	0x00000180
        /*14d0*/ 	.word	0x00000001
        /*14d4*/ 	.word	0x00000001


	//----- nvinfo : EIATTR_CRS_STACK_SIZE
	.align		4
.L_479:
        /*14d8*/ 	.byte	0x04, 0x1e
        /*14da*/ 	.short	(.L_481 - .L_480)
.L_480:
        /*14dc*/ 	.word	0x00000000


	//----- nvinfo : EIATTR_CBANK_PARAM_SIZE
	.align		4
.L_481:
        /*14e0*/ 	.byte	0x03, 0x19
        /*14e2*/ 	.short	0x0bf0


	//----- nvinfo : EIATTR_PARAM_CBANK
	.align		4
        /*14e4*/ 	.byte	0x04, 0x0a
        /*14e6*/ 	.short	(.L_483 - .L_482)
	.align		4
.L_482:
        /*14e8*/ 	.word	index@(.nv.constant0._ZN7cutlass13device_kernelIN5flash11enable_sm90INS1_16FlashAttnFwdSm90INS1_25CollectiveMainloopFwdSm90ILi2EN4cute5tupleIJNS5_1CILi1EEES8_S8_EEENS6_IJNS7_ILi128EEENS7_ILi96EEENS7_ILi64EEEEEELi256ENS_6half_tEfNS_4arch4Sm90ELb0ELb1ELb0ELb1ELb0ELb1ELb1ELb1ELb0ELb1ELb0ELb0EEENS1_21CollectiveEpilogueFwdINS6_IJSA_NS7_ILi256EEESB_EEES9_SE_SG_Li256ELb1ELb1ELb0ELb0EEENS1_36VarlenDynamicPersistentTileSchedulerILi128ELi96ELi256ELi128ELb0ELb1ELb1ELb1ELb0ELb1EEEEEEEEEvNT_6ParamsE)
        /*14ec*/ 	.short	0x0210
        /*14ee*/ 	.short	0x0bf0


	//----- nvinfo : EIATTR_SW_WAR
	.align		4
.L_483:
        /*14f0*/ 	.byte	0x04, 0x36
        /*14f2*/ 	.short	(.L_485 - .L_484)
.L_484:
        /*14f4*/ 	.word	0x00000008
.L_485:


//--------------------- .nv.info._ZN7cutlass13device_kernelIN5flash11enable_sm90INS1_16FlashAttnFwdSm90INS1_25CollectiveMainloopFwdSm90ILi2EN4cute5tupleIJNS5_1CILi1EEES8_S8_EEENS6_IJNS7_ILi128EEENS7_ILi96EEENS7_ILi64EEEEEELi256ENS_6half_tEfNS_4arch4Sm90ELb1ELb0ELb0ELb0ELb0ELb0ELb0ELb1ELb0ELb1ELb0ELb0EEENS1_21CollectiveEpilogueFwdINS6_IJSA_NS7_ILi256EEESB_EEES9_SE_SG_Li256ELb0ELb1ELb0ELb0EEENS1_30DynamicPersistentTileSchedulerILi256ELi128ELb0ELb1ELb1EEEEEEEEEvNT_6ParamsE --------------------------
	.section	.nv.info._ZN7cutlass13device_kernelIN5flash11enable_sm90INS1_16FlashAttnFwdSm90INS1_25CollectiveMainloopFwdSm90ILi2EN4cute5tupleIJNS5_1CILi1EEES8_S8_EEENS6_IJNS7_ILi128EEENS7_ILi96EEENS7_ILi64EEEEEELi256ENS_6half_tEfNS_4arch4Sm90ELb1ELb0ELb0ELb0ELb0ELb0ELb0ELb1ELb0ELb1ELb0ELb0EEENS1_21CollectiveEpilogueFwdINS6_IJSA_NS7_ILi256EEESB_EEES9_SE_SG_Li256ELb0ELb1ELb0ELb0EEENS1_30DynamicPersistentTileSchedulerILi256ELi128ELb0ELb1ELb1EEEEEEEEEvNT_6ParamsE,"",@"SHT_CUDA_INFO"
	.sectionflags	@""
	.align	4


	//----- nvinfo : EIATTR_CUDA_API_VERSION
	.align		4
        /*0000*/ 	.byte	0x04, 0x37
        /*0002*/ 	.short	(.L_487 - .L_486)
.L_486:
        /*0004*/ 	.word	0x00000082


	//----- nvinfo : EIATTR_KPARAM_INFO
	.align		4
.L_487:
        /*0008*/ 	.byte	0x04, 0x17
        /*000a*/ 	.short	(.L_489 - .L_488)
.L_488:
        /*000c*/ 	.word	0x00000000
        /*0010*/ 	.short	0x0000
        /*0012*/ 	.short	0x0070
        /*0014*/ 	.byte	0x00, 0xf0, 0x01, 0x2a


	//----- nvinfo : EIATTR_SPARSE_MMA_MASK
	.align		4
.L_489:
        /*0018*/ 	.byte	0x03, 0x50
        /*001a*/ 	.short	0x0000


	//----- nvinfo : EIATTR_MAXREG_COUNT
	.align		4
        /*001c*/ 	.byte	0x03, 0x1b
        /*001e*/ 	.short	0x00a8


	//----- nvinfo : EIATTR_NUM_BARRIERS
	.align		4
        /*0020*/ 	.byte	0x02, 0x4c
        /*0022*/ 	.byte	0x10
	.zero		1


	//----- nvinfo : EIATTR_EXTERNS
	.align		4
        /*0024*/ 	.byte	0x04, 0x0f
        /*0026*/ 	.short	(.L_491 - .L_490)


	//   ....[0]....
	.align		4
.L_490:
        /*0028*/ 	.word	index@(__assertfail)


	//----- nvinfo : EIATTR_ANNOTATIONS
	.align		4
.L_491:
        /*002c*/ 	.byte	0x04, 0x55
        /*002e*/ 	.short	(.L_493 - .L_492)


	//   ....[0]....
.L_492:
        /* <DEDUP_REMOVED lines=24> */


	//----- nvinfo : EIATTR_MERCURY_ISA_VERSION
	.align		4
.L_493:
        /*01a0*/ 	.byte	0x03, 0x5f
        /*01a2*/ 	.short	0x0101


	//----- nvinfo : EIATTR_INT_WARP_WIDE_INSTR_OFFSETS
	.align		4
        /*01a4*/ 	.byte	0x04, 0x31
        /*01a6*/ 	.short	(.L_495 - .L_494)


	//   ....[0]....
.L_494:
        /*01a8*/ 	.word	0x00000130


	//   ....[1]....
        /*01ac*/ 	.word	0x00000170


	//   ....[2]....
        /*01b0*/ 	.word	0x000001e0


	//   ....[3]....
        /*01b4*/ 	.word	0x0000b3e0


	//   ....[4]....
        /*01b8*/ 	.word	0x0000b470


	//   ....[5]....
        /*01bc*/ 	.word	0x0000edb0


	//   ....[6]....
        /*01c0*/ 	.word	0x0000ee40


	//----- nvinfo : EIATTR_COOP_GROUP_MASK_REGIDS
	.align		4
.L_495:
        /*01c4*/ 	.byte	0x04, 0x29
        /*01c6*/ 	.short	(.L_497 - .L_496)


	//   ....[0]....
.L_496:
        /*01c8*/ 	.word	0xffffffff


	//   ....[1]....
        /*01cc*/ 	.word	0xffffffff


	//   ....[2]....
        /*01d0*/ 	.word	0xffffffff


	//   ....[3]....
        /*01d4*/ 	.word	0xffffffff


	//   ....[4]....
        /*01d8*/ 	.word	0xffffffff


	//   ....[5]....
        /*01dc*/ 	.word	0xffffffff


	//   ....[6]....
        /*01e0*/ 	.word	0xffffffff


	//   ....[7]....
        /*01e4*/ 	.word	0xffffffff


	//   ....[8]....
        /*01e8*/ 	.word	0xffffffff


	//   ....[9]....
        /*01ec*/ 	.word	0xffffffff


	//   ....[10]....
        /*01f0*/ 	.word	0xffffffff


	//   ....[11]....
        /*01f4*/ 	.word	0xffffffff


	//   ....[12]....
        /*01f8*/ 	.word	0xffffffff


	//   ....[13]....
        /*01fc*/ 	.word	0xffffffff


	//   ....[14]....
        /*0200*/ 	.word	0xffffffff


	//   ....[15]....
        /*0204*/ 	.word	0xffffffff


	//   ....[16]....
        /*0208*/ 	.word	0xffffffff


	//   ....[17]....
        /*020c*/ 	.word	0xffffffff


	//   ....[18]....
        /*0210*/ 	.word	0xffffffff


	//   ....[19]....
        /*0214*/ 	.word	0xffffffff


	//   ....[20]....
        /*0218*/ 	.word	0xffffffff


	//   ....[21]....
        /*021c*/ 	.word	0xffffffff


	//   ....[22]....
        /*0220*/ 	.word	0xffffffff


	//   ....[23]....
        /*0224*/ 	.word	0xffffffff


	//   ....[24]....
        /*0228*/ 	.word	0xffffffff


	//   ....[25]....
        /*022c*/ 	.word	0xffffffff


	//   ....[26]....
        /*0230*/ 	.word	0xffffffff


	//   ....[27]....
        /*0234*/ 	.word	0xffffffff


	//   ....[28]....
        /*0238*/ 	.word	0xffffffff


	//   ....[29]....
        /*023c*/ 	.word	0xffffffff


	//   ....[30]....
        /*0240*/ 	.word	0xffffffff


	//   ....[31]....
        /*0244*/ 	.word	0xffffffff


	//   ....[32]....
        /*0248*/ 	.word	0xffffffff


	//   ....[33]....
        /*024c*/ 	.word	0xffffffff


	//   ....[34]....
        /*0250*/ 	.word	0xffffffff


	//   ....[35]....
        /*0254*/ 	.word	0xffffffff


	//   ....[36]....
        /*0258*/ 	.word	0xffffffff


	//   ....[37]....
        /*025c*/ 	.word	0xffffffff


	//   ....[38]....
        /*0260*/ 	.word	0xffffffff


	//   ....[39]....
        /*0264*/ 	.word	0xffffffff


	//   ....[40]....
        /*0268*/ 	.word	0xffffffff


	//   ....[41]....
        /*026c*/ 	.word	0xffffffff


	//   ....[42]....
        /*0270*/ 	.word	0xffffffff


	//   ....[43]....
        /*0274*/ 	.word	0xffffffff


	//   ....[44]....
        /*0278*/ 	.word	0xffffffff


	//   ....[45]....
        /*027c*/ 	.word	0xffffffff


	//   ....[46]....
        /*0280*/ 	.word	0xffffffff


	//   ....[47]....
        /*0284*/ 	.word	0xffffffff


	//   ....[48]....
        /*0288*/ 	.word	0xffffffff


	//   ....[49]....
        /*028c*/ 	.word	0xffffffff


	//   ....[50]....
        /*0290*/ 	.word	0xffffffff


	//   ....[51]....
        /*0294*/ 	.word	0xffffffff


	//   ....[52]....
        /*0298*/ 	.word	0xffffffff


	//   ....[53]....
        /*029c*/ 	.word	0xffffffff


	//   ....[54]....
        /*02a0*/ 	.word	0xffffffff


	//   ....[55]....
        /*02a4*/ 	.word	0xffffffff


	//   ....[56]....
        /*02a8*/ 	.word	0xffffffff


	//   ....[57]....
        /*02ac*/ 	.word	0xffffffff


	//   ....[58]....
        /*02b0*/ 	.word	0xffffffff


	//   ....[59]....
        /*02b4*/ 	.word	0xffffffff


	//   ....[60]....
        /*02b8*/ 	.word	0xffffffff


	//   ....[61]....
        /*02bc*/ 	.word	0xffffffff


	//   ....[62]....
        /*02c0*/ 	.word	0xffffffff


	//   ....[63]....
        /*02c4*/ 	.word	0xffffffff


	//   ....[64]....
        /*02c8*/ 	.word	0xffffffff


	//   ....[65]....
        /*02cc*/ 	.word	0xffffffff


	//   ....[66]....
        /*02d0*/ 	.word	0xffffffff


	//   ....[67]....
        /*02d4*/ 	.word	0xffffffff


	//   ....[68]....
        /*02d8*/ 	.word	0x0500000f


	//   ....[69]....
        /*02dc*/ 	.word	0x0500000f


	//   ....[70]....
        /*02e0*/ 	.word	0x0500000f


	//   ....[71]....
        /*02e4*/ 	.word	0x0500000f


	//   ....[72]....
        /*02e8*/ 	.word	0x0500000f


	//   ....[73]....
        /*02ec*/ 	.word	0x0500000f


	//   ....[74]....
        /*02f0*/ 	.word	0x0500000f


	//   ....[75]....
        /*02f4*/ 	.word	0x0500000f


	//   ....[76]....
        /*02f8*/ 	.word	0x0500000f


	//   ....[77]....
        /*02fc*/ 	.word	0x0500000f


	//   ....[78]....
        /*0300*/ 	.word	0x0500000f


	//   ....[79]....
        /*0304*/ 	.word	0x0500000f


	//   ....[80]....
        /*0308*/ 	.word	0x0500000f


	//   ....[81]....
        /*030c*/ 	.word	0x0500000f


	//   ....[82]....
        /*0310*/ 	.word	0x0500000f


	//   ....[83]....
        /*0314*/ 	.word	0x0500000f


	//   ....[84]....
        /*0318*/ 	.word	0x0500000f


	//   ....[85]....
        /*031c*/ 	.word	0x0500000f


	//   ....[86]....
        /*0320*/ 	.word	0x0500000f


	//----- nvinfo : EIATTR_COOP_GROUP_INSTR_OFFSETS
	.align		4
.L_497:
        /*0324*/ 	.byte	0x04, 0x28
        /*0326*/ 	.short	(.L_499 - .L_498)


	//   ....[0]....
.L_498:
        /*0328*/ 	.word	0x00000070


	//   ....[1]....
        /*032c*/ 	.word	0x00000140


	//   ....[2]....
        /*0330*/ 	.word	0x00000190


	//   ....[3]....
        /*0334*/ 	.word	0x000003c0


	//   ....[4]....
        /*0338*/ 	.word	0x00000520


	//   ....[5]....
        /*033c*/ 	.word	0x00000640


	//   ....[6]....
        /*0340*/ 	.word	0x000007a0


	//   ....[7]....
        /*0344*/ 	.word	0x000016b0


	//   ....[8]....
        /*0348*/ 	.word	0x00001c90


	//   ....[9]....
        /*034c*/ 	.word	0x00001ca0


	//   ....[10]....
        /*0350*/ 	.word	0x000022a0


	//   ....[11]....
        /*0354*/ 	.word	0x000023a0


	//   ....[12]....
        /*0358*/ 	.word	0x00002990


	//   ....[13]....
        /*035c*/ 	.word	0x000029f0


	//   ....[14]....
        /*0360*/ 	.word	0x00003980


	//   ....[15]....
        /*0364*/ 	.word	0x000039a0


	//   ....[16]....
        /*0368*/ 	.word	0x00003f60


	//   ....[17]....
        /*036c*/ 	.word	0x00004020


	//   ....[18]....
        /*0370*/ 	.word	0x00004600


	//   ....[19]....
        /*0374*/ 	.word	0x00004680


	//   ....[20]....
        /*0378*/ 	.word	0x00005fe0


	//   ....[21]....
        /*037c*/ 	.word	0x00006000


	//   ....[22]....
        /*0380*/ 	.word	0x00006660


	//   ....[23]....
        /*0384*/ 	.word	0x00006830


	//   ....[24]....
        /*0388*/ 	.word	0x000078c0


	//   ....[25]....
        /*038c*/ 	.word	0x00007940


	//   ....[26]....
        /*0390*/ 	.word	0x000079a0


	//   ....[27]....
        /*0394*/ 	.word	0x000079d0


	//   ....[28]....
        /*0398*/ 	.word	0x00009220


	//   ....[29]....
        /*039c*/ 	.word	0x000092b0


	//   ....[30]....
        /*03a0*/ 	.word	0x000092e0


	//   ....[31]....
        /*03a4*/ 	.word	0x00009310


	//   ....[32]....
        /*03a8*/ 	.word	0x00009b00


	//   ....[33]....
        /*03ac*/ 	.word	0x00009b20


	//   ....[34]....
        /*03b0*/ 	.word	0x00009c70


	//   ....[35]....
        /*03b4*/ 	.word	0x00009c90


	//   ....[36]....
        /*03b8*/ 	.word	0x00009dd0


	//   ....[37]....
        /*03bc*/ 	.word	0x00009df0


	//   ....[38]....
        /*03c0*/ 	.word	0x00009f40


	//   ....[39]....
        /*03c4*/ 	.word	0x00009f60


	//   ....[40]....
        /*03c8*/ 	.word	0x0000a660


	//   ....[41]....
        /*03cc*/ 	.word	0x0000a690


	//   ....[42]....
        /*03d0*/ 	.word	0x0000a7e0


	//   ....[43]....
        /*03d4*/ 	.word	0x0000a800


	//   ....[44]....
        /*03d8*/ 	.word	0x0000a940


	//   ....[45]....
        /*03dc*/ 	.word	0x0000a960


	//   ....[46]....
        /*03e0*/ 	.word	0x0000aab0


	//   ....[47]....
        /*03e4*/ 	.word	0x0000aad0


	//   ....[48]....
        /*03e8*/ 	.word	0x0000acb0


	//   ....[49]....
        /*03ec*/ 	.word	0x0000b9d0


	//   ....[50]....
        /*03f0*/ 	.word	0x0000c340


	//   ....[51]....
        /*03f4*/ 	.word	0x0000c380


	//   ....[52]....
        /*03f8*/ 	.word	0x0000c3b0


	//   ....[53]....
        /*03fc*/ 	.word	0x0000c3f0


	//   ....[54]....
        /*0400*/ 	.word	0x0000c490


	//   ....[55]....
        /*0404*/ 	.word	0x0000c4a0


	//   ....[56]....
        /*0408*/ 	.word	0x0000c510


	//   ....[57]....
        /*040c*/ 	.word	0x0000c520


	//   ....[58]....
        /*0410*/ 	.word	0x0000c590


	//   ....[59]....
        /*0414*/ 	.word	0x0000c5a0


	//   ....[60]....
        /*0418*/ 	.word	0x0000c610


	//   ....[61]....
        /*041c*/ 	.word	0x0000c620


	//   ....[62]....
        /*0420*/ 	.word	0x0000c690


	//   ....[63]....
        /*0424*/ 	.word	0x0000c6a0


	//   ....[64]....
        /*0428*/ 	.word	0x0000c6b0


	//   ....[65]....
        /*042c*/ 	.word	0x0000c6f0


	//   ....[66]....
        /*0430*/ 	.word	0x0000efa0


	//   ....[67]....
        /*0434*/ 	.word	0x0000f190


	//   ....[68]....
        /*0438*/ 	.word	0x0000f6c0


	//   ....[69]....
        /*043c*/ 	.word	0x0000f840


	//   ....[70]....
        /*0440*/ 	.word	0x0000f8a0


	//   ....[71]....
        /*0444*/ 	.word	0x0000f930


	//   ....[72]....
        /*0448*/ 	.word	0x0000fa30


	//   ....[73]....
        /*044c*/ 	.word	0x0000fab0


	//   ....[74]....
        /*0450*/ 	.word	0x0000fb80


	//   ....[75]....
        /*0454*/ 	.word	0x0000fc10


	//   ....[76]....
        /*0458*/ 	.word	0x0000fcf0


	//   ....[77]....
        /*045c*/ 	.word	0x0000fd50


	//   ....[78]....
        /*0460*/ 	.word	0x0000fe30


	//   ....[79]....
        /*0464*/ 	.word	0x0000fe90


	//   ....[80]....
        /*0468*/ 	.word	0x0000ff70


	//   ....[81]....
        /*046c*/ 	.word	0x0000ffd0


	//   ....[82]....
        /*0470*/ 	.word	0x000100a0


	//   ....[83]....
        /*0474*/ 	.word	0x00010100


	//   ....[84]....
        /*0478*/ 	.word	0x000101c0


	//   ....[85]....
        /*047c*/ 	.word	0x000104e0


	//   ....[86]....
        /*0480*/ 	.word	0x00010600


	//----- nvinfo : EIATTR_REG_RECONFIG
	.align		4
.L_499:
        /*0484*/ 	.byte	0x01, 0x54
	.zero		2


	//----- nvinfo : EIATTR_SYSCALL_OFFSETS
	.align		4
        /*0488*/ 	.byte	0x04, 0x46
        /*048a*/ 	.short	(.L_501 - .L_500)


	//   ....[0]....
.L_500:
        /*048c*/ 	.word	0x00001890


	//   ....[1]....
        /*0490*/ 	.word	0x0000b5e0


	//   ....[2]....
        /*0494*/ 	.word	0x0000b730


	//   ....[3]....
        /*0498*/ 	.word	0x0000b820


	//   ....[4]....
        /*049c*/ 	.word	0x0000bf50


	//----- nvinfo : EIATTR_MBARRIER_INSTR_OFFSETS
	.align		4
.L_501:
        /*04a0*/ 	.byte	0x04, 0x39
        /*04a2*/ 	.short	(.L_503 - .L_502)


	//   ....[0]....
.L_502:
        /*04a4*/ 	.word	0x00000270
        /*04a8*/ 	.word	0x000000ff
        /*04ac*/ 	.word	0x00022800
        /*04b0*/ 	.short	0x0100
        /*04b2*/ 	.byte	0x08
	.zero		1


	//   ....[1]....
        /*04b4*/ 	.word	0x00000280
        /*04b8*/ 	.word	0x000000ff
        /*04bc*/ 	.word	0x00022820
        /*04c0*/ 	.short	0x0100
        /*04c2*/ 	.byte	0x08
	.zero		1


	//   ....[2]....
        /*04c4*/ 	.word	0x00000370
        /*04c8*/ 	.word	0x000000ff
        /*04cc*/ 	.word	0x00022830
        /*04d0*/ 	.short	0x0100
        /*04d2*/ 	.byte	0x08
	.zero		1


	//   ....[3]....
        /*04d4*/ 	.word	0x00000380
        /*04d8*/ 	.word	0x000000ff
        /*04dc*/ 	.word	0x00022840
        /*04e0*/ 	.short	0x0100
        /*04e2*/ 	.byte	0x08
	.zero		1


	//   ....[4]....
        /*04e4*/ 	.word	0x00000390
        /*04e8*/ 	.word	0x000000ff
        /*04ec*/ 	.word	0x00022838
        /*04f0*/ 	.short	0x0100
        /*04f2*/ 	.byte	0x08
	.zero		1


	//   ....[5]....
        /*04f4*/ 	.word	0x000003a0
        /*04f8*/ 	.word	0x000000ff
        /*04fc*/ 	.word	0x00022848
        /*0500*/ 	.short	0x0100
        /*0502*/ 	.byte	0x08
	.zero		1


	//   ....[6]....
        /*0504*/ 	.word	0x000004d0
        /*0508*/ 	.word	0x000000ff
        /*050c*/ 	.word	0x00022850
        /*0510*/ 	.short	0x0100
        /*0512*/ 	.byte	0x08
	.zero		1


	//   ....[7]....
        /*0514*/ 	.word	0x000004e0
        /*0518*/ 	.word	0x000000ff
        /*051c*/ 	.word	0x00022860
        /*0520*/ 	.short	0x0100
        /*0522*/ 	.byte	0x08
	.zero		1


	//   ....[8]....
        /*0524*/ 	.word	0x000004f0
        /*0528*/ 	.word	0x000000ff
        /*052c*/ 	.word	0x00022858
        /*0530*/ 	.short	0x0100
        /*0532*/ 	.byte	0x08
	.zero		1


	//   ....[9]....
        /*0534*/ 	.word	0x00000500
        /*0538*/ 	.word	0x000000ff
        /*053c*/ 	.word	0x00022868
        /*0540*/ 	.short	0x0100
        /*0542*/ 	.byte	0x08
	.zero		1


	//   ....[10]....
        /*0544*/ 	.word	0x000005f0
        /*0548*/ 	.word	0x000000ff
        /*054c*/ 	.word	0x00022870
        /*0550*/ 	.short	0x0100
        /*0552*/ 	.byte	0x06
	.zero		1


	//   ....[11]....
        /*0554*/ 	.word	0x00000600
        /*0558*/ 	.word	0x000000ff
        /*055c*/ 	.word	0x00022880
        /*0560*/ 	.short	0x0100
        /*0562*/ 	.byte	0x06
	.zero		1


	//   ....[12]....
        /*0564*/ 	.word	0x00000610
        /*0568*/ 	.word	0x000000ff
        /*056c*/ 	.word	0x00022878
        /*0570*/ 	.short	0x0100
        /*0572*/ 	.byte	0x06
	.zero		1


	//   ....[13]....
        /*0574*/ 	.word	0x00000620
        /*0578*/ 	.word	0x000000ff
        /*057c*/ 	.word	0x00022888
        /*0580*/ 	.short	0x0100
        /*0582*/ 	.byte	0x06
	.zero		1


	//   ....[14]....
        /*0584*/ 	.word	0x00000750
        /*0588*/ 	.word	0x000000ff
        /*058c*/ 	.word	0x00022890
        /*0590*/ 	.short	0x0100
        /*0592*/ 	.byte	0x08
	.zero		1


	//   ....[15]....
        /*0594*/ 	.word	0x00000760
        /*0598*/ 	.word	0x000000ff
        /*059c*/ 	.word	0x000228a0
        /*05a0*/ 	.short	0x0100
        /*05a2*/ 	.byte	0x08
	.zero		1


	//   ....[16]....
        /*05a4*/ 	.word	0x00000770
        /*05a8*/ 	.word	0x000000ff
        /*05ac*/ 	.word	0x00022898
        /*05b0*/ 	.short	0x0100
        /*05b2*/ 	.byte	0x08
	.zero		1


	//   ....[17]....
        /*05b4*/ 	.word	0x00000780
        /*05b8*/ 	.word	0x000000ff
        /*05bc*/ 	.word	0x000228a8
        /*05c0*/ 	.short	0x0100
        /*05c2*/ 	.byte	0x08
	.zero		1


	//   ....[18]....
        /*05c4*/ 	.word	0x000008b0
        /*05c8*/ 	.word	0x000000ff
        /*05cc*/ 	.word	0x000228b0
        /*05d0*/ 	.short	0x0100
        /*05d2*/ 	.byte	0x08
	.zero		1


	//   ....[19]....
        /*05d4*/ 	.word	0x000008c0
        /*05d8*/ 	.word	0x000000ff
        /*05dc*/ 	.word	0x000228c0
        /*05e0*/ 	.short	0x0100
        /*05e2*/ 	.byte	0x08
	.zero		1


	//   ....[20]....
        /*05e4*/ 	.word	0x000008d0
        /*05e8*/ 	.word	0x000000ff
        /*05ec*/ 	.word	0x000228b8
        /*05f0*/ 	.short	0x0100
        /*05f2*/ 	.byte	0x08
	.zero		1


	//   ....[21]....
        /*05f4*/ 	.word	0x000008e0
        /*05f8*/ 	.word	0x000000ff
        /*05fc*/ 	.word	0x000228c8
        /*0600*/ 	.short	0x0100
        /*0602*/ 	.byte	0x08
	.zero		1


	//   ....[22]....
        /*0604*/ 	.word	0x00001940
        /*0608*/ 	.word	0x00000007
        /*060c*/ 	.word	0x00022800
        /*0610*/ 	.short	0x010a
        /*0612*/ 	.byte	0x3f
	.zero		1


	//   ....[23]....
        /*0614*/ 	.word	0x00001a10
        /*0618*/ 	.word	0x00000006
        /*061c*/ 	.word	0x00022830
        /*0620*/ 	.short	0x010a
        /*0622*/ 	.byte	0x3f
	.zero		1


	//   ....[24]....
        /*0624*/ 	.word	0x00001a50
        /*0628*/ 	.word	0x00000006
        /*062c*/ 	.word	0x00022830
        /*0630*/ 	.short	0x010a
        /*0632*/ 	.byte	0x3f
	.zero		1


	//   ....[25]....
        /*0634*/ 	.word	0x00002e40
        /*0638*/ 	.word	0x00000004
        /*063c*/ 	.word	0x00000000
        /*0640*/ 	.short	0x0101
        /*0642*/ 	.byte	0x3f
	.zero		1


	//   ....[26]....
        /*0644*/ 	.word	0x000032a0
        /*0648*/ 	.word	0x00000006
        /*064c*/ 	.word	0x00022850
        /*0650*/ 	.short	0x010a
        /*0652*/ 	.byte	0x3f
	.zero		1


	//   ....[27]....
        /*0654*/ 	.word	0x000032e0
        /*0658*/ 	.word	0x00000006
        /*065c*/ 	.word	0x00022850
        /*0660*/ 	.short	0x010a
        /*0662*/ 	.byte	0x3f
	.zero		1


	//   ....[28]....
        /*0664*/ 	.word	0x000036b0
        /*0668*/ 	.word	0x00000006
        /*066c*/ 	.word	0x00000000
        /*0670*/ 	.short	0x0101
        /*0672*/ 	.byte	0x3f
	.zero		1


	//   ....[29]....
        /*0674*/ 	.word	0x000037e0
        /*0678*/ 	.word	0x000000ff
        /*067c*/ 	.word	0x00022830
        /*0680*/ 	.short	0x010a
        /*0682*/ 	.byte	0x1a
	.zero		1


	//   ....[30]....
        /*0684*/ 	.word	0x00003820
        /*0688*/ 	.word	0x000000ff
        /*068c*/ 	.word	0x00022830
        /*0690*/ 	.short	0x010a
        /*0692*/ 	.byte	0x1a
	.zero		1


	//   ....[31]....
        /*0694*/ 	.word	0x00004be0
        /*0698*/ 	.word	0x00000004
        /*069c*/ 	.word	0x00000000
        /*06a0*/ 	.short	0x0101
        /*06a2*/ 	.byte	0x3f
	.zero		1


	//   ....[32]....
        /*06a4*/ 	.word	0x00005800
        /*06a8*/ 	.word	0x000000ff
        /*06ac*/ 	.word	0x00022850
        /*06b0*/ 	.short	0x010a
        /*06b2*/ 	.byte	0x1a
	.zero		1


	//   ....[33]....
        /*06b4*/ 	.word	0x00005840
        /*06b8*/ 	.word	0x000000ff
        /*06bc*/ 	.word	0x00022850
        /*06c0*/ 	.short	0x010a
        /*06c2*/ 	.byte	0x1a
	.zero		1


	//   ....[34]....
        /*06c4*/ 	.word	0x00005b50
        /*06c8*/ 	.word	0x000000b1
        /*06cc*/ 	.word	0x00000000
        /*06d0*/ 	.short	0x0101
        /*06d2*/ 	.byte	0x3f
	.zero		1


	//   ....[35]....
        /*06d4*/ 	.word	0x00005c90
        /*06d8*/ 	.word	0x000000ff
        /*06dc*/ 	.word	0x00022830
        /*06e0*/ 	.short	0x010a
        /*06e2*/ 	.byte	0x18
	.zero		1


	//   ....[36]....
        /*06e4*/ 	.word	0x00005cd0
        /*06e8*/ 	.word	0x000000ff
        /*06ec*/ 	.word	0x00022830
        /*06f0*/ 	.short	0x010a
        /*06f2*/ 	.byte	0x18
	.zero		1


	//   ....[37]....
        /*06f4*/ 	.word	0x00006ab0
        /*06f8*/ 	.word	0x0000009a
        /*06fc*/ 	.word	0x00000000
        /*0700*/ 	.short	0x0101
        /*0702*/ 	.byte	0x3f
	.zero		1


	//   ....[38]....
        /*0704*/ 	.word	0x00007560
        /*0708*/ 	.word	0x000000ff
        /*070c*/ 	.word	0x00022850
        /*0710*/ 	.short	0x010a
        /*0712*/ 	.byte	0x18
	.zero		1


	//   ....[39]....
        /*0714*/ 	.word	0x000075a0
        /*0718*/ 	.word	0x000000ff
        /*071c*/ 	.word	0x00022850
        /*0720*/ 	.short	0x010a
        /*0722*/ 	.byte	0x18
	.zero		1


	//   ....[40]....
        /*0724*/ 	.word	0x000078a0
        /*0728*/ 	.word	0x000000b7
        /*072c*/ 	.word	0x00000000
        /*0730*/ 	.short	0x0101
        /*0732*/ 	.byte	0x3f
	.zero		1


	//   ....[41]....
        /*0734*/ 	.word	0x00009af0
        /*0738*/ 	.word	0x000000cb
        /*073c*/ 	.word	0x00000000
        /*0740*/ 	.short	0x0101
        /*0742*/ 	.byte	0x3f
	.zero		1


	//   ....[42]....
        /*0744*/ 	.word	0x0000bc30
        /*0748*/ 	.word	0x00000003
        /*074c*/ 	.word	0x00022840
        /*0750*/ 	.short	0x010a
        /*0752*/ 	.byte	0x3f
	.zero		1


	//   ....[43]....
        /*0754*/ 	.word	0x0000c7d0
        /*0758*/ 	.word	0x00000011
        /*075c*/ 	.word	0x00022800
        /*0760*/ 	.short	0x0107
        /*0762*/ 	.byte	0x3f
	.zero		1


	//   ....[44]....
        /*0764*/ 	.word	0x0000c8c0
        /*0768*/ 	.word	0x00000011
        /*076c*/ 	.word	0x00022800
        /*0770*/ 	.short	0x0101
        /*0772*/ 	.byte	0x3f
	.zero		1


	//   ....[45]....
        /*0774*/ 	.word	0x0000c8e0
        /*0778*/ 	.word	0x00000011
        /*077c*/ 	.word	0x00022820
        /*0780*/ 	.short	0x010a
        /*0782*/ 	.byte	0x3f
	.zero		1


	//   ....[46]....
        /*0784*/ 	.word	0x0000c9c0
        /*0788*/ 	.word	0x00000002
        /*078c*/ 	.word	0x00022860
        /*0790*/ 	.short	0x010a
        /*0792*/ 	.byte	0x3f
	.zero		1


	//   ....[47]....
        /*0794*/ 	.word	0x0000d1e0
        /*0798*/ 	.word	0x00000003
        /*079c*/ 	.word	0x00022840
        /*07a0*/ 	.short	0x010a
        /*07a2*/ 	.byte	0x3f
	.zero		1


	//   ....[48]....
        /*07a4*/ 	.word	0x0000d400
        /*07a8*/ 	.word	0x00000003
        /*07ac*/ 	.word	0x00022860
        /*07b0*/ 	.short	0x010a
        /*07b2*/ 	.byte	0x3f
	.zero		1


	//   ....[49]....
        /*07b4*/ 	.word	0x0000dbe0
        /*07b8*/ 	.word	0x00000004
        /*07bc*/ 	.word	0x00022840
        /*07c0*/ 	.short	0x010a
        /*07c2*/ 	.byte	0x3f
	.zero		1


	//   ....[50]....
        /*07c4*/ 	.word	0x0000de00
        /*07c8*/ 	.word	0x00000004
        /*07cc*/ 	.word	0x00022860
        /*07d0*/ 	.short	0x010a
        /*07d2*/ 	.byte	0x3f
	.zero		1


	//   ....[51]....
        /*07d4*/ 	.word	0x0000e580
        /*07d8*/ 	.word	0x00000004
        /*07dc*/ 	.word	0x00022840
        /*07e0*/ 	.short	0x010a
        /*07e2*/ 	.byte	0x3f
	.zero		1


	//   ....[52]....
        /*07e4*/ 	.word	0x0000e7a0
        /*07e8*/ 	.word	0x00000004
        /*07ec*/ 	.word	0x00022860
        /*07f0*/ 	.short	0x010a
        /*07f2*/ 	.byte	0x3f
	.zero		1


	//   ....[53]....
        /*07f4*/ 	.word	0x0000f110
        /*07f8*/ 	.word	0x00000000
        /*07fc*/ 	.word	0x00022820
        /*0800*/ 	.short	0x010a
        /*0802*/ 	.byte	0x3f
	.zero		1


	//   ....[54]....
        /*0804*/ 	.word	0x0000f2e0
        /*0808*/ 	.word	0x00000006
        /*080c*/ 	.word	0x00000000
        /*0810*/ 	.short	0x010a
        /*0812*/ 	.byte	0x3f
	.zero		1


	//   ....[55]....
        /*0814*/ 	.word	0x0000f330
        /*0818*/ 	.word	0x00000003
        /*081c*/ 	.word	0x00000000
        /*0820*/ 	.short	0x010a
        /*0822*/ 	.byte	0x3f
	.zero		1


	//   ....[56]....
        /*0824*/ 	.word	0x0000f390
        /*0828*/ 	.word	0x00000012
        /*082c*/ 	.word	0x00000000
        /*0830*/ 	.short	0x010a
        /*0832*/ 	.byte	0x3f
	.zero		1


	//   ....[57]....
        /*0834*/ 	.word	0x0000f3c0
        /*0838*/ 	.word	0x00000003
        /*083c*/ 	.word	0x00000000
        /*0840*/ 	.short	0x010a
        /*0842*/ 	.byte	0x3f
	.zero		1


	//   ....[58]....
        /*0844*/ 	.word	0x0000f420
        /*0848*/ 	.word	0x00000007
        /*084c*/ 	.word	0x00022800
        /*0850*/ 	.short	0x010a
        /*0852*/ 	.byte	0x3f
	.zero		1


	//   ....[59]....
        /*0854*/ 	.word	0x0000f470
        /*0858*/ 	.word	0x00000006
        /*085c*/ 	.word	0x00022830
        /*0860*/ 	.short	0x010a
        /*0862*/ 	.byte	0x3f
	.zero		1


	//   ....[60]....
        /*0864*/ 	.word	0x0000f4c0
        /*0868*/ 	.word	0x00000006
        /*086c*/ 	.word	0x00022850
        /*0870*/ 	.short	0x010a
        /*0872*/ 	.byte	0x3f
	.zero		1


	//   ....[61]....
        /*0874*/ 	.word	0x0000f520
        /*0878*/ 	.word	0x00000003
        /*087c*/ 	.word	0x00022830
        /*0880*/ 	.short	0x010a
        /*0882*/ 	.byte	0x3f
	.zero		1


	//   ....[62]....
        /*0884*/ 	.word	0x0000f570
        /*0888*/ 	.word	0x000000b1
        /*088c*/ 	.word	0x00022850
        /*0890*/ 	.short	0x010a
        /*0892*/ 	.byte	0x3f
	.zero		1


	//   ....[63]....
        /*0894*/ 	.word	0x0000f5d0
        /*0898*/ 	.word	0x00000003
        /*089c*/ 	.word	0x00022830
        /*08a0*/ 	.short	0x010a
        /*08a2*/ 	.byte	0x3f
	.zero		1


	//   ....[64]....
        /*08a4*/ 	.word	0x0000f620
        /*08a8*/ 	.word	0x000000b7
        /*08ac*/ 	.word	0x00022850
        /*08b0*/ 	.short	0x010a
        /*08b2*/ 	.byte	0x3f
	.zero		1


	//   ....[65]....
        /*08b4*/ 	.word	0x0000f770
        /*08b8*/ 	.word	0x00000003
        /*08bc*/ 	.word	0x00022840
        /*08c0*/ 	.short	0x010a
        /*08c2*/ 	.byte	0x3f
	.zero		1


	//   ....[66]....
        /*08c4*/ 	.word	0x00010200
        /*08c8*/ 	.word	0x00000011
        /*08cc*/ 	.word	0x00022820
        /*08d0*/ 	.short	0x010a
        /*08d2*/ 	.byte	0x3f
	.zero		1


	//   ....[67]....
        /*08d4*/ 	.word	0x00010250
        /*08d8*/ 	.word	0x00000002
        /*08dc*/ 	.word	0x00022860
        /*08e0*/ 	.short	0x010a
        /*08e2*/ 	.byte	0x3f
	.zero		1


	//   ....[68]....
        /*08e4*/ 	.word	0x000102a0
        /*08e8*/ 	.word	0x00000003
        /*08ec*/ 	.word	0x00022840
        /*08f0*/ 	.short	0x010a
        /*08f2*/ 	.byte	0x3f
	.zero		1


	//   ....[69]....
        /*08f4*/ 	.word	0x000102f0
        /*08f8*/ 	.word	0x00000003
        /*08fc*/ 	.word	0x00022860
        /*0900*/ 	.short	0x010a
        /*0902*/ 	.byte	0x3f
	.zero		1


	//   ....[70]....
        /*0904*/ 	.word	0x00010340
        /*0908*/ 	.word	0x00000004
        /*090c*/ 	.word	0x00022840
        /*0910*/ 	.short	0x010a
        /*0912*/ 	.byte	0x3f
	.zero		1


	//   ....[71]....
        /*0914*/ 	.word	0x00010390
        /*0918*/ 	.word	0x00000004
        /*091c*/ 	.word	0x00022860
        /*0920*/ 	.short	0x010a
        /*0922*/ 	.byte	0x3f
	.zero		1


	//   ....[72]....
        /*0924*/ 	.word	0x000103e0
        /*0928*/ 	.word	0x00000004
        /*092c*/ 	.word	0x00022840
        /*0930*/ 	.short	0x010a
        /*0932*/ 	.byte	0x3f
	.zero		1


	//   ....[73]....
        /*0934*/ 	.word	0x00010430
        /*0938*/ 	.word	0x00000004
        /*093c*/ 	.word	0x00022860
        /*0940*/ 	.short	0x010a
        /*0942*/ 	.byte	0x3f
	.zero		1


	//   ....[74]....
        /*0944*/ 	.word	0x00010520
        /*0948*/ 	.word	0x00000000
        /*094c*/ 	.word	0x00022820
        /*0950*/ 	.short	0x010a
        /*0952*/ 	.byte	0x3f
	.zero		1


	//   ....[75]....
        /*0954*/ 	.word	0x000106c0
        /*0958*/ 	.word	0x00000006
        /*095c*/ 	.word	0x00000000
        /*0960*/ 	.short	0x010a
        /*0962*/ 	.byte	0x3f
	.zero		1


	//   ....[76]....
        /*0964*/ 	.word	0x00010710
        /*0968*/ 	.word	0x00000003
        /*096c*/ 	.word	0x00000000
        /*0970*/ 	.short	0x010a
        /*0972*/ 	.byte	0x3f
	.zero		1


	//   ....[77]....
        /*0974*/ 	.word	0x00010760
        /*0978*/ 	.word	0x00000012
        /*097c*/ 	.word	0x00000000
        /*0980*/ 	.short	0x010a
        /*0982*/ 	.byte	0x3f
	.zero		1


	//----- nvinfo : EIATTR_NUM_MBARRIERS
	.align		4
.L_503:
        /*0984*/ 	.byte	0x03, 0x38
        /*0986*/ 	.short	0x0016


	//----- nvinfo : EIATTR_EXIT_INSTR_OFFSETS
	.align		4
        /*0988*/ 	.byte	0x04, 0x1c
        /*098a*/ 	.short	(.L_505 - .L_504)


	//   ....[0]....
.L_504:
        /*098c*/ 	.word	0x00000a40


	//   ....[1]....
        /*0990*/ 	.word	0x0000ac50


	//   ....[2]....
        /*0994*/ 	.word	0x0000f410


	//----- nvinfo : EIATTR_MAX_THREADS
	.align		4
.L_505:
        /*0998*/ 	.byte	0x04, 0x05
        /*099a*/ 	.short	(.L_507 - .L_506)
.L_506:
        /*099c*/ 	.word	0x00000180
        /*09a0*/ 	.word	0x00000001
        /*09a4*/ 	.word	0x00000001


	//----- nvinfo : EIATTR_CRS_STACK_SIZE
	.align		4
.L_507:
        /*09a8*/ 	.byte	0x04, 0x1e
        /*09aa*/ 	.short	(.L_509 - .L_508)
.L_508:
        /*09ac*/ 	.word	0x00000000


	//----- nvinfo : EIATTR_CBANK_PARAM_SIZE
	.align		4
.L_509:
        /*09b0*/ 	.byte	0x03, 0x19
        /*09b2*/ 	.short	0x0af0


	//----- nvinfo : EIATTR_PARAM_CBANK
	.align		4
        /*09b4*/ 	.byte	0x04, 0x0a
        /*09b6*/ 	.short	(.L_511 - .L_510)
	.align		4
.L_510:
        /*09b8*/ 	.word	index@(.nv.constant0._ZN7cutlass13device_kernelIN5flash11enable_sm90INS1_16FlashAttnFwdSm90INS1_25CollectiveMainloopFwdSm90ILi2EN4cute5tupleIJNS5_1CILi1EEES8_S8_EEENS6_IJNS7_ILi128EEENS7_ILi96EEENS7_ILi64EEEEEELi256ENS_6half_tEfNS_4arch4Sm90ELb1ELb0ELb0ELb0ELb0ELb0ELb0ELb1ELb0ELb1ELb0ELb0EEENS1_21CollectiveEpilogueFwdINS6_IJSA_NS7_ILi256EEESB_EEES9_SE_SG_Li256ELb0ELb1ELb0ELb0EEENS1_30DynamicPersistentTileSchedulerILi256ELi128ELb0ELb1ELb1EEEEEEEEEvNT_6ParamsE)
        /*09bc*/ 	.short	0x0210
        /*09be*/ 	.short	0x0af0


	//----- nvinfo : EIATTR_SW_WAR
	.align		4
.L_511:
        /*09c0*/ 	.byte	0x04, 0x36
        /*09c2*/ 	.short	(.L_513 - .L_512)
.L_512:
        /*09c4*/ 	.word	0x00000008
.L_513:


//--------------------- .nv.info._ZN7cutlass13device_kernelIN5flash11enable_sm90INS1_16FlashAttnFwdSm90INS1_25CollectiveMainloopFwdSm90ILi2EN4cute5tupleIJNS5_1CILi1EEES8_S8_EEENS6_IJNS7_ILi128EEENS7_ILi96EEENS7_ILi64EEEEEELi256ENS_6half_tEfNS_4arch4Sm90ELb1ELb0ELb0ELb0ELb0ELb0ELb1ELb1ELb0ELb1ELb0ELb0EEENS1_21CollectiveEpilogueFwdINS6_IJSA_NS7_ILi256EEESB_EEES9_SE_SG_Li256ELb0ELb1ELb0ELb0EEENS1_30DynamicPersistentTileSchedulerILi256ELi128ELb0ELb1ELb1EEEEEEEEEvNT_6ParamsE --------------------------
	.section	.nv.info._ZN7cutlass13device_kernelIN5flash11enable_sm90INS1_16FlashAttnFwdSm90INS1_25CollectiveMainloopFwdSm90ILi2EN4cute5tupleIJNS5_1CILi1EEES8_S8_EEENS6_IJNS7_ILi128EEENS7_ILi96EEENS7_ILi64EEEEEELi256ENS_6half_tEfNS_4arch4Sm90ELb1ELb0ELb0ELb0ELb0ELb0ELb1ELb1ELb0ELb1ELb0ELb0EEENS1_21CollectiveEpilogueFwdINS6_IJSA_NS7_ILi256EEESB_EEES9_SE_SG_Li256ELb0ELb1ELb0ELb0EEENS1_30DynamicPersistentTileSchedulerILi256ELi128ELb0ELb1ELb1EEEEEEEEEvNT_6ParamsE,"",@"SHT_CUDA_INFO"
	.sectionflags	@""
	.align	4


	//----- nvinfo : EIATTR_CUDA_API_VERSION
	.align		4
        /*0000*/ 	.byte	0x04, 0x37
        /*0002*/ 	.short	(.L_515 - .L_514)
.L_514:
        /*0004*/ 	.word	0x00000082


	//----- nvinfo : EIATTR_KPARAM_INFO
	.align		4
.L_515:
        /*0008*/ 	.byte	0x04, 0x17
        /*000a*/ 	.short	(.L_517 - .L_516)
.L_516:
        /*000c*/ 	.word	0x00000000
        /*0010*/ 	.short	0x0000
        /*0012*/ 	.short	0x0070
        /*0014*/ 	.byte	0x00, 0xf0, 0x01, 0x2e


	//----- nvinfo : EIATTR_SPARSE_MMA_MASK
	.align		4
.L_517:
        /*0018*/ 	.byte	0x03, 0x50
        /*001a*/ 	.short	0x0000


	//----- nvinfo : EIATTR_MAXREG_COUNT
	.align		4
        /*001c*/ 	.byte	0x03, 0x1b
        /*001e*/ 	.short	0x00a8


	//----- nvinfo : EIATTR_NUM_BARRIERS
	.align		4
        /*0020*/ 	.byte	0x02, 0x4c
        /*0022*/ 	.byte	0x10
	.zero		1


	//----- nvinfo : EIATTR_EXTERNS
	.align		4
        /*0024*/ 	.byte	0x04, 0x0f
        /*0026*/ 	.short	(.L_519 - .L_518)


	//   ....[0]....
	.align		4
.L_518:
        /*0028*/ 	.word	index@(__assertfail)


	//----- nvinfo : EIATTR_ANNOTATIONS
	.align		4
.L_519:
        /*002c*/ 	.byte	0x04, 0x55
        /*002e*/ 	.short	(.L_521 - .L_520)


	//   ....[0]....
.L_520:
        /* <DEDUP_REMOVED lines=42> */


	//----- nvinfo : EIATTR_MERCURY_ISA_VERSION
	.align		4
.L_521:
        /*02b8*/ 	.byte	0x03, 0x5f
        /*02ba*/ 	.short	0x0101


	//----- nvinfo : EIATTR_INT_WARP_WIDE_INSTR_OFFSETS
	.align		4
        /*02bc*/ 	.byte	0x04, 0x31
        /*02be*/ 	.short	(.L_523 - .L_522)


	//   ....[0]....
.L_522:
        /*02c0*/ 	.word	0x00000130


	//   ....[1]....
        /*02c4*/ 	.word	0x00000170


	//   ....[2]....
        /*02c8*/ 	.word	0x000001e0


	//   ....[3]....
        /*02cc*/ 	.word	0x000001f0


	//   ....[4]....
        /*02d0*/ 	.word	0x0000cab0


	//   ....[5]....
        /*02d4*/ 	.word	0x0000cb40


	//   ....[6]....
        /*02d8*/ 	.word	0x000110d0


	//   ....[7]....
        /*02dc*/ 	.word	0x00011160


	//----- nvinfo : EIATTR_COOP_GROUP_MASK_REGIDS
	.align		4
.L_523:
        /*02e0*/ 	.byte	0x04, 0x29
        /*02e2*/ 	.short	(.L_525 - .L_524)


	//   ....[0]....
.L_524:
        /*02e4*/ 	.word	0xffffffff


	//   ....[1]....
        /*02e8*/ 	.word	0xffffffff


	//   ....[2]....
        /*02ec*/ 	.word	0xffffffff


	//   ....[3]....
        /*02f0*/ 	.word	0xffffffff


	//   ....[4]....
        /*02f4*/ 	.word	0xffffffff


	//   ....[5]....
        /*02f8*/ 	.word	0xffffffff


	//   ....[6]....
        /*02fc*/ 	.word	0xffffffff


	//   ....[7]....
        /*0300*/ 	.word	0xffffffff


	//   ....[8]....
        /*0304*/ 	.word	0xffffffff


	//   ....[9]....
        /*0308*/ 	.word	0xffffffff


	//   ....[10]....
        /*030c*/ 	.word	0xffffffff


	//   ....[11]....
        /*0310*/ 	.word	0xffffffff


	//   ....[12]....
        /*0314*/ 	.word	0xffffffff


	//   ....[13]....
        /*0318*/ 	.word	0xffffffff


	//   ....[14]....
        /*031c*/ 	.word	0xffffffff


	//   ....[15]....
        /*0320*/ 	.word	0xffffffff


	//   ....[16]....
        /*0324*/ 	.word	0xffffffff


	//   ....[17]....
        /*0328*/ 	.word	0xffffffff


	//   ....[18]....
        /*032c*/ 	.word	0xffffffff


	//   ....[19]....
        /*0330*/ 	.word	0xffffffff


	//   ....[20]....
        /*0334*/ 	.word	0xffffffff


	//   ....[21]....
        /*0338*/ 	.word	0xffffffff


	//   ....[22]....
        /*033c*/ 	.word	0xffffffff


	//   ....[23]....
        /*0340*/ 	.word	0xffffffff


	//   ....[24]....
        /*0344*/ 	.word	0xffffffff


	//   ....[25]....
        /*0348*/ 	.word	0xffffffff


	//   ....[26]....
        /*034c*/ 	.word	0xffffffff


	//   ....[27]....
        /*0350*/ 	.word	0xffffffff


	//   ....[28]....
        /*0354*/ 	.word	0xffffffff


	//   ....[29]....
        /*0358*/ 	.word	0xffffffff


	//   ....[30]....
        /*035c*/ 	.word	0xffffffff


	//   ....[31]....
        /*0360*/ 	.word	0xffffffff


	//   ....[32]....
        /*0364*/ 	.word	0xffffffff


	//   ....[33]....
        /*0368*/ 	.word	0xffffffff


	//   ....[34]....
        /*036c*/ 	.word	0xffffffff


	//   ....[35]....
        /*0370*/ 	.word	0xffffffff


	//   ....[36]....
        /*0374*/ 	.word	0xffffffff


	//   ....[37]....
        /*0378*/ 	.word	0xffffffff


	//   ....[38]....
        /*037c*/ 	.word	0xffffffff


	//   ....[39]....
        /*0380*/ 	.word	0xffffffff


	//   ....[40]....
        /*0384*/ 	.word	0xffffffff


	//   ....[41]....
        /*0388*/ 	.word	0xffffffff


	//   ....[42]....
        /*038c*/ 	.word	0xffffffff


	//   ....[43]....
        /*0390*/ 	.word	0xffffffff


	//   ....[44]....
        /*0394*/ 	.word	0xffffffff


	//   ....[45]....
        /*0398*/ 	.word	0xffffffff


	//   ....[46]....
        /*039c*/ 	.word	0xffffffff


	//   ....[47]....
        /*03a0*/ 	.word	0xffffffff


	//   ....[48]....
        /*03a4*/ 	.word	0xffffffff


	//   ....[49]....
        /*03a8*/ 	.word	0xffffffff


	//   ....[50]....
        /*03ac*/ 	.word	0xffffffff


	//   ....[51]....
        /*03b0*/ 	.word	0xffffffff


	//   ....[52]....
        /*03b4*/ 	.word	0xffffffff


	//   ....[53]....
        /*03b8*/ 	.word	0xffffffff


	//   ....[54]....
        /*03bc*/ 	.word	0xffffffff


	//   ....[55]....
        /*03c0*/ 	.word	0xffffffff


	//   ....[56]....
        /*03c4*/ 	.word	0xffffffff


	//   ....[57]....
        /*03c8*/ 	.word	0xffffffff


	//   ....[58]....
        /*03cc*/ 	.word	0xffffffff


	//   ....[59]....
        /*03d0*/ 	.word	0xffffffff


	//   ....[60]....
        /*03d4*/ 	.word	0xffffffff


	//   ....[61]....
        /*03d8*/ 	.word	0xffffffff


	//   ....[62]....
        /*03dc*/ 	.word	0xffffffff


	//   ....[63]....
        /*03e0*/ 	.word	0xffffffff


	//   ....[64]....
        /*03e4*/ 	.word	0xffffffff


	//   ....[65]....
        /*03e8*/ 	.word	0xffffffff


	//   ....[66]....
        /*03ec*/ 	.word	0xffffffff


	//   ....[67]....
        /*03f0*/ 	.word	0xffffffff


	//   ....[68]....
        /*03f4*/ 	.word	0xffffffff


	//   ....[69]....
        /*03f8*/ 	.word	0xffffffff


	//   ....[70]....
        /*03fc*/ 	.word	0xffffffff


	//   ....[71]....
        /*0400*/ 	.word	0xffffffff


	//   ....[72]....
        /*0404*/ 	.word	0xffffffff


	//   ....[73]....
        /*0408*/ 	.word	0xffffffff


	//   ....[74]....
        /*040c*/ 	.word	0xffffffff


	//   ....[75]....
        /*0410*/ 	.word	0xffffffff


	//   ....[76]....
        /*0414*/ 	.word	0xffffffff


	//   ....[77]....
        /*0418*/ 	.word	0xffffffff


	//   ....[78]....
        /*041c*/ 	.word	0xffffffff


	//   ....[79]....
        /*0420*/ 	.word	0xffffffff


	//   ....[80]....
        /*0424*/ 	.word	0xffffffff


	//   ....[81]....
        /*0428*/ 	.word	0xffffffff


	//   ....[82]....
        /*042c*/ 	.word	0xffffffff


	//   ....[83]....
        /*0430*/ 	.word	0xffffffff


	//   ....[84]....
        /*0434*/ 	.word	0x0500000f


	//   ....[85]....
        /*0438*/ 	.word	0x0500000f


	//   ....[86]....
        /*043c*/ 	.word	0x0500000f


	//   ....[87]....
        /*0440*/ 	.word	0x0500000f


	//   ....[88]....
        /*0444*/ 	.word	0x0500000f


	//   ....[89]....
        /*0448*/ 	.word	0x0500000f


	//   ....[90]....
        /*044c*/ 	.word	0x0500000f


	//   ....[91]....
        /*0450*/ 	.word	0x0500000f


	//   ....[92]....
        /*0454*/ 	.word	0x0500000f


	//   ....[93]....
        /*0458*/ 	.word	0x0500000f


	//   ....[94]....
        /*045c*/ 	.word	0x0500000f


	//   ....[95]....
        /*0460*/ 	.word	0x0500000f


	//   ....[96]....
        /*0464*/ 	.word	0x0500000f


	//   ....[97]....
        /*0468*/ 	.word	0x0500000f


	//   ....[98]....
        /*046c*/ 	.word	0x0500000f


	//   ....[99]....
        /*0470*/ 	.word	0x0500000f


	//   ....[100]....
        /*0474*/ 	.word	0x0500000f


	//   ....[101]....
        /*0478*/ 	.word	0x0500000f


	//   ....[102]....
        /*047c*/ 	.word	0x0500000f


	//   ....[103]....
        /*0480*/ 	.word	0x0500000f


	//   ....[104]....
        /*0484*/ 	.word	0x0500000f


	//   ....[105]....
        /*0488*/ 	.word	0x0500000f


	//   ....[106]....
        /*048c*/ 	.word	0x0500000f


	//   ....[107]....
        /*0490*/ 	.word	0x0500000f


	//   ....[108]....
        /*0494*/ 	.word	0x0500000f


	//   ....[109]....
        /*0498*/ 	.word	0x0500000f


	//   ....[110]....
        /*049c*/ 	.word	0x0500000f


	//   ....[111]....
        /*04a0*/ 	.word	0x0500000f


	//   ....[112]....
        /*04a4*/ 	.word	0x0500000f


	//   ....[113]....
        /*04a8*/ 	.word	0x0500000f


	//   ....[114]....
        /*04ac*/ 	.word	0x0500000f


	//   ....[115]....
        /*04b0*/ 	.word	0x0500000f


	//   ....[116]....
        /*04b4*/ 	.word	0x0500000f


	//   ....[117]....
        /*04b8*/ 	.word	0x0500000f


	//   ....[118]....
        /*04bc*/ 	.word	0x0500000f


	//----- nvinfo : EIATTR_COOP_GROUP_INSTR_OFFSETS
	.align		4
.L_525:
        /*04c0*/ 	.byte	0x04, 0x28
        /*04c2*/ 	.short	(.L_527 - .L_526)


	//   ....[0]....
.L_526:
        /*04c4*/ 	.word	0x00000070


	//   ....[1]....
        /*04c8*/ 	.word	0x00000140


	//   ....[2]....
        /*04cc*/ 	.word	0x00000190


	//   ....[3]....
        /*04d0*/ 	.word	0x000003e0


	//   ....[4]....
        /*04d4*/ 	.word	0x00000540


	//   ....[5]....
        /*04d8*/ 	.word	0x00000660


	//   ....[6]....
        /*04dc*/ 	.word	0x000007c0


	//   ....[7]....
        /*04e0*/ 	.word	0x00001750


	//   ....[8]....
        /*04e4*/ 	.word	0x00002950


	//   ....[9]....
        /*04e8*/ 	.word	0x00002970


	//   ....[10]....
        /*04ec*/ 	.word	0x000032c0


	//   ....[11]....
        /*04f0*/ 	.word	0x000032e0


	//   ....[12]....
        /*04f4*/ 	.word	0x00003300


	//   ....[13]....
        /*04f8*/ 	.word	0x00003320


	//   ....[14]....
        /*04fc*/ 	.word	0x00004790


	//   ....[15]....
        /*0500*/ 	.word	0x000047c0


	//   ....[16]....
        /*0504*/ 	.word	0x000054e0


	//   ....[17]....
        /*0508*/ 	.word	0x00005500


	//   ....[18]....
        /*050c*/ 	.word	0x00005520


	//   ....[19]....
        /*0510*/ 	.word	0x00005540


	//   ....[20]....
        /*0514*/ 	.word	0x00007820


	//   ....[21]....
        /*0518*/ 	.word	0x00007880


	//   ....[22]....
        /*051c*/ 	.word	0x000078a0


	//   ....[23]....
        /*0520*/ 	.word	0x000078c0


	//   ....[24]....
        /*0524*/ 	.word	0x00008eb0


	//   ....[25]....
        /*0528*/ 	.word	0x00008ef0


	//   ....[26]....
        /*052c*/ 	.word	0x00008fa0


	//   ....[27]....
        /*0530*/ 	.word	0x00009000


	//   ....[28]....
        /*0534*/ 	.word	0x0000aa90


	//   ....[29]....
        /*0538*/ 	.word	0x0000ab10


	//   ....[30]....
        /*053c*/ 	.word	0x0000ab50


	//   ....[31]....
        /*0540*/ 	.word	0x0000ab80


	//   ....[32]....
        /*0544*/ 	.word	0x0000b100


	//   ....[33]....
        /*0548*/ 	.word	0x0000b140


	//   ....[34]....
        /*054c*/ 	.word	0x0000b2a0


	//   ....[35]....
        /*0550*/ 	.word	0x0000b2c0


	//   ....[36]....
        /*0554*/ 	.word	0x0000b400


	//   ....[37]....
        /*0558*/ 	.word	0x0000b420


	//   ....[38]....
        /*055c*/ 	.word	0x0000b570


	//   ....[39]....
        /*0560*/ 	.word	0x0000b590


	//   ....[40]....
        /*0564*/ 	.word	0x0000bcf0


	//   ....[41]....
        /*0568*/ 	.word	0x0000bd20


	//   ....[42]....
        /*056c*/ 	.word	0x0000be70


	//   ....[43]....
        /*0570*/ 	.word	0x0000be90


	//   ....[44]....
        /*0574*/ 	.word	0x0000bfd0


	//   ....[45]....
        /*0578*/ 	.word	0x0000bff0


	//   ....[46]....
        /*057c*/ 	.word	0x0000c140


	//   ....[47]....
        /*0580*/ 	.word	0x0000c160


	//   ....[48]....
        /*0584*/ 	.word	0x0000c360


	//   ....[49]....
        /*0588*/ 	.word	0x0000d0b0


	//   ....[50]....
        /*058c*/ 	.word	0x0000da10


	//   ....[51]....
        /*0590*/ 	.word	0x0000da40


	//   ....[52]....
        /*0594*/ 	.word	0x0000da60


	//   ....[53]....
        /*0598*/ 	.word	0x0000da90


	//   ....[54]....
        /*059c*/ 	.word	0x0000db60


	//   ....[55]....
        /*05a0*/ 	.word	0x0000dbc0


	//   ....[56]....
        /*05a4*/ 	.word	0x0000dbd0


	//   ....[57]....
        /*05a8*/ 	.word	0x0000dc70


	//   ....[58]....
        /*05ac*/ 	.word	0x0000dca0


	//   ....[59]....
        /*05b0*/ 	.word	0x0000dd20


	//   ....[60]....
        /*05b4*/ 	.word	0x0000dd50


	//   ....[61]....
        /*05b8*/ 	.word	0x0000ddd0


	//   ....[62]....
        /*05bc*/ 	.word	0x0000de00


	//   ....[63]....
        /*05c0*/ 	.word	0x0000de20


	//   ....[64]....
        /*05c4*/ 	.word	0x0000de70


	//   ....[65]....
        /*05c8*/ 	.word	0x0000de80


	//   ....[66]....
        /*05cc*/ 	.word	0x0000e5b0


	//   ....[67]....
        /*05d0*/ 	.word	0x0000e5c0


	//   ....[68]....
        /*05d4*/ 	.word	0x0000e600


	//   ....[69]....
        /*05d8*/ 	.word	0x0000e6b0


	//   ....[70]....
        /*05dc*/ 	.word	0x0000e740


	//   ....[71]....
        /*05e0*/ 	.word	0x0000e750


	//   ....[72]....
        /*05e4*/ 	.word	0x0000e7e0


	//   ....[73]....
        /*05e8*/ 	.word	0x0000e7f0


	//   ....[74]....
        /*05ec*/ 	.word	0x0000e860


	//   ....[75]....
        /*05f0*/ 	.word	0x0000e870


	//   ....[76]....
        /*05f4*/ 	.word	0x0000e8f0


	//   ....[77]....
        /*05f8*/ 	.word	0x0000e900


	//   ....[78]....
        /*05fc*/ 	.word	0x0000e980


	//   ....[79]....
        /*0600*/ 	.word	0x0000e990


	//   ....[80]....
        /*0604*/ 	.word	0x0000ea10


	//   ....[81]....
        /*0608*/ 	.word	0x0000ea20


	//   ....[82]....
        /*060c*/ 	.word	0x000112b0


	//   ....[83]....
        /*0610*/ 	.word	0x000114a0


	//   ....[84]....
        /*0614*/ 	.word	0x00011a60


	//   ....[85]....
        /*0618*/ 	.word	0x00011bc0


	//   ....[86]....
        /*061c*/ 	.word	0x00011c30


	//   ....[87]....
        /*0620*/ 	.word	0x00011cc0


	//   ....[88]....
        /*0624*/ 	.word	0x00011d60


	//   ....[89]....
        /*0628*/ 	.word	0x00011e30


	//   ....[90]....
        /*062c*/ 	.word	0x00011f30


	//   ....[91]....
        /*0630*/ 	.word	0x00011f90


	//   ....[92]....
        /*0634*/ 	.word	0x00012030


	//   ....[93]....
        /*0638*/ 	.word	0x00012100


	//   ....[94]....
        /*063c*/ 	.word	0x000121a0


	//   ....[95]....
        /*0640*/ 	.word	0x00012270


	//   ....[96]....
        /*0644*/ 	.word	0x00012310


	//   ....[97]....
        /*0648*/ 	.word	0x000123e0


	//   ....[98]....
        /*064c*/ 	.word	0x00012480


	//   ....[99]....
        /*0650*/ 	.word	0x00012530


	//   ....[100]....
        /*0654*/ 	.word	0x000125d0


	//   ....[101]....
        /*0658*/ 	.word	0x000126b0


	//   ....[102]....
        /*065c*/ 	.word	0x00012770


	//   ....[103]....
        /*0660*/ 	.word	0x000129d0


	//   ....[104]....
        /*0664*/ 	.word	0x00012a40


	//   ....[105]....
        /*0668*/ 	.word	0x00012b50


	//   ....[106]....
        /*066c*/ 	.word	0x00012c10


	//   ....[107]....
        /*0670*/ 	.word	0x00012cd0


	//   ....[108]....
        /*0674*/ 	.word	0x00012d90


	//   ....[109]....
        /*0678*/ 	.word	0x00012e50


	//   ....[110]....
        /*067c*/ 	.word	0x00012f10


	//   ....[111]....
        /*0680*/ 	.word	0x00013020


	//   ....[112]....
        /*0684*/ 	.word	0x00013070


	//   ....[113]....
        /*0688*/ 	.word	0x00013130


	//   ....[114]....
        /*068c*/ 	.word	0x000131e0


	//   ....[115]....
        /*0690*/ 	.word	0x000132a0


	//   ....[116]....
        /*0694*/ 	.word	0x00013350


	//   ....[117]....
        /*0698*/ 	.word	0x00013670


	//   ....[118]....
        /*069c*/ 	.word	0x00013790


	//----- nvinfo : EIATTR_REG_RECONFIG
	.align		4
.L_527:
        /*06a0*/ 	.byte	0x01, 0x54
	.zero		2


	//----- nvinfo : EIATTR_SYSCALL_OFFSETS
	.align		4
        /*06a4*/ 	.byte	0x04, 0x46
        /*06a6*/ 	.short	(.L_529 - .L_528)


	//   ....[0]....
.L_528:
        /*06a8*/ 	.word	0x000019b0


	//   ....[1]....
        /*06ac*/ 	.word	0x0000ccb0


	//   ....[2]....
        /*06b0*/ 	.word	0x0000ce00


	//   ....[3]....
        /*06b4*/ 	.word	0x0000cef0


	//   ....[4]....
        /*06b8*/ 	.word	0x0000d650


	//   ....[5]....
        /*06bc*/ 	.word	0x0000e1d0


	//----- nvinfo : EIATTR_MBARRIER_INSTR_OFFSETS
	.align		4
.L_529:
        /*06c0*/ 	.byte	0x04, 0x39
        /*06c2*/ 	.short	(.L_531 - .L_530)


	//   ....[0]....
.L_530:
        /*06c4*/ 	.word	0x00000280
        /*06c8*/ 	.word	0x000000ff
        /*06cc*/ 	.word	0x00032400
        /*06d0*/ 	.short	0x0100
        /*06d2*/ 	.byte	0x08
	.zero		1


	//   ....[1]....
        /*06d4*/ 	.word	0x00000290
        /*06d8*/ 	.word	0x000000ff
        /*06dc*/ 	.word	0x00032410
        /*06e0*/ 	.short	0x0100
        /*06e2*/ 	.byte	0x08
	.zero		1


	//   ....[2]....
        /*06e4*/ 	.word	0x000002a0
        /*06e8*/ 	.word	0x000000ff
        /*06ec*/ 	.word	0x00032420
        /*06f0*/ 	.short	0x0100
        /*06f2*/ 	.byte	0x08
	.zero		1


	//   ....[3]....
        /*06f4*/ 	.word	0x00000390
        /*06f8*/ 	.word	0x000000ff
        /*06fc*/ 	.word	0x00032430
        /*0700*/ 	.short	0x0100
        /*0702*/ 	.byte	0x08
	.zero		1


	//   ....[4]....
        /*0704*/ 	.word	0x000003a0
        /*0708*/ 	.word	0x000000ff
        /*070c*/ 	.word	0x00032440
        /*0710*/ 	.short	0x0100
        /*0712*/ 	.byte	0x08
	.zero		1


	//   ....[5]....
        /*0714*/ 	.word	0x000003b0
        /*0718*/ 	.word	0x000000ff
        /*071c*/ 	.word	0x00032438
        /*0720*/ 	.short	0x0100
        /*0722*/ 	.byte	0x08
	.zero		1


	//   ....[6]....
        /*0724*/ 	.word	0x000003c0
        /*0728*/ 	.word	0x000000ff
        /*072c*/ 	.word	0x00032448
        /*0730*/ 	.short	0x0100
        /*0732*/ 	.byte	0x08
	.zero		1


	//   ....[7]....
        /*0734*/ 	.word	0x000004f0
        /*0738*/ 	.word	0x000000ff
        /*073c*/ 	.word	0x00032450
        /*0740*/ 	.short	0x0100
        /*0742*/ 	.byte	0x08
	.zero		1


	//   ....[8]....
        /*0744*/ 	.word	0x00000500
        /*0748*/ 	.word	0x000000ff
        /*074c*/ 	.word	0x00032460
        /*0750*/ 	.short	0x0100
        /*0752*/ 	.byte	0x08
	.zero		1


	//   ....[9]....
        /*0754*/ 	.word	0x00000510
        /*0758*/ 	.word	0x000000ff
        /*075c*/ 	.word	0x00032458
        /*0760*/ 	.short	0x0100
        /*0762*/ 	.byte	0x08
	.zero		1


	//   ....[10]....
        /*0764*/ 	.word	0x00000520
        /*0768*/ 	.word	0x000000ff
        /*076c*/ 	.word	0x00032468
        /*0770*/ 	.short	0x0100
        /*0772*/ 	.byte	0x08
	.zero		1


	//   ....[11]....
        /*0774*/ 	.word	0x00000610
        /*0778*/ 	.word	0x000000ff
        /*077c*/ 	.word	0x00032470
        /*0780*/ 	.short	0x0100
        /*0782*/ 	.byte	0x06
	.zero		1


	//   ....[12]....
        /*0784*/ 	.word	0x00000620
        /*0788*/ 	.word	0x000000ff
        /*078c*/ 	.word	0x00032480
        /*0790*/ 	.short	0x0100
        /*0792*/ 	.byte	0x06
	.zero		1


	//   ....[13]....
        /*0794*/ 	.word	0x00000630
        /*0798*/ 	.word	0x000000ff
        /*079c*/ 	.word	0x00032478
        /*07a0*/ 	.short	0x0100
        /*07a2*/ 	.byte	0x06
	.zero		1


	//   ....[14]....
        /*07a4*/ 	.word	0x00000640
        /*07a8*/ 	.word	0x000000ff
        /*07ac*/ 	.word	0x00032488
        /*07b0*/ 	.short	0x0100
        /*07b2*/ 	.byte	0x06
	.zero		1


	//   ....[15]....
        /*07b4*/ 	.word	0x00000770
        /*07b8*/ 	.word	0x000000ff
        /*07bc*/ 	.word	0x00032490
        /*07c0*/ 	.short	0x0100
        /*07c2*/ 	.byte	0x08
	.zero		1


	//   ....[16]....
        /*07c4*/ 	.word	0x00000780
        /*07c8*/ 	.word	0x000000ff
        /*07cc*/ 	.word	0x000324a0
        /*07d0*/ 	.short	0x0100
        /*07d2*/ 	.byte	0x08
	.zero		1


	//   ....[17]....
        /*07d4*/ 	.word	0x00000790
        /*07d8*/ 	.word	0x000000ff
        /*07dc*/ 	.word	0x00032498
        /*07e0*/ 	.short	0x0100
        /*07e2*/ 	.byte	0x08
	.zero		1


	//   ....[18]....
        /*07e4*/ 	.word	0x000007a0
        /*07e8*/ 	.word	0x000000ff
        /*07ec*/ 	.word	0x000324a8
        /*07f0*/ 	.short	0x0100
        /*07f2*/ 	.byte	0x08
	.zero		1


	//   ....[19]....
        /*07f4*/ 	.word	0x000008d0
        /*07f8*/ 	.word	0x000000ff
        /*07fc*/ 	.word	0x000324b0
        /*0800*/ 	.short	0x0100
        /*0802*/ 	.byte	0x08
	.zero		1


	//   ....[20]....
        /*0804*/ 	.word	0x000008e0
        /*0808*/ 	.word	0x000000ff
        /*080c*/ 	.word	0x000324c0
        /*0810*/ 	.short	0x0100
        /*0812*/ 	.byte	0x08
	.zero		1


	//   ....[21]....
        /*0814*/ 	.word	0x000008f0
        /*0818*/ 	.word	0x000000ff
        /*081c*/ 	.word	0x000324b8
        /*0820*/ 	.short	0x0100
        /*0822*/ 	.byte	0x08
	.zero		1


	//   ....[22]....
        /*0824*/ 	.word	0x00000900
        /*0828*/ 	.word	0x000000ff
        /*082c*/ 	.word	0x000324c8
        /*0830*/ 	.short	0x0100
        /*0832*/ 	.byte	0x08
	.zero		1


	//   ....[23]....
        /*0834*/ 	.word	0x00001a70
        /*0838*/ 	.word	0x00000005
        /*083c*/ 	.word	0x00032400
        /*0840*/ 	.short	0x010a
        /*0842*/ 	.byte	0x3f
	.zero		1


	//   ....[24]....
        /*0844*/ 	.word	0x00001b50
        /*0848*/ 	.word	0x00000000
        /*084c*/ 	.word	0x00032430
        /*0850*/ 	.short	0x010a
        /*0852*/ 	.byte	0x3f
	.zero		1


	//   ....[25]....
        /*0854*/ 	.word	0x00001b90
        /*0858*/ 	.word	0x00000000
        /*085c*/ 	.word	0x00032430
        /*0860*/ 	.short	0x010a
        /*0862*/ 	.byte	0x3f
	.zero		1


	//   ....[26]....
        /*0864*/ 	.word	0x00001e90
        /*0868*/ 	.word	0x00000005
        /*086c*/ 	.word	0x00032410
        /*0870*/ 	.short	0x010a
        /*0872*/ 	.byte	0x3f
	.zero		1


	//   ....[27]....
        /*0874*/ 	.word	0x00001ed0
        /*0878*/ 	.word	0x00000000
        /*087c*/ 	.word	0x00032450
        /*0880*/ 	.short	0x010a
        /*0882*/ 	.byte	0x3f
	.zero		1


	//   ....[28]....
        /*0884*/ 	.word	0x00001f10
        /*0888*/ 	.word	0x00000000
        /*088c*/ 	.word	0x00032450
        /*0890*/ 	.short	0x010a
        /*0892*/ 	.byte	0x3f
	.zero		1


	//   ....[29]....
        /*0894*/ 	.word	0x00003530
        /*0898*/ 	.word	0x00000018
        /*089c*/ 	.word	0x00000000
        /*08a0*/ 	.short	0x0101
        /*08a2*/ 	.byte	0x3f
	.zero		1


	//   ....[30]....
        /*08a4*/ 	.word	0x00004050
        /*08a8*/ 	.word	0x00000000
        /*08ac*/ 	.word	0x00000000
        /*08b0*/ 	.short	0x0101
        /*08b2*/ 	.byte	0x3f
	.zero		1


	//   ....[31]....
        /*08b4*/ 	.word	0x00004240
        /*08b8*/ 	.word	0x000000ff
        /*08bc*/ 	.word	0x00032430
        /*08c0*/ 	.short	0x010a
        /*08c2*/ 	.byte	0x04
	.zero		1


	//   ....[32]....
        /*08c4*/ 	.word	0x00004280
        /*08c8*/ 	.word	0x000000ff
        /*08cc*/ 	.word	0x00032430
        /*08d0*/ 	.short	0x010a
        /*08d2*/ 	.byte	0x04
	.zero		1


	//   ....[33]....
        /*08d4*/ 	.word	0x00004490
        /*08d8*/ 	.word	0x000000ff
        /*08dc*/ 	.word	0x00032450
        /*08e0*/ 	.short	0x010a
        /*08e2*/ 	.byte	0x04
	.zero		1


	//   ....[34]....
        /*08e4*/ 	.word	0x000044d0
        /*08e8*/ 	.word	0x000000ff
        /*08ec*/ 	.word	0x00032450
        /*08f0*/ 	.short	0x010a
        /*08f2*/ 	.byte	0x04
	.zero		1


	//   ....[35]....
        /*08f4*/ 	.word	0x000057a0
        /*08f8*/ 	.word	0x00000098
        /*08fc*/ 	.word	0x00000000
        /*0900*/ 	.short	0x0101
        /*0902*/ 	.byte	0x3f
	.zero		1


	//   ....[36]....
        /*0904*/ 	.word	0x00006b80
        /*0908*/ 	.word	0x000000d3
        /*090c*/ 	.word	0x00000000
        /*0910*/ 	.short	0x0101
        /*0912*/ 	.byte	0x3f
	.zero		1


	//   ....[37]....
        /*0914*/ 	.word	0x00006cb0
        /*0918*/ 	.word	0x000000ff
        /*091c*/ 	.word	0x00032430
        /*0920*/ 	.short	0x010a
        /*0922*/ 	.byte	0x04
	.zero		1


	//   ....[38]....
        /*0924*/ 	.word	0x00006cf0
        /*0928*/ 	.word	0x000000ff
        /*092c*/ 	.word	0x00032430
        /*0930*/ 	.short	0x010a
        /*0932*/ 	.byte	0x04
	.zero		1


	//   ....[39]....
        /*0934*/ 	.word	0x00006f00
        /*0938*/ 	.word	0x000000ff
        /*093c*/ 	.word	0x00032450
        /*0940*/ 	.short	0x010a
        /*0942*/ 	.byte	0x04
	.zero		1


	//   ....[40]....
        /*0944*/ 	.word	0x00006f40
        /*0948*/ 	.word	0x000000ff
        /*094c*/ 	.word	0x00032450
        /*0950*/ 	.short	0x010a
        /*0952*/ 	.byte	0x04
	.zero		1


	//   ....[41]....
        /*0954*/ 	.word	0x00007af0
        /*0958*/ 	.word	0x00000098
        /*095c*/ 	.word	0x00000000
        /*0960*/ 	.short	0x0101
        /*0962*/ 	.byte	0x3f
	.zero		1


	//   ....[42]....
        /*0964*/ 	.word	0x00008e80
        /*0968*/ 	.word	0x000000d5
        /*096c*/ 	.word	0x00000000
        /*0970*/ 	.short	0x0101
        /*0972*/ 	.byte	0x3f
	.zero		1


	//   ....[43]....
        /*0974*/ 	.word	0x0000b150
        /*0978*/ 	.word	0x000000c2
        /*097c*/ 	.word	0x00000000
        /*0980*/ 	.short	0x0101
        /*0982*/ 	.byte	0x3f
	.zero		1


	//   ....[44]....
        /*0984*/ 	.word	0x0000d2e0
        /*0988*/ 	.word	0x00000000
        /*098c*/ 	.word	0x00032440
        /*0990*/ 	.short	0x010a
        /*0992*/ 	.byte	0x3f
	.zero		1


	//   ....[45]....
        /*0994*/ 	.word	0x0000dfa0
        /*0998*/ 	.word	0x00000011
        /*099c*/ 	.word	0x00032400
        /*09a0*/ 	.short	0x0107
        /*09a2*/ 	.byte	0x3f
	.zero		1


	//   ....[46]....
        /*09a4*/ 	.word	0x0000e040
        /*09a8*/ 	.word	0x00000011
        /*09ac*/ 	.word	0x00032400
        /*09b0*/ 	.short	0x0101
        /*09b2*/ 	.byte	0x3f
	.zero		1


	//   ....[47]....
        /*09b4*/ 	.word	0x0000eb20
        /*09b8*/ 	.word	0x00000011
        /*09bc*/ 	.word	0x00032410
        /*09c0*/ 	.short	0x0107
        /*09c2*/ 	.byte	0x3f
	.zero		1


	//   ....[48]....
        /*09c4*/ 	.word	0x0000ec20
        /*09c8*/ 	.word	0x00000011
        /*09cc*/ 	.word	0x00032410
        /*09d0*/ 	.short	0x0101
        /*09d2*/ 	.byte	0x3f
	.zero		1


	//   ....[49]....
        /*09d4*/ 	.word	0x0000ec40
        /*09d8*/ 	.word	0x00000011
        /*09dc*/ 	.word	0x00032420
        /*09e0*/ 	.short	0x010a
        /*09e2*/ 	.byte	0x3f
	.zero		1


	//   ....[50]....
        /*09e4*/ 	.word	0x0000ed10
        /*09e8*/ 	.word	0x00000002
        /*09ec*/ 	.word	0x00032460
        /*09f0*/ 	.short	0x010a
        /*09f2*/ 	.byte	0x3f
	.zero		1


	//   ....[51]....
        /*09f4*/ 	.word	0x0000f520
        /*09f8*/ 	.word	0x00000003
        /*09fc*/ 	.word	0x00032440
        /*0a00*/ 	.short	0x010a
        /*0a02*/ 	.byte	0x3f
	.zero		1


	//   ....[52]....
        /*0a04*/ 	.word	0x0000f740
        /*0a08*/ 	.word	0x00000003
        /*0a0c*/ 	.word	0x00032460
        /*0a10*/ 	.short	0x010a
        /*0a12*/ 	.byte	0x3f
	.zero		1


	//   ....[53]....
        /*0a14*/ 	.word	0x0000ff10
        /*0a18*/ 	.word	0x00000004
        /*0a1c*/ 	.word	0x00032440
        /*0a20*/ 	.short	0x010a
        /*0a22*/ 	.byte	0x3f
	.zero		1


	//   ....[54]....
        /*0a24*/ 	.word	0x00010130
        /*0a28*/ 	.word	0x00000004
        /*0a2c*/ 	.word	0x00032460
        /*0a30*/ 	.short	0x010a
        /*0a32*/ 	.byte	0x3f
	.zero		1


	//   ....[55]....
        /*0a34*/ 	.word	0x000108a0
        /*0a38*/ 	.word	0x00000004
        /*0a3c*/ 	.word	0x00032440
        /*0a40*/ 	.short	0x010a
        /*0a42*/ 	.byte	0x3f
	.zero		1


	//   ....[56]....
        /*0a44*/ 	.word	0x00010ac0
        /*0a48*/ 	.word	0x00000004
        /*0a4c*/ 	.word	0x00032460
        /*0a50*/ 	.short	0x010a
        /*0a52*/ 	.byte	0x3f
	.zero		1


	//   ....[57]....
        /*0a54*/ 	.word	0x00011420
        /*0a58*/ 	.word	0x00000000
        /*0a5c*/ 	.word	0x00032420
        /*0a60*/ 	.short	0x010a
        /*0a62*/ 	.byte	0x3f
	.zero		1


	//   ....[58]....
        /*0a64*/ 	.word	0x00011630
        /*0a68*/ 	.word	0x00000006
        /*0a6c*/ 	.word	0x00000000
        /*0a70*/ 	.short	0x010a
        /*0a72*/ 	.byte	0x3f
	.zero		1


	//   ....[59]....
        /*0a74*/ 	.word	0x00011660
        /*0a78*/ 	.word	0x00000007
        /*0a7c*/ 	.word	0x00000000
        /*0a80*/ 	.short	0x010a
        /*0a82*/ 	.byte	0x3f
	.zero		1


	//   ....[60]....
        /*0a84*/ 	.word	0x000116c0
        /*0a88*/ 	.word	0x00000004
        /*0a8c*/ 	.word	0x00000000
        /*0a90*/ 	.short	0x010a
        /*0a92*/ 	.byte	0x3f
	.zero		1


	//   ....[61]....
        /*0a94*/ 	.word	0x000116f0
        /*0a98*/ 	.word	0x00000003
        /*0a9c*/ 	.word	0x00000000
        /*0aa0*/ 	.short	0x010a
        /*0aa2*/ 	.byte	0x3f
	.zero		1


	//   ....[62]....
        /*0aa4*/ 	.word	0x00011750
        /*0aa8*/ 	.word	0x00000005
        /*0aac*/ 	.word	0x00032400
        /*0ab0*/ 	.short	0x010a
        /*0ab2*/ 	.byte	0x3f
	.zero		1


	//   ....[63]....
        /*0ab4*/ 	.word	0x000117a0
        /*0ab8*/ 	.word	0x00000000
        /*0abc*/ 	.word	0x00032430
        /*0ac0*/ 	.short	0x010a
        /*0ac2*/ 	.byte	0x3f
	.zero		1


	//   ....[64]....
        /*0ac4*/ 	.word	0x000117f0
        /*0ac8*/ 	.word	0x00000005
        /*0acc*/ 	.word	0x00032410
        /*0ad0*/ 	.short	0x010a
        /*0ad2*/ 	.byte	0x3f
	.zero		1


	//   ....[65]....
        /*0ad4*/ 	.word	0x00011840
        /*0ad8*/ 	.word	0x00000000
        /*0adc*/ 	.word	0x00032450
        /*0ae0*/ 	.short	0x010a
        /*0ae2*/ 	.byte	0x3f
	.zero		1


	//   ....[66]....
        /*0ae4*/ 	.word	0x000118a0
        /*0ae8*/ 	.word	0x00000014
        /*0aec*/ 	.word	0x00032430
        /*0af0*/ 	.short	0x010a
        /*0af2*/ 	.byte	0x3f
	.zero		1


	//   ....[67]....
        /*0af4*/ 	.word	0x00011900
        /*0af8*/ 	.word	0x00000014
        /*0afc*/ 	.word	0x00032450
        /*0b00*/ 	.short	0x010a
        /*0b02*/ 	.byte	0x3f
	.zero		1


	//   ....[68]....
        /*0b04*/ 	.word	0x00011960
        /*0b08*/ 	.word	0x00000014
        /*0b0c*/ 	.word	0x00032430
        /*0b10*/ 	.short	0x010a
        /*0b12*/ 	.byte	0x3f
	.zero		1


	//   ....[69]....
        /*0b14*/ 	.word	0x000119c0
        /*0b18*/ 	.word	0x00000014
        /*0b1c*/ 	.word	0x00032450
        /*0b20*/ 	.short	0x010a
        /*0b22*/ 	.byte	0x3f
	.zero		1


	//   ....[70]....
        /*0b24*/ 	.word	0x00011b10
        /*0b28*/ 	.word	0x00000000
        /*0b2c*/ 	.word	0x00032440
        /*0b30*/ 	.short	0x010a
        /*0b32*/ 	.byte	0x3f
	.zero		1


	//   ....[71]....
        /*0b34*/ 	.word	0x00013390
        /*0b38*/ 	.word	0x00000011
        /*0b3c*/ 	.word	0x00032420
        /*0b40*/ 	.short	0x010a
        /*0b42*/ 	.byte	0x3f
	.zero		1


	//   ....[72]....
        /*0b44*/ 	.word	0x000133e0
        /*0b48*/ 	.word	0x00000002
        /*0b4c*/ 	.word	0x00032460
        /*0b50*/ 	.short	0x010a
        /*0b52*/ 	.byte	0x3f
	.zero		1


	//   ....[73]....
        /*0b54*/ 	.word	0x00013430
        /*0b58*/ 	.word	0x00000003
        /*0b5c*/ 	.word	0x00032440
        /*0b60*/ 	.short	0x010a
        /*0b62*/ 	.byte	0x3f
	.zero		1


	//   ....[74]....
        /*0b64*/ 	.word	0x00013480
        /*0b68*/ 	.word	0x00000003
        /*0b6c*/ 	.word	0x00032460
        /*0b70*/ 	.short	0x010a
        /*0b72*/ 	.byte	0x3f
	.zero		1


	//   ....[75]....
        /*0b74*/ 	.word	0x000134d0
        /*0b78*/ 	.word	0x00000004
        /*0b7c*/ 	.word	0x00032440
        /*0b80*/ 	.short	0x010a
        /*0b82*/ 	.byte	0x3f
	.zero		1


	//   ....[76]....
        /*0b84*/ 	.word	0x00013520
        /*0b88*/ 	.word	0x00000004
        /*0b8c*/ 	.word	0x00032460
        /*0b90*/ 	.short	0x010a
        /*0b92*/ 	.byte	0x3f
	.zero		1


	//   ....[77]....
        /*0b94*/ 	.word	0x00013570
        /*0b98*/ 	.word	0x00000004
        /*0b9c*/ 	.word	0x00032440
        /*0ba0*/ 	.short	0x010a
        /*0ba2*/ 	.byte	0x3f
	.zero		1


	//   ....[78]....
        /*0ba4*/ 	.word	0x000135c0
        /*0ba8*/ 	.word	0x00000004
        /*0bac*/ 	.word	0x00032460
        /*0bb0*/ 	.short	0x010a
        /*0bb2*/ 	.byte	0x3f
	.zero		1


	//   ....[79]....
        /*0bb4*/ 	.word	0x000136b0
        /*0bb8*/ 	.word	0x00000000
        /*0bbc*/ 	.word	0x00032420
        /*0bc0*/ 	.short	0x010a
        /*0bc2*/ 	.byte	0x3f
	.zero		1


	//   ....[80]....
        /*0bc4*/ 	.word	0x00013850
        /*0bc8*/ 	.word	0x00000006
        /*0bcc*/ 	.word	0x00000000
        /*0bd0*/ 	.short	0x010a
        /*0bd2*/ 	.byte	0x3f
	.zero		1


	//   ....[81]....
        /*0bd4*/ 	.word	0x000138a0
        /*0bd8*/ 	.word	0x00000007
        /*0bdc*/ 	.word	0x00000000
        /*0be0*/ 	.short	0x010a
        /*0be2*/ 	.byte	0x3f
	.zero		1


	//   ....[82]....
        /*0be4*/ 	.word	0x000138f0
        /*0be8*/ 	.word	0x00000004
        /*0bec*/ 	.word	0x00000000
        /*0bf0*/ 	.short	0x010a
        /*0bf2*/ 	.byte	0x3f
	.zero		1


	//----- nvinfo : EIATTR_NUM_MBARRIERS
	.align		4
.L_531:
        /*0bf4*/ 	.byte	0x03, 0x38
        /*0bf6*/ 	.short	0x0017


	//----- nvinfo : EIATTR_EXIT_INSTR_OFFSETS
	.align		4
        /*0bf8*/ 	.byte	0x04, 0x1c
        /*0bfa*/ 	.short	(.L_533 - .L_532)


	//   ....[0]....
.L_532:
        /*0bfc*/ 	.word	0x00000a80


	//   ....[1]....
        /*0c00*/ 	.word	0x0000c2e0


	//   ....[2]....
        /*0c04*/ 	.word	0x00011740


	//----- nvinfo : EIATTR_MAX_THREADS
	.align		4
.L_533:
        /*0c08*/ 	.byte	0x04, 0x05
        /*0c0a*/ 	.short	(.L_535 - .L_534)
.L_534:
        /*0c0c*/ 	.word	0x00000180
        /*0c10*/ 	.word	0x00000001
        /*0c14*/ 	.word	0x00000001


	//----- nvinfo : EIATTR_CRS_STACK_SIZE
	.align		4
.L_535:
        /*0c18*/ 	.byte	0x04, 0x1e
        /*0c1a*/ 	.short	(.L_537 - .L_536)
.L_536:
        /*0c1c*/ 	.word	0x00000000


	//----- nvinfo : EIATTR_CBANK_PARAM_SIZE
	.align		4
.L_537:
        /*0c20*/ 	.byte	0x03, 0x19
        /*0c22*/ 	.short	0x0bf0


	//----- nvinfo : EIATTR_PARAM_CBANK
	.align		4
        /*0c24*/ 	.byte	0x04, 0x0a
        /*0c26*/ 	.short	(.L_539 - .L_538)
	.align		4
.L_538:
        /*0c28*/ 	.word	index@(.nv.constant0._ZN7cutlass13device_kernelIN5flash11enable_sm90INS1_16FlashAttnFwdSm90INS1_25CollectiveMainloopFwdSm90ILi2EN4cute5tupleIJNS5_1CILi1EEES8_S8_EEENS6_IJNS7_ILi128EEENS7_ILi96EEENS7_ILi64EEEEEELi256ENS_6half_tEfNS_4arch4Sm90ELb1ELb0ELb0ELb0ELb0ELb0ELb1ELb1ELb0ELb1ELb0ELb0EEENS1_21CollectiveEpilogueFwdINS6_IJSA_NS7_ILi256EEESB_EEES9_SE_SG_Li256ELb0ELb1ELb0ELb0EEENS1_30DynamicPersistentTileSchedulerILi256ELi128ELb0ELb1ELb1EEEEEEEEEvNT_6ParamsE)
        /*0c2c*/ 	.short	0x0210
        /*0c2e*/ 	.short	0x0bf0


	//----- nvinfo : EIATTR_SW_WAR
	.align		4
.L_539:
        /*0c30*/ 	.byte	0x04, 0x36
        /*0c32*/ 	.short	(.L_541 - .L_540)
.L_540:
        /*0c34*/ 	.word	0x00000008
.L_541:


//--------------------- .nv.info._ZN7cutlass13device_kernelIN5flash11enable_sm90INS1_16FlashAttnFwdSm90INS1_25CollectiveMainloopFwdSm90ILi2EN4cute5tupleIJNS5_1CILi1EEES8_S8_EEENS6_IJNS7_ILi128EEENS7_ILi96EEENS7_ILi64EEEEEELi256ENS_6half_tEfNS_4arch4Sm90ELb1ELb0ELb0ELb1ELb0ELb0ELb0ELb1ELb0ELb1ELb0ELb0EEENS1_21CollectiveEpilogueFwdINS6_IJSA_NS7_ILi256EEESB_EEES9_SE_SG_Li256ELb1ELb1ELb0ELb0EEENS1_36VarlenDynamicPersistentTileSchedulerILi128ELi96ELi256ELi128ELb0ELb1ELb1ELb1ELb1ELb1EEEEEEEEEvNT_6ParamsE --------------------------
	.section	.nv.info._ZN7cutlass13device_kernelIN5flash11enable_sm90INS1_16FlashAttnFwdSm90INS1_25CollectiveMainloopFwdSm90ILi2EN4cute5tupleIJNS5_1CILi1EEES8_S8_EEENS6_IJNS7_ILi128EEENS7_ILi96EEENS7_ILi64EEEEEELi256ENS_6half_tEfNS_4arch4Sm90ELb1ELb0ELb0ELb1ELb0ELb0ELb0ELb1ELb0ELb1ELb0ELb0EEENS1_21CollectiveEpilogueFwdINS6_IJSA_NS7_ILi256EEESB_EEES9_SE_SG_Li256ELb1ELb1ELb0ELb0EEENS1_36VarlenDynamicPersistentTileSchedulerILi128ELi96ELi256ELi128ELb0ELb1ELb1ELb1ELb1ELb1EEEEEEEEEvNT_6ParamsE,"",@"SHT_CUDA_INFO"
	.sectionflags	@""
	.align	4


	//----- nvinfo : EIATTR_CUDA_API_VERSION
	.align		4
        /*0000*/ 	.byte	0x04, 0x37
        /*0002*/ 	.short	(.L_543 - .L_542)
.L_542:
        /*0004*/ 	.word	0x00000082


	//----- nvinfo : EIATTR_KPARAM_INFO
	.align		4
.L_543:
        /*0008*/ 	.byte	0x04, 0x17
        /*000a*/ 	.short	(.L_545 - .L_544)
.L_544:
        /*000c*/ 	.word	0x00000000
        /*0010*/ 	.short	0x0000
        /*0012*/ 	.short	0x0070
        /*0014*/ 	.byte	0x00, 0xf0, 0x01, 0x2a


	//----- nvinfo : EIATTR_SPARSE_MMA_MASK
	.align		4
.L_545:
        /*0018*/ 	.byte	0x03, 0x50
        /*001a*/ 	.short	0x0000


	//----- nvinfo : EIATTR_MAXREG_COUNT
	.align		4
        /*001c*/ 	.byte	0x03, 0x1b
        /*001e*/ 	.short	0x00a8


	//----- nvinfo : EIATTR_NUM_BARRIERS
	.align		4
        /*0020*/ 	.byte	0x02, 0x4c
        /*0022*/ 	.byte	0x10
	.zero		1


	//----- nvinfo : EIATTR_EXTERNS
	.align		4
        /*0024*/ 	.byte	0x04, 0x0f
        /*0026*/ 	.short	(.L_547 - .L_546)


	//   ....[0]....
	.align		4
.L_546:
        /*0028*/ 	.word	index@(__assertfail)


	//----- nvinfo : EIATTR_ANNOTATIONS
	.align		4
.L_547:
        /*002c*/ 	.byte	0x04, 0x55
        /*002e*/ 	.short	(.L_549 - .L_548)


	//   ....[0]....
.L_548:
        /* <DEDUP_REMOVED lines=71> */


	//----- nvinfo : EIATTR_MERCURY_ISA_VERSION
	.align		4
.L_549:
        /*0490*/ 	.byte	0x03, 0x5f
        /*0492*/ 	.short	0x0101


	//----- nvinfo : EIATTR_UNUSED_LOAD_BYTE_OFFSET
	.align		4
        /*0494*/ 	.byte	0x04, 0x44
        /*0496*/ 	.short	(.L_551 - .L_550)


	//   ....[0]....
.L_550:
        /*0498*/ 	.word	0x00000a40
        /*049c*/ 	.word	0x0000fff0


	//   ....[1]....
        /*04a0*/ 	.word	0x000084e0
        /*04a4*/ 	.word	0x0000fff0


	//----- nvinfo : EIATTR_INT_WARP_WIDE_INSTR_OFFSETS
	.align		4
.L_551:
        /*04a8*/ 	.byte	0x04, 0x31
        /*04aa*/ 	.short	(.L_553 - .L_552)


	//   ....[0]....
.L_552:
        /*04ac*/ 	.word	0x00000130


	//   ....[1]....
        /*04b0*/ 	.word	0x00000170


	//   ....[2]....
        /*04b4*/ 	.word	0x000001e0


	//   ....[3]....
        /*04b8*/ 	.word	0x0000c580


	//   ....[4]....
        /*04bc*/ 	.word	0x0000c610


	//   ....[5]....
        /*04c0*/ 	.word	0x00010540


	//   ....[6]....
        /*04c4*/ 	.word	0x000105d0


	//----- nvinfo : EIATTR_COOP_GROUP_MASK_REGIDS
	.align		4
.L_553:
        /*04c8*/ 	.byte	0x04, 0x29
        /*04ca*/ 	.short	(.L_555 - .L_554)


	//   ....[0]....
.L_554:
        /*04cc*/ 	.word	0xffffffff


	//   ....[1]....
        /*04d0*/ 	.word	0xffffffff


	//   ....[2]....
        /*04d4*/ 	.word	0xffffffff


	//   ....[3]....
        /*04d8*/ 	.word	0xffffffff


	//   ....[4]....
        /*04dc*/ 	.word	0xffffffff


	//   ....[5]....
        /*04e0*/ 	.word	0xffffffff


	//   ....[6]....
        /*04e4*/ 	.word	0xffffffff


	//   ....[7]....
        /*04e8*/ 	.word	0xffffffff


	//   ....[8]....
        /*04ec*/ 	.word	0xffffffff


	//   ....[9]....
        /*04f0*/ 	.word	0xffffffff


	//   ....[10]....
        /*04f4*/ 	.word	0xffffffff


	//   ....[11]....
        /*04f8*/ 	.word	0xffffffff


	//   ....[12]....
        /*04fc*/ 	.word	0xffffffff


	//   ....[13]....
        /*0500*/ 	.word	0xffffffff


	//   ....[14]....
        /*0504*/ 	.word	0xffffffff


	//   ....[15]....
        /*0508*/ 	.word	0xffffffff


	//   ....[16]....
        /*050c*/ 	.word	0xffffffff


	//   ....[17]....
        /*0510*/ 	.word	0xffffffff


	//   ....[18]....
        /*0514*/ 	.word	0xffffffff


	//   ....[19]....
        /*0518*/ 	.word	0xffffffff


	//   ....[20]....
        /*051c*/ 	.word	0xffffffff


	//   ....[21]....
        /*0520*/ 	.word	0xffffffff


	//   ....[22]....
        /*0524*/ 	.word	0xffffffff


	//   ....[23]....
        /*0528*/ 	.word	0xffffffff


	//   ....[24]....
        /*052c*/ 	.word	0xffffffff


	//   ....[25]....
        /*0530*/ 	.word	0xffffffff


	//   ....[26]....
        /*0534*/ 	.word	0xffffffff


	//   ....[27]....
        /*0538*/ 	.word	0xffffffff


	//   ....[28]....
        /*053c*/ 	.word	0xffffffff


	//   ....[29]....
        /*0540*/ 	.word	0xffffffff


	//   ....[30]....
        /*0544*/ 	.word	0xffffffff


	//   ....[31]....
        /*0548*/ 	.word	0xffffffff


	//   ....[32]....
        /*054c*/ 	.word	0xffffffff


	//   ....[33]....
        /*0550*/ 	.word	0xffffffff


	//   ....[34]....
        /*0554*/ 	.word	0xffffffff


	//   ....[35]....
        /*0558*/ 	.word	0xffffffff


	//   ....[36]....
        /*055c*/ 	.word	0xffffffff


	//   ....[37]....
        /*0560*/ 	.word	0xffffffff


	//   ....[38]....
        /*0564*/ 	.word	0xffffffff


	//   ....[39]....
        /*0568*/ 	.word	0xffffffff


	//   ....[40]....
        /*056c*/ 	.word	0xffffffff


	//   ....[41]....
        /*0570*/ 	.word	0xffffffff


	//   ....[42]....
        /*0574*/ 	.word	0xffffffff


	//   ....[43]....
        /*0578*/ 	.word	0xffffffff


	//   ....[44]....
        /*057c*/ 	.word	0xffffffff


	//   ....[45]....
        /*0580*/ 	.word	0xffffffff


	//   ....[46]....
        /*0584*/ 	.word	0xffffffff


	//   ....[47]....
        /*0588*/ 	.word	0xffffffff


	//   ....[48]....
        /*058c*/ 	.word	0xffffffff


	//   ....[49]....
        /*0590*/ 	.word	0xffffffff


	//   ....[50]....
        /*0594*/ 	.word	0xffffffff


	//   ....[51]....
        /*0598*/ 	.word	0xffffffff


	//   ....[52]....
        /*059c*/ 	.word	0xffffffff


	//   ....[53]....
        /*05a0*/ 	.word	0xffffffff


	//   ....[54]....
        /*05a4*/ 	.word	0xffffffff


	//   ....[55]....
        /*05a8*/ 	.word	0xffffffff


	//   ....[56]....
        /*05ac*/ 	.word	0xffffffff


	//   ....[57]....
        /*05b0*/ 	.word	0xffffffff


	//   ....[58]....
        /*05b4*/ 	.word	0xffffffff


	//   ....[59]....
        /*05b8*/ 	.word	0xffffffff


	//   ....[60]....
        /*05bc*/ 	.word	0xffffffff


	//   ....[61]....
        /*05c0*/ 	.word	0xffffffff


	//   ....[62]....
        /*05c4*/ 	.word	0xffffffff


	//   ....[63]....
        /*05c8*/ 	.word	0xffffffff


	//   ....[64]....
        /*05cc*/ 	.word	0xffffffff


	//   ....[65]....
        /*05d0*/ 	.word	0xffffffff


	//   ....[66]....
        /*05d4*/ 	.word	0xffffffff


	//   ....[67]....
        /*05d8*/ 	.word	0xffffffff


	//   ....[68]....
        /*05dc*/ 	.word	0xffffffff


	//   ....[69]....
        /*05e0*/ 	.word	0xffffffff


	//   ....[70]....
        /*05e4*/ 	.word	0xffffffff


	//   ....[71]....
        /*05e8*/ 	.word	0xffffffff


	//   ....[72]....
        /*05ec*/ 	.word	0xffffffff


	//   ....[73]....
        /*05f0*/ 	.word	0xffffffff


	//   ....[74]....
        /*05f4*/ 	.word	0xffffffff


	//   ....[75]....
        /*05f8*/ 	.word	0xffffffff


	//   ....[76]....
        /*05fc*/ 	.word	0xffffffff


	//   ....[77]....
        /*0600*/ 	.word	0xffffffff


	//   ....[78]....
        /*0604*/ 	.word	0xffffffff


	//   ....[79]....
        /*0608*/ 	.word	0xffffffff


	//   ....[80]....
        /*060c*/ 	.word	0xffffffff


	//   ....[81]....
        /*0610*/ 	.word	0xffffffff


	//   ....[82]....
        /*0614*/ 	.word	0xffffffff


	//   ....[83]....
        /*0618*/ 	.word	0xffffffff


	//   ....[84]....
        /*061c*/ 	.word	0xffffffff


	//   ....[85]....
        /*0620*/ 	.word	0xffffffff


	//   ....[86]....
        /*0624*/ 	.word	0xffffffff


	//   ....[87]....
        /*0628*/ 	.word	0xffffffff


	//   ....[88]....
        /*062c*/ 	.word	0xffffffff


	//   ....[89]....
        /*0630*/ 	.word	0xffffffff


	//   ....[90]....
        /*0634*/ 	.word	0xffffffff


	//   ....[91]....
        /*0638*/ 	.word	0xffffffff


	//   ....[92]....
        /*063c*/ 	.word	0xffffffff


	//   ....[93]....
        /*0640*/ 	.word	0xffffffff


	//   ....[94]....
        /*0644*/ 	.word	0xffffffff


	//   ....[95]....
        /*0648*/ 	.word	0xffffffff


	//   ....[96]....
        /*064c*/ 	.word	0xffffffff


	//   ....[97]....
        /*0650*/ 	.word	0xffffffff


	//   ....[98]....
        /*0654*/ 	.word	0xffffffff


	//   ....[99]....
        /*0658*/ 	.word	0x0500000f


	//   ....[100]....
        /*065c*/ 	.word	0x0500000f


	//   ....[101]....
        /*0660*/ 	.word	0x0500000f


	//   ....[102]....
        /*0664*/ 	.word	0x0500000f


	//   ....[103]....
        /*0668*/ 	.word	0x0500000f


	//   ....[104]....
        /*066c*/ 	.word	0x0500000f


	//   ....[105]....
        /*0670*/ 	.word	0x0500000f


	//   ....[106]....
        /*0674*/ 	.word	0x0500000f


	//   ....[107]....
        /*0678*/ 	.word	0x0500000f


	//   ....[108]....
        /*067c*/ 	.word	0x0500000f


	//   ....[109]....
        /*0680*/ 	.word	0x0500000f


	//   ....[110]....
        /*0684*/ 	.word	0x0500000f


	//   ....[111]....
        /*0688*/ 	.word	0x0500000f


	//   ....[112]....
        /*068c*/ 	.word	0x0500000f


	//   ....[113]....
        /*0690*/ 	.word	0x0500000f


	//   ....[114]....
        /*0694*/ 	.word	0x0500000f


	//   ....[115]....
        /*0698*/ 	.word	0x0500000f


	//   ....[116]....
        /*069c*/ 	.word	0x0500000f


	//   ....[117]....
        /*06a0*/ 	.word	0x0500000f


	//   ....[118]....
        /*06a4*/ 	.word	0x0500000f


	//   ....[119]....
        /*06a8*/ 	.word	0x0500000f


	//   ....[120]....
        /*06ac*/ 	.word	0x0500000f


	//   ....[121]....
        /*06b0*/ 	.word	0x0500000f


	//   ....[122]....
        /*06b4*/ 	.word	0x0500000f


	//   ....[123]....
        /*06b8*/ 	.word	0x0500000f


	//   ....[124]....
        /*06bc*/ 	.word	0x0500000f


	//   ....[125]....
        /*06c0*/ 	.word	0x0500000f


	//   ....[126]....
        /*06c4*/ 	.word	0x0500000f


	//   ....[127]....
        /*06c8*/ 	.word	0x0500000f


	//   ....[128]....
        /*06cc*/ 	.word	0x0500000f


	//   ....[129]....
        /*06d0*/ 	.word	0x0500000f


	//   ....[130]....
        /*06d4*/ 	.word	0x0500000f


	//   ....[131]....
        /*06d8*/ 	.word	0x0500000f


	//   ....[132]....
        /*06dc*/ 	.word	0x0500000f


	//   ....[133]....
        /*06e0*/ 	.word	0x0500000f


	//----- nvinfo : EIATTR_COOP_GROUP_INSTR_OFFSETS
	.align		4
.L_555:
        /*06e4*/ 	.byte	0x04, 0x28
        /*06e6*/ 	.short	(.L_557 - .L_556)


	//   ....[0]....
.L_556:
        /*06e8*/ 	.word	0x00000070


	//   ....[1]....
        /*06ec*/ 	.word	0x00000140


	//   ....[2]....
        /*06f0*/ 	.word	0x00000190


	//   ....[3]....
        /*06f4*/ 	.word	0x000003c0


	//   ....[4]....
        /*06f8*/ 	.word	0x00000520


	//   ....[5]....
        /*06fc*/ 	.word	0x00000640


	//   ....[6]....
        /*0700*/ 	.word	0x000007a0


	//   ....[7]....
        /*0704*/ 	.word	0x000018a0


	//   ....[8]....
        /*0708*/ 	.word	0x00001ea0


	//   ....[9]....
        /*070c*/ 	.word	0x00001ec0


	//   ....[10]....
        /*0710*/ 	.word	0x00002460


	//   ....[11]....
        /*0714*/ 	.word	0x00002560


	//   ....[12]....
        /*0718*/ 	.word	0x00002b50


	//   ....[13]....
        /*071c*/ 	.word	0x00002bb0


	//   ....[14]....
        /*0720*/ 	.word	0x00003b50


	//   ....[15]....
        /*0724*/ 	.word	0x00003b70


	//   ....[16]....
        /*0728*/ 	.word	0x00004100


	//   ....[17]....
        /*072c*/ 	.word	0x000041c0


	//   ....[18]....
        /*0730*/ 	.word	0x000047a0


	//   ....[19]....
        /*0734*/ 	.word	0x00004820


	//   ....[20]....
        /*0738*/ 	.word	0x00006180


	//   ....[21]....
        /*073c*/ 	.word	0x000061a0


	//   ....[22]....
        /*0740*/ 	.word	0x00006800


	//   ....[23]....
        /*0744*/ 	.word	0x000069d0


	//   ....[24]....
        /*0748*/ 	.word	0x00007a60


	//   ....[25]....
        /*074c*/ 	.word	0x00007ae0


	//   ....[26]....
        /*0750*/ 	.word	0x00007b40


	//   ....[27]....
        /*0754*/ 	.word	0x00007b70


	//   ....[28]....
        /*0758*/ 	.word	0x00009570


	//   ....[29]....
        /*075c*/ 	.word	0x000095a0


	//   ....[30]....
        /*0760*/ 	.word	0x000095d0


	//   ....[31]....
        /*0764*/ 	.word	0x00009610


	//   ....[32]....
        /*0768*/ 	.word	0x00009ed0


	//   ....[33]....
        /*076c*/ 	.word	0x00009ef0


	//   ....[34]....
        /*0770*/ 	.word	0x0000a040


	//   ....[35]....
        /*0774*/ 	.word	0x0000a060


	//   ....[36]....
        /*0778*/ 	.word	0x0000a1a0


	//   ....[37]....
        /*077c*/ 	.word	0x0000a1c0


	//   ....[38]....
        /*0780*/ 	.word	0x0000a310


	//   ....[39]....
        /*0784*/ 	.word	0x0000a330


	//   ....[40]....
        /*0788*/ 	.word	0x0000ac50


	//   ....[41]....
        /*078c*/ 	.word	0x0000ac80


	//   ....[42]....
        /*0790*/ 	.word	0x0000add0


	//   ....[43]....
        /*0794*/ 	.word	0x0000adf0


	//   ....[44]....
        /*0798*/ 	.word	0x0000af30


	//   ....[45]....
        /*079c*/ 	.word	0x0000af50


	//   ....[46]....
        /*07a0*/ 	.word	0x0000b0a0


	//   ....[47]....
        /*07a4*/ 	.word	0x0000b0c0


	//   ....[48]....
        /*07a8*/ 	.word	0x0000b280


	//   ....[49]....
        /*07ac*/ 	.word	0x0000b450


	//   ....[50]....
        /*07b0*/ 	.word	0x0000b480


	//   ....[51]....
        /*07b4*/ 	.word	0x0000b4b0


	//   ....[52]....
        /*07b8*/ 	.word	0x0000b4e0


	//   ....[53]....
        /*07bc*/ 	.word	0x0000b510


	//   ....[54]....
        /*07c0*/ 	.word	0x0000b540


	//   ....[55]....
        /*07c4*/ 	.word	0x0000b6b0


	//   ....[56]....
        /*07c8*/ 	.word	0x0000b6e0


	//   ....[57]....
        /*07cc*/ 	.word	0x0000b710


	//   ....[58]....
        /*07d0*/ 	.word	0x0000b740


	//   ....[59]....
        /*07d4*/ 	.word	0x0000b770


	//   ....[60]....
        /*07d8*/ 	.word	0x0000b7a0


	//   ....[61]....
        /*07dc*/ 	.word	0x0000b840


	//   ....[62]....
        /*07e0*/ 	.word	0x0000b8a0


	//   ....[63]....
        /*07e4*/ 	.word	0x0000b930


	//   ....[64]....
        /*07e8*/ 	.word	0x0000cb80


	//   ....[65]....
        /*07ec*/ 	.word	0x0000d6e0


	//   ....[66]....
        /*07f0*/ 	.word	0x0000d700


	//   ....[67]....
        /*07f4*/ 	.word	0x0000d7a0


	//   ....[68]....
        /*07f8*/ 	.word	0x0000d7c0


	//   ....[69]....
        /*07fc*/ 	.word	0x0000d840


	//   ....[70]....
        /*0800*/ 	.word	0x0000d860


	//   ....[71]....
        /*0804*/ 	.word	0x0000d8e0


	//   ....[72]....
        /*0808*/ 	.word	0x0000d900


	//   ....[73]....
        /*080c*/ 	.word	0x0000d980


	//   ....[74]....
        /*0810*/ 	.word	0x0000d9a0


	//   ....[75]....
        /*0814*/ 	.word	0x0000da20


	//   ....[76]....
        /*0818*/ 	.word	0x0000da40


	//   ....[77]....
        /*081c*/ 	.word	0x0000dac0


	//   ....[78]....
        /*0820*/ 	.word	0x0000dae0


	//   ....[79]....
        /*0824*/ 	.word	0x0000daf0


	//   ....[80]....
        /*0828*/ 	.word	0x0000db00


	//   ....[81]....
        /*082c*/ 	.word	0x000107d0


	//   ....[82]....
        /*0830*/ 	.word	0x00010830


	//   ....[83]....
        /*0834*/ 	.word	0x00010860


	//   ....[84]....
        /*0838*/ 	.word	0x00010870


	//   ....[85]....
        /*083c*/ 	.word	0x000108a0


	//   ....[86]....
        /*0840*/ 	.word	0x000108d0


	//   ....[87]....
        /*0844*/ 	.word	0x00010900


	//   ....[88]....
        /*0848*/ 	.word	0x00010930


	//   ....[89]....
        /*084c*/ 	.word	0x00010ab0


	//   ....[90]....
        /*0850*/ 	.word	0x00010ae0


	//   ....[91]....
        /*0854*/ 	.word	0x00010b10


	//   ....[92]....
        /*0858*/ 	.word	0x00010b40


	//   ....[93]....
        /*085c*/ 	.word	0x00010b70


	//   ....[94]....
        /*0860*/ 	.word	0x00010ba0


	//   ....[95]....
        /*0864*/ 	.word	0x00010c60


	//   ....[96]....
        /*0868*/ 	.word	0x00010c80


	//   ....[97]....
        /*086c*/ 	.word	0x00010cf0


	//   ....[98]....
        /*0870*/ 	.word	0x000113b0


	//   ....[99]....
        /*0874*/ 	.word	0x00011940


	//   ....[100]....
        /*0878*/ 	.word	0x00011af0


	//   ....[101]....
        /*087c*/ 	.word	0x00011b40


	//   ....[102]....
        /*0880*/ 	.word	0x00011ba0


	//   ....[103]....
        /*0884*/ 	.word	0x00011ca0


	//   ....[104]....
        /*0888*/ 	.word	0x00011d00


	//   ....[105]....
        /*088c*/ 	.word	0x00011e00


	//   ....[106]....
        /*0890*/ 	.word	0x00011e60


	//   ....[107]....
        /*0894*/ 	.word	0x00011f60


	//   ....[108]....
        /*0898*/ 	.word	0x00011fc0


	//   ....[109]....
        /*089c*/ 	.word	0x000120c0


	//   ....[110]....
        /*08a0*/ 	.word	0x00012120


	//   ....[111]....
        /*08a4*/ 	.word	0x00012220


	//   ....[112]....
        /*08a8*/ 	.word	0x00012280


	//   ....[113]....
        /*08ac*/ 	.word	0x00012370


	//   ....[114]....
        /*08b0*/ 	.word	0x000123d0


	//   ....[115]....
        /*08b4*/ 	.word	0x00012470


	//   ....[116]....
        /*08b8*/ 	.word	0x000127e0


	//   ....[117]....
        /*08bc*/ 	.word	0x00012880


	//   ....[118]....
        /*08c0*/ 	.word	0x000129a0


	//   ....[119]....
        /*08c4*/ 	.word	0x00012a10


	//   ....[120]....
        /*08c8*/ 	.word	0x00012a80


	//   ....[121]....
        /*08cc*/ 	.word	0x00012af0


	//   ....[122]....
        /*08d0*/ 	.word	0x00012b60


	//   ....[123]....
        /*08d4*/ 	.word	0x00012be0


	//   ....[124]....
        /*08d8*/ 	.word	0x00012c70


	//   ....[125]....
        /*08dc*/ 	.word	0x00012d00


	//   ....[126]....
        /*08e0*/ 	.word	0x00012d70


	//   ....[127]....
        /*08e4*/ 	.word	0x00012de0


	//   ....[128]....
        /*08e8*/ 	.word	0x00012e50


	//   ....[129]....
        /*08ec*/ 	.word	0x00012ed0


	//   ....[130]....
        /*08f0*/ 	.word	0x00012f40


	//   ....[131]....
        /*08f4*/ 	.word	0x00012fe0


	//   ....[132]....
        /*08f8*/ 	.word	0x00013070


	//   ....[133]....
        /*08fc*/ 	.word	0x000131a0


	//----- nvinfo : EIATTR_REG_RECONFIG
	.align		4
.L_557:
        /*0900*/ 	.byte	0x01, 0x54
	.zero		2


	//----- nvinfo : EIATTR_SYSCALL_OFFSETS
	.align		4
        /*0904*/ 	.byte	0x04, 0x46
        /*0906*/ 	.short	(.L_559 - .L_558)


	//   ....[0]....
.L_558:
        /*0908*/ 	.word	0x00001a80


	//   ....[1]....
        /*090c*/ 	.word	0x0000c780


	//   ....[2]....
        /*0910*/ 	.word	0x0000c8e0


	//   ....[3]....
        /*0914*/ 	.word	0x0000c9e0


	//   ....[4]....
        /*0918*/ 	.word	0x0000d310


	//----- nvinfo : EIATTR_MBARRIER_INSTR_OFFSETS
	.align		4
.L_559:
        /*091c*/ 	.byte	0x04, 0x39
        /*091e*/ 	.short	(.L_561 - .L_560)


	//   ....[0]....
.L_560:
        /*0920*/ 	.word	0x00000270
        /*0924*/ 	.word	0x000000ff
        /*0928*/ 	.word	0x00022800
        /*092c*/ 	.short	0x0100
        /*092e*/ 	.byte	0x08
	.zero		1


	//   ....[1]....
        /*0930*/ 	.word	0x00000280
        /*0934*/ 	.word	0x000000ff
        /*0938*/ 	.word	0x00022820
        /*093c*/ 	.short	0x0100
        /*093e*/ 	.byte	0x08
	.zero		1


	//   ....[2]....
        /*0940*/ 	.word	0x00000370
        /*0944*/ 	.word	0x000000ff
        /*0948*/ 	.word	0x00022830
        /*094c*/ 	.short	0x0100
        /*094e*/ 	.byte	0x08
	.zero		1


	//   ....[3]....
        /*0950*/ 	.word	0x00000380
        /*0954*/ 	.word	0x000000ff
        /*0958*/ 	.word	0x00022840
        /*095c*/ 	.short	0x0100
        /*095e*/ 	.byte	0x08
	.zero		1


	//   ....[4]....
        /*0960*/ 	.word	0x00000390
        /*0964*/ 	.word	0x000000ff
        /*0968*/ 	.word	0x00022838
        /*096c*/ 	.short	0x0100
        /*096e*/ 	.byte	0x08
	.zero		1


	//   ....[5]....
        /*0970*/ 	.word	0x000003a0
        /*0974*/ 	.word	0x000000ff
        /*0978*/ 	.word	0x00022848
        /*097c*/ 	.short	0x0100
        /*097e*/ 	.byte	0x08
	.zero		1


	//   ....[6]....
        /*0980*/ 	.word	0x000004d0
        /*0984*/ 	.word	0x000000ff
        /*0988*/ 	.word	0x00022850
        /*098c*/ 	.short	0x0100
        /*098e*/ 	.byte	0x08
	.zero		1


	//   ....[7]....
        /*0990*/ 	.word	0x000004e0
        /*0994*/ 	.word	0x000000ff
        /*0998*/ 	.word	0x00022860
        /*099c*/ 	.short	0x0100
        /*099e*/ 	.byte	0x08
	.zero		1


	//   ....[8]....
        /*09a0*/ 	.word	0x000004f0
        /*09a4*/ 	.word	0x000000ff
        /*09a8*/ 	.word	0x00022858
        /*09ac*/ 	.short	0x0100
        /*09ae*/ 	.byte	0x08
	.zero		1


	//   ....[9]....
        /*09b0*/ 	.word	0x00000500
        /*09b4*/ 	.word	0x000000ff
        /*09b8*/ 	.word	0x00022868
        /*09bc*/ 	.short	0x0100
        /*09be*/ 	.byte	0x08
	.zero		1


	//   ....[10]....
        /*09c0*/ 	.word	0x000005f0
        /*09c4*/ 	.word	0x000000ff
        /*09c8*/ 	.word	0x00022870
        /*09cc*/ 	.short	0x0100
        /*09ce*/ 	.byte	0x06
	.zero		1


	//   ....[11]....
        /*09d0*/ 	.word	0x00000600
        /*09d4*/ 	.word	0x000000ff
        /*09d8*/ 	.word	0x00022880
        /*09dc*/ 	.short	0x0100
        /*09de*/ 	.byte	0x06
	.zero		1


	//   ....[12]....
        /*09e0*/ 	.word	0x00000610
        /*09e4*/ 	.word	0x000000ff
        /*09e8*/ 	.word	0x00022878
        /*09ec*/ 	.short	0x0100
        /*09ee*/ 	.byte	0x06
	.zero		1


	//   ....[13]....
        /*09f0*/ 	.word	0x00000620
        /*09f4*/ 	.word	0x000000ff
        /*09f8*/ 	.word	0x00022888
        /*09fc*/ 	.short	0x0100
        /*09fe*/ 	.byte	0x06
	.zero		1


	//   ....[14]....
        /*0a00*/ 	.word	0x00000750
        /*0a04*/ 	.word	0x000000ff
        /*0a08*/ 	.word	0x00022890
        /*0a0c*/ 	.short	0x0100
        /*0a0e*/ 	.byte	0x08
	.zero		1


	//   ....[15]....
        /*0a10*/ 	.word	0x00000760
        /*0a14*/ 	.word	0x000000ff
        /*0a18*/ 	.word	0x000228a0
        /*0a1c*/ 	.short	0x0100
        /*0a1e*/ 	.byte	0x08
	.zero		1


	//   ....[16]....
        /*0a20*/ 	.word	0x00000770
        /*0a24*/ 	.word	0x000000ff
        /*0a28*/ 	.word	0x00022898
        /*0a2c*/ 	.short	0x0100
        /*0a2e*/ 	.byte	0x08
	.zero		1


	//   ....[17]....
        /*0a30*/ 	.word	0x00000780
        /*0a34*/ 	.word	0x000000ff
        /*0a38*/ 	.word	0x000228a8
        /*0a3c*/ 	.short	0x0100
        /*0a3e*/ 	.byte	0x08
	.zero		1


	//   ....[18]....
        /*0a40*/ 	.word	0x000008b0
        /*0a44*/ 	.word	0x000000ff
        /*0a48*/ 	.word	0x000228b0
        /*0a4c*/ 	.short	0x0100
        /*0a4e*/ 	.byte	0x08
	.zero		1


	//   ....[19]....
        /*0a50*/ 	.word	0x000008c0
        /*0a54*/ 	.word	0x000000ff
        /*0a58*/ 	.word	0x000228c0
        /*0a5c*/ 	.short	0x0100
        /*0a5e*/ 	.byte	0x08
	.zero		1


	//   ....[20]....
        /*0a60*/ 	.word	0x000008d0
        /*0a64*/ 	.word	0x000000ff
        /*0a68*/ 	.word	0x000228b8
        /*0a6c*/ 	.short	0x0100
        /*0a6e*/ 	.byte	0x08
	.zero		1


	//   ....[21]....
        /*0a70*/ 	.word	0x000008e0
        /*0a74*/ 	.word	0x000000ff
        /*0a78*/ 	.word	0x000228c8
        /*0a7c*/ 	.short	0x0100
        /*0a7e*/ 	.byte	0x08
	.zero		1


	//   ....[22]....
        /*0a80*/ 	.word	0x00001b30
        /*0a84*/ 	.word	0x00000007
        /*0a88*/ 	.word	0x00022800
        /*0a8c*/ 	.short	0x010a
        /*0a8e*/ 	.byte	0x3f
	.zero		1


	//   ....[23]....
        /*0a90*/ 	.word	0x00001c00
        /*0a94*/ 	.word	0x00000006
        /*0a98*/ 	.word	0x00022830
        /*0a9c*/ 	.short	0x010a
        /*0a9e*/ 	.byte	0x3f
	.zero		1


	//   ....[24]....
        /*0aa0*/ 	.word	0x00001c40
        /*0aa4*/ 	.word	0x00000006
        /*0aa8*/ 	.word	0x00022830
        /*0aac*/ 	.short	0x010a
        /*0aae*/ 	.byte	0x3f
	.zero		1


	//   ....[25]....
        /*0ab0*/ 	.word	0x00003000
        /*0ab4*/ 	.word	0x00000000
        /*0ab8*/ 	.word	0x00000000
        /*0abc*/ 	.short	0x0101
        /*0abe*/ 	.byte	0x3f
	.zero		1


	//   ....[26]....
        /*0ac0*/ 	.word	0x00003460
        /*0ac4*/ 	.word	0x00000006
        /*0ac8*/ 	.word	0x00022850
        /*0acc*/ 	.short	0x010a
        /*0ace*/ 	.byte	0x3f
	.zero		1


	//   ....[27]....
        /*0ad0*/ 	.word	0x000034a0
        /*0ad4*/ 	.word	0x00000006
        /*0ad8*/ 	.word	0x00022850
        /*0adc*/ 	.short	0x010a
        /*0ade*/ 	.byte	0x3f
	.zero		1


	//   ....[28]....
        /*0ae0*/ 	.word	0x00003860
        /*0ae4*/ 	.word	0x00000006
        /*0ae8*/ 	.word	0x00000000
        /*0aec*/ 	.short	0x0101
        /*0aee*/ 	.byte	0x3f
	.zero		1


	//   ....[29]....
        /*0af0*/ 	.word	0x00003980
        /*0af4*/ 	.word	0x000000ff
        /*0af8*/ 	.word	0x00022830
        /*0afc*/ 	.short	0x010a
        /*0afe*/ 	.byte	0x19
	.zero		1


	//   ....[30]....
        /*0b00*/ 	.word	0x000039c0
        /*0b04*/ 	.word	0x000000ff
        /*0b08*/ 	.word	0x00022830
        /*0b0c*/ 	.short	0x010a
        /*0b0e*/ 	.byte	0x19
	.zero		1


	//   ....[31]....
        /*0b10*/ 	.word	0x00004d80
        /*0b14*/ 	.word	0x00000000
        /*0b18*/ 	.word	0x00000000
        /*0b1c*/ 	.short	0x0101
        /*0b1e*/ 	.byte	0x3f
	.zero		1


	//   ....[32]....
        /*0b20*/ 	.word	0x000059a0
        /*0b24*/ 	.word	0x000000ff
        /*0b28*/ 	.word	0x00022850
        /*0b2c*/ 	.short	0x010a
        /*0b2e*/ 	.byte	0x19
	.zero		1


	//   ....[33]....
        /*0b30*/ 	.word	0x000059e0
        /*0b34*/ 	.word	0x000000ff
        /*0b38*/ 	.word	0x00022850
        /*0b3c*/ 	.short	0x010a
        /*0b3e*/ 	.byte	0x19
	.zero		1


	//   ....[34]....
        /*0b40*/ 	.word	0x00005cf0
        /*0b44*/ 	.word	0x000000b1
        /*0b48*/ 	.word	0x00000000
        /*0b4c*/ 	.short	0x0101
        /*0b4e*/ 	.byte	0x3f
	.zero		1


	//   ....[35]....
        /*0b50*/ 	.word	0x00005e30
        /*0b54*/ 	.word	0x000000ff
        /*0b58*/ 	.word	0x00022830
        /*0b5c*/ 	.short	0x010a
        /*0b5e*/ 	.byte	0x18
	.zero		1


	//   ....[36]....
        /*0b60*/ 	.word	0x00005e70
        /*0b64*/ 	.word	0x000000ff
        /*0b68*/ 	.word	0x00022830
        /*0b6c*/ 	.short	0x010a
        /*0b6e*/ 	.byte	0x18
	.zero		1


	//   ....[37]....
        /*0b70*/ 	.word	0x00006c50
        /*0b74*/ 	.word	0x0000009a
        /*0b78*/ 	.word	0x00000000
        /*0b7c*/ 	.short	0x0101
        /*0b7e*/ 	.byte	0x3f
	.zero		1


	//   ....[38]....
        /*0b80*/ 	.word	0x00007700
        /*0b84*/ 	.word	0x000000ff
        /*0b88*/ 	.word	0x00022850
        /*0b8c*/ 	.short	0x010a
        /*0b8e*/ 	.byte	0x18
	.zero		1


	//   ....[39]....
        /*0b90*/ 	.word	0x00007740
        /*0b94*/ 	.word	0x000000ff
        /*0b98*/ 	.word	0x00022850
        /*0b9c*/ 	.short	0x010a
        /*0b9e*/ 	.byte	0x18
	.zero		1


	//   ....[40]....
        /*0ba0*/ 	.word	0x00007a40
        /*0ba4*/ 	.word	0x000000b7
        /*0ba8*/ 	.word	0x00000000
        /*0bac*/ 	.short	0x0101
        /*0bae*/ 	.byte	0x3f
	.zero		1


	//   ....[41]....
        /*0bb0*/ 	.word	0x00009ec0
        /*0bb4*/ 	.word	0x00000097
        /*0bb8*/ 	.word	0x00000000
        /*0bbc*/ 	.short	0x0101
        /*0bbe*/ 	.byte	0x3f
	.zero		1


	//   ....[42]....
        /*0bc0*/ 	.word	0x0000ce10
        /*0bc4*/ 	.word	0x00000000
        /*0bc8*/ 	.word	0x00022840
        /*0bcc*/ 	.short	0x010a
        /*0bce*/ 	.byte	0x3f
	.zero		1


	//   ....[43]....
        /*0bd0*/ 	.word	0x0000dc10
        /*0bd4*/ 	.word	0x00000008
        /*0bd8*/ 	.word	0x00022800
        /*0bdc*/ 	.short	0x0107
        /*0bde*/ 	.byte	0x3f
	.zero		1


	//   ....[44]....
        /*0be0*/ 	.word	0x0000dd10
        /*0be4*/ 	.word	0x00000002
        /*0be8*/ 	.word	0x00022800
        /*0bec*/ 	.short	0x0101
        /*0bee*/ 	.byte	0x3f
	.zero		1


	//   ....[45]....
        /*0bf0*/ 	.word	0x0000dd30
        /*0bf4*/ 	.word	0x00000002
        /*0bf8*/ 	.word	0x00022820
        /*0bfc*/ 	.short	0x010a
        /*0bfe*/ 	.byte	0x3f
	.zero		1


	//   ....[46]....
        /*0c00*/ 	.word	0x0000de40
        /*0c04*/ 	.word	0x00000002
        /*0c08*/ 	.word	0x00022860
        /*0c0c*/ 	.short	0x010a
        /*0c0e*/ 	.byte	0x3f
	.zero		1


	//   ....[47]....
        /*0c10*/ 	.word	0x0000e720
        /*0c14*/ 	.word	0x00000003
        /*0c18*/ 	.word	0x00022840
        /*0c1c*/ 	.short	0x010a
        /*0c1e*/ 	.byte	0x3f
	.zero		1


	//   ....[48]....
        /*0c20*/ 	.word	0x0000e980
        /*0c24*/ 	.word	0x00000003
        /*0c28*/ 	.word	0x00022860
        /*0c2c*/ 	.short	0x010a
        /*0c2e*/ 	.byte	0x3f
	.zero		1


	//   ....[49]....
        /*0c30*/ 	.word	0x0000f200
        /*0c34*/ 	.word	0x00000004
        /*0c38*/ 	.word	0x00022840
        /*0c3c*/ 	.short	0x010a
        /*0c3e*/ 	.byte	0x3f
	.zero		1


	//   ....[50]....
        /*0c40*/ 	.word	0x0000f450
        /*0c44*/ 	.word	0x00000004
        /*0c48*/ 	.word	0x00022860
        /*0c4c*/ 	.short	0x010a
        /*0c4e*/ 	.byte	0x3f
	.zero		1


	//   ....[51]....
        /*0c50*/ 	.word	0x0000fc60
        /*0c54*/ 	.word	0x00000004
        /*0c58*/ 	.word	0x00022840
        /*0c5c*/ 	.short	0x010a
        /*0c5e*/ 	.byte	0x3f
	.zero		1


	//   ....[52]....
        /*0c60*/ 	.word	0x0000fec0
        /*0c64*/ 	.word	0x00000004
        /*0c68*/ 	.word	0x00022860
        /*0c6c*/ 	.short	0x010a
        /*0c6e*/ 	.byte	0x3f
	.zero		1


	//   ....[53]....
        /*0c70*/ 	.word	0x00011330
        /*0c74*/ 	.word	0x00000000
        /*0c78*/ 	.word	0x00022820
        /*0c7c*/ 	.short	0x010a
        /*0c7e*/ 	.byte	0x3f
	.zero		1


	//   ....[54]....
        /*0c80*/ 	.word	0x000114f0
        /*0c84*/ 	.word	0x00000006
        /*0c88*/ 	.word	0x00000000
        /*0c8c*/ 	.short	0x010a
        /*0c8e*/ 	.byte	0x3f
	.zero		1


	//   ....[55]....
        /*0c90*/ 	.word	0x00011560
        /*0c94*/ 	.word	0x00000007
        /*0c98*/ 	.word	0x00000000
        /*0c9c*/ 	.short	0x010a
        /*0c9e*/ 	.byte	0x3f
	.zero		1


	//   ....[56]....
        /*0ca0*/ 	.word	0x000115d0
        /*0ca4*/ 	.word	0x00000004
        /*0ca8*/ 	.word	0x00000000
        /*0cac*/ 	.short	0x010a
        /*0cae*/ 	.byte	0x3f
	.zero		1


	//   ....[57]....
        /*0cb0*/ 	.word	0x00011600
        /*0cb4*/ 	.word	0x00000003
        /*0cb8*/ 	.word	0x00000000
        /*0cbc*/ 	.short	0x010a
        /*0cbe*/ 	.byte	0x3f
	.zero		1


	//   ....[58]....
        /*0cc0*/ 	.word	0x00011660
        /*0cc4*/ 	.word	0x00000007
        /*0cc8*/ 	.word	0x00022800
        /*0ccc*/ 	.short	0x010a
        /*0cce*/ 	.byte	0x3f
	.zero		1


	//   ....[59]....
        /*0cd0*/ 	.word	0x000116b0
        /*0cd4*/ 	.word	0x00000006
        /*0cd8*/ 	.word	0x00022830
        /*0cdc*/ 	.short	0x010a
        /*0cde*/ 	.byte	0x3f
	.zero		1


	//   ....[60]....
        /*0ce0*/ 	.word	0x00011700
        /*0ce4*/ 	.word	0x00000006
        /*0ce8*/ 	.word	0x00022850
        /*0cec*/ 	.short	0x010a
        /*0cee*/ 	.byte	0x3f
	.zero		1


	//   ....[61]....
        /*0cf0*/ 	.word	0x00011760
        /*0cf4*/ 	.word	0x00000005
        /*0cf8*/ 	.word	0x00022830
        /*0cfc*/ 	.short	0x010a
        /*0cfe*/ 	.byte	0x3f
	.zero		1


	//   ....[62]....
        /*0d00*/ 	.word	0x000117b0
        /*0d04*/ 	.word	0x000000b1
        /*0d08*/ 	.word	0x00022850
        /*0d0c*/ 	.short	0x010a
        /*0d0e*/ 	.byte	0x3f
	.zero		1


	//   ....[63]....
        /*0d10*/ 	.word	0x00011810
        /*0d14*/ 	.word	0x00000005
        /*0d18*/ 	.word	0x00022830
        /*0d1c*/ 	.short	0x010a
        /*0d1e*/ 	.byte	0x3f
	.zero		1


	//   ....[64]....
        /*0d20*/ 	.word	0x00011860
        /*0d24*/ 	.word	0x000000b7
        /*0d28*/ 	.word	0x00022850
        /*0d2c*/ 	.short	0x010a
        /*0d2e*/ 	.byte	0x3f
	.zero		1


	//   ....[65]....
        /*0d30*/ 	.word	0x00011a00
        /*0d34*/ 	.word	0x00000000
        /*0d38*/ 	.word	0x00022840
        /*0d3c*/ 	.short	0x010a
        /*0d3e*/ 	.byte	0x3f
	.zero		1


	//   ....[66]....
        /*0d40*/ 	.word	0x00012500
        /*0d44*/ 	.word	0x00000002
        /*0d48*/ 	.word	0x00022820
        /*0d4c*/ 	.short	0x010a
        /*0d4e*/ 	.byte	0x3f
	.zero		1


	//   ....[67]....
        /*0d50*/ 	.word	0x00012550
        /*0d54*/ 	.word	0x00000002
        /*0d58*/ 	.word	0x00022860
        /*0d5c*/ 	.short	0x010a
        /*0d5e*/ 	.byte	0x3f
	.zero		1


	//   ....[68]....
        /*0d60*/ 	.word	0x000125a0
        /*0d64*/ 	.word	0x00000003
        /*0d68*/ 	.word	0x00022840
        /*0d6c*/ 	.short	0x010a
        /*0d6e*/ 	.byte	0x3f
	.zero		1


	//   ....[69]....
        /*0d70*/ 	.word	0x000125f0
        /*0d74*/ 	.word	0x00000003
        /*0d78*/ 	.word	0x00022860
        /*0d7c*/ 	.short	0x010a
        /*0d7e*/ 	.byte	0x3f
	.zero		1


	//   ....[70]....
        /*0d80*/ 	.word	0x00012640
        /*0d84*/ 	.word	0x00000004
        /*0d88*/ 	.word	0x00022840
        /*0d8c*/ 	.short	0x010a
        /*0d8e*/ 	.byte	0x3f
	.zero		1


	//   ....[71]....
        /*0d90*/ 	.word	0x00012690
        /*0d94*/ 	.word	0x00000004
        /*0d98*/ 	.word	0x00022860
        /*0d9c*/ 	.short	0x010a
        /*0d9e*/ 	.byte	0x3f
	.zero		1


	//   ....[72]....
        /*0da0*/ 	.word	0x000126e0
        /*0da4*/ 	.word	0x00000004
        /*0da8*/ 	.word	0x00022840
        /*0dac*/ 	.short	0x010a
        /*0dae*/ 	.byte	0x3f
	.zero		1


	//   ....[73]....
        /*0db0*/ 	.word	0x00012730
        /*0db4*/ 	.word	0x00000004
        /*0db8*/ 	.word	0x00022860
        /*0dbc*/ 	.short	0x010a
        /*0dbe*/ 	.byte	0x3f
	.zero		1


	//   ....[74]....
        /*0dc0*/ 	.word	0x000130c0
        /*0dc4*/ 	.word	0x00000000
        /*0dc8*/ 	.word	0x00022820
        /*0dcc*/ 	.short	0x010a
        /*0dce*/ 	.byte	0x3f
	.zero		1


	//   ....[75]....
        /*0dd0*/ 	.word	0x00013260
        /*0dd4*/ 	.word	0x00000006
        /*0dd8*/ 	.word	0x00000000
        /*0ddc*/ 	.short	0x010a
        /*0dde*/ 	.byte	0x3f
	.zero		1


	//   ....[76]....
        /*0de0*/ 	.word	0x000132b0
        /*0de4*/ 	.word	0x00000007
        /*0de8*/ 	.word	0x00000000
        /*0dec*/ 	.short	0x010a
        /*0dee*/ 	.byte	0x3f
	.zero		1


	//   ....[77]....
        /*0df0*/ 	.word	0x00013300
        /*0df4*/ 	.word	0x00000004
        /*0df8*/ 	.word	0x00000000
        /*0dfc*/ 	.short	0x010a
        /*0dfe*/ 	.byte	0x3f
	.zero		1


	//----- nvinfo : EIATTR_NUM_MBARRIERS
	.align		4
.L_561:
        /*0e00*/ 	.byte	0x03, 0x38
        /*0e02*/ 	.short	0x0016


	//----- nvinfo : EIATTR_EXIT_INSTR_OFFSETS
	.align		4
        /*0e04*/ 	.byte	0x04, 0x1c
        /*0e06*/ 	.short	(.L_563 - .L_562)


	//   ....[0]....
.L_562:
        /*0e08*/ 	.word	0x00000a80


	//   ....[1]....
        /*0e0c*/ 	.word	0x0000b230


	//   ....[2]....
        /*0e10*/ 	.word	0x00011650


	//----- nvinfo : EIATTR_MAX_THREADS
	.align		4
.L_563:
        /*0e14*/ 	.byte	0x04, 0x05
        /*0e16*/ 	.short	(.L_565 - .L_564)
.L_564:
        /*0e18*/ 	.word	0x00000180
        /*0e1c*/ 	.word	0x00000001
        /*0e20*/ 	.word	0x00000001


	//----- nvinfo : EIATTR_CRS_STACK_SIZE
	.align		4
.L_565:
        /*0e24*/ 	.byte	0x04, 0x1e
        /*0e26*/ 	.short	(.L_567 - .L_566)
.L_566:
        /*0e28*/ 	.word	0x00000000


	//----- nvinfo : EIATTR_CBANK_PARAM_SIZE
	.align		4
.L_567:
        /*0e2c*/ 	.byte	0x03, 0x19
        /*0e2e*/ 	.short	0x0af0


	//----- nvinfo : EIATTR_PARAM_CBANK
	.align		4
        /*0e30*/ 	.byte	0x04, 0x0a
        /*0e32*/ 	.short	(.L_569 - .L_568)
	.align		4
.L_568:
        /*0e34*/ 	.word	index@(.nv.constant0._ZN7cutlass13device_kernelIN5flash11enable_sm90INS1_16FlashAttnFwdSm90INS1_25CollectiveMainloopFwdSm90ILi2EN4cute5tupleIJNS5_1CILi1EEES8_S8_EEENS6_IJNS7_ILi128EEENS7_ILi96EEENS7_ILi64EEEEEELi256ENS_6half_tEfNS_4arch4Sm90ELb1ELb0ELb0ELb1ELb0ELb0ELb0ELb1ELb0ELb1ELb0ELb0EEENS1_21CollectiveEpilogueFwdINS6_IJSA_NS7_ILi256EEESB_EEES9_SE_SG_Li256ELb1ELb1ELb0ELb0EEENS1_36VarlenDynamicPersistentTileSchedulerILi128ELi96ELi256ELi128ELb0ELb1ELb1ELb1ELb1ELb1EEEEEEEEEvNT_6ParamsE)
        /*0e38*/ 	.short	0x0210
        /*0e3a*/ 	.short	0x0af0


	//----- nvinfo : EIATTR_SW_WAR
	.align		4
.L_569:
        /*0e3c*/ 	.byte	0x04, 0x36
        /*0e3e*/ 	.short	(.L_571 - .L_570)
.L_570:
        /*0e40*/ 	.word	0x00000008
.L_571:


//--------------------- .nv.info._ZN7cutlass13device_kernelIN5flash11enable_sm90INS1_16FlashAttnFwdSm90INS1_25CollectiveMainloopFwdSm90ILi2EN4cute5tupleIJNS5_1CILi1EEES8_S8_EEENS6_IJNS7_ILi128EEENS7_ILi96EEENS7_ILi64EEEEEELi256ENS_6half_tEfNS_4arch4Sm90ELb1ELb0ELb0ELb1ELb0ELb1ELb0ELb1ELb0ELb1ELb0ELb0EEENS1_21CollectiveEpilogueFwdINS6_IJSA_NS7_ILi256EEESB_EEES9_SE_SG_Li256ELb1ELb1ELb0ELb0EEENS1_36VarlenDynamicPersistentTileSchedulerILi128ELi96ELi256ELi128ELb0ELb1ELb1ELb1ELb1ELb1EEEEEEEEEvNT_6ParamsE --------------------------
	.section	.nv.info._ZN7cutlass13device_kernelIN5flash11enable_sm90INS1_16FlashAttnFwdSm90INS1_25CollectiveMainloopFwdSm90ILi2EN4cute5tupleIJNS5_1CILi1EEES8_S8_EEENS6_IJNS7_ILi128EEENS7_ILi96EEENS7_ILi64EEEEEELi256ENS_6half_tEfNS_4arch4Sm90ELb1ELb0ELb0ELb1ELb0ELb1ELb0ELb1ELb0ELb1ELb0ELb0EEENS1_21CollectiveEpilogueFwdINS6_IJSA_NS7_ILi256EEESB_EEES9_SE_SG_Li256ELb1ELb1ELb0ELb0EEENS1_36VarlenDynamicPersistentTileSchedulerILi128ELi96ELi256ELi128ELb0ELb1ELb1ELb1ELb1ELb1EEEEEEEEEvNT_6ParamsE,"",@"SHT_CUDA_INFO"
	.sectionflags	@""
	.align	4


	//----- nvinfo : EIATTR_CUDA_API_VERSION
	.align		4
        /*0000*/ 	.byte	0x04, 0x37
        /*0002*/ 	.short	(.L_573 - .L_572)
.L_572:
        /*0004*/ 	.word	0x00000082


	//----- nvinfo : EIATTR_KPARAM_INFO
	.align		4
.L_573:
        /*0008*/ 	.byte	0x04, 0x17
        /*000a*/ 	.short	(.L_575 - .L_574)
.L_574:
        /*000c*/ 	.word	0x00000000
        /*0010*/ 	.short	0x0000
        /*0012*/ 	.short	0x0070
        /*0014*/ 	.byte	0x00, 0xf0, 0x01, 0x2a


	//----- nvinfo : EIATTR_SPARSE_MMA_MASK
	.align		4
.L_575:
        /*0018*/ 	.byte	0x03, 0x50
        /*001a*/ 	.short	0x0000


	//----- nvinfo : EIATTR_MAXREG_COUNT
	.align		4
        /*001c*/ 	.byte	0x03, 0x1b
        /*001e*/ 	.short	0x00a8


	//----- nvinfo : EIATTR_NUM_BARRIERS
	.align		4
        /*0020*/ 	.byte	0x02, 0x4c
        /*0022*/ 	.byte	0x10
	.zero		1


	//----- nvinfo : EIATTR_EXTERNS
	.align		4
        /*0024*/ 	.byte	0x04, 0x0f
        /*0026*/ 	.short	(.L_577 - .L_576)


	//   ....[0]....
	.align		4
.L_576:
        /*0028*/ 	.word	index@(__assertfail)


	//----- nvinfo : EIATTR_ANNOTATIONS
	.align		4
.L_577:
        /*002c*/ 	.byte	0x04, 0x55
        /*002e*/ 	.short	(.L_579 - .L_578)


	//   ....[0]....
.L_578:
        /* <DEDUP_REMOVED lines=96> */


	//----- nvinfo : EIATTR_MERCURY_ISA_VERSION
	.align		4
.L_579:
        /*0620*/ 	.byte	0x03, 0x5f
        /*0622*/ 	.short	0x0101


	//----- nvinfo : EIATTR_UNUSED_LOAD_BYTE_OFFSET
	.align		4
        /*0624*/ 	.byte	0x04, 0x44
        /*0626*/ 	.short	(.L_581 - .L_580)


	//   ....[0]....
.L_580:
        /*0628*/ 	.word	0x00000ac0
        /*062c*/ 	.word	0x0000fff0


	//   ....[1]....
        /*0630*/ 	.word	0x0000fb50
        /*0634*/ 	.word	0x0000fff0


	//----- nvinfo : EIATTR_INT_WARP_WIDE_INSTR_OFFSETS
	.align		4
.L_581:
        /*0638*/ 	.byte	0x04, 0x31
        /*063a*/ 	.short	(.L_583 - .L_582)


	//   ....[0]....
.L_582:
        /*063c*/ 	.word	0x00000180


	//   ....[1]....
        /*0640*/ 	.word	0x00000220


	//   ....[2]....
        /*0644*/ 	.word	0x00000290


	//   ....[3]....
        /*0648*/ 	.word	0x00015300


	//   ....[4]....
        /*064c*/ 	.word	0x00015390


	//   ....[5]....
        /*0650*/ 	.word	0x00019300


	//   ....[6]....
        /*0654*/ 	.word	0x00019390


	//----- nvinfo : EIATTR_COOP_GROUP_MASK_REGIDS
	.align		4
.L_583:
        /*0658*/ 	.byte	0x04, 0x29
        /*065a*/ 	.short	(.L_585 - .L_584)


	//   ....[0]....
.L_584:
        /*065c*/ 	.word	0xffffffff


	//   ....[1]....
        /*0660*/ 	.word	0xffffffff


	//   ....[2]....
        /*0664*/ 	.word	0xffffffff


	//   ....[3]....
        /*0668*/ 	.word	0xffffffff


	//   ....[4]....
        /*066c*/ 	.word	0xffffffff


	//   ....[5]....
        /*0670*/ 	.word	0xffffffff


	//   ....[6]....
        /*0674*/ 	.word	0xffffffff


	//   ....[7]....
        /*0678*/ 	.word	0xffffffff


	//   ....[8]....
        /*067c*/ 	.word	0xffffffff


	//   ....[9]....
        /*0680*/ 	.word	0xffffffff


	//   ....[10]....
        /*0684*/ 	.word	0xffffffff


	//   ....[11]....
        /*0688*/ 	.word	0xffffffff


	//   ....[12]....
        /*068c*/ 	.word	0xffffffff


	//   ....[13]....
        /*0690*/ 	.word	0xffffffff


	//   ....[14]....
        /*0694*/ 	.word	0xffffffff


	//   ....[15]....
        /*0698*/ 	.word	0xffffffff


	//   ....[16]....
        /*069c*/ 	.word	0xffffffff


	//   ....[17]....
        /*06a0*/ 	.word	0xffffffff


	//   ....[18]....
        /*06a4*/ 	.word	0xffffffff


	//   ....[19]....
        /*06a8*/ 	.word	0xffffffff


	//   ....[20]....
        /*06ac*/ 	.word	0xffffffff


	//   ....[21]....
        /*06b0*/ 	.word	0xffffffff


	//   ....[22]....
        /*06b4*/ 	.word	0xffffffff


	//   ....[23]....
        /*06b8*/ 	.word	0xffffffff


	//   ....[24]....
        /*06bc*/ 	.word	0xffffffff


	//   ....[25]....
        /*06c0*/ 	.word	0xffffffff


	//   ....[26]....
        /*06c4*/ 	.word	0xffffffff


	//   ....[27]....
        /*06c8*/ 	.word	0xffffffff


	//   ....[28]....
        /*06cc*/ 	.word	0xffffffff


	//   ....[29]....
        /*06d0*/ 	.word	0xffffffff


	//   ....[30]....
        /*06d4*/ 	.word	0xffffffff


	//   ....[31]....
        /*06d8*/ 	.word	0xffffffff


	//   ....[32]....
        /*06dc*/ 	.word	0xffffffff


	//   ....[33]....
        /*06e0*/ 	.word	0xffffffff


	//   ....[34]....
        /*06e4*/ 	.word	0xffffffff


	//   ....[35]....
        /*06e8*/ 	.word	0xffffffff


	//   ....[36]....
        /*06ec*/ 	.word	0xffffffff


	//   ....[37]....
        /*06f0*/ 	.word	0xffffffff


	//   ....[38]....
        /*06f4*/ 	.word	0xffffffff


	//   ....[39]....
        /*06f8*/ 	.word	0xffffffff


	//   ....[40]....
        /*06fc*/ 	.word	0xffffffff


	//   ....[41]....
        /*0700*/ 	.word	0xffffffff


	//   ....[42]....
        /*0704*/ 	.word	0xffffffff


	//   ....[43]....
        /*0708*/ 	.word	0xffffffff


	//   ....[44]....
        /*070c*/ 	.word	0xffffffff


	//   ....[45]....
        /*0710*/ 	.word	0xffffffff


	//   ....[46]....
        /*0714*/ 	.word	0xffffffff


	//   ....[47]....
        /*0718*/ 	.word	0xffffffff


	//   ....[48]....
        /*071c*/ 	.word	0xffffffff


	//   ....[49]....
        /*0720*/ 	.word	0xffffffff


	//   ....[50]....
        /*0724*/ 	.word	0xffffffff


	//   ....[51]....
        /*0728*/ 	.word	0xffffffff


	//   ....[52]....
        /*072c*/ 	.word	0xffffffff


	//   ....[53]....
        /*0730*/ 	.word	0xffffffff


	//   ....[54]....
        /*0734*/ 	.word	0xffffffff


	//   ....[55]....
        /*0738*/ 	.word	0xffffffff


	//   ....[56]....
        /*073c*/ 	.word	0xffffffff


	//   ....[57]....
        /*0740*/ 	.word	0xffffffff


	//   ....[58]....
        /*0744*/ 	.word	0xffffffff


	//   ....[59]....
        /*0748*/ 	.word	0xffffffff


	//   ....[60]....
        /*074c*/ 	.word	0xffffffff


	//   ....[61]....
        /*0750*/ 	.word	0xffffffff


	//   ....[62]....
        /*0754*/ 	.word	0xffffffff


	//   ....[63]....
        /*0758*/ 	.word	0xffffffff


	//   ....[64]....
        /*075c*/ 	.word	0xffffffff


	//   ....[65]....
        /*0760*/ 	.word	0xffffffff


	//   ....[66]....
        /*0764*/ 	.word	0xffffffff


	//   ....[67]....
        /*0768*/ 	.word	0xffffffff


	//   ....[68]....
        /*076c*/ 	.word	0xffffffff


	//   ....[69]....
        /*0770*/ 	.word	0xffffffff


	//   ....[70]....
        /*0774*/ 	.word	0xffffffff


	//   ....[71]....
        /*0778*/ 	.word	0xffffffff


	//   ....[72]....
        /*077c*/ 	.word	0xffffffff


	//   ....[73]....
        /*0780*/ 	.word	0xffffffff


	//   ....[74]....
        /*0784*/ 	.word	0xffffffff


	//   ....[75]....
        /*0788*/ 	.word	0xffffffff


	//   ....[76]....
        /*078c*/ 	.word	0xffffffff


	//   ....[77]....
        /*0790*/ 	.word	0xffffffff


	//   ....[78]....
        /*0794*/ 	.word	0xffffffff


	//   ....[79]....
        /*0798*/ 	.word	0xffffffff


	//   ....[80]....
        /*079c*/ 	.word	0xffffffff


	//   ....[81]....
        /*07a0*/ 	.word	0xffffffff


	//   ....[82]....
        /*07a4*/ 	.word	0xffffffff


	//   ....[83]....
        /*07a8*/ 	.word	0xffffffff


	//   ....[84]....
        /*07ac*/ 	.word	0xffffffff


	//   ....[85]....
        /*07b0*/ 	.word	0xffffffff


	//   ....[86]....
        /*07b4*/ 	.word	0xffffffff


	//   ....[87]....
        /*07b8*/ 	.word	0xffffffff


	//   ....[88]....
        /*07bc*/ 	.word	0xffffffff


	//   ....[89]....
        /*07c0*/ 	.word	0xffffffff


	//   ....[90]....
        /*07c4*/ 	.word	0xffffffff


	//   ....[91]....
        /*07c8*/ 	.word	0xffffffff


	//   ....[92]....
        /*07cc*/ 	.word	0xffffffff


	//   ....[93]....
        /*07d0*/ 	.word	0xffffffff


	//   ....[94]....
        /*07d4*/ 	.word	0xffffffff


	//   ....[95]....
        /*07d8*/ 	.word	0xffffffff


	//   ....[96]....
        /*07dc*/ 	.word	0xffffffff


	//   ....[97]....
        /*07e0*/ 	.word	0xffffffff


	//   ....[98]....
        /*07e4*/ 	.word	0xffffffff


	//   ....[99]....
        /*07e8*/ 	.word	0xffffffff


	//   ....[100]....
        /*07ec*/ 	.word	0xffffffff


	//   ....[101]....
        /*07f0*/ 	.word	0xffffffff


	//   ....[102]....
        /*07f4*/ 	.word	0xffffffff


	//   ....[103]....
        /*07f8*/ 	.word	0xffffffff


	//   ....[104]....
        /*07fc*/ 	.word	0xffffffff


	//   ....[105]....
        /*0800*/ 	.word	0xffffffff


	//   ....[106]....
        /*0804*/ 	.word	0xffffffff


	//   ....[107]....
        /*0808*/ 	.word	0xffffffff


	//   ....[108]....
        /*080c*/ 	.word	0xffffffff


	//   ....[109]....
        /*0810*/ 	.word	0xffffffff


	//   ....[110]....
        /*0814*/ 	.word	0xffffffff


	//   ....[111]....
        /*0818*/ 	.word	0xffffffff


	//   ....[112]....
        /*081c*/ 	.word	0xffffffff


	//   ....[113]....
        /*0820*/ 	.word	0xffffffff


	//   ....[114]....
        /*0824*/ 	.word	0xffffffff


	//   ....[115]....
        /*0828*/ 	.word	0xffffffff


	//   ....[116]....
        /*082c*/ 	.word	0x0500000f


	//   ....[117]....
        /*0830*/ 	.word	0x0500000f


	//   ....[118]....
        /*0834*/ 	.word	0x0500000f


	//   ....[119]....
        /*0838*/ 	.word	0x0500000f


	//   ....[120]....
        /*083c*/ 	.word	0x0500000f


	//   ....[121]....
        /*0840*/ 	.word	0x0500000f


	//   ....[122]....
        /*0844*/ 	.word	0x0500000f


	//   ....[123]....
        /*0848*/ 	.word	0x0500000f


	//   ....[124]....
        /*084c*/ 	.word	0x0500000f


	//   ....[125]....
        /*0850*/ 	.word	0x0500000f


	//   ....[126]....
        /*0854*/ 	.word	0x0500000f


	//   ....[127]....
        /*0858*/ 	.word	0x0500000f


	//   ....[128]....
        /*085c*/ 	.word	0x0500000f


	//   ....[129]....
        /*0860*/ 	.word	0x0500000f


	//   ....[130]....
        /*0864*/ 	.word	0x0500000f


	//   ....[131]....
        /*0868*/ 	.word	0x0500000f


	//   ....[132]....
        /*086c*/ 	.word	0x0500000f


	//   ....[133]....
        /*0870*/ 	.word	0x0500000f


	//   ....[134]....
        /*0874*/ 	.word	0x0500000f


	//   ....[135]....
        /*0878*/ 	.word	0x0500000f


	//   ....[136]....
        /*087c*/ 	.word	0x0500000f


	//   ....[137]....
        /*0880*/ 	.word	0x0500000f


	//   ....[138]....
        /*0884*/ 	.word	0x0500000f


	//   ....[139]....
        /*0888*/ 	.word	0x0500000f


	//   ....[140]....
        /*088c*/ 	.word	0x0500000f


	//   ....[141]....
        /*0890*/ 	.word	0x0500000f


	//   ....[142]....
        /*0894*/ 	.word	0x0500000f


	//   ....[143]....
        /*0898*/ 	.word	0x0500000f


	//   ....[144]....
        /*089c*/ 	.word	0x0500000f


	//   ....[145]....
        /*08a0*/ 	.word	0x0500000f


	//   ....[146]....
        /*08a4*/ 	.word	0x0500000f


	//   ....[147]....
        /*08a8*/ 	.word	0x0500000f


	//   ....[148]....
        /*08ac*/ 	.word	0x0500000f


	//   ....[149]....
        /*08b0*/ 	.word	0x0500000f


	//   ....[150]....
        /*08b4*/ 	.word	0x0500000f


	//   ....[151]....
        /*08b8*/ 	.word	0x0500000f


	//   ....[152]....
        /*08bc*/ 	.word	0x0500000f


	//   ....[153]....
        /*08c0*/ 	.word	0x0500000f


	//   ....[154]....
        /*08c4*/ 	.word	0x0500000f


	//   ....[155]....
        /*08c8*/ 	.word	0x0500000f


	//   ....[156]....
        /*08cc*/ 	.word	0x0500000f


	//   ....[157]....
        /*08d0*/ 	.word	0x0500000f


	//   ....[158]....
        /*08d4*/ 	.word	0x0500000f


	//   ....[159]....
        /*08d8*/ 	.word	0x0500000f


	//   ....[160]....
        /*08dc*/ 	.word	0x0500000f


	//   ....[161]....
        /*08e0*/ 	.word	0x0500000f


	//   ....[162]....
        /*08e4*/ 	.word	0x0500000f


	//   ....[163]....
        /*08e8*/ 	.word	0x0500000f


	//   ....[164]....
        /*08ec*/ 	.word	0x0500000f


	//   ....[165]....
        /*08f0*/ 	.word	0x0500000f


	//   ....[166]....
        /*08f4*/ 	.word	0x0500000f


	//   ....[167]....
        /*08f8*/ 	.word	0x0500000f


	//   ....[168]....
        /*08fc*/ 	.word	0x0500000f


	//   ....[169]....
        /*0900*/ 	.word	0x0500000f


	//   ....[170]....
        /*0904*/ 	.word	0x0500000f


	//   ....[171]....
        /*0908*/ 	.word	0x0500000f


	//   ....[172]....
        /*090c*/ 	.word	0x0500000f


	//   ....[173]....
        /*0910*/ 	.word	0x0500000f


	//   ....[174]....
        /*0914*/ 	.word	0x0500000f


	//   ....[175]....
        /*0918*/ 	.word	0x0500000f


	//   ....[176]....
        /*091c*/ 	.word	0x0500000f


	//----- nvinfo : EIATTR_COOP_GROUP_INSTR_OFFSETS
	.align		4
.L_585:
        /*0920*/ 	.byte	0x04, 0x28
        /*0922*/ 	.short	(.L_587 - .L_586)


	//   ....[0]....
.L_586:
        /*0924*/ 	.word	0x00000060


	//   ....[1]....
        /*0928*/ 	.word	0x00000190


	//   ....[2]....
        /*092c*/ 	.word	0x00000240


	//   ....[3]....
        /*0930*/ 	.word	0x00000400


	//   ....[4]....
        /*0934*/ 	.word	0x00000560


	//   ....[5]....
        /*0938*/ 	.word	0x00000680


	//   ....[6]....
        /*093c*/ 	.word	0x000007e0


	//   ....[7]....
        /*0940*/ 	.word	0x00005cb0


	//   ....[8]....
        /*0944*/ 	.word	0x000063b0


	//   ....[9]....
        /*0948*/ 	.word	0x000063c0


	//   ....[10]....
        /*094c*/ 	.word	0x000063d0


	//   ....[11]....
        /*0950*/ 	.word	0x000063e0


	//   ....[12]....
        /*0954*/ 	.word	0x00006700


	//   ....[13]....
        /*0958*/ 	.word	0x00006710


	//   ....[14]....
        /*095c*/ 	.word	0x00006720


	//   ....[15]....
        /*0960*/ 	.word	0x00006730


	//   ....[16]....
        /*0964*/ 	.word	0x00007920


	//   ....[17]....
        /*0968*/ 	.word	0x00007940


	//   ....[18]....
        /*096c*/ 	.word	0x00007950


	//   ....[19]....
        /*0970*/ 	.word	0x00007960


	//   ....[20]....
        /*0974*/ 	.word	0x00007a40


	//   ....[21]....
        /*0978*/ 	.word	0x00007a50


	//   ....[22]....
        /*097c*/ 	.word	0x00007ae0


	//   ....[23]....
        /*0980*/ 	.word	0x00007b40


	//   ....[24]....
        /*0984*/ 	.word	0x00009080


	//   ....[25]....
        /*0988*/ 	.word	0x000090a0


	//   ....[26]....
        /*098c*/ 	.word	0x000095c0


	//   ....[27]....
        /*0990*/ 	.word	0x000096a0


	//   ....[28]....
        /*0994*/ 	.word	0x00009ca0


	//   ....[29]....
        /*0998*/ 	.word	0x00009d00


	//   ....[30]....
        /*099c*/ 	.word	0x0000ac30


	//   ....[31]....
        /*09a0*/ 	.word	0x0000ac40


	//   ....[32]....
        /*09a4*/ 	.word	0x0000b520


	//   ....[33]....
        /*09a8*/ 	.word	0x0000b620


	//   ....[34]....
        /*09ac*/ 	.word	0x0000bfe0


	//   ....[35]....
        /*09b0*/ 	.word	0x0000c080


	//   ....[36]....
        /*09b4*/ 	.word	0x0000d710


	//   ....[37]....
        /*09b8*/ 	.word	0x0000d730


	//   ....[38]....
        /*09bc*/ 	.word	0x0000e0a0


	//   ....[39]....
        /*09c0*/ 	.word	0x0000e140


	//   ....[40]....
        /*09c4*/ 	.word	0x0000f0d0


	//   ....[41]....
        /*09c8*/ 	.word	0x0000f130


	//   ....[42]....
        /*09cc*/ 	.word	0x0000f180


	//   ....[43]....
        /*09d0*/ 	.word	0x0000f1c0


	//   ....[44]....
        /*09d4*/ 	.word	0x00010b30


	//   ....[45]....
        /*09d8*/ 	.word	0x00010b70


	//   ....[46]....
        /*09dc*/ 	.word	0x00010bb0


	//   ....[47]....
        /*09e0*/ 	.word	0x00010be0


	//   ....[48]....
        /*09e4*/ 	.word	0x00011520


	//   ....[49]....
        /*09e8*/ 	.word	0x00011540


	//   ....[50]....
        /*09ec*/ 	.word	0x00011680


	//   ....[51]....
        /*09f0*/ 	.word	0x000116a0


	//   ....[52]....
        /*09f4*/ 	.word	0x000117e0


	//   ....[53]....
        /*09f8*/ 	.word	0x00011800


	//   ....[54]....
        /*09fc*/ 	.word	0x00011950


	//   ....[55]....
        /*0a00*/ 	.word	0x00011970


	//   ....[56]....
        /*0a04*/ 	.word	0x000121c0


	//   ....[57]....
        /*0a08*/ 	.word	0x000121d0


	//   ....[58]....
        /*0a0c*/ 	.word	0x000123b0


	//   ....[59]....
        /*0a10*/ 	.word	0x000123c0


	//   ....[60]....
        /*0a14*/ 	.word	0x00012590


	//   ....[61]....
        /*0a18*/ 	.word	0x000125a0


	//   ....[62]....
        /*0a1c*/ 	.word	0x00012770


	//   ....[63]....
        /*0a20*/ 	.word	0x00012780


	//   ....[64]....
        /*0a24*/ 	.word	0x000129b0


	//   ....[65]....
        /*0a28*/ 	.word	0x00012b80


	//   ....[66]....
        /*0a2c*/ 	.word	0x00012bb0


	//   ....[67]....
        /*0a30*/ 	.word	0x00012be0


	//   ....[68]....
        /*0a34*/ 	.word	0x00012c10


	//   ....[69]....
        /*0a38*/ 	.word	0x00012c40


	//   ....[70]....
        /*0a3c*/ 	.word	0x00012c70


	//   ....[71]....
        /*0a40*/ 	.word	0x00012de0


	//   ....[72]....
        /*0a44*/ 	.word	0x00012e10


	//   ....[73]....
        /*0a48*/ 	.word	0x00012e40


	//   ....[74]....
        /*0a4c*/ 	.word	0x00012e70


	//   ....[75]....
        /*0a50*/ 	.word	0x00012ea0


	//   ....[76]....
        /*0a54*/ 	.word	0x00012ed0


	//   ....[77]....
        /*0a58*/ 	.word	0x00012f70


	//   ....[78]....
        /*0a5c*/ 	.word	0x00012fd0


	//   ....[79]....
        /*0a60*/ 	.word	0x00013060


	//   ....[80]....
        /*0a64*/ 	.word	0x00013e70


	//   ....[81]....
        /*0a68*/ 	.word	0x00015900


	//   ....[82]....
        /*0a6c*/ 	.word	0x000164b0


	//   ....[83]....
        /*0a70*/ 	.word	0x000164c0


	//   ....[84]....
        /*0a74*/ 	.word	0x000164e0


	//   ....[85]....
        /*0a78*/ 	.word	0x00016580


	//   ....[86]....
        /*0a7c*/ 	.word	0x000165b0


	//   ....[87]....
        /*0a80*/ 	.word	0x00016620


	//   ....[88]....
        /*0a84*/ 	.word	0x00016650


	//   ....[89]....
        /*0a88*/ 	.word	0x000166c0


	//   ....[90]....
        /*0a8c*/ 	.word	0x000166f0


	//   ....[91]....
        /*0a90*/ 	.word	0x00016760


	//   ....[92]....
        /*0a94*/ 	.word	0x00016790


	//   ....[93]....
        /*0a98*/ 	.word	0x00016800


	//   ....[94]....
        /*0a9c*/ 	.word	0x00016830


	//   ....[95]....
        /*0aa0*/ 	.word	0x00016850


	//   ....[96]....
        /*0aa4*/ 	.word	0x000168b0


	//   ....[97]....
        /*0aa8*/ 	.word	0x000168c0


	//   ....[98]....
        /*0aac*/ 	.word	0x00019590


	//   ....[99]....
        /*0ab0*/ 	.word	0x000195f0


	//   ....[100]....
        /*0ab4*/ 	.word	0x00019620


	//   ....[101]....
        /*0ab8*/ 	.word	0x00019630


	//   ....[102]....
        /*0abc*/ 	.word	0x00019660


	//   ....[103]....
        /*0ac0*/ 	.word	0x00019690


	//   ....[104]....
        /*0ac4*/ 	.word	0x000196c0


	//   ....[105]....
        /*0ac8*/ 	.word	0x000196f0


	//   ....[106]....
        /*0acc*/ 	.word	0x00019870


	//   ....[107]....
        /*0ad0*/ 	.word	0x000198a0


	//   ....[108]....
        /*0ad4*/ 	.word	0x000198d0


	//   ....[109]....
        /*0ad8*/ 	.word	0x00019900


	//   ....[110]....
        /*0adc*/ 	.word	0x00019930


	//   ....[111]....
        /*0ae0*/ 	.word	0x00019960


	//   ....[112]....
        /*0ae4*/ 	.word	0x00019a20


	//   ....[113]....
        /*0ae8*/ 	.word	0x00019a40


	//   ....[114]....
        /*0aec*/ 	.word	0x00019ab0


	//   ....[115]....
        /*0af0*/ 	.word	0x0001a180


	//   ....[116]....
        /*0af4*/ 	.word	0x0001a610


	//   ....[117]....
        /*0af8*/ 	.word	0x0001a6b0


	//   ....[118]....
        /*0afc*/ 	.word	0x0001a740


	//   ....[119]....
        /*0b00*/ 	.word	0x0001a790


	//   ....[120]....
        /*0b04*/ 	.word	0x0001a7e0


	//   ....[121]....
        /*0b08*/ 	.word	0x0001a870


	//   ....[122]....
        /*0b0c*/ 	.word	0x0001a900


	//   ....[123]....
        /*0b10*/ 	.word	0x0001a950


	//   ....[124]....
        /*0b14*/ 	.word	0x0001a9a0


	//   ....[125]....
        /*0b18*/ 	.word	0x0001aa90


	//   ....[126]....
        /*0b1c*/ 	.word	0x0001ab40


	//   ....[127]....
        /*0b20*/ 	.word	0x0001abc0


	//   ....[128]....
        /*0b24*/ 	.word	0x0001ac40


	//   ....[129]....
        /*0b28*/ 	.word	0x0001ace0


	//   ....[130]....
        /*0b2c*/ 	.word	0x0001ad80


	//   ....[131]....
        /*0b30*/ 	.word	0x0001ae00


	//   ....[132]....
        /*0b34*/ 	.word	0x0001af10


	//   ....[133]....
        /*0b38*/ 	.word	0x0001b240


	//   ....[134]....
        /*0b3c*/ 	.word	0x0001b290


	//   ....[135]....
        /*0b40*/ 	.word	0x0001b320


	//   ....[136]....
        /*0b44*/ 	.word	0x0001b3b0


	//   ....[137]....
        /*0b48*/ 	.word	0x0001b440


	//   ....[138]....
        /*0b4c*/ 	.word	0x0001b4d0


	//   ....[139]....
        /*0b50*/ 	.word	0x0001b560


	//   ....[140]....
        /*0b54*/ 	.word	0x0001b5f0


	//   ....[141]....
        /*0b58*/ 	.word	0x0001b6b0


	//   ....[142]....
        /*0b5c*/ 	.word	0x0001b9a0


	//   ....[143]....
        /*0b60*/ 	.word	0x0001bb40


	//   ....[144]....
        /*0b64*/ 	.word	0x0001bb90


	//   ....[145]....
        /*0b68*/ 	.word	0x0001bbf0


	//   ....[146]....
        /*0b6c*/ 	.word	0x0001bc90


	//   ....[147]....
        /*0b70*/ 	.word	0x0001bd50


	//   ....[148]....
        /*0b74*/ 	.word	0x0001bde0


	//   ....[149]....
        /*0b78*/ 	.word	0x0001beb0


	//   ....[150]....
        /*0b7c*/ 	.word	0x0001bf40


	//   ....[151]....
        /*0b80*/ 	.word	0x0001c010


	//   ....[152]....
        /*0b84*/ 	.word	0x0001c0a0


	//   ....[153]....
        /*0b88*/ 	.word	0x0001c170


	//   ....[154]....
        /*0b8c*/ 	.word	0x0001c1f0


	//   ....[155]....
        /*0b90*/ 	.word	0x0001c2d0


	//   ....[156]....
        /*0b94*/ 	.word	0x0001c360


	//   ....[157]....
        /*0b98*/ 	.word	0x0001c430


	//   ....[158]....
        /*0b9c*/ 	.word	0x0001c4c0


	//   ....[159]....
        /*0ba0*/ 	.word	0x0001c840


	//   ....[160]....
        /*0ba4*/ 	.word	0x0001c8e0


	//   ....[161]....
        /*0ba8*/ 	.word	0x0001ca00


	//   ....[162]....
        /*0bac*/ 	.word	0x0001ca70


	//   ....[163]....
        /*0bb0*/ 	.word	0x0001caf0


	//   ....[164]....
        /*0bb4*/ 	.word	0x0001cb70


	//   ....[165]....
        /*0bb8*/ 	.word	0x0001cbf0


	//   ....[166]....
        /*0bbc*/ 	.word	0x0001cc80


	//   ....[167]....
        /*0bc0*/ 	.word	0x0001cd20


	//   ....[168]....
        /*0bc4*/ 	.word	0x0001cdc0


	//   ....[169]....
        /*0bc8*/ 	.word	0x0001ce30


	//   ....[170]....
        /*0bcc*/ 	.word	0x0001cea0


	//   ....[171]....
        /*0bd0*/ 	.word	0x0001cf10


	//   ....[172]....
        /*0bd4*/ 	.word	0x0001cf90


	//   ....[173]....
        /*0bd8*/ 	.word	0x0001d010


	//   ....[174]....
        /*0bdc*/ 	.word	0x0001d0b0


	//   ....[175]....
        /*0be0*/ 	.word	0x0001d140


	//   ....[176]....
        /*0be4*/ 	.word	0x0001d270


	//----- nvinfo : EIATTR_REG_RECONFIG
	.align		4
.L_587:
        /*0be8*/ 	.byte	0x01, 0x54
	.zero		2


	//----- nvinfo : EIATTR_SYSCALL_OFFSETS
	.align		4
        /*0bec*/ 	.byte	0x04, 0x46
        /*0bee*/ 	.short	(.L_589 - .L_588)


	//   ....[0]....
.L_588:
        /*0bf0*/ 	.word	0x000018d0


	//   ....[1]....
        /*0bf4*/ 	.word	0x00001a20


	//   ....[2]....
        /*0bf8*/ 	.word	0x00005e50


	//   ....[3]....
        /*0bfc*/ 	.word	0x00006160


	//   ....[4]....
        /*0c00*/ 	.word	0x00015500


	//   ....[5]....
        /*0c04*/ 	.word	0x00015660


	//   ....[6]....
        /*0c08*/ 	.word	0x00015760


	//   ....[7]....
        /*0c0c*/ 	.word	0x000160d0


	//----- nvinfo : EIATTR_MBARRIER_INSTR_OFFSETS
	.align		4
.L_589:
        /*0c10*/ 	.byte	0x04, 0x39
        /*0c12*/ 	.short	(.L_591 - .L_590)


	//   ....[0]....
.L_590:
        /*0c14*/ 	.word	0x000002b0
        /*0c18*/ 	.word	0x000000ff
        /*0c1c*/ 	.word	0x00022800
        /*0c20*/ 	.short	0x0100
        /*0c22*/ 	.byte	0x08
	.zero		1


	//   ....[1]....
        /*0c24*/ 	.word	0x000002c0
        /*0c28*/ 	.word	0x000000ff
        /*0c2c*/ 	.word	0x00022820
        /*0c30*/ 	.short	0x0100
        /*0c32*/ 	.byte	0x08
	.zero		1


	//   ....[2]....
        /*0c34*/ 	.word	0x000003b0
        /*0c38*/ 	.word	0x000000ff
        /*0c3c*/ 	.word	0x00022830
        /*0c40*/ 	.short	0x0100
        /*0c42*/ 	.byte	0x08
	.zero		1


	//   ....[3]....
        /*0c44*/ 	.word	0x000003c0
        /*0c48*/ 	.word	0x000000ff
        /*0c4c*/ 	.word	0x00022840
        /*0c50*/ 	.short	0x0100
        /*0c52*/ 	.byte	0x08
	.zero		1


	//   ....[4]....
        /*0c54*/ 	.word	0x000003d0
        /*0c58*/ 	.word	0x000000ff
        /*0c5c*/ 	.word	0x00022838
        /*0c60*/ 	.short	0x0100
        /*0c62*/ 	.byte	0x08
	.zero		1


	//   ....[5]....
        /*0c64*/ 	.word	0x000003e0
        /*0c68*/ 	.word	0x000000ff
        /*0c6c*/ 	.word	0x00022848
        /*0c70*/ 	.short	0x0100
        /*0c72*/ 	.byte	0x08
	.zero		1


	//   ....[6]....
        /*0c74*/ 	.word	0x00000510
        /*0c78*/ 	.word	0x000000ff
        /*0c7c*/ 	.word	0x00022850
        /*0c80*/ 	.short	0x0100
        /*0c82*/ 	.byte	0x08
	.zero		1


	//   ....[7]....
        /*0c84*/ 	.word	0x00000520
        /*0c88*/ 	.word	0x000000ff
        /*0c8c*/ 	.word	0x00022860
        /*0c90*/ 	.short	0x0100
        /*0c92*/ 	.byte	0x08
	.zero		1


	//   ....[8]....
        /*0c94*/ 	.word	0x00000530
        /*0c98*/ 	.word	0x000000ff
        /*0c9c*/ 	.word	0x00022858
        /*0ca0*/ 	.short	0x0100
        /*0ca2*/ 	.byte	0x08
	.zero		1


	//   ....[9]....
        /*0ca4*/ 	.word	0x00000540
        /*0ca8*/ 	.word	0x000000ff
        /*0cac*/ 	.word	0x00022868
        /*0cb0*/ 	.short	0x0100
        /*0cb2*/ 	.byte	0x08
	.zero		1


	//   ....[10]....
        /*0cb4*/ 	.word	0x00000630
        /*0cb8*/ 	.word	0x000000ff
        /*0cbc*/ 	.word	0x00022870
        /*0cc0*/ 	.short	0x0100
        /*0cc2*/ 	.byte	0x06
	.zero		1


	//   ....[11]....
        /*0cc4*/ 	.word	0x00000640
        /*0cc8*/ 	.word	0x000000ff
        /*0ccc*/ 	.word	0x00022880
        /*0cd0*/ 	.short	0x0100
        /*0cd2*/ 	.byte	0x06
	.zero		1


	//   ....[12]....
        /*0cd4*/ 	.word	0x00000650
        /*0cd8*/ 	.word	0x000000ff
        /*0cdc*/ 	.word	0x00022878
        /*0ce0*/ 	.short	0x0100
        /*0ce2*/ 	.byte	0x06
	.zero		1


	//   ....[13]....
        /*0ce4*/ 	.word	0x00000660
        /*0ce8*/ 	.word	0x000000ff
        /*0cec*/ 	.word	0x00022888
        /*0cf0*/ 	.short	0x0100
        /*0cf2*/ 	.byte	0x06
	.zero		1


	//   ....[14]....
        /*0cf4*/ 	.word	0x00000790
        /*0cf8*/ 	.word	0x000000ff
        /*0cfc*/ 	.word	0x00022890
        /*0d00*/ 	.short	0x0100
        /*0d02*/ 	.byte	0x08
	.zero		1


	//   ....[15]....
        /*0d04*/ 	.word	0x000007a0
        /*0d08*/ 	.word	0x000000ff
        /*0d0c*/ 	.word	0x000228a0
        /*0d10*/ 	.short	0x0100
        /*0d12*/ 	.byte	0x08
	.zero		1


	//   ....[16]....
        /*0d14*/ 	.word	0x000007b0
        /*0d18*/ 	.word	0x000000ff
        /*0d1c*/ 	.word	0x00022898
        /*0d20*/ 	.short	0x0100
        /*0d22*/ 	.byte	0x08
	.zero		1


	//   ....[17]....
        /*0d24*/ 	.word	0x000007c0
        /*0d28*/ 	.word	0x000000ff
        /*0d2c*/ 	.word	0x000228a8
        /*0d30*/ 	.short	0x0100
        /*0d32*/ 	.byte	0x08
	.zero		1


	//   ....[18]....
        /*0d34*/ 	.word	0x000008f0
        /*0d38*/ 	.word	0x000000ff
        /*0d3c*/ 	.word	0x000228b0
        /*0d40*/ 	.short	0x0100
        /*0d42*/ 	.byte	0x08
	.zero		1


	//   ....[19]....
        /*0d44*/ 	.word	0x00000900
        /*0d48*/ 	.word	0x000000ff
        /*0d4c*/ 	.word	0x000228c0
        /*0d50*/ 	.short	0x0100
        /*0d52*/ 	.byte	0x08
	.zero		1


	//   ....[20]....
        /*0d54*/ 	.word	0x00000910
        /*0d58*/ 	.word	0x000000ff
        /*0d5c*/ 	.word	0x000228b8
        /*0d60*/ 	.short	0x0100
        /*0d62*/ 	.byte	0x08
	.zero		1


	//   ....[21]....
        /*0d64*/ 	.word	0x00000920
        /*0d68*/ 	.word	0x000000ff
        /*0d6c*/ 	.word	0x000228c8
        /*0d70*/ 	.short	0x0100
        /*0d72*/ 	.byte	0x08
	.zero		1


	//   ....[22]....
        /*0d74*/ 	.word	0x00002c40
        /*0d78*/ 	.word	0x00000060
        /*0d7c*/ 	.word	0x00022890
        /*0d80*/ 	.short	0x010a
        /*0d82*/ 	.byte	0x3f
	.zero		1


	//   ....[23]....
        /*0d84*/ 	.word	0x00003d90
        /*0d88*/ 	.word	0x00000060
        /*0d8c*/ 	.word	0x00022890
        /*0d90*/ 	.short	0x010a
        /*0d92*/ 	.byte	0x3f
	.zero		1


	//   ....[24]....
        /*0d94*/ 	.word	0x00004dc0
        /*0d98*/ 	.word	0x00000060
        /*0d9c*/ 	.word	0x00022890
        /*0da0*/ 	.short	0x010a
        /*0da2*/ 	.byte	0x3f
	.zero		1


	//   ....[25]....
        /*0da4*/ 	.word	0x00004fd0
        /*0da8*/ 	.word	0x00000020
        /*0dac*/ 	.word	0x00000000
        /*0db0*/ 	.short	0x0101
        /*0db2*/ 	.byte	0x3f
	.zero		1


	//   ....[26]....
        /*0db4*/ 	.word	0x00005010
        /*0db8*/ 	.word	0x00000060
        /*0dbc*/ 	.word	0x000228b0
        /*0dc0*/ 	.short	0x010a
        /*0dc2*/ 	.byte	0x3f
	.zero		1


	//   ....[27]....
        /*0dc4*/ 	.word	0x00005660
        /*0dc8*/ 	.word	0x00000060
        /*0dcc*/ 	.word	0x00000000
        /*0dd0*/ 	.short	0x0101
        /*0dd2*/ 	.byte	0x3f
	.zero		1


	//   ....[28]....
        /*0dd4*/ 	.word	0x00005ee0
        /*0dd8*/ 	.word	0x00000012
        /*0ddc*/ 	.word	0x00022800
        /*0de0*/ 	.short	0x010a
        /*0de2*/ 	.byte	0x3f
	.zero		1


	//   ....[29]....
        /*0de4*/ 	.word	0x00005f30
        /*0de8*/ 	.word	0x00000012
        /*0dec*/ 	.word	0x00022800
        /*0df0*/ 	.short	0x010a
        /*0df2*/ 	.byte	0x3f
	.zero		1


	//   ....[30]....
        /*0df4*/ 	.word	0x00006980
        /*0df8*/ 	.word	0x00000012
        /*0dfc*/ 	.word	0x00022800
        /*0e00*/ 	.short	0x010a
        /*0e02*/ 	.byte	0x3f
	.zero		1


	//   ....[31]....
        /*0e04*/ 	.word	0x00007da0
        /*0e08*/ 	.word	0x00000012
        /*0e0c*/ 	.word	0x00022800
        /*0e10*/ 	.short	0x010a
        /*0e12*/ 	.byte	0x3f
	.zero		1


	//   ....[32]....
        /*0e14*/ 	.word	0x00008bf0
        /*0e18*/ 	.word	0x00000015
        /*0e1c*/ 	.word	0x00022830
        /*0e20*/ 	.short	0x010a
        /*0e22*/ 	.byte	0x3f
	.zero		1


	//   ....[33]....
        /*0e24*/ 	.word	0x00008c90
        /*0e28*/ 	.word	0x00000015
        /*0e2c*/ 	.word	0x00022830
        /*0e30*/ 	.short	0x010a
        /*0e32*/ 	.byte	0x3f
	.zero		1


	//   ....[34]....
        /*0e34*/ 	.word	0x0000a130
        /*0e38*/ 	.word	0x00000003
        /*0e3c*/ 	.word	0x00000000
        /*0e40*/ 	.short	0x0101
        /*0e42*/ 	.byte	0x3f
	.zero		1


	//   ....[35]....
        /*0e44*/ 	.word	0x0000a590
        /*0e48*/ 	.word	0x00000015
        /*0e4c*/ 	.word	0x00022850
        /*0e50*/ 	.short	0x010a
        /*0e52*/ 	.byte	0x3f
	.zero		1


	//   ....[36]....
        /*0e54*/ 	.word	0x0000a5e0
        /*0e58*/ 	.word	0x00000015
        /*0e5c*/ 	.word	0x00022850
        /*0e60*/ 	.short	0x010a
        /*0e62*/ 	.byte	0x3f
	.zero		1


	//   ....[37]....
        /*0e64*/ 	.word	0x0000aa30
        /*0e68*/ 	.word	0x00000015
        /*0e6c*/ 	.word	0x00000000
        /*0e70*/ 	.short	0x0101
        /*0e72*/ 	.byte	0x3f
	.zero		1


	//   ....[38]....
        /*0e74*/ 	.word	0x0000ab50
        /*0e78*/ 	.word	0x000000c9
        /*0e7c*/ 	.word	0x00022830
        /*0e80*/ 	.short	0x010a
        /*0e82*/ 	.byte	0x3f
	.zero		1


	//   ....[39]....
        /*0e84*/ 	.word	0x0000ac00
        /*0e88*/ 	.word	0x000000c9
        /*0e8c*/ 	.word	0x00022830
        /*0e90*/ 	.short	0x010a
        /*0e92*/ 	.byte	0x3f
	.zero		1


	//   ....[40]....
        /*0e94*/ 	.word	0x0000c3b0
        /*0e98*/ 	.word	0x00000099
        /*0e9c*/ 	.word	0x00000000
        /*0ea0*/ 	.short	0x0101
        /*0ea2*/ 	.byte	0x3f
	.zero		1


	//   ....[41]....
        /*0ea4*/ 	.word	0x0000cda0
        /*0ea8*/ 	.word	0x000000c9
        /*0eac*/ 	.word	0x00022850
        /*0eb0*/ 	.short	0x010a
        /*0eb2*/ 	.byte	0x3f
	.zero		1


	//   ....[42]....
        /*0eb4*/ 	.word	0x0000cdf0
        /*0eb8*/ 	.word	0x000000c9
        /*0ebc*/ 	.word	0x00022850
        /*0ec0*/ 	.short	0x010a
        /*0ec2*/ 	.byte	0x3f
	.zero		1


	//   ....[43]....
        /*0ec4*/ 	.word	0x0000d1b0
        /*0ec8*/ 	.word	0x000000c9
        /*0ecc*/ 	.word	0x00000000
        /*0ed0*/ 	.short	0x0101
        /*0ed2*/ 	.byte	0x3f
	.zero		1


	//   ....[44]....
        /*0ed4*/ 	.word	0x0000d2c0
        /*0ed8*/ 	.word	0x00000015
        /*0edc*/ 	.word	0x00022830
        /*0ee0*/ 	.short	0x010a
        /*0ee2*/ 	.byte	0x3f
	.zero		1


	//   ....[45]....
        /*0ee4*/ 	.word	0x0000d320
        /*0ee8*/ 	.word	0x00000015
        /*0eec*/ 	.word	0x00022830
        /*0ef0*/ 	.short	0x010a
        /*0ef2*/ 	.byte	0x3f
	.zero		1


	//   ....[46]....
        /*0ef4*/ 	.word	0x0000e7e0
        /*0ef8*/ 	.word	0x0000009a
        /*0efc*/ 	.word	0x00000000
        /*0f00*/ 	.short	0x0101
        /*0f02*/ 	.byte	0x3f
	.zero		1


	//   ....[47]....
        /*0f04*/ 	.word	0x0000ec90
        /*0f08*/ 	.word	0x00000015
        /*0f0c*/ 	.word	0x00022850
        /*0f10*/ 	.short	0x010a
        /*0f12*/ 	.byte	0x3f
	.zero		1


	//   ....[48]....
        /*0f14*/ 	.word	0x0000ece0
        /*0f18*/ 	.word	0x00000015
        /*0f1c*/ 	.word	0x00022850
        /*0f20*/ 	.short	0x010a
        /*0f22*/ 	.byte	0x3f
	.zero		1


	//   ....[49]....
        /*0f24*/ 	.word	0x0000f0a0
        /*0f28*/ 	.word	0x00000015
        /*0f2c*/ 	.word	0x00000000
        /*0f30*/ 	.short	0x0101
        /*0f32*/ 	.byte	0x3f
	.zero		1


	//   ....[50]....
        /*0f34*/ 	.word	0x00011510
        /*0f38*/ 	.word	0x00000000
        /*0f3c*/ 	.word	0x00000000
        /*0f40*/ 	.short	0x0101
        /*0f42*/ 	.byte	0x3f
	.zero		1


	//   ....[51]....
        /*0f44*/ 	.word	0x00013f60
        /*0f48*/ 	.word	0x00000006
        /*0f4c*/ 	.word	0x00022820
        /*0f50*/ 	.short	0x010a
        /*0f52*/ 	.byte	0x3f
	.zero		1


	//   ....[52]....
        /*0f54*/ 	.word	0x00014040
        /*0f58*/ 	.word	0x00000004
        /*0f5c*/ 	.word	0x000228a0
        /*0f60*/ 	.short	0x010a
        /*0f62*/ 	.byte	0x3f
	.zero		1


	//   ....[53]....
        /*0f64*/ 	.word	0x00014290
        /*0f68*/ 	.word	0x00000004
        /*0f6c*/ 	.word	0x000228c0
        /*0f70*/ 	.short	0x010a
        /*0f72*/ 	.byte	0x3f
	.zero		1


	//   ....[54]....
        /*0f74*/ 	.word	0x00014950
        /*0f78*/ 	.word	0x00000005
        /*0f7c*/ 	.word	0x000228a0
        /*0f80*/ 	.short	0x010a
        /*0f82*/ 	.byte	0x3f
	.zero		1


	//   ....[55]....
        /*0f84*/ 	.word	0x00014b90
        /*0f88*/ 	.word	0x00000005
        /*0f8c*/ 	.word	0x000228c0
        /*0f90*/ 	.short	0x010a
        /*0f92*/ 	.byte	0x3f
	.zero		1


	//   ....[56]....
        /*0f94*/ 	.word	0x00015bb0
        /*0f98*/ 	.word	0x00000000
        /*0f9c*/ 	.word	0x00022840
        /*0fa0*/ 	.short	0x010a
        /*0fa2*/ 	.byte	0x3f
	.zero		1


	//   ....[57]....
        /*0fa4*/ 	.word	0x000169d0
        /*0fa8*/ 	.word	0x00000008
        /*0fac*/ 	.word	0x00022800
        /*0fb0*/ 	.short	0x0107
        /*0fb2*/ 	.byte	0x3f
	.zero		1


	//   ....[58]....
        /*0fb4*/ 	.word	0x00016ad0
        /*0fb8*/ 	.word	0x00000002
        /*0fbc*/ 	.word	0x00022800
        /*0fc0*/ 	.short	0x0101
        /*0fc2*/ 	.byte	0x3f
	.zero		1


	//   ....[59]....
        /*0fc4*/ 	.word	0x00016af0
        /*0fc8*/ 	.word	0x00000002
        /*0fcc*/ 	.word	0x00022820
        /*0fd0*/ 	.short	0x010a
        /*0fd2*/ 	.byte	0x3f
	.zero		1


	//   ....[60]....
        /*0fd4*/ 	.word	0x00016bf0
        /*0fd8*/ 	.word	0x00000002
        /*0fdc*/ 	.word	0x00022860
        /*0fe0*/ 	.short	0x010a
        /*0fe2*/ 	.byte	0x3f
	.zero		1


	//   ....[61]....
        /*0fe4*/ 	.word	0x000174e0
        /*0fe8*/ 	.word	0x00000002
        /*0fec*/ 	.word	0x00022840
        /*0ff0*/ 	.short	0x010a
        /*0ff2*/ 	.byte	0x3f
	.zero		1


	//   ....[62]....
        /*0ff4*/ 	.word	0x00017740
        /*0ff8*/ 	.word	0x00000002
        /*0ffc*/ 	.word	0x00022860
        /*1000*/ 	.short	0x010a
        /*1002*/ 	.byte	0x3f
	.zero		1


	//   ....[63]....
        /*1004*/ 	.word	0x00017fc0
        /*1008*/ 	.word	0x00000003
        /*100c*/ 	.word	0x00022840
        /*1010*/ 	.short	0x010a
        /*1012*/ 	.byte	0x3f
	.zero		1


	//   ....[64]....
        /*1014*/ 	.word	0x00018210
        /*1018*/ 	.word	0x00000003
        /*101c*/ 	.word	0x00022860
        /*1020*/ 	.short	0x010a
        /*1022*/ 	.byte	0x3f
	.zero		1


	//   ....[65]....
        /*1024*/ 	.word	0x00018a20
        /*1028*/ 	.word	0x00000003
        /*102c*/ 	.word	0x00022840
        /*1030*/ 	.short	0x010a
        /*1032*/ 	.byte	0x3f
	.zero		1


	//   ....[66]....
        /*1034*/ 	.word	0x00018c80
        /*1038*/ 	.word	0x00000003
        /*103c*/ 	.word	0x00022860
        /*1040*/ 	.short	0x010a
        /*1042*/ 	.byte	0x3f
	.zero		1


	//   ....[67]....
        /*1044*/ 	.word	0x0001a100
        /*1048*/ 	.word	0x00000000
        /*104c*/ 	.word	0x00022820
        /*1050*/ 	.short	0x010a
        /*1052*/ 	.byte	0x3f
	.zero		1


	//   ....[68]....
        /*1054*/ 	.word	0x0001a2b0
        /*1058*/ 	.word	0x00000006
        /*105c*/ 	.word	0x00000000
        /*1060*/ 	.short	0x010a
        /*1062*/ 	.byte	0x3f
	.zero		1


	//   ....[69]....
        /*1064*/ 	.word	0x0001a320
        /*1068*/ 	.word	0x00000007
        /*106c*/ 	.word	0x00000000
        /*1070*/ 	.short	0x010a
        /*1072*/ 	.byte	0x3f
	.zero		1


	//   ....[70]....
        /*1074*/ 	.word	0x0001a390
        /*1078*/ 	.word	0x00000004
        /*107c*/ 	.word	0x00000000
        /*1080*/ 	.short	0x010a
        /*1082*/ 	.byte	0x3f
	.zero		1


	//   ....[71]....
        /*1084*/ 	.word	0x0001a3c0
        /*1088*/ 	.word	0x00000003
        /*108c*/ 	.word	0x00000000
        /*1090*/ 	.short	0x010a
        /*1092*/ 	.byte	0x3f
	.zero		1


	//   ....[72]....
        /*1094*/ 	.word	0x0001a420
        /*1098*/ 	.word	0x00000060
        /*109c*/ 	.word	0x00022890
        /*10a0*/ 	.short	0x010a
        /*10a2*/ 	.byte	0x3f
	.zero		1


	//   ....[73]....
        /*10a4*/ 	.word	0x0001a470
        /*10a8*/ 	.word	0x00000060
        /*10ac*/ 	.word	0x00022890
        /*10b0*/ 	.short	0x010a
        /*10b2*/ 	.byte	0x3f
	.zero		1


	//   ....[74]....
        /*10b4*/ 	.word	0x0001a4c0
        /*10b8*/ 	.word	0x00000060
        /*10bc*/ 	.word	0x00022890
        /*10c0*/ 	.short	0x010a
        /*10c2*/ 	.byte	0x3f
	.zero		1


	//   ....[75]....
        /*10c4*/ 	.word	0x0001a510
        /*10c8*/ 	.word	0x00000060
        /*10cc*/ 	.word	0x000228b0
        /*10d0*/ 	.short	0x010a
        /*10d2*/ 	.byte	0x3f
	.zero		1


	//   ....[76]....
        /*10d4*/ 	.word	0x0001a9d0
        /*10d8*/ 	.word	0x00000012
        /*10dc*/ 	.word	0x00022800
        /*10e0*/ 	.short	0x010a
        /*10e2*/ 	.byte	0x3f
	.zero		1


	//   ....[77]....
        /*10e4*/ 	.word	0x0001afc0
        /*10e8*/ 	.word	0x00000012
        /*10ec*/ 	.word	0x00022800
        /*10f0*/ 	.short	0x010a
        /*10f2*/ 	.byte	0x3f
	.zero		1


	//   ....[78]....
        /*10f4*/ 	.word	0x0001b010
        /*10f8*/ 	.word	0x00000015
        /*10fc*/ 	.word	0x00022830
        /*1100*/ 	.short	0x010a
        /*1102*/ 	.byte	0x3f
	.zero		1


	//   ....[79]....
        /*1104*/ 	.word	0x0001b060
        /*1108*/ 	.word	0x00000015
        /*110c*/ 	.word	0x00022850
        /*1110*/ 	.short	0x010a
        /*1112*/ 	.byte	0x3f
	.zero		1


	//   ....[80]....
        /*1114*/ 	.word	0x0001b0b0
        /*1118*/ 	.word	0x000000c9
        /*111c*/ 	.word	0x00022830
        /*1120*/ 	.short	0x010a
        /*1122*/ 	.byte	0x3f
	.zero		1


	//   ....[81]....
        /*1124*/ 	.word	0x0001b100
        /*1128*/ 	.word	0x000000c9
        /*112c*/ 	.word	0x00022850
        /*1130*/ 	.short	0x010a
        /*1132*/ 	.byte	0x3f
	.zero		1


	//   ....[82]....
        /*1134*/ 	.word	0x0001b150
        /*1138*/ 	.word	0x00000015
        /*113c*/ 	.word	0x00022830
        /*1140*/ 	.short	0x010a
        /*1142*/ 	.byte	0x3f
	.zero		1


	//   ....[83]....
        /*1144*/ 	.word	0x0001b1a0
        /*1148*/ 	.word	0x00000015
        /*114c*/ 	.word	0x00022850
        /*1150*/ 	.short	0x010a
        /*1152*/ 	.byte	0x3f
	.zero		1


	//   ....[84]....
        /*1154*/ 	.word	0x0001b780
        /*1158*/ 	.word	0x00000005
        /*115c*/ 	.word	0x00022820
        /*1160*/ 	.short	0x010a
        /*1162*/ 	.byte	0x3f
	.zero		1


	//   ....[85]....
        /*1164*/ 	.word	0x0001b7d0
        /*1168*/ 	.word	0x00000004
        /*116c*/ 	.word	0x000228a0
        /*1170*/ 	.short	0x010a
        /*1172*/ 	.byte	0x3f
	.zero		1


	//   ....[86]....
        /*1174*/ 	.word	0x0001b820
        /*1178*/ 	.word	0x00000004
        /*117c*/ 	.word	0x000228c0
        /*1180*/ 	.short	0x010a
        /*1182*/ 	.byte	0x3f
	.zero		1


	//   ....[87]....
        /*1184*/ 	.word	0x0001b870
        /*1188*/ 	.word	0x00000005
        /*118c*/ 	.word	0x000228a0
        /*1190*/ 	.short	0x010a
        /*1192*/ 	.byte	0x3f
	.zero		1


	//   ....[88]....
        /*1194*/ 	.word	0x0001b8c0
        /*1198*/ 	.word	0x00000005
        /*119c*/ 	.word	0x000228c0
        /*11a0*/ 	.short	0x010a
        /*11a2*/ 	.byte	0x3f
	.zero		1


	//   ....[89]....
        /*11a4*/ 	.word	0x0001ba60
        /*11a8*/ 	.word	0x00000000
        /*11ac*/ 	.word	0x00022840
        /*11b0*/ 	.short	0x010a
        /*11b2*/ 	.byte	0x3f
	.zero		1


	//   ....[90]....
        /*11b4*/ 	.word	0x0001c560
        /*11b8*/ 	.word	0x00000002
        /*11bc*/ 	.word	0x00022820
        /*11c0*/ 	.short	0x010a
        /*11c2*/ 	.byte	0x3f
	.zero		1


	//   ....[91]....
        /*11c4*/ 	.word	0x0001c5b0
        /*11c8*/ 	.word	0x00000002
        /*11cc*/ 	.word	0x00022860
        /*11d0*/ 	.short	0x010a
        /*11d2*/ 	.byte	0x3f
	.zero		1


	//   ....[92]....
        /*11d4*/ 	.word	0x0001c600
        /*11d8*/ 	.word	0x00000002
        /*11dc*/ 	.word	0x00022840
        /*11e0*/ 	.short	0x010a
        /*11e2*/ 	.byte	0x3f
	.zero		1


	//   ....[93]....
        /*11e4*/ 	.word	0x0001c650
        /*11e8*/ 	.word	0x00000002
        /*11ec*/ 	.word	0x00022860
        /*11f0*/ 	.short	0x010a
        /*11f2*/ 	.byte	0x3f
	.zero		1


	//   ....[94]....
        /*11f4*/ 	.word	0x0001c6a0
        /*11f8*/ 	.word	0x00000003
        /*11fc*/ 	.word	0x00022840
        /*1200*/ 	.short	0x010a
        /*1202*/ 	.byte	0x3f
	.zero		1


	//   ....[95]....
        /*1204*/ 	.word	0x0001c6f0
        /*1208*/ 	.word	0x00000003
        /*120c*/ 	.word	0x00022860
        /*1210*/ 	.short	0x010a
        /*1212*/ 	.byte	0x3f
	.zero		1


	//   ....[96]....
        /*1214*/ 	.word	0x0001c740
        /*1218*/ 	.word	0x00000003
        /*121c*/ 	.word	0x00022840
        /*1220*/ 	.short	0x010a
        /*1222*/ 	.byte	0x3f
	.zero		1


	//   ....[97]....
        /*1224*/ 	.word	0x0001c790
        /*1228*/ 	.word	0x00000003
        /*122c*/ 	.word	0x00022860
        /*1230*/ 	.short	0x010a
        /*1232*/ 	.byte	0x3f
	.zero		1


	//   ....[98]....
        /*1234*/ 	.word	0x0001d190
        /*1238*/ 	.word	0x00000000
        /*123c*/ 	.word	0x00022820
        /*1240*/ 	.short	0x010a
        /*1242*/ 	.byte	0x3f
	.zero		1


	//   ....[99]....
        /*1244*/ 	.word	0x0001d330
        /*1248*/ 	.word	0x00000006
        /*124c*/ 	.word	0x00000000
        /*1250*/ 	.short	0x010a
        /*1252*/ 	.byte	0x3f
	.zero		1


	//   ....[100]....
        /*1254*/ 	.word	0x0001d380
        /*1258*/ 	.word	0x00000007
        /*125c*/ 	.word	0x00000000
        /*1260*/ 	.short	0x010a
        /*1262*/ 	.byte	0x3f
	.zero		1


	//   ....[101]....
        /*1264*/ 	.word	0x0001d3d0
        /*1268*/ 	.word	0x00000004
        /*126c*/ 	.word	0x00000000
        /*1270*/ 	.short	0x010a
        /*1272*/ 	.byte	0x3f
	.zero		1


	//----- nvinfo : EIATTR_NUM_MBARRIERS
	.align		4
.L_591:
        /*1274*/ 	.byte	0x03, 0x38
        /*1276*/ 	.short	0x0016


	//----- nvinfo : EIATTR_EXIT_INSTR_OFFSETS
	.align		4
        /*1278*/ 	.byte	0x04, 0x1c
        /*127a*/ 	.short	(.L_593 - .L_592)


	//   ....[0]....
.L_592:
        /*127c*/ 	.word	0x0001a410


	//----- nvinfo : EIATTR_MAX_THREADS
	.align		4
.L_593:
        /*1280*/ 	.byte	0x04, 0x05
        /*1282*/ 	.short	(.L_595 - .L_594)
.L_594:
        /*1284*/ 	.word	0x00000180
        /*1288*/ 	.word	0x00000001
        /*128c*/ 	.word	0x00000001


	//----- nvinfo : EIATTR_CRS_STACK_SIZE
	.align		4
.L_595:
        /*1290*/ 	.byte	0x04, 0x1e
        /*1292*/ 	.short	(.L_597 - .L_596)
.L_596:
        /*1294*/ 	.word	0x00000000


	//----- nvinfo : EIATTR_CBANK_PARAM_SIZE
	.align		4
.L_597:
        /*1298*/ 	.byte	0x03, 0x19
        /*129a*/ 	.short	0x0af0


	//----- nvinfo : EIATTR_PARAM_CBANK
	.align		4
        /*129c*/ 	.byte	0x04, 0x0a
        /*129e*/ 	.short	(.L_599 - .L_598)
	.align		4
.L_598:
        /*12a0*/ 	.word	index@(.nv.constant0._ZN7cutlass13device_kernelIN5flash11enable_sm90INS1_16FlashAttnFwdSm90INS1_25CollectiveMainloopFwdSm90ILi2EN4cute5tupleIJNS5_1CILi1EEES8_S8_EEENS6_IJNS7_ILi128EEENS7_ILi96EEENS7_ILi64EEEEEELi256ENS_6half_tEfNS_4arch4Sm90ELb1ELb0ELb0ELb1ELb0ELb1ELb0ELb1ELb0ELb1ELb0ELb0EEENS1_21CollectiveEpilogueFwdINS6_IJSA_NS7_ILi256EEESB_EEES9_SE_SG_Li256ELb1ELb1ELb0ELb0EEENS1_36VarlenDynamicPersistentTileSchedulerILi128ELi96ELi256ELi128ELb0ELb1ELb1ELb1ELb1ELb1EEEEEEEEEvNT_6ParamsE)
        /*12a4*/ 	.short	0x0210
        /*12a6*/ 	.short	0x0af0


	//----- nvinfo : EIATTR_SW_WAR
	.align		4
.L_599:
        /*12a8*/ 	.byte	0x04, 0x36
        /*12aa*/ 	.short	(.L_601 - .L_600)
.L_600:
        /*12ac*/ 	.word	0x00000008
.L_601:


//--------------------- .nv.info._ZN7cutlass13device_kernelIN5flash11enable_sm90INS1_16FlashAttnFwdSm90INS1_25CollectiveMainloopFwdSm90ILi2EN4cute5tupleIJNS5_1CILi1EEES8_S8_EEENS6_IJNS7_ILi128EEENS7_ILi96EEENS7_ILi64EEEEEELi256ENS_6half_tEfNS_4arch4Sm90ELb1ELb0ELb0ELb1ELb0ELb0ELb1ELb1ELb0ELb1ELb0ELb0EEENS1_21CollectiveEpilogueFwdINS6_IJSA_NS7_ILi256EEESB_EEES9_SE_SG_Li256ELb1ELb1ELb0ELb0EEENS1_36VarlenDynamicPersistentTileSchedulerILi128ELi96ELi256ELi128ELb0ELb1ELb1ELb1ELb1ELb1EEEEEEEEEvNT_6ParamsE --------------------------
	.section	.nv.info._ZN7cutlass13device_kernelIN5flash11enable_sm90INS1_16FlashAttnFwdSm90INS1_25CollectiveMainloopFwdSm90ILi2EN4cute5tupleIJNS5_1CILi1EEES8_S8_EEENS6_IJNS7_ILi128EEENS7_ILi96EEENS7_ILi64EEEEEELi256ENS_6half_tEfNS_4arch4Sm90ELb1ELb0ELb0ELb1ELb0ELb0ELb1ELb1ELb0ELb1ELb0ELb0EEENS1_21CollectiveEpilogueFwdINS6_IJSA_NS7_ILi256EEESB_EEES9_SE_SG_Li256ELb1ELb1ELb0ELb0EEENS1_36VarlenDynamicPersistentTileSchedulerILi128ELi96ELi256ELi128ELb0ELb1ELb1ELb1ELb1ELb1EEEEEEEEEvNT_6ParamsE,"",@"SHT_CUDA_INFO"
	.sectionflags	@""
	.align	4


	//----- nvinfo : EIATTR_CUDA_API_VERSION
	.align		4
        /*0000*/ 	.byte	0x04, 0x37
        /*0002*/ 	.short	(.L_603 - .L_602)
.L_602:
        /*0004*/ 	.word	0x00000082


	//----- nvinfo : EIATTR_KPARAM_INFO
	.align		4
.L_603:
        /*0008*/ 	.byte	0x04, 0x17
        /*000a*/ 	.short	(.L_605 - .L_604)
.L_604:
        /*000c*/ 	.word	0x00000000
        /*0010*/ 	.short	0x0000
        /*0012*/ 	.short	0x0070
        /*0014*/ 	.byte	0x00, 0xf0, 0x01, 0x2e


	//----- nvinfo : EIATTR_SPARSE_MMA_MASK
	.align		4
.L_605:
        /*0018*/ 	.byte	0x03, 0x50
        /*001a*/ 	.short	0x0000


	//----- nvinfo : EIATTR_MAXREG_COUNT
	.align		4
        /*001c*/ 	.byte	0x03, 0x1b
        /*001e*/ 	.short	0x00a8


	//----- nvinfo : EIATTR_NUM_BARRIERS
	.align		4
        /*0020*/ 	.byte	0x02, 0x4c
        /*0022*/ 	.byte	0x10
	.zero		1


	//----- nvinfo : EIATTR_EXTERNS
	.align		4
        /*0024*/ 	.byte	0x04, 0x0f
        /*0026*/ 	.short	(.L_607 - .L_606)


	//   ....[0]....
	.align		4
.L_606:
        /*0028*/ 	.word	index@(__assertfail)


	//----- nvinfo : EIATTR_ANNOTATIONS
	.align		4
.L_607:
        /*002c*/ 	.byte	0x04, 0x55
        /*002e*/ 	.short	(.L_609 - .L_608)


	//   ....[0]....
.L_608:
        /* <DEDUP_REMOVED lines=97> */


	//----- nvinfo : EIATTR_MERCURY_ISA_VERSION
	.align		4
.L_609:
        /*0630*/ 	.byte	0x03, 0x5f
        /*0632*/ 	.short	0x0101


	//----- nvinfo : EIATTR_UNUSED_LOAD_BYTE_OFFSET
	.align		4
        /*0634*/ 	.byte	0x04, 0x44
        /*0636*/ 	.short	(.L_611 - .L_610)


	//   ....[0]....
.L_610:
        /*0638*/ 	.word	0x00000a80
        /*063c*/ 	.word	0x0000fff0


	//   ....[1]....
        /*0640*/ 	.word	0x00009a10
        /*0644*/ 	.word	0x0000fff0


	//----- nvinfo : EIATTR_INT_WARP_WIDE_INSTR_OFFSETS
	.align		4
.L_611:
        /*0648*/ 	.byte	0x04, 0x31
        /*064a*/ 	.short	(.L_613 - .L_612)


	//   ....[0]....
.L_612:
        /*064c*/ 	.word	0x00000130


	//   ....[1]....
        /*0650*/ 	.word	0x00000170


	//   ....[2]....
        /*0654*/ 	.word	0x000001e0


	//   ....[3]....
        /*0658*/ 	.word	0x000001f0


	//   ....[4]....
        /*065c*/ 	.word	0x0000dbd0


	//   ....[5]....
        /*0660*/ 	.word	0x0000dc60


	//   ....[6]....
        /*0664*/ 	.word	0x00012810


	//   ....[7]....
        /*0668*/ 	.word	0x000128a0


	//----- nvinfo : EIATTR_COOP_GROUP_MASK_REGIDS
	.align		4
.L_613:
        /*066c*/ 	.byte	0x04, 0x29
        /*066e*/ 	.short	(.L_615 - .L_614)


	//   ....[0]....
.L_614:
        /*0670*/ 	.word	0xffffffff


	//   ....[1]....
        /*0674*/ 	.word	0xffffffff


	//   ....[2]....
        /*0678*/ 	.word	0xffffffff


	//   ....[3]....
        /*067c*/ 	.word	0xffffffff


	//   ....[4]....
        /*0680*/ 	.word	0xffffffff


	//   ....[5]....
        /*0684*/ 	.word	0xffffffff


	//   ....[6]....
        /*0688*/ 	.word	0xffffffff


	//   ....[7]....
        /*068c*/ 	.word	0xffffffff


	//   ....[8]....
        /*0690*/ 	.word	0xffffffff


	//   ....[9]....
        /*0694*/ 	.word	0xffffffff


	//   ....[10]....
        /*0698*/ 	.word	0xffffffff


	//   ....[11]....
        /*069c*/ 	.word	0xffffffff


	//   ....[12]....
        /*06a0*/ 	.word	0xffffffff


	//   ....[13]....
        /*06a4*/ 	.word	0xffffffff


	//   ....[14]....
        /*06a8*/ 	.word	0xffffffff


	//   ....[15]....
        /*06ac*/ 	.word	0xffffffff


	//   ....[16]....
        /*06b0*/ 	.word	0xffffffff


	//   ....[17]....
        /*06b4*/ 	.word	0xffffffff


	//   ....[18]....
        /*06b8*/ 	.word	0xffffffff


	//   ....[19]....
        /*06bc*/ 	.word	0xffffffff


	//   ....[20]....
        /*06c0*/ 	.word	0xffffffff


	//   ....[21]....
        /*06c4*/ 	.word	0xffffffff


	//   ....[22]....
        /*06c8*/ 	.word	0xffffffff


	//   ....[23]....
        /*06cc*/ 	.word	0xffffffff


	//   ....[24]....
        /*06d0*/ 	.word	0xffffffff


	//   ....[25]....
        /*06d4*/ 	.word	0xffffffff


	//   ....[26]....
        /*06d8*/ 	.word	0xffffffff


	//   ....[27]....
        /*06dc*/ 	.word	0xffffffff


	//   ....[28]....
        /*06e0*/ 	.word	0xffffffff


	//   ....[29]....
        /*06e4*/ 	.word	0xffffffff


	//   ....[30]....
        /*06e8*/ 	.word	0xffffffff


	//   ....[31]....
        /*06ec*/ 	.word	0xffffffff


	//   ....[32]....
        /*06f0*/ 	.word	0xffffffff


	//   ....[33]....
        /*06f4*/ 	.word	0xffffffff


	//   ....[34]....
        /*06f8*/ 	.word	0xffffffff


	//   ....[35]....
        /*06fc*/ 	.word	0xffffffff


	//   ....[36]....
        /*0700*/ 	.word	0xffffffff


	//   ....[37]....
        /*0704*/ 	.word	0xffffffff


	//   ....[38]....
        /*0708*/ 	.word	0xffffffff


	//   ....[39]....
        /*070c*/ 	.word	0xffffffff


	//   ....[40]....
        /*0710*/ 	.word	0xffffffff


	//   ....[41]....
        /*0714*/ 	.word	0xffffffff


	//   ....[42]....
        /*0718*/ 	.word	0xffffffff


	//   ....[43]....
        /*071c*/ 	.word	0xffffffff


	//   ....[44]....
        /*0720*/ 	.word	0xffffffff


	//   ....[45]....
        /*0724*/ 	.word	0xffffffff


	//   ....[46]....
        /*0728*/ 	.word	0xffffffff


	//   ....[47]....
        /*072c*/ 	.word	0xffffffff


	//   ....[48]....
        /*0730*/ 	.word	0xffffffff


	//   ....[49]....
        /*0734*/ 	.word	0xffffffff


	//   ....[50]....
        /*0738*/ 	.word	0xffffffff


	//   ....[51]....
        /*073c*/ 	.word	0xffffffff


	//   ....[52]....
        /*0740*/ 	.word	0xffffffff


	//   ....[53]....
        /*0744*/ 	.word	0xffffffff


	//   ....[54]....
        /*0748*/ 	.word	0xffffffff


	//   ....[55]....
        /*074c*/ 	.word	0xffffffff


	//   ....[56]....
        /*0750*/ 	.word	0xffffffff


	//   ....[57]....
        /*0754*/ 	.word	0xffffffff


	//   ....[58]....
        /*0758*/ 	.word	0xffffffff


	//   ....[59]....
        /*075c*/ 	.word	0xffffffff


	//   ....[60]....
        /*0760*/ 	.word	0xffffffff


	//   ....[61]....
        /*0764*/ 	.word	0xffffffff


	//   ....[62]....
        /*0768*/ 	.word	0xffffffff


	//   ....[63]....
        /*076c*/ 	.word	0xffffffff


	//   ....[64]....
        /*0770*/ 	.word	0xffffffff


	//   ....[65]....
        /*0774*/ 	.word	0xffffffff


	//   ....[66]....
        /*0778*/ 	.word	0xffffffff


	//   ....[67]....
        /*077c*/ 	.word	0xffffffff


	//   ....[68]....
        /*0780*/ 	.word	0xffffffff


	//   ....[69]....
        /*0784*/ 	.word	0xffffffff


	//   ....[70]....
        /*0788*/ 	.word	0xffffffff


	//   ....[71]....
        /*078c*/ 	.word	0xffffffff


	//   ....[72]....
        /*0790*/ 	.word	0xffffffff


	//   ....[73]....
        /*0794*/ 	.word	0xffffffff


	//   ....[74]....
        /*0798*/ 	.word	0xffffffff


	//   ....[75]....
        /*079c*/ 	.word	0xffffffff


	//   ....[76]....
        /*07a0*/ 	.word	0xffffffff


	//   ....[77]....
        /*07a4*/ 	.word	0xffffffff


	//   ....[78]....
        /*07a8*/ 	.word	0xffffffff


	//   ....[79]....
        /*07ac*/ 	.word	0xffffffff


	//   ....[80]....
        /*07b0*/ 	.word	0xffffffff


	//   ....[81]....
        /*07b4*/ 	.word	0xffffffff


	//   ....[82]....
        /*07b8*/ 	.word	0xffffffff


	//   ....[83]....
        /*07bc*/ 	.word	0xffffffff


	//   ....[84]....
        /*07c0*/ 	.word	0xffffffff


	//   ....[85]....
        /*07c4*/ 	.word	0xffffffff


	//   ....[86]....
        /*07c8*/ 	.word	0xffffffff


	//   ....[87]....
        /*07cc*/ 	.word	0xffffffff


	//   ....[88]....
        /*07d0*/ 	.word	0xffffffff


	//   ....[89]....
        /*07d4*/ 	.word	0xffffffff


	//   ....[90]....
        /*07d8*/ 	.word	0xffffffff


	//   ....[91]....
        /*07dc*/ 	.word	0xffffffff


	//   ....[92]....
        /*07e0*/ 	.word	0xffffffff


	//   ....[93]....
        /*07e4*/ 	.word	0xffffffff


	//   ....[94]....
        /*07e8*/ 	.word	0xffffffff


	//   ....[95]....
        /*07ec*/ 	.word	0xffffffff


	//   ....[96]....
        /*07f0*/ 	.word	0xffffffff


	//   ....[97]....
        /*07f4*/ 	.word	0xffffffff


	//   ....[98]....
        /*07f8*/ 	.word	0xffffffff


	//   ....[99]....
        /*07fc*/ 	.word	0xffffffff


	//   ....[100]....
        /*0800*/ 	.word	0xffffffff


	//   ....[101]....
        /*0804*/ 	.word	0xffffffff


	//   ....[102]....
        /*0808*/ 	.word	0xffffffff


	//   ....[103]....
        /*080c*/ 	.word	0xffffffff


	//   ....[104]....
        /*0810*/ 	.word	0xffffffff


	//   ....[105]....
        /*0814*/ 	.word	0xffffffff


	//   ....[106]....
        /*0818*/ 	.word	0xffffffff


	//   ....[107]....
        /*081c*/ 	.word	0xffffffff


	//   ....[108]....
        /*0820*/ 	.word	0xffffffff


	//   ....[109]....
        /*0824*/ 	.word	0xffffffff


	//   ....[110]....
        /*0828*/ 	.word	0xffffffff


	//   ....[111]....
        /*082c*/ 	.word	0xffffffff


	//   ....[112]....
        /*0830*/ 	.word	0xffffffff


	//   ....[113]....
        /*0834*/ 	.word	0xffffffff


	//   ....[114]....
        /*0838*/ 	.word	0xffffffff


	//   ....[115]....
        /*083c*/ 	.word	0x0500000f


	//   ....[116]....
        /*0840*/ 	.word	0x0500000f


	//   ....[117]....
        /*0844*/ 	.word	0x0500000f


	//   ....[118]....
        /*0848*/ 	.word	0x0500000f


	//   ....[119]....
        /*084c*/ 	.word	0x0500000f


	//   ....[120]....
        /*0850*/ 	.word	0x0500000f


	//   ....[121]....
        /*0854*/ 	.word	0x0500000f


	//   ....[122]....
        /*0858*/ 	.word	0x0500000f


	//   ....[123]....
        /*085c*/ 	.word	0x0500000f


	//   ....[124]....
        /*0860*/ 	.word	0x0500000f


	//   ....[125]....
        /*0864*/ 	.word	0x0500000f


	//   ....[126]....
        /*0868*/ 	.word	0x0500000f


	//   ....[127]....
        /*086c*/ 	.word	0x0500000f


	//   ....[128]....
        /*0870*/ 	.word	0x0500000f


	//   ....[129]....
        /*0874*/ 	.word	0x0500000f


	//   ....[130]....
        /*0878*/ 	.word	0x0500000f


	//   ....[131]....
        /*087c*/ 	.word	0x0500000f


	//   ....[132]....
        /*0880*/ 	.word	0x0500000f


	//   ....[133]....
        /*0884*/ 	.word	0x0500000f


	//   ....[134]....
        /*0888*/ 	.word	0x0500000f


	//   ....[135]....
        /*088c*/ 	.word	0x0500000f


	//   ....[136]....
        /*0890*/ 	.word	0x0500000f


	//   ....[137]....
        /*0894*/ 	.word	0x0500000f


	//   ....[138]....
        /*0898*/ 	.word	0x0500000f


	//   ....[139]....
        /*089c*/ 	.word	0x0500000f


	//   ....[140]....
        /*08a0*/ 	.word	0x0500000f


	//   ....[141]....
        /*08a4*/ 	.word	0x0500000f


	//   ....[142]....
        /*08a8*/ 	.word	0x0500000f


	//   ....[143]....
        /*08ac*/ 	.word	0x0500000f


	//   ....[144]....
        /*08b0*/ 	.word	0x0500000f


	//   ....[145]....
        /*08b4*/ 	.word	0x0500000f


	//   ....[146]....
        /*08b8*/ 	.word	0x0500000f


	//   ....[147]....
        /*08bc*/ 	.word	0x0500000f


	//   ....[148]....
        /*08c0*/ 	.word	0x0500000f


	//   ....[149]....
        /*08c4*/ 	.word	0x0500000f


	//   ....[150]....
        /*08c8*/ 	.word	0x0500000f


	//   ....[151]....
        /*08cc*/ 	.word	0x0500000f


	//   ....[152]....
        /*08d0*/ 	.word	0x0500000f


	//   ....[153]....
        /*08d4*/ 	.word	0x0500000f


	//   ....[154]....
        /*08d8*/ 	.word	0x0500000f


	//   ....[155]....
        /*08dc*/ 	.word	0x0500000f


	//   ....[156]....
        /*08e0*/ 	.word	0x0500000f


	//   ....[157]....
        /*08e4*/ 	.word	0x0500000f


	//   ....[158]....
        /*08e8*/ 	.word	0x0500000f


	//   ....[159]....
        /*08ec*/ 	.word	0x0500000f


	//   ....[160]....
        /*08f0*/ 	.word	0x0500000f


	//   ....[161]....
        /*08f4*/ 	.word	0x0500000f


	//   ....[162]....
        /*08f8*/ 	.word	0x0500000f


	//   ....[163]....
        /*08fc*/ 	.word	0x0500000f


	//   ....[164]....
        /*0900*/ 	.word	0x0500000f


	//   ....[165]....
        /*0904*/ 	.word	0x0500000f


	//----- nvinfo : EIATTR_COOP_GROUP_INSTR_OFFSETS
	.align		4
.L_615:
        /*0908*/ 	.byte	0x04, 0x28
        /*090a*/ 	.short	(.L_617 - .L_616)


	//   ....[0]....
.L_616:
        /*090c*/ 	.word	0x00000070


	//   ....[1]....
        /*0910*/ 	.word	0x00000140


	//   ....[2]....
        /*0914*/ 	.word	0x00000190


	//   ....[3]....
        /*0918*/ 	.word	0x000003e0


	//   ....[4]....
        /*091c*/ 	.word	0x00000540


	//   ....[5]....
        /*0920*/ 	.word	0x00000660


	//   ....[6]....
        /*0924*/ 	.word	0x000007c0


	//   ....[7]....
        /*0928*/ 	.word	0x00001920


	//   ....[8]....
        /*092c*/ 	.word	0x00002590


	//   ....[9]....
        /*0930*/ 	.word	0x000025d0


	//   ....[10]....
        /*0934*/ 	.word	0x000033b0


	//   ....[11]....
        /*0938*/ 	.word	0x000033d0


	//   ....[12]....
        /*093c*/ 	.word	0x000033f0


	//   ....[13]....
        /*0940*/ 	.word	0x00003410


	//   ....[14]....
        /*0944*/ 	.word	0x00004870


	//   ....[15]....
        /*0948*/ 	.word	0x00004890


	//   ....[16]....
        /*094c*/ 	.word	0x000055a0


	//   ....[17]....
        /*0950*/ 	.word	0x000055c0


	//   ....[18]....
        /*0954*/ 	.word	0x000055e0


	//   ....[19]....
        /*0958*/ 	.word	0x00005600


	//   ....[20]....
        /*095c*/ 	.word	0x00007910


	//   ....[21]....
        /*0960*/ 	.word	0x00007970


	//   ....[22]....
        /*0964*/ 	.word	0x00007990


	//   ....[23]....
        /*0968*/ 	.word	0x000079b0


	//   ....[24]....
        /*096c*/ 	.word	0x00008f70


	//   ....[25]....
        /*0970*/ 	.word	0x00008fb0


	//   ....[26]....
        /*0974*/ 	.word	0x00009050


	//   ....[27]....
        /*0978*/ 	.word	0x000090c0


	//   ....[28]....
        /*097c*/ 	.word	0x0000ab60


	//   ....[29]....
        /*0980*/ 	.word	0x0000ab90


	//   ....[30]....
        /*0984*/ 	.word	0x0000abd0


	//   ....[31]....
        /*0988*/ 	.word	0x0000ac00


	//   ....[32]....
        /*098c*/ 	.word	0x0000b450


	//   ....[33]....
        /*0990*/ 	.word	0x0000b470


	//   ....[34]....
        /*0994*/ 	.word	0x0000b5c0


	//   ....[35]....
        /*0998*/ 	.word	0x0000b5e0


	//   ....[36]....
        /*099c*/ 	.word	0x0000b720


	//   ....[37]....
        /*09a0*/ 	.word	0x0000b740


	//   ....[38]....
        /*09a4*/ 	.word	0x0000b890


	//   ....[39]....
        /*09a8*/ 	.word	0x0000b8b0


	//   ....[40]....
        /*09ac*/ 	.word	0x0000c230


	//   ....[41]....
        /*09b0*/ 	.word	0x0000c260


	//   ....[42]....
        /*09b4*/ 	.word	0x0000c3b0


	//   ....[43]....
        /*09b8*/ 	.word	0x0000c3d0


	//   ....[44]....
        /*09bc*/ 	.word	0x0000c510


	//   ....[45]....
        /*09c0*/ 	.word	0x0000c530


	//   ....[46]....
        /*09c4*/ 	.word	0x0000c680


	//   ....[47]....
        /*09c8*/ 	.word	0x0000c6a0


	//   ....[48]....
        /*09cc*/ 	.word	0x0000c870


	//   ....[49]....
        /*09d0*/ 	.word	0x0000ca50


	//   ....[50]....
        /*09d4*/ 	.word	0x0000ca80


	//   ....[51]....
        /*09d8*/ 	.word	0x0000cab0


	//   ....[52]....
        /*09dc*/ 	.word	0x0000cae0


	//   ....[53]....
        /*09e0*/ 	.word	0x0000cb10


	//   ....[54]....
        /*09e4*/ 	.word	0x0000cb40


	//   ....[55]....
        /*09e8*/ 	.word	0x0000ccb0


	//   ....[56]....
        /*09ec*/ 	.word	0x0000cce0


	//   ....[57]....
        /*09f0*/ 	.word	0x0000cd10


	//   ....[58]....
        /*09f4*/ 	.word	0x0000cd40


	//   ....[59]....
        /*09f8*/ 	.word	0x0000cd70


	//   ....[60]....
        /*09fc*/ 	.word	0x0000cda0


	//   ....[61]....
        /*0a00*/ 	.word	0x0000ce40


	//   ....[62]....
        /*0a04*/ 	.word	0x0000cea0


	//   ....[63]....
        /*0a08*/ 	.word	0x0000cf30


	//   ....[64]....
        /*0a0c*/ 	.word	0x0000e1d0


	//   ....[65]....
        /*0a10*/ 	.word	0x0000ed60


	//   ....[66]....
        /*0a14*/ 	.word	0x0000ed80


	//   ....[67]....
        /*0a18*/ 	.word	0x0000edb0


	//   ....[68]....
        /*0a1c*/ 	.word	0x0000edd0


	//   ....[69]....
        /*0a20*/ 	.word	0x0000ee80


	//   ....[70]....
        /*0a24*/ 	.word	0x0000ef10


	//   ....[71]....
        /*0a28*/ 	.word	0x0000ef40


	//   ....[72]....
        /*0a2c*/ 	.word	0x0000efc0


	//   ....[73]....
        /*0a30*/ 	.word	0x0000eff0


	//   ....[74]....
        /*0a34*/ 	.word	0x0000f070


	//   ....[75]....
        /*0a38*/ 	.word	0x0000f0a0


	//   ....[76]....
        /*0a3c*/ 	.word	0x0000f120


	//   ....[77]....
        /*0a40*/ 	.word	0x0000f150


	//   ....[78]....
        /*0a44*/ 	.word	0x0000f170


	//   ....[79]....
        /*0a48*/ 	.word	0x0000f1c0


	//   ....[80]....
        /*0a4c*/ 	.word	0x0000f1d0


	//   ....[81]....
        /*0a50*/ 	.word	0x0000f930


	//   ....[82]....
        /*0a54*/ 	.word	0x0000f990


	//   ....[83]....
        /*0a58*/ 	.word	0x0000fa40


	//   ....[84]....
        /*0a5c*/ 	.word	0x0000fa50


	//   ....[85]....
        /*0a60*/ 	.word	0x0000fae0


	//   ....[86]....
        /*0a64*/ 	.word	0x0000faf0


	//   ....[87]....
        /*0a68*/ 	.word	0x0000fb80


	//   ....[88]....
        /*0a6c*/ 	.word	0x0000fb90


	//   ....[89]....
        /*0a70*/ 	.word	0x0000fc00


	//   ....[90]....
        /*0a74*/ 	.word	0x0000fc10


	//   ....[91]....
        /*0a78*/ 	.word	0x0000fc90


	//   ....[92]....
        /*0a7c*/ 	.word	0x0000fca0


	//   ....[93]....
        /*0a80*/ 	.word	0x0000fd20


	//   ....[94]....
        /*0a84*/ 	.word	0x0000fd30


	//   ....[95]....
        /*0a88*/ 	.word	0x0000fdb0


	//   ....[96]....
        /*0a8c*/ 	.word	0x0000fdc0


	//   ....[97]....
        /*0a90*/ 	.word	0x00012aa0


	//   ....[98]....
        /*0a94*/ 	.word	0x00012b00


	//   ....[99]....
        /*0a98*/ 	.word	0x00012b30


	//   ....[100]....
        /*0a9c*/ 	.word	0x00012b40


	//   ....[101]....
        /*0aa0*/ 	.word	0x00012b70


	//   ....[102]....
        /*0aa4*/ 	.word	0x00012ba0


	//   ....[103]....
        /*0aa8*/ 	.word	0x00012bd0


	//   ....[104]....
        /*0aac*/ 	.word	0x00012c00


	//   ....[105]....
        /*0ab0*/ 	.word	0x00012d80


	//   ....[106]....
        /*0ab4*/ 	.word	0x00012db0


	//   ....[107]....
        /*0ab8*/ 	.word	0x00012de0


	//   ....[108]....
        /*0abc*/ 	.word	0x00012e10


	//   ....[109]....
        /*0ac0*/ 	.word	0x00012e40


	//   ....[110]....
        /*0ac4*/ 	.word	0x00012e70


	//   ....[111]....
        /*0ac8*/ 	.word	0x00012f30


	//   ....[112]....
        /*0acc*/ 	.word	0x00012f50


	//   ....[113]....
        /*0ad0*/ 	.word	0x00012fc0


	//   ....[114]....
        /*0ad4*/ 	.word	0x00013690


	//   ....[115]....
        /*0ad8*/ 	.word	0x00013cb0


	//   ....[116]....
        /*0adc*/ 	.word	0x00013e30


	//   ....[117]....
        /*0ae0*/ 	.word	0x00013ea0


	//   ....[118]....
        /*0ae4*/ 	.word	0x00013f00


	//   ....[119]....
        /*0ae8*/ 	.word	0x00013f60


	//   ....[120]....
        /*0aec*/ 	.word	0x00014030


	//   ....[121]....
        /*0af0*/ 	.word	0x000140f0


	//   ....[122]....
        /*0af4*/ 	.word	0x00014200


	//   ....[123]....
        /*0af8*/ 	.word	0x000142a0


	//   ....[124]....
        /*0afc*/ 	.word	0x00014370


	//   ....[125]....
        /*0b00*/ 	.word	0x00014410


	//   ....[126]....
        /*0b04*/ 	.word	0x000144e0


	//   ....[127]....
        /*0b08*/ 	.word	0x00014580


	//   ....[128]....
        /*0b0c*/ 	.word	0x00014650


	//   ....[129]....
        /*0b10*/ 	.word	0x000146f0


	//   ....[130]....
        /*0b14*/ 	.word	0x000147a0


	//   ....[131]....
        /*0b18*/ 	.word	0x00014840


	//   ....[132]....
        /*0b1c*/ 	.word	0x00014ad0


	//   ....[133]....
        /*0b20*/ 	.word	0x00014ba0


	//   ....[134]....
        /*0b24*/ 	.word	0x00014c80


	//   ....[135]....
        /*0b28*/ 	.word	0x00014cf0


	//   ....[136]....
        /*0b2c*/ 	.word	0x00014e00


	//   ....[137]....
        /*0b30*/ 	.word	0x00014ec0


	//   ....[138]....
        /*0b34*/ 	.word	0x00014f80


	//   ....[139]....
        /*0b38*/ 	.word	0x00015040


	//   ....[140]....
        /*0b3c*/ 	.word	0x00015100


	//   ....[141]....
        /*0b40*/ 	.word	0x000151c0


	//   ....[142]....
        /*0b44*/ 	.word	0x00015280


	//   ....[143]....
        /*0b48*/ 	.word	0x00015330


	//   ....[144]....
        /*0b4c*/ 	.word	0x00015430


	//   ....[145]....
        /*0b50*/ 	.word	0x00015480


	//   ....[146]....
        /*0b54*/ 	.word	0x000154e0


	//   ....[147]....
        /*0b58*/ 	.word	0x000155c0


	//   ....[148]....
        /*0b5c*/ 	.word	0x000158f0


	//   ....[149]....
        /*0b60*/ 	.word	0x00015990


	//   ....[150]....
        /*0b64*/ 	.word	0x00015ab0


	//   ....[151]....
        /*0b68*/ 	.word	0x00015b30


	//   ....[152]....
        /*0b6c*/ 	.word	0x00015bb0


	//   ....[153]....
        /*0b70*/ 	.word	0x00015c30


	//   ....[154]....
        /*0b74*/ 	.word	0x00015cb0


	//   ....[155]....
        /*0b78*/ 	.word	0x00015d40


	//   ....[156]....
        /*0b7c*/ 	.word	0x00015de0


	//   ....[157]....
        /*0b80*/ 	.word	0x00015e80


	//   ....[158]....
        /*0b84*/ 	.word	0x00015f00


	//   ....[159]....
        /*0b88*/ 	.word	0x00015f80


	//   ....[160]....
        /*0b8c*/ 	.word	0x00016000


	//   ....[161]....
        /*0b90*/ 	.word	0x00016090


	//   ....[162]....
        /*0b94*/ 	.word	0x00016110


	//   ....[163]....
        /*0b98*/ 	.word	0x000161b0


	//   ....[164]....
        /*0b9c*/ 	.word	0x00016240


	//   ....[165]....
        /*0ba0*/ 	.word	0x00016370


	//----- nvinfo : EIATTR_REG_RECONFIG
	.align		4
.L_617:
        /*0ba4*/ 	.byte	0x01, 0x54
	.zero		2


	//----- nvinfo : EIATTR_SYSCALL_OFFSETS
	.align		4
        /*0ba8*/ 	.byte	0x04, 0x46
        /*0baa*/ 	.short	(.L_619 - .L_618)


	//   ....[0]....
.L_618:
        /*0bac*/ 	.word	0x00001b80


	//   ....[1]....
        /*0bb0*/ 	.word	0x0000ddd0


	//   ....[2]....
        /*0bb4*/ 	.word	0x0000df30


	//   ....[3]....
        /*0bb8*/ 	.word	0x0000e030


	//   ....[4]....
        /*0bbc*/ 	.word	0x0000e940


	//   ....[5]....
        /*0bc0*/ 	.word	0x0000f550


	//----- nvinfo : EIATTR_MBARRIER_INSTR_OFFSETS
	.align		4
.L_619:
        /*0bc4*/ 	.byte	0x04, 0x39
        /*0bc6*/ 	.short	(.L_621 - .L_620)


	//   ....[0]....
.L_620:
        /*0bc8*/ 	.word	0x00000280
        /*0bcc*/ 	.word	0x000000ff
        /*0bd0*/ 	.word	0x00032400
        /*0bd4*/ 	.short	0x0100
        /*0bd6*/ 	.byte	0x08
	.zero		1


	//   ....[1]....
        /*0bd8*/ 	.word	0x00000290
        /*0bdc*/ 	.word	0x000000ff
        /*0be0*/ 	.word	0x00032410
        /*0be4*/ 	.short	0x0100
        /*0be6*/ 	.byte	0x08
	.zero		1


	//   ....[2]....
        /*0be8*/ 	.word	0x000002a0
        /*0bec*/ 	.word	0x000000ff
        /*0bf0*/ 	.word	0x00032420
        /*0bf4*/ 	.short	0x0100
        /*0bf6*/ 	.byte	0x08
	.zero		1


	//   ....[3]....
        /*0bf8*/ 	.word	0x00000390
        /*0bfc*/ 	.word	0x000000ff
        /*0c00*/ 	.word	0x00032430
        /*0c04*/ 	.short	0x0100
        /*0c06*/ 	.byte	0x08
	.zero		1


	//   ....[4]....
        /*0c08*/ 	.word	0x000003a0
        /*0c0c*/ 	.word	0x000000ff
        /*0c10*/ 	.word	0x00032440
        /*0c14*/ 	.short	0x0100
        /*0c16*/ 	.byte	0x08
	.zero		1


	//   ....[5]....
        /*0c18*/ 	.word	0x000003b0
        /*0c1c*/ 	.word	0x000000ff
        /*0c20*/ 	.word	0x00032438
        /*0c24*/ 	.short	0x0100
        /*0c26*/ 	.byte	0x08
	.zero		1


	//   ....[6]....
        /*0c28*/ 	.word	0x000003c0
        /*0c2c*/ 	.word	0x000000ff
        /*0c30*/ 	.word	0x00032448
        /*0c34*/ 	.short	0x0100
        /*0c36*/ 	.byte	0x08
	.zero		1


	//   ....[7]....
        /*0c38*/ 	.word	0x000004f0
        /*0c3c*/ 	.word	0x000000ff
        /*0c40*/ 	.word	0x00032450
        /*0c44*/ 	.short	0x0100
        /*0c46*/ 	.byte	0x08
	.zero		1


	//   ....[8]....
        /*0c48*/ 	.word	0x00000500
        /*0c4c*/ 	.word	0x000000ff
        /*0c50*/ 	.word	0x00032460
        /*0c54*/ 	.short	0x0100
        /*0c56*/ 	.byte	0x08
	.zero		1


	//   ....[9]....
        /*0c58*/ 	.word	0x00000510
        /*0c5c*/ 	.word	0x000000ff
        /*0c60*/ 	.word	0x00032458
        /*0c64*/ 	.short	0x0100
        /*0c66*/ 	.byte	0x08
	.zero		1


	//   ....[10]....
        /*0c68*/ 	.word	0x00000520
        /*0c6c*/ 	.word	0x000000ff
        /*0c70*/ 	.word	0x00032468
        /*0c74*/ 	.short	0x0100
        /*0c76*/ 	.byte	0x08
	.zero		1


	//   ....[11]....
        /*0c78*/ 	.word	0x00000610
        /*0c7c*/ 	.word	0x000000ff
        /*0c80*/ 	.word	0x00032470
        /*0c84*/ 	.short	0x0100
        /*0c86*/ 	.byte	0x06
	.zero		1


	//   ....[12]....
        /*0c88*/ 	.word	0x00000620
        /*0c8c*/ 	.word	0x000000ff
        /*0c90*/ 	.word	0x00032480
        /*0c94*/ 	.short	0x0100
        /*0c96*/ 	.byte	0x06
	.zero		1


	//   ....[13]....
        /*0c98*/ 	.word	0x00000630
        /*0c9c*/ 	.word	0x000000ff
        /*0ca0*/ 	.word	0x00032478
        /*0ca4*/ 	.short	0x0100
        /*0ca6*/ 	.byte	0x06
	.zero		1


	//   ....[14]....
        /*0ca8*/ 	.word	0x00000640
        /*0cac*/ 	.word	0x000000ff
        /*0cb0*/ 	.word	0x00032488
        /*0cb4*/ 	.short	0x0100
        /*0cb6*/ 	.byte	0x06
	.zero		1


	//   ....[15]....
        /*0cb8*/ 	.word	0x00000770
        /*0cbc*/ 	.word	0x000000ff
        /*0cc0*/ 	.word	0x00032490
        /*0cc4*/ 	.short	0x0100
        /*0cc6*/ 	.byte	0x08
	.zero		1


	//   ....[16]....
        /*0cc8*/ 	.word	0x00000780
        /*0ccc*/ 	.word	0x000000ff
        /*0cd0*/ 	.word	0x000324a0
        /*0cd4*/ 	.short	0x0100
        /*0cd6*/ 	.byte	0x08
	.zero		1


	//   ....[17]....
        /*0cd8*/ 	.word	0x00000790
        /*0cdc*/ 	.word	0x000000ff
        /*0ce0*/ 	.word	0x00032498
        /*0ce4*/ 	.short	0x0100
        /*0ce6*/ 	.byte	0x08
	.zero		1


	//   ....[18]....
        /*0ce8*/ 	.word	0x000007a0
        /*0cec*/ 	.word	0x000000ff
        /*0cf0*/ 	.word	0x000324a8
        /*0cf4*/ 	.short	0x0100
        /*0cf6*/ 	.byte	0x08
	.zero		1


	//   ....[19]....
        /*0cf8*/ 	.word	0x000008d0
        /*0cfc*/ 	.word	0x000000ff
        /*0d00*/ 	.word	0x000324b0
        /*0d04*/ 	.short	0x0100
        /*0d06*/ 	.byte	0x08
	.zero		1


	//   ....[20]....
        /*0d08*/ 	.word	0x000008e0
        /*0d0c*/ 	.word	0x000000ff
        /*0d10*/ 	.word	0x000324c0
        /*0d14*/ 	.short	0x0100
        /*0d16*/ 	.byte	0x08
	.zero		1


	//   ....[21]....
        /*0d18*/ 	.word	0x000008f0
        /*0d1c*/ 	.word	0x000000ff
        /*0d20*/ 	.word	0x000324b8
        /*0d24*/ 	.short	0x0100
        /*0d26*/ 	.byte	0x08
	.zero		1


	//   ....[22]....
        /*0d28*/ 	.word	0x00000900
        /*0d2c*/ 	.word	0x000000ff
        /*0d30*/ 	.word	0x000324c8
        /*0d34*/ 	.short	0x0100
        /*0d36*/ 	.byte	0x08
	.zero		1


	//   ....[23]....
        /*0d38*/ 	.word	0x00001c40
        /*0d3c*/ 	.word	0x00000005
        /*0d40*/ 	.word	0x00032400
        /*0d44*/ 	.short	0x010a
        /*0d46*/ 	.byte	0x3f
	.zero		1


	//   ....[24]....
        /*0d48*/ 	.word	0x00001d20
        /*0d4c*/ 	.word	0x00000000
        /*0d50*/ 	.word	0x00032430
        /*0d54*/ 	.short	0x010a
        /*0d56*/ 	.byte	0x3f
	.zero		1


	//   ....[25]....
        /*0d58*/ 	.word	0x00001d60
        /*0d5c*/ 	.word	0x00000000
        /*0d60*/ 	.word	0x00032430
        /*0d64*/ 	.short	0x010a
        /*0d66*/ 	.byte	0x3f
	.zero		1


	//   ....[26]....
        /*0d68*/ 	.word	0x00002060
        /*0d6c*/ 	.word	0x00000005
        /*0d70*/ 	.word	0x00032410
        /*0d74*/ 	.short	0x010a
        /*0d76*/ 	.byte	0x3f
	.zero		1


	//   ....[27]....
        /*0d78*/ 	.word	0x000020a0
        /*0d7c*/ 	.word	0x00000000
        /*0d80*/ 	.word	0x00032450
        /*0d84*/ 	.short	0x010a
        /*0d86*/ 	.byte	0x3f
	.zero		1


	//   ....[28]....
        /*0d88*/ 	.word	0x000020e0
        /*0d8c*/ 	.word	0x00000000
        /*0d90*/ 	.word	0x00032450
        /*0d94*/ 	.short	0x010a
        /*0d96*/ 	.byte	0x3f
	.zero		1


	//   ....[29]....
        /*0d98*/ 	.word	0x00003620
        /*0d9c*/ 	.word	0x00000018
        /*0da0*/ 	.word	0x00000000
        /*0da4*/ 	.short	0x0101
        /*0da6*/ 	.byte	0x3f
	.zero		1


	//   ....[30]....
        /*0da8*/ 	.word	0x00004140
        /*0dac*/ 	.word	0x00000000
        /*0db0*/ 	.word	0x00000000
        /*0db4*/ 	.short	0x0101
        /*0db6*/ 	.byte	0x3f
	.zero		1


	//   ....[31]....
        /*0db8*/ 	.word	0x00004330
        /*0dbc*/ 	.word	0x000000ff
        /*0dc0*/ 	.word	0x00032430
        /*0dc4*/ 	.short	0x010a
        /*0dc6*/ 	.byte	0x04
	.zero		1


	//   ....[32]....
        /*0dc8*/ 	.word	0x00004370
        /*0dcc*/ 	.word	0x000000ff
        /*0dd0*/ 	.word	0x00032430
        /*0dd4*/ 	.short	0x010a
        /*0dd6*/ 	.byte	0x04
	.zero		1


	//   ....[33]....
        /*0dd8*/ 	.word	0x00004580
        /*0ddc*/ 	.word	0x000000ff
        /*0de0*/ 	.word	0x00032450
        /*0de4*/ 	.short	0x010a
        /*0de6*/ 	.byte	0x04
	.zero		1


	//   ....[34]....
        /*0de8*/ 	.word	0x000045c0
        /*0dec*/ 	.word	0x000000ff
        /*0df0*/ 	.word	0x00032450
        /*0df4*/ 	.short	0x010a
        /*0df6*/ 	.byte	0x04
	.zero		1


	//   ....[35]....
        /*0df8*/ 	.word	0x00005860
        /*0dfc*/ 	.word	0x00000099
        /*0e00*/ 	.word	0x00000000
        /*0e04*/ 	.short	0x0101
        /*0e06*/ 	.byte	0x3f
	.zero		1


	//   ....[36]....
        /*0e08*/ 	.word	0x00006c40
        /*0e0c*/ 	.word	0x000000d3
        /*0e10*/ 	.word	0x00000000
        /*0e14*/ 	.short	0x0101
        /*0e16*/ 	.byte	0x3f
	.zero		1


	//   ....[37]....
        /*0e18*/ 	.word	0x00006d70
        /*0e1c*/ 	.word	0x000000ff
        /*0e20*/ 	.word	0x00032430
        /*0e24*/ 	.short	0x010a
        /*0e26*/ 	.byte	0x04
	.zero		1


	//   ....[38]....
        /*0e28*/ 	.word	0x00006db0
        /*0e2c*/ 	.word	0x000000ff
        /*0e30*/ 	.word	0x00032430
        /*0e34*/ 	.short	0x010a
        /*0e36*/ 	.byte	0x04
	.zero		1


	//   ....[39]....
        /*0e38*/ 	.word	0x00006fc0
        /*0e3c*/ 	.word	0x000000ff
        /*0e40*/ 	.word	0x00032450
        /*0e44*/ 	.short	0x010a
        /*0e46*/ 	.byte	0x04
	.zero		1


	//   ....[40]....
        /*0e48*/ 	.word	0x00007000
        /*0e4c*/ 	.word	0x000000ff
        /*0e50*/ 	.word	0x00032450
        /*0e54*/ 	.short	0x010a
        /*0e56*/ 	.byte	0x04
	.zero		1


	//   ....[41]....
        /*0e58*/ 	.word	0x00007be0
        /*0e5c*/ 	.word	0x00000098
        /*0e60*/ 	.word	0x00000000
        /*0e64*/ 	.short	0x0101
        /*0e66*/ 	.byte	0x3f
	.zero		1


	//   ....[42]....
        /*0e68*/ 	.word	0x00008f50
        /*0e6c*/ 	.word	0x000000d4
        /*0e70*/ 	.word	0x00000000
        /*0e74*/ 	.short	0x0101
        /*0e76*/ 	.byte	0x3f
	.zero		1


	//   ....[43]....
        /*0e78*/ 	.word	0x0000b440
        /*0e7c*/ 	.word	0x00000097
        /*0e80*/ 	.word	0x00000000
        /*0e84*/ 	.short	0x0101
        /*0e86*/ 	.byte	0x3f
	.zero		1


	//   ....[44]....
        /*0e88*/ 	.word	0x0000e480
        /*0e8c*/ 	.word	0x00000000
        /*0e90*/ 	.word	0x00032440
        /*0e94*/ 	.short	0x010a
        /*0e96*/ 	.byte	0x3f
	.zero		1


	//   ....[45]....
        /*0e98*/ 	.word	0x0000f2f0
        /*0e9c*/ 	.word	0x00000008
        /*0ea0*/ 	.word	0x00032400
        /*0ea4*/ 	.short	0x0107
        /*0ea6*/ 	.byte	0x3f
	.zero		1


	//   ....[46]....
        /*0ea8*/ 	.word	0x0000f390
        /*0eac*/ 	.word	0x00000002
        /*0eb0*/ 	.word	0x00032400
        /*0eb4*/ 	.short	0x0101
        /*0eb6*/ 	.byte	0x3f
	.zero		1


	//   ....[47]....
        /*0eb8*/ 	.word	0x0000fee0
        /*0ebc*/ 	.word	0x00000007
        /*0ec0*/ 	.word	0x00032410
        /*0ec4*/ 	.short	0x0107
        /*0ec6*/ 	.byte	0x3f
	.zero		1


	//   ....[48]....
        /*0ec8*/ 	.word	0x0000ffe0
        /*0ecc*/ 	.word	0x00000002
        /*0ed0*/ 	.word	0x00032410
        /*0ed4*/ 	.short	0x0101
        /*0ed6*/ 	.byte	0x3f
	.zero		1


	//   ....[49]....
        /*0ed8*/ 	.word	0x00010000
        /*0edc*/ 	.word	0x00000002
        /*0ee0*/ 	.word	0x00032420
        /*0ee4*/ 	.short	0x010a
        /*0ee6*/ 	.byte	0x3f
	.zero		1


	//   ....[50]....
        /*0ee8*/ 	.word	0x00010110
        /*0eec*/ 	.word	0x00000002
        /*0ef0*/ 	.word	0x00032460
        /*0ef4*/ 	.short	0x010a
        /*0ef6*/ 	.byte	0x3f
	.zero		1


	//   ....[51]....
        /*0ef8*/ 	.word	0x000109f0
        /*0efc*/ 	.word	0x00000003
        /*0f00*/ 	.word	0x00032440
        /*0f04*/ 	.short	0x010a
        /*0f06*/ 	.byte	0x3f
	.zero		1


	//   ....[52]....
        /*0f08*/ 	.word	0x00010c50
        /*0f0c*/ 	.word	0x00000003
        /*0f10*/ 	.word	0x00032460
        /*0f14*/ 	.short	0x010a
        /*0f16*/ 	.byte	0x3f
	.zero		1


	//   ....[53]....
        /*0f18*/ 	.word	0x000114d0
        /*0f1c*/ 	.word	0x00000004
        /*0f20*/ 	.word	0x00032440
        /*0f24*/ 	.short	0x010a
        /*0f26*/ 	.byte	0x3f
	.zero		1


	//   ....[54]....
        /*0f28*/ 	.word	0x00011720
        /*0f2c*/ 	.word	0x00000004
        /*0f30*/ 	.word	0x00032460
        /*0f34*/ 	.short	0x010a
        /*0f36*/ 	.byte	0x3f
	.zero		1


	//   ....[55]....
        /*0f38*/ 	.word	0x00011f30
        /*0f3c*/ 	.word	0x00000004
        /*0f40*/ 	.word	0x00032440
        /*0f44*/ 	.short	0x010a
        /*0f46*/ 	.byte	0x3f
	.zero		1


	//   ....[56]....
        /*0f48*/ 	.word	0x00012190
        /*0f4c*/ 	.word	0x00000004
        /*0f50*/ 	.word	0x00032460
        /*0f54*/ 	.short	0x010a
        /*0f56*/ 	.byte	0x3f
	.zero		1


	//   ....[57]....
        /*0f58*/ 	.word	0x00013610
        /*0f5c*/ 	.word	0x00000000
        /*0f60*/ 	.word	0x00032420
        /*0f64*/ 	.short	0x010a
        /*0f66*/ 	.byte	0x3f
	.zero		1


	//   ....[58]....
        /*0f68*/ 	.word	0x000137f0
        /*0f6c*/ 	.word	0x00000006
        /*0f70*/ 	.word	0x00000000
        /*0f74*/ 	.short	0x010a
        /*0f76*/ 	.byte	0x3f
	.zero		1


	//   ....[59]....
        /*0f78*/ 	.word	0x00013860
        /*0f7c*/ 	.word	0x00000007
        /*0f80*/ 	.word	0x00000000
        /*0f84*/ 	.short	0x010a
        /*0f86*/ 	.byte	0x3f
	.zero		1


	//   ....[60]....
        /*0f88*/ 	.word	0x000138d0
        /*0f8c*/ 	.word	0x00000004
        /*0f90*/ 	.word	0x00000000
        /*0f94*/ 	.short	0x010a
        /*0f96*/ 	.byte	0x3f
	.zero		1


	//   ....[61]....
        /*0f98*/ 	.word	0x00013900
        /*0f9c*/ 	.word	0x00000003
        /*0fa0*/ 	.word	0x00000000
        /*0fa4*/ 	.short	0x010a
        /*0fa6*/ 	.byte	0x3f
	.zero		1


	//   ....[62]....
        /*0fa8*/ 	.word	0x00013960
        /*0fac*/ 	.word	0x00000005
        /*0fb0*/ 	.word	0x00032400
        /*0fb4*/ 	.short	0x010a
        /*0fb6*/ 	.byte	0x3f
	.zero		1


	//   ....[63]....
        /*0fb8*/ 	.word	0x000139b0
        /*0fbc*/ 	.word	0x00000000
        /*0fc0*/ 	.word	0x00032430
        /*0fc4*/ 	.short	0x010a
        /*0fc6*/ 	.byte	0x3f
	.zero		1


	//   ....[64]....
        /*0fc8*/ 	.word	0x00013a00
        /*0fcc*/ 	.word	0x00000005
        /*0fd0*/ 	.word	0x00032410
        /*0fd4*/ 	.short	0x010a
        /*0fd6*/ 	.byte	0x3f
	.zero		1


	//   ....[65]....
        /*0fd8*/ 	.word	0x00013a50
        /*0fdc*/ 	.word	0x00000000
        /*0fe0*/ 	.word	0x00032450
        /*0fe4*/ 	.short	0x010a
        /*0fe6*/ 	.byte	0x3f
	.zero		1


	//   ....[66]....
        /*0fe8*/ 	.word	0x00013ab0
        /*0fec*/ 	.word	0x00000014
        /*0ff0*/ 	.word	0x00032430
        /*0ff4*/ 	.short	0x010a
        /*0ff6*/ 	.byte	0x3f
	.zero		1


	//   ....[67]....
        /*0ff8*/ 	.word	0x00013b10
        /*0ffc*/ 	.word	0x00000014
        /*1000*/ 	.word	0x00032450
        /*1004*/ 	.short	0x010a
        /*1006*/ 	.byte	0x3f
	.zero		1


	//   ....[68]....
        /*1008*/ 	.word	0x00013b70
        /*100c*/ 	.word	0x00000014
        /*1010*/ 	.word	0x00032430
        /*1014*/ 	.short	0x010a
        /*1016*/ 	.byte	0x3f
	.zero		1


	//   ....[69]....
        /*1018*/ 	.word	0x00013bd0
        /*101c*/ 	.word	0x00000014
        /*1020*/ 	.word	0x00032450
        /*1024*/ 	.short	0x010a
        /*1026*/ 	.byte	0x3f
	.zero		1


	//   ....[70]....
        /*1028*/ 	.word	0x00013d70
        /*102c*/ 	.word	0x00000000
        /*1030*/ 	.word	0x00032440
        /*1034*/ 	.short	0x010a
        /*1036*/ 	.byte	0x3f
	.zero		1


	//   ....[71]....
        /*1038*/ 	.word	0x00015610
        /*103c*/ 	.word	0x00000002
        /*1040*/ 	.word	0x00032420
        /*1044*/ 	.short	0x010a
        /*1046*/ 	.byte	0x3f
	.zero		1


	//   ....[72]....
        /*1048*/ 	.word	0x00015660
        /*104c*/ 	.word	0x00000002
        /*1050*/ 	.word	0x00032460
        /*1054*/ 	.short	0x010a
        /*1056*/ 	.byte	0x3f
	.zero		1


	//   ....[73]....
        /*1058*/ 	.word	0x000156b0
        /*105c*/ 	.word	0x00000003
        /*1060*/ 	.word	0x00032440
        /*1064*/ 	.short	0x010a
        /*1066*/ 	.byte	0x3f
	.zero		1


	//   ....[74]....
        /*1068*/ 	.word	0x00015700
        /*106c*/ 	.word	0x00000003
        /*1070*/ 	.word	0x00032460
        /*1074*/ 	.short	0x010a
        /*1076*/ 	.byte	0x3f
	.zero		1


	//   ....[75]....
        /*1078*/ 	.word	0x00015750
        /*107c*/ 	.word	0x00000004
        /*1080*/ 	.word	0x00032440
        /*1084*/ 	.short	0x010a
        /*1086*/ 	.byte	0x3f
	.zero		1


	//   ....[76]....
        /*1088*/ 	.word	0x000157a0
        /*108c*/ 	.word	0x00000004
        /*1090*/ 	.word	0x00032460
        /*1094*/ 	.short	0x010a
        /*1096*/ 	.byte	0x3f
	.zero		1


	//   ....[77]....
        /*1098*/ 	.word	0x000157f0
        /*109c*/ 	.word	0x00000004
        /*10a0*/ 	.word	0x00032440
        /*10a4*/ 	.short	0x010a
        /*10a6*/ 	.byte	0x3f
	.zero		1


	//   ....[78]....
        /*10a8*/ 	.word	0x00015840
        /*10ac*/ 	.word	0x00000004
        /*10b0*/ 	.word	0x00032460
        /*10b4*/ 	.short	0x010a
        /*10b6*/ 	.byte	0x3f
	.zero		1


	//   ....[79]....
        /*10b8*/ 	.word	0x00016290
        /*10bc*/ 	.word	0x00000000
        /*10c0*/ 	.word	0x00032420
        /*10c4*/ 	.short	0x010a
        /*10c6*/ 	.byte	0x3f
	.zero		1


	//   ....[80]....
        /*10c8*/ 	.word	0x00016430
        /*10cc*/ 	.word	0x00000006
        /*10d0*/ 	.word	0x00000000
        /*10d4*/ 	.short	0x010a
        /*10d6*/ 	.byte	0x3f
	.zero		1


	//   ....[81]....
        /*10d8*/ 	.word	0x00016480
        /*10dc*/ 	.word	0x00000007
        /*10e0*/ 	.word	0x00000000
        /*10e4*/ 	.short	0x010a
        /*10e6*/ 	.byte	0x3f
	.zero		1


	//   ....[82]....
        /*10e8*/ 	.word	0x000164d0
        /*10ec*/ 	.word	0x00000004
        /*10f0*/ 	.word	0x00000000
        /*10f4*/ 	.short	0x010a
        /*10f6*/ 	.byte	0x3f
	.zero		1


	//----- nvinfo : EIATTR_NUM_MBARRIERS
	.align		4
.L_621:
        /*10f8*/ 	.byte	0x03, 0x38
        /*10fa*/ 	.short	0x0017


	//----- nvinfo : EIATTR_EXIT_INSTR_OFFSETS
	.align		4
        /*10fc*/ 	.byte	0x04, 0x1c
        /*10fe*/ 	.short	(.L_623 - .L_622)


	//   ....[0]....
.L_622:
        /*1100*/ 	.word	0x00000ac0


	//   ....[1]....
        /*1104*/ 	.word	0x0000c810


	//   ....[2]....
        /*1108*/ 	.word	0x00013950


	//----- nvinfo : EIATTR_MAX_THREADS
	.align		4
.L_623:
        /*110c*/ 	.byte	0x04, 0x05
        /*110e*/ 	.short	(.L_625 - .L_624)
.L_624:
        /*1110*/ 	.word	0x00000180
        /*1114*/ 	.word	0x00000001
        /*1118*/ 	.word	0x00000001


	//----- nvinfo : EIATTR_CRS_STACK_SIZE
	.align		4
.L_625:
        /*111c*/ 	.byte	0x04, 0x1e
        /*111e*/ 	.short	(.L_627 - .L_626)
.L_626:
        /*1120*/ 	.word	0x00000000


	//----- nvinfo : EIATTR_CBANK_PARAM_SIZE
	.align		4
.L_627:
        /*1124*/ 	.byte	0x03, 0x19
        /*1126*/ 	.short	0x0bf0


	//----- nvinfo : EIATTR_PARAM_CBANK
	.align		4
        /*1128*/ 	.byte	0x04, 0x0a
        /*112a*/ 	.short	(.L_629 - .L_628)
	.align		4
.L_628:
        /*112c*/ 	.word	index@(.nv.constant0._ZN7cutlass13device_kernelIN5flash11enable_sm90INS1_16FlashAttnFwdSm90INS1_25CollectiveMainloopFwdSm90ILi2EN4cute5tupleIJNS5_1CILi1EEES8_S8_EEENS6_IJNS7_ILi128EEENS7_ILi96EEENS7_ILi64EEEEEELi256ENS_6half_tEfNS_4arch4Sm90ELb1ELb0ELb0ELb1ELb0ELb0ELb1ELb1ELb0ELb1ELb0ELb0EEENS1_21CollectiveEpilogueFwdINS6_IJSA_NS7_ILi256EEESB_EEES9_SE_SG_Li256ELb1ELb1ELb0ELb0EEENS1_36VarlenDynamicPersistentTileSchedulerILi128ELi96ELi256ELi128ELb0ELb1ELb1ELb1ELb1ELb1EEEEEEEEEvNT_6ParamsE)
        /*1130*/ 	.short	0x0210
        /*1132*/ 	.short	0x0bf0


	//----- nvinfo : EIATTR_SW_WAR
	.align		4
.L_629:
        /*1134*/ 	.byte	0x04, 0x36
        /*1136*/ 	.short	(.L_631 - .L_630)
.L_630:
        /*1138*/ 	.word	0x00000008
.L_631:


//--------------------- .nv.info._ZN7cutlass13device_kernelIN5flash11enable_sm90INS1_16FlashAttnFwdSm90INS1_25CollectiveMainloopFwdSm90ILi2EN4cute5tupleIJNS5_1CILi1EEES8_S8_EEENS6_IJNS7_ILi128EEENS7_ILi96EEENS7_ILi64EEEEEELi256ENS_6half_tEfNS_4arch4Sm90ELb1ELb0ELb0ELb1ELb0ELb1ELb1ELb1ELb0ELb1ELb0ELb0EEENS1_21CollectiveEpilogueFwdINS6_IJSA_NS7_ILi256EEESB_EEES9_SE_SG_Li256ELb1ELb1ELb0ELb0EEENS1_36VarlenDynamicPersistentTileSchedulerILi128ELi96ELi256ELi128ELb0ELb1ELb1ELb1ELb1ELb1EEEEEEEEEvNT_6ParamsE --------------------------
	.section	.nv.info._ZN7cutlass13device_kernelIN5flash11enable_sm90INS1_16FlashAttnFwdSm90INS1_25CollectiveMainloopFwdSm90ILi2EN4cute5tupleIJNS5_1CILi1EEES8_S8_EEENS6_IJNS7_ILi128EEENS7_ILi96EEENS7_ILi64EEEEEELi256ENS_6half_tEfNS_4arch4Sm90ELb1ELb0ELb0ELb1ELb0ELb1ELb1ELb1ELb0ELb1ELb0ELb0EEENS1_21CollectiveEpilogueFwdINS6_IJSA_NS7_ILi256EEESB_EEES9_SE_SG_Li256ELb1ELb1ELb0ELb0EEENS1_36VarlenDynamicPersistentTileSchedulerILi128ELi96ELi256ELi128ELb0ELb1ELb1ELb1ELb1ELb1EEEEEEEEEvNT_6ParamsE,"",@"SHT_CUDA_INFO"
	.sectionflags	@""
	.align	4


	//----- nvinfo : EIATTR_CUDA_API_VERSION
	.align		4
        /*0000*/ 	.byte	0x04, 0x37
        /*0002*/ 	.short	(.L_633 - .L_632)
.L_632:
        /*0004*/ 	.word	0x00000082


	//----- nvinfo : EIATTR_KPARAM_INFO
	.align		4
.L_633:
        /*0008*/ 	.byte	0x04, 0x17
        /*000a*/ 	.short	(.L_635 - .L_634)
.L_634:
        /*000c*/ 	.word	0x00000000
        /*0010*/ 	.short	0x0000
        /*0012*/ 	.short	0x0070
        /*0014*/ 	.byte	0x00, 0xf0, 0x01, 0x2e


	//----- nvinfo : EIATTR_SPARSE_MMA_MASK
	.align		4
.L_635:
        /*0018*/ 	.byte	0x03, 0x50
        /*001a*/ 	.short	0x0000


	//----- nvinfo : EIATTR_MAXREG_COUNT
	.align		4
        /*001c*/ 	.byte	0x03, 0x1b
        /*001e*/ 	.short	0x00a8


	//----- nvinfo : EIATTR_NUM_BARRIERS
	.align		4
        /*0020*/ 	.byte	0x02, 0x4c
        /*0022*/ 	.byte	0x10
	.zero		1


	//----- nvinfo : EIATTR_EXTERNS
	.align		4
        /*0024*/ 	.byte	0x04, 0x0f
        /*0026*/ 	.short	(.L_637 - .L_636)


	//   ....[0]....
	.align		4
.L_636:
        /*0028*/ 	.word	index@(__assertfail)


	//----- nvinfo : EIATTR_ANNOTATIONS
	.align		4
.L_637:
        /*002c*/ 	.byte	0x04, 0x55
        /*002e*/ 	.short	(.L_639 - .L_638)


	//   ....[0]....
.L_638:
        /* <DEDUP_REMOVED lines=181> */


	//----- nvinfo : EIATTR_MERCURY_ISA_VERSION
	.align		4
.L_639:
        /*0b70*/ 	.byte	0x03, 0x5f
        /*0b72*/ 	.short	0x0101


	//----- nvinfo : EIATTR_UNUSED_LOAD_BYTE_OFFSET
	.align		4
        /*0b74*/ 	.byte	0x04, 0x44
        /*0b76*/ 	.short	(.L_641 - .L_640)


	//   ....[0]....
.L_640:
        /*0b78*/ 	.word	0x00000af0
        /*0b7c*/ 	.word	0x0000fff0


	//   ....[1]....
        /*0b80*/ 	.word	0x00011f60
        /*0b84*/ 	.word	0x0000fff0


	//----- nvinfo : EIATTR_INT_WARP_WIDE_INSTR_OFFSETS
	.align		4
.L_641:
        /*0b88*/ 	.byte	0x04, 0x31
        /*0b8a*/ 	.short	(.L_643 - .L_642)


	//   ....[0]....
.L_642:
        /*0b8c*/ 	.word	0x00000180


	//   ....[1]....
        /*0b90*/ 	.word	0x000001c0


	//   ....[2]....
        /*0b94*/ 	.word	0x00000230


	//   ....[3]....
        /*0b98*/ 	.word	0x000002a0


	//   ....[4]....
        /*0b9c*/ 	.word	0x00017ad0


	//   ....[5]....
        /*0ba0*/ 	.word	0x00017b60


	//   ....[6]....
        /*0ba4*/ 	.word	0x0001c830


	//   ....[7]....
        /*0ba8*/ 	.word	0x0001c8c0


	//----- nvinfo : EIATTR_COOP_GROUP_MASK_REGIDS
	.align		4
.L_643:
        /*0bac*/ 	.byte	0x04, 0x29
        /*0bae*/ 	.short	(.L_645 - .L_644)


	//   ....[0]....
.L_644:
        /*0bb0*/ 	.word	0xffffffff


	//   ....[1]....
        /*0bb4*/ 	.word	0xffffffff


	//   ....[2]....
        /*0bb8*/ 	.word	0xffffffff


	//   ....[3]....
        /*0bbc*/ 	.word	0xffffffff


	//   ....[4]....
        /*0bc0*/ 	.word	0xffffffff


	//   ....[5]....
        /*0bc4*/ 	.word	0xffffffff


	//   ....[6]....
        /*0bc8*/ 	.word	0xffffffff


	//   ....[7]....
        /*0bcc*/ 	.word	0xffffffff


	//   ....[8]....
        /*0bd0*/ 	.word	0xffffffff


	//   ....[9]....
        /*0bd4*/ 	.word	0xffffffff


	//   ....[10]....
        /*0bd8*/ 	.word	0xffffffff


	//   ....[11]....
        /*0bdc*/ 	.word	0xffffffff


	//   ....[12]....
        /*0be0*/ 	.word	0xffffffff


	//   ....[13]....
        /*0be4*/ 	.word	0xffffffff


	//   ....[14]....
        /*0be8*/ 	.word	0xffffffff


	//   ....[15]....
        /*0bec*/ 	.word	0xffffffff


	//   ....[16]....
        /*0bf0*/ 	.word	0xffffffff


	//   ....[17]....
        /*0bf4*/ 	.word	0xffffffff


	//   ....[18]....
        /*0bf8*/ 	.word	0xffffffff


	//   ....[19]....
        /*0bfc*/ 	.word	0xffffffff


	//   ....[20]....
        /*0c00*/ 	.word	0xffffffff


	//   ....[21]....
        /*0c04*/ 	.word	0xffffffff


	//   ....[22]....
        /*0c08*/ 	.word	0xffffffff


	//   ....[23]....
        /*0c0c*/ 	.word	0xffffffff


	//   ....[24]....
        /*0c10*/ 	.word	0xffffffff


	//   ....[25]....
        /*0c14*/ 	.word	0xffffffff


	//   ....[26]....
        /*0c18*/ 	.word	0xffffffff


	//   ....[27]....
        /*0c1c*/ 	.word	0xffffffff


	//   ....[28]....
        /*0c20*/ 	.word	0xffffffff


	//   ....[29]....
        /*0c24*/ 	.word	0xffffffff


	//   ....[30]....
        /*0c28*/ 	.word	0xffffffff


	//   ....[31]....
        /*0c2c*/ 	.word	0xffffffff


	//   ....[32]....
        /*0c30*/ 	.word	0xffffffff


	//   ....[33]....
        /*0c34*/ 	.word	0xffffffff


	//   ....[34]....
        /*0c38*/ 	.word	0xffffffff


	//   ....[35]....
        /*0c3c*/ 	.word	0xffffffff


	//   ....[36]....
        /*0c40*/ 	.word	0xffffffff


	//   ....[37]....
        /*0c44*/ 	.word	0xffffffff


	//   ....[38]....
        /*0c48*/ 	.word	0xffffffff


	//   ....[39]....
        /*0c4c*/ 	.word	0xffffffff


	//   ....[40]....
        /*0c50*/ 	.word	0xffffffff


	//   ....[41]....
        /*0c54*/ 	.word	0xffffffff


	//   ....[42]....
        /*0c58*/ 	.word	0xffffffff


	//   ....[43]....
        /*0c5c*/ 	.word	0xffffffff


	//   ....[44]....
        /*0c60*/ 	.word	0xffffffff


	//   ....[45]....
        /*0c64*/ 	.word	0xffffffff


	//   ....[46]....
        /*0c68*/ 	.word	0xffffffff


	//   ....[47]....
        /*0c6c*/ 	.word	0xffffffff


	//   ....[48]....
        /*0c70*/ 	.word	0xffffffff


	//   ....[49]....
        /*0c74*/ 	.word	0xffffffff


	//   ....[50]....
        /*0c78*/ 	.word	0xffffffff


	//   ....[51]....
        /*0c7c*/ 	.word	0xffffffff


	//   ....[52]....
        /*0c80*/ 	.word	0xffffffff


	//   ....[53]....
        /*0c84*/ 	.word	0xffffffff


	//   ....[54]....
        /*0c88*/ 	.word	0xffffffff


	//   ....[55]....
        /*0c8c*/ 	.word	0xffffffff


	//   ....[56]....
        /*0c90*/ 	.word	0xffffffff


	//   ....[57]....
        /*0c94*/ 	.word	0xffffffff


	//   ....[58]....
        /*0c98*/ 	.word	0xffffffff


	//   ....[59]....
        /*0c9c*/ 	.word	0xffffffff


	//   ....[60]....
        /*0ca0*/ 	.word	0xffffffff


	//   ....[61]....
        /*0ca4*/ 	.word	0xffffffff


	//   ....[62]....
        /*0ca8*/ 	.word	0xffffffff


	//   ....[63]....
        /*0cac*/ 	.word	0xffffffff


	//   ....[64]....
        /*0cb0*/ 	.word	0xffffffff


	//   ....[65]....
        /*0cb4*/ 	.word	0xffffffff


	//   ....[66]....
        /*0cb8*/ 	.word	0xffffffff


	//   ....[67]....
        /*0cbc*/ 	.word	0xffffffff


	//   ....[68]....
        /*0cc0*/ 	.word	0xffffffff


	//   ....[69]....
        /*0cc4*/ 	.word	0xffffffff


	//   ....[70]....
        /*0cc8*/ 	.word	0xffffffff


	//   ....[71]....
        /*0ccc*/ 	.word	0xffffffff


	//   ....[72]....
        /*0cd0*/ 	.word	0xffffffff


	//   ....[73]....
        /*0cd4*/ 	.word	0xffffffff


	//   ....[74]....
        /*0cd8*/ 	.word	0xffffffff


	//   ....[75]....
        /*0cdc*/ 	.word	0xffffffff


	//   ....[76]....
        /*0ce0*/ 	.word	0xffffffff


	//   ....[77]....
        /*0ce4*/ 	.word	0xffffffff


	//   ....[78]....
        /*0ce8*/ 	.word	0xffffffff


	//   ....[79]....
        /*0cec*/ 	.word	0xffffffff


	//   ....[80]....
        /*0cf0*/ 	.word	0xffffffff


	//   ....[81]....
        /*0cf4*/ 	.word	0xffffffff


	//   ....[82]....
        /*0cf8*/ 	.word	0xffffffff


	//   ....[83]....
        /*0cfc*/ 	.word	0xffffffff


	//   ....[84]....
        /*0d00*/ 	.word	0xffffffff


	//   ....[85]....
        /*0d04*/ 	.word	0xffffffff


	//   ....[86]....
        /*0d08*/ 	.word	0xffffffff


	//   ....[87]....
        /*0d0c*/ 	.word	0xffffffff


	//   ....[88]....
        /*0d10*/ 	.word	0xffffffff


	//   ....[89]....
        /*0d14*/ 	.word	0xffffffff


	//   ....[90]....
        /*0d18*/ 	.word	0xffffffff


	//   ....[91]....
        /*0d1c*/ 	.word	0xffffffff


	//   ....[92]....
        /*0d20*/ 	.word	0xffffffff


	//   ....[93]....
        /*0d24*/ 	.word	0xffffffff


	//   ....[94]....
        /*0d28*/ 	.word	0xffffffff


	//   ....[95]....
        /*0d2c*/ 	.word	0xffffffff


	//   ....[96]....
        /*0d30*/ 	.word	0xffffffff


	//   ....[97]....
        /*0d34*/ 	.word	0xffffffff


	//   ....[98]....
        /*0d38*/ 	.word	0xffffffff


	//   ....[99]....
        /*0d3c*/ 	.word	0xffffffff


	//   ....[100]....
        /*0d40*/ 	.word	0xffffffff


	//   ....[101]....
        /*0d44*/ 	.word	0xffffffff


	//   ....[102]....
        /*0d48*/ 	.word	0xffffffff


	//   ....[103]....
        /*0d4c*/ 	.word	0xffffffff


	//   ....[104]....
        /*0d50*/ 	.word	0xffffffff


	//   ....[105]....
        /*0d54*/ 	.word	0xffffffff


	//   ....[106]....
        /*0d58*/ 	.word	0xffffffff


	//   ....[107]....
        /*0d5c*/ 	.word	0xffffffff


	//   ....[108]....
        /*0d60*/ 	.word	0xffffffff


	//   ....[109]....
        /*0d64*/ 	.word	0xffffffff


	//   ....[110]....
        /*0d68*/ 	.word	0xffffffff


	//   ....[111]....
        /*0d6c*/ 	.word	0xffffffff


	//   ....[112]....
        /*0d70*/ 	.word	0xffffffff


	//   ....[113]....
        /*0d74*/ 	.word	0xffffffff


	//   ....[114]....
        /*0d78*/ 	.word	0xffffffff


	//   ....[115]....
        /*0d7c*/ 	.word	0xffffffff


	//   ....[116]....
        /*0d80*/ 	.word	0xffffffff


	//   ....[117]....
        /*0d84*/ 	.word	0xffffffff


	//   ....[118]....
        /*0d88*/ 	.word	0xffffffff


	//   ....[119]....
        /*0d8c*/ 	.word	0xffffffff


	//   ....[120]....
        /*0d90*/ 	.word	0xffffffff


	//   ....[121]....
        /*0d94*/ 	.word	0xffffffff


	//   ....[122]....
        /*0d98*/ 	.word	0xffffffff


	//   ....[123]....
        /*0d9c*/ 	.word	0xffffffff


	//   ....[124]....
        /*0da0*/ 	.word	0xffffffff


	//   ....[125]....
        /*0da4*/ 	.word	0xffffffff


	//   ....[126]....
        /*0da8*/ 	.word	0xffffffff


	//   ....[127]....
        /*0dac*/ 	.word	0xffffffff


	//   ....[128]....
        /*0db0*/ 	.word	0xffffffff


	//   ....[129]....
        /*0db4*/ 	.word	0xffffffff


	//   ....[130]....
        /*0db8*/ 	.word	0xffffffff


	//   ....[131]....
        /*0dbc*/ 	.word	0xffffffff


	//   ....[132]....
        /*0dc0*/ 	.word	0x0500000f


	//   ....[133]....
        /*0dc4*/ 	.word	0x0500000f


	//   ....[134]....
        /*0dc8*/ 	.word	0x0500000f


	//   ....[135]....
        /*0dcc*/ 	.word	0x0500000f


	//   ....[136]....
        /*0dd0*/ 	.word	0x0500000f


	//   ....[137]....
        /*0dd4*/ 	.word	0x0500000f


	//   ....[138]....
        /*0dd8*/ 	.word	0x0500000f


	//   ....[139]....
        /*0ddc*/ 	.word	0x0500000f


	//   ....[140]....
        /*0de0*/ 	.word	0x0500000f


	//   ....[141]....
        /*0de4*/ 	.word	0x0500000f


	//   ....[142]....
        /*0de8*/ 	.word	0x0500000f


	//   ....[143]....
        /*0dec*/ 	.word	0x0500000f


	//   ....[144]....
        /*0df0*/ 	.word	0x0500000f


	//   ....[145]....
        /*0df4*/ 	.word	0x0500000f


	//   ....[146]....
        /*0df8*/ 	.word	0x0500000f


	//   ....[147]....
        /*0dfc*/ 	.word	0x0500000f


	//   ....[148]....
        /*0e00*/ 	.word	0x0500000f


	//   ....[149]....
        /*0e04*/ 	.word	0x0500000f


	//   ....[150]....
        /*0e08*/ 	.word	0x0500000f


	//   ....[151]....
        /*0e0c*/ 	.word	0x0500000f


	//   ....[152]....
        /*0e10*/ 	.word	0x0500000f


	//   ....[153]....
        /*0e14*/ 	.word	0x0500000f


	//   ....[154]....
        /*0e18*/ 	.word	0x0500000f


	//   ....[155]....
        /*0e1c*/ 	.word	0x0500000f


	//   ....[156]....
        /*0e20*/ 	.word	0x0500000f


	//   ....[157]....
        /*0e24*/ 	.word	0x0500000f


	//   ....[158]....
        /*0e28*/ 	.word	0x0500000f


	//   ....[159]....
        /*0e2c*/ 	.word	0x0500000f


	//   ....[160]....
        /*0e30*/ 	.word	0x0500000f


	//   ....[161]....
        /*0e34*/ 	.word	0x0500000f


	//   ....[162]....
        /*0e38*/ 	.word	0x0500000f


	//   ....[163]....
        /*0e3c*/ 	.word	0x0500000f


	//   ....[164]....
        /*0e40*/ 	.word	0x0500000f


	//   ....[165]....
        /*0e44*/ 	.word	0x0500000f


	//   ....[166]....
        /*0e48*/ 	.word	0x0500000f


	//   ....[167]....
        /*0e4c*/ 	.word	0x0500000f


	//   ....[168]....
        /*0e50*/ 	.word	0x0500000f


	//   ....[169]....
        /*0e54*/ 	.word	0x0500000f


	//   ....[170]....
        /*0e58*/ 	.word	0x0500000f


	//   ....[171]....
        /*0e5c*/ 	.word	0x0500000f


	//   ....[172]....
        /*0e60*/ 	.word	0x0500000f


	//   ....[173]....
        /*0e64*/ 	.word	0x0500000f


	//   ....[174]....
        /*0e68*/ 	.word	0x0500000f


	//   ....[175]....
        /*0e6c*/ 	.word	0x0500000f


	//   ....[176]....
        /*0e70*/ 	.word	0x0500000f


	//   ....[177]....
        /*0e74*/ 	.word	0x0500000f


	//   ....[178]....
        /*0e78*/ 	.word	0x0500000f


	//   ....[179]....
        /*0e7c*/ 	.word	0x0500000f


	//   ....[180]....
        /*0e80*/ 	.word	0x0500000f


	//   ....[181]....
        /*0e84*/ 	.word	0x0500000f


	//   ....[182]....
        /*0e88*/ 	.word	0x0500000f


	//   ....[183]....
        /*0e8c*/ 	.word	0x0500000f


	//   ....[184]....
        /*0e90*/ 	.word	0x0500000f


	//   ....[185]....
        /*0e94*/ 	.word	0x0500000f


	//   ....[186]....
        /*0e98*/ 	.word	0x0500000f


	//   ....[187]....
        /*0e9c*/ 	.word	0x0500000f


	//   ....[188]....
        /*0ea0*/ 	.word	0x0500000f


	//   ....[189]....
        /*0ea4*/ 	.word	0x0500000f


	//   ....[190]....
        /*0ea8*/ 	.word	0x0500000f


	//   ....[191]....
        /*0eac*/ 	.word	0x0500000f


	//   ....[192]....
        /*0eb0*/ 	.word	0x0500000f


	//   ....[193]....
        /*0eb4*/ 	.word	0x0500000f


	//   ....[194]....
        /*0eb8*/ 	.word	0x0500000f


	//   ....[195]....
        /*0ebc*/ 	.word	0x0500000f


	//   ....[196]....
        /*0ec0*/ 	.word	0x0500000f


	//   ....[197]....
        /*0ec4*/ 	.word	0x0500000f


	//   ....[198]....
        /*0ec8*/ 	.word	0x0500000f


	//   ....[199]....
        /*0ecc*/ 	.word	0x0500000f


	//   ....[200]....
        /*0ed0*/ 	.word	0x0500000f


	//   ....[201]....
        /*0ed4*/ 	.word	0x0500000f


	//   ....[202]....
        /*0ed8*/ 	.word	0x0500000f


	//   ....[203]....
        /*0edc*/ 	.word	0x0500000f


	//   ....[204]....
        /*0ee0*/ 	.word	0x0500000f


	//   ....[205]....
        /*0ee4*/ 	.word	0x0500000f


	//   ....[206]....
        /*0ee8*/ 	.word	0x0500000f


	//   ....[207]....
        /*0eec*/ 	.word	0x0500000f


	//   ....[208]....
        /*0ef0*/ 	.word	0x0500000f


	//----- nvinfo : EIATTR_COOP_GROUP_INSTR_OFFSETS
	.align		4
.L_645:
        /*0ef4*/ 	.byte	0x04, 0x28
        /*0ef6*/ 	.short	(.L_647 - .L_646)


	//   ....[0]....
.L_646:
        /*0ef8*/ 	.word	0x00000060


	//   ....[1]....
        /*0efc*/ 	.word	0x00000190


	//   ....[2]....
        /*0f00*/ 	.word	0x00000250


	//   ....[3]....
        /*0f04*/ 	.word	0x00000420


	//   ....[4]....
        /*0f08*/ 	.word	0x00000580


	//   ....[5]....
        /*0f0c*/ 	.word	0x000006a0


	//   ....[6]....
        /*0f10*/ 	.word	0x00000800


	//   ....[7]....
        /*0f14*/ 	.word	0x00006040


	//   ....[8]....
        /*0f18*/ 	.word	0x00006810


	//   ....[9]....
        /*0f1c*/ 	.word	0x00006820


	//   ....[10]....
        /*0f20*/ 	.word	0x00006830


	//   ....[11]....
        /*0f24*/ 	.word	0x00006840


	//   ....[12]....
        /*0f28*/ 	.word	0x00006b70


	//   ....[13]....
        /*0f2c*/ 	.word	0x00006b80


	//   ....[14]....
        /*0f30*/ 	.word	0x00006b90


	//   ....[15]....
        /*0f34*/ 	.word	0x00006ba0


	//   ....[16]....
        /*0f38*/ 	.word	0x00007e70


	//   ....[17]....
        /*0f3c*/ 	.word	0x00007e80


	//   ....[18]....
        /*0f40*/ 	.word	0x00007e90


	//   ....[19]....
        /*0f44*/ 	.word	0x00007ea0


	//   ....[20]....
        /*0f48*/ 	.word	0x00007f90


	//   ....[21]....
        /*0f4c*/ 	.word	0x00007fa0


	//   ....[22]....
        /*0f50*/ 	.word	0x00008050


	//   ....[23]....
        /*0f54*/ 	.word	0x00008090


	//   ....[24]....
        /*0f58*/ 	.word	0x0000a350


	//   ....[25]....
        /*0f5c*/ 	.word	0x0000a830


	//   ....[26]....
        /*0f60*/ 	.word	0x0000a840


	//   ....[27]....
        /*0f64*/ 	.word	0x0000a860


	//   ....[28]....
        /*0f68*/ 	.word	0x0000ae10


	//   ....[29]....
        /*0f6c*/ 	.word	0x0000ae30


	//   ....[30]....
        /*0f70*/ 	.word	0x0000cb10


	//   ....[31]....
        /*0f74*/ 	.word	0x0000cba0


	//   ....[32]....
        /*0f78*/ 	.word	0x0000d060


	//   ....[33]....
        /*0f7c*/ 	.word	0x0000d080


	//   ....[34]....
        /*0f80*/ 	.word	0x0000d7d0


	//   ....[35]....
        /*0f84*/ 	.word	0x0000d7f0


	//   ....[36]....
        /*0f88*/ 	.word	0x0000fbf0


	//   ....[37]....
        /*0f8c*/ 	.word	0x0000fc10


	//   ....[38]....
        /*0f90*/ 	.word	0x00010020


	//   ....[39]....
        /*0f94*/ 	.word	0x00010040


	//   ....[40]....
        /*0f98*/ 	.word	0x000114d0


	//   ....[41]....
        /*0f9c*/ 	.word	0x00011520


	//   ....[42]....
        /*0fa0*/ 	.word	0x00011590


	//   ....[43]....
        /*0fa4*/ 	.word	0x000115c0


	//   ....[44]....
        /*0fa8*/ 	.word	0x000133c0


	//   ....[45]....
        /*0fac*/ 	.word	0x00013400


	//   ....[46]....
        /*0fb0*/ 	.word	0x00013460


	//   ....[47]....
        /*0fb4*/ 	.word	0x000134a0


	//   ....[48]....
        /*0fb8*/ 	.word	0x00013a80


	//   ....[49]....
        /*0fbc*/ 	.word	0x00013ab0


	//   ....[50]....
        /*0fc0*/ 	.word	0x00013bf0


	//   ....[51]....
        /*0fc4*/ 	.word	0x00013c10


	//   ....[52]....
        /*0fc8*/ 	.word	0x00013d50


	//   ....[53]....
        /*0fcc*/ 	.word	0x00013d70


	//   ....[54]....
        /*0fd0*/ 	.word	0x00013ec0


	//   ....[55]....
        /*0fd4*/ 	.word	0x00013ee0


	//   ....[56]....
        /*0fd8*/ 	.word	0x000147f0


	//   ....[57]....
        /*0fdc*/ 	.word	0x00014800


	//   ....[58]....
        /*0fe0*/ 	.word	0x00014a20


	//   ....[59]....
        /*0fe4*/ 	.word	0x00014a30


	//   ....[60]....
        /*0fe8*/ 	.word	0x00014c40


	//   ....[61]....
        /*0fec*/ 	.word	0x00014c50


	//   ....[62]....
        /*0ff0*/ 	.word	0x00014e60


	//   ....[63]....
        /*0ff4*/ 	.word	0x00014e70


	//   ....[64]....
        /*0ff8*/ 	.word	0x000150e0


	//   ....[65]....
        /*0ffc*/ 	.word	0x000152c0


	//   ....[66]....
        /*1000*/ 	.word	0x000152f0


	//   ....[67]....
        /*1004*/ 	.word	0x00015320


	//   ....[68]....
        /*1008*/ 	.word	0x00015350


	//   ....[69]....
        /*100c*/ 	.word	0x00015380


	//   ....[70]....
        /*1010*/ 	.word	0x000153b0


	//   ....[71]....
        /*1014*/ 	.word	0x00015520


	//   ....[72]....
        /*1018*/ 	.word	0x00015550


	//   ....[73]....
        /*101c*/ 	.word	0x00015580


	//   ....[74]....
        /*1020*/ 	.word	0x000155b0


	//   ....[75]....
        /*1024*/ 	.word	0x000155e0


	//   ....[76]....
        /*1028*/ 	.word	0x00015610


	//   ....[77]....
        /*102c*/ 	.word	0x000156b0


	//   ....[78]....
        /*1030*/ 	.word	0x00015710


	//   ....[79]....
        /*1034*/ 	.word	0x000157a0


	//   ....[80]....
        /*1038*/ 	.word	0x00016630


	//   ....[81]....
        /*103c*/ 	.word	0x000180d0


	//   ....[82]....
        /*1040*/ 	.word	0x00018c60


	//   ....[83]....
        /*1044*/ 	.word	0x00018c80


	//   ....[84]....
        /*1048*/ 	.word	0x00018cb0


	//   ....[85]....
        /*104c*/ 	.word	0x00018cd0


	//   ....[86]....
        /*1050*/ 	.word	0x00018d80


	//   ....[87]....
        /*1054*/ 	.word	0x00018e10


	//   ....[88]....
        /*1058*/ 	.word	0x00018e40


	//   ....[89]....
        /*105c*/ 	.word	0x00018ec0


	//   ....[90]....
        /*1060*/ 	.word	0x00018ef0


	//   ....[91]....
        /*1064*/ 	.word	0x00018f70


	//   ....[92]....
        /*1068*/ 	.word	0x00018fa0


	//   ....[93]....
        /*106c*/ 	.word	0x00019020


	//   ....[94]....
        /*1070*/ 	.word	0x00019050


	//   ....[95]....
        /*1074*/ 	.word	0x000190b0


	//   ....[96]....
        /*1078*/ 	.word	0x000190c0


	//   ....[97]....
        /*107c*/ 	.word	0x00019130


	//   ....[98]....
        /*1080*/ 	.word	0x00019850


	//   ....[99]....
        /*1084*/ 	.word	0x00019870


	//   ....[100]....
        /*1088*/ 	.word	0x00019890


	//   ....[101]....
        /*108c*/ 	.word	0x00019940


	//   ....[102]....
        /*1090*/ 	.word	0x00019a00


	//   ....[103]....
        /*1094*/ 	.word	0x00019a10


	//   ....[104]....
        /*1098*/ 	.word	0x00019ad0


	//   ....[105]....
        /*109c*/ 	.word	0x00019ae0


	//   ....[106]....
        /*10a0*/ 	.word	0x00019b80


	//   ....[107]....
        /*10a4*/ 	.word	0x00019b90


	//   ....[108]....
        /*10a8*/ 	.word	0x00019c40


	//   ....[109]....
        /*10ac*/ 	.word	0x00019c50


	//   ....[110]....
        /*10b0*/ 	.word	0x00019d00


	//   ....[111]....
        /*10b4*/ 	.word	0x00019d10


	//   ....[112]....
        /*10b8*/ 	.word	0x00019d80


	//   ....[113]....
        /*10bc*/ 	.word	0x00019dd0


	//   ....[114]....
        /*10c0*/ 	.word	0x0001cac0


	//   ....[115]....
        /*10c4*/ 	.word	0x0001caf0


	//   ....[116]....
        /*10c8*/ 	.word	0x0001cb30


	//   ....[117]....
        /*10cc*/ 	.word	0x0001cb60


	//   ....[118]....
        /*10d0*/ 	.word	0x0001cb90


	//   ....[119]....
        /*10d4*/ 	.word	0x0001cbc0


	//   ....[120]....
        /*10d8*/ 	.word	0x0001cbf0


	//   ....[121]....
        /*10dc*/ 	.word	0x0001cc20


	//   ....[122]....
        /*10e0*/ 	.word	0x0001cda0


	//   ....[123]....
        /*10e4*/ 	.word	0x0001cdd0


	//   ....[124]....
        /*10e8*/ 	.word	0x0001ce00


	//   ....[125]....
        /*10ec*/ 	.word	0x0001ce30


	//   ....[126]....
        /*10f0*/ 	.word	0x0001ce60


	//   ....[127]....
        /*10f4*/ 	.word	0x0001ce90


	//   ....[128]....
        /*10f8*/ 	.word	0x0001cf50


	//   ....[129]....
        /*10fc*/ 	.word	0x0001cf70


	//   ....[130]....
        /*1100*/ 	.word	0x0001cfe0


	//   ....[131]....
        /*1104*/ 	.word	0x0001d6a0


	//   ....[132]....
        /*1108*/ 	.word	0x0001db30


	//   ....[133]....
        /*110c*/ 	.word	0x0001dbd0


	//   ....[134]....
        /*1110*/ 	.word	0x0001dc60


	//   ....[135]....
        /*1114*/ 	.word	0x0001dcb0


	//   ....[136]....
        /*1118*/ 	.word	0x0001dd00


	//   ....[137]....
        /*111c*/ 	.word	0x0001dd90


	//   ....[138]....
        /*1120*/ 	.word	0x0001de20


	//   ....[139]....
        /*1124*/ 	.word	0x0001de70


	//   ....[140]....
        /*1128*/ 	.word	0x0001dec0


	//   ....[141]....
        /*112c*/ 	.word	0x0001dfb0


	//   ....[142]....
        /*1130*/ 	.word	0x0001e060


	//   ....[143]....
        /*1134*/ 	.word	0x0001e0b0


	//   ....[144]....
        /*1138*/ 	.word	0x0001e100


	//   ....[145]....
        /*113c*/ 	.word	0x0001e230


	//   ....[146]....
        /*1140*/ 	.word	0x0001e300


	//   ....[147]....
        /*1144*/ 	.word	0x0001e420


	//   ....[148]....
        /*1148*/ 	.word	0x0001e4a0


	//   ....[149]....
        /*114c*/ 	.word	0x0001e7d0


	//   ....[150]....
        /*1150*/ 	.word	0x0001e820


	//   ....[151]....
        /*1154*/ 	.word	0x0001e8b0


	//   ....[152]....
        /*1158*/ 	.word	0x0001e940


	//   ....[153]....
        /*115c*/ 	.word	0x0001e9d0


	//   ....[154]....
        /*1160*/ 	.word	0x0001ea60


	//   ....[155]....
        /*1164*/ 	.word	0x0001eaf0


	//   ....[156]....
        /*1168*/ 	.word	0x0001eb80


	//   ....[157]....
        /*116c*/ 	.word	0x0001ec40


	//   ....[158]....
        /*1170*/ 	.word	0x0001ef30


	//   ....[159]....
        /*1174*/ 	.word	0x0001f0b0


	//   ....[160]....
        /*1178*/ 	.word	0x0001f120


	//   ....[161]....
        /*117c*/ 	.word	0x0001f180


	//   ....[162]....
        /*1180*/ 	.word	0x0001f1e0


	//   ....[163]....
        /*1184*/ 	.word	0x0001f2b0


	//   ....[164]....
        /*1188*/ 	.word	0x0001f370


	//   ....[165]....
        /*118c*/ 	.word	0x0001f480


	//   ....[166]....
        /*1190*/ 	.word	0x0001f520


	//   ....[167]....
        /*1194*/ 	.word	0x0001f5f0


	//   ....[168]....
        /*1198*/ 	.word	0x0001f690


	//   ....[169]....
        /*119c*/ 	.word	0x0001f760


	//   ....[170]....
        /*11a0*/ 	.word	0x0001f800


	//   ....[171]....
        /*11a4*/ 	.word	0x0001f8d0


	//   ....[172]....
        /*11a8*/ 	.word	0x0001f970


	//   ....[173]....
        /*11ac*/ 	.word	0x0001fa20


	//   ....[174]....
        /*11b0*/ 	.word	0x0001fb00


	//   ....[175]....
        /*11b4*/ 	.word	0x0001fd50


	//   ....[176]....
        /*11b8*/ 	.word	0x0001fe20


	//   ....[177]....
        /*11bc*/ 	.word	0x0001fef0


	//   ....[178]....
        /*11c0*/ 	.word	0x0001ff60


	//   ....[179]....
        /*11c4*/ 	.word	0x00020070


	//   ....[180]....
        /*11c8*/ 	.word	0x00020160


	//   ....[181]....
        /*11cc*/ 	.word	0x000201f0


	//   ....[182]....
        /*11d0*/ 	.word	0x000202e0


	//   ....[183]....
        /*11d4*/ 	.word	0x00020370


	//   ....[184]....
        /*11d8*/ 	.word	0x00020460


	//   ....[185]....
        /*11dc*/ 	.word	0x000204f0


	//   ....[186]....
        /*11e0*/ 	.word	0x000205d0


	//   ....[187]....
        /*11e4*/ 	.word	0x00020700


	//   ....[188]....
        /*11e8*/ 	.word	0x00020750


	//   ....[189]....
        /*11ec*/ 	.word	0x000207b0


	//   ....[190]....
        /*11f0*/ 	.word	0x00020850


	//   ....[191]....
        /*11f4*/ 	.word	0x00020bf0


	//   ....[192]....
        /*11f8*/ 	.word	0x00020c90


	//   ....[193]....
        /*11fc*/ 	.word	0x00020db0


	//   ....[194]....
        /*1200*/ 	.word	0x00020e30


	//   ....[195]....
        /*1204*/ 	.word	0x00020eb0


	//   ....[196]....
        /*1208*/ 	.word	0x00020f30


	//   ....[197]....
        /*120c*/ 	.word	0x00020fb0


	//   ....[198]....
        /*1210*/ 	.word	0x00021040


	//   ....[199]....
        /*1214*/ 	.word	0x000210e0


	//   ....[200]....
        /*1218*/ 	.word	0x00021190


	//   ....[201]....
        /*121c*/ 	.word	0x00021210


	//   ....[202]....
        /*1220*/ 	.word	0x00021290


	//   ....[203]....
        /*1224*/ 	.word	0x00021310


	//   ....[204]....
        /*1228*/ 	.word	0x000213a0


	//   ....[205]....
        /*122c*/ 	.word	0x00021420


	//   ....[206]....
        /*1230*/ 	.word	0x000214c0


	//   ....[207]....
        /*1234*/ 	.word	0x00021550


	//   ....[208]....
        /*1238*/ 	.word	0x00021680


	//----- nvinfo : EIATTR_REG_RECONFIG
	.align		4
.L_647:
        /*123c*/ 	.byte	0x01, 0x54
	.zero		2


	//----- nvinfo : EIATTR_SYSCALL_OFFSETS
	.align		4
        /*1240*/ 	.byte	0x04, 0x46
        /*1242*/ 	.short	(.L_649 - .L_648)


	//   ....[0]....
.L_648:
        /*1244*/ 	.word	0x00001a50


	//   ....[1]....
        /*1248*/ 	.word	0x00001ba0


	//   ....[2]....
        /*124c*/ 	.word	0x00006230


	//   ....[3]....
        /*1250*/ 	.word	0x00006550


	//   ....[4]....
        /*1254*/ 	.word	0x00017cd0


	//   ....[5]....
        /*1258*/ 	.word	0x00017e30


	//   ....[6]....
        /*125c*/ 	.word	0x00017f30


	//   ....[7]....
        /*1260*/ 	.word	0x00018840


	//   ....[8]....
        /*1264*/ 	.word	0x00019450


	//----- nvinfo : EIATTR_MBARRIER_INSTR_OFFSETS
	.align		4
.L_649:
        /*1268*/ 	.byte	0x04, 0x39
        /*126a*/ 	.short	(.L_651 - .L_650)


	//   ....[0]....
.L_650:
        /*126c*/ 	.word	0x000002c0
        /*1270*/ 	.word	0x000000ff
        /*1274*/ 	.word	0x00032400
        /*1278*/ 	.short	0x0100
        /*127a*/ 	.byte	0x08
	.zero		1


	//   ....[1]....
        /*127c*/ 	.word	0x000002d0
        /*1280*/ 	.word	0x000000ff
        /*1284*/ 	.word	0x00032410
        /*1288*/ 	.short	0x0100
        /*128a*/ 	.byte	0x08
	.zero		1


	//   ....[2]....
        /*128c*/ 	.word	0x000002e0
        /*1290*/ 	.word	0x000000ff
        /*1294*/ 	.word	0x00032420
        /*1298*/ 	.short	0x0100
        /*129a*/ 	.byte	0x08
	.zero		1


	//   ....[3]....
        /*129c*/ 	.word	0x000003d0
        /*12a0*/ 	.word	0x000000ff
        /*12a4*/ 	.word	0x00032430
        /*12a8*/ 	.short	0x0100
        /*12aa*/ 	.byte	0x08
	.zero		1


	//   ....[4]....
        /*12ac*/ 	.word	0x000003e0
        /*12b0*/ 	.word	0x000000ff
        /*12b4*/ 	.word	0x00032440
        /*12b8*/ 	.short	0x0100
        /*12ba*/ 	.byte	0x08
	.zero		1


	//   ....[5]....
        /*12bc*/ 	.word	0x000003f0
        /*12c0*/ 	.word	0x000000ff
        /*12c4*/ 	.word	0x00032438
        /*12c8*/ 	.short	0x0100
        /*12ca*/ 	.byte	0x08
	.zero		1


	//   ....[6]....
        /*12cc*/ 	.word	0x00000400
        /*12d0*/ 	.word	0x000000ff
        /*12d4*/ 	.word	0x00032448
        /*12d8*/ 	.short	0x0100
        /*12da*/ 	.byte	0x08
	.zero		1


	//   ....[7]....
        /*12dc*/ 	.word	0x00000530
        /*12e0*/ 	.word	0x000000ff
        /*12e4*/ 	.word	0x00032450
        /*12e8*/ 	.short	0x0100
        /*12ea*/ 	.byte	0x08
	.zero		1


	//   ....[8]....
        /*12ec*/ 	.word	0x00000540
        /*12f0*/ 	.word	0x000000ff
        /*12f4*/ 	.word	0x00032460
        /*12f8*/ 	.short	0x0100
        /*12fa*/ 	.byte	0x08
	.zero		1


	//   ....[9]....
        /*12fc*/ 	.word	0x00000550
        /*1300*/ 	.word	0x000000ff
        /*1304*/ 	.word	0x00032458
        /*1308*/ 	.short	0x0100
        /*130a*/ 	.byte	0x08
	.zero		1


	//   ....[10]....
        /*130c*/ 	.word	0x00000560
        /*1310*/ 	.word	0x000000ff
        /*1314*/ 	.word	0x00032468
        /*1318*/ 	.short	0x0100
        /*131a*/ 	.byte	0x08
	.zero		1


	//   ....[11]....
        /*131c*/ 	.word	0x00000650
        /*1320*/ 	.word	0x000000ff
        /*1324*/ 	.word	0x00032470
        /*1328*/ 	.short	0x0100
        /*132a*/ 	.byte	0x06
	.zero		1


	//   ....[12]....
        /*132c*/ 	.word	0x00000660
        /*1330*/ 	.word	0x000000ff
        /*1334*/ 	.word	0x00032480
        /*1338*/ 	.short	0x0100
        /*133a*/ 	.byte	0x06
	.zero		1


	//   ....[13]....
        /*133c*/ 	.word	0x00000670
        /*1340*/ 	.word	0x000000ff
        /*1344*/ 	.word	0x00032478
        /*1348*/ 	.short	0x0100
        /*134a*/ 	.byte	0x06
	.zero		1


	//   ....[14]....
        /*134c*/ 	.word	0x00000680
        /*1350*/ 	.word	0x000000ff
        /*1354*/ 	.word	0x00032488
        /*1358*/ 	.short	0x0100
        /*135a*/ 	.byte	0x06
	.zero		1


	//   ....[15]....
        /*135c*/ 	.word	0x000007b0
        /*1360*/ 	.word	0x000000ff
        /*1364*/ 	.word	0x00032490
        /*1368*/ 	.short	0x0100
        /*136a*/ 	.byte	0x08
	.zero		1


	//   ....[16]....
        /*136c*/ 	.word	0x000007c0
        /*1370*/ 	.word	0x000000ff
        /*1374*/ 	.word	0x000324a0
        /*1378*/ 	.short	0x0100
        /*137a*/ 	.byte	0x08
	.zero		1


	//   ....[17]....
        /*137c*/ 	.word	0x000007d0
        /*1380*/ 	.word	0x000000ff
        /*1384*/ 	.word	0x00032498
        /*1388*/ 	.short	0x0100
        /*138a*/ 	.byte	0x08
	.zero		1


	//   ....[18]....
        /*138c*/ 	.word	0x000007e0
        /*1390*/ 	.word	0x000000ff
        /*1394*/ 	.word	0x000324a8
        /*1398*/ 	.short	0x0100
        /*139a*/ 	.byte	0x08
	.zero		1


	//   ....[19]....
        /*139c*/ 	.word	0x00000910
        /*13a0*/ 	.word	0x000000ff
        /*13a4*/ 	.word	0x000324b0
        /*13a8*/ 	.short	0x0100
        /*13aa*/ 	.byte	0x08
	.zero		1


	//   ....[20]....
        /*13ac*/ 	.word	0x00000920
        /*13b0*/ 	.word	0x000000ff
        /*13b4*/ 	.word	0x000324c0
        /*13b8*/ 	.short	0x0100
        /*13ba*/ 	.byte	0x08
	.zero		1


	//   ....[21]....
        /*13bc*/ 	.word	0x00000930
        /*13c0*/ 	.word	0x000000ff
        /*13c4*/ 	.word	0x000324b8
        /*13c8*/ 	.short	0x0100
        /*13ca*/ 	.byte	0x08
	.zero		1


	//   ....[22]....
        /*13cc*/ 	.word	0x00000940
        /*13d0*/ 	.word	0x000000ff
        /*13d4*/ 	.word	0x000324c8
        /*13d8*/ 	.short	0x0100
        /*13da*/ 	.byte	0x08
	.zero		1


	//   ....[23]....
        /*13dc*/ 	.word	0x00002eb0
        /*13e0*/ 	.word	0x00000060
        /*13e4*/ 	.word	0x00032490
        /*13e8*/ 	.short	0x010a
        /*13ea*/ 	.byte	0x3f
	.zero		1


	//   ....[24]....
        /*13ec*/ 	.word	0x00004010
        /*13f0*/ 	.word	0x00000060
        /*13f4*/ 	.word	0x00032490
        /*13f8*/ 	.short	0x010a
        /*13fa*/ 	.byte	0x3f
	.zero		1


	//   ....[25]....
        /*13fc*/ 	.word	0x00005120
        /*1400*/ 	.word	0x00000060
        /*1404*/ 	.word	0x00032490
        /*1408*/ 	.short	0x010a
        /*140a*/ 	.byte	0x3f
	.zero		1


	//   ....[26]....
        /*140c*/ 	.word	0x00005340
        /*1410*/ 	.word	0x00000020
        /*1414*/ 	.word	0x00000000
        /*1418*/ 	.short	0x0101
        /*141a*/ 	.byte	0x3f
	.zero		1


	//   ....[27]....
        /*141c*/ 	.word	0x00005380
        /*1420*/ 	.word	0x00000060
        /*1424*/ 	.word	0x000324b0
        /*1428*/ 	.short	0x010a
        /*142a*/ 	.byte	0x3f
	.zero		1


	//   ....[28]....
        /*142c*/ 	.word	0x000059e0
        /*1430*/ 	.word	0x00000060
        /*1434*/ 	.word	0x00000000
        /*1438*/ 	.short	0x0101
        /*143a*/ 	.byte	0x3f
	.zero		1


	//   ....[29]....
        /*143c*/ 	.word	0x000062d0
        /*1440*/ 	.word	0x00000013
        /*1444*/ 	.word	0x00032400
        /*1448*/ 	.short	0x010a
        /*144a*/ 	.byte	0x3f
	.zero		1


	//   ....[30]....
        /*144c*/ 	.word	0x00006320
        /*1450*/ 	.word	0x00000013
        /*1454*/ 	.word	0x00032400
        /*1458*/ 	.short	0x010a
        /*145a*/ 	.byte	0x3f
	.zero		1


	//   ....[31]....
        /*145c*/ 	.word	0x00006e20
        /*1460*/ 	.word	0x00000013
        /*1464*/ 	.word	0x00032400
        /*1468*/ 	.short	0x010a
        /*146a*/ 	.byte	0x3f
	.zero		1


	//   ....[32]....
        /*146c*/ 	.word	0x00008310
        /*1470*/ 	.word	0x00000013
        /*1474*/ 	.word	0x00032400
        /*1478*/ 	.short	0x010a
        /*147a*/ 	.byte	0x3f
	.zero		1


	//   ....[33]....
        /*147c*/ 	.word	0x00009240
        /*1480*/ 	.word	0x000000ae
        /*1484*/ 	.word	0x00032430
        /*1488*/ 	.short	0x010a
        /*148a*/ 	.byte	0x3f
	.zero		1


	//   ....[34]....
        /*148c*/ 	.word	0x000092d0
        /*1490*/ 	.word	0x000000ae
        /*1494*/ 	.word	0x00032430
        /*1498*/ 	.short	0x010a
        /*149a*/ 	.byte	0x3f
	.zero		1


	//   ....[35]....
        /*149c*/ 	.word	0x000095f0
        /*14a0*/ 	.word	0x00000013
        /*14a4*/ 	.word	0x00032410
        /*14a8*/ 	.short	0x010a
        /*14aa*/ 	.byte	0x3f
	.zero		1


	//   ....[36]....
        /*14ac*/ 	.word	0x00009640
        /*14b0*/ 	.word	0x000000ae
        /*14b4*/ 	.word	0x00032450
        /*14b8*/ 	.short	0x010a
        /*14ba*/ 	.byte	0x3f
	.zero		1


	//   ....[37]....
        /*14bc*/ 	.word	0x000096c0
        /*14c0*/ 	.word	0x000000ae
        /*14c4*/ 	.word	0x00032450
        /*14c8*/ 	.short	0x010a
        /*14ca*/ 	.byte	0x3f
	.zero		1


	//   ....[38]....
        /*14cc*/ 	.word	0x0000b0e0
        /*14d0*/ 	.word	0x00000018
        /*14d4*/ 	.word	0x00000000
        /*14d8*/ 	.short	0x0101
        /*14da*/ 	.byte	0x3f
	.zero		1


	//   ....[39]....
        /*14dc*/ 	.word	0x0000bc80
        /*14e0*/ 	.word	0x000000ae
        /*14e4*/ 	.word	0x00000000
        /*14e8*/ 	.short	0x0101
        /*14ea*/ 	.byte	0x3f
	.zero		1


	//   ....[40]....
        /*14ec*/ 	.word	0x0000bd70
        /*14f0*/ 	.word	0x000000cd
        /*14f4*/ 	.word	0x00032430
        /*14f8*/ 	.short	0x010a
        /*14fa*/ 	.byte	0x3f
	.zero		1


	//   ....[41]....
        /*14fc*/ 	.word	0x0000bde0
        /*1500*/ 	.word	0x000000cd
        /*1504*/ 	.word	0x00032430
        /*1508*/ 	.short	0x010a
        /*150a*/ 	.byte	0x3f
	.zero		1


	//   ....[42]....
        /*150c*/ 	.word	0x0000c070
        /*1510*/ 	.word	0x000000cd
        /*1514*/ 	.word	0x00032450
        /*1518*/ 	.short	0x010a
        /*151a*/ 	.byte	0x3f
	.zero		1


	//   ....[43]....
        /*151c*/ 	.word	0x0000c0c0
        /*1520*/ 	.word	0x000000cd
        /*1524*/ 	.word	0x00032450
        /*1528*/ 	.short	0x010a
        /*152a*/ 	.byte	0x3f
	.zero		1


	//   ....[44]....
        /*152c*/ 	.word	0x0000df00
        /*1530*/ 	.word	0x000000cf
        /*1534*/ 	.word	0x00000000
        /*1538*/ 	.short	0x0101
        /*153a*/ 	.byte	0x3f
	.zero		1


	//   ....[45]....
        /*153c*/ 	.word	0x0000ec90
        /*1540*/ 	.word	0x000000cd
        /*1544*/ 	.word	0x00000000
        /*1548*/ 	.short	0x0101
        /*154a*/ 	.byte	0x3f
	.zero		1


	//   ....[46]....
        /*154c*/ 	.word	0x0000eda0
        /*1550*/ 	.word	0x000000d7
        /*1554*/ 	.word	0x00032430
        /*1558*/ 	.short	0x010a
        /*155a*/ 	.byte	0x3f
	.zero		1


	//   ....[47]....
        /*155c*/ 	.word	0x0000ee10
        /*1560*/ 	.word	0x000000d7
        /*1564*/ 	.word	0x00032430
        /*1568*/ 	.short	0x010a
        /*156a*/ 	.byte	0x3f
	.zero		1


	//   ....[48]....
        /*156c*/ 	.word	0x0000f0c0
        /*1570*/ 	.word	0x000000d7
        /*1574*/ 	.word	0x00032450
        /*1578*/ 	.short	0x010a
        /*157a*/ 	.byte	0x3f
	.zero		1


	//   ....[49]....
        /*157c*/ 	.word	0x0000f110
        /*1580*/ 	.word	0x000000d7
        /*1584*/ 	.word	0x00032450
        /*1588*/ 	.short	0x010a
        /*158a*/ 	.byte	0x3f
	.zero		1


	//   ....[50]....
        /*158c*/ 	.word	0x000106e0
        /*1590*/ 	.word	0x00000098
        /*1594*/ 	.word	0x00000000
        /*1598*/ 	.short	0x0101
        /*159a*/ 	.byte	0x3f
	.zero		1


	//   ....[51]....
        /*159c*/ 	.word	0x00011490
        /*15a0*/ 	.word	0x000000d7
        /*15a4*/ 	.word	0x00000000
        /*15a8*/ 	.short	0x0101
        /*15aa*/ 	.byte	0x3f
	.zero		1


	//   ....[52]....
        /*15ac*/ 	.word	0x00013a70
        /*15b0*/ 	.word	0x00000000
        /*15b4*/ 	.word	0x00000000
        /*15b8*/ 	.short	0x0101
        /*15ba*/ 	.byte	0x3f
	.zero		1


	//   ....[53]....
        /*15bc*/ 	.word	0x00016720
        /*15c0*/ 	.word	0x00000005
        /*15c4*/ 	.word	0x00032420
        /*15c8*/ 	.short	0x010a
        /*15ca*/ 	.byte	0x3f
	.zero		1


	//   ....[54]....
        /*15cc*/ 	.word	0x00016810
        /*15d0*/ 	.word	0x00000003
        /*15d4*/ 	.word	0x000324a0
        /*15d8*/ 	.short	0x010a
        /*15da*/ 	.byte	0x3f
	.zero		1


	//   ....[55]....
        /*15dc*/ 	.word	0x00016a60
        /*15e0*/ 	.word	0x00000003
        /*15e4*/ 	.word	0x000324c0
        /*15e8*/ 	.short	0x010a
        /*15ea*/ 	.byte	0x3f
	.zero		1


	//   ....[56]....
        /*15ec*/ 	.word	0x00017120
        /*15f0*/ 	.word	0x00000004
        /*15f4*/ 	.word	0x000324a0
        /*15f8*/ 	.short	0x010a
        /*15fa*/ 	.byte	0x3f
	.zero		1


	//   ....[57]....
        /*15fc*/ 	.word	0x00017360
        /*1600*/ 	.word	0x00000004
        /*1604*/ 	.word	0x000324c0
        /*1608*/ 	.short	0x010a
        /*160a*/ 	.byte	0x3f
	.zero		1


	//   ....[58]....
        /*160c*/ 	.word	0x00018380
        /*1610*/ 	.word	0x00000000
        /*1614*/ 	.word	0x00032440
        /*1618*/ 	.short	0x010a
        /*161a*/ 	.byte	0x3f
	.zero		1


	//   ....[59]....
        /*161c*/ 	.word	0x000191f0
        /*1620*/ 	.word	0x00000008
        /*1624*/ 	.word	0x00032400
        /*1628*/ 	.short	0x0107
        /*162a*/ 	.byte	0x3f
	.zero		1


	//   ....[60]....
        /*162c*/ 	.word	0x00019290
        /*1630*/ 	.word	0x00000002
        /*1634*/ 	.word	0x00032400
        /*1638*/ 	.short	0x0101
        /*163a*/ 	.byte	0x3f
	.zero		1


	//   ....[61]....
        /*163c*/ 	.word	0x00019ef0
        /*1640*/ 	.word	0x00000008
        /*1644*/ 	.word	0x00032410
        /*1648*/ 	.short	0x0107
        /*164a*/ 	.byte	0x3f
	.zero		1


	//   ....[62]....
        /*164c*/ 	.word	0x00019ff0
        /*1650*/ 	.word	0x00000002
        /*1654*/ 	.word	0x00032410
        /*1658*/ 	.short	0x0101
        /*165a*/ 	.byte	0x3f
	.zero		1


	//   ....[63]....
        /*165c*/ 	.word	0x0001a010
        /*1660*/ 	.word	0x00000002
        /*1664*/ 	.word	0x00032420
        /*1668*/ 	.short	0x010a
        /*166a*/ 	.byte	0x3f
	.zero		1


	//   ....[64]....
        /*166c*/ 	.word	0x0001a120
        /*1670*/ 	.word	0x00000002
        /*1674*/ 	.word	0x00032460
        /*1678*/ 	.short	0x010a
        /*167a*/ 	.byte	0x3f
	.zero		1


	//   ....[65]....
        /*167c*/ 	.word	0x0001aa10
        /*1680*/ 	.word	0x00000002
        /*1684*/ 	.word	0x00032440
        /*1688*/ 	.short	0x010a
        /*168a*/ 	.byte	0x3f
	.zero		1


	//   ....[66]....
        /*168c*/ 	.word	0x0001ac70
        /*1690*/ 	.word	0x00000002
        /*1694*/ 	.word	0x00032460
        /*1698*/ 	.short	0x010a
        /*169a*/ 	.byte	0x3f
	.zero		1


	//   ....[67]....
        /*169c*/ 	.word	0x0001b4f0
        /*16a0*/ 	.word	0x00000003
        /*16a4*/ 	.word	0x00032440
        /*16a8*/ 	.short	0x010a
        /*16aa*/ 	.byte	0x3f
	.zero		1


	//   ....[68]....
        /*16ac*/ 	.word	0x0001b740
        /*16b0*/ 	.word	0x00000003
        /*16b4*/ 	.word	0x00032460
        /*16b8*/ 	.short	0x010a
        /*16ba*/ 	.byte	0x3f
	.zero		1


	//   ....[69]....
        /*16bc*/ 	.word	0x0001bf50
        /*16c0*/ 	.word	0x00000003
        /*16c4*/ 	.word	0x00032440
        /*16c8*/ 	.short	0x010a
        /*16ca*/ 	.byte	0x3f
	.zero		1


	//   ....[70]....
        /*16cc*/ 	.word	0x0001c1b0
        /*16d0*/ 	.word	0x00000003
        /*16d4*/ 	.word	0x00032460
        /*16d8*/ 	.short	0x010a
        /*16da*/ 	.byte	0x3f
	.zero		1


	//   ....[71]....
        /*16dc*/ 	.word	0x0001d620
        /*16e0*/ 	.word	0x00000000
        /*16e4*/ 	.word	0x00032420
        /*16e8*/ 	.short	0x010a
        /*16ea*/ 	.byte	0x3f
	.zero		1


	//   ....[72]....
        /*16ec*/ 	.word	0x0001d7d0
        /*16f0*/ 	.word	0x00000006
        /*16f4*/ 	.word	0x00000000
        /*16f8*/ 	.short	0x010a
        /*16fa*/ 	.byte	0x3f
	.zero		1


	//   ....[73]....
        /*16fc*/ 	.word	0x0001d840
        /*1700*/ 	.word	0x00000007
        /*1704*/ 	.word	0x00000000
        /*1708*/ 	.short	0x010a
        /*170a*/ 	.byte	0x3f
	.zero		1


	//   ....[74]....
        /*170c*/ 	.word	0x0001d8b0
        /*1710*/ 	.word	0x00000004
        /*1714*/ 	.word	0x00000000
        /*1718*/ 	.short	0x010a
        /*171a*/ 	.byte	0x3f
	.zero		1


	//   ....[75]....
        /*171c*/ 	.word	0x0001d8e0
        /*1720*/ 	.word	0x00000003
        /*1724*/ 	.word	0x00000000
        /*1728*/ 	.short	0x010a
        /*172a*/ 	.byte	0x3f
	.zero		1


	//   ....[76]....
        /*172c*/ 	.word	0x0001d940
        /*1730*/ 	.word	0x00000060
        /*1734*/ 	.word	0x00032490
        /*1738*/ 	.short	0x010a
        /*173a*/ 	.byte	0x3f
	.zero		1


	//   ....[77]....
        /*173c*/ 	.word	0x0001d990
        /*1740*/ 	.word	0x00000060
        /*1744*/ 	.word	0x00032490
        /*1748*/ 	.short	0x010a
        /*174a*/ 	.byte	0x3f
	.zero		1


	//   ....[78]....
        /*174c*/ 	.word	0x0001d9e0
        /*1750*/ 	.word	0x00000060
        /*1754*/ 	.word	0x00032490
        /*1758*/ 	.short	0x010a
        /*175a*/ 	.byte	0x3f
	.zero		1


	//   ....[79]....
        /*175c*/ 	.word	0x0001da30
        /*1760*/ 	.word	0x00000060
        /*1764*/ 	.word	0x000324b0
        /*1768*/ 	.short	0x010a
        /*176a*/ 	.byte	0x3f
	.zero		1


	//   ....[80]....
        /*176c*/ 	.word	0x0001def0
        /*1770*/ 	.word	0x00000013
        /*1774*/ 	.word	0x00032400
        /*1778*/ 	.short	0x010a
        /*177a*/ 	.byte	0x3f
	.zero		1


	//   ....[81]....
        /*177c*/ 	.word	0x0001e500
        /*1780*/ 	.word	0x00000013
        /*1784*/ 	.word	0x00032400
        /*1788*/ 	.short	0x010a
        /*178a*/ 	.byte	0x3f
	.zero		1


	//   ....[82]....
        /*178c*/ 	.word	0x0001e550
        /*1790*/ 	.word	0x000000ae
        /*1794*/ 	.word	0x00032430
        /*1798*/ 	.short	0x010a
        /*179a*/ 	.byte	0x3f
	.zero		1


	//   ....[83]....
        /*179c*/ 	.word	0x0001e5a0
        /*17a0*/ 	.word	0x00000013
        /*17a4*/ 	.word	0x00032410
        /*17a8*/ 	.short	0x010a
        /*17aa*/ 	.byte	0x3f
	.zero		1


	//   ....[84]....
        /*17ac*/ 	.word	0x0001e5f0
        /*17b0*/ 	.word	0x000000ae
        /*17b4*/ 	.word	0x00032450
        /*17b8*/ 	.short	0x010a
        /*17ba*/ 	.byte	0x3f
	.zero		1


	//   ....[85]....
        /*17bc*/ 	.word	0x0001e640
        /*17c0*/ 	.word	0x000000cd
        /*17c4*/ 	.word	0x00032430
        /*17c8*/ 	.short	0x010a
        /*17ca*/ 	.byte	0x3f
	.zero		1


	//   ....[86]....
        /*17cc*/ 	.word	0x0001e690
        /*17d0*/ 	.word	0x000000cd
        /*17d4*/ 	.word	0x00032450
        /*17d8*/ 	.short	0x010a
        /*17da*/ 	.byte	0x3f
	.zero		1


	//   ....[87]....
        /*17dc*/ 	.word	0x0001e6e0
        /*17e0*/ 	.word	0x000000d7
        /*17e4*/ 	.word	0x00032430
        /*17e8*/ 	.short	0x010a
        /*17ea*/ 	.byte	0x3f
	.zero		1


	//   ....[88]....
        /*17ec*/ 	.word	0x0001e730
        /*17f0*/ 	.word	0x000000d7
        /*17f4*/ 	.word	0x00032450
        /*17f8*/ 	.short	0x010a
        /*17fa*/ 	.byte	0x3f
	.zero		1


	//   ....[89]....
        /*17fc*/ 	.word	0x0001ed10
        /*1800*/ 	.word	0x00000004
        /*1804*/ 	.word	0x00032420
        /*1808*/ 	.short	0x010a
        /*180a*/ 	.byte	0x3f
	.zero		1


	//   ....[90]....
        /*180c*/ 	.word	0x0001ed60
        /*1810*/ 	.word	0x00000003
        /*1814*/ 	.word	0x000324a0
        /*1818*/ 	.short	0x010a
        /*181a*/ 	.byte	0x3f
	.zero		1


	//   ....[91]....
        /*181c*/ 	.word	0x0001edb0
        /*1820*/ 	.word	0x00000003
        /*1824*/ 	.word	0x000324c0
        /*1828*/ 	.short	0x010a
        /*182a*/ 	.byte	0x3f
	.zero		1


	//   ....[92]....
        /*182c*/ 	.word	0x0001ee00
        /*1830*/ 	.word	0x00000004
        /*1834*/ 	.word	0x000324a0
        /*1838*/ 	.short	0x010a
        /*183a*/ 	.byte	0x3f
	.zero		1


	//   ....[93]....
        /*183c*/ 	.word	0x0001ee50
        /*1840*/ 	.word	0x00000004
        /*1844*/ 	.word	0x000324c0
        /*1848*/ 	.short	0x010a
        /*184a*/ 	.byte	0x3f
	.zero		1


	//   ....[94]....
        /*184c*/ 	.word	0x0001eff0
        /*1850*/ 	.word	0x00000000
        /*1854*/ 	.word	0x00032440
        /*1858*/ 	.short	0x010a
        /*185a*/ 	.byte	0x3f
	.zero		1


	//   ....[95]....
        /*185c*/ 	.word	0x00020910
        /*1860*/ 	.word	0x00000002
        /*1864*/ 	.word	0x00032420
        /*1868*/ 	.short	0x010a
        /*186a*/ 	.byte	0x3f
	.zero		1


	//   ....[96]....
        /*186c*/ 	.word	0x00020960
        /*1870*/ 	.word	0x00000002
        /*1874*/ 	.word	0x00032460
        /*1878*/ 	.short	0x010a
        /*187a*/ 	.byte	0x3f
	.zero		1


	//   ....[97]....
        /*187c*/ 	.word	0x000209b0
        /*1880*/ 	.word	0x00000002
        /*1884*/ 	.word	0x00032440
        /*1888*/ 	.short	0x010a
        /*188a*/ 	.byte	0x3f
	.zero		1


	//   ....[98]....
        /*188c*/ 	.word	0x00020a00
        /*1890*/ 	.word	0x00000002
        /*1894*/ 	.word	0x00032460
        /*1898*/ 	.short	0x010a
        /*189a*/ 	.byte	0x3f
	.zero		1


	//   ....[99]....
        /*189c*/ 	.word	0x00020a50
        /*18a0*/ 	.word	0x00000003
        /*18a4*/ 	.word	0x00032440
        /*18a8*/ 	.short	0x010a
        /*18aa*/ 	.byte	0x3f
	.zero		1


	//   ....[100]....
        /*18ac*/ 	.word	0x00020aa0
        /*18b0*/ 	.word	0x00000003
        /*18b4*/ 	.word	0x00032460
        /*18b8*/ 	.short	0x010a
        /*18ba*/ 	.byte	0x3f
	.zero		1


	//   ....[101]....
        /*18bc*/ 	.word	0x00020af0
        /*18c0*/ 	.word	0x00000003
        /*18c4*/ 	.word	0x00032440
        /*18c8*/ 	.short	0x010a
        /*18ca*/ 	.byte	0x3f
	.zero		1


	//   ....[102]....
        /*18cc*/ 	.word	0x00020b40
        /*18d0*/ 	.word	0x00000003
        /*18d4*/ 	.word	0x00032460
        /*18d8*/ 	.short	0x010a
        /*18da*/ 	.byte	0x3f
	.zero		1


	//   ....[103]....
        /*18dc*/ 	.word	0x000215a0
        /*18e0*/ 	.word	0x00000000
        /*18e4*/ 	.word	0x00032420
        /*18e8*/ 	.short	0x010a
        /*18ea*/ 	.byte	0x3f
	.zero		1


	//   ....[104]....
        /*18ec*/ 	.word	0x00021740
        /*18f0*/ 	.word	0x00000006
        /*18f4*/ 	.word	0x00000000
        /*18f8*/ 	.short	0x010a
        /*18fa*/ 	.byte	0x3f
	.zero		1


	//   ....[105]....
        /*18fc*/ 	.word	0x00021790
        /*1900*/ 	.word	0x00000007
        /*1904*/ 	.word	0x00000000
        /*1908*/ 	.short	0x010a
        /*190a*/ 	.byte	0x3f
	.zero		1


	//   ....[106]....
        /*190c*/ 	.word	0x000217e0
        /*1910*/ 	.word	0x00000004
        /*1914*/ 	.word	0x00000000
        /*1918*/ 	.short	0x010a
        /*191a*/ 	.byte	0x3f
	.zero		1


	//----- nvinfo : EIATTR_NUM_MBARRIERS
	.align		4
.L_651:
        /*191c*/ 	.byte	0x03, 0x38
        /*191e*/ 	.short	0x0017


	//----- nvinfo : EIATTR_EXIT_INSTR_OFFSETS
	.align		4
        /*1920*/ 	.byte	0x04, 0x1c
        /*1922*/ 	.short	(.L_653 - .L_652)


	//   ....[0]....
.L_652:
        /*1924*/ 	.word	0x0001d930


	//----- nvinfo : EIATTR_MAX_THREADS
	.align		4
.L_653:
        /*1928*/ 	.byte	0x04, 0x05
        /*192a*/ 	.short	(.L_655 - .L_654)
.L_654:
        /*192c*/ 	.word	0x00000180
        /*1930*/ 	.word	0x00000001
        /*1934*/ 	.word	0x00000001


	//----- nvinfo : EIATTR_CRS_STACK_SIZE
	.align		4
.L_655:
        /*1938*/ 	.byte	0x04, 0x1e
        /*193a*/ 	.short	(.L_657 - .L_656)
.L_656:
        /*193c*/ 	.word	0x00000000


	//----- nvinfo : EIATTR_CBANK_PARAM_SIZE
	.align		4
.L_657:
        /*1940*/ 	.byte	0x03, 0x19
        /*1942*/ 	.short	0x0bf0


	//----- nvinfo : EIATTR_PARAM_CBANK
	.align		4
        /*1944*/ 	.byte	0x04, 0x0a
        /*1946*/ 	.short	(.L_659 - .L_658)
	.align		4
.L_658:
        /*1948*/ 	.word	index@(.nv.constant0._ZN7cutlass13device_kernelIN5flash11enable_sm90INS1_16FlashAttnFwdSm90INS1_25CollectiveMainloopFwdSm90ILi2EN4cute5tupleIJNS5_1CILi1EEES8_S8_EEENS6_IJNS7_ILi128EEENS7_ILi96EEENS7_ILi64EEEEEELi256ENS_6half_tEfNS_4arch4Sm90ELb1ELb0ELb0ELb1ELb0ELb1ELb1ELb1ELb0ELb1ELb0ELb0EEENS1_21CollectiveEpilogueFwdINS6_IJSA_NS7_ILi256EEESB_EEES9_SE_SG_Li256ELb1ELb1ELb0ELb0EEENS1_36VarlenDynamicPersistentTileSchedulerILi128ELi96ELi256ELi128ELb0ELb1ELb1ELb1ELb1ELb1EEEEEEEEEvNT_6ParamsE)
        /*194c*/ 	.short	0x0210
        /*194e*/ 	.short	0x0bf0


	//----- nvinfo : EIATTR_SW_WAR
	.align		4
.L_659:
        /*1950*/ 	.byte	0x04, 0x36
        /*1952*/ 	.short	(.L_661 - .L_660)
.L_660:
        /*1954*/ 	.word	0x00000008
.L_661:


//--------------------- .nv.callgraph             --------------------------
	.section	.nv.callgraph,"",@"SHT_CUDA_CALLGRAPH"
	.align	4
	.sectionentsize	8
	.align		4
        /*0000*/ 	.word	0x00000000
	.align		4
        /*0004*/ 	.word	0xffffffff
	.align		4
        /*0008*/ 	.word	index@(_ZN7cutlass13device_kernelIN5flash11enable_sm90INS1_16FlashAttnFwdSm90INS1_25CollectiveMainloopFwdSm90ILi2EN4cute5tupleIJNS5_1CILi1EEES8_S8_EEENS6_IJNS7_ILi128EEENS7_ILi96EEENS7_ILi64EEEEEELi256ENS_6half_tEfNS_4arch4Sm90ELb0ELb0ELb0ELb0ELb0ELb0ELb0ELb1ELb0ELb1ELb0ELb0EEENS1_21CollectiveEpilogueFwdINS6_IJSA_NS7_ILi256EEESB_EEES9_SE_SG_Li256ELb0ELb1ELb0ELb0EEENS1_29StaticPersistentTileSchedulerILb0EEEEEEEEEvNT_6ParamsE)
	.align		4
        /*000c*/ 	.word	index@(__assertfail)
	.align		4
        /*0010*/ 	.word	index@(_ZN7cutlass13device_kernelIN5flash11enable_sm90INS1_16FlashAttnFwdSm90INS1_25CollectiveMainloopFwdSm90ILi2EN4cute5tupleIJNS5_1CILi1EEES8_S8_EEENS6_IJNS7_ILi128EEENS7_ILi96EEENS7_ILi64EEEEEELi256ENS_6half_tEfNS_4arch4Sm90ELb0ELb0ELb0ELb0ELb0ELb0ELb1ELb1ELb0ELb1ELb0ELb0EEENS1_21CollectiveEpilogueFwdINS6_IJSA_NS7_ILi256EEESB_EEES9_SE_SG_Li256ELb0ELb1ELb0ELb0EEENS1_29StaticPersistentTileSchedulerILb0EEEEEEEEEvNT_6ParamsE)
	.align		4
        /*0014*/ 	.word	index@(__assertfail)
	.align		4
        /*0018*/ 	.word	index@(_ZN7cutlass13device_kernelIN5flash11enable_sm90INS1_16FlashAttnFwdSm90INS1_25CollectiveMainloopFwdSm90ILi2EN4cute5tupleIJNS5_1CILi1EEES8_S8_EEENS6_IJNS7_ILi128EEENS7_ILi96EEENS7_ILi64EEEEEELi256ENS_6half_tEfNS_4arch4Sm90ELb0ELb0ELb0ELb1ELb0ELb0ELb0ELb1ELb0ELb1ELb0ELb0EEENS1_21CollectiveEpilogueFwdINS6_IJSA_NS7_ILi256EEESB_EEES9_SE_SG_Li256ELb1ELb1ELb0ELb0EEENS1_36VarlenDynamicPersistentTileSchedulerILi128ELi96ELi256ELi128ELb0ELb1ELb1ELb0ELb1ELb1EEEEEEEEEvNT_6ParamsE)
	.align		4
        /*001c*/ 	.word	index@(__assertfail)
	.align		4
        /*0020*/ 	.word	index@(_ZN7cutlass13device_kernelIN5flash11enable_sm90INS1_16FlashAttnFwdSm90INS1_25CollectiveMainloopFwdSm90ILi2EN4cute5tupleIJNS5_1CILi1EEES8_S8_EEENS6_IJNS7_ILi128EEENS7_ILi96EEENS7_ILi64EEEEEELi256ENS_6half_tEfNS_4arch4Sm90ELb0ELb0ELb0ELb1ELb0ELb1ELb0ELb1ELb0ELb1ELb0ELb0EEENS1_21CollectiveEpilogueFwdINS6_IJSA_NS7_ILi256EEESB_EEES9_SE_SG_Li256ELb1ELb1ELb0ELb0EEENS1_36VarlenDynamicPersistentTileSchedulerILi128ELi96ELi256ELi128ELb0ELb1ELb1ELb0ELb1ELb1EEEEEEEEEvNT_6ParamsE)
	.align		4
        /*0024*/ 	.word	index@(__assertfail)
	.align		4
        /*0028*/ 	.word	index@(_ZN7cutlass13device_kernelIN5flash11enable_sm90INS1_16FlashAttnFwdSm90INS1_25CollectiveMainloopFwdSm90ILi2EN4cute5tupleIJNS5_1CILi1EEES8_S8_EEENS6_IJNS7_ILi128EEENS7_ILi96EEENS7_ILi64EEEEEELi256ENS_6half_tEfNS_4arch4Sm90ELb0ELb0ELb0ELb1ELb0ELb0ELb1ELb1ELb0ELb1ELb0ELb0EEENS1_21CollectiveEpilogueFwdINS6_IJSA_NS7_ILi256EEESB_EEES9_SE_SG_Li256ELb1ELb1ELb0ELb0EEENS1_36VarlenDynamicPersistentTileSchedulerILi128ELi96ELi256ELi128ELb0ELb1ELb1ELb0ELb1ELb1EEEEEEEEEvNT_6ParamsE)
	.align		4
        /*002c*/ 	.word	index@(__assertfail)
	.align		4
        /*0030*/ 	.word	index@(_ZN7cutlass13device_kernelIN5flash11enable_sm90INS1_16FlashAttnFwdSm90INS1_25CollectiveMainloopFwdSm90ILi2EN4cute5tupleIJNS5_1CILi1EEES8_S8_EEENS6_IJNS7_ILi128EEENS7_ILi96EEENS7_ILi64EEEEEELi256ENS_6half_tEfNS_4arch4Sm90ELb0ELb0ELb0ELb1ELb0ELb1ELb1ELb1ELb0ELb1ELb0ELb0EEENS1_21CollectiveEpilogueFwdINS6_IJSA_NS7_ILi256EEESB_EEES9_SE_SG_Li256ELb1ELb1ELb0ELb0EEENS1_36VarlenDynamicPersistentTileSchedulerILi128ELi96ELi256ELi128ELb0ELb1ELb1ELb0ELb1ELb1EEEEEEEEEvNT_6ParamsE)
	.align		4
        /*0034*/ 	.word	index@(__assertfail)
	.align		4
        /*0038*/ 	.word	index@(_ZN7cutlass13device_kernelIN5flash11enable_sm90INS1_16FlashAttnFwdSm90INS1_25CollectiveMainloopFwdSm90ILi2EN4cute5tupleIJNS5_1CILi1EEES8_S8_EEENS6_IJNS7_ILi128EEENS7_ILi96EEENS7_ILi64EEEEEELi256ENS_6half_tEfNS_4arch4Sm90ELb0ELb1ELb0ELb0ELb0ELb0ELb0ELb1ELb0ELb1ELb0ELb0EEENS1_21CollectiveEpilogueFwdINS6_IJSA_NS7_ILi256EEESB_EEES9_SE_SG_Li256ELb0ELb1ELb0ELb0EEENS1_30DynamicPersistentTileSchedulerILi256ELi128ELb0ELb1ELb1EEEEEEEEEvNT_6ParamsE)
	.align		4
        /*003c*/ 	.word	index@(__assertfail)
	.align		4
        /*0040*/ 	.word	index@(_ZN7cutlass13device_kernelIN5flash11enable_sm90INS1_16FlashAttnFwdSm90INS1_25CollectiveMainloopFwdSm90ILi2EN4cute5tupleIJNS5_1CILi1EEES8_S8_EEENS6_IJNS7_ILi128EEENS7_ILi96EEENS7_ILi64EEEEEELi256ENS_6half_tEfNS_4arch4Sm90ELb0ELb1ELb0ELb0ELb0ELb0ELb1ELb1ELb0ELb1ELb0ELb0EEENS1_21CollectiveEpilogueFwdINS6_IJSA_NS7_ILi256EEESB_EEES9_SE_SG_Li256ELb0ELb1ELb0ELb0EEENS1_30DynamicPersistentTileSchedulerILi256ELi128ELb0ELb1ELb1EEEEEEEEEvNT_6ParamsE)
	.align		4
        /*0044*/ 	.word	index@(__assertfail)
	.align		4
        /*0048*/ 	.word	index@(_ZN7cutlass13device_kernelIN5flash11enable_sm90INS1_16FlashAttnFwdSm90INS1_25CollectiveMainloopFwdSm90ILi2EN4cute5tupleIJNS5_1CILi1EEES8_S8_EEENS6_IJNS7_ILi128EEENS7_ILi96EEENS7_ILi64EEEEEELi256ENS_6half_tEfNS_4arch4Sm90ELb0ELb1ELb0ELb1ELb0ELb0ELb0ELb1ELb0ELb1ELb0ELb0EEENS1_21CollectiveEpilogueFwdINS6_IJSA_NS7_ILi256EEESB_EEES9_SE_SG_Li256ELb1ELb1ELb0ELb0EEENS1_36VarlenDynamicPersistentTileSchedulerILi128ELi96ELi256ELi128ELb0ELb1ELb1ELb1ELb0ELb1EEEEEEEEEvNT_6ParamsE)
	.align		4
        /*004c*/ 	.word	index@(__assertfail)
	.align		4
        /*0050*/ 	.word	index@(_ZN7cutlass13device_kernelIN5flash11enable_sm90INS1_16FlashAttnFwdSm90INS1_25CollectiveMainloopFwdSm90ILi2EN4cute5tupleIJNS5_1CILi1EEES8_S8_EEENS6_IJNS7_ILi128EEENS7_ILi96EEENS7_ILi64EEEEEELi256ENS_6half_tEfNS_4arch4Sm90ELb0ELb1ELb0ELb1ELb0ELb1ELb0ELb1ELb0ELb1ELb0ELb0EEENS1_21CollectiveEpilogueFwdINS6_IJSA_NS7_ILi256EEESB_EEES9_SE_SG_Li256ELb1ELb1ELb0ELb0EEENS1_36VarlenDynamicPersistentTileSchedulerILi128ELi96ELi256ELi128ELb0ELb1ELb1ELb1ELb0ELb1EEEEEEEEEvNT_6ParamsE)
	.align		4
        /*0054*/ 	.word	index@(__assertfail)
	.align		4
        /*0058*/ 	.word	index@(_ZN7cutlass13device_kernelIN5flash11enable_sm90INS1_16FlashAttnFwdSm90INS1_25CollectiveMainloopFwdSm90ILi2EN4cute5tupleIJNS5_1CILi1EEES8_S8_EEENS6_IJNS7_ILi128EEENS7_ILi96EEENS7_ILi64EEEEEELi256ENS_6half_tEfNS_4arch4Sm90ELb0ELb1ELb0ELb1ELb0ELb0ELb1ELb1ELb0ELb1ELb0ELb0EEENS1_21CollectiveEpilogueFwdINS6_IJSA_NS7_ILi256EEESB_EEES9_SE_SG_Li256ELb1ELb1ELb0ELb0EEENS1_36VarlenDynamicPersistentTileSchedulerILi128ELi96ELi256ELi128ELb0ELb1ELb1ELb1ELb0ELb1EEEEEEEEEvNT_6ParamsE)
	.align		4
        /*005c*/ 	.word	index@(__assertfail)
	.align		4
        /*0060*/ 	.word	index@(_ZN7cutlass13device_kernelIN5flash11enable_sm90INS1_16FlashAttnFwdSm90INS1_25CollectiveMainloopFwdSm90ILi2EN4cute5tupleIJNS5_1CILi1EEES8_S8_EEENS6_IJNS7_ILi128EEENS7_ILi96EEENS7_ILi64EEEEEELi256ENS_6half_tEfNS_4arch4Sm90ELb0ELb1ELb0ELb1ELb0ELb1ELb1ELb1ELb0ELb1ELb0ELb0EEENS1_21CollectiveEpilogueFwdINS6_IJSA_NS7_ILi256EEESB_EEES9_SE_SG_Li256ELb1ELb1ELb0ELb0EEENS1_36VarlenDynamicPersistentTileSchedulerILi128ELi96ELi256ELi128ELb0ELb1ELb1ELb1ELb0ELb1EEEEEEEEEvNT_6ParamsE)
	.align		4
        /*0064*/ 	.word	index@(__assertfail)
	.align		4
        /*0068*/ 	.word	index@(_ZN7cutlass13device_kernelIN5flash11enable_sm90INS1_16FlashAttnFwdSm90INS1_25CollectiveMainloopFwdSm90ILi2EN4cute5tupleIJNS5_1CILi1EEES8_S8_EEENS6_IJNS7_ILi128EEENS7_ILi96EEENS7_ILi64EEEEEELi256ENS_6half_tEfNS_4arch4Sm90ELb1ELb0ELb0ELb0ELb0ELb0ELb0ELb1ELb0ELb1ELb0ELb0EEENS1_21CollectiveEpilogueFwdINS6_IJSA_NS7_ILi256EEESB_EEES9_SE_SG_Li256ELb0ELb1ELb0ELb0EEENS1_30DynamicPersistentTileSchedulerILi256ELi128ELb0ELb1ELb1EEEEEEEEEvNT_6ParamsE)
	.align		4
        /*006c*/ 	.word	index@(__assertfail)
	.align		4
        /*0070*/ 	.word	index@(_ZN7cutlass13device_kernelIN5flash11enable_sm90INS1_16FlashAttnFwdSm90INS1_25CollectiveMainloopFwdSm90ILi2EN4cute5tupleIJNS5_1CILi1EEES8_S8_EEENS6_IJNS7_ILi128EEENS7_ILi96EEENS7_ILi64EEEEEELi256ENS_6half_tEfNS_4arch4Sm90ELb1ELb0ELb0ELb0ELb0ELb0ELb1ELb1ELb0ELb1ELb0ELb0EEENS1_21CollectiveEpilogueFwdINS6_IJSA_NS7_ILi256EEESB_EEES9_SE_SG_Li256ELb0ELb1ELb0ELb0EEENS1_30DynamicPersistentTileSchedulerILi256ELi128ELb0ELb1ELb1EEEEEEEEEvNT_6ParamsE)
	.align		4
        /*0074*/ 	.word	index@(__assertfail)
	.align		4
        /*0078*/ 	.word	index@(_ZN7cutlass13device_kernelIN5flash11enable_sm90INS1_16FlashAttnFwdSm90INS1_25CollectiveMainloopFwdSm90ILi2EN4cute5tupleIJNS5_1CILi1EEES8_S8_EEENS6_IJNS7_ILi128EEENS7_ILi96EEENS7_ILi64EEEEEELi256ENS_6half_tEfNS_4arch4Sm90ELb1ELb0ELb0ELb1ELb0ELb0ELb0ELb1ELb0ELb1ELb0ELb0EEENS1_21CollectiveEpilogueFwdINS6_IJSA_NS7_ILi256EEESB_EEES9_SE_SG_Li256ELb1ELb1ELb0ELb0EEENS1_36VarlenDynamicPersistentTileSchedulerILi128ELi96ELi256ELi128ELb0ELb1ELb1ELb1ELb1ELb1EEEEEEEEEvNT_6ParamsE)
	.align		4
        /*007c*/ 	.word	index@(__assertfail)
	.align		4
        /*0080*/ 	.word	index@(_ZN7cutlass13device_kernelIN5flash11enable_sm90INS1_16FlashAttnFwdSm90INS1_25CollectiveMainloopFwdSm90ILi2EN4cute5tupleIJNS5_1CILi1EEES8_S8_EEENS6_IJNS7_ILi128EEENS7_ILi96EEENS7_ILi64EEEEEELi256ENS_6half_tEfNS_4arch4Sm90ELb1ELb0ELb0ELb1ELb0ELb1ELb0ELb1ELb0ELb1ELb0ELb0EEENS1_21CollectiveEpilogueFwdINS6_IJSA_NS7_ILi256EEESB_EEES9_SE_SG_Li256ELb1ELb1ELb0ELb0EEENS1_36VarlenDynamicPersistentTileSchedulerILi128ELi96ELi256ELi128ELb0ELb1ELb1ELb1ELb1ELb1EEEEEEEEEvNT_6ParamsE)
	.align		4
        /*0084*/ 	.word	index@(__assertfail)
	.align		4
        /*0088*/ 	.word	index@(_ZN7cutlass13device_kernelIN5flash11enable_sm90INS1_16FlashAttnFwdSm90INS1_25CollectiveMainloopFwdSm90ILi2EN4cute5tupleIJNS5_1CILi1EEES8_S8_EEENS6_IJNS7_ILi128EEENS7_ILi96EEENS7_ILi64EEEEEELi256ENS_6half_tEfNS_4arch4Sm90ELb1ELb0ELb0ELb1ELb0ELb0ELb1ELb1ELb0ELb1ELb0ELb0EEENS1_21CollectiveEpilogueFwdINS6_IJSA_NS7_ILi256EEESB_EEES9_SE_SG_Li256ELb1ELb1ELb0ELb0EEENS1_36VarlenDynamicPersistentTileSchedulerILi128ELi96ELi256ELi128ELb0ELb1ELb1ELb1ELb1ELb1EEEEEEEEEvNT_6ParamsE)
	.align		4
        /*008c*/ 	.word	index@(__assertfail)
	.align		4
        /*0090*/ 	.word	index@(_ZN7cutlass13device_kernelIN5flash11enable_sm90INS1_16FlashAttnFwdSm90INS1_25CollectiveMainloopFwdSm90ILi2EN4cute5tupleIJNS5_1CILi1EEES8_S8_EEENS6_IJNS7_ILi128EEENS7_ILi96EEENS7_ILi64EEEEEELi256ENS_6half_tEfNS_4arch4Sm90ELb1ELb0ELb0ELb1ELb0ELb1ELb1ELb1ELb0ELb1ELb0ELb0EEENS1_21CollectiveEpilogueFwdINS6_IJSA_NS7_ILi256EEESB_EEES9_SE_SG_Li256ELb1ELb1ELb0ELb0EEENS1_36VarlenDynamicPersistentTileSchedulerILi128ELi96ELi256ELi128ELb0ELb1ELb1ELb1ELb1ELb1EEEEEEEEEvNT_6ParamsE)
	.align		4
        /*0094*/ 	.word	index@(__assertfail)
	.align		4
        /*0098*/ 	.word	0x00000000
	.align		4
        /*009c*/ 	.word	0xfffffffe
	.align		4
        /*00a0*/ 	.word	0x00000000
	.align		4
        /*00a4*/ 	.word	0xfffffffd
	.align		4
        /*00a8*/ 	.word	0x00000000
	.align		4
        /*00ac*/ 	.word	0xfffffffc


//--------------------- .nv.constant4             --------------------------
	.section	.nv.constant4,"a",@progbits
	.align	8
	.align		8
.nv.constant4:
        /*0000*/ 	.dword	__assertfail
	.align		8
        /*0008*/ 	.dword	__unnamed_1
	.align		8
        /*0010*/ 	.dword	__unnamed_2
	.align		8
        /*0018*/ 	.dword	__unnamed_3
	.align		8
        /*0020*/ 	.dword	__unnamed_4
	.align		8
        /*0028*/ 	.dword	__unnamed_5
	.align		8
        /*0030*/ 	.dword	__unnamed_6
	.align		8
        /*0038*/ 	.dword	__unnamed_7
	.align		8
        /*0040*/ 	.dword	_ZN77_INTERNAL_a19a9673_41_flash_fwd_hdim64_256_fp16_packgqa_sm90_cu_ceb34e2a_36564cuda3std3__45__cpo5beginE
	.align		8
        /*0048*/ 	.dword	_ZN77_INTERNAL_a19a9673_41_flash_fwd_hdim64_256_fp16_packgqa_sm90_cu_ceb34e2a_36564cuda3std3__45__cpo3endE
	.align		8
        /*0050*/ 	.dword	_ZN77_INTERNAL_a19a9673_41_flash_fwd_hdim64_256_fp16_packgqa_sm90_cu_ceb34e2a_36564cuda3std3__45__cpo6cbeginE
	.align		8
        /*0058*/ 	.dword	_ZN77_INTERNAL_a19a9673_41_flash_fwd_hdim64_256_fp16_packgqa_sm90_cu_ceb34e2a_36564cuda3std3__45__cpo4cendE
	.align		8
        /*0060*/ 	.dword	_ZN77_INTERNAL_a19a9673_41_flash_fwd_hdim64_256_fp16_packgqa_sm90_cu_ceb34e2a_36564cuda3std3__479_GLOBAL__N__a19a9673_41_flash_fwd_hdim64_256_fp16_packgqa_sm90_cu_ceb34e2a_36566ignoreE
	.align		8
        /*0068*/ 	.dword	_ZN77_INTERNAL_a19a9673_41_flash_fwd_hdim64_256_fp16_packgqa_sm90_cu_ceb34e2a_36564cuda3std3__419piecewise_constructE
	.align		8
        /*0070*/ 	.dword	_ZN77_INTERNAL_a19a9673_41_flash_fwd_hdim64_256_fp16_packgqa_sm90_cu_ceb34e2a_36564cuda3std3__48in_placeE
	.align		8
        /*0078*/ 	.dword	_ZN77_INTERNAL_a19a9673_41_flash_fwd_hdim64_256_fp16_packgqa_sm90_cu_ceb34e2a_36564cuda3std6ranges3__45__cpo4swapE
	.align		8
        /*0080*/ 	.dword	_ZN77_INTERNAL_a19a9673_41_flash_fwd_hdim64_256_fp16_packgqa_sm90_cu_ceb34e2a_36564cuda3std6ranges3__45__cpo9iter_moveE
	.align		8
        /*0088*/ 	.dword	_ZN77_INTERNAL_a19a9673_41_flash_fwd_hdim64_256_fp16_packgqa_sm90_cu_ceb34e2a_36564cute7productE
	.align		8
        /*0090*/ 	.dword	_ZN77_INTERNAL_a19a9673_41_flash_fwd_hdim64_256_fp16_packgqa_sm90_cu_ceb34e2a_36564cute1_E
	.align		8
        /*0098*/ 	.dword	$str$20
	.align		8
        /*00a0*/ 	.dword	$str$21


//--------------------- .text._ZN7cutlass13device_kernelIN5flash11enable_sm90INS1_16FlashAttnFwdSm90INS1_25CollectiveMainloopFwdSm90ILi2EN4cute5tupleIJNS5_1CILi1EEES8_S8_EEENS6_IJNS7_ILi128EEENS7_ILi96EEENS7_ILi64EEEEEELi256ENS_6half_tEfNS_4arch4Sm90ELb0ELb0ELb0ELb0ELb0ELb0ELb0ELb1ELb0ELb1ELb0ELb0EEENS1_21CollectiveEpilogueFwdINS6_IJSA_NS7_ILi256EEESB_EEES9_SE_SG_Li256ELb0ELb1ELb0ELb0EEENS1_29StaticPersistentTileSchedulerILb0EEEEEEEEEvNT_6ParamsE --------------------------
	.section	.text._ZN7cutlass13device_kernelIN5flash11enable_sm90INS1_16FlashAttnFwdSm90INS1_25CollectiveMainloopFwdSm90ILi2EN4cute5tupleIJNS5_1CILi1EEES8_S8_EEENS6_IJNS7_ILi128EEENS7_ILi96EEENS7_ILi64EEEEEELi256ENS_6half_tEfNS_4arch4Sm90ELb0ELb0ELb0ELb0ELb0ELb0ELb0ELb1ELb0ELb1ELb0ELb0EEENS1_21CollectiveEpilogueFwdINS6_IJSA_NS7_ILi256EEESB_EEES9_SE_SG_Li256ELb0ELb1ELb0ELb0EEENS1_29StaticPersistentTileSchedulerILb0EEEEEEEEEvNT_6ParamsE,"ax",@progbits
	.align	128
.text._ZN7cutlass13device_kernelIN5flash11enable_sm90INS1_16FlashAttnFwdSm90INS1_25CollectiveMainloopFwdSm90ILi2EN4cute5tupleIJNS5_1CILi1EEES8_S8_EEENS6_IJNS7_ILi128EEENS7_ILi96EEENS7_ILi64EEEEEELi256ENS_6half_tEfNS_4arch4Sm90ELb0ELb0ELb0ELb0ELb0ELb0ELb0ELb1ELb0ELb1ELb0ELb0EEENS1_21CollectiveEpilogueFwdINS6_IJSA_NS7_ILi256EEESB_EEES9_SE_SG_Li256ELb0ELb1ELb0ELb0EEENS1_29StaticPersistentTileSchedulerILb0EEEEEEEEEvNT_6ParamsE:
        .type           _ZN7cutlass13device_kernelIN5flash11enable_sm90INS1_16FlashAttnFwdSm90INS1_25CollectiveMainloopFwdSm90ILi2EN4cute5tupleIJNS5_1CILi1EEES8_S8_EEENS6_IJNS7_ILi128EEENS7_ILi96EEENS7_ILi64EEEEEELi256ENS_6half_tEfNS_4arch4Sm90ELb0ELb0ELb0ELb0ELb0ELb0ELb0ELb1ELb0ELb1ELb0ELb0EEENS1_21CollectiveEpilogueFwdINS6_IJSA_NS7_ILi256EEESB_EEES9_SE_SG_Li256ELb0ELb1ELb0ELb0EEENS1_29StaticPersistentTileSchedulerILb0EEEEEEEEEvNT_6ParamsE,@function
        .size           _ZN7cutlass13device_kernelIN5flash11enable_sm90INS1_16FlashAttnFwdSm90INS1_25CollectiveMainloopFwdSm90ILi2EN4cute5tupleIJNS5_1CILi1EEES8_S8_EEENS6_IJNS7_ILi128EEENS7_ILi96EEENS7_ILi64EEEEEELi256ENS_6half_tEfNS_4arch4Sm90ELb0ELb0ELb0ELb0ELb0ELb0ELb0ELb1ELb0ELb1ELb0ELb0EEENS1_21CollectiveEpilogueFwdINS6_IJSA_NS7_ILi256EEESB_EEES9_SE_SG_Li256ELb0ELb1ELb0ELb0EEENS1_29StaticPersistentTileSchedulerILb0EEEEEEEEEvNT_6ParamsE,(.L_x_6034 - _ZN7cutlass13device_kernelIN5flash11enable_sm90INS1_16FlashAttnFwdSm90INS1_25CollectiveMainloopFwdSm90ILi2EN4cute5tupleIJNS5_1CILi1EEES8_S8_EEENS6_IJNS7_ILi128EEENS7_ILi96EEENS7_ILi64EEEEEELi256ENS_6half_tEfNS_4arch4Sm90ELb0ELb0ELb0ELb0ELb0ELb0ELb0ELb1ELb0ELb1ELb0ELb0EEENS1_21CollectiveEpilogueFwdINS6_IJSA_NS7_ILi256EEESB_EEES9_SE_SG_Li256ELb0ELb1ELb0ELb0EEENS1_29StaticPersistentTileSchedulerILb0EEEEEEEEEvNT_6ParamsE)
        .other          _ZN7cutlass13device_kernelIN5flash11enable_sm90INS1_16FlashAttnFwdSm90INS1_25CollectiveMainloopFwdSm90ILi2EN4cute5tupleIJNS5_1CILi1EEES8_S8_EEENS6_IJNS7_ILi128EEENS7_ILi96EEENS7_ILi64EEEEEELi256ENS_6half_tEfNS_4arch4Sm90ELb0ELb0ELb0ELb0ELb0ELb0ELb0ELb1ELb0ELb1ELb0ELb0EEENS1_21CollectiveEpilogueFwdINS6_IJSA_NS7_ILi256EEESB_EEES9_SE_SG_Li256ELb0ELb1ELb0ELb0EEENS1_29StaticPersistentTileSchedulerILb0EEEEEEEEEvNT_6ParamsE,@"STO_CUDA_ENTRY STV_DEFAULT"
_ZN7cutlass13device_kernelIN5flash11enable_sm90INS1_16FlashAttnFwdSm90INS1_25CollectiveMainloopFwdSm90ILi2EN4cute5tupleIJNS5_1CILi1EEES8_S8_EEENS6_IJNS7_ILi128EEENS7_ILi96EEENS7_ILi64EEEEEELi256ENS_6half_tEfNS_4arch4Sm90ELb0ELb0ELb0ELb0ELb0ELb0ELb0ELb1ELb0ELb1ELb0ELb0EEENS1_21CollectiveEpilogueFwdINS6_IJSA_NS7_ILi256EEESB_EEES9_SE_SG_Li256ELb0ELb1ELb0ELb0EEENS1_29StaticPersistentTileSchedulerILb0EEEEEEEEEvNT_6ParamsE:
[----:B------:R-:W0:Y:S02]  /*0000*/  LDC R1, c[0x0][0x28] ;  /* 0x00000a00ff017b82 */ /* 0x000e240000000800 */
[----:B0-----:R-:W-:Y:S01]  /*0010*/  VIADD R1, R1, 0xffffffc8 ;  /* 0xffffffc801017836 */ /* 0x001fe20000000000 */
[----:B------:R-:W0:Y:S01]  /*0020*/  S2R R0, SR_TID.X ;  /* 0x0000000000007919 */ /* 0x000e220000002100 */
[----:B------:R-:W-:Y:S01]  /*0030*/  ELECT P0, URZ, PT ;  /* 0x00000000003f782f */ /* 0x000fe20003800000 */
[----:B------:R-:W-:Y:S01]  /*0040*/  BSSY B0, `(.L_x_0) ;  /* 0x000000e000007945 */ /* 0x000fe20003800000 */
[--C-:B0-----:R-:W-:Y:S02]  /*0050*/  SHF.R.U32.HI R2, RZ, 0x5, R0.reuse ;  /* 0x00000005ff027819 */ /* 0x101fe40000011600 */
[----:B------:R-:W-:-:S03]  /*0060*/  SHF.R.U32.HI R4, RZ, 0x7, R0 ;  /* 0x00000007ff047819 */ /* 0x000fc60000011600 */
[----:B------:R-:W0:Y:S02]  /*0070*/  SHFL.IDX PT, R3, R2, RZ, 0x1f ;  /* 0x00001fff02037589 */ /* 0x000e2400000e0000 */
[----:B0-----:R-:W-:-:S13]  /*0080*/  ISETP.EQ.AND P0, PT, R3, RZ, P0 ;  /* 0x000000ff0300720c */ /* 0x001fda0000702270 */
[----:B------:R-:W-:Y:S05]  /*0090*/  @!P0 BRA `(.L_x_1) ;  /* 0x0000000000208947 */ /* 0x000fea0003800000 */
[----:B------:R-:W-:Y:S02]  /*00a0*/  ULDC.64 UR4, c[0x0][0x198] ;  /* 0x0000660000047ab9 */ /* 0x000fe40000000a00 */
[----:B------:R-:W-:Y:S02]  /*00b0*/  UIADD3 UR6, UP0, UR4, 0x370, URZ ;  /* 0x0000037004067890 */ /* 0x000fe4000ff1e03f */
[----:B------:R-:W-:Y:S02]  /*00c0*/  UIADD3 UR4, UP1, UR4, 0x470, URZ ;  /* 0x0000047004047890 */ /* 0x000fe4000ff3e03f */
[----:B------:R-:W-:Y:S02]  /*00d0*/  UIADD3.X UR7, URZ, UR5, URZ, UP0, !UPT ;  /* 0x000000053f077290 */ /* 0x000fe400087fe43f */
[----:B------:R-:W-:-:S07]  /*00e0*/  UIADD3.X UR5, URZ, UR5, URZ, UP1, !UPT ;  /* 0x000000053f057290 */ /* 0x000fce0008ffe43f */
[----:B------:R0:W-:Y:S02]  /*00f0*/  UTMACCTL.PF [UR6] ;  /* 0x00000000060079b9 */ /* 0x0001e40008040000 */
[----:B------:R0:W-:Y:S02]  /*0100*/  UTMACCTL.PF [UR4] ;  /* 0x00000000040079b9 */ /* 0x0001e40008040000 */
[----:B0-----:R-:W-:Y:S01]  /*0110*/  NOP ;  /* 0x0000000000007918 */ /* 0x001fe20000000000 */
.L_x_1:
[----:B------:R-:W-:Y:S05]  /*0120*/  BSYNC B0 ;  /* 0x0000000000007941 */ /* 0x000fea0003800000 */
.L_x_0:
[----:B------:R-:W-:Y:S01]  /*0130*/  VOTEU.ANY UP0, P0 ;  /* 0x00000000003f7886 */ /* 0x000fe20000000100 */
[----:B------:R-:W0:Y:S01]  /*0140*/  SHFL.IDX PT, R4, R4, RZ, 0x1f ;  /* 0x00001fff04047589 */ /* 0x000e2200000e0000 */
[----:B------:R-:W-:Y:S01]  /*0150*/  UMOV UR4, 0x80 ;  /* 0x0000008000047882 */ /* 0x000fe20000000000 */
[----:B------:R-:W-:Y:S01]  /*0160*/  UMOV UR7, 0x100 ;  /* 0x0000010000077882 */ /* 0x000fe20000000000 */
[----:B------:R-:W-:Y:S01]  /*0170*/  VOTEU.ANY UP1, P0 ;  /* 0x00000000003f7886 */ /* 0x000fe20000020100 */
[----:B------:R-:W1:Y:S01]  /*0180*/  @UP0 S2UR UR8, SR_CgaCtaId ;  /* 0x00000000000809c3 */ /* 0x000e620000008800 */
[----:B------:R-:W2:Y:S01]  /*0190*/  SHFL.IDX PT, R3, R2, RZ, 0x1f ;  /* 0x00001fff02037589 */ /* 0x000ea200000e0000 */
[----:B------:R-:W-:Y:S01]  /*01a0*/  @UP0 UMOV UR6, 0x400 ;  /* 0x0000040000060882 */ /* 0x000fe20000000000 */
[----:B------:R-:W-:-:S04]  /*01b0*/  @UP0 UIADD3 UR4, -UR4, 0x100000, URZ ;  /* 0x0010000004040890 */ /* 0x000fc8000fffe13f */
[----:B------:R-:W-:Y:S02]  /*01c0*/  @UP0 USHF.L.U32 UR5, UR4, 0xb, URZ ;  /* 0x0000000b04050899 */ /* 0x000fe4000800063f */
[----:B------:R-:W-:Y:S01]  /*01d0*/  @UP0 USHF.L.U32 UR4, UR4, 0x1, URZ ;  /* 0x0000000104040899 */ /* 0x000fe2000800063f */
[----:B------:R-:W-:Y:S01]  /*01e0*/  VOTEU.ANY UP2, P0 ;  /* 0x00000000003f7886 */ /* 0x000fe20000040100 */
[----:B0-----:R-:W-:Y:S01]  /*01f0*/  R2UR UR9, R4 ;  /* 0x00000000040972ca */ /* 0x001fe200000e0000 */
[----:B-1----:R-:W-:Y:S01]  /*0200*/  @UP0 ULEA UR8, UR8, UR6, 0x18 ;  /* 0x0000000608080291 */ /* 0x002fe2000f8ec03f */
[----:B--2---:R-:W-:Y:S01]  /*0210*/  ISETP.NE.AND P1, PT, R3, RZ, PT ;  /* 0x000000ff0300720c */ /* 0x004fe20003f25270 */
[----:B------:R-:W-:-:S04]  /*0220*/  @UP0 UIADD3 UR6, -UR7, 0x100000, URZ ;  /* 0x0010000007060890 */ /* 0x000fc8000fffe13f */
[----:B------:R-:W-:Y:S02]  /*0230*/  @UP0 USHF.L.U32 UR7, UR6, 0xb, URZ ;  /* 0x0000000b06070899 */ /* 0x000fe4000800063f */
[----:B------:R-:W-:-:S04]  /*0240*/  @UP0 USHF.L.U32 UR6, UR6, 0x1, URZ ;  /* 0x0000000106060899 */ /* 0x000fc8000800063f */
[----:B------:R-:W-:Y:S01]  /*0250*/  UISETP.NE.AND UP0, UPT, UR9, URZ, UPT ;  /* 0x0000003f0900728c */ /* 0x000fe2000bf05270 */
[----:B------:R-:W0:Y:S02]  /*0260*/  FENCE.VIEW.ASYNC.S ;  /* 0x00000000000073c6 */ /* 0x000e240000000000 */
[----:B0-----:R0:W1:Y:S05]  /*0270*/  @UP1 SYNCS.EXCH.64 URZ, [UR8+0x22800], UR4 ;  /* 0x02280004083f15b2 */ /* 0x00106a0008000100 */
[----:B------:R0:W2:Y:S01]  /*0280*/  @UP2 SYNCS.EXCH.64 URZ, [UR8+0x22820], UR6 ;  /* 0x02282006083f25b2 */ /* 0x0000a20008000100 */
[----:B------:R-:W-:Y:S05]  /*0290*/  @P1 BRA `(.L_x_2) ;  /* 0x0000000000481947 */ /* 0x000fea0003800000 */
[----:B0-----:R-:W0:Y:S01]  /*02a0*/  S2UR UR5, SR_CgaCtaId ;  /* 0x00000000000579c3 */ /* 0x001e220000008800 */
[----:B------:R-:W-:Y:S01]  /*02b0*/  UMOV UR4, 0x400 ;  /* 0x0000040000047882 */ /* 0x000fe20000000000 */
[----:B------:R-:W-:Y:S01]  /*02c0*/  UMOV UR6, 0x1 ;  /* 0x0000000100067882 */ /* 0x000fe20000000000 */
[----:B------:R-:W-:Y:S01]  /*02d0*/  UMOV UR7, 0x2 ;  /* 0x0000000200077882 */ /* 0x000fe20000000000 */
[----:B------:R-:W-:Y:S01]  /*02e0*/  ELECT P0, URZ, PT ;  /* 0x00000000003f782f */ /* 0x000fe20003800000 */
[----:B0-----:R-:W-:Y:S02]  /*02f0*/  ULEA UR8, UR5, UR4, 0x18 ;  /* 0x0000000405087291 */ /* 0x001fe4000f8ec03f */
[----:B------:R-:W-:-:S04]  /*0300*/  UIADD3 UR4, -UR6, 0x100000, URZ ;  /* 0x0010000006047890 */ /* 0x000fc8000fffe13f */
[----:B------:R-:W-:Y:S02]  /*0310*/  USHF.L.U32 UR5, UR4, 0xb, URZ ;  /* 0x0000000b04057899 */ /* 0x000fe4000800063f */
[----:B------:R-:W-:Y:S02]  /*0320*/  USHF.L.U32 UR4, UR4, 0x1, URZ ;  /* 0x0000000104047899 */ /* 0x000fe4000800063f */
[----:B------:R-:W-:-:S04]  /*0330*/  UIADD3 UR6, -UR7, 0x100000, URZ ;  /* 0x0010000007067890 */ /* 0x000fc8000fffe13f */
[----:B------:R-:W-:Y:S02]  /*0340*/  USHF.L.U32 UR7, UR6, 0xb, URZ ;  /* 0x0000000b06077899 */ /* 0x000fe4000800063f */
[----:B------:R-:W-:Y:S01]  /*0350*/  USHF.L.U32 UR6, UR6, 0x1, URZ ;  /* 0x0000000106067899 */ /* 0x000fe2000800063f */
[----:B------:R-:W0:Y:S03]  /*0360*/  FENCE.VIEW.ASYNC.S ;  /* 0x00000000000073c6 */ /* 0x000e260000000000 */
[----:B0-----:R3:W4:Y:S08]  /*0370*/  SYNCS.EXCH.64 URZ, [UR8+0x22830], UR4 ;  /* 0x02283004083f75b2 */ /* 0x0017300008000100 */
[----:B------:R3:W0:Y:S01]  /*0380*/  SYNCS.EXCH.64 URZ, [UR8+0x22840], UR6 ;  /* 0x02284006083f75b2 */ /* 0x0006220008000100 */
[----:B------:R3:W0:Y:S01]  /*0390*/  SYNCS.EXCH.64 URZ, [UR8+0x22838], UR4 ;  /* 0x02283804083f75b2 */ /* 0x0006220008000100 */
[----:B------:R3:W0:Y:S02]  /*03a0*/  SYNCS.EXCH.64 URZ, [UR8+0x22848], UR6 ;  /* 0x02284806083f75b2 */ /* 0x0006240008000100 */
[----:B---3--:R-:W-:Y:S01]  /*03b0*/  NOP ;  /* 0x0000000000007918 */ /* 0x008fe20000000000 */
.L_x_2:
[----:B------:R-:W3:Y:S01]  /*03c0*/  SHFL.IDX PT, R3, R2, RZ, 0x1f ;  /* 0x00001fff02037589 */ /* 0x000ee200000e0000 */
[----:B------:R-:W-:Y:S01]  /*03d0*/  NOP ;  /* 0x0000000000007918 */ /* 0x000fe20000000000 */
[----:B---3--:R-:W-:-:S13]  /*03e0*/  ISETP.NE.AND P0, PT, R3, RZ, PT ;  /* 0x000000ff0300720c */ /* 0x008fda0003f05270 */
        /* <DEDUP_REMOVED lines=14> */
[----:B0-----:R3:W0:Y:S08]  /*04d0*/  SYNCS.EXCH.64 URZ, [UR8+0x22850], UR4 ;  /* 0x02285004083f75b2 */ /* 0x0016300008000100 */
[----:B------:R3:W0:Y:S01]  /*04e0*/  SYNCS.EXCH.64 URZ, [UR8+0x22860], UR6 ;  /* 0x02286006083f75b2 */ /* 0x0006220008000100 */
[----:B------:R3:W0:Y:S01]  /*04f0*/  SYNCS.EXCH.64 URZ, [UR8+0x22858], UR4 ;  /* 0x02285804083f75b2 */ /* 0x0006220008000100 */
[----:B------:R3:W0:Y:S02]  /*0500*/  SYNCS.EXCH.64 URZ, [UR8+0x22868], UR6 ;  /* 0x02286806083f75b2 */ /* 0x0006240008000100 */
[----:B---3--:R-:W-:Y:S01]  /*0510*/  NOP ;  /* 0x0000000000007918 */ /* 0x008fe20000000000 */
.L_x_3:
[----:B------:R-:W3:Y:S01]  /*0520*/  SHFL.IDX PT, R3, R2, RZ, 0x1f ;  /* 0x00001fff02037589 */ /* 0x000ee200000e0000 */
[----:B------:R-:W-:Y:S01]  /*0530*/  NOP ;  /* 0x0000000000007918 */ /* 0x000fe20000000000 */
[----:B---3--:R-:W-:-:S13]  /*0540*/  ISETP.NE.AND P0, PT, R3, RZ, PT ;  /* 0x000000ff0300720c */ /* 0x008fda0003f05270 */
[----:B------:R-:W-:Y:S05]  /*0550*/  @P0 BRA `(.L_x_4) ;  /* 0x0000000000380947 */ /* 0x000fea0003800000 */
[----:B0-----:R-:W0:Y:S01]  /*0560*/  S2UR UR5, SR_CgaCtaId ;  /* 0x00000000000579c3 */ /* 0x001e220000008800 */
[----:B------:R-:W-:Y:S01]  /*0570*/  UMOV UR4, 0x400 ;  /* 0x0000040000047882 */ /* 0x000fe20000000000 */
[----:B------:R-:W-:Y:S01]  /*0580*/  UMOV UR7, 0x1 ;  /* 0x0000000100077882 */ /* 0x000fe20000000000 */
[----:B------:R-:W-:Y:S01]  /*0590*/  ELECT P0, URZ, PT ;  /* 0x00000000003f782f */ /* 0x000fe20003800000 */
[----:B0-----:R-:W-:Y:S02]  /*05a0*/  ULEA UR6, UR5, UR4, 0x18 ;  /* 0x0000000405067291 */ /* 0x001fe4000f8ec03f */
[----:B------:R-:W-:-:S04]  /*05b0*/  UIADD3 UR4, -UR7, 0x100000, URZ ;  /* 0x0010000007047890 */ /* 0x000fc8000fffe13f */
[----:B------:R-:W-:Y:S02]  /*05c0*/  USHF.L.U32 UR5, UR4, 0xb, URZ ;  /* 0x0000000b04057899 */ /* 0x000fe4000800063f */
[----:B------:R-:W-:Y:S01]  /*05d0*/  USHF.L.U32 UR4, UR4, 0x1, URZ ;  /* 0x0000000104047899 */ /* 0x000fe2000800063f */
[----:B------:R-:W0:Y:S11]  /*05e0*/  FENCE.VIEW.ASYNC.S ;  /* 0x00000000000073c6 */ /* 0x000e360000000000 */
[----:B0-----:R3:W0:Y:S01]  /*05f0*/  SYNCS.EXCH.64 URZ, [UR6+0x22870], UR4 ;  /* 0x02287004063f75b2 */ /* 0x0016220008000100 */
[----:B------:R3:W0:Y:S01]  /*0600*/  SYNCS.EXCH.64 URZ, [UR6+0x22880], UR4 ;  /* 0x02288004063f75b2 */ /* 0x0006220008000100 */
[----:B------:R3:W0:Y:S01]  /*0610*/  SYNCS.EXCH.64 URZ, [UR6+0x22878], UR4 ;  /* 0x02287804063f75b2 */ /* 0x0006220008000100 */
[----:B------:R3:W0:Y:S02]  /*0620*/  SYNCS.EXCH.64 URZ, [UR6+0x22888], UR4 ;  /* 0x02288804063f75b2 */ /* 0x0006240008000100 */
[----:B---3--:R-:W-:Y:S01]  /*0630*/  NOP ;  /* 0x0000000000007918 */ /* 0x008fe20000000000 */
.L_x_4:
        /* <DEDUP_REMOVED lines=22> */
.L_x_5:
        /* <DEDUP_REMOVED lines=22> */
.L_x_6:
[----:B------:R-:W-:Y:S01]  /*0900*/  PLOP3.LUT P0, PT, PT, PT, UP0, 0x80, 0x0 ;  /* 0x000000000000781c */ /* 0x000fe20003f0f008 */
[----:B------:R-:W-:Y:S01]  /*0910*/  UMOV UR37, 0x1 ;  /* 0x0000000100257882 */ /* 0x000fe20000000000 */
[----:B------:R-:W-:Y:S01]  /*0920*/  NOP ;  /* 0x0000000000007918 */ /* 0x000fe20000000000 */
[----:B------:R-:W-:Y:S01]  /*0930*/  USEL UR37, UR37, 0x2, !UP0 ;  /* 0x0000000225257887 */ /* 0x000fe2000c000000 */
[----:B------:R-:W-:Y:S01]  /*0940*/  ULDC.64 UR42, c[0x0][0x208] ;  /* 0x00008200002a7ab9 */ /* 0x000fe20000000a00 */
[----:B012-4-:R-:W-:Y:S08]  /*0950*/  BAR.SYNC.DEFER_BLOCKING 0x0 ;  /* 0x0000000000007b1d */ /* 0x017ff00000010000 */
[----:B------:R-:W-:Y:S05]  /*0960*/  @!P0 BRA `(.L_x_7) ;  /* 0x0000006400f48947 */ /* 0x000fea0003800000 */
.L_x_8:
[----:B------:R-:W-:-:S08]  /*0970*/  NOP ;  /* 0x0000000000007918 */ /* 0x000fd00000000000 */
[----:B------:R-:W0:Y:S02]  /*0980*/  USETMAXREG.TRY_ALLOC.CTAPOOL UP0, 0xf0 ;  /* 0x000000f0000079c8 */ /* 0x000e240008000600 */
[----:B0-----:R-:W-:-:S13]  /*0990*/  PLOP3.LUT P0, PT, PT, PT, UP0, 0x80, 0x0 ;  /* 0x000000000000781c */ /* 0x001fda0003f0f008 */
[----:B------:R-:W-:Y:S05]  /*09a0*/  @!P0 BRA `(.L_x_8) ;  /* 0xfffffffc00f08947 */ /* 0x000fea000383ffff */
[----:B------:R-:W-:Y:S01]  /*09b0*/  SHF.R.U32.HI R2, RZ, 0x7, R0 ;  /* 0x00000007ff027819 */ /* 0x000fe20000011600 */
[----:B------:R-:W0:Y:S08]  /*09c0*/  S2UR UR39, SR_CTAID.X ;  /* 0x00000000002779c3 */ /* 0x000e300000002500 */
[----:B------:R-:W-:Y:S06]  /*09d0*/  BAR.ARV 0x8, 0x180 ;  /* 0x0206000000007b1d */ /* 0x000fec0000002000 */
[----:B------:R-:W-:-:S02]  /*09e0*/  ISETP.NE.AND P0, PT, R2, 0x1, PT ;  /* 0x000000010200780c */ /* 0x000fc40003f05270 */
[----:B------:R-:W0:Y:S11]  /*09f0*/  LDC R2, c[0x0][0xc34] ;  /* 0x00030d00ff027b82 */ /* 0x000e360000000800 */
[----:B------:R-:W-:Y:S06]  /*0a00*/  @!P0 BAR.ARV 0x9, 0x100 ;  /* 0x0244000000008b1d */ /* 0x000fec0000002000 */
[----:B0-----:R-:W-:-:S13]  /*0a10*/  ISETP.LE.AND P0, PT, R2, UR39, PT ;  /* 0x0000002702007c0c */ /* 0x001fda000bf03270 */
[----:B------:R-:W-:Y:S05]  /*0a20*/  @P0 EXIT ;  /* 0x000000000000094d */ /* 0x000fea0003800000 */
[----:B------:R-:W-:Y:S01]  /*0a30*/  VIADD R0, R0, 0xffffff80 ;  /* 0xffffff8000007836 */ /* 0x000fe20000000000 */
[----:B------:R-:W-:Y:S01]  /*0a40*/  ULOP3.LUT UR48, UR37, 0x1, URZ, 0xfc, !UPT ;  /* 0x0000000125307892 */ /* 0x000fe2000f8efc3f */
[----:B------:R-:W-:Y:S01]  /*0a50*/  UMOV UR47, URZ ;  /* 0x0000003f002f7c82 */ /* 0x000fe20008000000 */
[----:B------:R-:W-:Y:S02]  /*0a60*/  UMOV UR38, URZ ;  /* 0x0000003f00267c82 */ /* 0x000fe40008000000 */
[----:B------:R-:W-:Y:S01]  /*0a70*/  SHF.R.S32.HI R3, RZ, 0x1f, R0 ;  /* 0x0000001fff037819 */ /* 0x000fe20000011400 */
[----:B------:R-:W-:-:S03]  /*0a80*/  UMOV UR36, URZ ;  /* 0x0000003f00247c82 */ /* 0x000fc60008000000 */
[CC--:B------:R-:W-:Y:S02]  /*0a90*/  LEA.HI R2, R3.reuse, R0.reuse, RZ, 0x7 ;  /* 0x0000000003027211 */ /* 0x0c0fe400078f38ff */
[CC--:B------:R-:W-:Y:S02]  /*0aa0*/  LEA.HI R4, R3.reuse, R0.reuse, RZ, 0x4 ;  /* 0x0000000003047211 */ /* 0x0c0fe400078f20ff */
[----:B------:R-:W-:Y:S02]  /*0ab0*/  LOP3.LUT R205, R2, 0xffffff80, RZ, 0xc0, !PT ;  /* 0xffffff8002cd7812 */ /* 0x000fe400078ec0ff */
[CC--:B------:R-:W-:Y:S02]  /*0ac0*/  LEA.HI R5, R3.reuse, R0.reuse, RZ, 0x5 ;  /* 0x0000000003057211 */ /* 0x0c0fe400078f28ff */
[----:B------:R-:W-:Y:S01]  /*0ad0*/  SHF.R.S32.HI R7, RZ, 0x4, R4 ;  /* 0x00000004ff077819 */ /* 0x000fe20000011404 */
[----:B------:R-:W-:Y:S01]  /*0ae0*/  IMAD.IADD R205, R0, 0x1, -R205 ;  /* 0x0000000100cd7824 */ /* 0x000fe200078e0acd */
[----:B------:R-:W-:Y:S01]  /*0af0*/  LEA.HI R12, R3, R0, RZ, 0x2 ;  /* 0x00000000030c7211 */ /* 0x000fe200078f10ff */
[----:B------:R-:W-:Y:S01]  /*0b00*/  IMAD.SHL.U32 R6, R5, 0x20, RZ ;  /* 0x0000002005067824 */ /* 0x000fe200078e00ff */
[----:B------:R-:W-:-:S02]  /*0b10*/  LOP3.LUT R5, R4, 0x3fffff0, RZ, 0xc0, !PT ;  /* 0x03fffff004057812 */ /* 0x000fc400078ec0ff */
[----:B------:R-:W-:Y:S02]  /*0b20*/  SHF.R.S32.HI R8, RZ, 0x1f, R205 ;  /* 0x0000001fff087819 */ /* 0x000fe400000114cd */
[----:B------:R-:W-:Y:S01]  /*0b30*/  LEA.HI R4, R4, R7, RZ, 0x1 ;  /* 0x0000000704047211 */ /* 0x000fe200078f08ff */
[----:B------:R-:W-:Y:S01]  /*0b40*/  IMAD.IADD R5, R0, 0x1, -R5 ;  /* 0x0000000100057824 */ /* 0x000fe200078e0a05 */
[----:B------:R-:W-:Y:S02]  /*0b50*/  LEA.HI R9, R8, R205, RZ, 0x2 ;  /* 0x000000cd08097211 */ /* 0x000fe400078f10ff */
[----:B------:R-:W-:Y:S02]  /*0b60*/  LOP3.LUT R4, R4, 0x1ffffffe, RZ, 0xc0, !PT ;  /* 0x1ffffffe04047812 */ /* 0x000fe400078ec0ff */
[--C-:B------:R-:W-:Y:S02]  /*0b70*/  SHF.R.S32.HI R10, RZ, 0x2, R9.reuse ;  /* 0x00000002ff0a7819 */ /* 0x100fe40000011409 */
[----:B------:R-:W-:Y:S01]  /*0b80*/  SHF.R.S32.HI R11, RZ, 0x1f, R9 ;  /* 0x0000001fff0b7819 */ /* 0x000fe20000011409 */
[----:B------:R-:W-:Y:S01]  /*0b90*/  IMAD.IADD R4, R7, 0x1, -R4 ;  /* 0x0000000107047824 */ /* 0x000fe200078e0a04 */
[----:B------:R-:W-:-:S02]  /*0ba0*/  SHF.R.S32.HI R207, RZ, 0x7, R2 ;  /* 0x00000007ffcf7819 */ /* 0x000fc40000011402 */
[----:B------:R-:W-:Y:S02]  /*0bb0*/  LEA.HI R11, R11, R10, RZ, 0x3 ;  /* 0x0000000a0b0b7211 */ /* 0x000fe400078f18ff */
[----:B------:R-:W-:Y:S02]  /*0bc0*/  LOP3.LUT R7, R12, 0xfffffffc, RZ, 0xc0, !PT ;  /* 0xfffffffc0c077812 */ /* 0x000fe400078ec0ff */
[----:B------:R-:W-:Y:S02]  /*0bd0*/  LOP3.LUT R11, R11, 0xfffffff8, RZ, 0xc0, !PT ;  /* 0xfffffff80b0b7812 */ /* 0x000fe400078ec0ff */
[----:B------:R-:W-:Y:S01]  /*0be0*/  LEA.HI R8, R8, R205, RZ, 0x5 ;  /* 0x000000cd08087211 */ /* 0x000fe200078f28ff */
[----:B------:R-:W-:Y:S01]  /*0bf0*/  IMAD.IADD R7, R0, 0x1, -R7 ;  /* 0x0000000100077824 */ /* 0x000fe200078e0a07 */
[----:B------:R-:W-:Y:S01]  /*0c00*/  LEA.HI R2, R2, R207, RZ, 0x1 ;  /* 0x000000cf02027211 */ /* 0x000fe200078f08ff */
[----:B------:R-:W-:Y:S01]  /*0c10*/  IMAD.IADD R11, R10, 0x1, -R11 ;  /* 0x000000010a0b7824 */ /* 0x000fe200078e0a0b */
[----:B------:R-:W-:-:S02]  /*0c20*/  LEA.HI R22, R3, R0, RZ, 0x3 ;  /* 0x0000000003167211 */ /* 0x000fc400078f18ff */
[----:B------:R-:W-:Y:S02]  /*0c30*/  SHF.R.S32.HI R8, RZ, 0x5, R8 ;  /* 0x00000005ff087819 */ /* 0x000fe40000011408 */
[----:B------:R-:W-:Y:S02]  /*0c40*/  LOP3.LUT R2, R2, 0x3fffffe, RZ, 0xc0, !PT ;  /* 0x03fffffe02027812 */ /* 0x000fe400078ec0ff */
[----:B------:R-:W-:Y:S01]  /*0c50*/  LOP3.LUT R19, R22, 0xfffffff8, RZ, 0xc0, !PT ;  /* 0xfffffff816137812 */ /* 0x000fe200078ec0ff */
[----:B------:R-:W-:Y:S01]  /*0c60*/  IMAD R11, R8, 0x10, R11 ;  /* 0x00000010080b7824 */ /* 0x000fe200078e020b */
[----:B------:R-:W-:Y:S01]  /*0c70*/  LOP3.LUT R6, R6, 0xfffffc00, RZ, 0xc0, !PT ;  /* 0xfffffc0006067812 */ /* 0x000fe200078ec0ff */
[----:B------:R-:W-:Y:S01]  /*0c80*/  IMAD.IADD R2, R207, 0x1, -R2 ;  /* 0x00000001cf027824 */ /* 0x000fe200078e0a02 */
[----:B------:R-:W-:Y:S01]  /*0c90*/  LEA.HI R3, R7, R7, RZ, 0x1 ;  /* 0x0000000707037211 */ /* 0x000fe200078f08ff */
[----:B------:R-:W-:Y:S01]  /*0ca0*/  IMAD.IADD R19, R0, 0x1, -R19 ;  /* 0x0000000100137824 */ /* 0x000fe200078e0a13 */
[----:B------:R-:W-:Y:S01]  /*0cb0*/  LOP3.LUT R0, R9, 0x7ffffffc, RZ, 0xc0, !PT ;  /* 0x7ffffffc09007812 */ /* 0x000fe200078ec0ff */
[----:B------:R-:W-:Y:S01]  /*0cc0*/  IMAD R5, R5, 0x40, R6 ;  /* 0x0000004005057824 */ /* 0x000fe200078e0206 */
[----:B------:R-:W-:Y:S01]  /*0cd0*/  LOP3.LUT R6, R3, 0x1ffffffe, RZ, 0xc0, !PT ;  /* 0x1ffffffe03067812 */ /* 0x000fe200078ec0ff */
[----:B------:R-:W-:Y:S01]  /*0ce0*/  IMAD R208, R2, 0x40, R11 ;  /* 0x0000004002d07824 */ /* 0x000fe200078e020b */
[----:B------:R-:W-:Y:S01]  /*0cf0*/  SHF.R.S32.HI R22, RZ, 0x3, R22 ;  /* 0x00000003ff167819 */ /* 0x000fe20000011416 */
[----:B------:R-:W-:-:S02]  /*0d00*/  IMAD.SHL.U32 R2, R19, 0x8, RZ ;  /* 0x0000000813027824 */ /* 0x000fc400078e00ff */
[----:B------:R-:W-:Y:S02]  /*0d10*/  IMAD.IADD R7, R7, 0x1, -R6 ;  /* 0x0000000107077824 */ /* 0x000fe400078e0a06 */
[C---:B------:R-:W-:Y:S02]  /*0d20*/  VIADD R18, R2.reuse, 0x40 ;  /* 0x0000004002127836 */ /* 0x040fe40000000000 */
[C---:B------:R-:W-:Y:S02]  /*0d30*/  VIADD R17, R2.reuse, 0x80 ;  /* 0x0000008002117836 */ /* 0x040fe40000000000 */
[----:B------:R-:W-:Y:S01]  /*0d40*/  VIADD R16, R2, 0xc0 ;  /* 0x000000c002107836 */ /* 0x000fe20000000000 */
[----:B------:R-:W-:Y:S01]  /*0d50*/  SHF.R.S32.HI R214, RZ, 0x1f, R18 ;  /* 0x0000001fffd67819 */ /* 0x000fe20000011412 */
[----:B------:R-:W-:Y:S01]  /*0d60*/  IMAD R211, R4, 0x8, R5 ;  /* 0x0000000804d37824 */ /* 0x000fe200078e0205 */
[----:B------:R-:W-:Y:S01]  /*0d70*/  SHF.R.S32.HI R213, RZ, 0x1f, R17 ;  /* 0x0000001fffd57819 */ /* 0x000fe20000011411 */
[----:B------:R-:W-:Y:S01]  /*0d80*/  IMAD.IADD R209, R205, 0x1, -R0 ;  /* 0x00000001cdd17824 */ /* 0x000fe200078e0a00 */
[----:B------:R-:W-:Y:S01]  /*0d90*/  SHF.R.S32.HI R212, RZ, 0x1f, R16 ;  /* 0x0000001fffd47819 */ /* 0x000fe20000011410 */
[----:B------:R-:W-:-:S07]  /*0da0*/  IMAD R210, R7, 0x8, R208 ;  /* 0x0000000807d27824 */ /* 0x000fce00078e02d0 */
.L_x_37:
[----:B0-----:R-:W0:Y:S01]  /*0db0*/  SHFL.IDX PT, R0, R207, RZ, 0x1f ;  /* 0x00001fffcf007589 */ /* 0x001e2200000e0000 */
[----:B-1----:R-:W1:Y:S01]  /*0dc0*/  S2UR UR4, SR_CgaCtaId ;  /* 0x00000000000479c3 */ /* 0x002e620000008800 */
[----:B------:R-:W-:Y:S01]  /*0dd0*/  ULDC.64 UR6, c[0x0][0x418] ;  /* 0x0001060000067ab9 */ /* 0x000fe20000000a00 */
[----:B------:R-:W-:Y:S01]  /*0de0*/  ULDC UR5, c[0x0][0xc38] ;  /* 0x00030e0000057ab9 */ /* 0x000fe20000000800 */
[----:B------:R-:W-:Y:S02]  /*0df0*/  UISETP.NE.U32.AND UP0, UPT, UR6, URZ, UPT ;  /* 0x0000003f0600728c */ /* 0x000fe4000bf05070 */
[----:B------:R-:W-:Y:S01]  /*0e00*/  UISETP.NE.AND UP1, UPT, UR5, 0x1, UPT ;  /* 0x000000010500788c */ /* 0x000fe2000bf25270 */
[----:B------:R-:W-:Y:S02]  /*0e10*/  UMOV UR45, 0x400 ;  /* 0x00000400002d7882 */ /* 0x000fe40000000000 */
[----:B------:R-:W-:Y:S01]  /*0e20*/  ULDC UR5, c[0x0][0xc44] ;  /* 0x0003110000057ab9 */ /* 0x000fe20000000800 */
[----:B------:R-:W-:-:S02]  /*0e30*/  UISETP.NE.AND.EX UP0, UPT, UR7, URZ, UPT, UP0 ;  /* 0x0000003f0700728c */ /* 0x000fc4000bf05300 */
[----:B------:R-:W-:Y:S01]  /*0e40*/  UISETP.NE.AND UP2, UPT, UR5, 0x1, UPT ;  /* 0x000000010500788c */ /* 0x000fe2000bf45270 */
[----:B------:R-:W-:Y:S01]  /*0e50*/  ULDC UR44, c[0x0][0x424] ;  /* 0x00010900002c7ab9 */ /* 0x000fe20000000800 */
[----:B------:R-:W-:Y:S01]  /*0e60*/  ULDC UR10, c[0x0][0x2f0] ;  /* 0x0000bc00000a7ab9 */ /* 0x000fe20000000800 */
[----:B------:R-:W-:Y:S02]  /*0e70*/  USEL UR44, UR44, 0x1, UP0 ;  /* 0x000000012c2c7887 */ /* 0x000fe40008000000 */
[----:B------:R-:W-:Y:S01]  /*0e80*/  @UP1 ULDC UR12, c[0x0][0xc40] ;  /* 0x00031000000c1ab9 */ /* 0x000fe20000000800 */
[----:B------:R-:W-:Y:S01]  /*0e90*/  UMOV UR46, UR39 ;  /* 0x00000027002e7c82 */ /* 0x000fe20008000000 */
[----:B------:R-:W-:-:S04]  /*0ea0*/  UIMAD UR44, UR44, UR10, URZ ;  /* 0x0000000a2c2c72a4 */ /* 0x000fc8000f8e023f */
[----:B------:R-:W-:Y:S01]  /*0eb0*/  @UP2 ULDC.64 UR8, c[0x0][0xc48] ;  /* 0x0003120000082ab9 */ /* 0x000fe20000000a00 */
[----:B0-----:R-:W-:Y:S01]  /*0ec0*/  R2UR UR6, R0 ;  /* 0x00000000000672ca */ /* 0x001fe200000e0000 */
[----:B-1----:R-:W-:-:S03]  /*0ed0*/  ULEA UR45, UR4, UR45, 0x18 ;  /* 0x0000002d042d7291 */ /* 0x002fc6000f8ec03f */
[----:B------:R-:W-:Y:S01]  /*0ee0*/  @UP1 ULDC UR4, c[0x0][0xc3c] ;  /* 0x00030f0000041ab9 */ /* 0x000fe20000000800 */
[----:B------:R-:W-:Y:S02]  /*0ef0*/  UIADD3 UR11, UR45, 0x18400, URZ ;  /* 0x000184002d0b7890 */ /* 0x000fe4000fffe03f */
[----:B------:R-:W-:Y:S02]  /*0f00*/  UIMAD.WIDE.U32 UR4, UR39, UR4, URZ ;  /* 0x00000004270472a5 */ /* 0x000fe4000f8e003f */
[----:B------:R-:W-:Y:S02]  /*0f10*/  ULOP3.LUT UP0, URZ, UR11, 0x1bf, URZ, 0xc0, !UPT ;  /* 0x000001bf0b3f7892 */ /* 0x000fe4000f80c03f */
[----:B------:R-:W-:Y:S02]  /*0f20*/  @UP1 USHF.R.U32.HI UR46, URZ, UR12, UR5 ;  /* 0x0000000c3f2e1299 */ /* 0x000fe40008011605 */
[----:B------:R-:W-:Y:S02]  /*0f30*/  ULEA.HI UR7, UR6, UR6, URZ, 0x1 ;  /* 0x0000000606077291 */ /* 0x000fe4000f8f083f */
[----:B------:R-:W-:Y:S01]  /*0f40*/  PLOP3.LUT P0, PT, PT, PT, UP0, 0x80, 0x0 ;  /* 0x000000000000781c */ /* 0x000fe20003f0f008 */
[----:B------:R-:W-:-:S02]  /*0f50*/  UIMAD.WIDE.U32 UR4, UR46, UR8, URZ ;  /* 0x000000082e0472a5 */ /* 0x000fc4000f8e003f */
[----:B------:R-:W-:Y:S01]  /*0f60*/  ULOP3.LUT UR7, UR7, 0x1e, URZ, 0xc0, !UPT ;  /* 0x0000001e07077892 */ /* 0x000fe2000f8ec03f */
[----:B------:R-:W-:Y:S01]  /*0f70*/  UMOV UR41, UR46 ;  /* 0x0000002e00297c82 */ /* 0x000fe20008000000 */
[----:B------:R-:W-:Y:S02]  /*0f80*/  @UP2 USHF.R.U32.HI UR41, URZ, UR9, UR5 ;  /* 0x000000093f292299 */ /* 0x000fe40008011605 */
[----:B------:R-:W-:Y:S02]  /*0f90*/  UIADD3 UR7, UR6, -UR7, URZ ;  /* 0x8000000706077290 */ /* 0x000fe4000fffe03f */
[----:B------:R-:W-:Y:S02]  /*0fa0*/  UIADD3 UR6, UR44, 0x5f, URZ ;  /* 0x0000005f2c067890 */ /* 0x000fe4000fffe03f */
[----:B------:R-:W-:Y:S02]  /*0fb0*/  ULEA UR8, UR7, UR11, 0xd ;  /* 0x0000000b07087291 */ /* 0x000fe4000f8e683f */
[----:B------:R-:W-:-:S02]  /*0fc0*/  UIMAD.WIDE UR6, UR6, 0x2aaaaaab, URZ ;  /* 0x2aaaaaab060678a5 */ /* 0x000fc4000f8e023f */
[----:B------:R-:W-:Y:S02]  /*0fd0*/  USHF.R.U32.HI UR8, URZ, 0x4, UR8 ;  /* 0x000000043f087899 */ /* 0x000fe40008011608 */
[----:B------:R-:W-:Y:S02]  /*0fe0*/  USHF.R.U32.HI UR40, URZ, 0x1f, UR7 ;  /* 0x0000001f3f287899 */ /* 0x000fe40008011607 */
[----:B------:R-:W-:Y:S02]  /*0ff0*/  ULOP3.LUT UR49, UR8, 0x3fff, URZ, 0xc0, !UPT ;  /* 0x00003fff08317892 */ /* 0x000fe4000f8ec03f */
[----:B------:R-:W-:Y:S01]  /*1000*/  ULEA.HI.SX32 UR40, UR7, UR40, 0x1c ;  /* 0x0000002807287291 */ /* 0x000fe2000f8fe23f */
[----:B--234-:R-:W-:Y:S11]  /*1010*/  @!P0 BRA `(.L_x_9) ;  /* 0x0000000000408947 */ /* 0x01cff60003800000 */
[----:B------:R-:W-:Y:S01]  /*1020*/  MOV R0, 0x0 ;  /* 0x0000000000007802 */ /* 0x000fe20000000f00 */
[----:B------:R-:W-:Y:S01]  /*1030*/  ULDC.64 UR4, c[0x4][0x98] ;  /* 0x0100260000047ab9 */ /* 0x000fe20000000a00 */
[----:B------:R-:W-:Y:S01]  /*1040*/  ULDC.64 UR6, c[0x4][0x38] ;  /* 0x01000e0000067ab9 */ /* 0x000fe20000000a00 */
[----:B------:R-:W-:Y:S01]  /*1050*/  IMAD.U32 R4, RZ, RZ, UR4 ;  /* 0x00000004ff047e24 */ /* 0x000fe2000f8e00ff */
[----:B------:R0:W1:Y:S01]  /*1060*/  LDC.64 R14, c[0x4][R0] ;  /* 0x01000000000e7b82 */ /* 0x0000620000000a00 */
[----:B------:R-:W-:Y:S01]  /*1070*/  IMAD.U32 R5, RZ, RZ, UR5 ;  /* 0x00000005ff057e24 */ /* 0x000fe2000f8e00ff */
[----:B------:R-:W-:Y:S01]  /*1080*/  ULDC.64 UR4, c[0x4][0xa0] ;  /* 0x0100280000047ab9 */ /* 0x000fe20000000a00 */
[----:B------:R-:W-:Y:S02]  /*1090*/  IMAD.U32 R10, RZ, RZ, UR6 ;  /* 0x00000006ff0a7e24 */ /* 0x000fe4000f8e00ff */
[----:B------:R-:W-:Y:S02]  /*10a0*/  IMAD.U32 R6, RZ, RZ, UR4 ;  /* 0x00000004ff067e24 */ /* 0x000fe4000f8e00ff */
[----:B------:R-:W-:-:S02]  /*10b0*/  IMAD.U32 R7, RZ, RZ, UR5 ;  /* 0x00000005ff077e24 */ /* 0x000fc4000f8e00ff */
[----:B------:R-:W-:Y:S02]  /*10c0*/  IMAD.U32 R11, RZ, RZ, UR7 ;  /* 0x00000007ff0b7e24 */ /* 0x000fe4000f8e00ff */
[----:B------:R-:W-:Y:S02]  /*10d0*/  IMAD.MOV.U32 R8, RZ, RZ, 0x70 ;  /* 0x00000070ff087424 */ /* 0x000fe400078e00ff */
[----:B------:R-:W-:Y:S02]  /*10e0*/  IMAD.MOV.U32 R12, RZ, RZ, 0x1 ;  /* 0x00000001ff0c7424 */ /* 0x000fe400078e00ff */
[----:B0-----:R-:W-:-:S07]  /*10f0*/  IMAD.MOV.U32 R13, RZ, RZ, RZ ;  /* 0x000000ffff0d7224 */ /* 0x001fce00078e00ff */
[----:B------:R-:W-:-:S07]  /*1100*/  LEPC R20, `(.L_x_9) ;  /* 0x000000001014794e */ /* 0x000fce0000000000 */
[----:B-1----:R-:W-:Y:S05]  /*1110*/  CALL.ABS.NOINC R14 ;  /* 0x000000000e007343 */ /* 0x002fea0003c00000 */
.L_x_9:
[----:B------:R-:W-:Y:S01]  /*1120*/  ULOP3.LUT UR4, UR47, 0x1, URZ, 0xc0, !UPT ;  /* 0x000000012f047892 */ /* 0x000fe2000f8ec03f */
[----:B------:R-:W0:Y:S05]  /*1130*/  S2R R20, SR_TID.X ;  /* 0x0000000000147919 */ /* 0x000e2a0000002100 */
[----:B------:R-:W-:-:S05]  /*1140*/  IMAD.U32 R0, RZ, RZ, UR4 ;  /* 0x00000004ff007e24 */ /* 0x000fca000f8e00ff */
[----:B------:R-:W-:-:S04]  /*1150*/  SHF.L.U32 R0, R0, 0x1f, RZ ;  /* 0x0000001f00007819 */ /* 0x000fc800000006ff */
[----:B------:R-:W1:Y:S01]  /*1160*/  SYNCS.PHASECHK.TRANS64.TRYWAIT P0, [UR45+0x22800], R0 ;  /* 0x02280000ff0075a7 */ /* 0x000e62000800016d */
[----:B0-----:R-:W-:-:S05]  /*1170*/  SHF.R.U32.HI R20, RZ, 0x7, R20 ;  /* 0x00000007ff147819 */ /* 0x001fca0000011614 */
[----:B------:R-:W-:Y:S01]  /*1180*/  VIADD R6, R20, 0x8 ;  /* 0x0000000814067836 */ /* 0x000fe20000000000 */
[----:B-1----:R-:W-:Y:S06]  /*1190*/  @!P0 BRA `(.L_x_10) ;  /* 0x000000a0001c8947 */ /* 0x002fec0003800000 */
.L_x_127:
[----:B0-----:R-:W-:Y:S01]  /*11a0*/  IMAD.U32 R0, RZ, RZ, UR48 ;  /* 0x00000030ff007e24 */ /* 0x001fe2000f8e00ff */
[----:B------:R-:W-:Y:S05]  /*11b0*/  WARPSYNC.ALL ;  /* 0x0000000000007948 */ /* 0x000fea0003800000 */
[----:B------:R0:W-:Y:S01]  /*11c0*/  BAR.SYNC.DEFER_BLOCKING R6, 0x100 ;  /* 0x000400060000751d */ /* 0x0001e20000010000 */
[----:B------:R-:W-:-:S13]  /*11d0*/  ISETP.NE.AND P0, PT, R0, 0x3, PT ;  /* 0x000000030000780c */ /* 0x000fda0003f05270 */
[----:B0-----:R-:W-:Y:S05]  /*11e0*/  @!P0 BRA `(.L_x_11) ;  /* 0x0000000000048947 */ /* 0x001fea0003800000 */
[----:B------:R-:W-:Y:S01]  /*11f0*/  BPT.TRAP 0x1 ;  /* 0x000000040000795c */ /* 0x000fe20000300000 */
.L_x_11:
[----:B------:R-:W-:Y:S01]  /*1200*/  ULEA UR21, UR36, UR45, 0x3 ;  /* 0x0000002d24157291 */ /* 0x000fe2000f8e183f */
[----:B------:R-:W-:-:S05]  /*1210*/  IMAD.U32 R7, RZ, RZ, UR38 ;  /* 0x00000026ff077e24 */ /* 0x000fca000f8e00ff */
[----:B------:R-:W-:-:S04]  /*1220*/  SHF.L.U32 R7, R7, 0x1f, RZ ;  /* 0x0000001f07077819 */ /* 0x000fc800000006ff */
[----:B------:R0:W1:Y:S01]  /*1230*/  SYNCS.PHASECHK.TRANS64.TRYWAIT P1, [UR21+0x22830], R7 ;  /* 0x02283007ff0075a7 */ /* 0x0000620008020155 */
[----:B------:R-:W-:Y:S05]  /*1240*/  @!P0 BRA `(.L_x_12) ;  /* 0x0000000000048947 */ /* 0x000fea0003800000 */
[----:B------:R-:W-:Y:S01]  /*1250*/  BPT.TRAP 0x1 ;  /* 0x000000040000795c */ /* 0x000fe20000300000 */
.L_x_12:
[----:B-1----:R-:W-:Y:S05]  /*1260*/  @P1 BRA `(.L_x_13) ;  /* 0x0000000000081947 */ /* 0x002fea0003800000 */
[----:B------:R-:W1:Y:S02]  /*1270*/  SYNCS.PHASECHK.TRANS64.TRYWAIT P1, [UR21+0x22830], R7 ;  /* 0x02283007ff0075a7 */ /* 0x000e640008020155 */
[----:B-1----:R-:W-:Y:S05]  /*1280*/  @!P1 BRA `(.L_x_14) ;  /* 0x0000009c00f89947 */ /* 0x002fea0003800000 */
.L_x_13:
[----:B------:R-:W-:Y:S01]  /*1290*/  UIADD3 UR4, UR45, 0x1c400, URZ ;  /* 0x0001c4002d047890 */ /* 0x000fe2000fffe03f */
[----:B------:R-:W-:Y:S01]  /*12a0*/  WARPGROUP.ARRIVE ;  /* 0x00000000000079c5 */ /* 0x000fe20000000000 */
[----:B------:R-:W-:Y:S01]  /*12b0*/  UMOV UR5, 0x40000040 ;  /* 0x4000004000057882 */ /* 0x000fe20000000000 */
[----:B------:R-:W-:Y:S01]  /*12c0*/  UMOV UR7, 0x40000040 ;  /* 0x4000004000077882 */ /* 0x000fe20000000000 */
[----:B------:R-:W-:Y:S01]  /*12d0*/  USHF.R.U32.HI UR4, URZ, 0x4, UR4 ;  /* 0x000000043f047899 */ /* 0x000fe20008011604 */
[----:B------:R-:W-:Y:S01]  /*12e0*/  P2R R10, PR, RZ, 0x1 ;  /* 0x00000001ff0a7803 */ /* 0x000fe20000000000 */
[----:B------:R-:W-:Y:S01]  /*12f0*/  UMOV UR9, 0x40000040 ;  /* 0x4000004000097882 */ /* 0x000fe20000000000 */
[----:B------:R-:W-:Y:S01]  /*1300*/  UMOV UR11, 0x40000040 ;  /* 0x40000040000b7882 */ /* 0x000fe20000000000 */
[----:B------:R-:W-:Y:S01]  /*1310*/  ULOP3.LUT UR4, UR4, 0x3fff, URZ, 0xc0, !UPT ;  /* 0x00003fff04047892 */ /* 0x000fe2000f8ec03f */
[----:B------:R-:W2:Y:S01]  /*1320*/  S2R R12, SR_TID.X ;  /* 0x00000000000c7919 */ /* 0x000ea20000002100 */
[----:B------:R-:W-:Y:S01]  /*1330*/  UMOV UR13, 0x40000040 ;  /* 0x40000040000d7882 */ /* 0x000fe20000000000 */
[----:B------:R-:W-:Y:S01]  /*1340*/  UMOV UR15, 0x40000040 ;  /* 0x40000040000f7882 */ /* 0x000fe20000000000 */
[----:B------:R-:W-:-:S02]  /*1350*/  ULOP3.LUT UR20, UR4, 0x10000, URZ, 0xfc, !UPT ;  /* 0x0001000004147892 */ /* 0x000fc4000f8efc3f */
[----:B------:R-:W-:Y:S02]  /*1360*/  ULOP3.LUT UR4, UR49, 0x10000, URZ, 0xfc, !UPT ;  /* 0x0001000031047892 */ /* 0x000fe4000f8efc3f */
[----:B------:R-:W-:Y:S02]  /*1370*/  UIMAD UR6, UR36, 0x300, UR20 ;  /* 0x00000300240678a4 */ /* 0x000fe4000f8e0214 */
[----:B------:R-:W-:Y:S02]  /*1380*/  UIADD3 UR8, UR4, 0x2, URZ ;  /* 0x0000000204087890 */ /* 0x000fe4000fffe03f */
[----:B------:R-:W-:Y:S02]  /*1390*/  UIADD3 UR10, UR6, 0x2, URZ ;  /* 0x00000002060a7890 */ /* 0x000fe4000fffe03f */
[----:B------:R-:W-:Y:S02]  /*13a0*/  UIADD3 UR12, UR4, 0x4, URZ ;  /* 0x00000004040c7890 */ /* 0x000fe4000fffe03f */
[----:B------:R-:W-:-:S02]  /*13b0*/  UIADD3 UR14, UR6, 0x4, URZ ;  /* 0x00000004060e7890 */ /* 0x000fc4000fffe03f */
[----:B------:R-:W-:Y:S01]  /*13c0*/  HGMMA.64x96x16.F32 R24, gdesc[UR4], RZ, !UPT, gsb0 ;  /* 0x01600000041879f0 */ /* 0x000fe2000c0008ff */
[----:B------:R-:W-:Y:S02]  /*13d0*/  UIADD3 UR16, UR4, 0x6, URZ ;  /* 0x0000000604107890 */ /* 0x000fe4000fffe03f */
[----:B------:R-:W-:Y:S01]  /*13e0*/  UIADD3 UR18, UR6, 0x6, URZ ;  /* 0x0000000606127890 */ /* 0x000fe2000fffe03f */
[----:B------:R-:W-:Y:S01]  /*13f0*/  UMOV UR17, 0x40000040 ;  /* 0x4000004000117882 */ /* 0x000fe20000000000 */
[----:B------:R-:W-:Y:S01]  /*1400*/  UMOV UR19, 0x40000040 ;  /* 0x4000004000137882 */ /* 0x000fe20000000000 */
[----:B------:R-:W-:-:S04]  /*1410*/  UIMAD UR6, UR40, -0x60, UR44 ;  /* 0xffffffa0280678a4 */ /* 0x000fc8000f8e022c */
[----:B------:R-:W-:Y:S01]  /*1420*/  UIADD3 UR6, UR6, 0x60, URZ ;  /* 0x0000006006067890 */ /* 0x000fe2000fffe03f */
[----:B--2---:R-:W-:-:S05]  /*1430*/  LOP3.LUT R12, R12, 0x7f, RZ, 0xc0, !PT ;  /* 0x0000007f0c0c7812 */ /* 0x004fca00078ec0ff */
[----:B-1----:R-:W-:-:S04]  /*1440*/  IMAD.U32 R0, RZ, RZ, UR6 ;  /* 0x00000006ff007e24 */ /* 0x002fc8000f8e00ff */
[----:B------:R-:W-:-:S05]  /*1450*/  IMAD R0, R209, -0x2, R0 ;  /* 0xfffffffed1007824 */ /* 0x000fca00078e0200 */
[C---:B------:R-:W-:Y:S02]  /*1460*/  ISETP.GT.AND P6, PT, R0.reuse, RZ, PT ;  /* 0x000000ff0000720c */ /* 0x040fe40003fc4270 */
[C---:B------:R-:W-:Y:S02]  /*1470*/  ISETP.GT.AND P5, PT, R0.reuse, 0x1, PT ;  /* 0x000000010000780c */ /* 0x040fe40003fa4270 */
[C---:B------:R-:W-:Y:S02]  /*1480*/  ISETP.GT.AND P4, PT, R0.reuse, 0x8, PT ;  /* 0x000000080000780c */ /* 0x040fe40003f84270 */
[C---:B------:R-:W-:Y:S02]  /*1490*/  ISETP.GT.AND P3, PT, R0.reuse, 0x9, PT ;  /* 0x000000090000780c */ /* 0x040fe40003f64270 */
[C---:B------:R-:W-:Y:S02]  /*14a0*/  ISETP.GT.AND P2, PT, R0.reuse, 0x10, PT ;  /* 0x000000100000780c */ /* 0x040fe40003f44270 */
[----:B------:R-:W-:Y:S01]  /*14b0*/  ISETP.GT.AND P1, PT, R0, 0x11, PT ;  /* 0x000000110000780c */ /* 0x000fe20003f24270 */
[----:B------:R-:W-:-:S02]  /*14c0*/  WARPGROUP.DEPBAR.LE gsb0, 0x0 ;  /* 0x00008000000079c5 */ /* 0x000fc40000010000 */
[----:B------:R-:W-:-:S06]  /*14d0*/  WARPGROUP.ARRIVE ;  /* 0x00000000000079c5 */ /* 0x000fcc0000000000 */
[----:B------:R-:W-:Y:S01]  /*14e0*/  HGMMA.64x96x16.F32 R24, gdesc[UR8], R24, gsb0 ;  /* 0x01600000081879f0 */ /* 0x000fe20008000818 */
[----:B------:R-:W-:Y:S02]  /*14f0*/  ULDC UR10, c[0x0][0x988] ;  /* 0x00026200000a7ab9 */ /* 0x000fe40000000800 */
[----:B------:R-:W-:Y:S02]  /*1500*/  WARPGROUP.DEPBAR.LE gsb0, 0x0 ;  /* 0x00008000000079c5 */ /* 0x000fe40000010000 */
[----:B------:R-:W-:-:S06]  /*1510*/  WARPGROUP.ARRIVE ;  /* 0x00000000000079c5 */ /* 0x000fcc0000000000 */
[----:B------:R-:W-:Y:S03]  /*1520*/  HGMMA.64x96x16.F32 R24, gdesc[UR12], R24, gsb0 ;  /* 0x016000000c1879f0 */ /* 0x000fe60008000818 */
[----:B------:R-:W-:Y:S02]  /*1530*/  WARPGROUP.DEPBAR.LE gsb0, 0x0 ;  /* 0x00008000000079c5 */ /* 0x000fe40000010000 */
[----:B------:R-:W-:-:S06]  /*1540*/  WARPGROUP.ARRIVE ;  /* 0x00000000000079c5 */ /* 0x000fcc0000000000 */
[----:B------:R-:W-:Y:S03]  /*1550*/  HGMMA.64x96x16.F32 R24, gdesc[UR16], R24, gsb0 ;  /* 0x01600000101879f0 */ /* 0x000fe60008000818 */
[----:B------:R-:W-:Y:S02]  /*1560*/  WARPGROUP.DEPBAR.LE gsb0, 0x0 ;  /* 0x00008000000079c5 */ /* 0x000fe40000010000 */
[----:B------:R-:W-:Y:S02]  /*1570*/  FSEL R24, R24, -INF , P6 ;  /* 0xff80000018187808 */ /* 0x000fe40003000000 */
[----:B------:R-:W-:Y:S02]  /*1580*/  FSEL R25, R25, -INF , P5 ;  /* 0xff80000019197808 */ /* 0x000fe40002800000 */
[----:B------:R-:W-:Y:S02]  /*1590*/  FSEL R28, R28, -INF , P4 ;  /* 0xff8000001c1c7808 */ /* 0x000fe40002000000 */
[----:B------:R-:W-:-:S02]  /*15a0*/  FMNMX.FTZ R3, R24, R25, !PT ;  /* 0x0000001918037209 */ /* 0x000fc40007810000 */
[----:B------:R-:W-:Y:S02]  /*15b0*/  FSEL R29, R29, -INF , P3 ;  /* 0xff8000001d1d7808 */ /* 0x000fe40001800000 */
[----:B------:R-:W-:Y:S02]  /*15c0*/  FMNMX.FTZ R4, R28, R3, !PT ;  /* 0x000000031c047209 */ /* 0x000fe40007810000 */
[----:B------:R-:W-:Y:S02]  /*15d0*/  FSEL R32, R32, -INF , P2 ;  /* 0xff80000020207808 */ /* 0x000fe40001000000 */
[----:B------:R-:W-:Y:S02]  /*15e0*/  FMNMX.FTZ R3, R29, R4, !PT ;  /* 0x000000041d037209 */ /* 0x000fe40007810000 */
[----:B------:R-:W-:Y:S02]  /*15f0*/  FSEL R26, R26, -INF , P6 ;  /* 0xff8000001a1a7808 */ /* 0x000fe40003000000 */
[----:B------:R-:W-:-:S02]  /*1600*/  ISETP.GT.AND P6, PT, R0, 0x18, PT ;  /* 0x000000180000780c */ /* 0x000fc40003fc4270 */
[----:B------:R-:W-:Y:S02]  /*1610*/  FSEL R33, R33, -INF , P1 ;  /* 0xff80000021217808 */ /* 0x000fe40000800000 */
[----:B------:R-:W-:Y:S02]  /*1620*/  FMNMX.FTZ R4, R32, R3, !PT ;  /* 0x0000000320047209 */ /* 0x000fe40007810000 */
[----:B------:R-:W-:Y:S02]  /*1630*/  FSEL R27, R27, -INF , P5 ;  /* 0xff8000001b1b7808 */ /* 0x000fe40002800000 */
[----:B------:R-:W-:Y:S02]  /*1640*/  ISETP.GT.AND P5, PT, R0, 0x19, PT ;  /* 0x000000190000780c */ /* 0x000fe40003fa4270 */
[----:B------:R-:W-:Y:S02]  /*1650*/  FSEL R36, R36, -INF , P6 ;  /* 0xff80000024247808 */ /* 0x000fe40003000000 */
[----:B------:R-:W-:-:S02]  /*1660*/  FMNMX.FTZ R3, R33, R4, !PT ;  /* 0x0000000421037209 */ /* 0x000fc40007810000 */
[----:B------:R-:W-:Y:S02]  /*1670*/  FSEL R30, R30, -INF , P4 ;  /* 0xff8000001e1e7808 */ /* 0x000fe40002000000 */
[----:B------:R-:W-:Y:S02]  /*1680*/  ISETP.GT.AND P4, PT, R0, 0x20, PT ;  /* 0x000000200000780c */ /* 0x000fe40003f84270 */
        /* <DEDUP_REMOVED lines=63> */
[----:B------:R-:W-:-:S02]  /*1a80*/  FMNMX.FTZ R0, R68, R3, !PT ;  /* 0x0000000344007209 */ /* 0x000fc40007810000 */
[----:B------:R-:W-:Y:S02]  /*1a90*/  FSEL R62, R62, -INF , P6 ;  /* 0xff8000003e3e7808 */ /* 0x000fe40003000000 */
[----:B------:R-:W-:Y:S02]  /*1aa0*/  FMNMX.FTZ R5, R69, R0, !PT ;  /* 0x0000000045057209 */ /* 0x000fe40007810000 */
[----:B------:R-:W-:Y:S02]  /*1ab0*/  FSEL R63, R63, -INF , P5 ;  /* 0xff8000003f3f7808 */ /* 0x000fe40002800000 */
[----:B------:R-:W-:Y:S01]  /*1ac0*/  FSEL R66, R66, -INF , P4 ;  /* 0xff80000042427808 */ /* 0x000fe20002000000 */
[----:B------:R-:W1:Y:S01]  /*1ad0*/  SHFL.BFLY PT, R0, R5, 0x2, 0x1f ;  /* 0x0c401f0005007f89 */ /* 0x000e6200000e0000 */
[----:B------:R-:W-:Y:S02]  /*1ae0*/  FSEL R67, R67, -INF , P3 ;  /* 0xff80000043437808 */ /* 0x000fe40001800000 */
[----:B------:R-:W-:-:S02]  /*1af0*/  FSEL R70, R70, -INF , P2 ;  /* 0xff80000046467808 */ /* 0x000fc40001000000 */
[----:B------:R-:W-:Y:S02]  /*1b00*/  FSEL R71, R71, -INF , P1 ;  /* 0xff80000047477808 */ /* 0x000fe40000800000 */
[----:B-1----:R-:W-:-:S05]  /*1b10*/  FMNMX.FTZ R8, R5, R0, !PT ;  /* 0x0000000005087209 */ /* 0x002fca0007810000 */
[----:B------:R-:W1:Y:S02]  /*1b20*/  SHFL.BFLY PT, R3, R8, 0x1, 0x1f ;  /* 0x0c201f0008037f89 */ /* 0x000e6400000e0000 */
[----:B-1----:R-:W-:Y:S01]  /*1b30*/  FMNMX.FTZ R0, R8, R3, !PT ;  /* 0x0000000308007209 */ /* 0x002fe20007810000 */
[----:B------:R-:W-:-:S03]  /*1b40*/  IMAD.U32 R8, RZ, RZ, UR21 ;  /* 0x00000015ff087e24 */ /* 0x000fc6000f8e00ff */
[C---:B------:R-:W-:Y:S01]  /*1b50*/  FSETP.NEU.FTZ.AND P0, PT, R0.reuse, -INF , PT ;  /* 0xff8000000000780b */ /* 0x040fe20003f1d000 */
[----:B------:R-:W-:-:S05]  /*1b60*/  FMUL.FTZ R3, R0, UR10 ;  /* 0x0000000a00037c20 */ /* 0x000fca0008410000 */
[----:B------:R-:W-:Y:S02]  /*1b70*/  FSEL R9, R3, RZ, P0 ;  /* 0x000000ff03097208 */ /* 0x000fe40000000000 */
[----:B------:R-:W-:Y:S02]  /*1b80*/  FMNMX.FTZ R3, R26, R27, !PT ;  /* 0x0000001b1a037209 */ /* 0x000fe40007810000 */
[----:B------:R-:W-:Y:S01]  /*1b90*/  ISETP.NE.AND P0, PT, R10, RZ, PT ;  /* 0x000000ff0a00720c */ /* 0x000fe20003f05270 */
[--C-:B------:R-:W-:Y:S01]  /*1ba0*/  FFMA.FTZ R24, R24, UR10, -R9.reuse ;  /* 0x0000000a18187c23 */ /* 0x100fe20008010809 */
[----:B------:R-:W-:Y:S01]  /*1bb0*/  FMNMX.FTZ R4, R30, R3, !PT ;  /* 0x000000031e047209 */ /* 0x000fe20007810000 */
[--C-:B------:R-:W-:Y:S01]  /*1bc0*/  FFMA.FTZ R25, R25, UR10, -R9.reuse ;  /* 0x0000000a19197c23 */ /* 0x100fe20008010809 */
[--C-:B------:R-:W-:Y:S01]  /*1bd0*/  FFMA.FTZ R28, R28, UR10, -R9.reuse ;  /* 0x0000000a1c1c7c23 */ /* 0x100fe20008010809 */
[--C-:B------:R-:W-:Y:S01]  /*1be0*/  FFMA.FTZ R29, R29, UR10, -R9.reuse ;  /* 0x0000000a1d1d7c23 */ /* 0x100fe20008010809 */
[----:B------:R-:W-:Y:S01]  /*1bf0*/  FMNMX.FTZ R3, R31, R4, !PT ;  /* 0x000000041f037209 */ /* 0x000fe20007810000 */
[----:B------:R-:W-:Y:S01]  /*1c00*/  MUFU.EX2 R24, R24 ;  /* 0x0000001800187308 */ /* 0x000fe20000000800 */
[--C-:B------:R-:W-:Y:S01]  /*1c10*/  FFMA.FTZ R32, R32, UR10, -R9.reuse ;  /* 0x0000000a20207c23 */ /* 0x100fe20008010809 */
[--C-:B------:R-:W-:Y:S01]  /*1c20*/  FFMA.FTZ R33, R33, UR10, -R9.reuse ;  /* 0x0000000a21217c23 */ /* 0x100fe20008010809 */
[----:B------:R-:W-:Y:S01]  /*1c30*/  FMNMX.FTZ R4, R34, R3, !PT ;  /* 0x0000000322047209 */ /* 0x000fe20007810000 */
[--C-:B------:R-:W-:Y:S01]  /*1c40*/  FFMA.FTZ R36, R36, UR10, -R9.reuse ;  /* 0x0000000a24247c23 */ /* 0x100fe20008010809 */
[--C-:B------:R-:W-:Y:S01]  /*1c50*/  FFMA.FTZ R37, R37, UR10, -R9.reuse ;  /* 0x0000000a25257c23 */ /* 0x100fe20008010809 */
[--C-:B------:R-:W-:Y:S01]  /*1c60*/  FFMA.FTZ R40, R40, UR10, -R9.reuse ;  /* 0x0000000a28287c23 */ /* 0x100fe20008010809 */
[----:B------:R-:W-:Y:S01]  /*1c70*/  FMNMX.FTZ R3, R35, R4, !PT ;  /* 0x0000000423037209 */ /* 0x000fe20007810000 */
[----:B------:R-:W1:Y:S01]  /*1c80*/  MUFU.EX2 R25, R25 ;  /* 0x0000001900197308 */ /* 0x000e620000000800 */
[--C-:B------:R-:W-:Y:S01]  /*1c90*/  FFMA.FTZ R41, R41, UR10, -R9.reuse ;  /* 0x0000000a29297c23 */ /* 0x100fe20008010809 */
        /* <DEDUP_REMOVED lines=12> */
[----:B------:R-:W-:Y:S01]  /*1d60*/  FFMA.FTZ R60, R60, UR10, -R9 ;  /* 0x0000000a3c3c7c23 */ /* 0x000fe20008010809 */
[----:B------:R-:W-:Y:S01]  /*1d70*/  FMNMX.FTZ R3, R43, R4, !PT ;  /* 0x000000042b037209 */ /* 0x000fe20007810000 */
[----:B------:R-:W2:Y:S01]  /*1d80*/  MUFU.EX2 R29, R29 ;  /* 0x0000001d001d7308 */ /* 0x000ea20000000800 */
[----:B-1----:R-:W-:Y:S01]  /*1d90*/  FADD.FTZ R11, R24, R25 ;  /* 0x00000019180b7221 */ /* 0x002fe20000010000 */
[--C-:B------:R-:W-:Y:S01]  /*1da0*/  FFMA.FTZ R61, R61, UR10, -R9.reuse ;  /* 0x0000000a3d3d7c23 */ /* 0x100fe20008010809 */
[----:B------:R-:W-:Y:S01]  /*1db0*/  FMNMX.FTZ R4, R46, R3, !PT ;  /* 0x000000032e047209 */ /* 0x000fe20007810000 */
[--C-:B------:R-:W-:Y:S01]  /*1dc0*/  FFMA.FTZ R64, R64, UR10, -R9.reuse ;  /* 0x0000000a40407c23 */ /* 0x100fe20008010809 */
[--C-:B------:R-:W-:Y:S01]  /*1dd0*/  FFMA.FTZ R65, R65, UR10, -R9.reuse ;  /* 0x0000000a41417c23 */ /* 0x100fe20008010809 */
[--C-:B------:R-:W-:Y:S01]  /*1de0*/  FFMA.FTZ R68, R68, UR10, -R9.reuse ;  /* 0x0000000a44447c23 */ /* 0x100fe20008010809 */
[----:B------:R-:W-:Y:S01]  /*1df0*/  FMNMX.FTZ R3, R47, R4, !PT ;  /* 0x000000042f037209 */ /* 0x000fe20007810000 */
[----:B------:R-:W-:Y:S01]  /*1e00*/  MUFU.EX2 R32, R32 ;  /* 0x0000002000207308 */ /* 0x000fe20000000800 */
[----:B------:R-:W-:Y:S01]  /*1e10*/  FFMA.FTZ R9, R69, UR10, -R9 ;  /* 0x0000000a45097c23 */ /* 0x000fe20008010809 */
[----:B------:R-:W-:-:S02]  /*1e20*/  F2FP.F16.F32.PACK_AB R152, R25, R24 ;  /* 0x000000181998723e */ /* 0x000fc400000000ff */
[----:B------:R-:W-:-:S04]  /*1e30*/  FMNMX.FTZ R4, R50, R3, !PT ;  /* 0x0000000332047209 */ /* 0x000fc80007810000 */
[----:B------:R-:W-:Y:S01]  /*1e40*/  FMNMX.FTZ R3, R51, R4, !PT ;  /* 0x0000000433037209 */ /* 0x000fe20007810000 */
[----:B------:R-:W1:Y:S01]  /*1e50*/  MUFU.EX2 R33, R33 ;  /* 0x0000002100217308 */ /* 0x000e620000000800 */
[----:B--2---:R-:W-:Y:S02]  /*1e60*/  F2FP.F16.F32.PACK_AB R154, R29, R28 ;  /* 0x0000001c1d9a723e */ /* 0x004fe400000000ff */
[----:B------:R-:W-:-:S04]  /*1e70*/  FMNMX.FTZ R4, R54, R3, !PT ;  /* 0x0000000336047209 */ /* 0x000fc80007810000 */
[----:B------:R-:W-:Y:S01]  /*1e80*/  FMNMX.FTZ R3, R55, R4, !PT ;  /* 0x0000000437037209 */ /* 0x000fe20007810000 */
[----:B------:R-:W-:Y:S03]  /*1e90*/  MUFU.EX2 R36, R36 ;  /* 0x0000002400247308 */ /* 0x000fe60000000800 */
[----:B------:R-:W-:-:S04]  /*1ea0*/  FMNMX.FTZ R4, R58, R3, !PT ;  /* 0x000000033a047209 */ /* 0x000fc80007810000 */
[----:B------:R-:W-:Y:S01]  /*1eb0*/  FMNMX.FTZ R3, R59, R4, !PT ;  /* 0x000000043b037209 */ /* 0x000fe20007810000 */
[----:B------:R-:W2:Y:S01]  /*1ec0*/  MUFU.EX2 R37, R37 ;  /* 0x0000002500257308 */ /* 0x000ea20000000800 */
[----:B-1----:R-:W-:Y:S02]  /*1ed0*/  F2FP.F16.F32.PACK_AB R156, R33, R32 ;  /* 0x00000020219c723e */ /* 0x002fe400000000ff */
[----:B------:R-:W-:-:S04]  /*1ee0*/  FMNMX.FTZ R4, R62, R3, !PT ;  /* 0x000000033e047209 */ /* 0x000fc80007810000 */
[----:B------:R-:W-:Y:S01]  /*1ef0*/  FMNMX.FTZ R3, R63, R4, !PT ;  /* 0x000000043f037209 */ /* 0x000fe20007810000 */
[----:B------:R-:W-:Y:S03]  /*1f00*/  MUFU.EX2 R40, R40 ;  /* 0x0000002800287308 */ /* 0x000fe60000000800 */
[----:B------:R-:W-:-:S04]  /*1f10*/  FMNMX.FTZ R4, R66, R3, !PT ;  /* 0x0000000342047209 */ /* 0x000fc80007810000 */
[----:B------:R-:W-:Y:S01]  /*1f20*/  FMNMX.FTZ R3, R67, R4, !PT ;  /* 0x0000000443037209 */ /* 0x000fe20007810000 */
[----:B------:R-:W1:Y:S01]  /*1f30*/  MUFU.EX2 R41, R41 ;  /* 0x0000002900297308 */ /* 0x000e620000000800 */
[----:B--2---:R-:W-:Y:S02]  /*1f40*/  F2FP.F16.F32.PACK_AB R158, R37, R36 ;  /* 0x00000024259e723e */ /* 0x004fe400000000ff */
[----:B------:R-:W-:-:S04]  /*1f50*/  FMNMX.FTZ R4, R70, R3, !PT ;  /* 0x0000000346047209 */ /* 0x000fc80007810000 */
[----:B------:R-:W-:Y:S01]  /*1f60*/  FMNMX.FTZ R4, R71, R4, !PT ;  /* 0x0000000447047209 */ /* 0x000fe20007810000 */
[----:B------:R-:W-:Y:S04]  /*1f70*/  MUFU.EX2 R44, R44 ;  /* 0x0000002c002c7308 */ /* 0x000fe80000000800 */
[----:B------:R-:W2:Y:S04]  /*1f80*/  SHFL.BFLY PT, R3, R4, 0x2, 0x1f ;  /* 0x0c401f0004037f89 */ /* 0x000ea800000e0000 */
[----:B------:R-:W3:Y:S01]  /*1f90*/  MUFU.EX2 R45, R45 ;  /* 0x0000002d002d7308 */ /* 0x000ee20000000800 */
[----:B-1----:R-:W-:-:S07]  /*1fa0*/  F2FP.F16.F32.PACK_AB R160, R41, R40 ;  /* 0x0000002829a0723e */ /* 0x002fce00000000ff */
[----:B------:R-:W-:Y:S08]  /*1fb0*/  MUFU.EX2 R48, R48 ;  /* 0x0000003000307308 */ /* 0x000ff00000000800 */
[----:B------:R-:W1:Y:S01]  /*1fc0*/  MUFU.EX2 R49, R49 ;  /* 0x0000003100317308 */ /* 0x000e620000000800 */
[----:B---3--:R-:W-:Y:S02]  /*1fd0*/  F2FP.F16.F32.PACK_AB R162, R45, R44 ;  /* 0x0000002c2da2723e */ /* 0x008fe400000000ff */
[----:B--2---:R-:W-:-:S05]  /*1fe0*/  FMNMX.FTZ R5, R4, R3, !PT ;  /* 0x0000000304057209 */ /* 0x004fca0007810000 */
[----:B------:R-:W-:Y:S01]  /*1ff0*/  MUFU.EX2 R52, R52 ;  /* 0x0000003400347308 */ /* 0x000fe20000000800 */
[----:B------:R-:W2:Y:S07]  /*2000*/  SHFL.BFLY PT, R4, R5, 0x1, 0x1f ;  /* 0x0c201f0005047f89 */ /* 0x000eae00000e0000 */
[----:B------:R-:W3:Y:S01]  /*2010*/  MUFU.EX2 R53, R53 ;  /* 0x0000003500357308 */ /* 0x000ee20000000800 */
[----:B-1----:R-:W-:-:S07]  /*2020*/  F2FP.F16.F32.PACK_AB R164, R49, R48 ;  /* 0x0000003031a4723e */ /* 0x002fce00000000ff */
[----:B------:R-:W-:Y:S08]  /*2030*/  MUFU.EX2 R56, R56 ;  /* 0x0000003800387308 */ /* 0x000ff00000000800 */
[----:B------:R-:W-:Y:S01]  /*2040*/  MUFU.EX2 R57, R57 ;  /* 0x0000003900397308 */ /* 0x000fe20000000800 */
[----:B--2---:R-:W-:Y:S02]  /*2050*/  FMNMX.FTZ R3, R5, R4, !PT ;  /* 0x0000000405037209 */ /* 0x004fe40007810000 */
[----:B---3--:R-:W-:-:S02]  /*2060*/  F2FP.F16.F32.PACK_AB R166, R53, R52 ;  /* 0x0000003435a6723e */ /* 0x008fc400000000ff */
[C---:B------:R-:W-:Y:S01]  /*2070*/  FSETP.NEU.FTZ.AND P1, PT, R3.reuse, -INF , PT ;  /* 0xff8000000300780b */ /* 0x040fe20003f3d000 */
[----:B------:R-:W-:Y:S02]  /*2080*/  FMUL.FTZ R4, R3, UR10 ;  /* 0x0000000a03047c20 */ /* 0x000fe40008410000 */
[----:B------:R-:W-:Y:S03]  /*2090*/  MUFU.EX2 R60, R60 ;  /* 0x0000003c003c7308 */ /* 0x000fe60000000800 */
[----:B------:R-:W-:Y:S01]  /*20a0*/  FSEL R5, R4, RZ, P1 ;  /* 0x000000ff04057208 */ /* 0x000fe20000800000 */
[----:B------:R-:W-:Y:S01]  /*20b0*/  FADD.FTZ R4, R28, R11 ;  /* 0x0000000b1c047221 */ /* 0x000fe20000010000 */
[----:B------:R-:W-:Y:S02]  /*20c0*/  ISETP.NE.AND P1, PT, R12, RZ, PT ;  /* 0x000000ff0c00720c */ /* 0x000fe40003f25270 */
[----:B------:R-:W1:Y:S01]  /*20d0*/  S2R R12, SR_TID.X ;  /* 0x00000000000c7919 */ /* 0x000e620000002100 */
[--C-:B------:R-:W-:Y:S01]  /*20e0*/  FFMA.FTZ R26, R26, UR10, -R5.reuse ;  /* 0x0000000a1a1a7c23 */ /* 0x100fe20008010805 */
[--C-:B------:R-:W-:Y:S01]  /*20f0*/  FFMA.FTZ R27, R27, UR10, -R5.reuse ;  /* 0x0000000a1b1b7c23 */ /* 0x100fe20008010805 */
[--C-:B------:R-:W-:Y:S01]  /*2100*/  FFMA.FTZ R30, R30, UR10, -R5.reuse ;  /* 0x0000000a1e1e7c23 */ /* 0x100fe20008010805 */
[--C-:B------:R-:W-:Y:S01]  /*2110*/  FFMA.FTZ R31, R31, UR10, -R5.reuse ;  /* 0x0000000a1f1f7c23 */ /* 0x100fe20008010805 */
[--C-:B------:R-:W-:Y:S01]  /*2120*/  FFMA.FTZ R34, R34, UR10, -R5.reuse ;  /* 0x0000000a22227c23 */ /* 0x100fe20008010805 */
[--C-:B------:R-:W-:Y:S01]  /*2130*/  FFMA.FTZ R35, R35, UR10, -R5.reuse ;  /* 0x0000000a23237c23 */ /* 0x100fe20008010805 */
[----:B------:R-:W-:Y:S01]  /*2140*/  MUFU.EX2 R26, R26 ;  /* 0x0000001a001a7308 */ /* 0x000fe20000000800 */
[----:B------:R-:W-:Y:S01]  /*2150*/  FADD.FTZ R11, R29, R4 ;  /* 0x000000041d0b7221 */ /* 0x000fe20000010000 */
[--C-:B------:R-:W-:Y:S01]  /*2160*/  FFMA.FTZ R38, R38, UR10, -R5.reuse ;  /* 0x0000000a26267c23 */ /* 0x100fe20008010805 */
[--C-:B------:R-:W-:Y:S01]  /*2170*/  FFMA.FTZ R39, R39, UR10, -R5.reuse ;  /* 0x0000000a27277c23 */ /* 0x100fe20008010805 */
[----:B------:R-:W-:Y:S01]  /*2180*/  FFMA.FTZ R42, R42, UR10, -R5 ;  /* 0x0000000a2a2a7c23 */ /* 0x000fe20008010805 */
[----:B------:R-:W-:Y:S01]  /*2190*/  FADD.FTZ R4, R32, R11 ;  /* 0x0000000b20047221 */ /* 0x000fe20000010000 */
[--C-:B------:R-:W-:Y:S01]  /*21a0*/  FFMA.FTZ R43, R43, UR10, -R5.reuse ;  /* 0x0000000a2b2b7c23 */ /* 0x100fe20008010805 */
[--C-:B------:R-:W-:Y:S01]  /*21b0*/  FFMA.FTZ R46, R46, UR10, -R5.reuse ;  /* 0x0000000a2e2e7c23 */ /* 0x100fe20008010805 */
[----:B------:R-:W2:Y:S01]  /*21c0*/  MUFU.EX2 R27, R27 ;  /* 0x0000001b001b7308 */ /* 0x000ea20000000800 */
[----:B------:R-:W-:Y:S01]  /*21d0*/  FADD.FTZ R13, R33, R4 ;  /* 0x00000004210d7221 */ /* 0x000fe20000010000 */
[--C-:B------:R-:W-:Y:S01]  /*21e0*/  FFMA.FTZ R47, R47, UR10, -R5.reuse ;  /* 0x0000000a2f2f7c23 */ /* 0x100fe20008010805 */
[--C-:B------:R-:W-:Y:S01]  /*21f0*/  FFMA.FTZ R50, R50, UR10, -R5.reuse ;  /* 0x0000000a32327c23 */ /* 0x100fe20008010805 */
[----:B------:R-:W-:Y:S01]  /*2200*/  FFMA.FTZ R51, R51, UR10, -R5 ;  /* 0x0000000a33337c23 */ /* 0x000fe20008010805 */
[----:B------:R-:W-:Y:S01]  /*2210*/  FADD.FTZ R10, R36, R13 ;  /* 0x0000000d240a7221 */ /* 0x000fe20000010000 */
[--C-:B------:R-:W-:Y:S01]  /*2220*/  FFMA.FTZ R54, R54, UR10, -R5.reuse ;  /* 0x0000000a36367c23 */ /* 0x100fe20008010805 */
[--C-:B------:R-:W-:Y:S01]  /*2230*/  FFMA.FTZ R55, R55, UR10, -R5.reuse ;  /* 0x0000000a37377c23 */ /* 0x100fe20008010805 */
[----:B------:R-:W3:Y:S01]  /*2240*/  MUFU.EX2 R30, R30 ;  /* 0x0000001e001e7308 */ /* 0x000ee20000000800 */
[----:B------:R-:W-:Y:S01]  /*2250*/  FADD.FTZ R13, R37, R10 ;  /* 0x0000000a250d7221 */ /* 0x000fe20000010000 */
[--C-:B------:R-:W-:Y:S01]  /*2260*/  FFMA.FTZ R58, R58, UR10, -R5.reuse ;  /* 0x0000000a3a3a7c23 */ /* 0x100fe20008010805 */
[--C-:B------:R-:W-:Y:S01]  /*2270*/  FFMA.FTZ R59, R59, UR10, -R5.reuse ;  /* 0x0000000a3b3b7c23 */ /* 0x100fe20008010805 */
[--C-:B------:R-:W-:Y:S01]  /*2280*/  FFMA.FTZ R62, R62, UR10, -R5.reuse ;  /* 0x0000000a3e3e7c23 */ /* 0x100fe20008010805 */
[--C-:B------:R-:W-:Y:S01]  /*2290*/  FFMA.FTZ R63, R63, UR10, -R5.reuse ;  /* 0x0000000a3f3f7c23 */ /* 0x100fe20008010805 */
[--C-:B------:R-:W-:Y:S01]  /*22a0*/  FFMA.FTZ R66, R66, UR10, -R5.reuse ;  /* 0x0000000a42427c23 */ /* 0x100fe20008010805 */
[----:B------:R-:W-:Y:S01]  /*22b0*/  FFMA.FTZ R67, R67, UR10, -R5 ;  /* 0x0000000a43437c23 */ /* 0x000fe20008010805 */
[----:B------:R-:W4:Y:S01]  /*22c0*/  MUFU.EX2 R31, R31 ;  /* 0x0000001f001f7308 */ /* 0x000f220000000800 */
[----:B--2---:R-:W-:Y:S01]  /*22d0*/  FADD.FTZ R11, R26, R27 ;  /* 0x0000001b1a0b7221 */ /* 0x004fe20000010000 */
[----:B-1----:R-:W-:Y:S01]  /*22e0*/  SHF.R.U32.HI R12, RZ, 0x7, R12 ;  /* 0x00000007ff0c7819 */ /* 0x002fe2000001160c */
[--C-:B------:R-:W-:Y:S01]  /*22f0*/  FFMA.FTZ R70, R70, UR10, -R5.reuse ;  /* 0x0000000a46467c23 */ /* 0x100fe20008010805 */
[----:B------:R-:W-:Y:S01]  /*2300*/  FFMA.FTZ R71, R71, UR10, -R5 ;  /* 0x0000000a47477c23 */ /* 0x000fe20008010805 */
[----:B------:R-:W-:-:S02]  /*2310*/  F2FP.F16.F32.PACK_AB R168, R57, R56 ;  /* 0x0000003839a8723e */ /* 0x000fc400000000ff */
[----:B------:R-:W-:Y:S01]  /*2320*/  IADD3 R176, -R12, 0xb, RZ ;  /* 0x0000000b0cb07810 */ /* 0x000fe20007ffe1ff */
[----:B------:R-:W1:Y:S01]  /*2330*/  MUFU.EX2 R34, R34 ;  /* 0x0000002200227308 */ /* 0x000e620000000800 */
[----:B---3--:R-:W-:Y:S01]  /*2340*/  FADD.FTZ R4, R30, R11 ;  /* 0x0000000b1e047221 */ /* 0x008fe20000010000 */
[----:B------:R-:W-:Y:S01]  /*2350*/  FADD.FTZ R12, R40, R13 ;  /* 0x0000000d280c7221 */ /* 0x000fe20000010000 */
[----:B------:R-:W-:-:S03]  /*2360*/  F2FP.F16.F32.PACK_AB R153, R27, R26 ;  /* 0x0000001a1b99723e */ /* 0x000fc600000000ff */
[----:B------:R-:W-:Y:S02]  /*2370*/  FADD.FTZ R13, R41, R12 ;  /* 0x0000000c290d7221 */ /* 0x000fe40000010000 */
[----:B------:R-:W2:Y:S01]  /*2380*/  MUFU.EX2 R35, R35 ;  /* 0x0000002300237308 */ /* 0x000ea20000000800 */
[C---:B----4-:R-:W-:Y:S01]  /*2390*/  FADD.FTZ R11, R31.reuse, R4 ;  /* 0x000000041f0b7221 */ /* 0x050fe20000010000 */
[----:B------:R-:W-:Y:S02]  /*23a0*/  @!P1 VIADD R4, R8, 0x22840 ;  /* 0x0002284008049836 */ /* 0x000fe40000000000 */
[----:B------:R-:W-:Y:S01]  /*23b0*/  FADD.FTZ R12, R44, R13 ;  /* 0x0000000d2c0c7221 */ /* 0x000fe20000010000 */
[----:B------:R-:W-:Y:S02]  /*23c0*/  F2FP.F16.F32.PACK_AB R155, R31, R30 ;  /* 0x0000001e1f9b723e */ /* 0x000fe400000000ff */
[----:B------:R-:W-:Y:S01]  /*23d0*/  @!P1 PRMT R4, RZ, 0x654, R4 ;  /* 0x00000654ff049816 */ /* 0x000fe20000000004 */
[----:B------:R-:W3:Y:S01]  /*23e0*/  MUFU.EX2 R38, R38 ;  /* 0x0000002600267308 */ /* 0x000ee20000000800 */
[----:B-1----:R-:W-:Y:S01]  /*23f0*/  FADD.FTZ R10, R34, R11 ;  /* 0x0000000b220a7221 */ /* 0x002fe20000010000 */
[----:B------:R1:W-:Y:S06]  /*2400*/  BAR.ARV R176, 0x100 ;  /* 0x000400b00000751d */ /* 0x0003ec0000002000 */
[----:B------:R-:W4:Y:S01]  /*2410*/  MUFU.EX2 R39, R39 ;  /* 0x0000002700277308 */ /* 0x000f220000000800 */
[----:B--2---:R-:W-:Y:S01]  /*2420*/  FADD.FTZ R11, R35, R10 ;  /* 0x0000000a230b7221 */ /* 0x004fe20000010000 */
[----:B------:R-:W-:Y:S01]  /*2430*/  FADD.FTZ R13, R45, R12 ;  /* 0x0000000c2d0d7221 */ /* 0x000fe20000010000 */
[----:B------:R2:W-:Y:S01]  /*2440*/  @!P1 SYNCS.ARRIVE.TRANS64.RED.A1T0 RZ, [R4+URZ], RZ ;  /* 0x000000ff04ff99a7 */ /* 0x0005e2000810043f */
[----:B------:R-:W-:-:S04]  /*2450*/  F2FP.F16.F32.PACK_AB R157, R35, R34 ;  /* 0x00000022239d723e */ /* 0x000fc800000000ff */
[----:B------:R-:W2:Y:S01]  /*2460*/  MUFU.EX2 R42, R42 ;  /* 0x0000002a002a7308 */ /* 0x000ea20000000800 */
[----:B---3--:R-:W-:-:S07]  /*2470*/  FADD.FTZ R10, R38, R11 ;  /* 0x0000000b260a7221 */ /* 0x008fce0000010000 */
[----:B------:R-:W3:Y:S01]  /*2480*/  MUFU.EX2 R43, R43 ;  /* 0x0000002b002b7308 */ /* 0x000ee20000000800 */
[C---:B----4-:R-:W-:Y:S01]  /*2490*/  FADD.FTZ R11, R39.reuse, R10 ;  /* 0x0000000a270b7221 */ /* 0x050fe20000010000 */
[----:B------:R-:W-:Y:S01]  /*24a0*/  FADD.FTZ R10, R48, R13 ;  /* 0x0000000d300a7221 */ /* 0x000fe20000010000 */
[----:B------:R-:W-:-:S03]  /*24b0*/  F2FP.F16.F32.PACK_AB R159, R39, R38 ;  /* 0x00000026279f723e */ /* 0x000fc600000000ff */
[----:B------:R-:W-:Y:S02]  /*24c0*/  FADD.FTZ R13, R49, R10 ;  /* 0x0000000a310d7221 */ /* 0x000fe40000010000 */
[----:B------:R-:W4:Y:S01]  /*24d0*/  MUFU.EX2 R46, R46 ;  /* 0x0000002e002e7308 */ /* 0x000f220000000800 */
[----:B--2---:R-:W-:Y:S01]  /*24e0*/  FADD.FTZ R4, R42, R11 ;  /* 0x0000000b2a047221 */ /* 0x004fe20000010000 */
[----:B------:R-:W-:-:S04]  /*24f0*/  FADD.FTZ R10, R52, R13 ;  /* 0x0000000d340a7221 */ /* 0x000fc80000010000 */
[----:B------:R-:W-:Y:S02]  /*2500*/  FADD.FTZ R13, R53, R10 ;  /* 0x0000000a350d7221 */ /* 0x000fe40000010000 */
[----:B------:R-:W2:Y:S01]  /*2510*/  MUFU.EX2 R47, R47 ;  /* 0x0000002f002f7308 */ /* 0x000ea20000000800 */
[C---:B---3--:R-:W-:Y:S01]  /*2520*/  FADD.FTZ R11, R43.reuse, R4 ;  /* 0x000000042b0b7221 */ /* 0x048fe20000010000 */
[----:B------:R-:W-:Y:S01]  /*2530*/  FADD.FTZ R10, R56, R13 ;  /* 0x0000000d380a7221 */ /* 0x000fe20000010000 */
[----:B------:R-:W-:-:S05]  /*2540*/  F2FP.F16.F32.PACK_AB R161, R43, R42 ;  /* 0x0000002a2ba1723e */ /* 0x000fca00000000ff */
[----:B------:R-:W3:Y:S01]  /*2550*/  MUFU.EX2 R50, R50 ;  /* 0x0000003200327308 */ /* 0x000ee20000000800 */
[----:B----4-:R-:W-:-:S07]  /*2560*/  FADD.FTZ R4, R46, R11 ;  /* 0x0000000b2e047221 */ /* 0x010fce0000010000 */
[----:B------:R-:W4:Y:S01]  /*2570*/  MUFU.EX2 R51, R51 ;  /* 0x0000003300337308 */ /* 0x000f220000000800 */
[C---:B--2---:R-:W-:Y:S01]  /*2580*/  FADD.FTZ R11, R47.reuse, R4 ;  /* 0x000000042f0b7221 */ /* 0x044fe20000010000 */
[----:B------:R-:W-:-:S06]  /*2590*/  F2FP.F16.F32.PACK_AB R163, R47, R46 ;  /* 0x0000002e2fa3723e */ /* 0x000fcc00000000ff */
[----:B------:R-:W2:Y:S01]  /*25a0*/  MUFU.EX2 R54, R54 ;  /* 0x0000003600367308 */ /* 0x000ea20000000800 */
[----:B---3--:R-:W-:Y:S01]  /*25b0*/  FADD.FTZ R4, R50, R11 ;  /* 0x0000000b32047221 */ /* 0x008fe20000010000 */
[----:B------:R-:W-:-:S04]  /*25c0*/  FADD.FTZ R11, R57, R10 ;  /* 0x0000000a390b7221 */ /* 0x000fc80000010000 */
[----:B------:R-:W-:Y:S02]  /*25d0*/  FADD.FTZ R10, R60, R11 ;  /* 0x0000000b3c0a7221 */ /* 0x000fe40000010000 */
[----:B------:R-:W3:Y:S01]  /*25e0*/  MUFU.EX2 R55, R55 ;  /* 0x0000003700377308 */ /* 0x000ee20000000800 */
[C---:B----4-:R-:W-:Y:S01]  /*25f0*/  FADD.FTZ R5, R51.reuse, R4 ;  /* 0x0000000433057221 */ /* 0x050fe20000010000 */
[----:B------:R-:W-:-:S06]  /*2600*/  F2FP.F16.F32.PACK_AB R165, R51, R50 ;  /* 0x0000003233a5723e */ /* 0x000fcc00000000ff */
[----:B------:R-:W4:Y:S01]  /*2610*/  MUFU.EX2 R61, R61 ;  /* 0x0000003d003d7308 */ /* 0x000f220000000800 */
[----:B--2---:R-:W-:-:S07]  /*2620*/  FADD.FTZ R4, R54, R5 ;  /* 0x0000000536047221 */ /* 0x004fce0000010000 */
[----:B------:R-:W2:Y:S01]  /*2630*/  MUFU.EX2 R58, R58 ;  /* 0x0000003a003a7308 */ /* 0x000ea20000000800 */
[C---:B---3--:R-:W-:Y:S01]  /*2640*/  FADD.FTZ R5, R55.reuse, R4 ;  /* 0x0000000437057221 */ /* 0x048fe20000010000 */
[----:B------:R-:W-:-:S06]  /*2650*/  F2FP.F16.F32.PACK_AB R167, R55, R54 ;  /* 0x0000003637a7723e */ /* 0x000fcc00000000ff */
[----:B------:R-:W3:Y:S01]  /*2660*/  MUFU.EX2 R64, R64 ;  /* 0x0000004000407308 */ /* 0x000ee20000000800 */
[C---:B----4-:R-:W-:Y:S01]  /*2670*/  FADD.FTZ R11, R61.reuse, R10 ;  /* 0x0000000a3d0b7221 */ /* 0x050fe20000010000 */
[----:B------:R-:W-:-:S06]  /*2680*/  F2FP.F16.F32.PACK_AB R170, R61, R60 ;  /* 0x0000003c3daa723e */ /* 0x000fcc00000000ff */
[----:B------:R-:W4:Y:S01]  /*2690*/  MUFU.EX2 R59, R59 ;  /* 0x0000003b003b7308 */ /* 0x000f220000000800 */
[----:B--2---:R-:W-:-:S07]  /*26a0*/  FADD.FTZ R4, R58, R5 ;  /* 0x000000053a047221 */ /* 0x004fce0000010000 */
[----:B------:R-:W2:Y:S01]  /*26b0*/  MUFU.EX2 R65, R65 ;  /* 0x0000004100417308 */ /* 0x000ea20000000800 */
[----:B---3--:R-:W-:-:S07]  /*26c0*/  FADD.FTZ R10, R64, R11 ;  /* 0x0000000b400a7221 */ /* 0x008fce0000010000 */
[----:B------:R-:W3:Y:S01]  /*26d0*/  MUFU.EX2 R62, R62 ;  /* 0x0000003e003e7308 */ /* 0x000ee20000000800 */
[C---:B----4-:R-:W-:Y:S01]  /*26e0*/  FADD.FTZ R5, R59.reuse, R4 ;  /* 0x000000043b057221 */ /* 0x050fe20000010000 */
[----:B------:R-:W-:-:S06]  /*26f0*/  F2FP.F16.F32.PACK_AB R169, R59, R58 ;  /* 0x0000003a3ba9723e */ /* 0x000fcc00000000ff */
[----:B------:R-:W4:Y:S01]  /*2700*/  MUFU.EX2 R68, R68 ;  /* 0x0000004400447308 */ /* 0x000f220000000800 */
[C---:B--2---:R-:W-:Y:S01]  /*2710*/  FADD.FTZ R11, R65.reuse, R10 ;  /* 0x0000000a410b7221 */ /* 0x044fe20000010000 */
[----:B------:R-:W-:-:S06]  /*2720*/  F2FP.F16.F32.PACK_AB R172, R65, R64 ;  /* 0x0000004041ac723e */ /* 0x000fcc00000000ff */
[----:B------:R-:W2:Y:S01]  /*2730*/  MUFU.EX2 R63, R63 ;  /* 0x0000003f003f7308 */ /* 0x000ea20000000800 */
[----:B---3--:R-:W-:-:S07]  /*2740*/  FADD.FTZ R4, R62, R5 ;  /* 0x000000053e047221 */ /* 0x008fce0000010000 */
[----:B------:R-:W3:Y:S01]  /*2750*/  MUFU.EX2 R66, R66 ;  /* 0x0000004200427308 */ /* 0x000ee20000000800 */
[----:B----4-:R-:W-:-:S07]  /*2760*/  FADD.FTZ R10, R68, R11 ;  /* 0x0000000b440a7221 */ /* 0x010fce0000010000 */
[----:B------:R-:W4:Y:S01]  /*2770*/  MUFU.EX2 R9, R9 ;  /* 0x0000000900097308 */ /* 0x000f220000000800 */
[C---:B--2---:R-:W-:Y:S01]  /*2780*/  FADD.FTZ R11, R63.reuse, R4 ;  /* 0x000000043f0b7221 */ /* 0x044fe20000010000 */
[----:B------:R-:W-:-:S06]  /*2790*/  F2FP.F16.F32.PACK_AB R171, R63, R62 ;  /* 0x0000003e3fab723e */ /* 0x000fcc00000000ff */
[----:B------:R-:W2:Y:S01]  /*27a0*/  MUFU.EX2 R67, R67 ;  /* 0x0000004300437308 */ /* 0x000ea20000000800 */
[----:B---3--:R-:W-:-:S07]  /*27b0*/  FADD.FTZ R4, R66, R11 ;  /* 0x0000000b42047221 */ /* 0x008fce0000010000 */
[----:B------:R-:W3:Y:S01]  /*27c0*/  MUFU.EX2 R70, R70 ;  /* 0x0000004600467308 */ /* 0x000ee20000000800 */
[C---:B----4-:R-:W-:Y:S01]  /*27d0*/  FADD.FTZ R5, R9.reuse, R10 ;  /* 0x0000000a09057221 */ /* 0x050fe20000010000 */
[----:B------:R-:W-:-:S06]  /*27e0*/  F2FP.F16.F32.PACK_AB R174, R9, R68 ;  /* 0x0000004409ae723e */ /* 0x000fcc00000000ff */
[----:B------:R-:W4:Y:S01]  /*27f0*/  MUFU.EX2 R71, R71 ;  /* 0x0000004700477308 */ /* 0x000f220000000800 */
[C---:B--2---:R-:W-:Y:S01]  /*2800*/  FADD.FTZ R9, R67.reuse, R4 ;  /* 0x0000000443097221 */ /* 0x044fe20000010000 */
[----:B------:R-:W-:-:S03]  /*2810*/  F2FP.F16.F32.PACK_AB R173, R67, R66 ;  /* 0x0000004243ad723e */ /* 0x000fc600000000ff */
[----:B---3--:R-:W-:-:S04]  /*2820*/  FADD.FTZ R4, R70, R9 ;  /* 0x0000000946047221 */ /* 0x008fc80000010000 */
[C---:B----4-:R-:W-:Y:S01]  /*2830*/  FADD.FTZ R4, R71.reuse, R4 ;  /* 0x0000000447047221 */ /* 0x050fe20000010000 */
[----:B------:R-:W-:Y:S01]  /*2840*/  F2FP.F16.F32.PACK_AB R175, R71, R70 ;  /* 0x0000004647af723e */ /* 0x000fe200000000ff */
[----:B-1----:R-:W-:Y:S06]  /*2850*/  @!P0 BRA `(.L_x_15) ;  /* 0x0000000000048947 */ /* 0x002fec0003800000 */
[----:B------:R-:W-:Y:S01]  /*2860*/  BPT.TRAP 0x1 ;  /* 0x000000040000795c */ /* 0x000fe20000300000 */
.L_x_15:
[----:B------:R1:W2:Y:S01]  /*2870*/  SYNCS.PHASECHK.TRANS64.TRYWAIT P2, [UR21+0x22850], R7 ;  /* 0x02285007ff0075a7 */ /* 0x0002a20008040155 */
[----:B------:R-:W-:Y:S05]  /*2880*/  @!P0 BRA `(.L_x_16) ;  /* 0x0000000000048947 */ /* 0x000fea0003800000 */
[----:B------:R-:W-:Y:S01]  /*2890*/  BPT.TRAP 0x1 ;  /* 0x000000040000795c */ /* 0x000fe20000300000 */
.L_x_16:
[----:B--2---:R-:W-:Y:S05]  /*28a0*/  @P2 BRA `(.L_x_17) ;  /* 0x0000000000082947 */ /* 0x004fea0003800000 */
[----:B------:R-:W2:Y:S02]  /*28b0*/  SYNCS.PHASECHK.TRANS64.TRYWAIT P2, [UR21+0x22850], R7 ;  /* 0x02285007ff0075a7 */ /* 0x000ea40008040155 */
[----:B--2---:R-:W-:Y:S05]  /*28c0*/  @!P2 BRA `(.L_x_18) ;  /* 0x000000880080a947 */ /* 0x004fea0003800000 */
.L_x_17:
[----:B------:R3:W-:Y:S01]  /*28d0*/  BAR.SYNC.DEFER_BLOCKING R6, 0x100 ;  /* 0x000400060000751d */ /* 0x0007e20000010000 */
[----:B------:R-:W-:Y:S01]  /*28e0*/  UIADD3 UR45, UR45, 0x400, URZ ;  /* 0x000004002d2d7890 */ /* 0x000fe2000fffe03f */
[----:B--2---:R-:W-:Y:S01]  /*28f0*/  @!P1 VIADD R8, R8, 0x22860 ;  /* 0x0002286008089836 */ /* 0x004fe20000000000 */
[----:B------:R-:W-:Y:S02]  /*2900*/  UISETP.GE.AND UP0, UPT, UR44, 0x61, UPT ;  /* 0x000000612c00788c */ /* 0x000fe4000bf06270 */
[----:B------:R-:W-:Y:S01]  /*2910*/  USHF.R.U32.HI UR45, URZ, 0x4, UR45 ;  /* 0x000000043f2d7899 */ /* 0x000fe2000801162d */
[----:B------:R-:W-:Y:S01]  /*2920*/  UMOV UR7, 0x40000040 ;  /* 0x4000004000077882 */ /* 0x000fe20000000000 */
[----:B------:R-:W-:Y:S02]  /*2930*/  @!P1 PRMT R8, RZ, 0x654, R8 ;  /* 0x00000654ff089816 */ /* 0x000fe40000000008 */
[----:B------:R-:W-:Y:S01]  /*2940*/  ULOP3.LUT UR21, UR45, 0x3fff, URZ, 0xc0, !UPT ;  /* 0x00003fff2d157892 */ /* 0x000fe2000f8ec03f */
[----:B------:R-:W-:-:S03]  /*2950*/  PLOP3.LUT P2, PT, PT, PT, UP0, 0x80, 0x0 ;  /* 0x000000000000781c */ /* 0x000fc60003f4f008 */
[----:B------:R-:W-:-:S04]  /*2960*/  ULOP3.LUT UR21, UR21, 0x3000000, URZ, 0xfc, !UPT ;  /* 0x0300000015157892 */ /* 0x000fc8000f8efc3f */
[----:B------:R-:W-:Y:S01]  /*2970*/  UIMAD UR11, UR36, 0xc00, UR21 ;  /* 0x00000c00240b78a4 */ /* 0x000fe2000f8e0215 */
[----:B------:R-:W-:-:S06]  /*2980*/  WARPGROUP.ARRIVE ;  /* 0x00000000000079c5 */ /* 0x000fcc0000000000 */
[----:B------:R-:W-:Y:S02]  /*2990*/  UMOV UR6, UR11 ;  /* 0x0000000b00067c82 */ /* 0x000fe40008000000 */
[----:B------:R-:W-:Y:S01]  /*29a0*/  HGMMA.64x256x16.F32 R24, R152, gdesc[UR4].tnspB, RZ, !UPT, gsb0 ;  /* 0x43e0000498187df0 */ /* 0x000fe2000c0008ff */
[----:B------:R-:W-:Y:S01]  /*29b0*/  UIADD3 UR6, UR11, 0x80, URZ ;  /* 0x000000800b067890 */ /* 0x000fe2000fffe03f */
[----:B------:R-:W-:Y:S01]  /*29c0*/  UMOV UR7, 0x40000040 ;  /* 0x4000004000077882 */ /* 0x000fe20000000000 */
[----:B------:R-:W-:Y:S02]  /*29d0*/  WARPGROUP.DEPBAR.LE gsb0, 0x0 ;  /* 0x00008000000079c5 */ /* 0x000fe40000010000 */
[----:B------:R-:W-:-:S15]  /*29e0*/  WARPGROUP.ARRIVE ;  /* 0x00000000000079c5 */ /* 0x000fde0000000000 */
[----:B------:R-:W-:-:S08]  /*29f0*/  NOP ;  /* 0x0000000000007918 */ /* 0x000fd00000000000 */
[----:B------:R-:W-:Y:S01]  /*2a00*/  HGMMA.64x256x16.F32 R24, R156, gdesc[UR4].tnspB, R24, gsb0 ;  /* 0x43e000049c187df0 */ /* 0x000fe20008000818 */
        /* <DEDUP_REMOVED lines=23> */
[----:B------:R-:W-:Y:S03]  /*2b80*/  HGMMA.64x256x16.F32 R24, R172, gdesc[UR4].tnspB, R24, gsb0 ;  /* 0x43e00004ac187df0 */ /* 0x000fe60008000818 */
[----:B------:R-:W-:Y:S02]  /*2b90*/  WARPGROUP.DEPBAR.LE gsb0, 0x0 ;  /* 0x00008000000079c5 */ /* 0x000fe40000010000 */
[----:B------:R3:W-:Y:S01]  /*2ba0*/  @!P1 SYNCS.ARRIVE.TRANS64.RED.A1T0 RZ, [R8+URZ], RZ ;  /* 0x000000ff08ff99a7 */ /* 0x0007e2000810043f */
[----:B------:R-:W-:Y:S05]  /*2bb0*/  @!P2 BRA `(.L_x_19) ;  /* 0x0000001c0068a947 */ /* 0x000fea0003800000 */
[----:B------:R-:W-:Y:S01]  /*2bc0*/  IMAD.MOV.U32 R200, RZ, RZ, R3 ;  /* 0x000000ffffc87224 */ /* 0x000fe200078e0003 */
[----:B------:R-:W-:Y:S01]  /*2bd0*/  UIADD3 UR40, UR40, -0x2, URZ ;  /* 0xfffffffe28287890 */ /* 0x000fe2000fffe03f */
[----:B01----:R-:W-:Y:S01]  /*2be0*/  IMAD.MOV.U32 R7, RZ, RZ, R0 ;  /* 0x000000ffff077224 */ /* 0x003fe200078e0000 */
[----:B------:R-:W-:-:S10]  /*2bf0*/  ULDC UR22, c[0x0][0x988] ;  /* 0x0002620000167ab9 */ /* 0x000fd40000000800 */
.L_x_28:
[----:B------:R-:W-:Y:S01]  /*2c00*/  UIADD3 UR36, UR36, 0x1, URZ ;  /* 0x0000000124247890 */ /* 0x000fe2000fffe03f */
[----:B------:R-:W-:Y:S01]  /*2c10*/  IMAD.U32 R0, RZ, RZ, UR40 ;  /* 0x00000028ff007e24 */ /* 0x000fe2000f8e00ff */
[----:B------:R-:W-:Y:S02]  /*2c20*/  UIADD3 UR40, UR40, -0x1, URZ ;  /* 0xffffffff28287890 */ /* 0x000fe4000fffe03f */
[----:B------:R-:W-:Y:S02]  /*2c30*/  UISETP.NE.AND UP0, UPT, UR36, 0x2, UPT ;  /* 0x000000022400788c */ /* 0x000fe4000bf05270 */
[----:B------:R-:W-:Y:S02]  /*2c40*/  ISETP.GT.AND P2, PT, R0, RZ, PT ;  /* 0x000000ff0000720c */ /* 0x000fe40003f44270 */
[----:B------:R-:W-:Y:S02]  /*2c50*/  USEL UR6, URZ, 0x1, UP0 ;  /* 0x000000013f067887 */ /* 0x000fe40008000000 */
[----:B------:R-:W-:-:S02]  /*2c60*/  USEL UR36, UR36, URZ, UP0 ;  /* 0x0000003f24247287 */ /* 0x000fc40008000000 */
[----:B------:R-:W-:Y:S01]  /*2c70*/  ULOP3.LUT UR38, UR38, UR6, URZ, 0x3c, !UPT ;  /* 0x0000000626267292 */ /* 0x000fe2000f8e3c3f */
[----:B--2---:R-:W-:Y:S11]  /*2c80*/  @!P0 BRA `(.L_x_20) ;  /* 0x0000000000048947 */ /* 0x004ff60003800000 */
[----:B------:R-:W-:Y:S01]  /*2c90*/  BPT.TRAP 0x1 ;  /* 0x000000040000795c */ /* 0x000fe20000300000 */
.L_x_20:
[----:B------:R-:W0:Y:S01]  /*2ca0*/  S2UR UR7, SR_CgaCtaId ;  /* 0x00000000000779c3 */ /* 0x000e220000008800 */
[----:B------:R-:W-:Y:S01]  /*2cb0*/  IMAD.U32 R0, RZ, RZ, UR38 ;  /* 0x00000026ff007e24 */ /* 0x000fe2000f8e00ff */
[----:B------:R-:W-:-:S04]  /*2cc0*/  UMOV UR6, 0x400 ;  /* 0x0000040000067882 */ /* 0x000fc80000000000 */
[----:B------:R-:W-:-:S04]  /*2cd0*/  SHF.L.U32 R0, R0, 0x1f, RZ ;  /* 0x0000001f00007819 */ /* 0x000fc800000006ff */
[----:B------:R-:W-:-:S13]  /*2ce0*/  R2UR UR24, R0 ;  /* 0x00000000001872ca */ /* 0x000fda00000e0000 */
[----:B------:R-:W-:Y:S01]  /*2cf0*/  IMAD.U32 R0, RZ, RZ, UR24 ;  /* 0x00000018ff007e24 */ /* 0x000fe2000f8e00ff */
[----:B0-----:R-:W-:-:S04]  /*2d00*/  ULEA UR6, UR7, UR6, 0x18 ;  /* 0x0000000607067291 */ /* 0x001fc8000f8ec03f */
[----:B------:R-:W-:-:S09]  /*2d10*/  ULEA UR23, UR36, UR6, 0x3 ;  /* 0x0000000624177291 */ /* 0x000fd2000f8e183f */
[----:B------:R0:W1:Y:S01]  /*2d20*/  SYNCS.PHASECHK.TRANS64.TRYWAIT P3, [UR23+0x22830], R0 ;  /* 0x02283000ff0075a7 */ /* 0x0000620008060157 */
[----:B------:R-:W-:Y:S05]  /*2d30*/  @!P0 BRA `(.L_x_21) ;  /* 0x0000000000048947 */ /* 0x000fea0003800000 */
[----:B------:R-:W-:Y:S01]  /*2d40*/  BPT.TRAP 0x1 ;  /* 0x000000040000795c */ /* 0x000fe20000300000 */
.L_x_21:
[----:B-1----:R-:W-:Y:S05]  /*2d50*/  @P3 BRA `(.L_x_22) ;  /* 0x00000000000c3947 */ /* 0x002fea0003800000 */
[----:B0-----:R-:W-:-:S04]  /*2d60*/  IMAD.U32 R0, RZ, RZ, UR24 ;  /* 0x00000018ff007e24 */ /* 0x001fc8000f8e00ff */
[----:B------:R-:W0:Y:S02]  /*2d70*/  SYNCS.PHASECHK.TRANS64.TRYWAIT P3, [UR23+0x22830], R0 ;  /* 0x02283000ff0075a7 */ /* 0x000e240008060157 */
[----:B0-----:R-:W-:Y:S05]  /*2d80*/  @!P3 BRA `(.L_x_23) ;  /* 0x000000840064b947 */ /* 0x001fea0003800000 */
.L_x_22:
[----:B------:R-:W-:Y:S01]  /*2d90*/  UIMAD UR6, UR36, 0x300, UR20 ;  /* 0x00000300240678a4 */ /* 0x000fe2000f8e0214 */
[----:B------:R-:W-:Y:S01]  /*2da0*/  WARPGROUP.ARRIVE ;  /* 0x00000000000079c5 */ /* 0x000fe20000000000 */
[----:B------:R-:W-:Y:S01]  /*2db0*/  UMOV UR7, 0x40000040 ;  /* 0x4000004000077882 */ /* 0x000fe20000000000 */
[----:B------:R-:W-:Y:S01]  /*2dc0*/  UMOV UR11, 0x40000040 ;  /* 0x40000040000b7882 */ /* 0x000fe20000000000 */
[----:B------:R-:W-:-:S03]  /*2dd0*/  UIADD3 UR10, UR6, 0x2, URZ ;  /* 0x00000002060a7890 */ /* 0x000fc6000fffe03f */
[----:B------:R-:W1:Y:S01]  /*2de0*/  S2R R203, SR_TID.X ;  /* 0x0000000000cb7919 */ /* 0x000e620000002100 */
[----:B------:R-:W-:Y:S01]  /*2df0*/  UIADD3 UR14, UR6, 0x4, URZ ;  /* 0x00000004060e7890 */ /* 0x000fe2000fffe03f */
[----:B------:R-:W-:Y:S01]  /*2e00*/  UMOV UR15, 0x40000040 ;  /* 0x40000040000f7882 */ /* 0x000fe20000000000 */
[----:B------:R-:W-:Y:S01]  /*2e10*/  HGMMA.64x96x16.F32 R152, gdesc[UR4], RZ, !UPT, gsb0 ;  /* 0x01600000049879f0 */ /* 0x000fe2000c0008ff */
[----:B------:R-:W-:Y:S01]  /*2e20*/  UIADD3 UR18, UR6, 0x6, URZ ;  /* 0x0000000606127890 */ /* 0x000fe2000fffe03f */
[----:B------:R-:W-:Y:S01]  /*2e30*/  UMOV UR19, 0x40000040 ;  /* 0x4000004000137882 */ /* 0x000fe20000000000 */
[----:B-1----:R-:W-:Y:S01]  /*2e40*/  SHF.R.U32.HI R203, RZ, 0x7, R203 ;  /* 0x00000007ffcb7819 */ /* 0x002fe200000116cb */
[----:B------:R-:W-:Y:S02]  /*2e50*/  WARPGROUP.DEPBAR.LE gsb0, 0x0 ;  /* 0x00008000000079c5 */ /* 0x000fe40000010000 */
[----:B------:R-:W-:-:S06]  /*2e60*/  WARPGROUP.ARRIVE ;  /* 0x00000000000079c5 */ /* 0x000fcc0000000000 */
[----:B------:R-:W-:Y:S01]  /*2e70*/  HGMMA.64x96x16.F32 R152, gdesc[UR8], R152, gsb0 ;  /* 0x01600000089879f0 */ /* 0x000fe20008000898 */
[----:B------:R-:W-:Y:S02]  /*2e80*/  UMOV UR10, UR22 ;  /* 0x00000016000a7c82 */ /* 0x000fe40008000000 */
[----:B------:R-:W-:Y:S02]  /*2e90*/  WARPGROUP.DEPBAR.LE gsb0, 0x0 ;  /* 0x00008000000079c5 */ /* 0x000fe40000010000 */
[----:B------:R-:W-:-:S06]  /*2ea0*/  WARPGROUP.ARRIVE ;  /* 0x00000000000079c5 */ /* 0x000fcc0000000000 */
[----:B------:R-:W-:Y:S03]  /*2eb0*/  HGMMA.64x96x16.F32 R152, gdesc[UR12], R152, gsb0 ;  /* 0x016000000c9879f0 */ /* 0x000fe60008000898 */
[----:B------:R-:W-:Y:S02]  /*2ec0*/  WARPGROUP.DEPBAR.LE gsb0, 0x0 ;  /* 0x00008000000079c5 */ /* 0x000fe40000010000 */
[----:B------:R-:W-:-:S06]  /*2ed0*/  WARPGROUP.ARRIVE ;  /* 0x00000000000079c5 */ /* 0x000fcc0000000000 */
[----:B------:R-:W-:Y:S03]  /*2ee0*/  HGMMA.64x96x16.F32 R152, gdesc[UR16], R152, gsb0 ;  /* 0x01600000109879f0 */ /* 0x000fe60008000898 */
[----:B------:R-:W-:Y:S02]  /*2ef0*/  WARPGROUP.DEPBAR.LE gsb0, 0x0 ;  /* 0x00008000000079c5 */ /* 0x000fe40000010000 */
[----:B0-----:R-:W-:Y:S02]  /*2f00*/  FMNMX.FTZ R0, R152, R7, !PT ;  /* 0x0000000798007209 */ /* 0x001fe40007810000 */
[----:B---3--:R-:W-:Y:S02]  /*2f10*/  FMNMX.FTZ R8, R154, R200, !PT ;  /* 0x000000c89a087209 */ /* 0x008fe40007810000 */
[----:B------:R-:W-:-:S04]  /*2f20*/  FMNMX.FTZ R3, R153, R0, !PT ;  /* 0x0000000099037209 */ /* 0x000fc80007810000 */
        /* <DEDUP_REMOVED lines=21> */
[----:B------:R-:W-:-:S05]  /*3080*/  FMNMX.FTZ R3, R197, R0, !PT ;  /* 0x00000000c5037209 */ /* 0x000fca0007810000 */
[----:B------:R-:W0:Y:S02]  /*3090*/  SHFL.BFLY PT, R0, R3, 0x2, 0x1f ;  /* 0x0c401f0003007f89 */ /* 0x000e2400000e0000 */
[----:B0-----:R-:W-:Y:S02]  /*30a0*/  FMNMX.FTZ R9, R3, R0, !PT ;  /* 0x0000000003097209 */ /* 0x001fe40007810000 */
[----:B------:R-:W-:-:S03]  /*30b0*/  FMNMX.FTZ R3, R155, R8, !PT ;  /* 0x000000089b037209 */ /* 0x000fc60007810000 */
[----:B------:R-:W0:Y:S01]  /*30c0*/  SHFL.BFLY PT, R0, R9, 0x1, 0x1f ;  /* 0x0c201f0009007f89 */ /* 0x000e2200000e0000 */
[----:B------:R-:W-:-:S04]  /*30d0*/  FMNMX.FTZ R8, R158, R3, !PT ;  /* 0x000000039e087209 */ /* 0x000fc80007810000 */
[----:B------:R-:W-:-:S04]  /*30e0*/  FMNMX.FTZ R3, R159, R8, !PT ;  /* 0x000000089f037209 */ /* 0x000fc80007810000 */
[----:B------:R-:W-:-:S04]  /*30f0*/  FMNMX.FTZ R8, R162, R3, !PT ;  /* 0x00000003a2087209 */ /* 0x000fc80007810000 */
[----:B------:R-:W-:-:S04]  /*3100*/  FMNMX.FTZ R3, R163, R8, !PT ;  /* 0x00000008a3037209 */ /* 0x000fc80007810000 */
[----:B------:R-:W-:-:S04]  /*3110*/  FMNMX.FTZ R10, R166, R3, !PT ;  /* 0x00000003a60a7209 */ /* 0x000fc80007810000 */
[----:B------:R-:W-:Y:S02]  /*3120*/  FMNMX.FTZ R3, R167, R10, !PT ;  /* 0x0000000aa7037209 */ /* 0x000fe40007810000 */
[----:B0-----:R-:W-:Y:S02]  /*3130*/  FMNMX.FTZ R0, R9, R0, !PT ;  /* 0x0000000009007209 */ /* 0x001fe40007810000 */
[----:B------:R-:W-:-:S03]  /*3140*/  FMNMX.FTZ R10, R170, R3, !PT ;  /* 0x00000003aa0a7209 */ /* 0x000fc60007810000 */
[C---:B------:R-:W-:Y:S01]  /*3150*/  FMUL.FTZ R201, R0.reuse, UR10 ;  /* 0x0000000a00c97c20 */ /* 0x040fe20008410000 */
[----:B------:R-:W-:Y:S01]  /*3160*/  FMNMX.FTZ R3, R171, R10, !PT ;  /* 0x0000000aab037209 */ /* 0x000fe20007810000 */
[----:B------:R-:W-:Y:S02]  /*3170*/  FADD.FTZ R6, -R0, R7 ;  /* 0x0000000700067221 */ /* 0x000fe40000010100 */
[--C-:B------:R-:W-:Y:S01]  /*3180*/  FFMA.FTZ R164, R164, UR10, -R201.reuse ;  /* 0x0000000aa4a47c23 */ /* 0x100fe200080108c9 */
[----:B------:R-:W-:Y:S01]  /*3190*/  FMNMX.FTZ R10, R174, R3, !PT ;  /* 0x00000003ae0a7209 */ /* 0x000fe20007810000 */
[--C-:B------:R-:W-:Y:S01]  /*31a0*/  FFMA.FTZ R15, R169, UR10, -R201.reuse ;  /* 0x0000000aa90f7c23 */ /* 0x100fe200080108c9 */
[--C-:B------:R-:W-:Y:S01]  /*31b0*/  FFMA.FTZ R7, R152, UR10, -R201.reuse ;  /* 0x0000000a98077c23 */ /* 0x100fe200080108c9 */
        /* <DEDUP_REMOVED lines=10> */
[----:B------:R-:W-:Y:S01]  /*3260*/  FMUL.FTZ R6, R6, UR10 ;  /* 0x0000000a06067c20 */ /* 0x000fe20008410000 */
[----:B------:R0:W-:Y:S01]  /*3270*/  MUFU.EX2 R10, R164 ;  /* 0x000000a4000a7308 */ /* 0x0001e20000000800 */
[--C-:B------:R-:W-:Y:S01]  /*3280*/  FFMA.FTZ R23, R177, UR10, -R201.reuse ;  /* 0x0000000ab1177c23 */ /* 0x100fe200080108c9 */
[----:B------:R-:W-:Y:S01]  /*3290*/  FMNMX.FTZ R12, R182, R3, !PT ;  /* 0x00000003b60c7209 */ /* 0x000fe20007810000 */
[--C-:B------:R-:W-:Y:S01]  /*32a0*/  FFMA.FTZ R9, R157, UR10, -R201.reuse ;  /* 0x0000000a9d097c23 */ /* 0x100fe200080108c9 */
[--C-:B------:R-:W-:Y:S01]  /*32b0*/  FFMA.FTZ R172, R172, UR10, -R201.reuse ;  /* 0x0000000aacac7c23 */ /* 0x100fe200080108c9 */
[--C-:B------:R-:W-:Y:S01]  /*32c0*/  FFMA.FTZ R161, R161, UR10, -R201.reuse ;  /* 0x0000000aa1a17c23 */ /* 0x100fe200080108c9 */
[----:B------:R-:W-:Y:S01]  /*32d0*/  FMNMX.FTZ R3, R183, R12, !PT ;  /* 0x0000000cb7037209 */ /* 0x000fe20007810000 */
[--C-:B------:R-:W-:Y:S01]  /*32e0*/  FFMA.FTZ R196, R196, UR10, -R201.reuse ;  /* 0x0000000ac4c47c23 */ /* 0x100fe200080108c9 */
[----:B------:R-:W1:Y:S01]  /*32f0*/  MUFU.EX2 R6, R6 ;  /* 0x0000000600067308 */ /* 0x000e620000000800 */
[--C-:B0-----:R-:W-:Y:S01]  /*3300*/  FFMA.FTZ R164, R176, UR10, -R201.reuse ;  /* 0x0000000ab0a47c23 */ /* 0x101fe200080108c9 */
[----:B------:R-:W-:Y:S01]  /*3310*/  FMNMX.FTZ R12, R186, R3, !PT ;  /* 0x00000003ba0c7209 */ /* 0x000fe20007810000 */
[--C-:B------:R-:W-:Y:S01]  /*3320*/  FFMA.FTZ R13, R165, UR10, -R201.reuse ;  /* 0x0000000aa50d7c23 */ /* 0x100fe200080108c9 */
[--C-:B------:R-:W-:Y:S01]  /*3330*/  FFMA.FTZ R157, R185, UR10, -R201.reuse ;  /* 0x0000000ab99d7c23 */ /* 0x100fe200080108c9 */
[----:B------:R-:W-:Y:S01]  /*3340*/  FFMA.FTZ R165, R193, UR10, -R201 ;  /* 0x0000000ac1a57c23 */ /* 0x000fe200080108c9 */
[----:B------:R-:W-:-:S02]  /*3350*/  FMNMX.FTZ R3, R187, R12, !PT ;  /* 0x0000000cbb037209 */ /* 0x000fc40007810000 */
[----:B------:R-:W0:Y:S02]  /*3360*/  MUFU.EX2 R7, R7 ;  /* 0x0000000700077308 */ /* 0x000e240000000800 */
[----:B------:R-:W-:-:S04]  /*3370*/  FMNMX.FTZ R12, R190, R3, !PT ;  /* 0x00000003be0c7209 */ /* 0x000fc80007810000 */
[----:B------:R-:W-:Y:S02]  /*3380*/  FMNMX.FTZ R3, R191, R12, !PT ;  /* 0x0000000cbf037209 */ /* 0x000fe40007810000 */
[----:B------:R-:W2:Y:S01]  /*3390*/  MUFU.EX2 R152, R152 ;  /* 0x0000009800987308 */ /* 0x000ea20000000800 */
[-C--:B-1----:R-:W-:Y:S01]  /*33a0*/  FMUL.FTZ R24, R24, R6.reuse ;  /* 0x0000000618187220 */ /* 0x082fe20000410000 */
[----:B------:R-:W-:Y:S01]  /*33b0*/  FMNMX.FTZ R12, R194, R3, !PT ;  /* 0x00000003c20c7209 */ /* 0x000fe20007810000 */
[-C--:B------:R-:W-:Y:S01]  /*33c0*/  FMUL.FTZ R25, R25, R6.reuse ;  /* 0x0000000619197220 */ /* 0x080fe20000410000 */
[-C--:B------:R-:W-:Y:S01]  /*33d0*/  FMUL.FTZ R28, R28, R6.reuse ;  /* 0x000000061c1c7220 */ /* 0x080fe20000410000 */
[----:B------:R-:W-:Y:S01]  /*33e0*/  FMUL.FTZ R29, R29, R6 ;  /* 0x000000061d1d7220 */ /* 0x000fe20000410000 */
[----:B------:R-:W-:Y:S01]  /*33f0*/  FMNMX.FTZ R3, R195, R12, !PT ;  /* 0x0000000cc3037209 */ /* 0x000fe20007810000 */
[-C--:B------:R-:W-:Y:S01]  /*3400*/  FMUL.FTZ R32, R32, R6.reuse ;  /* 0x0000000620207220 */ /* 0x080fe20000410000 */
[----:B------:R-:W-:Y:S01]  /*3410*/  MUFU.EX2 R8, R11 ;  /* 0x0000000b00087308 */ /* 0x000fe20000000800 */
[----:B0-----:R-:W-:Y:S01]  /*3420*/  FFMA.FTZ R5, R6, R5, R7 ;  /* 0x0000000506057223 */ /* 0x001fe20000010007 */
[----:B------:R-:W-:Y:S01]  /*3430*/  FMNMX.FTZ R14, R198, R3, !PT ;  /* 0x00000003c60e7209 */ /* 0x000fe20007810000 */
[-C--:B------:R-:W-:Y:S01]  /*3440*/  FMUL.FTZ R33, R33, R6.reuse ;  /* 0x0000000621217220 */ /* 0x080fe20000410000 */
[-C--:B------:R-:W-:Y:S01]  /*3450*/  FMUL.FTZ R36, R36, R6.reuse ;  /* 0x0000000624247220 */ /* 0x080fe20000410000 */
[----:B------:R-:W-:Y:S01]  /*3460*/  FMUL.FTZ R37, R37, R6 ;  /* 0x0000000625257220 */ /* 0x000fe20000410000 */
[----:B------:R-:W-:Y:S01]  /*3470*/  FMNMX.FTZ R3, R199, R14, !PT ;  /* 0x0000000ec7037209 */ /* 0x000fe20007810000 */
[----:B------:R-:W-:Y:S01]  /*3480*/  FFMA.FTZ R14, R180, UR10, -R201 ;  /* 0x0000000ab40e7c23 */ /* 0x000fe200080108c9 */
[----:B------:R-:W-:Y:S01]  /*3490*/  MUFU.EX2 R9, R9 ;  /* 0x0000000900097308 */ /* 0x000fe20000000800 */
[C---:B--2---:R-:W-:Y:S01]  /*34a0*/  FADD.FTZ R5, R152.reuse, R5 ;  /* 0x0000000598057221 */ /* 0x044fe20000010000 */
[----:B------:R-:W-:Y:S01]  /*34b0*/  F2FP.F16.F32.PACK_AB R152, R152, R7 ;  /* 0x000000079898723e */ /* 0x000fe200000000ff */
[----:B------:R-:W0:Y:S01]  /*34c0*/  SHFL.BFLY PT, R20, R3, 0x2, 0x1f ;  /* 0x0c401f0003147f89 */ /* 0x000e2200000e0000 */
[-C--:B------:R-:W-:Y:S01]  /*34d0*/  FMUL.FTZ R40, R40, R6.reuse ;  /* 0x0000000628287220 */ /* 0x080fe20000410000 */
[-C--:B------:R-:W-:Y:S01]  /*34e0*/  FMUL.FTZ R41, R41, R6.reuse ;  /* 0x0000000629297220 */ /* 0x080fe20000410000 */
[-C--:B------:R-:W-:Y:S01]  /*34f0*/  FMUL.FTZ R44, R44, R6.reuse ;  /* 0x000000062c2c7220 */ /* 0x080fe20000410000 */
[-C--:B------:R-:W-:Y:S01]  /*3500*/  FMUL.FTZ R45, R45, R6.reuse ;  /* 0x000000062d2d7220 */ /* 0x080fe20000410000 */
[----:B------:R1:W-:Y:S01]  /*3510*/  MUFU.EX2 R12, R172 ;  /* 0x000000ac000c7308 */ /* 0x0003e20000000800 */
[-C--:B------:R-:W-:Y:S01]  /*3520*/  FMUL.FTZ R48, R48, R6.reuse ;  /* 0x0000000630307220 */ /* 0x080fe20000410000 */
[-C--:B------:R-:W-:Y:S01]  /*3530*/  FMUL.FTZ R49, R49, R6.reuse ;  /* 0x0000000631317220 */ /* 0x080fe20000410000 */
[-C--:B------:R-:W-:Y:S01]  /*3540*/  FMUL.FTZ R52, R52, R6.reuse ;  /* 0x0000000634347220 */ /* 0x080fe20000410000 */
[-C--:B------:R-:W-:Y:S01]  /*3550*/  FMUL.FTZ R53, R53, R6.reuse ;  /* 0x0000000635357220 */ /* 0x080fe20000410000 */
[-C--:B------:R-:W-:Y:S01]  /*3560*/  FMUL.FTZ R56, R56, R6.reuse ;  /* 0x0000000638387220 */ /* 0x080fe20000410000 */
[-C--:B------:R-:W-:Y:S01]  /*3570*/  FMUL.FTZ R57, R57, R6.reuse ;  /* 0x0000000639397220 */ /* 0x080fe20000410000 */
[-C--:B------:R-:W-:Y:S01]  /*3580*/  FMUL.FTZ R60, R60, R6.reuse ;  /* 0x000000063c3c7220 */ /* 0x080fe20000410000 */
[----:B------:R-:W-:Y:S01]  /*3590*/  MUFU.EX2 R156, R156 ;  /* 0x0000009c009c7308 */ /* 0x000fe20000000800 */
[--C-:B-1----:R-:W-:Y:S01]  /*35a0*/  FFMA.FTZ R172, R192, UR10, -R201.reuse ;  /* 0x0000000ac0ac7c23 */ /* 0x102fe200080108c9 */
[-C--:B------:R-:W-:Y:S01]  /*35b0*/  FMUL.FTZ R61, R61, R6.reuse ;  /* 0x000000063d3d7220 */ /* 0x080fe20000410000 */
[-C--:B------:R-:W-:Y:S01]  /*35c0*/  FMUL.FTZ R64, R64, R6.reuse ;  /* 0x0000000640407220 */ /* 0x080fe20000410000 */
[-C--:B------:R-:W-:Y:S01]  /*35d0*/  FMUL.FTZ R65, R65, R6.reuse ;  /* 0x0000000641417220 */ /* 0x080fe20000410000 */
[-C--:B------:R-:W-:Y:S01]  /*35e0*/  FMUL.FTZ R68, R68, R6.reuse ;  /* 0x0000000644447220 */ /* 0x080fe20000410000 */
[-C--:B------:R-:W-:Y:S01]  /*35f0*/  FMUL.FTZ R69, R69, R6.reuse ;  /* 0x0000000645457220 */ /* 0x080fe20000410000 */
[-C--:B------:R-:W-:Y:S01]  /*3600*/  FMUL.FTZ R72, R72, R6.reuse ;  /* 0x0000000648487220 */ /* 0x080fe20000410000 */
[----:B------:R1:W-:Y:S01]  /*3610*/  MUFU.EX2 R11, R161 ;  /* 0x000000a1000b7308 */ /* 0x0003e20000000800 */
[-C--:B------:R-:W-:Y:S01]  /*3620*/  FMUL.FTZ R73, R73, R6.reuse ;  /* 0x0000000649497220 */ /* 0x080fe20000410000 */
[----:B------:R-:W-:Y:S01]  /*3630*/  FMUL.FTZ R76, R76, R6 ;  /* 0x000000064c4c7220 */ /* 0x000fe20000410000 */
[----:B0-----:R-:W-:Y:S01]  /*3640*/  FMNMX.FTZ R169, R3, R20, !PT ;  /* 0x0000001403a97209 */ /* 0x001fe20007810000 */
[--C-:B------:R-:W-:Y:S01]  /*3650*/  FFMA.FTZ R20, R188, UR10, -R201.reuse ;  /* 0x0000000abc147c23 */ /* 0x100fe200080108c9 */
[-C--:B------:R-:W-:Y:S01]  /*3660*/  FMUL.FTZ R77, R77, R6.reuse ;  /* 0x000000064d4d7220 */ /* 0x080fe20000410000 */
[-C--:B------:R-:W-:Y:S01]  /*3670*/  FMUL.FTZ R80, R80, R6.reuse ;  /* 0x0000000650507220 */ /* 0x080fe20000410000 */
[-C--:B------:R-:W-:Y:S01]  /*3680*/  FMUL.FTZ R81, R81, R6.reuse ;  /* 0x0000000651517220 */ /* 0x080fe20000410000 */
[----:B------:R-:W0:Y:S01]  /*3690*/  SHFL.BFLY PT, R176, R169, 0x1, 0x1f ;  /* 0x0c201f00a9b07f89 */ /* 0x000e2200000e0000 */
[----:B------:R-:W-:Y:S01]  /*36a0*/  MUFU.EX2 R13, R13 ;  /* 0x0000000d000d7308 */ /* 0x000fe20000000800 */
[----:B-1----:R-:W-:Y:S01]  /*36b0*/  FFMA.FTZ R161, R189, UR10, -R201 ;  /* 0x0000000abda17c23 */ /* 0x002fe200080108c9 */
[-C--:B------:R-:W-:Y:S01]  /*36c0*/  FMUL.FTZ R84, R84, R6.reuse ;  /* 0x0000000654547220 */ /* 0x080fe20000410000 */
[-C--:B------:R-:W-:Y:S01]  /*36d0*/  FMUL.FTZ R85, R85, R6.reuse ;  /* 0x0000000655557220 */ /* 0x080fe20000410000 */
[-C--:B------:R-:W-:Y:S01]  /*36e0*/  FMUL.FTZ R88, R88, R6.reuse ;  /* 0x0000000658587220 */ /* 0x080fe20000410000 */
[-C--:B------:R-:W-:Y:S01]  /*36f0*/  FMUL.FTZ R89, R89, R6.reuse ;  /* 0x0000000659597220 */ /* 0x080fe20000410000 */
[-C--:B------:R-:W-:Y:S01]  /*3700*/  FMUL.FTZ R92, R92, R6.reuse ;  /* 0x000000065c5c7220 */ /* 0x080fe20000410000 */
[-C--:B------:R-:W-:Y:S01]  /*3710*/  FMUL.FTZ R93, R93, R6.reuse ;  /* 0x000000065d5d7220 */ /* 0x080fe20000410000 */
[----:B------:R-:W-:Y:S01]  /*3720*/  MUFU.EX2 R160, R160 ;  /* 0x000000a000a07308 */ /* 0x000fe20000000800 */
        /* <DEDUP_REMOVED lines=13> */
[----:B------:R-:W-:Y:S01]  /*3800*/  FMUL.FTZ R120, R120, R6 ;  /* 0x0000000678787220 */ /* 0x000fe20000410000 */
[----:B0-----:R-:W-:Y:S01]  /*3810*/  FMNMX.FTZ R3, R169, R176, !PT ;  /* 0x000000b0a9037209 */ /* 0x001fe20007810000 */
[----:B------:R-:W-:Y:S01]  /*3820*/  MUFU.EX2 R21, R21 ;  /* 0x0000001500157308 */ /* 0x000fe20000000800 */
[----:B------:R-:W-:Y:S01]  /*3830*/  IADD3 R176, -R203, 0xb, RZ ;  /* 0x0000000bcbb07810 */ /* 0x000fe20007ffe1ff */
[-C--:B------:R-:W-:Y:S01]  /*3840*/  FMUL.FTZ R121, R121, R6.reuse ;  /* 0x0000000679797220 */ /* 0x080fe20000410000 */
[-C--:B------:R-:W-:Y:S01]  /*3850*/  FMUL.FTZ R124, R124, R6.reuse ;  /* 0x000000067c7c7220 */ /* 0x080fe20000410000 */
[C---:B------:R-:W-:Y:S01]  /*3860*/  FADD.FTZ R173, -R3.reuse, R200 ;  /* 0x000000c803ad7221 */ /* 0x040fe20000010100 */
[----:B------:R-:W-:Y:S01]  /*3870*/  FMUL.FTZ R181, R3, UR10 ;  /* 0x0000000a03b57c20 */ /* 0x000fe20008410000 */
[-C--:B------:R-:W-:Y:S01]  /*3880*/  FMUL.FTZ R125, R125, R6.reuse ;  /* 0x000000067d7d7220 */ /* 0x080fe20000410000 */
[----:B------:R-:W-:Y:S01]  /*3890*/  FMUL.FTZ R128, R128, R6 ;  /* 0x0000000680807220 */ /* 0x000fe20000410000 */
[----:B------:R-:W-:Y:S01]  /*38a0*/  FMUL.FTZ R173, R173, UR10 ;  /* 0x0000000aadad7c20 */ /* 0x000fe20008410000 */
[--C-:B------:R-:W-:Y:S01]  /*38b0*/  FFMA.FTZ R184, R154, UR10, -R181.reuse ;  /* 0x0000000a9ab87c23 */ /* 0x100fe200080108b5 */
[--C-:B------:R-:W-:Y:S01]  /*38c0*/  FFMA.FTZ R155, R155, UR10, -R181.reuse ;  /* 0x0000000a9b9b7c23 */ /* 0x100fe200080108b5 */
[--C-:B------:R-:W-:Y:S01]  /*38d0*/  FFMA.FTZ R177, R158, UR10, -R181.reuse ;  /* 0x0000000a9eb17c23 */ /* 0x100fe200080108b5 */
[--C-:B------:R-:W-:Y:S01]  /*38e0*/  FFMA.FTZ R188, R159, UR10, -R181.reuse ;  /* 0x0000000a9fbc7c23 */ /* 0x100fe200080108b5 */
[--C-:B------:R-:W-:Y:S01]  /*38f0*/  FFMA.FTZ R202, R175, UR10, -R181.reuse ;  /* 0x0000000aafca7c23 */ /* 0x100fe200080108b5 */
[----:B------:R-:W-:Y:S01]  /*3900*/  MUFU.EX2 R173, R173 ;  /* 0x000000ad00ad7308 */ /* 0x000fe20000000800 */
[--C-:B------:R-:W-:Y:S01]  /*3910*/  FFMA.FTZ R175, R178, UR10, -R181.reuse ;  /* 0x0000000ab2af7c23 */ /* 0x100fe200080108b5 */
[--C-:B------:R-:W-:Y:S01]  /*3920*/  FFMA.FTZ R178, R179, UR10, -R181.reuse ;  /* 0x0000000ab3b27c23 */ /* 0x100fe200080108b5 */
[--C-:B------:R-:W-:Y:S01]  /*3930*/  FFMA.FTZ R179, R182, UR10, -R181.reuse ;  /* 0x0000000ab6b37c23 */ /* 0x100fe200080108b5 */
[--C-:B------:R-:W-:Y:S01]  /*3940*/  FFMA.FTZ R159, R162, UR10, -R181.reuse ;  /* 0x0000000aa29f7c23 */ /* 0x100fe200080108b5 */
[----:B------:R-:W-:Y:S01]  /*3950*/  FFMA.FTZ R182, R183, UR10, -R181 ;  /* 0x0000000ab7b67c23 */ /* 0x000fe200080108b5 */
[----:B------:R-:W-:-:S02]  /*3960*/  IMAD.U32 R183, RZ, RZ, UR23 ;  /* 0x00000017ffb77e24 */ /* 0x000fc4000f8e00ff */
[--C-:B------:R-:W-:Y:S01]  /*3970*/  FFMA.FTZ R192, R163, UR10, -R181.reuse ;  /* 0x0000000aa3c07c23 */ /* 0x100fe200080108b5 */
[----:B------:R-:W0:Y:S01]  /*3980*/  MUFU.EX2 R184, R184 ;  /* 0x000000b800b87308 */ /* 0x000e220000000800 */
[--C-:B------:R-:W-:Y:S01]  /*3990*/  FFMA.FTZ R163, R166, UR10, -R181.reuse ;  /* 0x0000000aa6a37c23 */ /* 0x100fe200080108b5 */
[----:B------:R-:W-:Y:S02]  /*39a0*/  @!P1 VIADD R154, R183, 0x22840 ;  /* 0x00022840b79a9836 */ /* 0x000fe40000000000 */
[--C-:B------:R-:W-:Y:S01]  /*39b0*/  FFMA.FTZ R200, R171, UR10, -R181.reuse ;  /* 0x0000000aabc87c23 */ /* 0x100fe200080108b5 */
[--C-:B------:R-:W-:Y:S01]  /*39c0*/  FFMA.FTZ R171, R174, UR10, -R181.reuse ;  /* 0x0000000aaeab7c23 */ /* 0x100fe200080108b5 */
[--C-:B------:R-:W-:Y:S01]  /*39d0*/  FFMA.FTZ R185, R186, UR10, -R181.reuse ;  /* 0x0000000abab97c23 */ /* 0x100fe200080108b5 */
[--C-:B------:R-:W-:Y:S01]  /*39e0*/  FFMA.FTZ R186, R187, UR10, -R181.reuse ;  /* 0x0000000abbba7c23 */ /* 0x100fe200080108b5 */
[----:B------:R-:W-:Y:S01]  /*39f0*/  @!P1 PRMT R154, RZ, 0x654, R154 ;  /* 0x00000654ff9a9816 */ /* 0x000fe2000000009a */
[----:B------:R-:W1:Y:S01]  /*3a00*/  MUFU.EX2 R155, R155 ;  /* 0x0000009b009b7308 */ /* 0x000e620000000800 */
[----:B------:R2:W-:Y:S06]  /*3a10*/  BAR.ARV R176, 0x100 ;  /* 0x000400b00000751d */ /* 0x0005ec0000002000 */
[----:B------:R3:W-:Y:S01]  /*3a20*/  @!P1 SYNCS.ARRIVE.TRANS64.RED.A1T0 RZ, [R154+URZ], RZ ;  /* 0x000000ff9aff99a7 */ /* 0x0007e2000810043f */
[----:B------:R-:W4:Y:S01]  /*3a30*/  MUFU.EX2 R177, R177 ;  /* 0x000000b100b17308 */ /* 0x000f220000000800 */
[----:B0-----:R-:W-:Y:S01]  /*3a40*/  FFMA.FTZ R4, R173, R4, R184 ;  /* 0x00000004ad047223 */ /* 0x001fe200000100b8 */
[--C-:B------:R-:W-:Y:S01]  /*3a50*/  FFMA.FTZ R187, R190, UR10, -R181.reuse ;  /* 0x0000000abebb7c23 */ /* 0x100fe200080108b5 */
[--C-:B------:R-:W-:Y:S01]  /*3a60*/  FFMA.FTZ R190, R191, UR10, -R181.reuse ;  /* 0x0000000abfbe7c23 */ /* 0x100fe200080108b5 */
[--C-:B------:R-:W-:Y:S01]  /*3a70*/  FFMA.FTZ R194, R194, UR10, -R181.reuse ;  /* 0x0000000ac2c27c23 */ /* 0x100fe200080108b5 */
[--C-:B------:R-:W-:Y:S01]  /*3a80*/  FFMA.FTZ R195, R195, UR10, -R181.reuse ;  /* 0x0000000ac3c37c23 */ /* 0x100fe200080108b5 */
[----:B------:R-:W-:Y:S01]  /*3a90*/  FFMA.FTZ R198, R198, UR10, -R181 ;  /* 0x0000000ac6c67c23 */ /* 0x000fe200080108b5 */
[----:B---3--:R-:W-:Y:S01]  /*3aa0*/  FADD.FTZ R154, R8, R5 ;  /* 0x00000005089a7221 */ /* 0x008fe20000010000 */
[----:B------:R-:W0:Y:S01]  /*3ab0*/  MUFU.EX2 R188, R188 ;  /* 0x000000bc00bc7308 */ /* 0x000e220000000800 */
[----:B-1----:R-:W-:Y:S01]  /*3ac0*/  FADD.FTZ R4, R155, R4 ;  /* 0x000000049b047221 */ /* 0x002fe20000010000 */
[----:B------:R-:W-:Y:S01]  /*3ad0*/  FFMA.FTZ R199, R199, UR10, -R181 ;  /* 0x0000000ac7c77c23 */ /* 0x000fe200080108b5 */
[----:B------:R-:W-:Y:S01]  /*3ae0*/  FADD.FTZ R5, R9, R154 ;  /* 0x0000009a09057221 */ /* 0x000fe20000010000 */
[-C--:B------:R-:W-:Y:S01]  /*3af0*/  FMUL.FTZ R129, R129, R6.reuse ;  /* 0x0000000681817220 */ /* 0x080fe20000410000 */
[-C--:B------:R-:W-:Y:S01]  /*3b00*/  FMUL.FTZ R132, R132, R6.reuse ;  /* 0x0000000684847220 */ /* 0x080fe20000410000 */
[-C--:B------:R-:W-:Y:S01]  /*3b10*/  FMUL.FTZ R133, R133, R6.reuse ;  /* 0x0000000685857220 */ /* 0x080fe20000410000 */
[----:B------:R-:W-:Y:S01]  /*3b20*/  FADD.FTZ R154, R156, R5 ;  /* 0x000000059c9a7221 */ /* 0x000fe20000010000 */
[----:B------:R-:W1:Y:S01]  /*3b30*/  MUFU.EX2 R159, R159 ;  /* 0x0000009f009f7308 */ /* 0x000e620000000800 */
[----:B----4-:R-:W-:Y:S01]  /*3b40*/  FADD.FTZ R7, R177, R4 ;  /* 0x00000004b1077221 */ /* 0x010fe20000010000 */
[-C--:B------:R-:W-:Y:S01]  /*3b50*/  FMUL.FTZ R136, R136, R6.reuse ;  /* 0x0000000688887220 */ /* 0x080fe20000410000 */
[----:B------:R-:W-:Y:S01]  /*3b60*/  FADD.FTZ R5, R11, R154 ;  /* 0x0000009a0b057221 */ /* 0x000fe20000010000 */
[-C--:B------:R-:W-:Y:S01]  /*3b70*/  FMUL.FTZ R137, R137, R6.reuse ;  /* 0x0000000689897220 */ /* 0x080fe20000410000 */
[-C--:B------:R-:W-:Y:S01]  /*3b80*/  FMUL.FTZ R140, R140, R6.reuse ;  /* 0x000000068c8c7220 */ /* 0x080fe20000410000 */
[-C--:B------:R-:W-:Y:S01]  /*3b90*/  FMUL.FTZ R141, R141, R6.reuse ;  /* 0x000000068d8d7220 */ /* 0x080fe20000410000 */
[----:B------:R-:W-:Y:S01]  /*3ba0*/  FADD.FTZ R154, R10, R5 ;  /* 0x000000050a9a7221 */ /* 0x000fe20000010000 */
[----:B------:R-:W3:Y:S01]  /*3bb0*/  MUFU.EX2 R192, R192 ;  /* 0x000000c000c07308 */ /* 0x000ee20000000800 */
[----:B0-----:R-:W-:Y:S01]  /*3bc0*/  FADD.FTZ R4, R188, R7 ;  /* 0x00000007bc047221 */ /* 0x001fe20000010000 */
[-C--:B------:R-:W-:Y:S01]  /*3bd0*/  FMUL.FTZ R144, R144, R6.reuse ;  /* 0x0000000690907220 */ /* 0x080fe20000410000 */
[----:B------:R-:W-:Y:S01]  /*3be0*/  FADD.FTZ R5, R13, R154 ;  /* 0x0000009a0d057221 */ /* 0x000fe20000010000 */
[-C--:B------:R-:W-:Y:S01]  /*3bf0*/  FMUL.FTZ R145, R145, R6.reuse ;  /* 0x0000000691917220 */ /* 0x080fe20000410000 */
[-C--:B------:R-:W-:Y:S01]  /*3c00*/  FMUL.FTZ R148, R148, R6.reuse ;  /* 0x0000000694947220 */ /* 0x080fe20000410000 */
[----:B------:R-:W-:Y:S01]  /*3c10*/  FMUL.FTZ R149, R149, R6 ;  /* 0x0000000695957220 */ /* 0x000fe20000410000 */
[----:B------:R-:W-:Y:S01]  /*3c20*/  FADD.FTZ R154, R160, R5 ;  /* 0x00000005a09a7221 */ /* 0x000fe20000010000 */
[----:B------:R0:W-:Y:S01]  /*3c30*/  MUFU.EX2 R169, R196 ;  /* 0x000000c400a97308 */ /* 0x0001e20000000800 */
        /* <DEDUP_REMOVED lines=8> */
[--C-:B0-----:R-:W-:Y:S01]  /*3cc0*/  FFMA.FTZ R196, R167, UR10, -R181.reuse ;  /* 0x0000000aa7c47c23 */ /* 0x101fe200080108b5 */
[----:B------:R-:W-:Y:S01]  /*3cd0*/  FFMA.FTZ R167, R170, UR10, -R181 ;  /* 0x0000000aaaa77c23 */ /* 0x000fe200080108b5 */
[----:B---3--:R-:W-:Y:S01]  /*3ce0*/  FADD.FTZ R4, R192, R7 ;  /* 0x00000007c0047221 */ /* 0x008fe20000010000 */
[----:B------:R-:W-:Y:S01]  /*3cf0*/  FADD.FTZ R5, R21, R154 ;  /* 0x0000009a15057221 */ /* 0x000fe20000010000 */
[-C--:B------:R-:W-:Y:S01]  /*3d00*/  FMUL.FTZ R31, R31, R173.reuse ;  /* 0x000000ad1f1f7220 */ /* 0x080fe20000410000 */
[-C--:B------:R-:W-:Y:S01]  /*3d10*/  FMUL.FTZ R34, R34, R173.reuse ;  /* 0x000000ad22227220 */ /* 0x080fe20000410000 */
[-C--:B------:R-:W-:Y:S01]  /*3d20*/  FMUL.FTZ R35, R35, R173.reuse ;  /* 0x000000ad23237220 */ /* 0x080fe20000410000 */
[----:B------:R-:W0:Y:S01]  /*3d30*/  MUFU.EX2 R196, R196 ;  /* 0x000000c400c47308 */ /* 0x000e220000000800 */
[-C--:B------:R-:W-:Y:S01]  /*3d40*/  FMUL.FTZ R38, R38, R173.reuse ;  /* 0x000000ad26267220 */ /* 0x080fe20000410000 */
[-C--:B------:R-:W-:Y:S01]  /*3d50*/  FMUL.FTZ R39, R39, R173.reuse ;  /* 0x000000ad27277220 */ /* 0x080fe20000410000 */
[-C--:B------:R-:W-:Y:S01]  /*3d60*/  FMUL.FTZ R42, R42, R173.reuse ;  /* 0x000000ad2a2a7220 */ /* 0x080fe20000410000 */
[-C--:B------:R-:W-:Y:S01]  /*3d70*/  FMUL.FTZ R43, R43, R173.reuse ;  /* 0x000000ad2b2b7220 */ /* 0x080fe20000410000 */
[-C--:B------:R-:W-:Y:S01]  /*3d80*/  FMUL.FTZ R46, R46, R173.reuse ;  /* 0x000000ad2e2e7220 */ /* 0x080fe20000410000 */
[-C--:B------:R-:W-:Y:S01]  /*3d90*/  FMUL.FTZ R47, R47, R173.reuse ;  /* 0x000000ad2f2f7220 */ /* 0x080fe20000410000 */
[-C--:B------:R-:W-:Y:S01]  /*3da0*/  FMUL.FTZ R50, R50, R173.reuse ;  /* 0x000000ad32327220 */ /* 0x080fe20000410000 */
[----:B------:R-:W3:Y:S01]  /*3db0*/  MUFU.EX2 R167, R167 ;  /* 0x000000a700a77308 */ /* 0x000ee20000000800 */
[----:B-1----:R-:W-:Y:S01]  /*3dc0*/  FADD.FTZ R7, R163, R4 ;  /* 0x00000004a3077221 */ /* 0x002fe20000010000 */
[-C--:B------:R-:W-:Y:S01]  /*3dd0*/  FMUL.FTZ R51, R51, R173.reuse ;  /* 0x000000ad33337220 */ /* 0x080fe20000410000 */
[-C--:B------:R-:W-:Y:S01]  /*3de0*/  FMUL.FTZ R54, R54, R173.reuse ;  /* 0x000000ad36367220 */ /* 0x080fe20000410000 */
[-C--:B------:R-:W-:Y:S01]  /*3df0*/  FMUL.FTZ R55, R55, R173.reuse ;  /* 0x000000ad37377220 */ /* 0x080fe20000410000 */
[-C--:B------:R-:W-:Y:S01]  /*3e00*/  FMUL.FTZ R58, R58, R173.reuse ;  /* 0x000000ad3a3a7220 */ /* 0x080fe20000410000 */
[-C--:B------:R-:W-:Y:S01]  /*3e10*/  FMUL.FTZ R59, R59, R173.reuse ;  /* 0x000000ad3b3b7220 */ /* 0x080fe20000410000 */
[-C--:B------:R-:W-:Y:S01]  /*3e20*/  FMUL.FTZ R62, R62, R173.reuse ;  /* 0x000000ad3e3e7220 */ /* 0x080fe20000410000 */
[----:B------:R-:W1:Y:S01]  /*3e30*/  MUFU.EX2 R200, R200 ;  /* 0x000000c800c87308 */ /* 0x000e620000000800 */
[----:B0-----:R-:W-:Y:S01]  /*3e40*/  FADD.FTZ R4, R196, R7 ;  /* 0x00000007c4047221 */ /* 0x001fe20000010000 */
[-C--:B------:R-:W-:Y:S01]  /*3e50*/  FMUL.FTZ R63, R63, R173.reuse ;  /* 0x000000ad3f3f7220 */ /* 0x080fe20000410000 */
[-C--:B------:R-:W-:Y:S01]  /*3e60*/  FMUL.FTZ R66, R66, R173.reuse ;  /* 0x000000ad42427220 */ /* 0x080fe20000410000 */
[-C--:B------:R-:W-:Y:S01]  /*3e70*/  FMUL.FTZ R67, R67, R173.reuse ;  /* 0x000000ad43437220 */ /* 0x080fe20000410000 */
[-C--:B------:R-:W-:Y:S01]  /*3e80*/  FMUL.FTZ R70, R70, R173.reuse ;  /* 0x000000ad46467220 */ /* 0x080fe20000410000 */
[-C--:B------:R-:W-:Y:S01]  /*3e90*/  FMUL.FTZ R71, R71, R173.reuse ;  /* 0x000000ad47477220 */ /* 0x080fe20000410000 */
[-C--:B------:R-:W-:Y:S01]  /*3ea0*/  FMUL.FTZ R74, R74, R173.reuse ;  /* 0x000000ad4a4a7220 */ /* 0x080fe20000410000 */
[----:B------:R-:W0:Y:S01]  /*3eb0*/  MUFU.EX2 R171, R171 ;  /* 0x000000ab00ab7308 */ /* 0x000e220000000800 */
[----:B---3--:R-:W-:Y:S01]  /*3ec0*/  FADD.FTZ R7, R167, R4 ;  /* 0x00000004a7077221 */ /* 0x008fe20000010000 */
        /* <DEDUP_REMOVED lines=50> */
[----:B------:R-:W-:Y:S01]  /*41f0*/  FMUL.FTZ R151, R151, R173 ;  /* 0x000000ad97977220 */ /* 0x000fe20000410000 */
[----:B------:R-:W-:-:S02]  /*4200*/  F2FP.F16.F32.PACK_AB R156, R11, R156 ;  /* 0x0000009c0b9c723e */ /* 0x000fc400000000ff */
[----:B------:R-:W-:Y:S01]  /*4210*/  F2FP.F16.F32.PACK_AB R158, R13, R10 ;  /* 0x0000000a0d9e723e */ /* 0x000fe200000000ff */
[----:B------:R-:W3:Y:S01]  /*4220*/  MUFU.EX2 R179, R179 ;  /* 0x000000b300b37308 */ /* 0x000ee20000000800 */
[----:B-1----:R-:W-:Y:S01]  /*4230*/  FADD.FTZ R4, R178, R7 ;  /* 0x00000007b2047221 */ /* 0x002fe20000010000 */
[----:B------:R-:W-:Y:S02]  /*4240*/  F2FP.F16.F32.PACK_AB R160, R15, R160 ;  /* 0x000000a00fa0723e */ /* 0x000fe400000000ff */
[----:B------:R-:W-:Y:S02]  /*4250*/  F2FP.F16.F32.PACK_AB R162, R21, R12 ;  /* 0x0000000c15a2723e */ /* 0x000fe400000000ff */
[----:B------:R-:W-:Y:S02]  /*4260*/  F2FP.F16.F32.PACK_AB R164, R23, R164 ;  /* 0x000000a417a4723e */ /* 0x000fe400000000ff */
[----:B------:R-:W1:Y:S01]  /*4270*/  MUFU.EX2 R153, R153 ;  /* 0x0000009900997308 */ /* 0x000e620000000800 */
[----:B0-----:R-:W-:-:S07]  /*4280*/  FADD.FTZ R154, R14, R5 ;  /* 0x000000050e9a7221 */ /* 0x001fce0000010000 */
[----:B------:R-:W0:Y:S01]  /*4290*/  MUFU.EX2 R182, R182 ;  /* 0x000000b600b67308 */ /* 0x000e220000000800 */
[----:B---3--:R-:W-:-:S07]  /*42a0*/  FADD.FTZ R7, R179, R4 ;  /* 0x00000004b3077221 */ /* 0x008fce0000010000 */
[----:B------:R-:W3:Y:S01]  /*42b0*/  MUFU.EX2 R168, R168 ;  /* 0x000000a800a87308 */ /* 0x000ee20000000800 */
[C---:B-1----:R-:W-:Y:S01]  /*42c0*/  FADD.FTZ R5, R153.reuse, R154 ;  /* 0x0000009a99057221 */ /* 0x042fe20000010000 */
        /* <DEDUP_REMOVED lines=8> */
[----:B-1----:R-:W-:-:S07]  /*4350*/  FADD.FTZ R7, R185, R4 ;  /* 0x00000004b9077221 */ /* 0x002fce0000010000 */
[----:B------:R-:W1:Y:S01]  /*4360*/  MUFU.EX2 R20, R20 ;  /* 0x0000001400147308 */ /* 0x000e620000000800 */
[C---:B0-----:R-:W-:Y:S01]  /*4370*/  FADD.FTZ R5, R157.reuse, R154 ;  /* 0x0000009a9d057221 */ /* 0x041fe20000010000 */
[----:B------:R-:W-:Y:S02]  /*4380*/  F2FP.F16.F32.PACK_AB R168, R157, R168 ;  /* 0x000000a89da8723e */ /* 0x000fe400000000ff */
[----:B------:R-:W-:Y:S02]  /*4390*/  F2FP.F16.F32.PACK_AB R157, R192, R159 ;  /* 0x0000009fc09d723e */ /* 0x000fe400000000ff */
[----:B------:R-:W-:Y:S02]  /*43a0*/  F2FP.F16.F32.PACK_AB R159, R196, R163 ;  /* 0x000000a3c49f723e */ /* 0x000fe400000000ff */
[----:B------:R-:W0:Y:S01]  /*43b0*/  MUFU.EX2 R187, R187 ;  /* 0x000000bb00bb7308 */ /* 0x000e220000000800 */
[----:B---3--:R-:W-:Y:S01]  /*43c0*/  FADD.FTZ R4, R186, R7 ;  /* 0x00000007ba047221 */ /* 0x008fe20000010000 */
[----:B------:R-:W-:-:S06]  /*43d0*/  F2FP.F16.F32.PACK_AB R163, R202, R171 ;  /* 0x000000abcaa3723e */ /* 0x000fcc00000000ff */
[----:B------:R-:W3:Y:S01]  /*43e0*/  MUFU.EX2 R161, R161 ;  /* 0x000000a100a17308 */ /* 0x000ee20000000800 */
[----:B-1----:R-:W-:-:S07]  /*43f0*/  FADD.FTZ R154, R20, R5 ;  /* 0x00000005149a7221 */ /* 0x002fce0000010000 */
[----:B------:R-:W1:Y:S01]  /*4400*/  MUFU.EX2 R190, R190 ;  /* 0x000000be00be7308 */ /* 0x000e620000000800 */
[----:B0-----:R-:W-:-:S07]  /*4410*/  FADD.FTZ R7, R187, R4 ;  /* 0x00000004bb077221 */ /* 0x001fce0000010000 */
[----:B------:R-:W0:Y:S01]  /*4420*/  MUFU.EX2 R172, R172 ;  /* 0x000000ac00ac7308 */ /* 0x000e220000000800 */
[----:B---3--:R-:W-:Y:S01]  /*4430*/  FADD.FTZ R5, R161, R154 ;  /* 0x0000009aa1057221 */ /* 0x008fe20000010000 */
[----:B------:R-:W-:Y:S02]  /*4440*/  F2FP.F16.F32.PACK_AB R154, R9, R8 ;  /* 0x00000008099a723e */ /* 0x000fe400000000ff */
[----:B------:R-:W-:Y:S02]  /*4450*/  F2FP.F16.F32.PACK_AB R170, R161, R20 ;  /* 0x00000014a1aa723e */ /* 0x000fe400000000ff */
[----:B------:R-:W-:Y:S02]  /*4460*/  F2FP.F16.F32.PACK_AB R161, R200, R167 ;  /* 0x000000a7c8a1723e */ /* 0x000fe400000000ff */
[----:B------:R-:W3:Y:S01]  /*4470*/  MUFU.EX2 R181, R194 ;  /* 0x000000c200b57308 */ /* 0x000ee20000000800 */
[----:B-1----:R-:W-:Y:S01]  /*4480*/  FADD.FTZ R4, R190, R7 ;  /* 0x00000007be047221 */ /* 0x002fe20000010000 */
[----:B------:R-:W-:-:S02]  /*4490*/  F2FP.F16.F32.PACK_AB R167, R182, R179 ;  /* 0x000000b3b6a7723e */ /* 0x000fc400000000ff */
[----:B------:R-:W-:-:S04]  /*44a0*/  F2FP.F16.F32.PACK_AB R171, R190, R187 ;  /* 0x000000bbbeab723e */ /* 0x000fc800000000ff */
[----:B------:R-:W1:Y:S01]  /*44b0*/  MUFU.EX2 R165, R165 ;  /* 0x000000a500a57308 */ /* 0x000e620000000800 */
[----:B0-----:R-:W-:-:S07]  /*44c0*/  FADD.FTZ R8, R172, R5 ;  /* 0x00000005ac087221 */ /* 0x001fce0000010000 */
[----:B------:R-:W0:Y:S01]  /*44d0*/  MUFU.EX2 R6, R195 ;  /* 0x000000c300067308 */ /* 0x000e220000000800 */
[----:B---3--:R-:W-:-:S07]  /*44e0*/  FADD.FTZ R7, R181, R4 ;  /* 0x00000004b5077221 */ /* 0x008fce0000010000 */
[----:B------:R-:W3:Y:S01]  /*44f0*/  MUFU.EX2 R198, R198 ;  /* 0x000000c600c67308 */ /* 0x000ee20000000800 */
[C---:B-1----:R-:W-:Y:S01]  /*4500*/  FADD.FTZ R8, R165.reuse, R8 ;  /* 0x00000008a5087221 */ /* 0x042fe20000010000 */
[----:B------:R-:W-:Y:S02]  /*4510*/  F2FP.F16.F32.PACK_AB R172, R165, R172 ;  /* 0x000000aca5ac723e */ /* 0x000fe400000000ff */
[----:B------:R-:W-:Y:S01]  /*4520*/  F2FP.F16.F32.PACK_AB R165, R178, R175 ;  /* 0x000000afb2a5723e */ /* 0x000fe200000000ff */
[----:B------:R-:W-:-:S03]  /*4530*/  FADD.FTZ R5, R169, R8 ;  /* 0x00000008a9057221 */ /* 0x000fc60000010000 */
[----:B------:R-:W1:Y:S01]  /*4540*/  MUFU.EX2 R180, R180 ;  /* 0x000000b400b47308 */ /* 0x000e620000000800 */
[C---:B0-----:R-:W-:Y:S01]  /*4550*/  FADD.FTZ R7, R6.reuse, R7 ;  /* 0x0000000706077221 */ /* 0x041fe20000010000 */
[----:B------:R-:W-:-:S06]  /*4560*/  F2FP.F16.F32.PACK_AB R173, R6, R181 ;  /* 0x000000b506ad723e */ /* 0x000fcc00000000ff */
[----:B------:R-:W0:Y:S01]  /*4570*/  MUFU.EX2 R199, R199 ;  /* 0x000000c700c77308 */ /* 0x000e220000000800 */
[----:B---3--:R-:W-:Y:S01]  /*4580*/  FADD.FTZ R4, R198, R7 ;  /* 0x00000007c6047221 */ /* 0x008fe20000010000 */
[C---:B-1----:R-:W-:Y:S01]  /*4590*/  F2FP.F16.F32.PACK_AB R174, R180.reuse, R169 ;  /* 0x000000a9b4ae723e */ /* 0x042fe200000000ff */
[----:B------:R-:W-:Y:S01]  /*45a0*/  FADD.FTZ R5, R180, R5 ;  /* 0x00000005b4057221 */ /* 0x000fe20000010000 */
[----:B------:R-:W-:Y:S01]  /*45b0*/  F2FP.F16.F32.PACK_AB R169, R186, R185 ;  /* 0x000000b9baa9723e */ /* 0x000fe200000000ff */
[C---:B0-----:R-:W-:Y:S01]  /*45c0*/  FADD.FTZ R4, R199.reuse, R4 ;  /* 0x00000004c7047221 */ /* 0x041fe20000010000 */
[----:B------:R-:W-:Y:S01]  /*45d0*/  F2FP.F16.F32.PACK_AB R175, R199, R198 ;  /* 0x000000c6c7af723e */ /* 0x000fe200000000ff */
[----:B--2---:R-:W-:Y:S06]  /*45e0*/  @!P0 BRA `(.L_x_24) ;  /* 0x0000000000048947 */ /* 0x004fec0003800000 */
[----:B------:R-:W-:Y:S01]  /*45f0*/  BPT.TRAP 0x1 ;  /* 0x000000040000795c */ /* 0x000fe20000300000 */
.L_x_24:
[----:B------:R-:W-:-:S04]  /*4600*/  IMAD.U32 R6, RZ, RZ, UR24 ;  /* 0x00000018ff067e24 */ /* 0x000fc8000f8e00ff */
[----:B------:R0:W1:Y:S01]  /*4610*/  SYNCS.PHASECHK.TRANS64.TRYWAIT P3, [UR23+0x22850], R6 ;  /* 0x02285006ff0075a7 */ /* 0x0000620008060157 */
[----:B------:R-:W-:Y:S05]  /*4620*/  @!P0 BRA `(.L_x_25) ;  /* 0x0000000000048947 */ /* 0x000fea0003800000 */
[----:B------:R-:W-:Y:S01]  /*4630*/  BPT.TRAP 0x1 ;  /* 0x000000040000795c */ /* 0x000fe20000300000 */
.L_x_25:
[----:B-1----:R-:W-:Y:S05]  /*4640*/  @P3 BRA `(.L_x_26) ;  /* 0x00000000000c3947 */ /* 0x002fea0003800000 */
[----:B0-----:R-:W-:-:S04]  /*4650*/  IMAD.U32 R6, RZ, RZ, UR24 ;  /* 0x00000018ff067e24 */ /* 0x001fc8000f8e00ff */
[----:B------:R-:W0:Y:S02]  /*4660*/  SYNCS.PHASECHK.TRANS64.TRYWAIT P3, [UR23+0x22850], R6 ;  /* 0x02285006ff0075a7 */ /* 0x000e240008060157 */
[----:B0-----:R-:W-:Y:S05]  /*4670*/  @!P3 BRA `(.L_x_27) ;  /* 0x0000006c0044b947 */ /* 0x001fea0003800000 */
.L_x_26:
[----:B0-----:R-:W0:Y:S01]  /*4680*/  S2R R6, SR_TID.X ;  /* 0x0000000000067919 */ /* 0x001e220000002100 */
[----:B------:R-:W-:Y:S01]  /*4690*/  UIMAD UR11, UR36, 0xc00, UR21 ;  /* 0x00000c00240b78a4 */ /* 0x000fe2000f8e0215 */
[----:B------:R-:W-:Y:S01]  /*46a0*/  @!P1 VIADD R183, R183, 0x22860 ;  /* 0x00022860b7b79836 */ /* 0x000fe20000000000 */
[----:B------:R-:W-:Y:S01]  /*46b0*/  UMOV UR7, 0x40000040 ;  /* 0x4000004000077882 */ /* 0x000fe20000000000 */
[----:B------:R-:W-:Y:S02]  /*46c0*/  IMAD.MOV.U32 R200, RZ, RZ, R3 ;  /* 0x000000ffffc87224 */ /* 0x000fe400078e0003 */
[----:B------:R-:W-:Y:S01]  /*46d0*/  IMAD.MOV.U32 R7, RZ, RZ, R0 ;  /* 0x000000ffff077224 */ /* 0x000fe200078e0000 */
[----:B------:R-:W-:Y:S01]  /*46e0*/  @!P1 PRMT R183, RZ, 0x654, R183 ;  /* 0x00000654ffb79816 */ /* 0x000fe200000000b7 */
[----:B------:R-:W-:Y:S01]  /*46f0*/  UMOV UR6, UR11 ;  /* 0x0000000b00067c82 */ /* 0x000fe20008000000 */
[----:B0-----:R-:W-:-:S05]  /*4700*/  SHF.R.U32.HI R6, RZ, 0x7, R6 ;  /* 0x00000007ff067819 */ /* 0x001fca0000011606 */
[----:B------:R-:W-:-:S05]  /*4710*/  VIADD R6, R6, 0x8 ;  /* 0x0000000806067836 */ /* 0x000fca0000000000 */
[----:B------:R2:W-:Y:S06]  /*4720*/  BAR.SYNC.DEFER_BLOCKING R6, 0x100 ;  /* 0x000400060000751d */ /* 0x0005ec0000010000 */
[----:B------:R-:W-:-:S06]  /*4730*/  WARPGROUP.ARRIVE ;  /* 0x00000000000079c5 */ /* 0x000fcc0000000000 */
        /* <DEDUP_REMOVED lines=33> */
[----:B------:R-:W-:Y:S05]  /*4950*/  @P2 BRA `(.L_x_28) ;  /* 0xffffffe000a82947 */ /* 0x000fea000383ffff */
.L_x_19:
[----:B--23--:R-:W2:Y:S01]  /*4960*/  SHFL.BFLY PT, R6, R5, 0x2, 0x1f ;  /* 0x0c401f0005067f89 */ /* 0x00cea200000e0000 */
[----:B------:R-:W-:Y:S01]  /*4970*/  MOV R206, 0x400 ;  /* 0x0000040000ce7802 */ /* 0x000fe20000000f00 */
[----:B------:R-:W-:Y:S02]  /*4980*/  UIADD3 UR4, -UR41, URZ, URZ ;  /* 0x0000003f29047290 */ /* 0x000fe4000fffe13f */
[----:B------:R-:W3:Y:S01]  /*4990*/  SHFL.BFLY PT, R9, R4, 0x2, 0x1f ;  /* 0x0c401f0004097f89 */ /* 0x000ee200000e0000 */
[----:B------:R-:W-:Y:S01]  /*49a0*/  ULDC.64 UR6, c[0x0][0xb90] ;  /* 0x0002e40000067ab9 */ /* 0x000fe20000000a00 */
[----:B------:R-:W-:Y:S01]  /*49b0*/  ULDC.64 UR8, c[0x0][0xae8] ;  /* 0x0002ba0000087ab9 */ /* 0x000fe20000000a00 */
[----:B------:R-:W4:Y:S01]  /*49c0*/  S2R R11, SR_CgaCtaId ;  /* 0x00000000000b7919 */ /* 0x000f220000008800 */
[----:B------:R-:W4:Y:S01]  /*49d0*/  S2R R13, SR_SWINHI ;  /* 0x00000000000d7919 */ /* 0x000f220000002f00 */
[----:B--2---:R-:W-:Y:S01]  /*49e0*/  FADD.FTZ R6, R6, R5 ;  /* 0x0000000506067221 */ /* 0x004fe20000010000 */
[----:B------:R-:W-:-:S02]  /*49f0*/  IMAD.MOV.U32 R5, RZ, RZ, -0x800000 ;  /* 0xff800000ff057424 */ /* 0x000fc400078e00ff */
[----:B---3--:R-:W-:Y:S02]  /*4a00*/  FADD.FTZ R9, R9, R4 ;  /* 0x0000000409097221 */ /* 0x008fe40000010000 */
[----:B01----:R-:W0:Y:S01]  /*4a10*/  SHFL.BFLY PT, R7, R6, 0x1, 0x1f ;  /* 0x0c201f0006077f89 */ /* 0x003e2200000e0000 */
[----:B------:R-:W-:-:S03]  /*4a20*/  IMAD.MOV.U32 R4, RZ, RZ, RZ ;  /* 0x000000ffff047224 */ /* 0x000fc600078e00ff */
[----:B------:R-:W1:Y:S01]  /*4a30*/  SHFL.BFLY PT, R8, R9, 0x1, 0x1f ;  /* 0x0c201f0009087f89 */ /* 0x000e6200000e0000 */
[----:B----4-:R-:W-:-:S04]  /*4a40*/  LEA R206, R11, R206, 0x18 ;  /* 0x000000ce0bce7211 */ /* 0x010fc800078ec0ff */
[----:B------:R-:W-:Y:S02]  /*4a50*/  MOV R10, R206 ;  /* 0x000000ce000a7202 */ /* 0x000fe40000000f00 */
[----:B------:R-:W-:Y:S01]  /*4a60*/  MOV R11, R13 ;  /* 0x0000000d000b7202 */ /* 0x000fe20000000f00 */
[----:B------:R-:W-:Y:S02]  /*4a70*/  IMAD.U32 R13, RZ, RZ, UR10 ;  /* 0x0000000aff0d7e24 */ /* 0x000fe4000f8e00ff */
[----:B0-----:R-:W-:Y:S01]  /*4a80*/  FADD.FTZ R12, R6, R7 ;  /* 0x00000007060c7221 */ /* 0x001fe20000010000 */
[----:B------:R-:W-:Y:S02]  /*4a90*/  IMAD.MOV.U32 R7, RZ, RZ, RZ ;  /* 0x000000ffff077224 */ /* 0x000fe400078e00ff */
[----:B------:R-:W-:Y:S02]  /*4aa0*/  IMAD.MOV.U32 R6, RZ, RZ, -0x800000 ;  /* 0xff800000ff067424 */ /* 0x000fe400078e00ff */
[----:B-1----:R-:W-:Y:S01]  /*4ab0*/  FADD.FTZ R14, R9, R8 ;  /* 0x00000008090e7221 */ /* 0x002fe20000010000 */
[----:B------:R0:W-:Y:S08]  /*4ac0*/  BAR.ARV R176, 0x100 ;  /* 0x000400b00000751d */ /* 0x0001f00000002000 */
[----:B------:R-:W-:Y:S08]  /*4ad0*/  BAR.ARV 0x8, 0x180 ;  /* 0x0206000000007b1d */ /* 0x000ff00000002000 */
[----:B------:R-:W-:Y:S01]  /*4ae0*/  BAR.SYNC.DEFER_BLOCKING 0x1, 0x100 ;  /* 0x0044000000007b1d */ /* 0x000fe20000010000 */
[----:B------:R-:W-:Y:S01]  /*4af0*/  FSETP.NE.FTZ.AND P0, PT, R12, RZ, PT ;  /* 0x000000ff0c00720b */ /* 0x000fe20003f15000 */
[----:B------:R-:W-:Y:S01]  /*4b00*/  IMAD R9, R22, 0x40, R2 ;  /* 0x0000004016097824 */ /* 0x000fe200078e0202 */
[----:B------:R-:W-:-:S03]  /*4b10*/  FSETP.NE.FTZ.AND P1, PT, R14, RZ, PT ;  /* 0x000000ff0e00720b */ /* 0x000fc60003f35000 */
[----:B------:R-:W-:-:S04]  /*4b20*/  IMAD.WIDE R8, R9, 0x2, R10 ;  /* 0x0000000209087825 */ /* 0x000fc800078e020a */
[----:B------:R-:W-:-:S04]  /*4b30*/  IMAD.WIDE R10, R211, 0x2, R10 ;  /* 0x00000002d30a7825 */ /* 0x000fc800078e020a */
[----:B------:R-:W1:Y:S01]  /*4b40*/  @P0 MUFU.RCP R7, R12 ;  /* 0x0000000c00070308 */ /* 0x000e620000001000 */
[C---:B------:R-:W-:Y:S01]  /*4b50*/  IADD3 R21, P3, R10.reuse, 0xc060, RZ ;  /* 0x0000c0600a157810 */ /* 0x040fe20007f7e0ff */
[----:B------:R-:W-:Y:S01]  /*4b60*/  @P0 FMUL.FTZ R13, R13, 0.69314718246459960938 ;  /* 0x3f3172180d0d0820 */ /* 0x000fe20000410000 */
[----:B------:R-:W-:Y:S02]  /*4b70*/  LOP3.LUT R171, R10, 0x380, RZ, 0xc0, !PT ;  /* 0x000003800aab7812 */ /* 0x000fe400078ec0ff */
[----:B------:R-:W-:Y:S02]  /*4b80*/  LOP3.LUT R15, R21, 0x380, RZ, 0xc0, !PT ;  /* 0x00000380150f7812 */ /* 0x000fe400078ec0ff */
[----:B------:R-:W-:Y:S01]  /*4b90*/  SHF.R.U64 R171, R171, 0x3, RZ ;  /* 0x00000003abab7819 */ /* 0x000fe200000012ff */
[----:B------:R-:W-:Y:S03]  /*4ba0*/  @P1 MUFU.RCP R4, R14 ;  /* 0x0000000e00041308 */ /* 0x000fe60000001000 */
[----:B------:R-:W-:Y:S01]  /*4bb0*/  LOP3.LUT R170, R171, R10, RZ, 0x3c, !PT ;  /* 0x0000000aabaa7212 */ /* 0x000fe200078e3cff */
[----:B------:R-:W-:-:S04]  /*4bc0*/  IMAD.MOV.U32 R171, RZ, RZ, R11 ;  /* 0x000000ffffab7224 */ /* 0x000fc800078e000b */
[----:B------:R-:W2:Y:S01]  /*4bd0*/  @P0 MUFU.LG2 R12, R12 ;  /* 0x0000000c000c0308 */ /* 0x000ea20000000c00 */
[-C--:B-1----:R-:W-:Y:S01]  /*4be0*/  FMUL.FTZ R204, R53, R7.reuse ;  /* 0x0000000735cc7220 */ /* 0x082fe20000410000 */
[----:B------:R-:W-:Y:S02]  /*4bf0*/  IMAD.U32 R53, RZ, RZ, UR10 ;  /* 0x0000000aff357e24 */ /* 0x000fe4000f8e00ff */
[-C--:B------:R-:W-:Y:S01]  /*4c00*/  FMUL.FTZ R25, R25, R7.reuse ;  /* 0x0000000719197220 */ /* 0x080fe20000410000 */
[-C--:B------:R-:W-:Y:S01]  /*4c10*/  FMUL.FTZ R24, R24, R7.reuse ;  /* 0x0000000718187220 */ /* 0x080fe20000410000 */
[-C--:B------:R-:W-:Y:S01]  /*4c20*/  FMUL.FTZ R187, R29, R7.reuse ;  /* 0x000000071dbb7220 */ /* 0x080fe20000410000 */
[----:B------:R-:W-:Y:S01]  /*4c30*/  @P1 FMUL.FTZ R53, R53, 0.69314718246459960938 ;  /* 0x3f31721835351820 */ /* 0x000fe20000410000 */
[-C--:B------:R-:W-:Y:S01]  /*4c40*/  FMUL.FTZ R28, R28, R7.reuse ;  /* 0x000000071c1c7220 */ /* 0x080fe20000410000 */
[----:B------:R-:W1:Y:S01]  /*4c50*/  @P1 MUFU.LG2 R14, R14 ;  /* 0x0000000e000e1308 */ /* 0x000e620000000c00 */
[-C--:B------:R-:W-:Y:S01]  /*4c60*/  FMUL.FTZ R33, R33, R7.reuse ;  /* 0x0000000721217220 */ /* 0x080fe20000410000 */
[-C--:B------:R-:W-:Y:S01]  /*4c70*/  FMUL.FTZ R32, R32, R7.reuse ;  /* 0x0000000720207220 */ /* 0x080fe20000410000 */
[-C--:B------:R-:W-:Y:S01]  /*4c80*/  FMUL.FTZ R37, R37, R7.reuse ;  /* 0x0000000725257220 */ /* 0x080fe20000410000 */
[-C--:B------:R-:W-:Y:S01]  /*4c90*/  FMUL.FTZ R36, R36, R7.reuse ;  /* 0x0000000724247220 */ /* 0x080fe20000410000 */
[-C--:B------:R-:W-:Y:S01]  /*4ca0*/  FMUL.FTZ R41, R41, R7.reuse ;  /* 0x0000000729297220 */ /* 0x080fe20000410000 */
[-C--:B------:R-:W-:Y:S01]  /*4cb0*/  FMUL.FTZ R40, R40, R7.reuse ;  /* 0x0000000728287220 */ /* 0x080fe20000410000 */
[-C--:B------:R-:W-:Y:S01]  /*4cc0*/  FMUL.FTZ R45, R45, R7.reuse ;  /* 0x000000072d2d7220 */ /* 0x080fe20000410000 */
[-C--:B------:R-:W-:Y:S01]  /*4cd0*/  FMUL.FTZ R44, R44, R7.reuse ;  /* 0x000000072c2c7220 */ /* 0x080fe20000410000 */
[----:B--2---:R-:W-:Y:S01]  /*4ce0*/  @P0 FMUL.FTZ R12, R12, 0.69314718246459960938 ;  /* 0x3f3172180c0c0820 */ /* 0x004fe20000410000 */
[-C--:B------:R-:W-:Y:S01]  /*4cf0*/  FMUL.FTZ R49, R49, R7.reuse ;  /* 0x0000000731317220 */ /* 0x080fe20000410000 */
[-C--:B------:R-:W-:Y:S01]  /*4d00*/  FMUL.FTZ R48, R48, R7.reuse ;  /* 0x0000000730307220 */ /* 0x080fe20000410000 */
[-C--:B------:R-:W-:Y:S01]  /*4d10*/  FMUL.FTZ R189, R52, R7.reuse ;  /* 0x0000000734bd7220 */ /* 0x080fe20000410000 */
[-C--:B------:R-:W-:Y:S01]  /*4d20*/  FMUL.FTZ R203, R57, R7.reuse ;  /* 0x0000000739cb7220 */ /* 0x080fe20000410000 */
[-C--:B------:R-:W-:Y:S01]  /*4d30*/  FMUL.FTZ R188, R56, R7.reuse ;  /* 0x0000000738bc7220 */ /* 0x080fe20000410000 */
[-C--:B------:R-:W-:Y:S01]  /*4d40*/  FMUL.FTZ R202, R61, R7.reuse ;  /* 0x000000073dca7220 */ /* 0x080fe20000410000 */
[-C--:B------:R-:W-:Y:S01]  /*4d50*/  FMUL.FTZ R60, R60, R7.reuse ;  /* 0x000000073c3c7220 */ /* 0x080fe20000410000 */
[----:B-1----:R-:W-:Y:S01]  /*4d60*/  @P1 FMUL.FTZ R14, R14, 0.69314718246459960938 ;  /* 0x3f3172180e0e1820 */ /* 0x002fe20000410000 */
        /* <DEDUP_REMOVED lines=43> */
[----:B------:R-:W-:Y:S01]  /*5020*/  FMUL.FTZ R148, R148, R7 ;  /* 0x0000000794947220 */ /* 0x000fe20000410000 */
[-C--:B------:R-:W-:Y:S01]  /*5030*/  FMUL.FTZ R7, R91, R4.reuse ;  /* 0x000000045b077220 */ /* 0x080fe20000410000 */
[-C--:B0-----:R-:W-:Y:S01]  /*5040*/  FMUL.FTZ R176, R131, R4.reuse ;  /* 0x0000000483b07220 */ /* 0x081fe20000410000 */
[-C--:B------:R-:W-:Y:S01]  /*5050*/  FMUL.FTZ R23, R90, R4.reuse ;  /* 0x000000045a177220 */ /* 0x080fe20000410000 */
[-C--:B------:R-:W-:Y:S01]  /*5060*/  FMUL.FTZ R61, R94, R4.reuse ;  /* 0x000000045e3d7220 */ /* 0x080fe20000410000 */
[----:B------:R-:W-:Y:S01]  /*5070*/  FMUL.FTZ R77, R98, R4 ;  /* 0x00000004624d7220 */ /* 0x000fe20000410000 */
[----:B------:R-:W-:Y:S01]  /*5080*/  @P0 FFMA.FTZ R6, R13, R0, R12 ;  /* 0x000000000d060223 */ /* 0x000fe2000001000c */
[----:B------:R-:W-:Y:S01]  /*5090*/  @P1 FFMA.FTZ R5, R53, R3, R14 ;  /* 0x0000000335051223 */ /* 0x000fe2000001000e */
[----:B------:R-:W-:Y:S01]  /*50a0*/  IADD3 R91, P5, R10, 0xc020, RZ ;  /* 0x0000c0200a5b7810 */ /* 0x000fe20007fbe0ff */
[----:B------:R-:W-:-:S02]  /*50b0*/  IMAD.X R131, RZ, RZ, R11, P3 ;  /* 0x000000ffff837224 */ /* 0x000fc400018e060b */
[-C--:B------:R-:W-:Y:S01]  /*50c0*/  FMUL.FTZ R177, R130, R4.reuse ;  /* 0x0000000482b17220 */ /* 0x080fe20000410000 */
[C---:B------:R-:W-:Y:S01]  /*50d0*/  IADD3 R98, P4, R10.reuse, 0xc040, RZ ;  /* 0x0000c0400a627810 */ /* 0x040fe20007f9e0ff */
        /* <DEDUP_REMOVED lines=9> */
[----:B------:R-:W-:Y:S01]  /*5170*/  IADD3 R56, P3, R10, 0x8020, RZ ;  /* 0x000080200a387810 */ /* 0x000fe20007f7e0ff */
[--C-:B------:R-:W-:Y:S01]  /*5180*/  IMAD.X R135, RZ, RZ, R11.reuse, P4 ;  /* 0x000000ffff877224 */ /* 0x100fe200020e060b */
[----:B------:R-:W-:Y:S01]  /*5190*/  SHF.R.U64 R130, R15, 0x3, RZ ;  /* 0x000000030f827819 */ /* 0x000fe200000012ff */
[--C-:B------:R-:W-:Y:S01]  /*51a0*/  IMAD.X R139, RZ, RZ, R11.reuse, P5 ;  /* 0x000000ffff8b7224 */ /* 0x100fe200028e060b */
[----:B------:R-:W-:Y:S01]  /*51b0*/  LOP3.LUT R57, R91, 0x380, RZ, 0xc0, !PT ;  /* 0x000003805b397812 */ /* 0x000fe200078ec0ff */
[--C-:B------:R-:W-:Y:S01]  /*51c0*/  IMAD.X R143, RZ, RZ, R11.reuse, P6 ;  /* 0x000000ffff8f7224 */ /* 0x100fe200030e060b */
[----:B------:R-:W-:Y:S01]  /*51d0*/  LOP3.LUT R130, R130, R21, RZ, 0x3c, !PT ;  /* 0x0000001582827212 */ /* 0x000fe200078e3cff */
[--C-:B------:R-:W-:Y:S01]  /*51e0*/  IMAD.X R147, RZ, RZ, R11.reuse, P0 ;  /* 0x000000ffff937224 */ /* 0x100fe200000e060b */
[C---:B------:R-:W-:Y:S01]  /*51f0*/  IADD3 R15, P4, R10.reuse, 0x8000, RZ ;  /* 0x000080000a0f7810 */ /* 0x040fe20007f9e0ff */
[--C-:B------:R-:W-:Y:S01]  /*5200*/  IMAD.X R151, RZ, RZ, R11.reuse, P1 ;  /* 0x000000ffff977224 */ /* 0x100fe200008e060b */
[C---:B------:R-:W-:Y:S01]  /*5210*/  IADD3 R52, P5, R10.reuse, 0x4060, RZ ;  /* 0x000040600a347810 */ /* 0x040fe20007fbe0ff */
[--C-:B------:R-:W-:Y:S01]  /*5220*/  IMAD.X R153, RZ, RZ, R11.reuse, P2 ;  /* 0x000000ffff997224 */ /* 0x100fe200010e060b */
[C---:B------:R-:W-:Y:S01]  /*5230*/  IADD3 R14, P6, R10.reuse, 0x40, RZ ;  /* 0x000000400a0e7810 */ /* 0x040fe20007fde0ff */
[--C-:B------:R-:W-:Y:S01]  /*5240*/  IMAD.X R155, RZ, RZ, R11.reuse, P3 ;  /* 0x000000ffff9b7224 */ /* 0x100fe200018e060b */
[----:B------:R-:W-:Y:S01]  /*5250*/  IADD3 R20, P0, R10, 0x4040, RZ ;  /* 0x000040400a147810 */ /* 0x000fe20007f1e0ff */
[-C--:B------:R-:W-:Y:S01]  /*5260*/  FMUL.FTZ R181, R138, R4.reuse ;  /* 0x000000048ab57220 */ /* 0x080fe20000410000 */
[----:B------:R-:W-:Y:S01]  /*5270*/  IADD3 R13, P1, R10, 0x4020, RZ ;  /* 0x000040200a0d7810 */ /* 0x000fe20007f3e0ff */
[-C--:B------:R-:W-:Y:S01]  /*5280*/  FMUL.FTZ R183, R142, R4.reuse ;  /* 0x000000048eb77220 */ /* 0x080fe20000410000 */
[C---:B------:R-:W-:Y:S01]  /*5290*/  IADD3 R21, P2, R10.reuse, 0x4000, RZ ;  /* 0x000040000a157810 */ /* 0x040fe20007f5e0ff */
[-C--:B------:R-:W-:Y:S01]  /*52a0*/  FMUL.FTZ R27, R27, R4.reuse ;  /* 0x000000041b1b7220 */ /* 0x080fe20000410000 */
[----:B------:R-:W-:Y:S01]  /*52b0*/  IADD3 R0, P3, R10, 0x60, RZ ;  /* 0x000000600a007810 */ /* 0x000fe20007f7e0ff */
[-C--:B------:R-:W-:Y:S01]  /*52c0*/  FMUL.FTZ R26, R26, R4.reuse ;  /* 0x000000041a1a7220 */ /* 0x080fe20000410000 */
[----:B------:R-:W-:Y:S01]  /*52d0*/  SHF.R.U64 R10, R57, 0x3, RZ ;  /* 0x00000003390a7819 */ /* 0x000fe200000012ff */
[-C--:B------:R-:W-:Y:S01]  /*52e0*/  FMUL.FTZ R31, R31, R4.reuse ;  /* 0x000000041f1f7220 */ /* 0x080fe20000410000 */
[----:B------:R-:W-:Y:S01]  /*52f0*/  LOP3.LUT R3, R94, 0x380, RZ, 0xc0, !PT ;  /* 0x000003805e037812 */ /* 0x000fe200078ec0ff */
[-C--:B------:R-:W-:Y:S01]  /*5300*/  FMUL.FTZ R30, R30, R4.reuse ;  /* 0x000000041e1e7220 */ /* 0x080fe20000410000 */
[----:B------:R-:W-:Y:S01]  /*5310*/  LOP3.LUT R138, R10, R91, RZ, 0x3c, !PT ;  /* 0x0000005b0a8a7212 */ /* 0x000fe200078e3cff */
[-C--:B------:R-:W-:Y:S01]  /*5320*/  FMUL.FTZ R35, R35, R4.reuse ;  /* 0x0000000423237220 */ /* 0x080fe20000410000 */
[----:B------:R-:W-:Y:S01]  /*5330*/  LOP3.LUT R10, R53, 0x380, RZ, 0xc0, !PT ;  /* 0x00000380350a7812 */ /* 0x000fe200078ec0ff */
[-C--:B------:R-:W-:Y:S01]  /*5340*/  FMUL.FTZ R34, R34, R4.reuse ;  /* 0x0000000422227220 */ /* 0x080fe20000410000 */
[----:B------:R-:W-:Y:S01]  /*5350*/  SHF.R.U64 R3, R3, 0x3, RZ ;  /* 0x0000000303037819 */ /* 0x000fe200000012ff */
[-C--:B------:R-:W-:Y:S01]  /*5360*/  FMUL.FTZ R39, R39, R4.reuse ;  /* 0x0000000427277220 */ /* 0x080fe20000410000 */
[----:B------:R-:W-:Y:S01]  /*5370*/  SHF.R.U64 R10, R10, 0x3, RZ ;  /* 0x000000030a0a7819 */ /* 0x000fe200000012ff */
[----:B------:R-:W-:Y:S01]  /*5380*/  FMUL.FTZ R38, R38, R4 ;  /* 0x0000000426267220 */ /* 0x000fe20000410000 */
[----:B------:R-:W-:Y:S01]  /*5390*/  LOP3.LUT R142, R3, R94, RZ, 0x3c, !PT ;  /* 0x0000005e038e7212 */ /* 0x000fe200078e3cff */
[-C--:B------:R-:W-:Y:S01]  /*53a0*/  FMUL.FTZ R43, R43, R4.reuse ;  /* 0x000000042b2b7220 */ /* 0x080fe20000410000 */
[----:B------:R-:W-:Y:S01]  /*53b0*/  LOP3.LUT R152, R10, R53, RZ, 0x3c, !PT ;  /* 0x000000350a987212 */ /* 0x000fe200078e3cff */
[-C--:B------:R-:W-:Y:S01]  /*53c0*/  FMUL.FTZ R42, R42, R4.reuse ;  /* 0x000000042a2a7220 */ /* 0x080fe20000410000 */
[----:B------:R-:W-:Y:S01]  /*53d0*/  LOP3.LUT R10, R15, 0x380, RZ, 0xc0, !PT ;  /* 0x000003800f0a7812 */ /* 0x000fe200078ec0ff */
[-C--:B------:R-:W-:Y:S01]  /*53e0*/  FMUL.FTZ R47, R47, R4.reuse ;  /* 0x000000042f2f7220 */ /* 0x080fe20000410000 */
[----:B------:R-:W-:Y:S01]  /*53f0*/  LOP3.LUT R3, R12, 0x380, RZ, 0xc0, !PT ;  /* 0x000003800c037812 */ /* 0x000fe200078ec0ff */
[-C--:B------:R-:W-:Y:S01]  /*5400*/  FMUL.FTZ R46, R46, R4.reuse ;  /* 0x000000042e2e7220 */ /* 0x080fe20000410000 */
[----:B------:R-:W-:Y:S01]  /*5410*/  SHF.R.U64 R10, R10, 0x3, RZ ;  /* 0x000000030a0a7819 */ /* 0x000fe200000012ff */
[-C--:B------:R-:W-:Y:S01]  /*5420*/  FMUL.FTZ R51, R51, R4.reuse ;  /* 0x0000000433337220 */ /* 0x080fe20000410000 */
[----:B------:R-:W-:Y:S01]  /*5430*/  SHF.R.U64 R3, R3, 0x3, RZ ;  /* 0x0000000303037819 */ /* 0x000fe200000012ff */
[-C--:B------:R-:W-:Y:S01]  /*5440*/  FMUL.FTZ R50, R50, R4.reuse ;  /* 0x0000000432327220 */ /* 0x080fe20000410000 */
[----:B------:R-:W-:Y:S01]  /*5450*/  LOP3.LUT R156, R10, R15, RZ, 0x3c, !PT ;  /* 0x0000000f0a9c7212 */ /* 0x000fe200078e3cff */
[-C--:B------:R-:W-:Y:S01]  /*5460*/  FMUL.FTZ R55, R55, R4.reuse ;  /* 0x0000000437377220 */ /* 0x080fe20000410000 */
[----:B------:R-:W-:Y:S01]  /*5470*/  LOP3.LUT R10, R13, 0x380, RZ, 0xc0, !PT ;  /* 0x000003800d0a7812 */ /* 0x000fe200078ec0ff */
[-C--:B------:R-:W-:Y:S01]  /*5480*/  FMUL.FTZ R54, R54, R4.reuse ;  /* 0x0000000436367220 */ /* 0x080fe20000410000 */
[-C--:B------:R-:W-:Y:S01]  /*5490*/  FMUL.FTZ R59, R59, R4.reuse ;  /* 0x000000043b3b7220 */ /* 0x080fe20000410000 */
[-C--:B------:R-:W-:Y:S01]  /*54a0*/  FMUL.FTZ R58, R58, R4.reuse ;  /* 0x000000043a3a7220 */ /* 0x080fe20000410000 */
[----:B------:R-:W-:Y:S01]  /*54b0*/  SHF.R.U64 R10, R10, 0x3, RZ ;  /* 0x000000030a0a7819 */ /* 0x000fe200000012ff */
        /* <DEDUP_REMOVED lines=33> */
[--C-:B------:R-:W-:Y:S01]  /*56d0*/  IMAD.X R169, RZ, RZ, R11.reuse, P3 ;  /* 0x000000ffffa97224 */ /* 0x100fe200018e060b */
[----:B------:R-:W-:Y:S01]  /*56e0*/  LOP3.LUT R164, R10, R13, RZ, 0x3c, !PT ;  /* 0x0000000d0aa47212 */ /* 0x000fe200078e3cff */
[--C-:B------:R-:W-:Y:S01]  /*56f0*/  IMAD.X R167, RZ, RZ, R11.reuse, P2 ;  /* 0x000000ffffa77224 */ /* 0x100fe200010e060b */
[----:B------:R-:W-:Y:S01]  /*5700*/  LOP3.LUT R150, R3, R12, RZ, 0x3c, !PT ;  /* 0x0000000c03967212 */ /* 0x000fe200078e3cff */
[--C-:B------:R-:W-:Y:S01]  /*5710*/  IMAD.X R157, RZ, RZ, R11.reuse, P4 ;  /* 0x000000ffff9d7224 */ /* 0x100fe200020e060b */
[----:B------:R-:W-:Y:S01]  /*5720*/  IADD3 R13, P3, R8, 0x1000, RZ ;  /* 0x00001000080d7810 */ /* 0x000fe20007f7e0ff */
[--C-:B------:R-:W-:Y:S01]  /*5730*/  IMAD.X R159, RZ, RZ, R11.reuse, P5 ;  /* 0x000000ffff9f7224 */ /* 0x100fe200028e060b */
[----:B------:R-:W-:Y:S01]  /*5740*/  LOP3.LUT R3, R52, 0x380, RZ, 0xc0, !PT ;  /* 0x0000038034037812 */ /* 0x000fe200078ec0ff */
[--C-:B------:R-:W-:Y:S01]  /*5750*/  IMAD.X R161, RZ, RZ, R11.reuse, P6 ;  /* 0x000000ffffa17224 */ /* 0x100fe200030e060b */
[----:B------:R-:W-:Y:S01]  /*5760*/  LOP3.LUT R12, R13, 0x380, RZ, 0xc0, !PT ;  /* 0x000003800d0c7812 */ /* 0x000fe200078ec0ff */
[--C-:B------:R-:W-:Y:S01]  /*5770*/  IMAD.X R163, RZ, RZ, R11.reuse, P0 ;  /* 0x000000ffffa37224 */ /* 0x100fe200000e060b */
[----:B------:R-:W-:Y:S01]  /*5780*/  SHF.R.U64 R3, R3, 0x3, RZ ;  /* 0x0000000303037819 */ /* 0x000fe200000012ff */
[----:B------:R-:W-:Y:S01]  /*5790*/  IMAD.X R165, RZ, RZ, R11, P1 ;  /* 0x000000ffffa57224 */ /* 0x000fe200008e060b */
[----:B------:R-:W-:Y:S01]  /*57a0*/  SHF.R.U64 R12, R12, 0x3, RZ ;  /* 0x000000030c0c7819 */ /* 0x000fe200000012ff */
[----:B------:R-:W-:Y:S01]  /*57b0*/  ULDC UR10, c[0x0][0xc44] ;  /* 0x00031100000a7ab9 */ /* 0x000fe20000000800 */
[----:B------:R-:W-:Y:S01]  /*57c0*/  LOP3.LUT R95, R98, 0x380, RZ, 0xc0, !PT ;  /* 0x00000380625f7812 */ /* 0x000fe200078ec0ff */
[----:B------:R-:W-:Y:S01]  /*57d0*/  UIMAD UR10, UR10, UR4, UR46 ;  /* 0x000000040a0a72a4 */ /* 0x000fe2000f8e022e */
[----:B------:R-:W-:-:S02]  /*57e0*/  LOP3.LUT R158, R3, R52, RZ, 0x3c, !PT ;  /* 0x00000034039e7212 */ /* 0x000fc400078e3cff */
[----:B------:R-:W-:Y:S01]  /*57f0*/  LOP3.LUT R3, R14, 0x380, RZ, 0xc0, !PT ;  /* 0x000003800e037812 */ /* 0x000fe200078ec0ff */
[----:B------:R-:W-:Y:S01]  /*5800*/  USHF.R.S32.HI UR11, URZ, 0x1f, UR10 ;  /* 0x0000001f3f0b7899 */ /* 0x000fe2000801140a */
[----:B------:R-:W-:Y:S01]  /*5810*/  LOP3.LUT R12, R12, R13, RZ, 0x3c, !PT ;  /* 0x0000000d0c0c7212 */ /* 0x000fe200078e3cff */
[----:B------:R-:W-:Y:S01]  /*5820*/  IMAD.X R13, RZ, RZ, R9, P3 ;  /* 0x000000ffff0d7224 */ /* 0x000fe200018e0609 */
[----:B------:R-:W-:Y:S01]  /*5830*/  SHF.R.U64 R95, R95, 0x3, RZ ;  /* 0x000000035f5f7819 */ /* 0x000fe200000012ff */
[----:B------:R-:W-:Y:S01]  /*5840*/  UIMAD.WIDE.U32 UR4, UR10, UR6, URZ ;  /* 0x000000060a0472a5 */ /* 0x000fe2000f8e003f */
[----:B------:R-:W-:Y:S01]  /*5850*/  SHF.R.U64 R3, R3, 0x3, RZ ;  /* 0x0000000303037819 */ /* 0x000fe200000012ff */
[----:B------:R-:W-:Y:S01]  /*5860*/  UIMAD UR6, UR11, UR6, URZ ;  /* 0x000000060b0672a4 */ /* 0x000fe2000f8e023f */
[----:B------:R-:W-:Y:S02]  /*5870*/  IADD3 R99, P3, R8, 0x8000, RZ ;  /* 0x0000800008637810 */ /* 0x000fe40007f7e0ff */
[----:B------:R-:W-:Y:S01]  /*5880*/  LOP3.LUT R134, R95, R98, RZ, 0x3c, !PT ;  /* 0x000000625f867212 */ /* 0x000fe200078e3cff */
[----:B------:R-:W-:Y:S01]  /*5890*/  UIMAD UR6, UR10, UR7, UR6 ;  /* 0x000000070a0672a4 */ /* 0x000fe2000f8e0206 */
[----:B------:R-:W-:Y:S01]  /*58a0*/  LOP3.LUT R160, R3, R14, RZ, 0x3c, !PT ;  /* 0x0000000e03a07212 */ /* 0x000fe200078e3cff */
[----:B------:R-:W-:Y:S01]  /*58b0*/  IMAD.U32 R10, RZ, RZ, UR4 ;  /* 0x00000004ff0a7e24 */ /* 0x000fe2000f8e00ff */
[----:B------:R-:W-:Y:S01]  /*58c0*/  LOP3.LUT R98, R99, 0x380, RZ, 0xc0, !PT ;  /* 0x0000038063627812 */ /* 0x000fe200078ec0ff */
[----:B------:R-:W-:Y:S01]  /*58d0*/  UIADD3 UR4, UR5, UR6, URZ ;  /* 0x0000000605047290 */ /* 0x000fe2000fffe03f */
[----:B------:R-:W-:Y:S01]  /*58e0*/  LOP3.LUT R3, R0, 0x380, RZ, 0xc0, !PT ;  /* 0x0000038000037812 */ /* 0x000fe200078ec0ff */
[----:B------:R-:W-:Y:S01]  /*58f0*/  USHF.R.S32.HI UR7, URZ, 0x1f, UR41 ;  /* 0x0000001f3f077899 */ /* 0x000fe20008011429 */
[----:B------:R-:W-:Y:S01]  /*5900*/  SHF.R.U64 R98, R98, 0x3, RZ ;  /* 0x0000000362627819 */ /* 0x000fe200000012ff */
[----:B------:R-:W-:Y:S01]  /*5910*/  ULDC UR6, c[0x0][0xa88] ;  /* 0x0002a20000067ab9 */ /* 0x000fe20000000800 */
[----:B------:R-:W-:-:S02]  /*5920*/  SHF.R.U64 R3, R3, 0x3, RZ ;  /* 0x0000000303037819 */ /* 0x000fc400000012ff */
[----:B------:R-:W-:Y:S01]  /*5930*/  LOP3.LUT R98, R98, R99, RZ, 0x3c, !PT ;  /* 0x0000006362627212 */ /* 0x000fe200078e3cff */
[--C-:B------:R-:W-:Y:S01]  /*5940*/  IMAD.X R99, RZ, RZ, R9.reuse, P3 ;  /* 0x000000ffff637224 */ /* 0x100fe200018e0609 */
[----:B------:R-:W-:Y:S02]  /*5950*/  LOP3.LUT R168, R3, R0, RZ, 0x3c, !PT ;  /* 0x0000000003a87212 */ /* 0x000fe400078e3cff */
[C---:B------:R-:W-:Y:S02]  /*5960*/  IADD3 R3, P3, R8.reuse, 0xf000, RZ ;  /* 0x0000f00008037810 */ /* 0x040fe40007f7e0ff */
[----:B------:R-:W-:Y:S02]  /*5970*/  IADD3 R95, P2, R8, 0x7000, RZ ;  /* 0x00007000085f7810 */ /* 0x000fe40007f5e0ff */
[----:B------:R-:W-:Y:S01]  /*5980*/  LOP3.LUT R0, R3, 0x380, RZ, 0xc0, !PT ;  /* 0x0000038003007812 */ /* 0x000fe200078ec0ff */
[----:B------:R-:W-:Y:S01]  /*5990*/  IMAD.X R127, RZ, RZ, R9, P3 ;  /* 0x000000ffff7f7224 */ /* 0x000fe200018e0609 */
[----:B------:R-:W-:-:S02]  /*59a0*/  LOP3.LUT R94, R95, 0x380, RZ, 0xc0, !PT ;  /* 0x000003805f5e7812 */ /* 0x000fc400078ec0ff */
[----:B------:R-:W-:Y:S02]  /*59b0*/  SHF.R.U64 R0, R0, 0x3, RZ ;  /* 0x0000000300007819 */ /* 0x000fe400000012ff */
[----:B------:R-:W-:Y:S02]  /*59c0*/  SHF.R.U64 R94, R94, 0x3, RZ ;  /* 0x000000035e5e7819 */ /* 0x000fe400000012ff */
[----:B------:R-:W-:Y:S01]  /*59d0*/  LOP3.LUT R126, R0, R3, RZ, 0x3c, !PT ;  /* 0x00000003007e7212 */ /* 0x000fe200078e3cff */
[----:B------:R-:W-:Y:S01]  /*59e0*/  IMAD R3, RZ, RZ, -UR46 ;  /* 0x8000002eff037e24 */ /* 0x000fe2000f8e02ff */
[----:B------:R-:W0:Y:S01]  /*59f0*/  LDC R0, c[0x0][0xbe8] ;  /* 0x0002fa00ff007b82 */ /* 0x000e220000000800 */
[----:B------:R-:W-:Y:S01]  /*5a00*/  LOP3.LUT R94, R94, R95, RZ, 0x3c, !PT ;  /* 0x0000005f5e5e7212 */ /* 0x000fe200078e3cff */
[----:B------:R-:W-:Y:S01]  /*5a10*/  IMAD.X R95, RZ, RZ, R9, P2 ;  /* 0x000000ffff5f7224 */ /* 0x000fe200010e0609 */
[----:B------:R-:W-:Y:S02]  /*5a20*/  IADD3 R123, P2, R8, 0xe000, RZ ;  /* 0x0000e000087b7810 */ /* 0x000fe40007f5e0ff */
[----:B------:R-:W-:-:S02]  /*5a30*/  F2FP.F16.F32.PACK_AB R24, R25, R24 ;  /* 0x000000181918723e */ /* 0x000fc400000000ff */
[----:B------:R-:W-:Y:S02]  /*5a40*/  LOP3.LUT R122, R123, 0x380, RZ, 0xc0, !PT ;  /* 0x000003807b7a7812 */ /* 0x000fe400078ec0ff */
[----:B------:R-:W-:Y:S02]  /*5a50*/  F2FP.F16.F32.PACK_AB R25, R27, R26 ;  /* 0x0000001a1b19723e */ /* 0x000fe400000000ff */
[----:B------:R-:W-:Y:S02]  /*5a60*/  SHF.R.U64 R122, R122, 0x3, RZ ;  /* 0x000000037a7a7819 */ /* 0x000fe400000012ff */
[----:B------:R-:W-:Y:S02]  /*5a70*/  F2FP.F16.F32.PACK_AB R26, R187, R28 ;  /* 0x0000001cbb1a723e */ /* 0x000fe400000000ff */
[----:B------:R-:W-:Y:S01]  /*5a80*/  LOP3.LUT R122, R122, R123, RZ, 0x3c, !PT ;  /* 0x0000007b7a7a7212 */ /* 0x000fe200078e3cff */
[----:B------:R-:W-:Y:S01]  /*5a90*/  IMAD.X R123, RZ, RZ, R9, P2 ;  /* 0x000000ffff7b7224 */ /* 0x000fe200010e0609 */
[----:B------:R-:W1:Y:S01]  /*5aa0*/  LDC R28, c[0x0][0xc38] ;  /* 0x00030e00ff1c7b82 */ /* 0x000e620000000800 */
[----:B------:R-:W-:-:S02]  /*5ab0*/  MOV R170, R170 ;  /* 0x000000aa00aa7202 */ /* 0x000fc40000000f00 */
[----:B------:R-:W-:Y:S02]  /*5ac0*/  F2FP.F16.F32.PACK_AB R27, R31, R30 ;  /* 0x0000001e1f1b723e */ /* 0x000fe400000000ff */
[----:B------:R-:W-:Y:S02]  /*5ad0*/  LOP3.LUT R57, R90, 0x380, RZ, 0xc0, !PT ;  /* 0x000003805a397812 */ /* 0x000fe400078ec0ff */
[----:B0-----:R-:W-:Y:S01]  /*5ae0*/  ISETP.NE.AND P2, PT, R0, 0x1, PT ;  /* 0x000000010000780c */ /* 0x001fe20003f45270 */
[----:B------:R0:W-:Y:S01]  /*5af0*/  STSM.16.M88.4 [R170], R24 ;  /* 0x00000018aa007844 */ /* 0x0001e20000000200 */
[----:B------:R-:W-:Y:S01]  /*5b00*/  LOP3.LUT R11, R56, 0x380, RZ, 0xc0, !PT ;  /* 0x00000380380b7812 */ /* 0x000fe200078ec0ff */
[----:B------:R-:W2:Y:S01]  /*5b10*/  LDC.64 R30, c[0x0][0xb98] ;  /* 0x0002e600ff1e7b82 */ /* 0x000ea20000000a00 */
[----:B------:R-:W-:Y:S02]  /*5b20*/  SHF.R.U64 R57, R57, 0x3, RZ ;  /* 0x0000000339397819 */ /* 0x000fe400000012ff */
[----:B------:R-:W-:-:S02]  /*5b30*/  SHF.R.U64 R11, R11, 0x3, RZ ;  /* 0x000000030b0b7819 */ /* 0x000fc400000012ff */
[----:B------:R-:W-:Y:S02]  /*5b40*/  LOP3.LUT R146, R57, R90, RZ, 0x3c, !PT ;  /* 0x0000005a39927212 */ /* 0x000fe400078e3cff */
[----:B------:R-:W-:Y:S02]  /*5b50*/  LOP3.LUT R154, R11, R56, RZ, 0x3c, !PT ;  /* 0x000000380b9a7212 */ /* 0x000fe400078e3cff */
[----:B------:R-:W-:Y:S02]  /*5b60*/  LOP3.LUT R11, R20, 0x380, RZ, 0xc0, !PT ;  /* 0x00000380140b7812 */ /* 0x000fe400078ec0ff */
[----:B------:R-:W-:Y:S02]  /*5b70*/  IADD3 R57, P0, R8, 0x5000, RZ ;  /* 0x0000500008397810 */ /* 0x000fe40007f1e0ff */
[----:B------:R-:W-:Y:S01]  /*5b80*/  F2FP.F16.F32.PACK_AB R32, R33, R32 ;  /* 0x000000202120723e */ /* 0x000fe200000000ff */
[----:B0-----:R-:W0:Y:S01]  /*5b90*/  @P2 LDC R24, c[0x0][0xbec] ;  /* 0x0002fb00ff182b82 */ /* 0x001e220000000800 */
[----:B-1----:R-:W-:Y:S01]  /*5ba0*/  IMAD R3, R28, R3, UR39 ;  /* 0x000000271c037e24 */ /* 0x002fe2000f8e0203 */
[----:B------:R-:W-:-:S02]  /*5bb0*/  F2FP.F16.F32.PACK_AB R33, R35, R34 ;  /* 0x000000222321723e */ /* 0x000fc400000000ff */
[----:B------:R-:W-:Y:S02]  /*5bc0*/  SHF.R.U64 R11, R11, 0x3, RZ ;  /* 0x000000030b0b7819 */ /* 0x000fe400000012ff */
[----:B------:R-:W-:Y:S02]  /*5bd0*/  IADD3 R91, P1, R8, 0x6000, RZ ;  /* 0x00006000085b7810 */ /* 0x000fe40007f3e0ff */
[----:B------:R-:W1:Y:S01]  /*5be0*/  @P2 LDC R25, c[0x0][0xbf0] ;  /* 0x0002fc00ff192b82 */ /* 0x000e620000000800 */
[----:B------:R-:W-:Y:S01]  /*5bf0*/  LOP3.LUT R56, R57, 0x380, RZ, 0xc0, !PT ;  /* 0x0000038039387812 */ /* 0x000fe200078ec0ff */
[----:B--2---:R-:W-:Y:S01]  /*5c00*/  IMAD R28, R30, UR7, RZ ;  /* 0x000000071e1c7c24 */ /* 0x004fe2000f8e02ff */
[----:B------:R-:W-:Y:S01]  /*5c10*/  F2FP.F16.F32.PACK_AB R35, R39, R38 ;  /* 0x000000262723723e */ /* 0x000fe200000000ff */
[----:B------:R-:W-:Y:S01]  /*5c20*/  IMAD R39, R3, 0x80, R210 ;  /* 0x0000008003277824 */ /* 0x000fe200078e02d2 */
[----:B------:R-:W-:Y:S01]  /*5c30*/  LOP3.LUT R162, R11, R20, RZ, 0x3c, !PT ;  /* 0x000000140ba27212 */ /* 0x000fe200078e3cff */
[----:B------:R-:W-:Y:S01]  /*5c40*/  IMAD.U32 R11, RZ, RZ, UR5 ;  /* 0x00000005ff0b7e24 */ /* 0x000fe2000f8e00ff */
[----:B------:R-:W-:Y:S01]  /*5c50*/  LOP3.LUT R90, R91, 0x380, RZ, 0xc0, !PT ;  /* 0x000003805b5a7812 */ /* 0x000fe200078ec0ff */
[----:B------:R-:W-:Y:S01]  /*5c60*/  IMAD.U32 R11, RZ, RZ, UR4 ;  /* 0x00000004ff0b7e24 */ /* 0x000fe2000f8e00ff */
[----:B------:R-:W-:Y:S01]  /*5c70*/  SHF.R.U64 R56, R56, 0x3, RZ ;  /* 0x0000000338387819 */ /* 0x000fe200000012ff */
[----:B------:R-:W-:Y:S01]  /*5c80*/  IMAD R28, R31, UR41, R28 ;  /* 0x000000291f1c7c24 */ /* 0x000fe2000f8e021c */
[----:B------:R-:W-:Y:S01]  /*5c90*/  LOP3.LUT R20, R21, 0x380, RZ, 0xc0, !PT ;  /* 0x0000038015147812 */ /* 0x000fe200078ec0ff */
[----:B------:R-:W-:Y:S01]  /*5ca0*/  IMAD.WIDE.U32 R10, R30, UR41, R10 ;  /* 0x000000291e0a7c25 */ /* 0x000fe2000f8e000a */
[----:B------:R-:W-:Y:S01]  /*5cb0*/  SHF.R.U64 R90, R90, 0x3, RZ ;  /* 0x000000035a5a7819 */ /* 0x000fe200000012ff */
[----:B------:R-:W-:Y:S01]  /*5cc0*/  ULDC.64 UR4, c[0x0][0xb88] ;  /* 0x0002e20000047ab9 */ /* 0x000fe20000000a00 */
[----:B------:R-:W-:Y:S01]  /*5cd0*/  LOP3.LUT R56, R56, R57, RZ, 0x3c, !PT ;  /* 0x0000003938387212 */ /* 0x000fe200078e3cff */
[----:B0-----:R-:W-:Y:S01]  /*5ce0*/  @P2 IMAD.HI.U32 R24, R39, R24, RZ ;  /* 0x0000001827182227 */ /* 0x001fe200078e00ff */
[----:B------:R-:W-:-:S02]  /*5cf0*/  F2FP.F16.F32.PACK_AB R34, R37, R36 ;  /* 0x000000242522723e */ /* 0x000fc400000000ff */
[----:B------:R-:W-:Y:S01]  /*5d00*/  SHF.R.U64 R20, R20, 0x3, RZ ;  /* 0x0000000314147819 */ /* 0x000fe200000012ff */
[----:B------:R-:W-:Y:S01]  /*5d10*/  IMAD.X R57, RZ, RZ, R9, P0 ;  /* 0x000000ffff397224 */ /* 0x000fe200000e0609 */
[----:B------:R-:W-:Y:S01]  /*5d20*/  MOV R150, R150 ;  /* 0x0000009600967202 */ /* 0x000fe20000000f00 */
[----:B------:R-:W-:Y:S01]  /*5d30*/  IMAD.MOV.U32 R37, RZ, RZ, R39 ;  /* 0x000000ffff257224 */ /* 0x000fe200078e0027 */
[----:B------:R-:W-:Y:S02]  /*5d40*/  IADD3 R115, P0, R8, 0xc000, RZ ;  /* 0x0000c00008737810 */ /* 0x000fe40007f1e0ff */
[----:B-1----:R-:W-:Y:S01]  /*5d50*/  @P2 SHF.R.U32.HI R37, RZ, R25, R24 ;  /* 0x00000019ff252219 */ /* 0x002fe20000011618 */
[----:B------:R0:W-:Y:S01]  /*5d60*/  STSM.16.M88.4 [R150], R32 ;  /* 0x0000002096007844 */ /* 0x0001e20000000200 */
[----:B------:R-:W-:Y:S01]  /*5d70*/  LOP3.LUT R90, R90, R91, RZ, 0x3c, !PT ;  /* 0x0000005b5a5a7212 */ /* 0x000fe200078e3cff */
[----:B------:R-:W-:Y:S01]  /*5d80*/  IMAD.X R91, RZ, RZ, R9, P1 ;  /* 0x000000ffff5b7224 */ /* 0x000fe200008e0609 */
[----:B------:R-:W-:-:S02]  /*5d90*/  LOP3.LUT R166, R20, R21, RZ, 0x3c, !PT ;  /* 0x0000001514a67212 */ /* 0x000fc400078e3cff */
[----:B------:R-:W-:Y:S02]  /*5da0*/  F2FP.F16.F32.PACK_AB R40, R41, R40 ;  /* 0x000000282928723e */ /* 0x000fe400000000ff */
[----:B------:R-:W-:Y:S02]  /*5db0*/  IADD3 R119, P1, R8, 0xd000, RZ ;  /* 0x0000d00008777810 */ /* 0x000fe40007f3e0ff */
[----:B------:R-:W-:Y:S02]  /*5dc0*/  LOP3.LUT R114, R115, 0x380, RZ, 0xc0, !PT ;  /* 0x0000038073727812 */ /* 0x000fe400078ec0ff */
[----:B------:R-:W-:Y:S02]  /*5dd0*/  F2FP.F16.F32.PACK_AB R41, R43, R42 ;  /* 0x0000002a2b29723e */ /* 0x000fe400000000ff */
[----:B------:R-:W-:Y:S02]  /*5de0*/  F2FP.F16.F32.PACK_AB R48, R49, R48 ;  /* 0x000000303130723e */ /* 0x000fe400000000ff */
[----:B------:R-:W-:Y:S01]  /*5df0*/  MOV R160, R160 ;  /* 0x000000a000a07202 */ /* 0x000fe20000000f00 */
[----:B0-----:R-:W-:Y:S01]  /*5e00*/  IMAD.MOV R33, RZ, RZ, -R37 ;  /* 0x000000ffff217224 */ /* 0x001fe200078e0a25 */
[----:B------:R-:W-:Y:S01]  /*5e10*/  F2FP.F16.F32.PACK_AB R42, R45, R44 ;  /* 0x0000002c2d2a723e */ /* 0x000fe200000000ff */
[----:B------:R-:W-:Y:S01]  /*5e20*/  IMAD R32, R3, 0x80, R208 ;  /* 0x0000008003207824 */ /* 0x000fe200078e02d0 */
[----:B------:R-:W-:Y:S01]  /*5e30*/  F2FP.F16.F32.PACK_AB R43, R47, R46 ;  /* 0x0000002e2f2b723e */ /* 0x000fe200000000ff */
[----:B------:R-:W-:Y:S01]  /*5e40*/  IMAD R33, R0, R33, R39 ;  /* 0x0000002100217224 */ /* 0x000fe200078e0227 */
[----:B------:R-:W-:-:S02]  /*5e50*/  F2FP.F16.F32.PACK_AB R49, R51, R50 ;  /* 0x000000323331723e */ /* 0x000fc400000000ff */
[----:B------:R-:W-:Y:S01]  /*5e60*/  MOV R168, R168 ;  /* 0x000000a800a87202 */ /* 0x000fe20000000f00 */
[----:B------:R-:W-:Y:S01]  /*5e70*/  STSM.16.M88.4 [R160], R40 ;  /* 0x00000028a0007844 */ /* 0x000fe20000000200 */
[----:B------:R-:W-:Y:S02]  /*5e80*/  F2FP.F16.F32.PACK_AB R50, R204, R189 ;  /* 0x000000bdcc32723e */ /* 0x000fe400000000ff */
[----:B------:R-:W-:Y:S02]  /*5e90*/  F2FP.F16.F32.PACK_AB R51, R55, R54 ;  /* 0x000000363733723e */ /* 0x000fe400000000ff */
[----:B------:R-:W-:Y:S02]  /*5ea0*/  MOV R166, R166 ;  /* 0x000000a600a67202 */ /* 0x000fe40000000f00 */
[----:B------:R-:W-:Y:S01]  /*5eb0*/  F2FP.F16.F32.PACK_AB R24, R203, R188 ;  /* 0x000000bccb18723e */ /* 0x000fe200000000ff */
[----:B------:R-:W-:Y:S01]  /*5ec0*/  STSM.16.M88.4 [R168], R48 ;  /* 0x00000030a8007844 */ /* 0x000fe20000000200 */
[----:B------:R-:W-:-:S02]  /*5ed0*/  F2FP.F16.F32.PACK_AB R25, R59, R58 ;  /* 0x0000003a3b19723e */ /* 0x000fc400000000ff */
[----:B------:R-:W-:Y:S02]  /*5ee0*/  F2FP.F16.F32.PACK_AB R26, R202, R60 ;  /* 0x0000003cca1a723e */ /* 0x000fe400000000ff */
[----:B------:R-:W-:Y:S02]  /*5ef0*/  F2FP.F16.F32.PACK_AB R27, R63, R62 ;  /* 0x0000003e3f1b723e */ /* 0x000fe400000000ff */
[----:B------:R-:W-:Y:S02]  /*5f00*/  LOP3.LUT R118, R119, 0x380, RZ, 0xc0, !PT ;  /* 0x0000038077767812 */ /* 0x000fe400078ec0ff */
[----:B------:R-:W-:Y:S01]  /*5f10*/  SHF.R.U64 R114, R114, 0x3, RZ ;  /* 0x0000000372727819 */ /* 0x000fe200000012ff */
[----:B------:R0:W-:Y:S01]  /*5f20*/  STSM.16.M88.4 [R166], R24 ;  /* 0x00000018a6007844 */ /* 0x0001e20000000200 */
[C---:B------:R-:W-:Y:S02]  /*5f30*/  IADD3 R15, P4, R8.reuse, 0x2000, RZ ;  /* 0x00002000080f7810 */ /* 0x040fe40007f9e0ff */
[----:B------:R-:W-:-:S02]  /*5f40*/  IADD3 R21, P5, R8, 0x3000, RZ ;  /* 0x0000300008157810 */ /* 0x000fc40007fbe0ff */
[----:B------:R-:W-:Y:S02]  /*5f50*/  IADD3 R53, P6, R8, 0x4000, RZ ;  /* 0x0000400008357810 */ /* 0x000fe40007fde0ff */
[----:B------:R-:W-:Y:S02]  /*5f60*/  SHF.R.U64 R118, R118, 0x3, RZ ;  /* 0x0000000376767819 */ /* 0x000fe400000012ff */
[----:B------:R-:W-:Y:S01]  /*5f70*/  LOP3.LUT R114, R114, R115, RZ, 0x3c, !PT ;  /* 0x0000007372727212 */ /* 0x000fe200078e3cff */
[----:B------:R-:W-:Y:S01]  /*5f80*/  IMAD.X R115, RZ, RZ, R9, P0 ;  /* 0x000000ffff737224 */ /* 0x000fe200000e0609 */
[----:B------:R-:W-:Y:S02]  /*5f90*/  F2FP.F16.F32.PACK_AB R64, R65, R64 ;  /* 0x000000404140723e */ /* 0x000fe400000000ff */
[----:B------:R-:W-:Y:S02]  /*5fa0*/  F2FP.F16.F32.PACK_AB R65, R67, R66 ;  /* 0x000000424341723e */ /* 0x000fe400000000ff */
[----:B------:R-:W-:-:S02]  /*5fb0*/  F2FP.F16.F32.PACK_AB R72, R73, R72 ;  /* 0x000000484948723e */ /* 0x000fc400000000ff */
[----:B0-----:R-:W-:Y:S02]  /*5fc0*/  F2FP.F16.F32.PACK_AB R25, R7, R23 ;  /* 0x000000170719723e */ /* 0x001fe400000000ff */
[----:B------:R-:W-:Y:S02]  /*5fd0*/  LOP3.LUT R14, R15, 0x380, RZ, 0xc0, !PT ;  /* 0x000003800f0e7812 */ /* 0x000fe400078ec0ff */
[----:B------:R-:W-:Y:S02]  /*5fe0*/  LOP3.LUT R20, R21, 0x380, RZ, 0xc0, !PT ;  /* 0x0000038015147812 */ /* 0x000fe400078ec0ff */
[----:B------:R-:W-:Y:S02]  /*5ff0*/  LOP3.LUT R52, R53, 0x380, RZ, 0xc0, !PT ;  /* 0x0000038035347812 */ /* 0x000fe400078ec0ff */
[----:B------:R-:W-:Y:S02]  /*6000*/  MOV R164, R164 ;  /* 0x000000a400a47202 */ /* 0x000fe40000000f00 */
[----:B------:R-:W-:-:S02]  /*6010*/  F2FP.F16.F32.PACK_AB R66, R201, R68 ;  /* 0x00000044c942723e */ /* 0x000fc400000000ff */
[----:B------:R-:W-:Y:S02]  /*6020*/  F2FP.F16.F32.PACK_AB R67, R71, R70 ;  /* 0x000000464743723e */ /* 0x000fe400000000ff */
[----:B------:R-:W-:Y:S02]  /*6030*/  F2FP.F16.F32.PACK_AB R73, R75, R74 ;  /* 0x0000004a4b49723e */ /* 0x000fe400000000ff */
[----:B------:R-:W-:Y:S01]  /*6040*/  F2FP.F16.F32.PACK_AB R80, R81, R80 ;  /* 0x000000505150723e */ /* 0x000fe200000000ff */
[----:B------:R-:W-:Y:S01]  /*6050*/  STSM.16.M88.4 [R164], R64 ;  /* 0x00000040a4007844 */ /* 0x000fe20000000200 */
[----:B------:R-:W-:Y:S02]  /*6060*/  SHF.R.S32.HI R23, RZ, 0x1f, R37 ;  /* 0x0000001fff177819 */ /* 0x000fe40000011425 */
[----:B------:R-:W-:Y:S02]  /*6070*/  SHF.R.S32.HI R7, RZ, 0x1f, R33 ;  /* 0x0000001fff077819 */ /* 0x000fe40000011421 */
[----:B------:R-:W-:-:S02]  /*6080*/  IADD3 R10, P0, R37, R10, RZ ;  /* 0x0000000a250a7210 */ /* 0x000fc40007f1e0ff */
[----:B------:R-:W-:Y:S02]  /*6090*/  MOV R162, R162 ;  /* 0x000000a200a27202 */ /* 0x000fe40000000f00 */
[----:B------:R-:W-:Y:S02]  /*60a0*/  F2FP.F16.F32.PACK_AB R74, R200, R76 ;  /* 0x0000004cc84a723e */ /* 0x000fe400000000ff */
[----:B------:R-:W-:Y:S02]  /*60b0*/  F2FP.F16.F32.PACK_AB R75, R79, R78 ;  /* 0x0000004e4f4b723e */ /* 0x000fe400000000ff */
[----:B------:R-:W-:Y:S02]  /*60c0*/  F2FP.F16.F32.PACK_AB R81, R83, R82 ;  /* 0x000000525351723e */ /* 0x000fe400000000ff */
[----:B------:R-:W-:Y:S01]  /*60d0*/  LOP3.LUT R118, R118, R119, RZ, 0x3c, !PT ;  /* 0x0000007776767212 */ /* 0x000fe200078e3cff */
[----:B------:R-:W-:Y:S01]  /*60e0*/  STSM.16.M88.4 [R162], R72 ;  /* 0x00000048a2007844 */ /* 0x000fe20000000200 */
[----:B------:R-:W-:-:S02]  /*60f0*/  MOV R158, R158 ;  /* 0x0000009e009e7202 */ /* 0x000fc40000000f00 */
[----:B------:R-:W-:Y:S02]  /*6100*/  F2FP.F16.F32.PACK_AB R82, R199, R84 ;  /* 0x00000054c752723e */ /* 0x000fe400000000ff */
[----:B------:R-:W-:Y:S02]  /*6110*/  F2FP.F16.F32.PACK_AB R83, R87, R86 ;  /* 0x000000565753723e */ /* 0x000fe400000000ff */
[----:B------:R-:W-:Y:S02]  /*6120*/  LOP3.LUT R119, R8, 0x380, RZ, 0xc0, !PT ;  /* 0x0000038008777812 */ /* 0x000fe400078ec0ff */
[----:B------:R-:W-:Y:S01]  /*6130*/  MOV R156, R156 ;  /* 0x0000009c009c7202 */ /* 0x000fe20000000f00 */
[----:B------:R-:W-:Y:S01]  /*6140*/  STSM.16.M88.4 [R158], R80 ;  /* 0x000000509e007844 */ /* 0x000fe20000000200 */
[----:B------:R-:W-:Y:S02]  /*6150*/  F2FP.F16.F32.PACK_AB R24, R198, R88 ;  /* 0x00000058c618723e */ /* 0x000fe400000000ff */
[----:B------:R-:W-:-:S02]  /*6160*/  F2FP.F16.F32.PACK_AB R26, R197, R92 ;  /* 0x0000005cc51a723e */ /* 0x000fc400000000ff */
[----:B------:R-:W-:Y:S02]  /*6170*/  F2FP.F16.F32.PACK_AB R27, R29, R61 ;  /* 0x0000003d1d1b723e */ /* 0x000fe400000000ff */
[----:B------:R-:W-:Y:S02]  /*6180*/  SHF.R.U64 R14, R14, 0x3, RZ ;  /* 0x000000030e0e7819 */ /* 0x000fe400000012ff */
[----:B------:R-:W-:Y:S01]  /*6190*/  SHF.R.U64 R20, R20, 0x3, RZ ;  /* 0x0000000314147819 */ /* 0x000fe200000012ff */
[----:B------:R0:W-:Y:S01]  /*61a0*/  STSM.16.M88.4 [R156], R24 ;  /* 0x000000189c007844 */ /* 0x0001e20000000200 */
[----:B------:R-:W-:Y:S02]  /*61b0*/  SHF.R.U64 R52, R52, 0x3, RZ ;  /* 0x0000000334347819 */ /* 0x000fe400000012ff */
[----:B------:R-:W-:Y:S01]  /*61c0*/  IADD3.X R11, R23, R11, R28, P0, !PT ;  /* 0x0000000b170b7210 */ /* 0x000fe200007fe41c */
[----:B------:R-:W-:Y:S01]  /*61d0*/  IMAD R28, R7, UR4, RZ ;  /* 0x00000004071c7c24 */ /* 0x000fe2000f8e02ff */
[----:B------:R-:W-:Y:S01]  /*61e0*/  SHF.R.U64 R119, R119, 0x3, RZ ;  /* 0x0000000377777819 */ /* 0x000fe200000012ff */
[----:B------:R-:W-:Y:S01]  /*61f0*/  IMAD R7, R0, UR6, RZ ;  /* 0x0000000600077c24 */ /* 0x000fe2000f8e02ff */
[----:B------:R-:W-:Y:S01]  /*6200*/  LOP3.LUT R14, R14, R15, RZ, 0x3c, !PT ;  /* 0x0000000f0e0e7212 */ /* 0x000fe200078e3cff */
[--C-:B------:R-:W-:Y:S01]  /*6210*/  IMAD.X R15, RZ, RZ, R9.reuse, P4 ;  /* 0x000000ffff0f7224 */ /* 0x100fe200020e0609 */
[----:B------:R-:W-:Y:S01]  /*6220*/  LOP3.LUT R20, R20, R21, RZ, 0x3c, !PT ;  /* 0x0000001514147212 */ /* 0x000fe200078e3cff */
[--C-:B------:R-:W-:Y:S01]  /*6230*/  IMAD.X R21, RZ, RZ, R9.reuse, P5 ;  /* 0x000000ffff157224 */ /* 0x100fe200028e0609 */
[----:B------:R-:W-:Y:S01]  /*6240*/  LOP3.LUT R52, R52, R53, RZ, 0x3c, !PT ;  /* 0x0000003534347212 */ /* 0x000fe200078e3cff */
[----:B------:R-:W-:Y:S01]  /*6250*/  IMAD.X R53, RZ, RZ, R9, P6 ;  /* 0x000000ffff357224 */ /* 0x000fe200030e0609 */
[----:B------:R-:W-:Y:S01]  /*6260*/  MOV R154, R154 ;  /* 0x0000009a009a7202 */ /* 0x000fe20000000f00 */
[----:B------:R-:W-:Y:S01]  /*6270*/  IMAD R23, R33, UR5, R28 ;  /* 0x0000000521177c24 */ /* 0x000fe2000f8e021c */
[----:B------:R-:W-:Y:S01]  /*6280*/  F2FP.F16.F32.PACK_AB R68, R196, R96 ;  /* 0x00000060c444723e */ /* 0x000fe200000000ff */
[----:B0-----:R-:W-:Y:S01]  /*6290*/  VIADD R24, R32, 0x8 ;  /* 0x0000000820187836 */ /* 0x001fe20000000000 */
[----:B------:R-:W-:Y:S01]  /*62a0*/  F2FP.F16.F32.PACK_AB R69, R69, R77 ;  /* 0x0000004d4545723e */ /* 0x000fe200000000ff */
[----:B------:R-:W-:Y:S01]  /*62b0*/  IMAD.WIDE.U32 R10, R33, UR4, R10 ;  /* 0x00000004210a7c25 */ /* 0x000fe2000f8e000a */
[----:B------:R-:W-:Y:S01]  /*62c0*/  F2FP.F16.F32.PACK_AB R70, R195, R100 ;  /* 0x00000064c346723e */ /* 0x000fe200000000ff */
[----:B------:R-:W-:Y:S01]  /*62d0*/  ULDC.64 UR4, c[0x0][0xb50] ;  /* 0x0002d40000047ab9 */ /* 0x000fe20000000a00 */
[----:B------:R-:W-:Y:S01]  /*62e0*/  F2FP.F16.F32.PACK_AB R71, R85, R89 ;  /* 0x000000595547723e */ /* 0x000fe200000000ff */
[----:B------:R-:W-:Y:S01]  /*62f0*/  IMAD.IADD R11, R11, 0x1, R23 ;  /* 0x000000010b0b7824 */ /* 0x000fe200078e0217 */
[----:B------:R-:W-:-:S02]  /*6300*/  LOP3.LUT P0, RZ, R205, 0x3, RZ, 0xc0, !PT ;  /* 0x00000003cdff7812 */ /* 0x000fc4000780c0ff */
[C---:B------:R-:W-:Y:S01]  /*6310*/  IADD3 R103, P4, R8.reuse, 0x9000, RZ ;  /* 0x0000900008677810 */ /* 0x040fe20007f9e0ff */
[----:B------:R-:W-:Y:S01]  /*6320*/  STSM.16.M88.4 [R154], R68 ;  /* 0x000000449a007844 */ /* 0x000fe20000000200 */
[C---:B------:R-:W-:Y:S02]  /*6330*/  IADD3 R107, P5, R8.reuse, 0xa000, RZ ;  /* 0x0000a000086b7810 */ /* 0x040fe40007fbe0ff */
[----:B------:R-:W-:Y:S02]  /*6340*/  IADD3 R111, P6, R8, 0xb000, RZ ;  /* 0x0000b000086f7810 */ /* 0x000fe40007fde0ff */
[----:B------:R-:W-:Y:S02]  /*6350*/  MOV R152, R152 ;  /* 0x0000009800987202 */ /* 0x000fe40000000f00 */
[----:B------:R-:W-:Y:S02]  /*6360*/  F2FP.F16.F32.PACK_AB R28, R194, R104 ;  /* 0x00000068c21c723e */ /* 0x000fe400000000ff */
[----:B------:R-:W-:-:S02]  /*6370*/  F2FP.F16.F32.PACK_AB R29, R93, R97 ;  /* 0x000000615d1d723e */ /* 0x000fc400000000ff */
[----:B------:R-:W-:Y:S02]  /*6380*/  F2FP.F16.F32.PACK_AB R30, R193, R108 ;  /* 0x0000006cc11e723e */ /* 0x000fe400000000ff */
[----:B------:R-:W-:Y:S02]  /*6390*/  F2FP.F16.F32.PACK_AB R31, R101, R105 ;  /* 0x00000069651f723e */ /* 0x000fe400000000ff */
[----:B------:R-:W-:Y:S01]  /*63a0*/  LOP3.LUT R8, R119, R8, RZ, 0x3c, !PT ;  /* 0x0000000877087212 */ /* 0x000fe200078e3cff */
[----:B------:R-:W-:Y:S01]  /*63b0*/  IMAD.X R119, RZ, RZ, R9, P1 ;  /* 0x000000ffff777224 */ /* 0x000fe200008e0609 */
[-C--:B------:R-:W-:Y:S01]  /*63c0*/  ISETP.GE.OR P1, PT, R32, R7.reuse, P0 ;  /* 0x000000072000720c */ /* 0x080fe20000726670 */
[----:B------:R0:W-:Y:S01]  /*63d0*/  STSM.16.M88.4 [R152], R28 ;  /* 0x0000001c98007844 */ /* 0x0001e20000000200 */
[----:B------:R-:W-:Y:S02]  /*63e0*/  ISETP.GE.OR P0, PT, R24, R7, P0 ;  /* 0x000000071800720c */ /* 0x000fe40000706670 */
[----:B------:R-:W-:-:S02]  /*63f0*/  MOV R146, R146 ;  /* 0x0000009200927202 */ /* 0x000fc40000000f00 */
[----:B------:R-:W-:Y:S02]  /*6400*/  F2FP.F16.F32.PACK_AB R24, R192, R112 ;  /* 0x00000070c018723e */ /* 0x000fe400000000ff */
[----:B------:R-:W-:Y:S02]  /*6410*/  F2FP.F16.F32.PACK_AB R25, R109, R113 ;  /* 0x000000716d19723e */ /* 0x000fe400000000ff */
[----:B------:R-:W-:Y:S02]  /*6420*/  F2FP.F16.F32.PACK_AB R26, R191, R116 ;  /* 0x00000074bf1a723e */ /* 0x000fe400000000ff */
[----:B------:R-:W-:Y:S02]  /*6430*/  F2FP.F16.F32.PACK_AB R27, R117, R121 ;  /* 0x00000079751b723e */ /* 0x000fe400000000ff */
[----:B------:R-:W-:Y:S02]  /*6440*/  MOV R142, R142 ;  /* 0x0000008e008e7202 */ /* 0x000fe40000000f00 */
[----:B------:R-:W-:Y:S01]  /*6450*/  LEA R23, P3, R10, UR4, 0x2 ;  /* 0x000000040a177c11 */ /* 0x000fe2000f8610ff */
[----:B------:R-:W-:Y:S01]  /*6460*/  STSM.16.M88.4 [R146], R24 ;  /* 0x0000001892007844 */ /* 0x000fe20000000200 */
[----:B0-----:R-:W-:-:S02]  /*6470*/  F2FP.F16.F32.PACK_AB R28, R190, R120 ;  /* 0x00000078be1c723e */ /* 0x001fc400000000ff */
[----:B------:R-:W-:Y:S01]  /*6480*/  F2FP.F16.F32.PACK_AB R29, R172, R173 ;  /* 0x000000adac1d723e */ /* 0x000fe200000000ff */
[----:B------:R-:W-:Y:S01]  /*6490*/  SHFL.IDX PT, R48, R23, RZ, 0x1c1f ;  /* 0x001c1fff17307589 */ /* 0x000fe200000e0000 */
[----:B------:R-:W-:Y:S02]  /*64a0*/  F2FP.F16.F32.PACK_AB R30, R125, R124 ;  /* 0x0000007c7d1e723e */ /* 0x000fe400000000ff */
[----:B------:R-:W-:Y:S01]  /*64b0*/  F2FP.F16.F32.PACK_AB R31, R174, R175 ;  /* 0x000000afae1f723e */ /* 0x000fe200000000ff */
[----:B------:R-:W-:Y:S01]  /*64c0*/  SHFL.IDX PT, R50, R23, 0x1, 0x1c1f ;  /* 0x003c1f0017327f89 */ /* 0x000fe200000e0000 */
[----:B------:R-:W-:Y:S02]  /*64d0*/  MOV R138, R138 ;  /* 0x0000008a008a7202 */ /* 0x000fe40000000f00 */
[----:B------:R-:W-:Y:S01]  /*64e0*/  F2FP.F16.F32.PACK_AB R32, R129, R128 ;  /* 0x000000808120723e */ /* 0x000fe200000000ff */
[----:B------:R-:W-:Y:S01]  /*64f0*/  STSM.16.M88.4 [R142], R28 ;  /* 0x0000001c8e007844 */ /* 0x000fe20000000200 */
[----:B------:R-:W-:-:S02]  /*6500*/  F2FP.F16.F32.PACK_AB R33, R176, R177 ;  /* 0x000000b1b021723e */ /* 0x000fc400000000ff */
[----:B------:R-:W-:Y:S02]  /*6510*/  F2FP.F16.F32.PACK_AB R34, R133, R132 ;  /* 0x000000848522723e */ /* 0x000fe400000000ff */
[----:B------:R-:W-:Y:S02]  /*6520*/  F2FP.F16.F32.PACK_AB R35, R178, R179 ;  /* 0x000000b3b223723e */ /* 0x000fe400000000ff */
[----:B------:R-:W-:Y:S02]  /*6530*/  MOV R134, R134 ;  /* 0x0000008600867202 */ /* 0x000fe40000000f00 */
[----:B------:R-:W-:Y:S01]  /*6540*/  F2FP.F16.F32.PACK_AB R36, R137, R136 ;  /* 0x000000888924723e */ /* 0x000fe200000000ff */
[----:B------:R-:W-:Y:S01]  /*6550*/  STSM.16.M88.4 [R138], R32 ;  /* 0x000000208a007844 */ /* 0x000fe20000000200 */
[----:B------:R-:W-:Y:S02]  /*6560*/  F2FP.F16.F32.PACK_AB R37, R180, R181 ;  /* 0x000000b5b425723e */ /* 0x000fe400000000ff */
[----:B------:R-:W-:-:S02]  /*6570*/  F2FP.F16.F32.PACK_AB R38, R141, R140 ;  /* 0x0000008c8d26723e */ /* 0x000fc400000000ff */
[----:B------:R-:W-:Y:S02]  /*6580*/  F2FP.F16.F32.PACK_AB R39, R182, R183 ;  /* 0x000000b7b627723e */ /* 0x000fe400000000ff */
[----:B------:R-:W-:Y:S02]  /*6590*/  MOV R130, R130 ;  /* 0x0000008200827202 */ /* 0x000fe40000000f00 */
[----:B------:R-:W-:Y:S01]  /*65a0*/  F2FP.F16.F32.PACK_AB R60, R145, R144 ;  /* 0x00000090913c723e */ /* 0x000fe200000000ff */
[----:B------:R-:W-:Y:S01]  /*65b0*/  STSM.16.M88.4 [R134], R36 ;  /* 0x0000002486007844 */ /* 0x000fe20000000200 */
[----:B------:R-:W-:Y:S02]  /*65c0*/  F2FP.F16.F32.PACK_AB R61, R184, R185 ;  /* 0x000000b9b83d723e */ /* 0x000fe400000000ff */
[----:B------:R-:W-:Y:S02]  /*65d0*/  F2FP.F16.F32.PACK_AB R62, R149, R148 ;  /* 0x00000094953e723e */ /* 0x000fe400000000ff */
[----:B------:R-:W-:-:S02]  /*65e0*/  F2FP.F16.F32.PACK_AB R63, R186, R4 ;  /* 0x00000004ba3f723e */ /* 0x000fc400000000ff */
[----:B------:R-:W-:Y:S01]  /*65f0*/  LEA.HI.X R11, R10, UR5, R11, 0x2, P3 ;  /* 0x000000050a0b7c11 */ /* 0x000fe200098f140b */
[----:B------:R-:W-:Y:S01]  /*6600*/  UIMAD UR6, UR11, UR8, URZ ;  /* 0x000000080b0672a4 */ /* 0x000fe2000f8e023f */
[----:B------:R-:W-:Y:S01]  /*6610*/  LOP3.LUT R102, R103, 0x380, RZ, 0xc0, !PT ;  /* 0x0000038067667812 */ /* 0x000fe200078ec0ff */
[----:B------:R-:W-:Y:S01]  /*6620*/  STSM.16.M88.4 [R130], R60 ;  /* 0x0000003c82007844 */ /* 0x000fe20000000200 */
[----:B------:R-:W-:Y:S02]  /*6630*/  LOP3.LUT R106, R107, 0x380, RZ, 0xc0, !PT ;  /* 0x000003806b6a7812 */ /* 0x000fe400078ec0ff */
[----:B------:R-:W-:Y:S01]  /*6640*/  LOP3.LUT R110, R111, 0x380, RZ, 0xc0, !PT ;  /* 0x000003806f6e7812 */ /* 0x000fe200078ec0ff */
[----:B------:R-:W0:Y:S04]  /*6650*/  SHFL.IDX PT, R49, R11, RZ, 0x1c1f ;  /* 0x001c1fff0b317589 */ /* 0x000e2800000e0000 */
[----:B------:R-:W1:Y:S01]  /*6660*/  SHFL.IDX PT, R51, R11, 0x1, 0x1c1f ;  /* 0x003c1f000b337f89 */ /* 0x000e6200000e0000 */
[----:B------:R-:W-:Y:S01]  /*6670*/  IMAD R4, R19, 0x20, R22 ;  /* 0x0000002013047824 */ /* 0x000fe200078e0216 */
[----:B------:R-:W-:Y:S01]  /*6680*/  UIMAD.WIDE.U32 UR4, UR10, UR8, URZ ;  /* 0x000000080a0472a5 */ /* 0x000fe2000f8e003f */
[----:B------:R-:W-:Y:S01]  /*6690*/  SHF.R.U64 R102, R102, 0x3, RZ ;  /* 0x0000000366667819 */ /* 0x000fe200000012ff */
[----:B------:R-:W-:Y:S01]  /*66a0*/  BAR.SYNC.DEFER_BLOCKING 0x1, 0x100 ;  /* 0x0044000000007b1d */ /* 0x000fe20000010000 */
[----:B------:R-:W-:Y:S01]  /*66b0*/  UIMAD UR6, UR10, UR9, UR6 ;  /* 0x000000090a0672a4 */ /* 0x000fe2000f8e0206 */
[----:B------:R-:W-:-:S02]  /*66c0*/  SHF.R.U64 R106, R106, 0x3, RZ ;  /* 0x000000036a6a7819 */ /* 0x000fc400000012ff */
[----:B------:R-:W-:Y:S02]  /*66d0*/  SHF.R.U64 R110, R110, 0x3, RZ ;  /* 0x000000036e6e7819 */ /* 0x000fe400000012ff */
[----:B------:R-:W-:Y:S01]  /*66e0*/  ULDC.64 UR8, c[0x0][0xaf0] ;  /* 0x0002bc0000087ab9 */ /* 0x000fe20000000a00 */
[----:B------:R-:W-:Y:S01]  /*66f0*/  LOP3.LUT R102, R102, R103, RZ, 0x3c, !PT ;  /* 0x0000006766667212 */ /* 0x000fe200078e3cff */
[----:B0-----:R0:W-:Y:S01]  /*6700*/  @!P1 ST.E desc[UR42][R48.64], R6 ;  /* 0x0000000630009985 */ /* 0x0011e2000c10192a */
[----:B------:R-:W-:Y:S01]  /*6710*/  UIMAD UR7, UR7, UR8, URZ ;  /* 0x00000008070772a4 */ /* 0x000fe2000f8e023f */
[----:B------:R-:W-:Y:S01]  /*6720*/  LOP3.LUT R106, R106, R107, RZ, 0x3c, !PT ;  /* 0x0000006b6a6a7212 */ /* 0x000fe200078e3cff */
[----:B------:R-:W-:Y:S01]  /*6730*/  UIADD3 UR5, UR5, UR6, URZ ;  /* 0x0000000605057290 */ /* 0x000fe2000fffe03f */
[----:B-1----:R1:W-:Y:S01]  /*6740*/  @!P0 ST.E desc[UR42][R50.64], R5 ;  /* 0x0000000532008985 */ /* 0x0023e2000c10192a */
[----:B------:R-:W-:Y:S01]  /*6750*/  LOP3.LUT R110, R110, R111, RZ, 0x3c, !PT ;  /* 0x0000006f6e6e7212 */ /* 0x000fe200078e3cff */
[----:B------:R-:W-:-:S02]  /*6760*/  IMAD.X R103, RZ, RZ, R9, P4 ;  /* 0x000000ffff677224 */ /* 0x000fc400020e0609 */
[----:B------:R2:W5:Y:S01]  /*6770*/  LD.E.128 R44, desc[UR42][R14.64] ;  /* 0x0000002a0e2c7980 */ /* 0x000562000c101d00 */
[----:B0-----:R-:W-:-:S03]  /*6780*/  IMAD R6, R3, 0x80, R4 ;  /* 0x0000008003067824 */ /* 0x001fc600078e0204 */
[----:B------:R0:W5:Y:S01]  /*6790*/  LD.E.128 R40, desc[UR42][R12.64] ;  /* 0x0000002a0c287980 */ /* 0x000162000c101d00 */
[----:B------:R-:W-:Y:S01]  /*67a0*/  UIMAD UR7, UR41, UR9, UR7 ;  /* 0x00000009290772a4 */ /* 0x000fe2000f8e0207 */
[--C-:B------:R-:W-:Y:S01]  /*67b0*/  IMAD.X R107, RZ, RZ, R9.reuse, P5 ;  /* 0x000000ffff6b7224 */ /* 0x100fe200028e0609 */
[----:B-1----:R-:W1:Y:S01]  /*67c0*/  @P2 LDC R5, c[0x0][0xbec] ;  /* 0x0002fb00ff052b82 */ /* 0x002e620000000800 */
[----:B------:R-:W-:Y:S01]  /*67d0*/  UIMAD.WIDE.U32 UR4, UR41, UR8, UR4 ;  /* 0x00000008290472a5 */ /* 0x000fe2000f8e0004 */
[----:B------:R-:W-:Y:S01]  /*67e0*/  IMAD.X R111, RZ, RZ, R9, P6 ;  /* 0x000000ffff6f7224 */ /* 0x000fe200030e0609 */
[----:B------:R3:W5:Y:S01]  /*67f0*/  LD.E.128 R24, desc[UR42][R20.64] ;  /* 0x0000002a14187980 */ /* 0x000762000c101d00 */
[----:B------:R-:W-:-:S03]  /*6800*/  IMAD R30, R3, 0x80, R22 ;  /* 0x00000080031e7824 */ /* 0x000fc600078e0216 */
[----:B------:R-:W5:Y:S01]  /*6810*/  LD.E.128 R52, desc[UR42][R52.64] ;  /* 0x0000002a34347980 */ /* 0x000f62000c101d00 */
[----:B--2---:R-:W2:Y:S03]  /*6820*/  @P2 LDC R14, c[0x0][0xbf0] ;  /* 0x0002fc00ff0e2b82 */ /* 0x004ea60000000800 */
[----:B------:R-:W5:Y:S01]  /*6830*/  LD.E.128 R56, desc[UR42][R56.64] ;  /* 0x0000002a38387980 */ /* 0x000f62000c101d00 */
[----:B------:R-:W-:-:S03]  /*6840*/  IMAD.MOV.U32 R4, RZ, RZ, R6 ;  /* 0x000000ffff047224 */ /* 0x000fc600078e0006 */
[----:B------:R-:W5:Y:S01]  /*6850*/  LD.E.128 R88, desc[UR42][R90.64] ;  /* 0x0000002a5a587980 */ /* 0x000f62000c101d00 */
[----:B0-----:R-:W0:Y:S03]  /*6860*/  LDC.64 R12, c[0x0][0xae0] ;  /* 0x0002b800ff0c7b82 */ /* 0x001e260000000a00 */
[----:B------:R-:W5:Y:S04]  /*6870*/  LD.E.128 R92, desc[UR42][R94.64] ;  /* 0x0000002a5e5c7980 */ /* 0x000f68000c101d00 */
[----:B------:R-:W5:Y:S01]  /*6880*/  LD.E.128 R96, desc[UR42][R98.64] ;  /* 0x0000002a62607980 */ /* 0x000f62000c101d00 */
[----:B-1----:R-:W-:Y:S01]  /*6890*/  @P2 IMAD.HI.U32 R5, R6, R5, RZ ;  /* 0x0000000506052227 */ /* 0x002fe200078e00ff */
[----:B------:R-:W-:-:S02]  /*68a0*/  UIADD3 UR5, UR5, UR7, URZ ;  /* 0x0000000705057290 */ /* 0x000fc4000fffe03f */
[----:B------:R-:W5:Y:S01]  /*68b0*/  LD.E.128 R8, desc[UR42][R8.64] ;  /* 0x0000002a08087980 */ /* 0x000f62000c101d00 */
[----:B------:R-:W-:Y:S01]  /*68c0*/  ULDC.64 UR6, c[0x0][0xad8] ;  /* 0x0002b60000067ab9 */ /* 0x000fe20000000a00 */
[----:B------:R-:W-:Y:S02]  /*68d0*/  UIADD3 UR36, UR36, 0x1, URZ ;  /* 0x0000000124247890 */ /* 0x000fe4000fffe03f */
[----:B------:R-:W5:Y:S01]  /*68e0*/  LD.E.128 R100, desc[UR42][R102.64] ;  /* 0x0000002a66647980 */ /* 0x000f62000c101d00 */
[----:B--2---:R-:W-:Y:S01]  /*68f0*/  @P2 SHF.R.U32.HI R4, RZ, R14, R5 ;  /* 0x0000000eff042219 */ /* 0x004fe20000011605 */
[----:B------:R-:W-:Y:S02]  /*6900*/  ULDC.64 UR8, c[0x0][0xa80] ;  /* 0x0002a00000087ab9 */ /* 0x000fe40000000a00 */
[----:B------:R-:W5:Y:S01]  /*6910*/  LD.E.128 R104, desc[UR42][R106.64] ;  /* 0x0000002a6a687980 */ /* 0x000f62000c101d00 */
[--C-:B------:R-:W-:Y:S01]  /*6920*/  SHF.R.S32.HI R5, RZ, 0x1f, R4.reuse ;  /* 0x0000001fff057819 */ /* 0x100fe20000011404 */
[----:B------:R-:W-:-:S02]  /*6930*/  IMAD.MOV R15, RZ, RZ, -R4 ;  /* 0x000000ffff0f7224 */ /* 0x000fc400078e0a04 */
[----:B------:R-:W5:Y:S02]  /*6940*/  LD.E.128 R108, desc[UR42][R110.64] ;  /* 0x0000002a6e6c7980 */ /* 0x000f64000c101d00 */
[----:B------:R-:W-:Y:S02]  /*6950*/  IMAD R3, R0, R15, R6 ;  /* 0x0000000f00037224 */ /* 0x000fe400078e0206 */
[----:B0-----:R-:W-:Y:S01]  /*6960*/  IMAD R5, R5, R12, RZ ;  /* 0x0000000c05057224 */ /* 0x001fe200078e02ff */
[----:B------:R-:W5:Y:S02]  /*6970*/  LD.E.128 R112, desc[UR42][R114.64] ;  /* 0x0000002a72707980 */ /* 0x000f64000c101d00 */
[----:B------:R-:W-:Y:S02]  /*6980*/  SHF.R.S32.HI R6, RZ, 0x1f, R3 ;  /* 0x0000001fff067819 */ /* 0x000fe40000011403 */
[----:B------:R-:W5:Y:S01]  /*6990*/  LD.E.128 R116, desc[UR42][R118.64] ;  /* 0x0000002a76747980 */ /* 0x000f62000c101d00 */
[----:B------:R-:W-:-:S03]  /*69a0*/  IMAD R13, R4, R13, R5 ;  /* 0x0000000d040d7224 */ /* 0x000fc600078e0205 */
[----:B------:R-:W5:Y:S01]  /*69b0*/  LD.E.128 R120, desc[UR42][R122.64] ;  /* 0x0000002a7a787980 */ /* 0x000f62000c101d00 */
[----:B------:R-:W-:-:S03]  /*69c0*/  IMAD.WIDE.U32 R4, R4, R12, UR4 ;  /* 0x0000000404047e25 */ /* 0x000fc6000f8e000c */
[----:B------:R-:W5:Y:S01]  /*69d0*/  LD.E.128 R124, desc[UR42][R126.64] ;  /* 0x0000002a7e7c7980 */ /* 0x000f62000c101d00 */
[----:B------:R-:W-:Y:S01]  /*69e0*/  @!PT LDS RZ, [RZ] ;  /* 0x00000000fffff984 */ /* 0x000fe20000000800 */
[----:B------:R-:W-:Y:S01]  /*69f0*/  @!PT LDS RZ, [RZ] ;  /* 0x00000000fffff984 */ /* 0x000fe20000000800 */
[----:B------:R-:W-:Y:S01]  /*6a00*/  @!PT LDS RZ, [RZ] ;  /* 0x00000000fffff984 */ /* 0x000fe20000000800 */
[----:B------:R-:W-:Y:S01]  /*6a10*/  @!PT LDS RZ, [RZ] ;  /* 0x00000000fffff984 */ /* 0x000fe20000000800 */
[----:B------:R0:W-:Y:S06]  /*6a20*/  MEMBAR.ALL.CTA ;  /* 0x0000000000007992 */ /* 0x0001ec0000008000 */
[----:B0-----:R-:W0:Y:S01]  /*6a30*/  FENCE.VIEW.ASYNC.S ;  /* 0x00000000000073c6 */ /* 0x001e220000000000 */
[----:B------:R-:W-:Y:S02]  /*6a40*/  IMAD.IADD R5, R5, 0x1, R13 ;  /* 0x0000000105057824 */ /* 0x000fe400078e020d */
[----:B------:R-:W-:-:S02]  /*6a50*/  IMAD R6, R6, UR6, RZ ;  /* 0x0000000606067c24 */ /* 0x000fc4000f8e02ff */
[----:B------:R-:W-:Y:S01]  /*6a60*/  IMAD.WIDE.U32 R4, R3, UR6, R4 ;  /* 0x0000000603047c25 */ /* 0x000fe2000f8e0004 */
[----:B------:R-:W-:-:S03]  /*6a70*/  ISETP.GE.AND P2, PT, R30, R7, PT ;  /* 0x000000071e00720c */ /* 0x000fc60003f46270 */
[----:B------:R-:W-:Y:S01]  /*6a80*/  IMAD R13, R3, UR7, R6 ;  /* 0x00000007030d7c24 */ /* 0x000fe2000f8e0206 */
[----:B------:R-:W-:Y:S01]  /*6a90*/  LEA R6, P3, R4, UR8, 0x1 ;  /* 0x0000000804067c11 */ /* 0x000fe2000f8608ff */
[----:B------:R-:W-:Y:S02]  /*6aa0*/  VIADD R206, R206, 0x22820 ;  /* 0x00022820cece7836 */ /* 0x000fe40000000000 */
[----:B------:R-:W-:Y:S01]  /*6ab0*/  IMAD.IADD R3, R5, 0x1, R13 ;  /* 0x0000000105037824 */ /* 0x000fe200078e020d */
[----:B------:R-:W-:Y:S01]  /*6ac0*/  UISETP.NE.AND UP0, UPT, UR36, 0x2, UPT ;  /* 0x000000022400788c */ /* 0x000fe2000bf05270 */
[----:B------:R-:W-:Y:S01]  /*6ad0*/  VIADD R0, R30, 0x20 ;  /* 0x000000201e007836 */ /* 0x000fe20000000000 */
[----:B------:R-:W-:Y:S01]  /*6ae0*/  ULDC UR4, c[0x0][0xc] ;  /* 0x0000030000047ab9 */ /* 0x000fe20000000800 */
[----:B------:R-:W-:Y:S01]  /*6af0*/  PRMT R206, RZ, 0x654, R206 ;  /* 0x00000654ffce7816 */ /* 0x000fe200000000ce */
[----:B------:R-:W-:Y:S01]  /*6b00*/  UIADD3 UR39, UR4, UR39, URZ ;  /* 0x0000002704277290 */ /* 0x000fe2000fffe03f */
[----:B------:R-:W-:Y:S01]  /*6b10*/  LEA.HI.X R3, R4, UR9, R3, 0x1, P3 ;  /* 0x0000000904037c11 */ /* 0x000fe200098f0c03 */
[----:B------:R-:W-:Y:S01]  /*6b20*/  USEL UR4, URZ, 0x1, UP0 ;  /* 0x000000013f047887 */ /* 0x000fe20008000000 */
[-C--:B------:R-:W-:Y:S01]  /*6b30*/  ISETP.GE.AND P1, PT, R0, R7.reuse, PT ;  /* 0x000000070000720c */ /* 0x080fe20003f26270 */
[----:B------:R-:W-:Y:S01]  /*6b40*/  VIADD R0, R30, 0x40 ;  /* 0x000000401e007836 */ /* 0x000fe20000000000 */
[----:B------:R-:W-:Y:S01]  /*6b50*/  USEL UR36, UR36, URZ, UP0 ;  /* 0x0000003f24247287 */ /* 0x000fe20008000000 */
[----:B0-----:R3:W-:Y:S01]  /*6b60*/  SYNCS.ARRIVE.TRANS64.RED.A1T0 RZ, [R206+URZ], RZ ;  /* 0x000000ffceff79a7 */ /* 0x0017e2000810043f */
[----:B------:R-:W-:Y:S01]  /*6b70*/  ULOP3.LUT UR38, UR38, UR4, URZ, 0x3c, !UPT ;  /* 0x0000000426267292 */ /* 0x000fe2000f8e3c3f */
[----:B------:R3:W0:Y:S01]  /*6b80*/  SHFL.IDX PT, R12, R6, RZ, 0x181f ;  /* 0x00181fff060c7589 */ /* 0x00062200000e0000 */
[----:B------:R-:W-:Y:S03]  /*6b90*/  BSSY B0, `(.L_x_29) ;  /* 0x0000014000007945 */ /* 0x000fe60003800000 */
[----:B------:R3:W1:Y:S01]  /*6ba0*/  SHFL.IDX PT, R13, R3, RZ, 0x181f ;  /* 0x00181fff030d7589 */ /* 0x00066200000e0000 */
[----:B------:R-:W-:Y:S01]  /*6bb0*/  ISETP.GE.AND P0, PT, R0, R7, PT ;  /* 0x000000070000720c */ /* 0x000fe20003f06270 */
[----:B------:R-:W-:-:S12]  /*6bc0*/  @P2 BRA `(.L_x_30) ;  /* 0x0000000000402947 */ /* 0x000fd80003800000 */
[----:B------:R-:W-:Y:S02]  /*6bd0*/  ULDC UR4, c[0x0][0xac8] ;  /* 0x0002b20000047ab9 */ /* 0x000fe40000000800 */
[----:B------:R-:W-:Y:S02]  /*6be0*/  ISETP.GE.AND P4, PT, R18, UR4, PT ;  /* 0x0000000412007c0c */ /* 0x000fe4000bf86270 */
[----:B------:R-:W-:Y:S02]  /*6bf0*/  ISETP.GE.AND P3, PT, R17, UR4, PT ;  /* 0x0000000411007c0c */ /* 0x000fe4000bf66270 */
[----:B------:R-:W-:Y:S02]  /*6c00*/  ISETP.GE.AND P2, PT, R16, UR4, PT ;  /* 0x0000000410007c0c */ /* 0x000fe4000bf46270 */
[----:B------:R-:W-:-:S07]  /*6c10*/  ISETP.GE.AND P5, PT, R2, UR4, PT ;  /* 0x0000000402007c0c */ /* 0x000fce000bfa6270 */
[----:B0-----:R-:W-:-:S04]  /*6c20*/  @!P4 LEA R14, P6, R18, R12, 0x1 ;  /* 0x0000000c120ec211 */ /* 0x001fc800078c08ff */
[----:B-1----:R-:W-:Y:S02]  /*6c30*/  @!P4 LEA.HI.X R15, R18, R13, R214, 0x1, P6 ;  /* 0x0000000d120fc211 */ /* 0x002fe400030f0cd6 */
[----:B---3--:R-:W-:Y:S01]  /*6c40*/  @!P3 LEA R20, P6, R17, R12, 0x1 ;  /* 0x0000000c1114b211 */ /* 0x008fe200078c08ff */
[----:B------:R-:W-:-:S03]  /*6c50*/  @!P5 IMAD.WIDE R4, R2, 0x2, R12 ;  /* 0x000000020204d825 */ /* 0x000fc600078e020c */
[-C--:B------:R-:W-:Y:S02]  /*6c60*/  @!P3 LEA.HI.X R21, R17, R13.reuse, R213, 0x1, P6 ;  /* 0x0000000d1115b211 */ /* 0x080fe400030f0cd5 */
[C---:B------:R-:W-:Y:S01]  /*6c70*/  @!P2 LEA R28, P6, R16.reuse, R12, 0x1 ;  /* 0x0000000c101ca211 */ /* 0x040fe200078c08ff */
[----:B-----5:R2:W-:Y:S03]  /*6c80*/  @!P5 ST.E.128 desc[UR42][R4.64], R8 ;  /* 0x000000080400d985 */ /* 0x0205e6000c101d2a */
[----:B------:R-:W-:Y:S01]  /*6c90*/  @!P2 LEA.HI.X R29, R16, R13, R212, 0x1, P6 ;  /* 0x0000000d101da211 */ /* 0x000fe200030f0cd4 */
[----:B------:R2:W-:Y:S04]  /*6ca0*/  @!P4 ST.E.128 desc[UR42][R14.64], R52 ;  /* 0x000000340e00c985 */ /* 0x0005e8000c101d2a */
[----:B------:R2:W-:Y:S04]  /*6cb0*/  @!P3 ST.E.128 desc[UR42][R20.64], R96 ;  /* 0x000000601400b985 */ /* 0x0005e8000c101d2a */
[----:B------:R2:W-:Y:S02]  /*6cc0*/  @!P2 ST.E.128 desc[UR42][R28.64], R112 ;  /* 0x000000701c00a985 */ /* 0x0005e4000c101d2a */
.L_x_30:
[----:B------:R-:W-:Y:S05]  /*6cd0*/  BSYNC B0 ;  /* 0x0000000000007941 */ /* 0x000fea0003800000 */
.L_x_29:
[----:B--2--5:R2:W4:Y:S01]  /*6ce0*/  SHFL.IDX PT, R9, R3, 0x1, 0x181f ;  /* 0x00381f0003097f89 */ /* 0x02452200000e0000 */
[----:B------:R-:W-:Y:S03]  /*6cf0*/  BSSY B0, `(.L_x_31) ;  /* 0x0000013000007945 */ /* 0x000fe60003800000 */
[----:B------:R2:W0:Y:S01]  /*6d00*/  SHFL.IDX PT, R8, R6, 0x1, 0x181f ;  /* 0x00381f0006087f89 */ /* 0x00042200000e0000 */
[----:B------:R-:W-:Y:S05]  /*6d10*/  @P1 BRA `(.L_x_32) ;  /* 0x0000000000401947 */ /* 0x000fea0003800000 */
[----:B------:R-:W-:Y:S02]  /*6d20*/  ULDC UR4, c[0x0][0xac8] ;  /* 0x0002b20000047ab9 */ /* 0x000fe40000000800 */
[----:B------:R-:W-:Y:S02]  /*6d30*/  ISETP.GE.AND P3, PT, R18, UR4, PT ;  /* 0x0000000412007c0c */ /* 0x000fe4000bf66270 */
[----:B------:R-:W-:Y:S02]  /*6d40*/  ISETP.GE.AND P2, PT, R17, UR4, PT ;  /* 0x0000000411007c0c */ /* 0x000fe4000bf46270 */
[----:B------:R-:W-:Y:S02]  /*6d50*/  ISETP.GE.AND P1, PT, R16, UR4, PT ;  /* 0x0000000410007c0c */ /* 0x000fe4000bf26270 */
[----:B------:R-:W-:-:S07]  /*6d60*/  ISETP.GE.AND P4, PT, R2, UR4, PT ;  /* 0x0000000402007c0c */ /* 0x000fce000bf86270 */
[CC--:B0-----:R-:W-:Y:S02]  /*6d70*/  @!P3 LEA R10, P6, R18.reuse, R8.reuse, 0x1 ;  /* 0x00000008120ab211 */ /* 0x0c1fe400078c08ff */
[CC--:B------:R-:W-:Y:S02]  /*6d80*/  @!P2 LEA R12, P5, R17.reuse, R8.reuse, 0x1 ;  /* 0x00000008110ca211 */ /* 0x0c0fe400078a08ff */
[-C--:B----4-:R-:W-:Y:S02]  /*6d90*/  @!P3 LEA.HI.X R11, R18, R9.reuse, R214, 0x1, P6 ;  /* 0x00000009120bb211 */ /* 0x090fe400030f0cd6 */
[----:B------:R-:W-:Y:S01]  /*6da0*/  @!P1 LEA R14, P6, R16, R8, 0x1 ;  /* 0x00000008100e9211 */ /* 0x000fe200078c08ff */
[----:B------:R-:W-:Y:S01]  /*6db0*/  @!P4 IMAD.WIDE R4, R2, 0x2, R8 ;  /* 0x000000020204c825 */ /* 0x000fe200078e0208 */
[-C--:B-1----:R-:W-:Y:S02]  /*6dc0*/  @!P2 LEA.HI.X R13, R17, R9.reuse, R213, 0x1, P5 ;  /* 0x00000009110da211 */ /* 0x082fe400028f0cd5 */
[----:B------:R-:W-:-:S02]  /*6dd0*/  @!P1 LEA.HI.X R15, R16, R9, R212, 0x1, P6 ;  /* 0x00000009100f9211 */ /* 0x000fc400030f0cd4 */
[----:B------:R0:W-:Y:S04]  /*6de0*/  @!P4 ST.E.128 desc[UR42][R4.64], R40 ;  /* 0x000000280400c985 */ /* 0x0001e8000c101d2a */
[----:B------:R0:W-:Y:S04]  /*6df0*/  @!P3 ST.E.128 desc[UR42][R10.64], R56 ;  /* 0x000000380a00b985 */ /* 0x0001e8000c101d2a */
[----:B------:R0:W-:Y:S04]  /*6e00*/  @!P2 ST.E.128 desc[UR42][R12.64], R100 ;  /* 0x000000640c00a985 */ /* 0x0001e8000c101d2a */
[----:B------:R0:W-:Y:S02]  /*6e10*/  @!P1 ST.E.128 desc[UR42][R14.64], R116 ;  /* 0x000000740e009985 */ /* 0x0001e4000c101d2a */
.L_x_32:
[----:B------:R-:W-:Y:S05]  /*6e20*/  BSYNC B0 ;  /* 0x0000000000007941 */ /* 0x000fea0003800000 */
.L_x_31:
[----:B----4-:R4:W1:Y:S01]  /*6e30*/  SHFL.IDX PT, R9, R3, 0x2, 0x181f ;  /* 0x00581f0003097f89 */ /* 0x01086200000e0000 */
[----:B------:R-:W-:Y:S03]  /*6e40*/  BSSY B0, `(.L_x_33) ;  /* 0x0000013000007945 */ /* 0x000fe60003800000 */
[----:B0-----:R4:W0:Y:S01]  /*6e50*/  SHFL.IDX PT, R8, R6, 0x2, 0x181f ;  /* 0x00581f0006087f89 */ /* 0x00182200000e0000 */
[----:B------:R-:W-:Y:S05]  /*6e60*/  @P0 BRA `(.L_x_34) ;  /* 0x0000000000400947 */ /* 0x000fea0003800000 */
[----:B------:R-:W-:Y:S02]  /*6e70*/  ULDC UR4, c[0x0][0xac8] ;  /* 0x0002b20000047ab9 */ /* 0x000fe40000000800 */
[----:B------:R-:W-:Y:S02]  /*6e80*/  ISETP.GE.AND P4, PT, R18, UR4, PT ;  /* 0x0000000412007c0c */ /* 0x000fe4000bf86270 */
[----:B------:R-:W-:Y:S02]  /*6e90*/  ISETP.GE.AND P5, PT, R17, UR4, PT ;  /* 0x0000000411007c0c */ /* 0x000fe4000bfa6270 */
[----:B------:R-:W-:Y:S02]  /*6ea0*/  ISETP.GE.AND P6, PT, R16, UR4, PT ;  /* 0x0000000410007c0c */ /* 0x000fe4000bfc6270 */
[----:B------:R-:W-:-:S07]  /*6eb0*/  ISETP.GE.AND P3, PT, R2, UR4, PT ;  /* 0x0000000402007c0c */ /* 0x000fce000bf66270 */
[-C--:B0-----:R-:W-:Y:S02]  /*6ec0*/  @!P4 LEA R10, P0, R18, R8.reuse, 0x1 ;  /* 0x00000008120ac211 */ /* 0x081fe400078008ff */
[CC--:B------:R-:W-:Y:S02]  /*6ed0*/  @!P5 LEA R12, P1, R17.reuse, R8.reuse, 0x1 ;  /* 0x00000008110cd211 */ /* 0x0c0fe400078208ff */
[----:B------:R-:W-:Y:S02]  /*6ee0*/  @!P6 LEA R14, P2, R16, R8, 0x1 ;  /* 0x00000008100ee211 */ /* 0x000fe400078408ff */
[----:B-1----:R-:W-:Y:S01]  /*6ef0*/  @!P3 IMAD.WIDE R4, R2, 0x2, R8 ;  /* 0x000000020204b825 */ /* 0x002fe200078e0208 */
[-C--:B------:R-:W-:Y:S02]  /*6f00*/  @!P4 LEA.HI.X R11, R18, R9.reuse, R214, 0x1, P0 ;  /* 0x00000009120bc211 */ /* 0x080fe400000f0cd6 */
[-C--:B------:R-:W-:Y:S02]  /*6f10*/  @!P5 LEA.HI.X R13, R17, R9.reuse, R213, 0x1, P1 ;  /* 0x00000009110dd211 */ /* 0x080fe400008f0cd5 */
[----:B------:R-:W-:Y:S01]  /*6f20*/  @!P6 LEA.HI.X R15, R16, R9, R212, 0x1, P2 ;  /* 0x00000009100fe211 */ /* 0x000fe200010f0cd4 */
[----:B------:R0:W-:Y:S04]  /*6f30*/  @!P3 ST.E.128 desc[UR42][R4.64], R44 ;  /* 0x0000002c0400b985 */ /* 0x0001e8000c101d2a */
[----:B------:R0:W-:Y:S04]  /*6f40*/  @!P4 ST.E.128 desc[UR42][R10.64], R88 ;  /* 0x000000580a00c985 */ /* 0x0001e8000c101d2a */
[----:B------:R0:W-:Y:S04]  /*6f50*/  @!P5 ST.E.128 desc[UR42][R12.64], R104 ;  /* 0x000000680c00d985 */ /* 0x0001e8000c101d2a */
[----:B------:R0:W-:Y:S02]  /*6f60*/  @!P6 ST.E.128 desc[UR42][R14.64], R120 ;  /* 0x000000780e00e985 */ /* 0x0001e4000c101d2a */
.L_x_34:
[----:B------:R-:W-:Y:S05]  /*6f70*/  BSYNC B0 ;  /* 0x0000000000007941 */ /* 0x000fea0003800000 */
.L_x_33:
[----:B------:R-:W-:Y:S01]  /*6f80*/  VIADD R0, R30, 0x60 ;  /* 0x000000601e007836 */ /* 0x000fe20000000000 */
[----:B-1----:R1:W1:Y:S01]  /*6f90*/  SHFL.IDX PT, R9, R3, 0x3, 0x181f ;  /* 0x00781f0003097f89 */ /* 0x00226200000e0000 */
[----:B------:R-:W-:Y:S01]  /*6fa0*/  UIADD3 UR47, UR47, 0x1, URZ ;  /* 0x000000012f2f7890 */ /* 0x000fe2000fffe03f */
[----:B------:R-:W-:Y:S02]  /*6fb0*/  BSSY B0, `(.L_x_35) ;  /* 0x0000014000007945 */ /* 0x000fe40003800000 */
[----:B------:R-:W-:Y:S01]  /*6fc0*/  ISETP.GE.AND P0, PT, R0, R7, PT ;  /* 0x000000070000720c */ /* 0x000fe20003f06270 */
[----:B0-----:R0:W0:-:S12]  /*6fd0*/  SHFL.IDX PT, R8, R6, 0x3, 0x181f ;  /* 0x00781f0006087f89 */ /* 0x00101800000e0000 */
[----:B------:R-:W-:Y:S05]  /*6fe0*/  @P0 BRA `(.L_x_36) ;  /* 0x0000000000400947 */ /* 0x000fea0003800000 */
[----:B------:R-:W-:Y:S02]  /*6ff0*/  ULDC UR4, c[0x0][0xac8] ;  /* 0x0002b20000047ab9 */ /* 0x000fe40000000800 */
[----:B------:R-:W-:Y:S02]  /*7000*/  ISETP.GE.AND P4, PT, R18, UR4, PT ;  /* 0x0000000412007c0c */ /* 0x000fe4000bf86270 */
[----:B------:R-:W-:Y:S02]  /*7010*/  ISETP.GE.AND P5, PT, R17, UR4, PT ;  /* 0x0000000411007c0c */ /* 0x000fe4000bfa6270 */
[----:B------:R-:W-:Y:S02]  /*7020*/  ISETP.GE.AND P6, PT, R16, UR4, PT ;  /* 0x0000000410007c0c */ /* 0x000fe4000bfc6270 */
[----:B------:R-:W-:-:S07]  /*7030*/  ISETP.GE.AND P3, PT, R2, UR4, PT ;  /* 0x0000000402007c0c */ /* 0x000fce000bf66270 */
[-C--:B0-234-:R-:W-:Y:S02]  /*7040*/  @!P4 LEA R6, P0, R18, R8.reuse, 0x1 ;  /* 0x000000081206c211 */ /* 0x09dfe400078008ff */
        /* <DEDUP_REMOVED lines=10> */
.L_x_36:
[----:B------:R-:W-:Y:S05]  /*70f0*/  BSYNC B0 ;  /* 0x0000000000007941 */ /* 0x000fea0003800000 */
.L_x_35:
[----:B------:R-:W5:Y:S02]  /*7100*/  LDC R0, c[0x0][0xc34] ;  /* 0x00030d00ff007b82 */ /* 0x000f640000000800 */
[----:B-----5:R-:W-:-:S13]  /*7110*/  ISETP.LE.AND P0, PT, R0, UR39, PT ;  /* 0x0000002700007c0c */ /* 0x020fda000bf03270 */
[----:B------:R-:W-:Y:S05]  /*7120*/  @!P0 BRA `(.L_x_37) ;  /* 0xffffff9c00208947 */ /* 0x000fea000383ffff */
[----:B------:R-:W-:Y:S05]  /*7130*/  EXIT ;  /* 0x000000000000794d */ /* 0x000fea0003800000 */
.L_x_7:
[----:B------:R-:W-:-:S08]  /*7140*/  NOP ;  /* 0x0000000000007918 */ /* 0x000fd00000000000 */
[----:B------:R-:W0:-:S00]  /*7150*/  USETMAXREG.DEALLOC.CTAPOOL 0x18 ;  /* 0x00000018000079c8 */ /* 0x000e0000080e0500 */
[----:B------:R-:W1:Y:S01]  /*7160*/  S2UR UR5, SR_CTAID.X ;  /* 0x00000000000579c3 */ /* 0x000e620000002500 */
[----:B0-----:R-:W-:Y:S02]  /*7170*/  IMAD.MOV.U32 R2, RZ, RZ, 0x1 ;  /* 0x00000001ff027424 */ /* 0x001fe400078e00ff */
[----:B------:R-:W-:-:S05]  /*7180*/  IMAD.MOV.U32 R18, RZ, RZ, RZ ;  /* 0x000000ffff127224 */ /* 0x000fca00078e00ff */
[----:B------:R-:W1:Y:S02]  /*7190*/  LDC R3, c[0x0][0xc34] ;  /* 0x00030d00ff037b82 */ /* 0x000e640000000800 */
[----:B-1----:R-:W-:Y:S01]  /*71a0*/  ISETP.LE.AND P0, PT, R3, UR5, PT ;  /* 0x0000000503007c0c */ /* 0x002fe2000bf03270 */
[----:B------:R-:W-:-:S05]  /*71b0*/  IMAD.MOV.U32 R3, RZ, RZ, 0x1 ;  /* 0x00000001ff037424 */ /* 0x000fca00078e00ff */
[----:B------:R0:W-:Y:S07]  /*71c0*/  STL [R1], R3 ;  /* 0x0000000301007387 */ /* 0x0001ee0000100800 */
[----:B------:R-:W-:Y:S05]  /*71d0*/  @P0 BRA `(.L_x_38) ;  /* 0x0000003c00340947 */ /* 0x000fea0003800000 */
[----:B------:R-:W1:Y:S01]  /*71e0*/  S2UR UR4, SR_CgaCtaId ;  /* 0x00000000000479c3 */ /* 0x000e620000008800 */
[C---:B------:R-:W-:Y:S01]  /*71f0*/  IMAD.SHL.U32 R2, R0.reuse, 0x8, RZ ;  /* 0x0000000800027824 */ /* 0x040fe200078e00ff */
[----:B------:R-:W-:Y:S01]  /*7200*/  LOP3.LUT R5, R0, 0x7f, RZ, 0xc0, !PT ;  /* 0x0000007f00057812 */ /* 0x000fe200078ec0ff */
[----:B------:R-:W-:Y:S01]  /*7210*/  UMOV UR36, 0x400 ;  /* 0x0000040000247882 */ /* 0x000fe20000000000 */
[----:B------:R-:W-:Y:S01]  /*7220*/  IMAD.MOV.U32 R18, RZ, RZ, RZ ;  /* 0x000000ffff127224 */ /* 0x000fe200078e00ff */
[----:B------:R-:W-:Y:S01]  /*7230*/  ULDC.64 UR40, c[0x0][0x198] ;  /* 0x0000660000287ab9 */ /* 0x000fe20000000a00 */
[----:B0-----:R-:W-:Y:S01]  /*7240*/  LOP3.LUT R3, R2, 0x1f8, RZ, 0xc0, !PT ;  /* 0x000001f802037812 */ /* 0x001fe200078ec0ff */
[----:B------:R-:W-:Y:S01]  /*7250*/  IMAD.U32 R2, RZ, RZ, UR5 ;  /* 0x00000005ff027e24 */ /* 0x000fe2000f8e00ff */
[----:B------:R-:W-:Y:S02]  /*7260*/  ULDC UR38, c[0x0][0xc] ;  /* 0x0000030000267ab9 */ /* 0x000fe40000000800 */
[----:B------:R-:W-:Y:S01]  /*7270*/  LOP3.LUT R4, R3, 0x38, R0, 0x78, !PT ;  /* 0x0000003803047812 */ /* 0x000fe200078e7800 */
[----:B------:R-:W-:Y:S01]  /*7280*/  IMAD.SHL.U32 R3, R5, 0x8, RZ ;  /* 0x0000000805037824 */ /* 0x000fe200078e00ff */
[----:B------:R-:W-:-:S04]  /*7290*/  SHF.R.U32.HI R5, RZ, 0x3, R5 ;  /* 0x00000003ff057819 */ /* 0x000fc80000011605 */
[----:B------:R-:W-:Y:S01]  /*72a0*/  LOP3.LUT R3, R4, 0x200, R3, 0xf8, !PT ;  /* 0x0000020004037812 */ /* 0x000fe200078ef803 */
[----:B------:R-:W-:-:S05]  /*72b0*/  IMAD.SHL.U32 R4, R0, 0x10, RZ ;  /* 0x0000001000047824 */ /* 0x000fca00078e00ff */
[----:B------:R-:W-:Y:S01]  /*72c0*/  LOP3.LUT R0, R5, 0x70, R4, 0xf8, !PT ;  /* 0x0000007005007812 */ /* 0x000fe200078ef804 */
[----:B------:R-:W-:Y:S01]  /*72d0*/  IMAD.MOV.U32 R0, RZ, RZ, 0x1 ;  /* 0x00000001ff007424 */ /* 0x000fe200078e00ff */
[----:B-1----:R-:W-:-:S06]  /*72e0*/  ULEA UR36, UR4, UR36, 0x18 ;  /* 0x0000002404247291 */ /* 0x002fcc000f8ec03f */
[----:B------:R-:W-:-:S05]  /*72f0*/  LEA R3, R3, UR36, 0x1 ;  /* 0x0000002403037c11 */ /* 0x000fca000f8e08ff */
[----:B------:R0:W-:Y:S04]  /*7300*/  STL [R1+0x14], R3 ;  /* 0x0000140301007387 */ /* 0x0001e80000100800 */
[----:B------:R0:W-:Y:S04]  /*7310*/  STL [R1+0x24], R2 ;  /* 0x0000240201007387 */ /* 0x0001e80000100800 */
[----:B------:R0:W-:Y:S04]  /*7320*/  STL [R1], R0 ;  /* 0x0000000001007387 */ /* 0x0001e80000100800 */
[----:B------:R0:W-:Y:S02]  /*7330*/  STL [R1+0x30], RZ ;  /* 0x000030ff01007387 */ /* 0x0001e40000100800 */
.L_x_114:
[----:B------:R-:W2:Y:S01]  /*7340*/  LDL R4, [R1+0x24] ;  /* 0x0000240001047983 */ /* 0x000ea20000100800 */
[----:B0-----:R-:W0:Y:S01]  /*7350*/  LDC R0, c[0x0][0xc38] ;  /* 0x00030e00ff007b82 */ /* 0x001e220000000800 */
[----:B------:R-:W-:Y:S05]  /*7360*/  YIELD ;  /* 0x0000000000007946 */ /* 0x000fea0003800000 */
[----:B------:R-:W-:Y:S02]  /*7370*/  ULDC.64 UR4, c[0x0][0x418] ;  /* 0x0001060000047ab9 */ /* 0x000fe40000000a00 */
[----:B-1----:R-:W1:Y:S01]  /*7380*/  LDC R17, c[0x0][0xc44] ;  /* 0x00031100ff117b82 */ /* 0x002e620000000800 */
[----:B------:R-:W-:-:S03]  /*7390*/  UISETP.NE.U32.AND UP0, UPT, UR4, URZ, UPT ;  /* 0x0000003f0400728c */ /* 0x000fc6000bf05070 */
[----:B------:R-:W-:Y:S01]  /*73a0*/  ULDC UR4, c[0x0][0x424] ;  /* 0x0001090000047ab9 */ /* 0x000fe20000000800 */
[----:B------:R-:W-:Y:S02]  /*73b0*/  UISETP.NE.AND.EX UP0, UPT, UR5, URZ, UPT, UP0 ;  /* 0x0000003f0500728c */ /* 0x000fe4000bf05300 */
[----:B------:R-:W-:Y:S02]  /*73c0*/  UIADD3 UR5, UR36, 0x1c400, URZ ;  /* 0x0001c40024057890 */ /* 0x000fe4000fffe03f */
[----:B------:R-:W-:Y:S02]  /*73d0*/  USEL UR4, UR4, 0x1, UP0 ;  /* 0x0000000104047887 */ /* 0x000fe40008000000 */
[----:B------:R-:W-:Y:S01]  /*73e0*/  ULOP3.LUT UP0, URZ, UR5, 0x3ff, URZ, 0xc0, !UPT ;  /* 0x000003ff053f7892 */ /* 0x000fe2000f80c03f */
[----:B0-----:R-:W-:Y:S02]  /*73f0*/  ISETP.NE.AND P0, PT, R0, 0x1, PT ;  /* 0x000000010000780c */ /* 0x001fe40003f05270 */
[----:B-1----:R-:W-:-:S11]  /*7400*/  ISETP.NE.AND P1, PT, R17, 0x1, PT ;  /* 0x000000011100780c */ /* 0x002fd60003f25270 */
[----:B------:R-:W2:Y:S08]  /*7410*/  @P0 LDC R0, c[0x0][0xc3c] ;  /* 0x00030f00ff000b82 */ /* 0x000eb00000000800 */
[----:B------:R-:W0:Y:S08]  /*7420*/  @P0 LDC R5, c[0x0][0xc40] ;  /* 0x00031000ff050b82 */ /* 0x000e300000000800 */
[----:B------:R-:W1:Y:S01]  /*7430*/  @P1 LDC.64 R2, c[0x0][0xc48] ;  /* 0x00031200ff021b82 */ /* 0x000e620000000a00 */
[----:B--2---:R-:W-:-:S05]  /*7440*/  @P0 IMAD.HI.U32 R0, R4, R0, RZ ;  /* 0x0000000004000227 */ /* 0x004fca00078e00ff */
[----:B0-----:R-:W-:Y:S02]  /*7450*/  @P0 SHF.R.U32.HI R4, RZ, R5, R0 ;  /* 0x00000005ff040219 */ /* 0x001fe40000011600 */
[----:B------:R-:W0:Y:S01]  /*7460*/  LDC R0, c[0x0][0x2f0] ;  /* 0x0000bc00ff007b82 */ /* 0x000e220000000800 */
[----:B------:R-:W-:Y:S02]  /*7470*/  PLOP3.LUT P0, PT, PT, PT, UP0, 0x80, 0x0 ;  /* 0x000000000000781c */ /* 0x000fe40003f0f008 */
[----:B-1----:R-:W-:Y:S01]  /*7480*/  @P1 IMAD.HI.U32 R2, R4, R2, RZ ;  /* 0x0000000204021227 */ /* 0x002fe200078e00ff */
[----:B------:R1:W-:Y:S03]  /*7490*/  STL [R1+0x1c], R4 ;  /* 0x00001c0401007387 */ /* 0x0003e60000100800 */
[----:B------:R-:W-:Y:S01]  /*74a0*/  IMAD.MOV.U32 R19, RZ, RZ, R4 ;  /* 0x000000ffff137224 */ /* 0x000fe200078e0004 */
[----:B------:R-:W-:-:S05]  /*74b0*/  @P1 SHF.R.U32.HI R19, RZ, R3, R2 ;  /* 0x00000003ff131219 */ /* 0x000fca0000011602 */
[----:B------:R1:W-:Y:S01]  /*74c0*/  STL [R1+0x10], R19 ;  /* 0x0000101301007387 */ /* 0x0003e20000100800 */
[----:B0-----:R-:W-:Y:S02]  /*74d0*/  IMAD R6, R0, UR4, RZ ;  /* 0x0000000400067c24 */ /* 0x001fe4000f8e02ff */
[----:B------:R-:W-:Y:S02]  /*74e0*/  IMAD.MOV R0, RZ, RZ, -R19 ;  /* 0x000000ffff007224 */ /* 0x000fe400078e0a13 */
[----:B------:R-:W-:Y:S01]  /*74f0*/  VIADD R2, R6, 0x5f ;  /* 0x0000005f06027836 */ /* 0x000fe20000000000 */
[----:B------:R1:W-:Y:S01]  /*7500*/  STL [R1+0x2c], R6 ;  /* 0x00002c0601007387 */ /* 0x0003e20000100800 */
[----:B------:R-:W-:Y:S02]  /*7510*/  IMAD R17, R17, R0, R4 ;  /* 0x0000000011117224 */ /* 0x000fe400078e0204 */
[----:B------:R-:W-:-:S05]  /*7520*/  IMAD.HI R2, R2, 0x2aaaaaab, RZ ;  /* 0x2aaaaaab02027827 */ /* 0x000fca00078e02ff */
[----:B------:R-:W-:-:S04]  /*7530*/  SHF.R.U32.HI R3, RZ, 0x1f, R2 ;  /* 0x0000001fff037819 */ /* 0x000fc80000011602 */
[----:B------:R-:W-:-:S05]  /*7540*/  LEA.HI.SX32 R0, R2, R3, 0x1c ;  /* 0x0000000302007211 */ /* 0x000fca00078fe2ff */
[----:B------:R1:W-:Y:S01]  /*7550*/  STL [R1+0x20], R0 ;  /* 0x0000200001007387 */ /* 0x0003e20000100800 */
[----:B------:R-:W-:Y:S05]  /*7560*/  @!P0 BRA `(.L_x_39) ;  /* 0x0000000000408947 */ /* 0x000fea0003800000 */
[----:B------:R-:W-:Y:S01]  /*7570*/  MOV R2, 0x0 ;  /* 0x0000000000027802 */ /* 0x000fe20000000f00 */
[----:B------:R-:W-:Y:S01]  /*7580*/  ULDC.64 UR6, c[0x4][0x98] ;  /* 0x0100260000067ab9 */ /* 0x000fe20000000a00 */
[----:B------:R-:W-:Y:S01]  /*7590*/  ULDC.64 UR8, c[0x4][0xa0] ;  /* 0x0100280000087ab9 */ /* 0x000fe20000000a00 */
[----:B------:R-:W-:Y:S01]  /*75a0*/  ULDC.64 UR4, c[0x4][0x8] ;  /* 0x0100020000047ab9 */ /* 0x000fe20000000a00 */
[----:B-1----:R-:W-:Y:S02]  /*75b0*/  IMAD.U32 R4, RZ, RZ, UR6 ;  /* 0x00000006ff047e24 */ /* 0x002fe4000f8e00ff */
[----:B------:R-:W0:Y:S01]  /*75c0*/  LDC.64 R2, c[0x4][R2] ;  /* 0x0100000002027b82 */ /* 0x000e220000000a00 */
[----:B------:R-:W-:Y:S02]  /*75d0*/  IMAD.U32 R5, RZ, RZ, UR7 ;  /* 0x00000007ff057e24 */ /* 0x000fe4000f8e00ff */
[----:B------:R-:W-:Y:S02]  /*75e0*/  IMAD.U32 R6, RZ, RZ, UR8 ;  /* 0x00000008ff067e24 */ /* 0x000fe4000f8e00ff */
[----:B------:R-:W-:-:S02]  /*75f0*/  IMAD.U32 R7, RZ, RZ, UR9 ;  /* 0x00000009ff077e24 */ /* 0x000fc4000f8e00ff */
[----:B------:R-:W-:Y:S02]  /*7600*/  IMAD.U32 R10, RZ, RZ, UR4 ;  /* 0x00000004ff0a7e24 */ /* 0x000fe4000f8e00ff */
[----:B------:R-:W-:Y:S02]  /*7610*/  IMAD.U32 R11, RZ, RZ, UR5 ;  /* 0x00000005ff0b7e24 */ /* 0x000fe4000f8e00ff */
[----:B------:R-:W-:Y:S02]  /*7620*/  IMAD.MOV.U32 R8, RZ, RZ, 0x70 ;  /* 0x00000070ff087424 */ /* 0x000fe400078e00ff */
[----:B------:R-:W-:Y:S02]  /*7630*/  IMAD.MOV.U32 R12, RZ, RZ, 0x1 ;  /* 0x00000001ff0c7424 */ /* 0x000fe400078e00ff */
[----:B------:R-:W-:-:S07]  /*7640*/  IMAD.MOV.U32 R13, RZ, RZ, RZ ;  /* 0x000000ffff0d7224 */ /* 0x000fce00078e00ff */
[----:B------:R-:W-:-:S07]  /*7650*/  LEPC R20, `(.L_x_39) ;  /* 0x000000001014794e */ /* 0x000fce0000000000 */
[----:B0-----:R-:W-:Y:S05]  /*7660*/  CALL.ABS.NOINC R2 ;  /* 0x0000000002007343 */ /* 0x001fea0003c00000 */
.L_x_39:
[----:B------:R-:W-:-:S04]  /*7670*/  UIADD3 UR4, UR36, 0x400, URZ ;  /* 0x0000040024047890 */ /* 0x000fc8000fffe03f */
[----:B------:R-:W-:-:S06]  /*7680*/  ULOP3.LUT UP0, URZ, UR4, 0x3ff, URZ, 0xc0, !UPT ;  /* 0x000003ff043f7892 */ /* 0x000fcc000f80c03f */
[----:B------:R-:W-:-:S13]  /*7690*/  PLOP3.LUT P0, PT, PT, PT, UP0, 0x80, 0x0 ;  /* 0x000000000000781c */ /* 0x000fda0003f0f008 */
[----:B------:R-:W-:Y:S05]  /*76a0*/  @!P0 BRA `(.L_x_40) ;  /* 0x00000000007c8947 */ /* 0x000fea0003800000 */
[----:B------:R-:W-:Y:S01]  /*76b0*/  MOV R16, 0x0 ;  /* 0x0000000000107802 */ /* 0x000fe20000000f00 */
[----:B------:R-:W-:Y:S01]  /*76c0*/  ULDC.64 UR6, c[0x4][0x98] ;  /* 0x0100260000067ab9 */ /* 0x000fe20000000a00 */
[----:B------:R-:W-:Y:S01]  /*76d0*/  ULDC.64 UR8, c[0x4][0xa0] ;  /* 0x0100280000087ab9 */ /* 0x000fe20000000a00 */
[----:B------:R-:W-:Y:S01]  /*76e0*/  ULDC.64 UR4, c[0x4][0x10] ;  /* 0x0100040000047ab9 */ /* 0x000fe20000000a00 */
[----:B------:R0:W2:Y:S01]  /*76f0*/  LDC.64 R2, c[0x4][R16] ;  /* 0x0100000010027b82 */ /* 0x0000a20000000a00 */
[----:B-1----:R-:W-:Y:S02]  /*7700*/  IMAD.U32 R4, RZ, RZ, UR6 ;  /* 0x00000006ff047e24 */ /* 0x002fe4000f8e00ff */
[----:B------:R-:W-:Y:S02]  /*7710*/  IMAD.U32 R5, RZ, RZ, UR7 ;  /* 0x00000007ff057e24 */ /* 0x000fe4000f8e00ff */
[----:B------:R-:W-:Y:S02]  /*7720*/  IMAD.U32 R6, RZ, RZ, UR8 ;  /* 0x00000008ff067e24 */ /* 0x000fe4000f8e00ff */
[----:B------:R-:W-:-:S02]  /*7730*/  IMAD.U32 R7, RZ, RZ, UR9 ;  /* 0x00000009ff077e24 */ /* 0x000fc4000f8e00ff */
[----:B------:R-:W-:Y:S02]  /*7740*/  IMAD.U32 R10, RZ, RZ, UR4 ;  /* 0x00000004ff0a7e24 */ /* 0x000fe4000f8e00ff */
[----:B------:R-:W-:Y:S02]  /*7750*/  IMAD.U32 R11, RZ, RZ, UR5 ;  /* 0x00000005ff0b7e24 */ /* 0x000fe4000f8e00ff */
[----:B------:R-:W-:Y:S02]  /*7760*/  IMAD.MOV.U32 R8, RZ, RZ, 0x70 ;  /* 0x00000070ff087424 */ /* 0x000fe400078e00ff */
[----:B------:R-:W-:Y:S02]  /*7770*/  IMAD.MOV.U32 R12, RZ, RZ, 0x1 ;  /* 0x00000001ff0c7424 */ /* 0x000fe400078e00ff */
[----:B0-----:R-:W-:-:S07]  /*7780*/  IMAD.MOV.U32 R13, RZ, RZ, RZ ;  /* 0x000000ffff0d7224 */ /* 0x001fce00078e00ff */
[----:B------:R-:W-:-:S07]  /*7790*/  LEPC R20, `(.L_x_41) ;  /* 0x000000001014794e */ /* 0x000fce0000000000 */
[----:B--2---:R-:W-:Y:S05]  /*77a0*/  CALL.ABS.NOINC R2 ;  /* 0x0000000002007343 */ /* 0x004fea0003c00000 */
.L_x_41:
[----:B------:R0:W1:Y:S01]  /*77b0*/  LDC.64 R2, c[0x4][R16] ;  /* 0x0100000010027b82 */ /* 0x0000620000000a00 */
[----:B------:R-:W-:Y:S01]  /*77c0*/  ULDC.64 UR6, c[0x4][0x98] ;  /* 0x0100260000067ab9 */ /* 0x000fe20000000a00 */
[----:B------:R-:W-:Y:S01]  /*77d0*/  ULDC.64 UR8, c[0x4][0xa0] ;  /* 0x0100280000087ab9 */ /* 0x000fe20000000a00 */
[----:B------:R-:W-:Y:S01]  /*77e0*/  ULDC.64 UR4, c[0x4][0x18] ;  /* 0x0100060000047ab9 */ /* 0x000fe20000000a00 */
[----:B------:R-:W-:Y:S02]  /*77f0*/  IMAD.U32 R4, RZ, RZ, UR6 ;  /* 0x00000006ff047e24 */ /* 0x000fe4000f8e00ff */
        /* <DEDUP_REMOVED lines=9> */
[----:B-1----:R-:W-:Y:S05]  /*7890*/  CALL.ABS.NOINC R2 ;  /* 0x0000000002007343 */ /* 0x002fea0003c00000 */
.L_x_40:
[----:B------:R-:W-:Y:S01]  /*78a0*/  ULDC.64 UR4, c[0x0][0x9f8] ;  /* 0x00027e0000047ab9 */ /* 0x000fe20000000a00 */
[----:B------:R-:W2:Y:S01]  /*78b0*/  LDL R16, [R1+0x20] ;  /* 0x0000200001107983 */ /* 0x000ea20000100800 */
[----:B------:R-:W-:-:S04]  /*78c0*/  ISETP.NE.U32.AND P0, PT, RZ, UR4, PT ;  /* 0x00000004ff007c0c */ /* 0x000fc8000bf05070 */
[----:B------:R-:W-:-:S13]  /*78d0*/  ISETP.NE.AND.EX P0, PT, RZ, UR5, PT, P0 ;  /* 0x00000005ff007c0c */ /* 0x000fda000bf05300 */
[----:B------:R-:W0:Y:S02]  /*78e0*/  @P0 LDC.64 R2, c[0x0][0x9f8] ;  /* 0x00027e00ff020b82 */ /* 0x000e240000000a00 */
[----:B0-----:R-:W-:-:S05]  /*78f0*/  @P0 IMAD.WIDE R2, R19, 0x4, R2 ;  /* 0x0000000413020825 */ /* 0x001fca00078e0202 */
[----:B-1----:R0:W3:Y:S01]  /*7900*/  @P0 LDG.E R19, desc[UR42][R2.64] ;  /* 0x0000002a02130981 */ /* 0x0020e2000c1e1900 */
[----:B------:R-:W-:Y:S01]  /*7910*/  UMOV UR4, 0xffffffff ;  /* 0xffffffff00047882 */ /* 0x000fe20000000000 */
[----:B0-----:R-:W0:Y:S02]  /*7920*/  LDC.64 R2, c[0x0][0x418] ;  /* 0x00010600ff027b82 */ /* 0x001e240000000a00 */
[----:B0-----:R-:W-:-:S04]  /*7930*/  ISETP.NE.U32.AND P0, PT, R2, RZ, PT ;  /* 0x000000ff0200720c */ /* 0x001fc80003f05070 */
[----:B------:R-:W-:-:S04]  /*7940*/  ISETP.NE.AND.EX P1, PT, R3, RZ, PT, P0 ;  /* 0x000000ff0300720c */ /* 0x000fc80003f25300 */
[----:B------:R-:W-:Y:S01]  /*7950*/  P2R R0, PR, RZ, 0x2 ;  /* 0x00000002ff007803 */ /* 0x000fe20000000000 */
[----:B--2---:R-:W-:-:S05]  /*7960*/  VIADD R8, R16, 0xffffffff ;  /* 0xffffffff10087836 */ /* 0x004fca0000000000 */
[----:B------:R0:W-:Y:S04]  /*7970*/  STL [R1+0x18], R8 ;  /* 0x0000180801007387 */ /* 0x0001e80000100800 */
[----:B------:R0:W-:Y:S01]  /*7980*/  STL [R1+0xc], R0 ;  /* 0x00000c0001007387 */ /* 0x0001e20000100800 */
[----:B---3--:R-:W-:Y:S02]  /*7990*/  SHF.R.S32.HI R7, RZ, 0x1f, R19 ;  /* 0x0000001fff077819 */ /* 0x008fe40000011413 */
[----:B------:R-:W-:-:S03]  /*79a0*/  SEL R16, R19, RZ, !P1 ;  /* 0x000000ff13107207 */ /* 0x000fc60004800000 */
[----:B------:R0:W-:Y:S01]  /*79b0*/  STL [R1+0x4], R7 ;  /* 0x0000040701007387 */ /* 0x0001e20000100800 */
[----:B------:R-:W-:Y:S05]  /*79c0*/  BRA.DIV UR4, `(.L_x_42) ;  /* 0x0000003a04887947 */ /* 0x000fea000b800000 */
[----:B0-----:R-:W0:Y:S02]  /*79d0*/  S2R R0, SR_TID.X ;  /* 0x0000000000007919 */ /* 0x001e240000002100 */
[----:B0-----:R-:W-:-:S04]  /*79e0*/  SHF.R.U32.HI R0, RZ, 0x5, R0 ;  /* 0x00000005ff007819 */ /* 0x001fc80000011600 */
[----:B------:R-:W-:-:S05]  /*79f0*/  LOP3.LUT R0, R0, 0x3, RZ, 0xc0, !PT ;  /* 0x0000000300007812 */ /* 0x000fca00078ec0ff */
[----:B------:R0:W1:Y:S02]  /*7a00*/  SHFL.IDX PT, R14, R0, RZ, 0x1f ;  /* 0x00001fff000e7589 */ /* 0x00006400000e0000 */
.L_x_130:
[----:B------:R-:W-:Y:S02]  /*7a10*/  PLOP3.LUT P2, PT, PT, PT, PT, 0x8, 0x0 ;  /* 0x000000000000781c */ /* 0x000fe40003f4e170 */
[----:B-1----:R-:W-:Y:S02]  /*7a20*/  ISETP.NE.AND P0, PT, R14, RZ, PT ;  /* 0x000000ff0e00720c */ /* 0x002fe40003f05270 */
[----:B0-----:R-:W-:-:S05]  /*7a30*/  P2R R0, PR, RZ, 0x4 ;  /* 0x00000004ff007803 */ /* 0x001fca0000000000 */
[----:B------:R0:W-:Y:S06]  /*7a40*/  STL [R1+0x8], R0 ;  /* 0x0000080001007387 */ /* 0x0001ec0000100800 */
[----:B------:R-:W-:Y:S05]  /*7a50*/  @P0 BRA `(.L_x_43) ;  /* 0x0000000000f80947 */ /* 0x000fea0003800000 */
[----:B------:R-:W-:-:S03]  /*7a60*/  UMOV UR4, 0xffffffff ;  /* 0xffffffff00047882 */ /* 0x000fc60000000000 */
[----:B------:R-:W-:Y:S05]  /*7a70*/  BRA.DIV UR4, `(.L_x_44) ;  /* 0x0000003a04907947 */ /* 0x000fea000b800000 */
[----:B------:R-:W-:-:S13]  /*7a80*/  ELECT P6, URZ, PT ;  /* 0x00000000003f782f */ /* 0x000fda00038c0000 */
.L_x_133:
[----:B------:R-:W-:Y:S05]  /*7a90*/  @!P6 BRA `(.L_x_43) ;  /* 0x0000000000e8e947 */ /* 0x000fea0003800000 */
[----:B------:R1:W-:Y:S01]  /*7aa0*/  STL [R1+0x28], R8 ;  /* 0x0000280801007387 */ /* 0x0003e20000100800 */
[----:B------:R-:W-:Y:S01]  /*7ab0*/  IMAD.MOV.U32 R16, RZ, RZ, R19 ;  /* 0x000000ffff107224 */ /* 0x000fe200078e0013 */
[----:B------:R-:W-:Y:S06]  /*7ac0*/  @!P1 BRA `(.L_x_45) ;  /* 0x00000000004c9947 */ /* 0x000fec0003800000 */
[----:B------:R-:W2:Y:S01]  /*7ad0*/  LDC R6, c[0x0][0x43c] ;  /* 0x00010f00ff067b82 */ /* 0x000ea20000000800 */
[----:B0-----:R-:W-:Y:S01]  /*7ae0*/  IMAD.MOV.U32 R0, RZ, RZ, R8 ;  /* 0x000000ffff007224 */ /* 0x001fe200078e0008 */
[----:B------:R-:W-:Y:S01]  /*7af0*/  ULDC.64 UR4, c[0x0][0x428] ;  /* 0x00010a0000047ab9 */ /* 0x000fe20000000a00 */
[----:B--2---:R-:W-:-:S13]  /*7b00*/  ISETP.NE.AND P0, PT, R6, 0x1, PT ;  /* 0x000000010600780c */ /* 0x004fda0003f05270 */
[----:B------:R-:W0:Y:S02]  /*7b10*/  @P0 LDC.64 R4, c[0x0][0x440] ;  /* 0x00011000ff040b82 */ /* 0x000e240000000a00 */
[----:B0-----:R-:W-:-:S05]  /*7b20*/  @P0 IMAD.HI.U32 R4, R8, R4, RZ ;  /* 0x0000000408040227 */ /* 0x001fca00078e00ff */
[----:B------:R-:W-:-:S04]  /*7b30*/  @P0 SHF.R.U32.HI R0, RZ, R5, R4 ;  /* 0x00000005ff000219 */ /* 0x000fc80000011604 */
[--C-:B------:R-:W-:Y:S01]  /*7b40*/  SHF.R.S32.HI R5, RZ, 0x1f, R0.reuse ;  /* 0x0000001fff057819 */ /* 0x100fe20000011400 */
[----:B------:R-:W-:-:S04]  /*7b50*/  IMAD.MOV R4, RZ, RZ, -R0 ;  /* 0x000000ffff047224 */ /* 0x000fc800078e0a00 */
[----:B------:R-:W-:Y:S02]  /*7b60*/  IMAD R6, R6, R4, R8 ;  /* 0x0000000406067224 */ /* 0x000fe400078e0208 */
[----:B------:R-:W-:-:S03]  /*7b70*/  IMAD.MOV.U32 R4, RZ, RZ, R0 ;  /* 0x000000ffff047224 */ /* 0x000fc600078e0000 */
[----:B------:R0:W-:Y:S01]  /*7b80*/  STL [R1+0x28], R6 ;  /* 0x0000280601007387 */ /* 0x0001e20000100800 */
[----:B------:R-:W-:-:S03]  /*7b90*/  IMAD.WIDE.U32 R4, R19, UR4, R4 ;  /* 0x0000000413047c25 */ /* 0x000fc6000f8e0004 */
[----:B------:R-:W-:Y:S01]  /*7ba0*/  LEA R2, P0, R4, R2, 0x2 ;  /* 0x0000000204027211 */ /* 0x000fe200078010ff */
[----:B0-----:R-:W-:-:S04]  /*7bb0*/  IMAD R6, R7, UR4, RZ ;  /* 0x0000000407067c24 */ /* 0x001fc8000f8e02ff */
[----:B------:R-:W-:-:S04]  /*7bc0*/  IMAD R0, R19, UR5, R6 ;  /* 0x0000000513007c24 */ /* 0x000fc8000f8e0206 */
[----:B------:R-:W-:-:S05]  /*7bd0*/  IMAD.IADD R0, R5, 0x1, R0 ;  /* 0x0000000105007824 */ /* 0x000fca00078e0200 */
[----:B------:R-:W-:-:S05]  /*7be0*/  LEA.HI.X R3, R4, R3, R0, 0x2, P0 ;  /* 0x0000000304037211 */ /* 0x000fca00000f1400 */
[----:B------:R2:W5:Y:S02]  /*7bf0*/  LDG.E R16, desc[UR42][R2.64] ;  /* 0x0000002a02107981 */ /* 0x000564000c1e1900 */
.L_x_45:
[----:B--2---:R-:W2:Y:S01]  /*7c00*/  LDL R2, [R1] ;  /* 0x0000000001027983 */ /* 0x004ea20000100800 */
[----:B0-----:R-:W-:Y:S02]  /*7c10*/  LEA R0, R18, UR36, 0x3 ;  /* 0x0000002412007c11 */ /* 0x001fe4000f8e18ff */
[----:B--2---:R-:W-:-:S04]  /*7c20*/  SHF.L.U32 R2, R2, 0x1f, RZ ;  /* 0x0000001f02027819 */ /* 0x004fc800000006ff */
[----:B------:R-:W0:Y:S02]  /*7c30*/  SYNCS.PHASECHK.TRANS64.TRYWAIT P0, [R0+URZ+0x22840], R2 ;  /* 0x02284002000075a7 */ /* 0x000e24000800017f */
[----:B0-----:R-:W-:Y:S05]  /*7c40*/  @!P0 BRA `(.L_x_46) ;  /* 0x00000038003c8947 */ /* 0x001fea0003800000 */
.L_x_134:
[----:B------:R-:W2:Y:S02]  /*7c50*/  S2R R3, SR_TID.X ;  /* 0x0000000000037919 */ /* 0x000ea40000002100 */
[----:B--2---:R-:W-:-:S04]  /*7c60*/  LOP3.LUT R3, R3, 0x7f, RZ, 0xc0, !PT ;  /* 0x0000007f03037812 */ /* 0x004fc800078ec0ff */
[----:B------:R-:W-:-:S13]  /*7c70*/  ISETP.NE.AND P0, PT, R3, RZ, PT ;  /* 0x000000ff0300720c */ /* 0x000fda0003f05270 */
[----:B------:R-:W-:Y:S05]  /*7c80*/  @P0 BRA `(.L_x_47) ;  /* 0x00000000001c0947 */ /* 0x000fea0003800000 */
[----:B------:R-:W2:Y:S01]  /*7c90*/  S2R R3, SR_TID.X ;  /* 0x0000000000037919 */ /* 0x000ea20000002100 */
[----:B0-----:R-:W-:-:S04]  /*7ca0*/  IMAD.MOV.U32 R2, RZ, RZ, 0x3000 ;  /* 0x00003000ff027424 */ /* 0x001fc800078e00ff */
[----:B------:R3:W-:Y:S01]  /*7cb0*/  SYNCS.ARRIVE.TRANS64 RZ, [R0+URZ+0x22830], R2 ;  /* 0x0228300200ff79a7 */ /* 0x0007e2000800003f */
[----:B--2---:R-:W-:-:S04]  /*7cc0*/  LOP3.LUT R3, R3, 0x1f, RZ, 0xc0, !PT ;  /* 0x0000001f03037812 */ /* 0x004fc800078ec0ff */
[----:B------:R-:W-:-:S13]  /*7cd0*/  ISETP.NE.AND P0, PT, R3, RZ, PT ;  /* 0x000000ff0300720c */ /* 0x000fda0003f05270 */
[----:B---3--:R-:W-:Y:S05]  /*7ce0*/  @!P0 BRA `(.L_x_47) ;  /* 0x0000000000048947 */ /* 0x008fea0003800000 */
[----:B------:R-:W-:Y:S01]  /*7cf0*/  BPT.TRAP 0x1 ;  /* 0x000000040000795c */ /* 0x000fe20000300000 */
.L_x_47:
[----:B0-----:R-:W2:Y:S01]  /*7d00*/  LDL R2, [R1+0x28] ;  /* 0x0000280001027983 */ /* 0x001ea20000100800 */
[----:B------:R-:W-:Y:S01]  /*7d10*/  R2UR UR8, R18 ;  /* 0x00000000120872ca */ /* 0x000fe200000e0000 */
[----:B------:R-:W-:Y:S01]  /*7d20*/  UIADD3 UR4, UP0, UR40, 0x370, URZ ;  /* 0x0000037028047890 */ /* 0x000fe2000ff1e03f */
[----:B------:R-:W-:Y:S01]  /*7d30*/  R2UR UR9, R0 ;  /* 0x00000000000972ca */ /* 0x000fe200000e0000 */
[----:B------:R-:W-:Y:S01]  /*7d40*/  UMOV UR6, 0x0 ;  /* 0x0000000000067882 */ /* 0x000fe20000000000 */
[----:B------:R-:W-:Y:S01]  /*7d50*/  R2UR UR12, R17 ;  /* 0x00000000110c72ca */ /* 0x000fe200000e0000 */
[----:B------:R-:W-:Y:S01]  /*7d60*/  UIADD3.X UR5, URZ, UR41, URZ, UP0, !UPT ;  /* 0x000000293f057290 */ /* 0x000fe200087fe43f */
[----:B-----5:R-:W-:Y:S01]  /*7d70*/  R2UR UR13, R16 ;  /* 0x00000000100d72ca */ /* 0x020fe200000e0000 */
[----:B------:R-:W-:Y:S01]  /*7d80*/  UMOV UR7, 0x14f00000 ;  /* 0x14f0000000077882 */ /* 0x000fe20000000000 */
[----:B------:R-:W-:Y:S01]  /*7d90*/  PLOP3.LUT P0, PT, PT, PT, PT, 0x80, 0x0 ;  /* 0x000000000000781c */ /* 0x000fe20003f0f070 */
[----:B------:R-:W-:-:S03]  /*7da0*/  UMOV UR10, URZ ;  /* 0x0000003f000a7c82 */ /* 0x000fc60008000000 */
[----:B------:R-:W-:Y:S01]  /*7db0*/  P2R R0, PR, RZ, 0x1 ;  /* 0x00000001ff007803 */ /* 0x000fe20000000000 */
[----:B------:R-:W-:Y:S02]  /*7dc0*/  UIMAD UR8, UR8, 0x3000, UR36 ;  /* 0x00003000080878a4 */ /* 0x000fe4000f8e0224 */
[----:B------:R-:W-:Y:S02]  /*7dd0*/  UIADD3 UR9, UR9, 0x22830, URZ ;  /* 0x0002283009097890 */ /* 0x000fe4000fffe03f */
[----:B------:R-:W-:Y:S01]  /*7de0*/  UIADD3 UR8, UR8, 0x1c400, URZ ;  /* 0x0001c40008087890 */ /* 0x000fe2000fffe03f */
[----:B------:R3:W-:Y:S01]  /*7df0*/  STL [R1+0x8], R0 ;  /* 0x0000080001007387 */ /* 0x0007e20000100800 */
[----:B--2---:R-:W-:-:S13]  /*7e00*/  R2UR UR11, R2 ;  /* 0x00000000020b72ca */ /* 0x004fda00000e0000 */
[----:B------:R-:W-:-:S09]  /*7e10*/  UIMAD UR11, UR11, 0x60, URZ ;  /* 0x000000600b0b78a4 */ /* 0x000fd2000f8e023f */
[----:B------:R3:W-:Y:S02]  /*7e20*/  UTMALDG.4D [UR8], [UR4], desc[UR6] ;  /* 0x00000608040075b4 */ /* 0x0007e40008019000 */
[----:B---3--:R-:W-:Y:S01]  /*7e30*/  NOP ;  /* 0x0000000000007918 */ /* 0x008fe20000000000 */
.L_x_43:
[----:B------:R-:W-:Y:S05]  /*7e40*/  WARPSYNC.ALL ;  /* 0x0000000000007948 */ /* 0x000fea0003800000 */
[----:B------:R-:W-:Y:S01]  /*7e50*/  UIADD3 UR4, UR36, 0x18400, URZ ;  /* 0x0001840024047890 */ /* 0x000fe2000fffe03f */
[----:B------:R-:W-:Y:S03]  /*7e60*/  BAR.SYNC.DEFER_BLOCKING 0x8, 0x180 ;  /* 0x0206000000007b1d */ /* 0x000fe60000010000 */
[----:B------:R-:W-:-:S06]  /*7e70*/  ULOP3.LUT UP0, URZ, UR4, 0x3ff, URZ, 0xc0, !UPT ;  /* 0x000003ff043f7892 */ /* 0x000fcc000f80c03f */
[----:B------:R-:W-:-:S13]  /*7e80*/  PLOP3.LUT P0, PT, PT, PT, UP0, 0x80, 0x0 ;  /* 0x000000000000781c */ /* 0x000fda0003f0f008 */
[----:B------:R-:W-:Y:S05]  /*7e90*/  @!P0 BRA `(.L_x_48) ;  /* 0x0000000000408947 */ /* 0x000fea0003800000 */
[----:B------:R-:W-:Y:S01]  /*7ea0*/  MOV R2, 0x0 ;  /* 0x0000000000027802 */ /* 0x000fe20000000f00 */
[----:B------:R-:W-:Y:S01]  /*7eb0*/  ULDC.64 UR6, c[0x4][0x98] ;  /* 0x0100260000067ab9 */ /* 0x000fe20000000a00 */
[----:B------:R-:W-:Y:S01]  /*7ec0*/  ULDC.64 UR8, c[0x4][0xa0] ;  /* 0x0100280000087ab9 */ /* 0x000fe20000000a00 */
[----:B------:R-:W-:Y:S01]  /*7ed0*/  ULDC.64 UR4, c[0x4][0x20] ;  /* 0x0100080000047ab9 */ /* 0x000fe20000000a00 */
[----:B------:R-:W-:Y:S02]  /*7ee0*/  IMAD.U32 R4, RZ, RZ, UR6 ;  /* 0x00000006ff047e24 */ /* 0x000fe4000f8e00ff */
[----:B------:R-:W2:Y:S01]  /*7ef0*/  LDC.64 R2, c[0x4][R2] ;  /* 0x0100000002027b82 */ /* 0x000ea20000000a00 */
[----:B------:R-:W-:Y:S02]  /*7f00*/  IMAD.U32 R5, RZ, RZ, UR7 ;  /* 0x00000007ff057e24 */ /* 0x000fe4000f8e00ff */
[----:B------:R-:W-:Y:S02]  /*7f10*/  IMAD.U32 R6, RZ, RZ, UR8 ;  /* 0x00000008ff067e24 */ /* 0x000fe4000f8e00ff */
[----:B------:R-:W-:-:S02]  /*7f20*/  IMAD.U32 R7, RZ, RZ, UR9 ;  /* 0x00000009ff077e24 */ /* 0x000fc4000f8e00ff */
[----:B------:R-:W-:Y:S02]  /*7f30*/  IMAD.U32 R10, RZ, RZ, UR4 ;  /* 0x00000004ff0a7e24 */ /* 0x000fe4000f8e00ff */
[----:B------:R-:W-:Y:S02]  /*7f40*/  IMAD.U32 R11, RZ, RZ, UR5 ;  /* 0x00000005ff0b7e24 */ /* 0x000fe4000f8e00ff */
[----:B-1----:R-:W-:Y:S02]  /*7f50*/  IMAD.MOV.U32 R8, RZ, RZ, 0x70 ;  /* 0x00000070ff087424 */ /* 0x002fe400078e00ff */
[----:B------:R-:W-:Y:S02]  /*7f60*/  IMAD.MOV.U32 R12, RZ, RZ, 0x1 ;  /* 0x00000001ff0c7424 */ /* 0x000fe400078e00ff */
[----:B------:R-:W-:-:S07]  /*7f70*/  IMAD.MOV.U32 R13, RZ, RZ, RZ ;  /* 0x000000ffff0d7224 */ /* 0x000fce00078e00ff */
[----:B------:R-:W-:-:S07]  /*7f80*/  LEPC R20, `(.L_x_48) ;  /* 0x000000001014794e */ /* 0x000fce0000000000 */
[----:B0-2---:R-:W-:Y:S05]  /*7f90*/  CALL.ABS.NOINC R2 ;  /* 0x0000000002007343 */ /* 0x005fea0003c00000 */
.L_x_48:
[----:B------:R-:W2:Y:S01]  /*7fa0*/  LDL.LU R5, [R1+0x10] ;  /* 0x0000100001057983 */ /* 0x000ea20000300800 */
[----:B0-----:R-:W-:Y:S01]  /*7fb0*/  SHF.R.S32.HI R0, RZ, 0x1f, R17 ;  /* 0x0000001fff007819 */ /* 0x001fe20000011411 */
[----:B------:R-:W-:Y:S01]  /*7fc0*/  ULDC.64 UR4, c[0x0][0x2d8] ;  /* 0x0000b60000047ab9 */ /* 0x000fe20000000a00 */
[----:B-1----:R-:W0:Y:S01]  /*7fd0*/  LDC R8, c[0x0][0x448] ;  /* 0x00011200ff087b82 */ /* 0x002e220000000800 */
[----:B------:R-:W3:Y:S01]  /*7fe0*/  LDL.LU R7, [R1+0x1c] ;  /* 0x00001c0001077983 */ /* 0x000ee20000300800 */
[----:B------:R-:W-:Y:S01]  /*7ff0*/  ULDC UR6, c[0x0][0x2b8] ;  /* 0x0000ae0000067ab9 */ /* 0x000fe20000000800 */
[----:B------:R-:W-:Y:S02]  /*8000*/  IMAD R0, R0, UR4, RZ ;  /* 0x0000000400007c24 */ /* 0x000fe4000f8e02ff */
[C---:B------:R-:W-:Y:S01]  /*8010*/  IMAD.WIDE.U32 R2, R17.reuse, UR4, RZ ;  /* 0x0000000411027c25 */ /* 0x040fe2000f8e00ff */
[----:B------:R-:W4:Y:S03]  /*8020*/  LDL R4, [R1+0x24] ;  /* 0x0000240001047983 */ /* 0x000f260000100800 */
[----:B------:R-:W-:Y:S01]  /*8030*/  IMAD R0, R17, UR5, R0 ;  /* 0x0000000511007c24 */ /* 0x000fe2000f8e0200 */
[----:B------:R-:W-:-:S03]  /*8040*/  ULDC.64 UR4, c[0x0][0x2e0] ;  /* 0x0000b80000047ab9 */ /* 0x000fc60000000a00 */
[----:B------:R-:W-:Y:S01]  /*8050*/  IMAD.IADD R3, R3, 0x1, R0 ;  /* 0x0000000103037824 */ /* 0x000fe200078e0200 */
[----:B0-----:R-:W-:-:S13]  /*8060*/  ISETP.NE.AND P0, PT, R8, 0x1, PT ;  /* 0x000000010800780c */ /* 0x001fda0003f05270 */
[----:B------:R-:W0:Y:S01]  /*8070*/  @P0 LDC R6, c[0x0][0x44c] ;  /* 0x00011300ff060b82 */ /* 0x000e220000000800 */
[----:B--2---:R-:W-:Y:S01]  /*8080*/  SHF.R.S32.HI R0, RZ, 0x1f, R5 ;  /* 0x0000001fff007819 */ /* 0x004fe20000011405 */
[----:B------:R-:W-:-:S04]  /*8090*/  IMAD.WIDE.U32 R2, R5, UR4, R2 ;  /* 0x0000000405027c25 */ /* 0x000fc8000f8e0002 */
[----:B------:R-:W-:Y:S01]  /*80a0*/  IMAD R0, R0, UR4, RZ ;  /* 0x0000000400007c24 */ /* 0x000fe2000f8e02ff */
[----:B------:R-:W-:-:S03]  /*80b0*/  ULDC UR4, c[0x0][0xc38] ;  /* 0x00030e0000047ab9 */ /* 0x000fc60000000800 */
[----:B------:R-:W-:Y:S02]  /*80c0*/  IMAD R0, R5, UR5, R0 ;  /* 0x0000000505007c24 */ /* 0x000fe4000f8e0200 */
[----:B------:R-:W1:Y:S02]  /*80d0*/  S2R R5, SR_TID.X ;  /* 0x0000000000057919 */ /* 0x000e640000002100 */
[----:B------:R-:W-:Y:S02]  /*80e0*/  IMAD.IADD R3, R3, 0x1, R0 ;  /* 0x0000000103037824 */ /* 0x000fe400078e0200 */
[----:B---3--:R-:W-:Y:S02]  /*80f0*/  IMAD.MOV R0, RZ, RZ, -R7 ;  /* 0x000000ffff007224 */ /* 0x008fe400078e0a07 */
[----:B------:R-:W2:Y:S02]  /*8100*/  @P0 LDC R7, c[0x0][0x450] ;  /* 0x00011400ff070b82 */ /* 0x000ea40000000800 */
[----:B----4-:R-:W-:Y:S01]  /*8110*/  IMAD R0, R0, UR4, R4 ;  /* 0x0000000400007c24 */ /* 0x010fe2000f8e0204 */
[----:B------:R-:W3:Y:S01]  /*8120*/  S2R R10, SR_TID.X ;  /* 0x00000000000a7919 */ /* 0x000ee20000002100 */
[----:B------:R-:W-:-:S02]  /*8130*/  ULDC.64 UR4, c[0x0][0x2d0] ;  /* 0x0000b40000047ab9 */ /* 0x000fc40000000a00 */
[----:B------:R-:W-:Y:S01]  /*8140*/  IMAD.SHL.U32 R4, R0, 0x80, RZ ;  /* 0x0000008000047824 */ /* 0x000fe200078e00ff */
[----:B-1----:R-:W-:-:S04]  /*8150*/  LOP3.LUT R5, R5, 0x7f, RZ, 0xc0, !PT ;  /* 0x0000007f05057812 */ /* 0x002fc800078ec0ff */
[----:B------:R-:W-:Y:S02]  /*8160*/  SHF.R.U32.HI R9, RZ, 0x3, R5 ;  /* 0x00000003ff097819 */ /* 0x000fe40000011605 */
[----:B------:R-:W1:Y:S02]  /*8170*/  S2R R5, SR_TID.X ;  /* 0x0000000000057919 */ /* 0x000e640000002100 */
[----:B-1----:R-:W-:-:S05]  /*8180*/  IMAD.SHL.U32 R5, R5, 0x10, RZ ;  /* 0x0000001005057824 */ /* 0x002fca00078e00ff */
[----:B------:R-:W-:Y:S02]  /*8190*/  LOP3.LUT R5, R9, 0x70, R5, 0xf8, !PT ;  /* 0x0000007009057812 */ /* 0x000fe400078ef805 */
[----:B------:R1:W5:Y:S02]  /*81a0*/  LDL R9, [R1+0x14] ;  /* 0x0000140001097983 */ /* 0x0003640000100800 */
[----:B------:R-:W-:-:S05]  /*81b0*/  LOP3.LUT R0, R5, R4, RZ, 0xfc, !PT ;  /* 0x0000000405007212 */ /* 0x000fca00078efcff */
[----:B0-----:R-:W-:-:S04]  /*81c0*/  @P0 IMAD.HI.U32 R6, R0, R6, RZ ;  /* 0x0000000600060227 */ /* 0x001fc800078e00ff */
[----:B------:R-:W-:Y:S01]  /*81d0*/  IMAD.MOV.U32 R5, RZ, RZ, R0 ;  /* 0x000000ffff057224 */ /* 0x000fe200078e0000 */
[----:B--2---:R-:W-:-:S05]  /*81e0*/  @P0 SHF.R.U32.HI R5, RZ, R7, R6 ;  /* 0x00000007ff050219 */ /* 0x004fca0000011606 */
[----:B------:R-:W-:-:S04]  /*81f0*/  IMAD.MOV R6, RZ, RZ, -R5 ;  /* 0x000000ffff067224 */ /* 0x000fc800078e0a05 */
[----:B------:R-:W-:Y:S01]  /*8200*/  IMAD R0, R8, R6, R0 ;  /* 0x0000000608007224 */ /* 0x000fe200078e0200 */
[----:B------:R-:W-:Y:S01]  /*8210*/  SHF.R.S32.HI R6, RZ, 0x1f, R5 ;  /* 0x0000001fff067819 */ /* 0x000fe20000011405 */
[----:B------:R-:W-:-:S04]  /*8220*/  IMAD.WIDE.U32 R2, R5, UR4, R2 ;  /* 0x0000000405027c25 */ /* 0x000fc8000f8e0002 */
[----:B------:R-:W-:-:S04]  /*8230*/  IMAD R6, R6, UR4, RZ ;  /* 0x0000000406067c24 */ /* 0x000fc8000f8e02ff */
[----:B------:R-:W-:Y:S01]  /*8240*/  IMAD R6, R5, UR5, R6 ;  /* 0x0000000505067c24 */ /* 0x000fe2000f8e0206 */
[----:B------:R-:W-:Y:S01]  /*8250*/  SHF.R.S32.HI R5, RZ, 0x1f, R0 ;  /* 0x0000001fff057819 */ /* 0x000fe20000011400 */
[----:B------:R-:W-:Y:S02]  /*8260*/  ULDC.64 UR4, c[0x0][0x2c8] ;  /* 0x0000b20000047ab9 */ /* 0x000fe40000000a00 */
[----:B------:R-:W-:Y:S02]  /*8270*/  IMAD.IADD R3, R3, 0x1, R6 ;  /* 0x0000000103037824 */ /* 0x000fe400078e0206 */
[----:B------:R-:W-:Y:S02]  /*8280*/  IMAD R5, R5, UR4, RZ ;  /* 0x0000000405057c24 */ /* 0x000fe4000f8e02ff */
[----:B------:R-:W-:-:S04]  /*8290*/  IMAD.WIDE.U32 R2, R0, UR4, R2 ;  /* 0x0000000400027c25 */ /* 0x000fc8000f8e0002 */
[----:B---3--:R-:W-:Y:S02]  /*82a0*/  IMAD.SHL.U32 R10, R10, 0x8, RZ ;  /* 0x000000080a0a7824 */ /* 0x008fe400078e00ff */
[----:B------:R-:W-:Y:S01]  /*82b0*/  IMAD R5, R0, UR5, R5 ;  /* 0x0000000500057c24 */ /* 0x000fe2000f8e0205 */
[----:B------:R-:W-:Y:S02]  /*82c0*/  ULDC.64 UR4, c[0x0][0x280] ;  /* 0x0000a00000047ab9 */ /* 0x000fe40000000a00 */
[----:B------:R-:W-:Y:S01]  /*82d0*/  LOP3.LUT R10, R10, 0x38, RZ, 0xc0, !PT ;  /* 0x000000380a0a7812 */ /* 0x000fe200078ec0ff */
[----:B------:R-:W-:Y:S01]  /*82e0*/  IMAD.IADD R5, R3, 0x1, R5 ;  /* 0x0000000103057824 */ /* 0x000fe200078e0205 */
[----:B------:R-:W-:Y:S01]  /*82f0*/  LEA R0, P1, R2, UR4, 0x1 ;  /* 0x0000000402007c11 */ /* 0x000fe2000f8208ff */
[----:B------:R-:W-:Y:S01]  /*8300*/  UMOV UR4, 0xffffffff ;  /* 0xffffffff00047882 */ /* 0x000fe20000000000 */
[----:B------:R-:W-:Y:S02]  /*8310*/  ISETP.GE.AND P0, PT, R10, UR6, PT ;  /* 0x000000060a007c0c */ /* 0x000fe4000bf06270 */
[----:B------:R-:W-:Y:S01]  /*8320*/  LEA.HI.X R2, R2, UR5, R5, 0x1, P1 ;  /* 0x0000000502027c11 */ /* 0x000fe200088f0c05 */
[----:B-1----:R-:W-:Y:S10]  /*8330*/  BRA.DIV UR4, `(.L_x_49) ;  /* 0x0000003204947947 */ /* 0x002ff4000b800000 */
[----:B------:R-:W0:Y:S01]  /*8340*/  S2R R6, SR_TID.X ;  /* 0x0000000000067919 */ /* 0x000e220000002100 */
[----:B------:R-:W-:Y:S02]  /*8350*/  ULDC UR4, c[0x0][0x288] ;  /* 0x0000a20000047ab9 */ /* 0x000fe40000000800 */
[----:B------:R-:W-:Y:S01]  /*8360*/  IMAD R3, R8, UR4, RZ ;  /* 0x0000000408037c24 */ /* 0x000fe2000f8e02ff */
[----:B------:R-:W1:Y:S04]  /*8370*/  SHFL.IDX PT, R7, R0, RZ, 0x181f ;  /* 0x00181fff00077589 */ /* 0x000e6800000e0000 */
[----:B------:R-:W-:Y:S01]  /*8380*/  SHFL.IDX PT, R8, R2, 0x1, 0x181f ;  /* 0x00381f0002087f89 */ /* 0x000fe200000e0000 */
[----:B0-----:R-:W-:-:S04]  /*8390*/  LOP3.LUT R6, R6, 0x7f, RZ, 0xc0, !PT ;  /* 0x0000007f06067812 */ /* 0x001fc800078ec0ff */
[----:B------:R-:W-:-:S05]  /*83a0*/  SHF.R.U32.HI R6, RZ, 0x3, R6 ;  /* 0x00000003ff067819 */ /* 0x000fca0000011606 */
[----:B------:R-:W-:Y:S02]  /*83b0*/  IMAD.IADD R4, R6, 0x1, R4 ;  /* 0x0000000106047824 */ /* 0x000fe400078e0204 */
[----:B------:R-:W0:Y:S02]  /*83c0*/  SHFL.IDX PT, R6, R2, RZ, 0x181f ;  /* 0x00181fff02067589 */ /* 0x000e2400000e0000 */
[C---:B------:R-:W-:Y:S01]  /*83d0*/  VIADD R5, R4.reuse, 0x10 ;  /* 0x0000001004057836 */ /* 0x040fe20000000000 */
[----:B------:R-:W-:-:S04]  /*83e0*/  ISETP.GE.AND P1, PT, R4, R3, PT ;  /* 0x000000030400720c */ /* 0x000fc80003f26270 */
[----:B------:R-:W-:Y:S02]  /*83f0*/  ISETP.GE.AND P2, PT, R5, R3, PT ;  /* 0x000000030500720c */ /* 0x000fe40003f46270 */
[----:B------:R-:W2:Y:S07]  /*8400*/  SHFL.IDX PT, R5, R0, 0x1, 0x181f ;  /* 0x00381f0000057f89 */ /* 0x000eae00000e0000 */
[----:B-1----:R-:W-:-:S05]  /*8410*/  @!P1 LEA R7, P3, R10, R7, 0x1 ;  /* 0x000000070a079211 */ /* 0x002fca00078608ff */
[----:B0-----:R-:W-:-:S05]  /*8420*/  @!P1 IMAD.X R6, RZ, RZ, R6, P3 ;  /* 0x000000ffff069224 */ /* 0x001fca00018e0606 */
[----:B------:R-:W-:-:S04]  /*8430*/  @!P1 LOP3.LUT R7, R7, R6, RZ, 0x3c, !PT ;  /* 0x0000000607079212 */ /* 0x000fc800078e3cff */
[----:B------:R-:W-:-:S04]  /*8440*/  @!P1 LOP3.LUT R6, R7, R6, RZ, 0x3c, !PT ;  /* 0x0000000607069212 */ /* 0x000fc800078e3cff */
[----:B------:R-:W-:-:S05]  /*8450*/  @!P1 LOP3.LUT R7, R7, R6, RZ, 0x3c, !PT ;  /* 0x0000000607079212 */ /* 0x000fca00078e3cff */
[----:B-----5:R2:W-:Y:S02]  /*8460*/  @!P1 LDGSTS.E.BYPASS.LTC128B.128 [R9+0x18400], desc[UR42][R6.64], !P0 ;  /* 0x1840000006099fae */ /* 0x0205e4000c101d6a */
[----:B--2---:R-:W-:Y:S01]  /*8470*/  @!P2 LEA R7, P1, R10, R5, 0x1 ;  /* 0x000000050a07a211 */ /* 0x004fe200078208ff */
[----:B------:R-:W-:-:S04]  /*8480*/  VIADD R5, R4, 0x20 ;  /* 0x0000002004057836 */ /* 0x000fc80000000000 */
[----:B------:R-:W-:Y:S01]  /*8490*/  @!P2 IMAD.X R6, RZ, RZ, R8, P1 ;  /* 0x000000ffff06a224 */ /* 0x000fe200008e0608 */
[----:B------:R-:W-:Y:S01]  /*84a0*/  ISETP.GE.AND P1, PT, R5, R3, PT ;  /* 0x000000030500720c */ /* 0x000fe20003f26270 */
[----:B------:R-:W-:-:S03]  /*84b0*/  VIADD R5, R4, 0x30 ;  /* 0x0000003004057836 */ /* 0x000fc60000000000 */
[----:B------:R-:W-:-:S04]  /*84c0*/  @!P2 LOP3.LUT R7, R7, R6, RZ, 0x3c, !PT ;  /* 0x000000060707a212 */ /* 0x000fc800078e3cff */
[----:B------:R-:W-:-:S04]  /*84d0*/  @!P2 LOP3.LUT R6, R7, R6, RZ, 0x3c, !PT ;  /* 0x000000060706a212 */ /* 0x000fc800078e3cff */
[----:B------:R-:W-:-:S05]  /*84e0*/  @!P2 LOP3.LUT R7, R7, R6, RZ, 0x3c, !PT ;  /* 0x000000060707a212 */ /* 0x000fca00078e3cff */
[----:B------:R0:W-:Y:S04]  /*84f0*/  @!P2 LDGSTS.E.BYPASS.LTC128B.128 [R9+0x18c00], desc[UR42][R6.64], !P0 ;  /* 0x18c000000609afae */ /* 0x0001e8000c101d6a */
[----:B0-----:R-:W0:Y:S04]  /*8500*/  SHFL.IDX PT, R7, R0, 0x2, 0x181f ;  /* 0x00581f0000077f89 */ /* 0x001e2800000e0000 */
[----:B------:R-:W1:Y:S01]  /*8510*/  SHFL.IDX PT, R6, R2, 0x2, 0x181f ;  /* 0x00581f0002067f89 */ /* 0x000e6200000e0000 */
[----:B0-----:R-:W-:-:S05]  /*8520*/  @!P1 LEA R7, P2, R10, R7, 0x1 ;  /* 0x000000070a079211 */ /* 0x001fca00078408ff */
[----:B-1----:R-:W-:-:S05]  /*8530*/  @!P1 IMAD.X R6, RZ, RZ, R6, P2 ;  /* 0x000000ffff069224 */ /* 0x002fca00010e0606 */
[----:B------:R-:W-:-:S04]  /*8540*/  @!P1 LOP3.LUT R7, R7, R6, RZ, 0x3c, !PT ;  /* 0x0000000607079212 */ /* 0x000fc800078e3cff */
[----:B------:R-:W-:-:S04]  /*8550*/  @!P1 LOP3.LUT R6, R7, R6, RZ, 0x3c, !PT ;  /* 0x0000000607069212 */ /* 0x000fc800078e3cff */
[----:B------:R-:W-:-:S05]  /*8560*/  @!P1 LOP3.LUT R7, R7, R6, RZ, 0x3c, !PT ;  /* 0x0000000607079212 */ /* 0x000fca00078e3cff */
[----:B------:R0:W-:Y:S01]  /*8570*/  @!P1 LDGSTS.E.BYPASS.LTC128B.128 [R9+0x19400], desc[UR42][R6.64], !P0 ;  /* 0x1940000006099fae */ /* 0x0001e2000c101d6a */
[----:B------:R-:W-:Y:S01]  /*8580*/  ISETP.GE.AND P1, PT, R5, R3, PT ;  /* 0x000000030500720c */ /* 0x000fe20003f26270 */
[----:B------:R-:W-:Y:S02]  /*8590*/  VIADD R5, R4, 0x40 ;  /* 0x0000004004057836 */ /* 0x000fe40000000000 */
[----:B0-----:R-:W0:Y:S04]  /*85a0*/  SHFL.IDX PT, R7, R0, 0x3, 0x181f ;  /* 0x00781f0000077f89 */ /* 0x001e2800000e0000 */
[----:B------:R-:W1:Y:S06]  /*85b0*/  SHFL.IDX PT, R6, R2, 0x3, 0x181f ;  /* 0x00781f0002067f89 */ /* 0x000e6c00000e0000 */
        /* <DEDUP_REMOVED lines=26> */
[----:B------:R-:W-:-:S03]  /*8760*/  ISETP.GE.AND P1, PT, R5, R3, PT ;  /* 0x000000030500720c */ /* 0x000fc60003f26270 */
[----:B------:R-:W-:Y:S04]  /*8770*/  SHFL.IDX PT, R5, R2, 0x7, 0x181f ;  /* 0x00f81f0002057f89 */ /* 0x000fe800000e0000 */
[----:B0-----:R-:W0:Y:S04]  /*8780*/  SHFL.IDX PT, R7, R0, 0x6, 0x181f ;  /* 0x00d81f0000077f89 */ /* 0x001e2800000e0000 */
[----:B------:R-:W1:Y:S04]  /*8790*/  SHFL.IDX PT, R6, R2, 0x6, 0x181f ;  /* 0x00d81f0002067f89 */ /* 0x000e6800000e0000 */
[----:B------:R-:W2:Y:S01]  /*87a0*/  SHFL.IDX PT, R0, R0, 0x7, 0x181f ;  /* 0x00f81f0000007f89 */ /* 0x000ea200000e0000 */
[----:B0-----:R-:W-:-:S05]  /*87b0*/  @!P1 LEA R7, P2, R10, R7, 0x1 ;  /* 0x000000070a079211 */ /* 0x001fca00078408ff */
[----:B-1----:R-:W-:-:S05]  /*87c0*/  @!P1 IMAD.X R6, RZ, RZ, R6, P2 ;  /* 0x000000ffff069224 */ /* 0x002fca00010e0606 */
[----:B------:R-:W-:-:S04]  /*87d0*/  @!P1 LOP3.LUT R7, R7, R6, RZ, 0x3c, !PT ;  /* 0x0000000607079212 */ /* 0x000fc800078e3cff */
[----:B------:R-:W-:-:S04]  /*87e0*/  @!P1 LOP3.LUT R6, R7, R6, RZ, 0x3c, !PT ;  /* 0x0000000607069212 */ /* 0x000fc800078e3cff */
[----:B------:R-:W-:-:S05]  /*87f0*/  @!P1 LOP3.LUT R7, R7, R6, RZ, 0x3c, !PT ;  /* 0x0000000607079212 */ /* 0x000fca00078e3cff */
[----:B--2---:R0:W-:Y:S02]  /*8800*/  @!P1 LDGSTS.E.BYPASS.LTC128B.128 [R9+0x1b400], desc[UR42][R6.64], !P0 ;  /* 0x1b40000006099fae */ /* 0x0041e4000c101d6a */
.L_x_151:
[----:B01----:R-:W2:Y:S01]  /*8810*/  LDL R6, [R1+0x30] ;  /* 0x0000300001067983 */ /* 0x003ea20000100800 */
[----:B------:R-:W-:-:S05]  /*8820*/  VIADD R4, R4, 0x70 ;  /* 0x0000007004047836 */ /* 0x000fca0000000000 */
[----:B------:R-:W-:-:S13]  /*8830*/  ISETP.GE.AND P1, PT, R4, R3, PT ;  /* 0x000000030400720c */ /* 0x000fda0003f26270 */
[----:B------:R-:W-:-:S05]  /*8840*/  @!P1 LEA R2, P2, R10, R0, 0x1 ;  /* 0x000000000a029211 */ /* 0x000fca00078408ff */
[----:B------:R-:W-:-:S05]  /*8850*/  @!P1 IMAD.X R3, RZ, RZ, R5, P2 ;  /* 0x000000ffff039224 */ /* 0x000fca00010e0605 */
[----:B------:R-:W-:Y:S01]  /*8860*/  @!PT LDS RZ, [RZ] ;  /* 0x00000000fffff984 */ /* 0x000fe20000000800 */
[----:B------:R-:W-:Y:S01]  /*8870*/  @!PT LDS RZ, [RZ] ;  /* 0x00000000fffff984 */ /* 0x000fe20000000800 */
[----:B------:R-:W-:Y:S01]  /*8880*/  @!PT LDS RZ, [RZ] ;  /* 0x00000000fffff984 */ /* 0x000fe20000000800 */
[----:B------:R0:W-:Y:S01]  /*8890*/  @!P1 LDGSTS.E.BYPASS.LTC128B.128 [R9+0x1bc00], desc[UR42][R2.64], !P0 ;  /* 0x1bc0000002099fae */ /* 0x0001e2000c101d6a */
[----:B------:R-:W-:Y:S01]  /*88a0*/  NOP ;  /* 0x0000000000007918 */ /* 0x000fe20000000000 */
[----:B------:R-:W-:Y:S02]  /*88b0*/  SYNCS.ARRIVE.TRANS64.RED.A0T1 RZ, [UR36+0x22800], RZ ;  /* 0x022800ffffff79a7 */ /* 0x000fe40008200424 */
[----:B------:R-:W-:Y:S01]  /*88c0*/  ARRIVES.LDGSTSBAR.64.TRANSCNT [UR36+0x22800] ;  /* 0x02280000ff0079b0 */ /* 0x000fe20008000aa4 */
[----:B--2---:R-:W-:-:S04]  /*88d0*/  LOP3.LUT R0, R6, 0x1, RZ, 0xc, !PT ;  /* 0x0000000106007812 */ /* 0x004fc800078e0cff */
[----:B------:R-:W-:Y:S01]  /*88e0*/  SHF.L.U32 R0, R0, 0x1f, RZ ;  /* 0x0000001f00007819 */ /* 0x000fe200000006ff */
[----:B------:R-:W-:Y:S01]  /*88f0*/  NOP ;  /* 0x0000000000007918 */ /* 0x000fe20000000000 */
[----:B------:R-:W-:Y:S01]  /*8900*/  SYNCS.ARRIVE.TRANS64.A1T0 RZ, [UR36+0x22800], RZ ;  /* 0x022800ffffff79a7 */ /* 0x000fe20008100024 */
[----:B------:R-:W-:Y:S01]  /*8910*/  BSSY B0, `(.L_x_50) ;  /* 0x0000003000007945 */ /* 0x000fe20003800000 */
[----:B------:R-:W1:Y:S03]  /*8920*/  SYNCS.PHASECHK.TRANS64.TRYWAIT P0, [UR36+0x22820], R0 ;  /* 0x02282000ff0075a7 */ /* 0x000e660008000164 */
[----:B01----:R-:W-:Y:S05]  /*8930*/  @!P0 BRA `(.L_x_51) ;  /* 0x0000003400c88947 */ /* 0x003fea0003800000 */
.L_x_152:
[----:B------:R-:W-:Y:S05]  /*8940*/  BSYNC B0 ;  /* 0x0000000000007941 */ /* 0x000fea0003800000 */
.L_x_50:
[----:B------:R-:W2:Y:S01]  /*8950*/  LDL R2, [R1+0x8] ;  /* 0x0000080001027983 */ /* 0x000ea20000100800 */
[----:B------:R-:W-:Y:S01]  /*8960*/  BSSY B0, `(.L_x_52) ;  /* 0x000005a000007945 */ /* 0x000fe20003800000 */
[----:B--2---:R-:W-:-:S13]  /*8970*/  ISETP.NE.AND P0, PT, R2, RZ, PT ;  /* 0x000000ff0200720c */ /* 0x004fda0003f05270 */
[----:B------:R-:W-:Y:S05]  /*8980*/  @!P0 BRA `(.L_x_53) ;  /* 0x00000004005c8947 */ /* 0x000fea0003800000 */
[----:B------:R-:W2:Y:S01]  /*8990*/  LDL R4, [R1] ;  /* 0x0000000001047983 */ /* 0x000ea20000100800 */
[----:B------:R-:W-:Y:S01]  /*89a0*/  LEA R2, R18, UR36, 0x3 ;  /* 0x0000002412027c11 */ /* 0x000fe2000f8e18ff */
[----:B------:R-:W-:Y:S01]  /*89b0*/  BSSY B1, `(.L_x_54) ;  /* 0x0000007000017945 */ /* 0x000fe20003800000 */
[----:B0-----:R-:W0:Y:S02]  /*89c0*/  S2R R3, SR_TID.X ;  /* 0x0000000000037919 */ /* 0x001e240000002100 */
[----:B0-----:R-:W-:-:S04]  /*89d0*/  LOP3.LUT R3, R3, 0x7f, RZ, 0xc0, !PT ;  /* 0x0000007f03037812 */ /* 0x001fc800078ec0ff */
[----:B------:R-:W-:Y:S02]  /*89e0*/  ISETP.NE.AND P1, PT, R3, RZ, PT ;  /* 0x000000ff0300720c */ /* 0x000fe40003f25270 */
[----:B--2---:R-:W-:-:S04]  /*89f0*/  SHF.L.U32 R0, R4, 0x1f, RZ ;  /* 0x0000001f04007819 */ /* 0x004fc800000006ff */
[----:B------:R-:W0:Y:S02]  /*8a00*/  SYNCS.PHASECHK.TRANS64.TRYWAIT P0, [R2+URZ+0x22860], R0 ;  /* 0x02286000020075a7 */ /* 0x000e24000800017f */
[----:B0-----:R-:W-:Y:S05]  /*8a10*/  @!P0 BRA `(.L_x_55) ;  /* 0x0000003400a88947 */ /* 0x001fea0003800000 */
.L_x_153:
[----:B------:R-:W-:Y:S05]  /*8a20*/  BSYNC B1 ;  /* 0x0000000000017941 */ /* 0x000fea0003800000 */
.L_x_54:
[----:B------:R-:W-:Y:S04]  /*8a30*/  BSSY B1, `(.L_x_56) ;  /* 0x0000009000017945 */ /* 0x000fe80003800000 */
[----:B------:R-:W-:Y:S05]  /*8a40*/  @P1 BRA `(.L_x_57) ;  /* 0x00000000001c1947 */ /* 0x000fea0003800000 */
[----:B------:R-:W1:Y:S01]  /*8a50*/  S2R R3, SR_TID.X ;  /* 0x0000000000037919 */ /* 0x000e620000002100 */
[----:B0-----:R-:W-:-:S04]  /*8a60*/  IMAD.MOV.U32 R0, RZ, RZ, 0xc000 ;  /* 0x0000c000ff007424 */ /* 0x001fc800078e00ff */
[----:B------:R2:W-:Y:S01]  /*8a70*/  SYNCS.ARRIVE.TRANS64 RZ, [R2+URZ+0x22850], R0 ;  /* 0x0228500002ff79a7 */ /* 0x0005e2000800003f */
[----:B-1----:R-:W-:-:S04]  /*8a80*/  LOP3.LUT R3, R3, 0x1f, RZ, 0xc0, !PT ;  /* 0x0000001f03037812 */ /* 0x002fc800078ec0ff */
[----:B------:R-:W-:-:S13]  /*8a90*/  ISETP.NE.AND P0, PT, R3, RZ, PT ;  /* 0x000000ff0300720c */ /* 0x000fda0003f05270 */
[----:B--2---:R-:W-:Y:S05]  /*8aa0*/  @!P0 BRA `(.L_x_57) ;  /* 0x0000000000048947 */ /* 0x004fea0003800000 */
[----:B------:R-:W-:Y:S01]  /*8ab0*/  BPT.TRAP 0x1 ;  /* 0x000000040000795c */ /* 0x000fe20000300000 */
.L_x_57:
[----:B------:R-:W-:Y:S05]  /*8ac0*/  BSYNC B1 ;  /* 0x0000000000017941 */ /* 0x000fea0003800000 */
.L_x_56:
[----:B0-----:R-:W2:Y:S01]  /*8ad0*/  LDL R0, [R1+0x28] ;  /* 0x0000280001007983 */ /* 0x001ea20000100800 */
[----:B------:R-:W-:Y:S01]  /*8ae0*/  IMAD.U32 R3, RZ, RZ, UR36 ;  /* 0x00000024ff037e24 */ /* 0x000fe2000f8e00ff */
[----:B------:R-:W-:Y:S01]  /*8af0*/  UIADD3 UR4, UP0, UR40, 0x470, URZ ;  /* 0x0000047028047890 */ /* 0x000fe2000ff1e03f */
[----:B------:R-:W-:Y:S01]  /*8b00*/  PLOP3.LUT P0, PT, PT, PT, PT, 0x80, 0x0 ;  /* 0x000000000000781c */ /* 0x000fe20003f0f070 */
[----:B------:R-:W-:Y:S01]  /*8b10*/  VIADD R2, R2, 0x22850 ;  /* 0x0002285002027836 */ /* 0x000fe20000000000 */
[----:B------:R-:W-:Y:S01]  /*8b20*/  UMOV UR6, 0x0 ;  /* 0x0000000000067882 */ /* 0x000fe20000000000 */
[----:B------:R-:W-:Y:S01]  /*8b30*/  IMAD R3, R18, 0xc000, R3 ;  /* 0x0000c00012037824 */ /* 0x000fe200078e0203 */
[----:B------:R-:W-:Y:S01]  /*8b40*/  UIADD3.X UR5, URZ, UR41, URZ, UP0, !UPT ;  /* 0x000000293f057290 */ /* 0x000fe200087fe43f */
[----:B------:R-:W-:Y:S02]  /*8b50*/  UMOV UR7, 0x14f00000 ;  /* 0x14f0000000077882 */ /* 0x000fe40000000000 */
[----:B------:R-:W-:Y:S01]  /*8b60*/  VIADD R4, R3, 0x400 ;  /* 0x0000040003047836 */ /* 0x000fe20000000000 */
[----:B------:R-:W-:Y:S01]  /*8b70*/  UMOV UR10, URZ ;  /* 0x0000003f000a7c82 */ /* 0x000fe20008000000 */
[----:B--2---:R-:W-:-:S07]  /*8b80*/  IMAD R0, R0, 0x60, RZ ;  /* 0x0000006000007824 */ /* 0x004fce00078e02ff */
.L_x_58:
[----:B------:R-:W-:-:S13]  /*8b90*/  @P0 ELECT P1, URZ, PT ;  /* 0x00000000003f082f */ /* 0x000fda0003820000 */
[----:B------:R-:W-:Y:S02]  /*8ba0*/  @P1 R2UR UR13, R16 ;  /* 0x00000000100d12ca */ /* 0x000fe400000e0000 */
[----:B------:R-:W-:Y:S02]  /*8bb0*/  @P1 R2UR UR12, R17 ;  /* 0x00000000110c12ca */ /* 0x000fe400000e0000 */
[----:B------:R-:W-:Y:S02]  /*8bc0*/  @P1 R2UR UR11, R0 ;  /* 0x00000000000b12ca */ /* 0x000fe400000e0000 */
[----:B------:R-:W-:Y:S02]  /*8bd0*/  @P1 R2UR UR9, R2 ;  /* 0x00000000020912ca */ /* 0x000fe400000e0000 */
[----:B------:R-:W-:Y:S02]  /*8be0*/  @P1 R2UR UR8, R4 ;  /* 0x00000000040812ca */ /* 0x000fe400000e0000 */
[----:B------:R-:W-:-:S02]  /*8bf0*/  @P1 PLOP3.LUT P0, PT, P1, PT, PT, 0x8, 0x0 ;  /* 0x000000000000181c */ /* 0x000fc40000f0e170 */
[----:B------:R-:W-:-:S09]  /*8c00*/  PLOP3.LUT P1, PT, PT, PT, PT, 0x8, 0x0 ;  /* 0x000000000000781c */ /* 0x000fd20003f2e170 */
[----:B------:R0:W-:Y:S02]  /*8c10*/  UTMALDG.4D [UR8], [UR4], desc[UR6] ;  /* 0x00000608040075b4 */ /* 0x0001e40008019000 */
[----:B0-----:R-:W-:Y:S05]  /*8c20*/  @P0 BRA.U.ANY `(.L_x_58) ;  /* 0xfffffffd00d80947 */ /* 0x001fea000393ffff */
[----:B------:R-:W-:Y:S01]  /*8c30*/  PLOP3.LUT P0, PT, PT, PT, PT, 0x80, 0x0 ;  /* 0x000000000000781c */ /* 0x000fe20003f0f070 */
[----:B------:R-:W-:Y:S01]  /*8c40*/  VIADD R4, R3, 0x3400 ;  /* 0x0000340003047836 */ /* 0x000fe20000000000 */
[----:B------:R-:W-:Y:S01]  /*8c50*/  UMOV UR6, 0x0 ;  /* 0x0000000000067882 */ /* 0x000fe20000000000 */
[----:B------:R-:W-:Y:S01]  /*8c60*/  UMOV UR7, 0x14f00000 ;  /* 0x14f0000000077882 */ /* 0x000fe20000000000 */
[----:B------:R-:W-:-:S09]  /*8c70*/  UMOV UR10, 0x40 ;  /* 0x00000040000a7882 */ /* 0x000fd20000000000 */
.L_x_59:
        /* <DEDUP_REMOVED lines=15> */
.L_x_60:
        /* <DEDUP_REMOVED lines=15> */
.L_x_61:
        /* <DEDUP_REMOVED lines=9> */
[----:B-1----:R-:W-:Y:S05]  /*8ef0*/  @P0 BRA.U.ANY `(.L_x_61) ;  /* 0xfffffffd00d80947 */ /* 0x002fea000393ffff */
.L_x_53:
[----:B------:R-:W-:Y:S05]  /*8f00*/  BSYNC B0 ;  /* 0x0000000000007941 */ /* 0x000fea0003800000 */
.L_x_52:
[----:B------:R-:W2:Y:S04]  /*8f10*/  LDL.LU R4, [R1+0x2c] ;  /* 0x00002c0001047983 */ /* 0x000ea80000300800 */
[----:B------:R-:W3:Y:S01]  /*8f20*/  LDL.LU R7, [R1] ;  /* 0x0000000001077983 */ /* 0x000ee20000300800 */
[----:B------:R-:W-:-:S05]  /*8f30*/  VIADD R18, R18, 0x1 ;  /* 0x0000000112127836 */ /* 0x000fca0000000000 */
[----:B------:R-:W-:-:S04]  /*8f40*/  ISETP.NE.AND P0, PT, R18, 0x2, PT ;  /* 0x000000021200780c */ /* 0x000fc80003f05270 */
[----:B0-----:R-:W-:Y:S02]  /*8f50*/  SEL R0, RZ, 0x1, P0 ;  /* 0x00000001ff007807 */ /* 0x001fe40000000000 */
[----:B------:R-:W-:Y:S02]  /*8f60*/  SEL R18, R18, RZ, P0 ;  /* 0x000000ff12127207 */ /* 0x000fe40000000000 */
[----:B--2---:R-:W-:Y:S02]  /*8f70*/  ISETP.GE.AND P1, PT, R4, 0x61, PT ;  /* 0x000000610400780c */ /* 0x004fe40003f26270 */
[----:B---3--:R-:W-:-:S05]  /*8f80*/  LOP3.LUT R7, R7, R0, RZ, 0x3c, !PT ;  /* 0x0000000007077212 */ /* 0x008fca00078e3cff */
[----:B------:R0:W-:Y:S06]  /*8f90*/  STL [R1], R7 ;  /* 0x0000000701007387 */ /* 0x0001ec0000100800 */
[----:B------:R-:W-:Y:S05]  /*8fa0*/  @!P1 BRA `(.L_x_62) ;  /* 0x0000001c00989947 */ /* 0x000fea0003800000 */
[----:B------:R-:W2:Y:S01]  /*8fb0*/  LDL R4, [R1+0x20] ;  /* 0x0000200001047983 */ /* 0x000ea20000100800 */
[----:B------:R-:W-:Y:S02]  /*8fc0*/  IMAD.MOV.U32 R0, RZ, RZ, 0x1 ;  /* 0x00000001ff007424 */ /* 0x000fe400078e00ff */
[----:B--2---:R-:W-:-:S05]  /*8fd0*/  IMAD.MOV R6, RZ, RZ, -R4 ;  /* 0x000000ffff067224 */ /* 0x004fca00078e0a04 */
[----:B------:R-:W-:-:S05]  /*8fe0*/  VIADDMNMX R6, R6, R0, 0xffffffff, !PT ;  /* 0xffffffff06067446 */ /* 0x000fca0007800100 */
[----:B------:R-:W-:-:S05]  /*8ff0*/  IMAD.IADD R0, R4, 0x1, R6 ;  /* 0x0000000104007824 */ /* 0x000fca00078e0206 */
[----:B------:R-:W-:-:S04]  /*9000*/  LOP3.LUT R0, R0, 0x1, RZ, 0xc0, !PT ;  /* 0x0000000100007812 */ /* 0x000fc800078ec0ff */
[----:B------:R-:W-:Y:S01]  /*9010*/  ISETP.NE.U32.AND P0, PT, R0, 0x1, PT ;  /* 0x000000010000780c */ /* 0x000fe20003f05070 */
[----:B------:R-:W-:-:S12]  /*9020*/  VIADD R0, R4, 0xfffffffe ;  /* 0xfffffffe04007836 */ /* 0x000fd80000000000 */
[----:B------:R-:W-:Y:S05]  /*9030*/  @P0 BRA `(.L_x_63) ;  /* 0x0000000800740947 */ /* 0x000fea0003800000 */
[----:B------:R-:W2:Y:S01]  /*9040*/  LDL R4, [R1+0x8] ;  /* 0x0000080001047983 */ /* 0x000ea20000100800 */
[----:B------:R-:W-:Y:S01]  /*9050*/  BSSY B0, `(.L_x_64) ;  /* 0x0000092000007945 */ /* 0x000fe20003800000 */
[----:B--2---:R-:W-:-:S13]  /*9060*/  ISETP.NE.AND P2, PT, R4, RZ, PT ;  /* 0x000000ff0400720c */ /* 0x004fda0003f45270 */
[----:B------:R-:W-:Y:S05]  /*9070*/  @!P2 BRA `(.L_x_65) ;  /* 0x00000008003ca947 */ /* 0x000fea0003800000 */
[----:B------:R-:W2:Y:S02]  /*9080*/  LDL R4, [R1+0xc] ;  /* 0x00000c0001047983 */ /* 0x000ea40000100800 */
[----:B--2---:R-:W-:-:S13]  /*9090*/  ISETP.NE.AND P2, PT, R4, RZ, PT ;  /* 0x000000ff0400720c */ /* 0x004fda0003f45270 */
[----:B------:R-:W-:Y:S05]  /*90a0*/  @!P2 BRA `(.L_x_66) ;  /* 0x00000000004ca947 */ /* 0x000fea0003800000 */
[----:B------:R-:W2:Y:S01]  /*90b0*/  LDL R8, [R1+0x4] ;  /* 0x0000040001087983 */ /* 0x000ea20000100800 */
[----:B------:R-:W1:Y:S01]  /*90c0*/  LDC R5, c[0x0][0x43c] ;  /* 0x00010f00ff057b82 */ /* 0x000e620000000800 */
[----:B------:R-:W-:Y:S01]  /*90d0*/  ULDC.64 UR4, c[0x0][0x428] ;  /* 0x00010a0000047ab9 */ /* 0x000fe20000000a00 */
[----:B-1----:R-:W-:-:S13]  /*90e0*/  ISETP.NE.AND P0, PT, R5, 0x1, PT ;  /* 0x000000010500780c */ /* 0x002fda0003f05270 */
[----:B------:R-:W1:Y:S02]  /*90f0*/  @P0 LDC.64 R2, c[0x0][0x440] ;  /* 0x00011000ff020b82 */ /* 0x000e640000000a00 */
[----:B-1----:R-:W-:-:S04]  /*9100*/  @P0 IMAD.HI.U32 R4, R0, R2, RZ ;  /* 0x0000000200040227 */ /* 0x002fc800078e00ff */
[----:B------:R-:W-:Y:S01]  /*9110*/  IMAD.MOV.U32 R2, RZ, RZ, R0 ;  /* 0x000000ffff027224 */ /* 0x000fe200078e0000 */
[----:B------:R-:W-:-:S05]  /*9120*/  @P0 SHF.R.U32.HI R2, RZ, R3, R4 ;  /* 0x00000003ff020219 */ /* 0x000fca0000011604 */
[----:B------:R-:W-:-:S04]  /*9130*/  IMAD.MOV R3, RZ, RZ, -R2 ;  /* 0x000000ffff037224 */ /* 0x000fc800078e0a02 */
[----:B------:R-:W-:Y:S01]  /*9140*/  IMAD R0, R5, R3, R0 ;  /* 0x0000000305007224 */ /* 0x000fe200078e0200 */
[----:B------:R-:W-:-:S03]  /*9150*/  SHF.R.S32.HI R3, RZ, 0x1f, R2 ;  /* 0x0000001fff037819 */ /* 0x000fc60000011402 */
[----:B------:R-:W-:-:S04]  /*9160*/  IMAD.WIDE.U32 R2, R19, UR4, R2 ;  /* 0x0000000413027c25 */ /* 0x000fc8000f8e0002 */
[----:B--2---:R-:W-:-:S04]  /*9170*/  IMAD R4, R8, UR4, RZ ;  /* 0x0000000408047c24 */ /* 0x004fc8000f8e02ff */
[----:B------:R-:W-:Y:S01]  /*9180*/  IMAD R4, R19, UR5, R4 ;  /* 0x0000000513047c24 */ /* 0x000fe2000f8e0204 */
[----:B------:R-:W-:-:S03]  /*9190*/  ULDC.64 UR4, c[0x0][0x418] ;  /* 0x0001060000047ab9 */ /* 0x000fc60000000a00 */
[----:B------:R-:W-:Y:S01]  /*91a0*/  IMAD.IADD R3, R4, 0x1, R3 ;  /* 0x0000000104037824 */ /* 0x000fe200078e0203 */
[----:B------:R-:W-:-:S04]  /*91b0*/  LEA R4, P0, R2, UR4, 0x2 ;  /* 0x0000000402047c11 */ /* 0x000fc8000f8010ff */
[----:B------:R-:W-:-:S05]  /*91c0*/  LEA.HI.X R5, R2, UR5, R3, 0x2, P0 ;  /* 0x0000000502057c11 */ /* 0x000fca00080f1403 */
[----:B------:R1:W5:Y:S04]  /*91d0*/  LDG.E R16, desc[UR42][R4.64] ;  /* 0x0000002a04107981 */ /* 0x000368000c1e1900 */
.L_x_66:
[----:B------:R-:W-:Y:S01]  /*91e0*/  LEA R3, R18, UR36, 0x3 ;  /* 0x0000002412037c11 */ /* 0x000fe2000f8e18ff */
[----:B-1----:R-:W1:Y:S01]  /*91f0*/  S2R R4, SR_TID.X ;  /* 0x0000000000047919 */ /* 0x002e620000002100 */
[----:B------:R-:W-:Y:S01]  /*9200*/  SHF.L.U32 R2, R7, 0x1f, RZ ;  /* 0x0000001f07027819 */ /* 0x000fe200000006ff */
[----:B------:R-:W-:Y:S03]  /*9210*/  BSSY B1, `(.L_x_67) ;  /* 0x0000005000017945 */ /* 0x000fe60003800000 */
[----:B------:R-:W2:Y:S01]  /*9220*/  SYNCS.PHASECHK.TRANS64.TRYWAIT P0, [R3+URZ+0x22840], R2 ;  /* 0x02284002030075a7 */ /* 0x000ea2000800017f */
[----:B-1----:R-:W-:-:S04]  /*9230*/  LOP3.LUT R4, R4, 0x7f, RZ, 0xc0, !PT ;  /* 0x0000007f04047812 */ /* 0x002fc800078ec0ff */
[----:B------:R-:W-:Y:S01]  /*9240*/  ISETP.NE.AND P1, PT, R4, RZ, PT ;  /* 0x000000ff0400720c */ /* 0x000fe20003f25270 */
[----:B--2---:R-:W-:-:S12]  /*9250*/  @!P0 BRA `(.L_x_68) ;  /* 0x0000002c00ac8947 */ /* 0x004fd80003800000 */
.L_x_154:
[----:B------:R-:W-:Y:S05]  /*9260*/  BSYNC B1 ;  /* 0x0000000000017941 */ /* 0x000fea0003800000 */
.L_x_67:
[----:B------:R-:W-:Y:S04]  /*9270*/  BSSY B1, `(.L_x_69) ;  /* 0x0000009000017945 */ /* 0x000fe80003800000 */
[----:B------:R-:W-:Y:S05]  /*9280*/  @P1 BRA `(.L_x_70) ;  /* 0x00000000001c1947 */ /* 0x000fea0003800000 */
[----:B------:R-:W2:Y:S01]  /*9290*/  S2R R5, SR_TID.X ;  /* 0x0000000000057919 */ /* 0x000ea20000002100 */
[----:B------:R-:W-:-:S04]  /*92a0*/  IMAD.MOV.U32 R4, RZ, RZ, 0x3000 ;  /* 0x00003000ff047424 */ /* 0x000fc800078e00ff */
[----:B------:R3:W-:Y:S01]  /*92b0*/  SYNCS.ARRIVE.TRANS64 RZ, [R3+URZ+0x22830], R4 ;  /* 0x0228300403ff79a7 */ /* 0x0007e2000800003f */
[----:B--2---:R-:W-:-:S04]  /*92c0*/  LOP3.LUT R5, R5, 0x1f, RZ, 0xc0, !PT ;  /* 0x0000001f05057812 */ /* 0x004fc800078ec0ff */
[----:B------:R-:W-:-:S13]  /*92d0*/  ISETP.NE.AND P0, PT, R5, RZ, PT ;  /* 0x000000ff0500720c */ /* 0x000fda0003f05270 */
[----:B---3--:R-:W-:Y:S05]  /*92e0*/  @!P0 BRA `(.L_x_70) ;  /* 0x0000000000048947 */ /* 0x008fea0003800000 */
[----:B------:R-:W-:Y:S01]  /*92f0*/  BPT.TRAP 0x1 ;  /* 0x000000040000795c */ /* 0x000fe20000300000 */
.L_x_70:
[----:B------:R-:W-:Y:S05]  /*9300*/  BSYNC B1 ;  /* 0x0000000000017941 */ /* 0x000fea0003800000 */
.L_x_69:
[----:B------:R-:W-:Y:S01]  /*9310*/  IMAD.MOV.U32 R10, RZ, RZ, RZ ;  /* 0x000000ffff0a7224 */ /* 0x000fe200078e00ff */
[----:B------:R-:W-:Y:S01]  /*9320*/  UIADD3 UR4, UP0, UR40, 0x370, URZ ;  /* 0x0000037028047890 */ /* 0x000fe2000ff1e03f */
[----:B0-----:R-:W-:Y:S01]  /*9330*/  IMAD.U32 R7, RZ, RZ, UR36 ;  /* 0x00000024ff077e24 */ /* 0x001fe2000f8e00ff */
[----:B------:R-:W-:Y:S01]  /*9340*/  PLOP3.LUT P0, PT, PT, PT, PT, 0x80, 0x0 ;  /* 0x000000000000781c */ /* 0x000fe20003f0f070 */
[----:B------:R-:W-:Y:S01]  /*9350*/  IMAD R0, R0, 0x60, RZ ;  /* 0x0000006000007824 */ /* 0x000fe200078e02ff */
[----:B------:R-:W-:Y:S01]  /*9360*/  R2UR UR10, R10 ;  /* 0x000000000a0a72ca */ /* 0x000fe200000e0000 */
[----:B------:R-:W-:Y:S01]  /*9370*/  IMAD R4, R18, 0x3000, R7 ;  /* 0x0000300012047824 */ /* 0x000fe200078e0207 */
[----:B------:R-:W-:Y:S01]  /*9380*/  UIADD3.X UR5, URZ, UR41, URZ, UP0, !UPT ;  /* 0x000000293f057290 */ /* 0x000fe200087fe43f */
[----:B------:R-:W-:Y:S01]  /*9390*/  VIADD R5, R3, 0x22830 ;  /* 0x0002283003057836 */ /* 0x000fe20000000000 */
[----:B------:R-:W-:Y:S01]  /*93a0*/  UMOV UR6, 0x0 ;  /* 0x0000000000067882 */ /* 0x000fe20000000000 */
[----:B------:R-:W-:Y:S01]  /*93b0*/  VIADD R4, R4, 0x1c400 ;  /* 0x0001c40004047836 */ /* 0x000fe20000000000 */
[----:B------:R-:W-:-:S09]  /*93c0*/  UMOV UR7, 0x14f00000 ;  /* 0x14f0000000077882 */ /* 0x000fd20000000000 */
.L_x_71:
[----:B------:R-:W-:-:S13]  /*93d0*/  @P0 ELECT P2, URZ, PT ;  /* 0x00000000003f082f */ /* 0x000fda0003840000 */
[----:B-----5:R-:W-:Y:S02]  /*93e0*/  @P2 R2UR UR13, R16 ;  /* 0x00000000100d22ca */ /* 0x020fe400000e0000 */
        /* <DEDUP_REMOVED lines=8> */
[----:B------:R-:W0:Y:S01]  /*9470*/  SYNCS.PHASECHK.TRANS64.TRYWAIT P0, [R3+URZ+0x22860], R2 ;  /* 0x02286002030075a7 */ /* 0x000e22000800017f */
[----:B------:R-:W-:Y:S04]  /*9480*/  BSSY B1, `(.L_x_72) ;  /* 0x0000002000017945 */ /* 0x000fe80003800000 */
[----:B0-----:R-:W-:Y:S05]  /*9490*/  @!P0 BRA `(.L_x_73) ;  /* 0x0000002c00308947 */ /* 0x001fea0003800000 */
.L_x_155:
[----:B------:R-:W-:Y:S05]  /*94a0*/  BSYNC B1 ;  /* 0x0000000000017941 */ /* 0x000fea0003800000 */
.L_x_72:
[----:B------:R-:W-:Y:S01]  /*94b0*/  BSSY B1, `(.L_x_74) ;  /* 0x000000b000017945 */ /* 0x000fe20003800000 */
[----:B------:R-:W-:Y:S02]  /*94c0*/  IMAD.MOV.U32 R8, RZ, RZ, 0x0 ;  /* 0x00000000ff087424 */ /* 0x000fe400078e00ff */
[----:B------:R-:W-:Y:S01]  /*94d0*/  IMAD.MOV.U32 R9, RZ, RZ, 0x14f00000 ;  /* 0x14f00000ff097424 */ /* 0x000fe200078e00ff */
[----:B------:R-:W-:Y:S06]  /*94e0*/  @P1 BRA `(.L_x_75) ;  /* 0x00000000001c1947 */ /* 0x000fec0003800000 */
[----:B------:R-:W2:Y:S01]  /*94f0*/  S2R R4, SR_TID.X ;  /* 0x0000000000047919 */ /* 0x000ea20000002100 */
[----:B01----:R-:W-:-:S04]  /*9500*/  IMAD.MOV.U32 R2, RZ, RZ, 0xc000 ;  /* 0x0000c000ff027424 */ /* 0x003fc800078e00ff */
[----:B------:R3:W-:Y:S01]  /*9510*/  SYNCS.ARRIVE.TRANS64 RZ, [R3+URZ+0x22850], R2 ;  /* 0x0228500203ff79a7 */ /* 0x0007e2000800003f */
[----:B--2---:R-:W-:-:S04]  /*9520*/  LOP3.LUT R4, R4, 0x1f, RZ, 0xc0, !PT ;  /* 0x0000001f04047812 */ /* 0x004fc800078ec0ff */
[----:B------:R-:W-:-:S13]  /*9530*/  ISETP.NE.AND P0, PT, R4, RZ, PT ;  /* 0x000000ff0400720c */ /* 0x000fda0003f05270 */
[----:B---3--:R-:W-:Y:S05]  /*9540*/  @!P0 BRA `(.L_x_75) ;  /* 0x0000000000048947 */ /* 0x008fea0003800000 */
[----:B------:R-:W-:Y:S01]  /*9550*/  BPT.TRAP 0x1 ;  /* 0x000000040000795c */ /* 0x000fe20000300000 */
.L_x_75:
[----:B------:R-:W-:Y:S05]  /*9560*/  BSYNC B1 ;  /* 0x0000000000017941 */ /* 0x000fea0003800000 */
.L_x_74:
[----:B------:R-:W-:Y:S01]  /*9570*/  R2UR UR10, R10 ;  /* 0x000000000a0a72ca */ /* 0x000fe200000e0000 */
[----:B01----:R-:W-:Y:S01]  /*9580*/  IMAD R2, R18, 0xc000, R7 ;  /* 0x0000c00012027824 */ /* 0x003fe200078e0207 */
[----:B------:R-:W-:Y:S01]  /*9590*/  R2UR UR6, R8 ;  /* 0x00000000080672ca */ /* 0x000fe200000e0000 */
[----:B------:R-:W-:Y:S01]  /*95a0*/  UIADD3 UR4, UP0, UR40, 0x470, URZ ;  /* 0x0000047028047890 */ /* 0x000fe2000ff1e03f */
[----:B------:R-:W-:Y:S01]  /*95b0*/  R2UR UR7, R9 ;  /* 0x00000000090772ca */ /* 0x000fe200000e0000 */
[----:B------:R-:W-:Y:S01]  /*95c0*/  VIADD R3, R3, 0x22850 ;  /* 0x0002285003037836 */ /* 0x000fe20000000000 */
[----:B------:R-:W-:Y:S01]  /*95d0*/  PLOP3.LUT P0, PT, PT, PT, PT, 0x80, 0x0 ;  /* 0x000000000000781c */ /* 0x000fe20003f0f070 */
[----:B------:R-:W-:Y:S01]  /*95e0*/  VIADD R4, R2, 0x400 ;  /* 0x0000040002047836 */ /* 0x000fe20000000000 */
[----:B------:R-:W-:-:S12]  /*95f0*/  UIADD3.X UR5, URZ, UR41, URZ, UP0, !UPT ;  /* 0x000000293f057290 */ /* 0x000fd800087fe43f */
.L_x_76:
        /* <DEDUP_REMOVED lines=10> */
[----:B------:R-:W-:Y:S01]  /*96a0*/  R2UR UR6, R8 ;  /* 0x00000000080672ca */ /* 0x000fe200000e0000 */
[----:B------:R-:W-:Y:S01]  /*96b0*/  VIADD R4, R2, 0x3400 ;  /* 0x0000340002047836 */ /* 0x000fe20000000000 */
[----:B------:R-:W-:Y:S01]  /*96c0*/  R2UR UR7, R9 ;  /* 0x00000000090772ca */ /* 0x000fe200000e0000 */
[----:B------:R-:W-:Y:S01]  /*96d0*/  UMOV UR10, 0x40 ;  /* 0x00000040000a7882 */ /* 0x000fe20000000000 */
[----:B------:R-:W-:-:S13]  /*96e0*/  PLOP3.LUT P0, PT, PT, PT, PT, 0x80, 0x0 ;  /* 0x000000000000781c */ /* 0x000fda0003f0f070 */
.L_x_77:
        /* <DEDUP_REMOVED lines=15> */
.L_x_78:
        /* <DEDUP_REMOVED lines=15> */
.L_x_79:
        /* <DEDUP_REMOVED lines=10> */
.L_x_65:
[----:B------:R-:W-:Y:S05]  /*9970*/  BSYNC B0 ;  /* 0x0000000000007941 */ /* 0x000fea0003800000 */
.L_x_64:
[----:B------:R-:W2:Y:S04]  /*9980*/  LDL.LU R5, [R1] ;  /* 0x0000000001057983 */ /* 0x000ea80000300800 */
[----:B------:R-:W3:Y:S01]  /*9990*/  LDL.LU R4, [R1+0x20] ;  /* 0x0000200001047983 */ /* 0x000ee20000300800 */
[----:B------:R-:W-:-:S05]  /*99a0*/  VIADD R18, R18, 0x1 ;  /* 0x0000000112127836 */ /* 0x000fca0000000000 */
[----:B------:R-:W-:-:S04]  /*99b0*/  ISETP.NE.AND P0, PT, R18, 0x2, PT ;  /* 0x000000021200780c */ /* 0x000fc80003f05270 */
[----:B------:R-:W-:Y:S02]  /*99c0*/  SEL R0, RZ, 0x1, P0 ;  /* 0x00000001ff007807 */ /* 0x000fe40000000000 */
[----:B------:R-:W-:Y:S02]  /*99d0*/  SEL R18, R18, RZ, P0 ;  /* 0x000000ff12127207 */ /* 0x000fe40000000000 */
[----:B--2---:R-:W-:Y:S01]  /*99e0*/  LOP3.LUT R5, R5, R0, RZ, 0x3c, !PT ;  /* 0x0000000005057212 */ /* 0x004fe200078e3cff */
[----:B---3--:R-:W-:-:S04]  /*99f0*/  VIADD R0, R4, 0xfffffffd ;  /* 0xfffffffd04007836 */ /* 0x008fc80000000000 */
[----:B------:R1:W-:Y:S03]  /*9a00*/  STL [R1], R5 ;  /* 0x0000000501007387 */ /* 0x0003e60000100800 */
.L_x_63:
[----:B------:R-:W2:Y:S01]  /*9a10*/  LDL.LU R2, [R1+0x18] ;  /* 0x0000180001027983 */ /* 0x000ea20000300800 */
[----:B------:R-:W-:Y:S01]  /*9a20*/  IMAD.MOV R6, RZ, RZ, -R6 ;  /* 0x000000ffff067224 */ /* 0x000fe200078e0a06 */
[----:B------:R-:W-:Y:S04]  /*9a30*/  BSSY B0, `(.L_x_62) ;  /* 0x000013d000007945 */ /* 0x000fe80003800000 */
[----:B--2---:R-:W-:-:S13]  /*9a40*/  ISETP.NE.AND P0, PT, R2, R6, PT ;  /* 0x000000060200720c */ /* 0x004fda0003f05270 */
[----:B------:R-:W-:Y:S05]  /*9a50*/  @!P0 BRA `(.L_x_80) ;  /* 0x0000001000e88947 */ /* 0x000fea0003800000 */
.L_x_113:
[----:B--2---:R-:W2:Y:S01]  /*9a60*/  LDL R2, [R1+0x8] ;  /* 0x0000080001027983 */ /* 0x004ea20000100800 */
[----:B------:R-:W-:Y:S01]  /*9a70*/  BSSY B1, `(.L_x_81) ;  /* 0x0000094000017945 */ /* 0x000fe20003800000 */
[----:B--2---:R-:W-:-:S13]  /*9a80*/  ISETP.NE.AND P0, PT, R2, RZ, PT ;  /* 0x000000ff0200720c */ /* 0x004fda0003f05270 */
[----:B------:R-:W-:Y:S05]  /*9a90*/  @!P0 BRA `(.L_x_82) ;  /* 0x0000000800448947 */ /* 0x000fea0003800000 */
[----:B------:R-:W2:Y:S01]  /*9aa0*/  LDL R2, [R1+0xc] ;  /* 0x00000c0001027983 */ /* 0x000ea20000100800 */
[----:B------:R-:W-:Y:S01]  /*9ab0*/  IMAD.MOV.U32 R6, RZ, RZ, R0 ;  /* 0x000000ffff067224 */ /* 0x000fe200078e0000 */
[----:B--2---:R-:W-:-:S13]  /*9ac0*/  ISETP.NE.AND P0, PT, R2, RZ, PT ;  /* 0x000000ff0200720c */ /* 0x004fda0003f05270 */
[----:B------:R-:W-:Y:S05]  /*9ad0*/  @!P0 BRA `(.L_x_83) ;  /* 0x00000000004c8947 */ /* 0x000fea0003800000 */
[----:B-1----:R-:W2:Y:S01]  /*9ae0*/  LDL R5, [R1+0x4] ;  /* 0x0000040001057983 */ /* 0x002ea20000100800 */
        /* <DEDUP_REMOVED lines=18> */
.L_x_83:
[----:B------:R-:W3:Y:S01]  /*9c10*/  LDL R2, [R1] ;  /* 0x0000000001027983 */ /* 0x000ee20000100800 */
[----:B--2---:R-:W-:Y:S01]  /*9c20*/  LEA R4, R18, UR36, 0x3 ;  /* 0x0000002412047c11 */ /* 0x004fe2000f8e18ff */
[----:B------:R-:W-:Y:S01]  /*9c30*/  BSSY B2, `(.L_x_84) ;  /* 0x0000007000027945 */ /* 0x000fe20003800000 */
[----:B------:R-:W2:Y:S02]  /*9c40*/  S2R R3, SR_TID.X ;  /* 0x0000000000037919 */ /* 0x000ea40000002100 */
[----:B--2---:R-:W-:-:S04]  /*9c50*/  LOP3.LUT R3, R3, 0x7f, RZ, 0xc0, !PT ;  /* 0x0000007f03037812 */ /* 0x004fc800078ec0ff */
[----:B------:R-:W-:Y:S02]  /*9c60*/  ISETP.NE.AND P1, PT, R3, RZ, PT ;  /* 0x000000ff0300720c */ /* 0x000fe40003f25270 */
[----:B---3--:R-:W-:-:S04]  /*9c70*/  SHF.L.U32 R2, R2, 0x1f, RZ ;  /* 0x0000001f02027819 */ /* 0x008fc800000006ff */
[----:B------:R-:W2:Y:S02]  /*9c80*/  SYNCS.PHASECHK.TRANS64.TRYWAIT P0, [R4+URZ+0x22840], R2 ;  /* 0x02284002040075a7 */ /* 0x000ea4000800017f */
[----:B--2---:R-:W-:Y:S05]  /*9c90*/  @!P0 BRA `(.L_x_85) ;  /* 0x0000002400448947 */ /* 0x004fea0003800000 */
.L_x_156:
[----:B------:R-:W-:Y:S05]  /*9ca0*/  BSYNC B2 ;  /* 0x0000000000027941 */ /* 0x000fea0003800000 */
.L_x_84:
[----:B------:R-:W-:Y:S04]  /*9cb0*/  BSSY B2, `(.L_x_86) ;  /* 0x0000009000027945 */ /* 0x000fe80003800000 */
[----:B------:R-:W-:Y:S05]  /*9cc0*/  @P1 BRA `(.L_x_87) ;  /* 0x00000000001c1947 */ /* 0x000fea0003800000 */
[----:B-1----:R-:W1:Y:S01]  /*9cd0*/  S2R R5, SR_TID.X ;  /* 0x0000000000057919 */ /* 0x002e620000002100 */
[----:B------:R-:W-:-:S04]  /*9ce0*/  IMAD.MOV.U32 R3, RZ, RZ, 0x3000 ;  /* 0x00003000ff037424 */ /* 0x000fc800078e00ff */
[----:B------:R3:W-:Y:S01]  /*9cf0*/  SYNCS.ARRIVE.TRANS64 RZ, [R4+URZ+0x22830], R3 ;  /* 0x0228300304ff79a7 */ /* 0x0007e2000800003f */
[----:B-1----:R-:W-:-:S04]  /*9d00*/  LOP3.LUT R5, R5, 0x1f, RZ, 0xc0, !PT ;  /* 0x0000001f05057812 */ /* 0x002fc800078ec0ff */
[----:B------:R-:W-:-:S13]  /*9d10*/  ISETP.NE.AND P0, PT, R5, RZ, PT ;  /* 0x000000ff0500720c */ /* 0x000fda0003f05270 */
[----:B---3--:R-:W-:Y:S05]  /*9d20*/  @!P0 BRA `(.L_x_87) ;  /* 0x0000000000048947 */ /* 0x008fea0003800000 */
[----:B------:R-:W-:Y:S01]  /*9d30*/  BPT.TRAP 0x1 ;  /* 0x000000040000795c */ /* 0x000fe20000300000 */
.L_x_87:
[----:B------:R-:W-:Y:S05]  /*9d40*/  BSYNC B2 ;  /* 0x0000000000027941 */ /* 0x000fea0003800000 */
.L_x_86:
[----:B------:R-:W-:Y:S01]  /*9d50*/  IMAD.MOV.U32 R8, RZ, RZ, RZ ;  /* 0x000000ffff087224 */ /* 0x000fe200078e00ff */
[----:B------:R-:W-:Y:S01]  /*9d60*/  UIADD3 UR4, UP0, UR40, 0x370, URZ ;  /* 0x0000037028047890 */ /* 0x000fe2000ff1e03f */
[----:B-1----:R-:W-:Y:S01]  /*9d70*/  IMAD.U32 R5, RZ, RZ, UR36 ;  /* 0x00000024ff057e24 */ /* 0x002fe2000f8e00ff */
[----:B------:R-:W-:Y:S01]  /*9d80*/  PLOP3.LUT P0, PT, PT, PT, PT, 0x80, 0x0 ;  /* 0x000000000000781c */ /* 0x000fe20003f0f070 */
[----:B------:R-:W-:Y:S01]  /*9d90*/  IMAD R6, R6, 0x60, RZ ;  /* 0x0000006006067824 */ /* 0x000fe200078e02ff */
[----:B------:R-:W-:Y:S01]  /*9da0*/  R2UR UR10, R8 ;  /* 0x00000000080a72ca */ /* 0x000fe200000e0000 */
[----:B------:R-:W-:Y:S01]  /*9db0*/  IMAD R3, R18, 0x3000, R5 ;  /* 0x0000300012037824 */ /* 0x000fe200078e0205 */
[----:B------:R-:W-:Y:S01]  /*9dc0*/  UIADD3.X UR5, URZ, UR41, URZ, UP0, !UPT ;  /* 0x000000293f057290 */ /* 0x000fe200087fe43f */
[----:B0-----:R-:W-:Y:S01]  /*9dd0*/  VIADD R7, R4, 0x22830 ;  /* 0x0002283004077836 */ /* 0x001fe20000000000 */
[----:B------:R-:W-:Y:S01]  /*9de0*/  UMOV UR6, 0x0 ;  /* 0x0000000000067882 */ /* 0x000fe20000000000 */
[----:B------:R-:W-:Y:S01]  /*9df0*/  VIADD R3, R3, 0x1c400 ;  /* 0x0001c40003037836 */ /* 0x000fe20000000000 */
[----:B------:R-:W-:-:S09]  /*9e00*/  UMOV UR7, 0x14f00000 ;  /* 0x14f0000000077882 */ /* 0x000fd20000000000 */
.L_x_88:
        /* <DEDUP_REMOVED lines=13> */
.L_x_157:
[----:B------:R-:W-:Y:S05]  /*9ee0*/  BSYNC B2 ;  /* 0x0000000000027941 */ /* 0x000fea0003800000 */
.L_x_89:
[----:B------:R-:W-:Y:S01]  /*9ef0*/  BSSY B2, `(.L_x_91) ;  /* 0x000000b000027945 */ /* 0x000fe20003800000 */
[----:B0-2---:R-:W-:Y:S02]  /*9f00*/  IMAD.MOV.U32 R2, RZ, RZ, 0x0 ;  /* 0x00000000ff027424 */ /* 0x005fe400078e00ff */
[----:B------:R-:W-:Y:S01]  /*9f10*/  IMAD.MOV.U32 R3, RZ, RZ, 0x14f00000 ;  /* 0x14f00000ff037424 */ /* 0x000fe200078e00ff */
[----:B------:R-:W-:Y:S06]  /*9f20*/  @P1 BRA `(.L_x_92) ;  /* 0x00000000001c1947 */ /* 0x000fec0003800000 */
[----:B------:R-:W0:Y:S01]  /*9f30*/  S2R R9, SR_TID.X ;  /* 0x0000000000097919 */ /* 0x000e220000002100 */
[----:B------:R-:W-:-:S04]  /*9f40*/  IMAD.MOV.U32 R7, RZ, RZ, 0xc000 ;  /* 0x0000c000ff077424 */ /* 0x000fc800078e00ff */
[----:B------:R1:W-:Y:S01]  /*9f50*/  SYNCS.ARRIVE.TRANS64 RZ, [R4+URZ+0x22850], R7 ;  /* 0x0228500704ff79a7 */ /* 0x0003e2000800003f */
[----:B0-----:R-:W-:-:S04]  /*9f60*/  LOP3.LUT R9, R9, 0x1f, RZ, 0xc0, !PT ;  /* 0x0000001f09097812 */ /* 0x001fc800078ec0ff */
[----:B------:R-:W-:-:S13]  /*9f70*/  ISETP.NE.AND P0, PT, R9, RZ, PT ;  /* 0x000000ff0900720c */ /* 0x000fda0003f05270 */
[----:B-1----:R-:W-:Y:S05]  /*9f80*/  @!P0 BRA `(.L_x_92) ;  /* 0x0000000000048947 */ /* 0x002fea0003800000 */
[----:B------:R-:W-:Y:S01]  /*9f90*/  BPT.TRAP 0x1 ;  /* 0x000000040000795c */ /* 0x000fe20000300000 */
.L_x_92:
[----:B------:R-:W-:Y:S05]  /*9fa0*/  BSYNC B2 ;  /* 0x0000000000027941 */ /* 0x000fea0003800000 */
.L_x_91:
[----:B------:R-:W-:Y:S01]  /*9fb0*/  R2UR UR10, R8 ;  /* 0x00000000080a72ca */ /* 0x000fe200000e0000 */
[----:B------:R-:W-:Y:S01]  /*9fc0*/  IMAD R5, R18, 0xc000, R5 ;  /* 0x0000c00012057824 */ /* 0x000fe200078e0205 */
[----:B------:R-:W-:Y:S01]  /*9fd0*/  R2UR UR6, R2 ;  /* 0x00000000020672ca */ /* 0x000fe200000e0000 */
[----:B------:R-:W-:Y:S01]  /*9fe0*/  UIADD3 UR4, UP0, UR40, 0x470, URZ ;  /* 0x0000047028047890 */ /* 0x000fe2000ff1e03f */
[----:B------:R-:W-:Y:S01]  /*9ff0*/  R2UR UR7, R3 ;  /* 0x00000000030772ca */ /* 0x000fe200000e0000 */
[----:B------:R-:W-:Y:S01]  /*a000*/  VIADD R4, R4, 0x22850 ;  /* 0x0002285004047836 */ /* 0x000fe20000000000 */
[----:B------:R-:W-:Y:S01]  /*a010*/  PLOP3.LUT P0, PT, PT, PT, PT, 0x80, 0x0 ;  /* 0x000000000000781c */ /* 0x000fe20003f0f070 */
[----:B------:R-:W-:Y:S01]  /*a020*/  VIADD R7, R5, 0x400 ;  /* 0x0000040005077836 */ /* 0x000fe20000000000 */
[----:B------:R-:W-:-:S12]  /*a030*/  UIADD3.X UR5, URZ, UR41, URZ, UP0, !UPT ;  /* 0x000000293f057290 */ /* 0x000fd800087fe43f */
.L_x_93:
        /* <DEDUP_REMOVED lines=15> */
.L_x_94:
        /* <DEDUP_REMOVED lines=15> */
.L_x_95:
        /* <DEDUP_REMOVED lines=15> */
.L_x_96:
        /* <DEDUP_REMOVED lines=9> */
[----:B--2---:R-:W-:Y:S05]  /*a3a0*/  @P0 BRA.U.ANY `(.L_x_96) ;  /* 0xfffffffd00d80947 */ /* 0x004fea000393ffff */
.L_x_82:
[----:B------:R-:W-:Y:S05]  /*a3b0*/  BSYNC B1 ;  /* 0x0000000000017941 */ /* 0x000fea0003800000 */
.L_x_81:
[----:B------:R-:W2:Y:S04]  /*a3c0*/  LDL R3, [R1+0x8] ;  /* 0x0000080001037983 */ /* 0x000ea80000100800 */
[----:B------:R-:W3:Y:S01]  /*a3d0*/  LDL.LU R2, [R1] ;  /* 0x0000000001027983 */ /* 0x000ee20000300800 */
[----:B0-----:R-:W-:Y:S01]  /*a3e0*/  VIADD R7, R18, 0x1 ;  /* 0x0000000112077836 */ /* 0x001fe20000000000 */
[----:B------:R-:W-:Y:S04]  /*a3f0*/  BSSY B1, `(.L_x_97) ;  /* 0x0000097000017945 */ /* 0x000fe80003800000 */
[----:B------:R-:W-:-:S04]  /*a400*/  ISETP.NE.AND P0, PT, R7, 0x2, PT ;  /* 0x000000020700780c */ /* 0x000fc80003f05270 */
[----:B------:R-:W-:Y:S02]  /*a410*/  SEL R6, RZ, 0x1, P0 ;  /* 0x00000001ff067807 */ /* 0x000fe40000000000 */
[----:B------:R-:W-:Y:S02]  /*a420*/  SEL R7, R7, RZ, P0 ;  /* 0x000000ff07077207 */ /* 0x000fe40000000000 */
[----:B--2---:R-:W-:Y:S02]  /*a430*/  ISETP.NE.AND P2, PT, R3, RZ, PT ;  /* 0x000000ff0300720c */ /* 0x004fe40003f45270 */
[----:B---3--:R-:W-:-:S11]  /*a440*/  LOP3.LUT R6, R2, R6, RZ, 0x3c, !PT ;  /* 0x0000000602067212 */ /* 0x008fd600078e3cff */
[----:B------:R-:W-:Y:S05]  /*a450*/  @!P2 BRA `(.L_x_98) ;  /* 0x000000080040a947 */ /* 0x000fea0003800000 */
[----:B------:R-:W2:Y:S01]  /*a460*/  LDL R2, [R1+0xc] ;  /* 0x00000c0001027983 */ /* 0x000ea20000100800 */
[----:B------:R-:W-:Y:S01]  /*a470*/  VIADD R8, R0, 0xffffffff ;  /* 0xffffffff00087836 */ /* 0x000fe20000000000 */
[----:B--2---:R-:W-:-:S13]  /*a480*/  ISETP.NE.AND P2, PT, R2, RZ, PT ;  /* 0x000000ff0200720c */ /* 0x004fda0003f45270 */
[----:B------:R-:W-:Y:S05]  /*a490*/  @!P2 BRA `(.L_x_99) ;  /* 0x00000000004ca947 */ /* 0x000fea0003800000 */
[----:B------:R-:W2:Y:S01]  /*a4a0*/  LDL R9, [R1+0x4] ;  /* 0x0000040001097983 */ /* 0x000ea20000100800 */
[----:B------:R-:W0:Y:S01]  /*a4b0*/  LDC R4, c[0x0][0x43c] ;  /* 0x00010f00ff047b82 */ /* 0x000e220000000800 */
[----:B------:R-:W-:Y:S01]  /*a4c0*/  ULDC.64 UR4, c[0x0][0x428] ;  /* 0x00010a0000047ab9 */ /* 0x000fe20000000a00 */
[----:B0-----:R-:W-:-:S13]  /*a4d0*/  ISETP.NE.AND P0, PT, R4, 0x1, PT ;  /* 0x000000010400780c */ /* 0x001fda0003f05270 */
        /* <DEDUP_REMOVED lines=15> */
.L_x_99:
[----:B0-----:R-:W-:Y:S01]  /*a5d0*/  LEA R4, R7, UR36, 0x3 ;  /* 0x0000002407047c11 */ /* 0x001fe2000f8e18ff */
[----:B------:R-:W0:Y:S01]  /*a5e0*/  S2R R3, SR_TID.X ;  /* 0x0000000000037919 */ /* 0x000e220000002100 */
[----:B------:R-:W-:Y:S01]  /*a5f0*/  SHF.L.U32 R2, R6, 0x1f, RZ ;  /* 0x0000001f06027819 */ /* 0x000fe200000006ff */
[----:B------:R-:W-:Y:S03]  /*a600*/  BSSY B2, `(.L_x_100) ;  /* 0x0000005000027945 */ /* 0x000fe60003800000 */
[----:B------:R-:W2:Y:S01]  /*a610*/  SYNCS.PHASECHK.TRANS64.TRYWAIT P0, [R4+URZ+0x22840], R2 ;  /* 0x02284002040075a7 */ /* 0x000ea2000800017f */
[----:B0-----:R-:W-:-:S04]  /*a620*/  LOP3.LUT R3, R3, 0x7f, RZ, 0xc0, !PT ;  /* 0x0000007f03037812 */ /* 0x001fc800078ec0ff */
[----:B------:R-:W-:Y:S01]  /*a630*/  ISETP.NE.AND P1, PT, R3, RZ, PT ;  /* 0x000000ff0300720c */ /* 0x000fe20003f25270 */
[----:B--2---:R-:W-:-:S12]  /*a640*/  @!P0 BRA `(.L_x_101) ;  /* 0x0000001c00008947 */ /* 0x004fd80003800000 */
.L_x_158:
[----:B------:R-:W-:Y:S05]  /*a650*/  BSYNC B2 ;  /* 0x0000000000027941 */ /* 0x000fea0003800000 */
.L_x_100:
[----:B------:R-:W-:Y:S04]  /*a660*/  BSSY B2, `(.L_x_102) ;  /* 0x0000009000027945 */ /* 0x000fe80003800000 */
[----:B------:R-:W-:Y:S05]  /*a670*/  @P1 BRA `(.L_x_103) ;  /* 0x00000000001c1947 */ /* 0x000fea0003800000 */
[----:B-1----:R-:W1:Y:S01]  /*a680*/  S2R R5, SR_TID.X ;  /* 0x0000000000057919 */ /* 0x002e620000002100 */
[----:B------:R-:W-:-:S04]  /*a690*/  IMAD.MOV.U32 R3, RZ, RZ, 0x3000 ;  /* 0x00003000ff037424 */ /* 0x000fc800078e00ff */
[----:B------:R2:W-:Y:S01]  /*a6a0*/  SYNCS.ARRIVE.TRANS64 RZ, [R4+URZ+0x22830], R3 ;  /* 0x0228300304ff79a7 */ /* 0x0005e2000800003f */
[----:B-1----:R-:W-:-:S04]  /*a6b0*/  LOP3.LUT R5, R5, 0x1f, RZ, 0xc0, !PT ;  /* 0x0000001f05057812 */ /* 0x002fc800078ec0ff */
[----:B------:R-:W-:-:S13]  /*a6c0*/  ISETP.NE.AND P0, PT, R5, RZ, PT ;  /* 0x000000ff0500720c */ /* 0x000fda0003f05270 */
[----:B--2---:R-:W-:Y:S05]  /*a6d0*/  @!P0 BRA `(.L_x_103) ;  /* 0x0000000000048947 */ /* 0x004fea0003800000 */
[----:B------:R-:W-:Y:S01]  /*a6e0*/  BPT.TRAP 0x1 ;  /* 0x000000040000795c */ /* 0x000fe20000300000 */
.L_x_103:
[----:B------:R-:W-:Y:S05]  /*a6f0*/  BSYNC B2 ;  /* 0x0000000000027941 */ /* 0x000fea0003800000 */
.L_x_102:
        /* <DEDUP_REMOVED lines=12> */
.L_x_104:
        /* <DEDUP_REMOVED lines=10> */
[----:B------:R-:W1:Y:S01]  /*a860*/  SYNCS.PHASECHK.TRANS64.TRYWAIT P0, [R4+URZ+0x22860], R2 ;  /* 0x02286002040075a7 */ /* 0x000e62000800017f */
[----:B------:R-:W-:Y:S04]  /*a870*/  BSSY B2, `(.L_x_105) ;  /* 0x0000002000027945 */ /* 0x000fe80003800000 */
[----:B-1----:R-:W-:Y:S05]  /*a880*/  @!P0 BRA `(.L_x_106) ;  /* 0x0000001800848947 */ /* 0x002fea0003800000 */
.L_x_159:
[----:B------:R-:W-:Y:S05]  /*a890*/  BSYNC B2 ;  /* 0x0000000000027941 */ /* 0x000fea0003800000 */
.L_x_105:
[----:B------:R-:W-:Y:S01]  /*a8a0*/  BSSY B2, `(.L_x_107) ;  /* 0x000000b000027945 */ /* 0x000fe20003800000 */
[----:B01----:R-:W-:Y:S02]  /*a8b0*/  IMAD.MOV.U32 R2, RZ, RZ, 0x0 ;  /* 0x00000000ff027424 */ /* 0x003fe400078e00ff */
        /* <DEDUP_REMOVED lines=9> */
.L_x_108:
[----:B------:R-:W-:Y:S05]  /*a950*/  BSYNC B2 ;  /* 0x0000000000027941 */ /* 0x000fea0003800000 */
.L_x_107:
        /* <DEDUP_REMOVED lines=9> */
.L_x_109:
        /* <DEDUP_REMOVED lines=15> */
.L_x_110:
        /* <DEDUP_REMOVED lines=15> */
.L_x_111:
        /* <DEDUP_REMOVED lines=15> */
.L_x_112:
        /* <DEDUP_REMOVED lines=10> */
.L_x_98:
[----:B------:R-:W-:Y:S05]  /*ad60*/  BSYNC B1 ;  /* 0x0000000000017941 */ /* 0x000fea0003800000 */
.L_x_97:
[----:B------:R-:W-:Y:S01]  /*ad70*/  VIADD R7, R7, 0x1 ;  /* 0x0000000107077836 */ /* 0x000fe20000000000 */
[C---:B------:R-:W-:Y:S01]  /*ad80*/  ISETP.GT.AND P1, PT, R0.reuse, 0x1, PT ;  /* 0x000000010000780c */ /* 0x040fe20003f24270 */
[----:B------:R-:W-:-:S03]  /*ad90*/  VIADD R0, R0, 0xfffffffe ;  /* 0xfffffffe00007836 */ /* 0x000fc60000000000 */
[----:B------:R-:W-:-:S04]  /*ada0*/  ISETP.NE.AND P0, PT, R7, 0x2, PT ;  /* 0x000000020700780c */ /* 0x000fc80003f05270 */
[----:B------:R-:W-:Y:S02]  /*adb0*/  SEL R3, RZ, 0x1, P0 ;  /* 0x00000001ff037807 */ /* 0x000fe40000000000 */
[----:B------:R-:W-:Y:S02]  /*adc0*/  SEL R18, R7, RZ, P0 ;  /* 0x000000ff07127207 */ /* 0x000fe40000000000 */
[----:B------:R-:W-:-:S05]  /*add0*/  LOP3.LUT R2, R6, R3, RZ, 0x3c, !PT ;  /* 0x0000000306027212 */ /* 0x000fca00078e3cff */
[----:B------:R2:W-:Y:S01]  /*ade0*/  STL [R1], R2 ;  /* 0x0000000201007387 */ /* 0x0005e20000100800 */
[----:B------:R-:W-:Y:S05]  /*adf0*/  @P1 BRA `(.L_x_113) ;  /* 0xffffffec00181947 */ /* 0x000fea000383ffff */
.L_x_80:
[----:B------:R-:W-:Y:S05]  /*ae00*/  BSYNC B0 ;  /* 0x0000000000007941 */ /* 0x000fea0003800000 */
.L_x_62:
[----:B--2---:R-:W2:Y:S01]  /*ae10*/  LDL.LU R2, [R1+0x24] ;  /* 0x0000240001027983 */ /* 0x004ea20000300800 */
[----:B------:R-:W-:-:S03]  /*ae20*/  ULDC UR4, c[0x0][0xc34] ;  /* 0x00030d0000047ab9 */ /* 0x000fc60000000800 */
[----:B------:R-:W3:Y:S01]  /*ae30*/  LDL.LU R0, [R1+0x30] ;  /* 0x0000300001007983 */ /* 0x000ee20000300800 */
[----:B--2---:R-:W-:Y:S02]  /*ae40*/  VIADD R2, R2, UR38 ;  /* 0x0000002602027c36 */ /* 0x004fe40008000000 */
[----:B---3--:R-:W-:-:S03]  /*ae50*/  VIADD R0, R0, 0x1 ;  /* 0x0000000100007836 */ /* 0x008fc60000000000 */
[----:B------:R2:W-:Y:S01]  /*ae60*/  STL [R1+0x24], R2 ;  /* 0x0000240201007387 */ /* 0x0005e20000100800 */
[----:B------:R-:W-:-:S03]  /*ae70*/  ISETP.GE.AND P0, PT, R2, UR4, PT ;  /* 0x0000000402007c0c */ /* 0x000fc6000bf06270 */
[----:B------:R2:W-:Y:S10]  /*ae80*/  STL [R1+0x30], R0 ;  /* 0x0000300001007387 */ /* 0x0005f40000100800 */
[----:B--2---:R-:W-:Y:S05]  /*ae90*/  @!P0 BRA `(.L_x_114) ;  /* 0xffffffc400288947 */ /* 0x004fea000383ffff */
[----:B------:R-:W-:-:S07]  /*aea0*/  LOP3.LUT R2, R0, 0x1, RZ, 0xc, !PT ;  /* 0x0000000100027812 */ /* 0x000fce00078e0cff */
.L_x_38:
[----:B0-----:R-:W0:Y:S01]  /*aeb0*/  S2R R3, SR_CgaCtaId ;  /* 0x0000000000037919 */ /* 0x001e220000008800 */
[----:B------:R-:W-:Y:S01]  /*aec0*/  MOV R0, 0x400 ;  /* 0x0000040000007802 */ /* 0x000fe20000000f00 */
[----:B------:R-:W-:Y:S03]  /*aed0*/  BSSY B0, `(.L_x_115) ;  /* 0x0000005000007945 */ /* 0x000fe60003800000 */
[----:B0-----:R-:W-:Y:S02]  /*aee0*/  LEA R0, R3, R0, 0x18 ;  /* 0x0000000003007211 */ /* 0x001fe400078ec0ff */
[----:B------:R-:W-:-:S04]  /*aef0*/  SHF.L.U32 R3, R2, 0x1f, RZ ;  /* 0x0000001f02037819 */ /* 0x000fc800000006ff */
[----:B------:R-:W0:Y:S02]  /*af00*/  SYNCS.PHASECHK.TRANS64.TRYWAIT P0, [R0+URZ+0x22820], R3 ;  /* 0x02282003000075a7 */ /* 0x000e24000800017f */
[----:B0-----:R-:W-:Y:S05]  /*af10*/  @!P0 BRA `(.L_x_116) ;  /* 0x0000001000f48947 */ /* 0x001fea0003800000 */
.L_x_160:
[----:B------:R-:W-:Y:S05]  /*af20*/  BSYNC B0 ;  /* 0x0000000000007941 */ /* 0x000fea0003800000 */
.L_x_115:
[----:B------:R-:W-:-:S03]  /*af30*/  UMOV UR4, 0xffffffff ;  /* 0xffffffff00047882 */ /* 0x000fc60000000000 */
[----:B------:R-:W-:Y:S05]  /*af40*/  BRA.DIV UR4, `(.L_x_117) ;  /* 0x0000001204fc7947 */ /* 0x000fea000b800000 */
[----:B------:R-:W2:Y:S02]  /*af50*/  S2R R2, SR_TID.X ;  /* 0x0000000000027919 */ /* 0x000ea40000002100 */
[----:B--2---:R-:W-:-:S04]  /*af60*/  SHF.R.U32.HI R2, RZ, 0x5, R2 ;  /* 0x00000005ff027819 */ /* 0x004fc80000011602 */
[----:B------:R-:W-:-:S05]  /*af70*/  LOP3.LUT R2, R2, 0x3, RZ, 0xc0, !PT ;  /* 0x0000000302027812 */ /* 0x000fca00078ec0ff */
[----:B------:R2:W3:Y:S02]  /*af80*/  SHFL.IDX PT, R14, R2, RZ, 0x1f ;  /* 0x00001fff020e7589 */ /* 0x0004e400000e0000 */
.L_x_163:
[----:B---3--:R-:W-:Y:S01]  /*af90*/  ISETP.NE.AND P0, PT, R14, RZ, PT ;  /* 0x000000ff0e00720c */ /* 0x008fe20003f05270 */
[----:B------:R-:W-:-:S12]  /*afa0*/  BSSY B0, `(.L_x_118) ;  /* 0x0000025000007945 */ /* 0x000fd80003800000 */
[----:B------:R-:W-:Y:S05]  /*afb0*/  @P0 BRA `(.L_x_119) ;  /* 0x00000000008c0947 */ /* 0x000fea0003800000 */
[----:B------:R-:W-:-:S03]  /*afc0*/  UMOV UR4, 0xffffffff ;  /* 0xffffffff00047882 */ /* 0x000fc60000000000 */
[----:B------:R-:W-:Y:S05]  /*afd0*/  BRA.DIV UR4, `(.L_x_120) ;  /* 0x00000016040c7947 */ /* 0x000fea000b800000 */
[----:B------:R-:W-:-:S13]  /*afe0*/  ELECT P6, URZ, PT ;  /* 0x00000000003f782f */ /* 0x000fda00038c0000 */
.L_x_166:
[----:B------:R-:W-:Y:S05]  /*aff0*/  @!P6 BRA `(.L_x_119) ;  /* 0x00000000007ce947 */ /* 0x000fea0003800000 */
[----:B------:R-:W-:-:S06]  /*b000*/  ULOP3.LUT UR4, UR37, 0x2, URZ, 0xfc, !UPT ;  /* 0x0000000225047892 */ /* 0x000fcc000f8efc3f */
[----:B--2---:R-:W-:-:S05]  /*b010*/  IMAD.U32 R2, RZ, RZ, UR4 ;  /* 0x00000004ff027e24 */ /* 0x004fca000f8e00ff */
[----:B------:R-:W-:-:S13]  /*b020*/  ISETP.NE.AND P2, PT, R2, 0x3, PT ;  /* 0x000000030200780c */ /* 0x000fda0003f45270 */
[----:B------:R-:W-:Y:S05]  /*b030*/  @!P2 BRA `(.L_x_121) ;  /* 0x000000000004a947 */ /* 0x000fea0003800000 */
[----:B------:R-:W-:Y:S01]  /*b040*/  BPT.TRAP 0x1 ;  /* 0x000000040000795c */ /* 0x000fe20000300000 */
.L_x_121:
[----:B------:R-:W1:Y:S01]  /*b050*/  LDL.LU R7, [R1] ;  /* 0x0000000001077983 */ /* 0x000e620000300800 */
[----:B0-----:R-:W-:Y:S02]  /*b060*/  VIADD R3, R0, 0x22840 ;  /* 0x0002284000037836 */ /* 0x001fe40000000000 */
[C---:B------:R-:W-:Y:S02]  /*b070*/  VIADD R2, R18.reuse, 0x1 ;  /* 0x0000000112027836 */ /* 0x040fe40000000000 */
[----:B------:R-:W-:-:S03]  /*b080*/  IMAD R6, R18, 0x8, R3 ;  /* 0x0000000812067824 */ /* 0x000fc600078e0203 */
[----:B------:R-:W-:-:S04]  /*b090*/  ISETP.NE.AND P1, PT, R2, 0x2, PT ;  /* 0x000000020200780c */ /* 0x000fc80003f25270 */
[----:B------:R-:W-:Y:S02]  /*b0a0*/  SEL R4, RZ, 0x1, P1 ;  /* 0x00000001ff047807 */ /* 0x000fe40000800000 */
[C---:B-1----:R-:W-:Y:S02]  /*b0b0*/  SHF.L.U32 R5, R7.reuse, 0x1f, RZ ;  /* 0x0000001f07057819 */ /* 0x042fe400000006ff */
[----:B------:R-:W-:Y:S02]  /*b0c0*/  LOP3.LUT R7, R7, R4, RZ, 0x3c, !PT ;  /* 0x0000000407077212 */ /* 0x000fe400078e3cff */
[----:B------:R-:W0:Y:S01]  /*b0d0*/  SYNCS.PHASECHK.TRANS64.TRYWAIT P0, [R6+URZ], R5 ;  /* 0x00000005060075a7 */ /* 0x000e22000800017f */
[----:B------:R-:W-:Y:S02]  /*b0e0*/  SEL R4, R2, RZ, P1 ;  /* 0x000000ff02047207 */ /* 0x000fe40000800000 */
[----:B------:R-:W-:-:S03]  /*b0f0*/  SHF.L.U32 R2, R7, 0x1f, RZ ;  /* 0x0000001f07027819 */ /* 0x000fc600000006ff */
[----:B------:R-:W-:Y:S01]  /*b100*/  IMAD R3, R4, 0x8, R3 ;  /* 0x0000000804037824 */ /* 0x000fe200078e0203 */
[----:B0-----:R-:W-:Y:S06]  /*b110*/  @!P0 BRA `(.L_x_122) ;  /* 0x0000001000dc8947 */ /* 0x001fec0003800000 */
.L_x_167:
[----:B------:R-:W1:Y:S02]  /*b120*/  SYNCS.PHASECHK.TRANS64.TRYWAIT P0, [R3+URZ], R2 ;  /* 0x00000002030075a7 */ /* 0x000e64000800017f */
[----:B-1----:R-:W-:Y:S05]  /*b130*/  @!P0 BRA `(.L_x_123) ;  /* 0x0000001000e88947 */ /* 0x002fea0003800000 */
.L_x_168:
[----:B------:R-:W-:Y:S05]  /*b140*/  @!P2 BRA `(.L_x_124) ;  /* 0x000000000004a947 */ /* 0x000fea0003800000 */
[----:B------:R-:W-:Y:S01]  /*b150*/  BPT.TRAP 0x1 ;  /* 0x000000040000795c */ /* 0x000fe20000300000 */
.L_x_124:
[----:B-1----:R-:W-:-:S04]  /*b160*/  VIADD R3, R0, 0x22860 ;  /* 0x0002286000037836 */ /* 0x002fc80000000000 */
[----:B------:R-:W-:-:S04]  /*b170*/  IMAD R18, R18, 0x8, R3 ;  /* 0x0000000812127824 */ /* 0x000fc800078e0203 */
[----:B------:R-:W1:Y:S02]  /*b180*/  SYNCS.PHASECHK.TRANS64.TRYWAIT P0, [R18+URZ], R5 ;  /* 0x00000005120075a7 */ /* 0x000e64000800017f */
[----:B-1----:R-:W-:Y:S05]  /*b190*/  @!P0 BRA `(.L_x_125) ;  /* 0x0000001000e48947 */ /* 0x002fea0003800000 */
.L_x_169:
[----:B------:R-:W-:-:S07]  /*b1a0*/  IMAD R3, R4, 0x8, R3 ;  /* 0x0000000804037824 */ /* 0x000fce00078e0203 */
.L_x_126:
[----:B--2---:R2:W3:Y:S02]  /*b1b0*/  SYNCS.PHASECHK.TRANS64.TRYWAIT P0, [R3+URZ], R2 ;  /* 0x00000002030075a7 */ /* 0x0044e4000800017f */
[----:B---3--:R-:W-:Y:S05]  /*b1c0*/  @!P0 NANOSLEEP.SYNCS 0x989680 ;  /* 0x009896800000895d */ /* 0x008fea0003900000 */
[----:B------:R-:W3:Y:S02]  /*b1d0*/  @!P0 SYNCS.PHASECHK.TRANS64 P0, [R3+URZ], R2 ;  /* 0x00000002030085a7 */ /* 0x000ee4000800007f */
[----:B---3--:R-:W-:Y:S05]  /*b1e0*/  @!P0 BRA `(.L_x_126) ;  /* 0xfffffffc00f08947 */ /* 0x008fea000383ffff */
.L_x_119:
[----:B------:R-:W-:Y:S05]  /*b1f0*/  BSYNC B0 ;  /* 0x0000000000007941 */ /* 0x000fea0003800000 */
.L_x_118:
[----:B------:R-:W-:Y:S05]  /*b200*/  EXIT ;  /* 0x000000000000794d */ /* 0x000fea0003800000 */
.L_x_10:
[----:B0-----:R-:W-:-:S04]  /*b210*/  IMAD.U32 R3, RZ, RZ, UR45 ;  /* 0x0000002dff037e24 */ /* 0x001fc8000f8e00ff */
[----:B------:R0:W1:Y:S03]  /*b220*/  SYNCS.PHASECHK.TRANS64.TRYWAIT P0, [R3+URZ+0x22800], R0 ;  /* 0x02280000030075a7 */ /* 0x000066000800017f */
[----:B-1----:R-:W-:Y:S05]  /*b230*/  @!P0 NANOSLEEP.SYNCS 0x989680 ;  /* 0x009896800000895d */ /* 0x002fea0003900000 */
[----:B------:R-:W1:Y:S02]  /*b240*/  @!P0 SYNCS.PHASECHK.TRANS64 P0, [R3+URZ+0x22800], R0 ;  /* 0x02280000030085a7 */ /* 0x000e64000800007f */
[----:B-1----:R-:W-:Y:S05]  /*b250*/  @!P0 BRA `(.L_x_10) ;  /* 0xfffffffc00ec8947 */ /* 0x002fea000383ffff */
[----:B------:R-:W-:Y:S05]  /*b260*/  BRA `(.L_x_127) ;  /* 0xffffff5c00cc7947 */ /* 0x000fea000383ffff */
.L_x_14:
[----:B-1----:R-:W-:-:S04]  /*b270*/  IMAD.U32 R0, RZ, RZ, UR21 ;  /* 0x00000015ff007e24 */ /* 0x002fc8000f8e00ff */
[----:B------:R1:W2:Y:S03]  /*b280*/  SYNCS.PHASECHK.TRANS64.TRYWAIT P1, [R0+URZ+0x22830], R7 ;  /* 0x02283007000075a7 */ /* 0x0002a6000802017f */
[----:B--2---:R-:W-:Y:S05]  /*b290*/  @!P1 NANOSLEEP.SYNCS 0x989680 ;  /* 0x009896800000995d */ /* 0x004fea0003900000 */
[----:B------:R-:W2:Y:S02]  /*b2a0*/  @!P1 SYNCS.PHASECHK.TRANS64 P1, [R0+URZ+0x22830], R7 ;  /* 0x02283007000095a7 */ /* 0x000ea4000802007f */
[----:B--2---:R-:W-:Y:S05]  /*b2b0*/  @!P1 BRA `(.L_x_14) ;  /* 0xfffffffc00ec9947 */ /* 0x004fea000383ffff */
[----:B------:R-:W-:Y:S05]  /*b2c0*/  BRA `(.L_x_13) ;  /* 0xffffff5c00f07947 */ /* 0x000fea000383ffff */
.L_x_18:
[----:B--2---:R2:W3:Y:S02]  /*b2d0*/  SYNCS.PHASECHK.TRANS64.TRYWAIT P2, [R8+URZ+0x22850], R7 ;  /* 0x02285007080075a7 */ /* 0x0044e4000804017f */
[----:B---3--:R-:W-:Y:S05]  /*b2e0*/  @!P2 NANOSLEEP.SYNCS 0x989680 ;  /* 0x009896800000a95d */ /* 0x008fea0003900000 */
[----:B------:R-:W3:Y:S02]  /*b2f0*/  @!P2 SYNCS.PHASECHK.TRANS64 P2, [R8+URZ+0x22850], R7 ;  /* 0x022850070800a5a7 */ /* 0x000ee4000804007f */
[----:B---3--:R-:W-:Y:S05]  /*b300*/  @!P2 BRA `(.L_x_18) ;  /* 0xfffffffc00f0a947 */ /* 0x008fea000383ffff */
[----:B------:R-:W-:Y:S05]  /*b310*/  BRA `(.L_x_17) ;  /* 0xffffff74006c7947 */ /* 0x000fea000383ffff */
.L_x_23:
[----:B0-----:R-:W-:Y:S02]  /*b320*/  IMAD.U32 R0, RZ, RZ, UR23 ;  /* 0x00000017ff007e24 */ /* 0x001fe4000f8e00ff */
[----:B------:R-:W-:-:S04]  /*b330*/  IMAD.U32 R3, RZ, RZ, UR24 ;  /* 0x00000018ff037e24 */ /* 0x000fc8000f8e00ff */
[----:B------:R0:W1:Y:S03]  /*b340*/  SYNCS.PHASECHK.TRANS64.TRYWAIT P3, [R0+URZ+0x22830], R3 ;  /* 0x02283003000075a7 */ /* 0x000066000806017f */
[----:B-1----:R-:W-:Y:S05]  /*b350*/  @!P3 NANOSLEEP.SYNCS 0x989680 ;  /* 0x009896800000b95d */ /* 0x002fea0003900000 */
[----:B------:R-:W1:Y:S02]  /*b360*/  @!P3 SYNCS.PHASECHK.TRANS64 P3, [R0+URZ+0x22830], R3 ;  /* 0x022830030000b5a7 */ /* 0x000e64000806007f */
[----:B-1----:R-:W-:Y:S05]  /*b370*/  @!P3 BRA `(.L_x_23) ;  /* 0xfffffffc00e8b947 */ /* 0x002fea000383ffff */
[----:B------:R-:W-:Y:S05]  /*b380*/  BRA `(.L_x_22) ;  /* 0xffffff7800807947 */ /* 0x000fea000383ffff */
.L_x_27:
[----:B0-----:R-:W-:-:S04]  /*b390*/  IMAD.U32 R6, RZ, RZ, UR24 ;  /* 0x00000018ff067e24 */ /* 0x001fc8000f8e00ff */
[----:B------:R0:W1:Y:S03]  /*b3a0*/  SYNCS.PHASECHK.TRANS64.TRYWAIT P3, [R183+URZ+0x22850], R6 ;  /* 0x02285006b70075a7 */ /* 0x000066000806017f */
[----:B-1----:R-:W-:Y:S05]  /*b3b0*/  @!P3 NANOSLEEP.SYNCS 0x989680 ;  /* 0x009896800000b95d */ /* 0x002fea0003900000 */
[----:B------:R-:W1:Y:S02]  /*b3c0*/  @!P3 SYNCS.PHASECHK.TRANS64 P3, [R183+URZ+0x22850], R6 ;  /* 0x02285006b700b5a7 */ /* 0x000e64000806007f */
[----:B-1----:R-:W-:Y:S05]  /*b3d0*/  @!P3 BRA `(.L_x_27) ;  /* 0xfffffffc00ecb947 */ /* 0x002fea000383ffff */
[----:B------:R-:W-:Y:S05]  /*b3e0*/  BRA `(.L_x_26) ;  /* 0xffffff9000a47947 */ /* 0x000fea000383ffff */
.L_x_42:
[----:B0-----:R-:W0:Y:S01]  /*b3f0*/  S2R R0, SR_TID.X ;  /* 0x0000000000007919 */ /* 0x001e220000002100 */
[----:B------:R-:W-:Y:S01]  /*b400*/  BSSY B0, `(.L_x_128) ;  /* 0x000000a000007945 */ /* 0x000fe20003800000 */
[----:B------:R-:W-:Y:S02]  /*b410*/  IMAD.MOV.U32 R12, RZ, RZ, RZ ;  /* 0x000000ffff0c7224 */ /* 0x000fe400078e00ff */
[----:B------:R-:W-:Y:S02]  /*b420*/  IMAD.MOV.U32 R11, RZ, RZ, 0x1f ;  /* 0x0000001fff0b7424 */ /* 0x000fe400078e00ff */
[----:B------:R-:W-:Y:S01]  /*b430*/  IMAD.MOV.U32 R15, RZ, RZ, -0x1 ;  /* 0xffffffffff0f7424 */ /* 0x000fe200078e00ff */
[----:B0-----:R-:W-:-:S04]  /*b440*/  SHF.R.U32.HI R0, RZ, 0x5, R0 ;  /* 0x00000005ff007819 */ /* 0x001fc80000011600 */
[----:B------:R-:W-:-:S05]  /*b450*/  LOP3.LUT R0, R0, 0x3, RZ, 0xc0, !PT ;  /* 0x0000000300007812 */ /* 0x000fca00078ec0ff */
[----:B------:R-:W-:-:S07]  /*b460*/  IMAD.MOV.U32 R13, RZ, RZ, R0 ;  /* 0x000000ffff0d7224 */ /* 0x000fce00078e0000 */
[----:B------:R-:W-:Y:S05]  /*b470*/  WARPSYNC.COLLECTIVE R15, `(.L_x_129) ;  /* 0x000000000f087348 */ /* 0x000fea0003c00000 */
[----:B------:R0:W1:Y:S02]  /*b480*/  SHFL.IDX P6, R14, R13, R12, R11 ;  /* 0x0000000c0d0e7389 */ /* 0x00006400000c000b */
[----:B01----:R-:W-:Y:S01]  /*b490*/  ENDCOLLECTIVE ;  /* 0x000000000000791b */ /* 0x003fe20003800000 */
.L_x_129:
[----:B------:R-:W-:Y:S05]  /*b4a0*/  BSYNC B0 ;  /* 0x0000000000007941 */ /* 0x000fea0003800000 */
.L_x_128:
[----:B------:R-:W-:Y:S05]  /*b4b0*/  BRA `(.L_x_130) ;  /* 0xffffffc400547947 */ /* 0x000fea000383ffff */
.L_x_44:
[----:B------:R-:W-:Y:S01]  /*b4c0*/  BSSY B0, `(.L_x_131) ;  /* 0x0000006000007945 */ /* 0x000fe20003800000 */
[----:B------:R-:W-:-:S07]  /*b4d0*/  IMAD.MOV.U32 R15, RZ, RZ, -0x1 ;  /* 0xffffffffff0f7424 */ /* 0x000fce00078e00ff */
[----:B0-----:R-:W-:Y:S05]  /*b4e0*/  WARPSYNC.COLLECTIVE R15, `(.L_x_132) ;  /* 0x000000000f0c7348 */ /* 0x001fea0003c00000 */
[----:B------:R-:W-:Y:S02]  /*b4f0*/  ELECT P6, UR62, PT ;  /* 0x00000000003e782f */ /* 0x000fe400038c0000 */
[----:B------:R-:W-:Y:S01]  /*b500*/  MOV R14, UR62 ;  /* 0x0000003e000e7c02 */ /* 0x000fe20008000f00 */
[----:B0-----:R-:W-:Y:S10]  /*b510*/  ENDCOLLECTIVE ;  /* 0x000000000000791b */ /* 0x001ff40003800000 */
.L_x_132:
[----:B------:R-:W-:Y:S05]  /*b520*/  BSYNC B0 ;  /* 0x0000000000007941 */ /* 0x000fea0003800000 */
.L_x_131:
[----:B------:R-:W-:Y:S05]  /*b530*/  BRA `(.L_x_133) ;  /* 0xffffffc400547947 */ /* 0x000fea000383ffff */
.L_x_46:
[----:B0-----:R0:W2:Y:S02]  /*b540*/  SYNCS.PHASECHK.TRANS64.TRYWAIT P0, [R0+URZ+0x22840], R2 ;  /* 0x02284002000075a7 */ /* 0x0010a4000800017f */
[----:B--2---:R-:W-:Y:S05]  /*b550*/  @!P0 NANOSLEEP.SYNCS 0x989680 ;  /* 0x009896800000895d */ /* 0x004fea0003900000 */
[----:B------:R-:W2:Y:S02]  /*b560*/  @!P0 SYNCS.PHASECHK.TRANS64 P0, [R0+URZ+0x22840], R2 ;  /* 0x02284002000085a7 */ /* 0x000ea4000800007f */
[----:B--2---:R-:W-:Y:S05]  /*b570*/  @!P0 BRA `(.L_x_46) ;  /* 0xfffffffc00f08947 */ /* 0x004fea000383ffff */
[----:B------:R-:W-:Y:S05]  /*b580*/  BRA `(.L_x_134) ;  /* 0xffffffc400b07947 */ /* 0x000fea000383ffff */
.L_x_49:
[----:B------:R-:W-:Y:S01]  /*b590*/  IMAD.MOV.U32 R13, RZ, RZ, R2 ;  /* 0x000000ffff0d7224 */ /* 0x000fe200078e0002 */
[----:B------:R-:W0:Y:S01]  /*b5a0*/  S2R R7, SR_TID.X ;  /* 0x0000000000077919 */ /* 0x000e220000002100 */
[----:B------:R-:W-:Y:S02]  /*b5b0*/  IMAD.MOV.U32 R12, RZ, RZ, RZ ;  /* 0x000000ffff0c7224 */ /* 0x000fe400078e00ff */
[----:B------:R-:W-:Y:S02]  /*b5c0*/  IMAD.MOV.U32 R11, RZ, RZ, 0x181f ;  /* 0x0000181fff0b7424 */ /* 0x000fe400078e00ff */
[----:B------:R-:W-:-:S07]  /*b5d0*/  IMAD.MOV.U32 R15, RZ, RZ, -0x1 ;  /* 0xffffffffff0f7424 */ /* 0x000fce00078e00ff */
[----:B0----5:R-:W-:Y:S05]  /*b5e0*/  WARPSYNC.COLLECTIVE R15, `(.L_x_135) ;  /* 0x000000000f087348 */ /* 0x021fea0003c00000 */
[----:B------:R1:W2:Y:S02]  /*b5f0*/  SHFL.IDX P6, R14, R13, R12, R11 ;  /* 0x0000000c0d0e7389 */ /* 0x0002a400000c000b */
[----:B012--5:R-:W-:Y:S01]  /*b600*/  ENDCOLLECTIVE ;  /* 0x000000000000791b */ /* 0x027fe20003800000 */
.L_x_135:
[----:B------:R-:W-:Y:S01]  /*b610*/  IMAD.MOV.U32 R13, RZ, RZ, R0 ;  /* 0x000000ffff0d7224 */ /* 0x000fe200078e0000 */
[----:B------:R-:W-:Y:S01]  /*b620*/  LOP3.LUT R7, R7, 0x7f, RZ, 0xc0, !PT ;  /* 0x0000007f07077812 */ /* 0x000fe200078ec0ff */
[----:B------:R-:W-:-:S07]  /*b630*/  IMAD.MOV.U32 R6, RZ, RZ, R14 ;  /* 0x000000ffff067224 */ /* 0x000fce00078e000e */
[----:B------:R-:W-:Y:S05]  /*b640*/  WARPSYNC.COLLECTIVE R15, `(.L_x_136) ;  /* 0x000000000f087348 */ /* 0x000fea0003c00000 */
[----:B------:R0:W1:Y:S02]  /*b650*/  SHFL.IDX P6, R14, R13, R12, R11 ;  /* 0x0000000c0d0e7389 */ /* 0x00006400000c000b */
[----:B01----:R-:W-:Y:S01]  /*b660*/  ENDCOLLECTIVE ;  /* 0x000000000000791b */ /* 0x003fe20003800000 */
.L_x_136:
[----:B------:R-:W-:Y:S01]  /*b670*/  ULDC UR4, c[0x0][0x288] ;  /* 0x0000a20000047ab9 */ /* 0x000fe20000000800 */
[----:B------:R-:W-:Y:S01]  /*b680*/  SHF.R.U32.HI R5, RZ, 0x3, R7 ;  /* 0x00000003ff057819 */ /* 0x000fe20000011607 */
[----:B------:R-:W-:-:S04]  /*b690*/  IMAD R3, R8, UR4, RZ ;  /* 0x0000000408037c24 */ /* 0x000fc8000f8e02ff */
[----:B------:R-:W-:-:S04]  /*b6a0*/  IMAD.IADD R4, R5, 0x1, R4 ;  /* 0x0000000105047824 */ /* 0x000fc800078e0204 */
[C---:B------:R-:W-:Y:S01]  /*b6b0*/  VIADD R5, R4.reuse, 0x10 ;  /* 0x0000001004057836 */ /* 0x040fe20000000000 */
[-C--:B------:R-:W-:Y:S01]  /*b6c0*/  ISETP.GE.AND P1, PT, R4, R3.reuse, PT ;  /* 0x000000030400720c */ /* 0x080fe20003f26270 */
[----:B------:R-:W-:Y:S02]  /*b6d0*/  IMAD.MOV.U32 R13, RZ, RZ, R2 ;  /* 0x000000ffff0d7224 */ /* 0x000fe400078e0002 */
[----:B------:R-:W-:Y:S01]  /*b6e0*/  IMAD.MOV.U32 R12, RZ, RZ, 0x1 ;  /* 0x00000001ff0c7424 */ /* 0x000fe200078e00ff */
[----:B------:R-:W-:Y:S01]  /*b6f0*/  ISETP.GE.AND P2, PT, R5, R3, PT ;  /* 0x000000030500720c */ /* 0x000fe20003f46270 */
[----:B------:R-:W-:-:S12]  /*b700*/  IMAD.MOV.U32 R7, RZ, RZ, R14 ;  /* 0x000000ffff077224 */ /* 0x000fd800078e000e */
[----:B------:R-:W-:Y:S05]  /*b710*/  WARPSYNC.COLLECTIVE R15, `(.L_x_137) ;  /* 0x000000000f087348 */ /* 0x000fea0003c00000 */
[----:B------:R0:W1:Y:S02]  /*b720*/  SHFL.IDX P6, R14, R13, R12, R11 ;  /* 0x0000000c0d0e7389 */ /* 0x00006400000c000b */
[----:B01----:R-:W-:Y:S01]  /*b730*/  ENDCOLLECTIVE ;  /* 0x000000000000791b */ /* 0x003fe20003800000 */
.L_x_137:
[----:B------:R-:W-:-:S05]  /*b740*/  @!P1 LEA R7, P3, R10, R7, 0x1 ;  /* 0x000000070a079211 */ /* 0x000fca00078608ff */
[----:B------:R-:W-:-:S05]  /*b750*/  @!P1 IMAD.X R6, RZ, RZ, R6, P3 ;  /* 0x000000ffff069224 */ /* 0x000fca00018e0606 */
[----:B------:R-:W-:Y:S01]  /*b760*/  @!P1 LOP3.LUT R7, R7, R6, RZ, 0x3c, !PT ;  /* 0x0000000607079212 */ /* 0x000fe200078e3cff */
[----:B------:R-:W-:-:S03]  /*b770*/  IMAD.MOV.U32 R13, RZ, RZ, R0 ;  /* 0x000000ffff0d7224 */ /* 0x000fc600078e0000 */
[----:B------:R-:W-:-:S04]  /*b780*/  @!P1 LOP3.LUT R6, R7, R6, RZ, 0x3c, !PT ;  /* 0x0000000607069212 */ /* 0x000fc800078e3cff */
[----:B------:R-:W-:Y:S01]  /*b790*/  @!P1 LOP3.LUT R7, R7, R6, RZ, 0x3c, !PT ;  /* 0x0000000607079212 */ /* 0x000fe200078e3cff */
[----:B------:R-:W-:-:S07]  /*b7a0*/  IMAD.MOV.U32 R8, RZ, RZ, R14 ;  /* 0x000000ffff087224 */ /* 0x000fce00078e000e */
[----:B------:R-:W-:Y:S05]  /*b7b0*/  WARPSYNC.COLLECTIVE R15, `(.L_x_138) ;  /* 0x000000000f087348 */ /* 0x000fea0003c00000 */
[----:B------:R0:W1:Y:S02]  /*b7c0*/  SHFL.IDX P6, R14, R13, R12, R11 ;  /* 0x0000000c0d0e7389 */ /* 0x00006400000c000b */
[----:B01----:R-:W-:Y:S01]  /*b7d0*/  ENDCOLLECTIVE ;  /* 0x000000000000791b */ /* 0x003fe20003800000 */
.L_x_138:
[----:B------:R-:W-:Y:S01]  /*b7e0*/  @!PT LDS RZ, [RZ] ;  /* 0x00000000fffff984 */ /* 0x000fe20000000800 */
[----:B------:R-:W-:Y:S01]  /*b7f0*/  @!PT LDS RZ, [RZ] ;  /* 0x00000000fffff984 */ /* 0x000fe20000000800 */
[----:B------:R-:W-:Y:S01]  /*b800*/  @!PT LDS RZ, [RZ] ;  /* 0x00000000fffff984 */ /* 0x000fe20000000800 */
[----:B------:R0:W-:Y:S01]  /*b810*/  @!P1 LDGSTS.E.BYPASS.LTC128B.128 [R9+0x18400], desc[UR42][R6.64], !P0 ;  /* 0x1840000006099fae */ /* 0x0001e2000c101d6a */
[----:B------:R-:W-:Y:S02]  /*b820*/  IMAD.MOV.U32 R13, RZ, RZ, R2 ;  /* 0x000000ffff0d7224 */ /* 0x000fe400078e0002 */
[----:B------:R-:W-:Y:S02]  /*b830*/  IMAD.MOV.U32 R12, RZ, RZ, 0x2 ;  /* 0x00000002ff0c7424 */ /* 0x000fe400078e00ff */
[----:B------:R-:W-:-:S07]  /*b840*/  IMAD.MOV.U32 R5, RZ, RZ, R14 ;  /* 0x000000ffff057224 */ /* 0x000fce00078e000e */
[----:B0-----:R-:W-:Y:S05]  /*b850*/  WARPSYNC.COLLECTIVE R15, `(.L_x_139) ;  /* 0x000000000f087348 */ /* 0x001fea0003c00000 */
[----:B------:R1:W2:Y:S02]  /*b860*/  SHFL.IDX P6, R14, R13, R12, R11 ;  /* 0x0000000c0d0e7389 */ /* 0x0002a400000c000b */
[----:B012---:R-:W-:Y:S01]  /*b870*/  ENDCOLLECTIVE ;  /* 0x000000000000791b */ /* 0x007fe20003800000 */
.L_x_139:
[----:B------:R-:W-:Y:S01]  /*b880*/  @!P2 LEA R7, P1, R10, R5, 0x1 ;  /* 0x000000050a07a211 */ /* 0x000fe200078208ff */
[----:B------:R-:W-:-:S04]  /*b890*/  VIADD R5, R4, 0x20 ;  /* 0x0000002004057836 */ /* 0x000fc80000000000 */
[----:B------:R-:W-:Y:S01]  /*b8a0*/  @!P2 IMAD.X R6, RZ, RZ, R8, P1 ;  /* 0x000000ffff06a224 */ /* 0x000fe200008e0608 */
[----:B------:R-:W-:Y:S01]  /*b8b0*/  ISETP.GE.AND P1, PT, R5, R3, PT ;  /* 0x000000030500720c */ /* 0x000fe20003f26270 */
[----:B------:R-:W-:-:S03]  /*b8c0*/  VIADD R5, R4, 0x30 ;  /* 0x0000003004057836 */ /* 0x000fc60000000000 */
[----:B------:R-:W-:Y:S01]  /*b8d0*/  @!P2 LOP3.LUT R7, R7, R6, RZ, 0x3c, !PT ;  /* 0x000000060707a212 */ /* 0x000fe200078e3cff */
[----:B------:R-:W-:-:S03]  /*b8e0*/  IMAD.MOV.U32 R13, RZ, RZ, R0 ;  /* 0x000000ffff0d7224 */ /* 0x000fc600078e0000 */
[----:B------:R-:W-:-:S04]  /*b8f0*/  @!P2 LOP3.LUT R6, R7, R6, RZ, 0x3c, !PT ;  /* 0x000000060706a212 */ /* 0x000fc800078e3cff */
[----:B------:R-:W-:-:S05]  /*b900*/  @!P2 LOP3.LUT R7, R7, R6, RZ, 0x3c, !PT ;  /* 0x000000060707a212 */ /* 0x000fca00078e3cff */
[----:B------:R-:W-:Y:S01]  /*b910*/  @!PT LDS RZ, [RZ] ;  /* 0x00000000fffff984 */ /* 0x000fe20000000800 */
[----:B------:R-:W-:Y:S01]  /*b920*/  @!PT LDS RZ, [RZ] ;  /* 0x00000000fffff984 */ /* 0x000fe20000000800 */
[----:B------:R-:W-:Y:S01]  /*b930*/  @!PT LDS RZ, [RZ] ;  /* 0x00000000fffff984 */ /* 0x000fe20000000800 */
[----:B------:R0:W-:Y:S02]  /*b940*/  @!P2 LDGSTS.E.BYPASS.LTC128B.128 [R9+0x18c00], desc[UR42][R6.64], !P0 ;  /* 0x18c000000609afae */ /* 0x0001e4000c101d6a */
[----:B0-----:R-:W-:-:S07]  /*b950*/  IMAD.MOV.U32 R6, RZ, RZ, R14 ;  /* 0x000000ffff067224 */ /* 0x001fce00078e000e */
[----:B------:R-:W-:Y:S05]  /*b960*/  WARPSYNC.COLLECTIVE R15, `(.L_x_140) ;  /* 0x000000000f087348 */ /* 0x000fea0003c00000 */
[----:B------:R0:W1:Y:S02]  /*b970*/  SHFL.IDX P6, R14, R13, R12, R11 ;  /* 0x0000000c0d0e7389 */ /* 0x00006400000c000b */
[----:B01----:R-:W-:Y:S01]  /*b980*/  ENDCOLLECTIVE ;  /* 0x000000000000791b */ /* 0x003fe20003800000 */
.L_x_140:
[----:B------:R-:W-:Y:S02]  /*b990*/  IMAD.MOV.U32 R13, RZ, RZ, R2 ;  /* 0x000000ffff0d7224 */ /* 0x000fe400078e0002 */
[----:B------:R-:W-:Y:S02]  /*b9a0*/  IMAD.MOV.U32 R12, RZ, RZ, 0x3 ;  /* 0x00000003ff0c7424 */ /* 0x000fe400078e00ff */
[----:B------:R-:W-:-:S07]  /*b9b0*/  IMAD.MOV.U32 R7, RZ, RZ, R14 ;  /* 0x000000ffff077224 */ /* 0x000fce00078e000e */
[----:B------:R-:W-:Y:S05]  /*b9c0*/  WARPSYNC.COLLECTIVE R15, `(.L_x_141) ;  /* 0x000000000f087348 */ /* 0x000fea0003c00000 */
[----:B------:R0:W1:Y:S02]  /*b9d0*/  SHFL.IDX P6, R14, R13, R12, R11 ;  /* 0x0000000c0d0e7389 */ /* 0x00006400000c000b */
[----:B01----:R-:W-:Y:S01]  /*b9e0*/  ENDCOLLECTIVE ;  /* 0x000000000000791b */ /* 0x003fe20003800000 */
.L_x_141:
[----:B------:R-:W-:-:S05]  /*b9f0*/  @!P1 LEA R7, P2, R10, R7, 0x1 ;  /* 0x000000070a079211 */ /* 0x000fca00078408ff */
[----:B------:R-:W-:-:S05]  /*ba00*/  @!P1 IMAD.X R6, RZ, RZ, R6, P2 ;  /* 0x000000ffff069224 */ /* 0x000fca00010e0606 */
[----:B------:R-:W-:Y:S01]  /*ba10*/  @!P1 LOP3.LUT R7, R7, R6, RZ, 0x3c, !PT ;  /* 0x0000000607079212 */ /* 0x000fe200078e3cff */
[----:B------:R-:W-:-:S03]  /*ba20*/  IMAD.MOV.U32 R13, RZ, RZ, R0 ;  /* 0x000000ffff0d7224 */ /* 0x000fc600078e0000 */
[----:B------:R-:W-:-:S04]  /*ba30*/  @!P1 LOP3.LUT R6, R7, R6, RZ, 0x3c, !PT ;  /* 0x0000000607069212 */ /* 0x000fc800078e3cff */
[----:B------:R-:W-:-:S05]  /*ba40*/  @!P1 LOP3.LUT R7, R7, R6, RZ, 0x3c, !PT ;  /* 0x0000000607079212 */ /* 0x000fca00078e3cff */
[----:B------:R-:W-:Y:S01]  /*ba50*/  @!PT LDS RZ, [RZ] ;  /* 0x00000000fffff984 */ /* 0x000fe20000000800 */
[----:B------:R-:W-:Y:S01]  /*ba60*/  @!PT LDS RZ, [RZ] ;  /* 0x00000000fffff984 */ /* 0x000fe20000000800 */
[----:B------:R-:W-:Y:S01]  /*ba70*/  @!PT LDS RZ, [RZ] ;  /* 0x00000000fffff984 */ /* 0x000fe20000000800 */
[----:B------:R0:W-:Y:S01]  /*ba80*/  @!P1 LDGSTS.E.BYPASS.LTC128B.128 [R9+0x19400], desc[UR42][R6.64], !P0 ;  /* 0x1940000006099fae */ /* 0x0001e2000c101d6a */
[----:B------:R-:W-:Y:S01]  /*ba90*/  ISETP.GE.AND P1, PT, R5, R3, PT ;  /* 0x000000030500720c */ /* 0x000fe20003f26270 */
[----:B------:R-:W-:Y:S02]  /*baa0*/  VIADD R5, R4, 0x40 ;  /* 0x0000004004057836 */ /* 0x000fe40000000000 */
[----:B0-----:R-:W-:-:S10]  /*bab0*/  IMAD.MOV.U32 R6, RZ, RZ, R14 ;  /* 0x000000ffff067224 */ /* 0x001fd400078e000e */
[----:B------:R-:W-:Y:S05]  /*bac0*/  WARPSYNC.COLLECTIVE R15, `(.L_x_142) ;  /* 0x000000000f087348 */ /* 0x000fea0003c00000 */
[----:B------:R0:W1:Y:S02]  /*bad0*/  SHFL.IDX P6, R14, R13, R12, R11 ;  /* 0x0000000c0d0e7389 */ /* 0x00006400000c000b */
[----:B01----:R-:W-:Y:S01]  /*bae0*/  ENDCOLLECTIVE ;  /* 0x000000000000791b */ /* 0x003fe20003800000 */
.L_x_142:
[----:B------:R-:W-:Y:S02]  /*baf0*/  IMAD.MOV.U32 R13, RZ, RZ, R2 ;  /* 0x000000ffff0d7224 */ /* 0x000fe400078e0002 */
[----:B------:R-:W-:Y:S02]  /*bb00*/  IMAD.MOV.U32 R12, RZ, RZ, 0x4 ;  /* 0x00000004ff0c7424 */ /* 0x000fe400078e00ff */
[----:B------:R-:W-:-:S07]  /*bb10*/  IMAD.MOV.U32 R7, RZ, RZ, R14 ;  /* 0x000000ffff077224 */ /* 0x000fce00078e000e */
[----:B------:R-:W-:Y:S05]  /*bb20*/  WARPSYNC.COLLECTIVE R15, `(.L_x_143) ;  /* 0x000000000f087348 */ /* 0x000fea0003c00000 */
[----:B------:R0:W1:Y:S02]  /*bb30*/  SHFL.IDX P6, R14, R13, R12, R11 ;  /* 0x0000000c0d0e7389 */ /* 0x00006400000c000b */
[----:B01----:R-:W-:Y:S01]  /*bb40*/  ENDCOLLECTIVE ;  /* 0x000000000000791b */ /* 0x003fe20003800000 */
.L_x_143:
        /* <DEDUP_REMOVED lines=16> */
.L_x_144:
[----:B------:R-:W-:Y:S02]  /*bc50*/  IMAD.MOV.U32 R13, RZ, RZ, R2 ;  /* 0x000000ffff0d7224 */ /* 0x000fe400078e0002 */
[----:B------:R-:W-:Y:S02]  /*bc60*/  IMAD.MOV.U32 R12, RZ, RZ, 0x5 ;  /* 0x00000005ff0c7424 */ /* 0x000fe400078e00ff */
[----:B------:R-:W-:-:S07]  /*bc70*/  IMAD.MOV.U32 R7, RZ, RZ, R14 ;  /* 0x000000ffff077224 */ /* 0x000fce00078e000e */
[----:B------:R-:W-:Y:S05]  /*bc80*/  WARPSYNC.COLLECTIVE R15, `(.L_x_145) ;  /* 0x000000000f087348 */ /* 0x000fea0003c00000 */
[----:B------:R0:W1:Y:S02]  /*bc90*/  SHFL.IDX P6, R14, R13, R12, R11 ;  /* 0x0000000c0d0e7389 */ /* 0x00006400000c000b */
[----:B01----:R-:W-:Y:S01]  /*bca0*/  ENDCOLLECTIVE ;  /* 0x000000000000791b */ /* 0x003fe20003800000 */
.L_x_145:
        /* <DEDUP_REMOVED lines=16> */
.L_x_146:
[----:B------:R-:W-:Y:S02]  /*bdb0*/  IMAD.MOV.U32 R13, RZ, RZ, R2 ;  /* 0x000000ffff0d7224 */ /* 0x000fe400078e0002 */
[----:B------:R-:W-:Y:S02]  /*bdc0*/  IMAD.MOV.U32 R12, RZ, RZ, 0x6 ;  /* 0x00000006ff0c7424 */ /* 0x000fe400078e00ff */
[----:B------:R-:W-:-:S07]  /*bdd0*/  IMAD.MOV.U32 R7, RZ, RZ, R14 ;  /* 0x000000ffff077224 */ /* 0x000fce00078e000e */
[----:B------:R-:W-:Y:S05]  /*bde0*/  WARPSYNC.COLLECTIVE R15, `(.L_x_147) ;  /* 0x000000000f087348 */ /* 0x000fea0003c00000 */
[----:B------:R0:W1:Y:S02]  /*bdf0*/  SHFL.IDX P6, R14, R13, R12, R11 ;  /* 0x0000000c0d0e7389 */ /* 0x00006400000c000b */
[----:B01----:R-:W-:Y:S01]  /*be00*/  ENDCOLLECTIVE ;  /* 0x000000000000791b */ /* 0x003fe20003800000 */
.L_x_147:
        /* <DEDUP_REMOVED lines=11> */
[----:B0-----:R-:W-:-:S12]  /*bec0*/  IMAD.MOV.U32 R6, RZ, RZ, R14 ;  /* 0x000000ffff067224 */ /* 0x001fd800078e000e */
[----:B------:R-:W-:Y:S05]  /*bed0*/  WARPSYNC.COLLECTIVE R15, `(.L_x_148) ;  /* 0x000000000f087348 */ /* 0x000fea0003c00000 */
[----:B------:R0:W1:Y:S02]  /*bee0*/  SHFL.IDX P6, R14, R13, R12, R11 ;  /* 0x0000000c0d0e7389 */ /* 0x00006400000c000b */
[----:B01----:R-:W-:Y:S01]  /*bef0*/  ENDCOLLECTIVE ;  /* 0x000000000000791b */ /* 0x003fe20003800000 */
.L_x_148:
[----:B------:R-:W-:Y:S02]  /*bf00*/  IMAD.MOV.U32 R13, RZ, RZ, R2 ;  /* 0x000000ffff0d7224 */ /* 0x000fe400078e0002 */
[----:B------:R-:W-:Y:S02]  /*bf10*/  IMAD.MOV.U32 R12, RZ, RZ, 0x7 ;  /* 0x00000007ff0c7424 */ /* 0x000fe400078e00ff */
[----:B------:R-:W-:-:S07]  /*bf20*/  IMAD.MOV.U32 R7, RZ, RZ, R14 ;  /* 0x000000ffff077224 */ /* 0x000fce00078e000e */
[----:B------:R-:W-:Y:S05]  /*bf30*/  WARPSYNC.COLLECTIVE R15, `(.L_x_149) ;  /* 0x000000000f087348 */ /* 0x000fea0003c00000 */
[----:B------:R0:W1:Y:S02]  /*bf40*/  SHFL.IDX P6, R14, R13, R12, R11 ;  /* 0x0000000c0d0e7389 */ /* 0x00006400000c000b */
[----:B01----:R-:W-:Y:S01]  /*bf50*/  ENDCOLLECTIVE ;  /* 0x000000000000791b */ /* 0x003fe20003800000 */
.L_x_149:
        /* <DEDUP_REMOVED lines=10> */
.L_x_150:
[----:B------:R-:W-:Y:S01]  /*c000*/  @!PT LDS RZ, [RZ] ;  /* 0x00000000fffff984 */ /* 0x000fe20000000800 */
[----:B------:R-:W-:Y:S01]  /*c010*/  @!PT LDS RZ, [RZ] ;  /* 0x00000000fffff984 */ /* 0x000fe20000000800 */
[----:B------:R-:W-:Y:S01]  /*c020*/  @!PT LDS RZ, [RZ] ;  /* 0x00000000fffff984 */ /* 0x000fe20000000800 */
[----:B------:R1:W-:Y:S01]  /*c030*/  @!P1 LDGSTS.E.BYPASS.LTC128B.128 [R9+0x1b400], desc[UR42][R6.64], !P0 ;  /* 0x1b40000006099fae */ /* 0x0003e2000c101d6a */
[----:B------:R-:W-:Y:S01]  /*c040*/  IMAD.MOV.U32 R0, RZ, RZ, R14 ;  /* 0x000000ffff007224 */ /* 0x000fe200078e000e */
[----:B------:R-:W-:Y:S06]  /*c050*/  BRA `(.L_x_151) ;  /* 0xffffffc400ec7947 */ /* 0x000fec000383ffff */
.L_x_51:
[----:B0-----:R-:W-:-:S04]  /*c060*/  IMAD.U32 R3, RZ, RZ, UR36 ;  /* 0x00000024ff037e24 */ /* 0x001fc8000f8e00ff */
[----:B------:R0:W1:Y:S03]  /*c070*/  SYNCS.PHASECHK.TRANS64.TRYWAIT P0, [R3+URZ+0x22820], R0 ;  /* 0x02282000030075a7 */ /* 0x000066000800017f */
[----:B-1----:R-:W-:Y:S05]  /*c080*/  @!P0 NANOSLEEP.SYNCS 0x989680 ;  /* 0x009896800000895d */ /* 0x002fea0003900000 */
[----:B------:R-:W1:Y:S02]  /*c090*/  @!P0 SYNCS.PHASECHK.TRANS64 P0, [R3+URZ+0x22820], R0 ;  /* 0x02282000030085a7 */ /* 0x000e64000800007f */
[----:B-1----:R-:W-:Y:S05]  /*c0a0*/  @!P0 BRA `(.L_x_51) ;  /* 0xfffffffc00ec8947 */ /* 0x002fea000383ffff */
[----:B------:R-:W-:Y:S05]  /*c0b0*/  BRA `(.L_x_152) ;  /* 0xffffffc800207947 */ /* 0x000fea000383ffff */
.L_x_55:
[----:B0-----:R0:W1:Y:S02]  /*c0c0*/  SYNCS.PHASECHK.TRANS64.TRYWAIT P0, [R2+URZ+0x22860], R0 ;  /* 0x02286000020075a7 */ /* 0x001064000800017f */
[----:B-1----:R-:W-:Y:S05]  /*c0d0*/  @!P0 NANOSLEEP.SYNCS 0x989680 ;  /* 0x009896800000895d */ /* 0x002fea0003900000 */
[----:B------:R-:W1:Y:S02]  /*c0e0*/  @!P0 SYNCS.PHASECHK.TRANS64 P0, [R2+URZ+0x22860], R0 ;  /* 0x02286000020085a7 */ /* 0x000e64000800007f */
[----:B-1----:R-:W-:Y:S05]  /*c0f0*/  @!P0 BRA `(.L_x_55) ;  /* 0xfffffffc00f08947 */ /* 0x002fea000383ffff */
[----:B------:R-:W-:Y:S05]  /*c100*/  BRA `(.L_x_153) ;  /* 0xffffffc800447947 */ /* 0x000fea000383ffff */
.L_x_68:
[----:B-1----:R1:W2:Y:S02]  /*c110*/  SYNCS.PHASECHK.TRANS64.TRYWAIT P0, [R3+URZ+0x22840], R2 ;  /* 0x02284002030075a7 */ /* 0x0022a4000800017f */
[----:B--2---:R-:W-:Y:S05]  /*c120*/  @!P0 NANOSLEEP.SYNCS 0x989680 ;  /* 0x009896800000895d */ /* 0x004fea0003900000 */
[----:B------:R-:W2:Y:S02]  /*c130*/  @!P0 SYNCS.PHASECHK.TRANS64 P0, [R3+URZ+0x22840], R2 ;  /* 0x02284002030085a7 */ /* 0x000ea4000800007f */
[----:B--2---:R-:W-:Y:S05]  /*c140*/  @!P0 BRA `(.L_x_68) ;  /* 0xfffffffc00f08947 */ /* 0x004fea000383ffff */
[----:B------:R-:W-:Y:S05]  /*c150*/  BRA `(.L_x_154) ;  /* 0xffffffd000407947 */ /* 0x000fea000383ffff */
.L_x_73:
[----:B0-----:R0:W2:Y:S02]  /*c160*/  SYNCS.PHASECHK.TRANS64.TRYWAIT P0, [R3+URZ+0x22860], R2 ;  /* 0x02286002030075a7 */ /* 0x0010a4000800017f */
[----:B--2---:R-:W-:Y:S05]  /*c170*/  @!P0 NANOSLEEP.SYNCS 0x989680 ;  /* 0x009896800000895d */ /* 0x004fea0003900000 */
[----:B------:R-:W2:Y:S02]  /*c180*/  @!P0 SYNCS.PHASECHK.TRANS64 P0, [R3+URZ+0x22860], R2 ;  /* 0x02286002030085a7 */ /* 0x000ea4000800007f */
[----:B--2---:R-:W-:Y:S05]  /*c190*/  @!P0 BRA `(.L_x_73) ;  /* 0xfffffffc00f08947 */ /* 0x004fea000383ffff */
[----:B------:R-:W-:Y:S05]  /*c1a0*/  BRA `(.L_x_155) ;  /* 0xffffffd000bc7947 */ /* 0x000fea000383ffff */
.L_x_85:
[----:B--2---:R2:W3:Y:S02]  /*c1b0*/  SYNCS.PHASECHK.TRANS64.TRYWAIT P0, [R4+URZ+0x22840], R2 ;  /* 0x02284002040075a7 */ /* 0x0044e4000800017f */
[----:B---3--:R-:W-:Y:S05]  /*c1c0*/  @!P0 NANOSLEEP.SYNCS 0x989680 ;  /* 0x009896800000895d */ /* 0x008fea0003900000 */
[----:B------:R-:W3:Y:S02]  /*c1d0*/  @!P0 SYNCS.PHASECHK.TRANS64 P0, [R4+URZ+0x22840], R2 ;  /* 0x02284002040085a7 */ /* 0x000ee4000800007f */
[----:B---3--:R-:W-:Y:S05]  /*c1e0*/  @!P0 BRA `(.L_x_85) ;  /* 0xfffffffc00f08947 */ /* 0x008fea000383ffff */
[----:B------:R-:W-:Y:S05]  /*c1f0*/  BRA `(.L_x_156) ;  /* 0xffffffd800a87947 */ /* 0x000fea000383ffff */
.L_x_90:
[----:B0-----:R0:W1:Y:S02]  /*c200*/  SYNCS.PHASECHK.TRANS64.TRYWAIT P0, [R4+URZ+0x22860], R2 ;  /* 0x02286002040075a7 */ /* 0x001064000800017f */
[----:B-1----:R-:W-:Y:S05]  /*c210*/  @!P0 NANOSLEEP.SYNCS 0x989680 ;  /* 0x009896800000895d */ /* 0x002fea0003900000 */
[----:B------:R-:W1:Y:S02]  /*c220*/  @!P0 SYNCS.PHASECHK.TRANS64 P0, [R4+URZ+0x22860], R2 ;  /* 0x02286002040085a7 */ /* 0x000e64000800007f */
[----:B-1----:R-:W-:Y:S05]  /*c230*/  @!P0 BRA `(.L_x_90) ;  /* 0xfffffffc00f08947 */ /* 0x002fea000383ffff */
[----:B------:R-:W-:Y:S05]  /*c240*/  BRA `(.L_x_157) ;  /* 0xffffffdc00247947 */ /* 0x000fea000383ffff */
.L_x_101:
[----:B0-----:R0:W2:Y:S02]  /*c250*/  SYNCS.PHASECHK.TRANS64.TRYWAIT P0, [R4+URZ+0x22840], R2 ;  /* 0x02284002040075a7 */ /* 0x0010a4000800017f */
[----:B--2---:R-:W-:Y:S05]  /*c260*/  @!P0 NANOSLEEP.SYNCS 0x989680 ;  /* 0x009896800000895d */ /* 0x004fea0003900000 */
[----:B------:R-:W2:Y:S02]  /*c270*/  @!P0 SYNCS.PHASECHK.TRANS64 P0, [R4+URZ+0x22840], R2 ;  /* 0x02284002040085a7 */ /* 0x000ea4000800007f */
[----:B--2---:R-:W-:Y:S05]  /*c280*/  @!P0 BRA `(.L_x_101) ;  /* 0xfffffffc00f08947 */ /* 0x004fea000383ffff */
[----:B------:R-:W-:Y:S05]  /*c290*/  BRA `(.L_x_158) ;  /* 0xffffffe000ec7947 */ /* 0x000fea000383ffff */
.L_x_106:
[----:B-1----:R1:W2:Y:S02]  /*c2a0*/  SYNCS.PHASECHK.TRANS64.TRYWAIT P0, [R4+URZ+0x22860], R2 ;  /* 0x02286002040075a7 */ /* 0x0022a4000800017f */
[----:B--2---:R-:W-:Y:S05]  /*c2b0*/  @!P0 NANOSLEEP.SYNCS 0x989680 ;  /* 0x009896800000895d */ /* 0x004fea0003900000 */
[----:B------:R-:W2:Y:S02]  /*c2c0*/  @!P0 SYNCS.PHASECHK.TRANS64 P0, [R4+URZ+0x22860], R2 ;  /* 0x02286002040085a7 */ /* 0x000ea4000800007f */
[----:B--2---:R-:W-:Y:S05]  /*c2d0*/  @!P0 BRA `(.L_x_106) ;  /* 0xfffffffc00f08947 */ /* 0x004fea000383ffff */
[----:B------:R-:W-:Y:S05]  /*c2e0*/  BRA `(.L_x_159) ;  /* 0xffffffe400687947 */ /* 0x000fea000383ffff */
.L_x_116:
[----:B0-----:R0:W2:Y:S02]  /*c2f0*/  SYNCS.PHASECHK.TRANS64.TRYWAIT P0, [R0+URZ+0x22820], R3 ;  /* 0x02282003000075a7 */ /* 0x0010a4000800017f */
[----:B--2---:R-:W-:Y:S05]  /*c300*/  @!P0 NANOSLEEP.SYNCS 0x989680 ;  /* 0x009896800000895d */ /* 0x004fea0003900000 */
[----:B------:R-:W2:Y:S02]  /*c310*/  @!P0 SYNCS.PHASECHK.TRANS64 P0, [R0+URZ+0x22820], R3 ;  /* 0x02282003000085a7 */ /* 0x000ea4000800007f */
[----:B--2---:R-:W-:Y:S05]  /*c320*/  @!P0 BRA `(.L_x_116) ;  /* 0xfffffffc00f08947 */ /* 0x004fea000383ffff */
[----:B------:R-:W-:Y:S05]  /*c330*/  BRA `(.L_x_160) ;  /* 0xffffffe800f87947 */ /* 0x000fea000383ffff */
.L_x_117:
[----:B------:R-:W2:Y:S01]  /*c340*/  S2R R2, SR_TID.X ;  /* 0x0000000000027919 */ /* 0x000ea20000002100 */
[----:B------:R-:W-:Y:S01]  /*c350*/  BSSY B0, `(.L_x_161) ;  /* 0x000000a000007945 */ /* 0x000fe20003800000 */
[----:B------:R-:W-:Y:S02]  /*c360*/  IMAD.MOV.U32 R12, RZ, RZ, RZ ;  /* 0x000000ffff0c7224 */ /* 0x000fe400078e00ff */
[----:B------:R-:W-:Y:S02]  /*c370*/  IMAD.MOV.U32 R11, RZ, RZ, 0x1f ;  /* 0x0000001fff0b7424 */ /* 0x000fe400078e00ff */
[----:B------:R-:W-:Y:S01]  /*c380*/  IMAD.MOV.U32 R15, RZ, RZ, -0x1 ;  /* 0xffffffffff0f7424 */ /* 0x000fe200078e00ff */
[----:B--2---:R-:W-:-:S04]  /*c390*/  SHF.R.U32.HI R2, RZ, 0x5, R2 ;  /* 0x00000005ff027819 */ /* 0x004fc80000011602 */
[----:B------:R-:W-:-:S05]  /*c3a0*/  LOP3.LUT R2, R2, 0x3, RZ, 0xc0, !PT ;  /* 0x0000000302027812 */ /* 0x000fca00078ec0ff */
[----:B------:R-:W-:-:S07]  /*c3b0*/  IMAD.MOV.U32 R13, RZ, RZ, R2 ;  /* 0x000000ffff0d7224 */ /* 0x000fce00078e0002 */
[----:B01----:R-:W-:Y:S05]  /*c3c0*/  WARPSYNC.COLLECTIVE R15, `(.L_x_162) ;  /* 0x000000000f087348 */ /* 0x003fea0003c00000 */
[----:B------:R2:W3:Y:S02]  /*c3d0*/  SHFL.IDX P6, R14, R13, R12, R11 ;  /* 0x0000000c0d0e7389 */ /* 0x0004e400000c000b */
[----:B0123--:R-:W-:Y:S01]  /*c3e0*/  ENDCOLLECTIVE ;  /* 0x000000000000791b */ /* 0x00ffe20003800000 */
.L_x_162:
[----:B------:R-:W-:Y:S05]  /*c3f0*/  BSYNC B0 ;  /* 0x0000000000007941 */ /* 0x000fea0003800000 */
.L_x_161:
[----:B------:R-:W-:Y:S05]  /*c400*/  BRA `(.L_x_163) ;  /* 0xffffffe800e07947 */ /* 0x000fea000383ffff */
.L_x_120:
[----:B------:R-:W-:Y:S01]  /*c410*/  BSSY B1, `(.L_x_164) ;  /* 0x0000006000017945 */ /* 0x000fe20003800000 */
[----:B------:R-:W-:-:S07]  /*c420*/  IMAD.MOV.U32 R15, RZ, RZ, -0x1 ;  /* 0xffffffffff0f7424 */ /* 0x000fce00078e00ff */
[----:B012---:R-:W-:Y:S05]  /*c430*/  WARPSYNC.COLLECTIVE R15, `(.L_x_165) ;  /* 0x000000000f0c7348 */ /* 0x007fea0003c00000 */
[----:B------:R-:W-:Y:S02]  /*c440*/  ELECT P6, UR62, PT ;  /* 0x00000000003e782f */ /* 0x000fe400038c0000 */
[----:B------:R-:W-:Y:S01]  /*c450*/  MOV R14, UR62 ;  /* 0x0000003e000e7c02 */ /* 0x000fe20008000f00 */
[----:B012---:R-:W-:Y:S10]  /*c460*/  ENDCOLLECTIVE ;  /* 0x000000000000791b */ /* 0x007ff40003800000 */
.L_x_165:
[----:B------:R-:W-:Y:S05]  /*c470*/  BSYNC B1 ;  /* 0x0000000000017941 */ /* 0x000fea0003800000 */
.L_x_164:
[----:B------:R-:W-:Y:S05]  /*c480*/  BRA `(.L_x_166) ;  /* 0xffffffe800d87947 */ /* 0x000fea000383ffff */
.L_x_122:
[----:B0-----:R0:W1:Y:S02]  /*c490*/  SYNCS.PHASECHK.TRANS64.TRYWAIT P0, [R6+URZ], R5 ;  /* 0x00000005060075a7 */ /* 0x001064000800017f */
[----:B-1----:R-:W-:Y:S05]  /*c4a0*/  @!P0 NANOSLEEP.SYNCS 0x989680 ;  /* 0x009896800000895d */ /* 0x002fea0003900000 */
[----:B------:R-:W1:Y:S02]  /*c4b0*/  @!P0 SYNCS.PHASECHK.TRANS64 P0, [R6+URZ], R5 ;  /* 0x00000005060085a7 */ /* 0x000e64000800007f */
[----:B-1----:R-:W-:Y:S05]  /*c4c0*/  @!P0 BRA `(.L_x_122) ;  /* 0xfffffffc00f08947 */ /* 0x002fea000383ffff */
[----:B------:R-:W-:Y:S05]  /*c4d0*/  BRA `(.L_x_167) ;  /* 0xffffffec00107947 */ /* 0x000fea000383ffff */
.L_x_123:
[----:B-1----:R1:W2:Y:S02]  /*c4e0*/  SYNCS.PHASECHK.TRANS64.TRYWAIT P0, [R3+URZ], R2 ;  /* 0x00000002030075a7 */ /* 0x0022a4000800017f */
[----:B--2---:R-:W-:Y:S05]  /*c4f0*/  @!P0 NANOSLEEP.SYNCS 0x989680 ;  /* 0x009896800000895d */ /* 0x004fea0003900000 */
[----:B------:R-:W2:Y:S02]  /*c500*/  @!P0 SYNCS.PHASECHK.TRANS64 P0, [R3+URZ], R2 ;  /* 0x00000002030085a7 */ /* 0x000ea4000800007f */
[----:B--2---:R-:W-:Y:S05]  /*c510*/  @!P0 BRA `(.L_x_123) ;  /* 0xfffffffc00f08947 */ /* 0x004fea000383ffff */
[----:B------:R-:W-:Y:S05]  /*c520*/  BRA `(.L_x_168) ;  /* 0xffffffec00047947 */ /* 0x000fea000383ffff */
.L_x_125:
[----:B-1----:R1:W2:Y:S02]  /*c530*/  SYNCS.PHASECHK.TRANS64.TRYWAIT P0, [R18+URZ], R5 ;  /* 0x00000005120075a7 */ /* 0x0022a4000800017f */
[----:B--2---:R-:W-:Y:S05]  /*c540*/  @!P0 NANOSLEEP.SYNCS 0x989680 ;  /* 0x009896800000895d */ /* 0x004fea0003900000 */
[----:B------:R-:W2:Y:S02]  /*c550*/  @!P0 SYNCS.PHASECHK.TRANS64 P0, [R18+URZ], R5 ;  /* 0x00000005120085a7 */ /* 0x000ea4000800007f */
[----:B--2---:R-:W-:Y:S05]  /*c560*/  @!P0 BRA `(.L_x_125) ;  /* 0xfffffffc00f08947 */ /* 0x004fea000383ffff */
[----:B------:R-:W-:Y:S05]  /*c570*/  BRA `(.L_x_169) ;  /* 0xffffffec00087947 */ /* 0x000fea000383ffff */
.L_x_170:
[----:B------:R-:W-:-:S00]  /*c580*/  BRA `(.L_x_170) ;  /* 0xfffffffc00fc7947 */ /* 0x000fc0000383ffff */
[----:B------:R-:W-:-:S00]  /*c590*/  NOP ;  /* 0x0000000000007918 */ /* 0x000fc00000000000 */
        /* <DEDUP_REMOVED lines=14> */
.L_x_6034:


//--------------------- .text._ZN7cutlass13device_kernelIN5flash11enable_sm90INS1_16FlashAttnFwdSm90INS1_25CollectiveMainloopFwdSm90ILi2EN4cute5tupleIJNS5_1CILi1EEES8_S8_EEENS6_IJNS7_ILi128EEENS7_ILi96EEENS7_ILi64EEEEEELi256ENS_6half_tEfNS_4arch4Sm90ELb0ELb0ELb0ELb0ELb0ELb0ELb1ELb1ELb0ELb1ELb0ELb0EEENS1_21CollectiveEpilogueFwdINS6_IJSA_NS7_ILi256EEESB_EEES9_SE_SG_Li256ELb0ELb1ELb0ELb0EEENS1_29StaticPersistentTileSchedulerILb0EEEEEEEEEvNT_6ParamsE --------------------------
	.section	.text._ZN7cutlass13device_kernelIN5flash11enable_sm90INS1_16FlashAttnFwdSm90INS1_25CollectiveMainloopFwdSm90ILi2EN4cute5tupleIJNS5_1CILi1EEES8_S8_EEENS6_IJNS7_ILi128EEENS7_ILi96EEENS7_ILi64EEEEEELi256ENS_6half_tEfNS_4arch4Sm90ELb0ELb0ELb0ELb0ELb0ELb0ELb1ELb1ELb0ELb1ELb0ELb0EEENS1_21CollectiveEpilogueFwdINS6_IJSA_NS7_ILi256EEESB_EEES9_SE_SG_Li256ELb0ELb1ELb0ELb0EEENS1_29StaticPersistentTileSchedulerILb0EEEEEEEEEvNT_6ParamsE,"ax",@progbits
	.align	128
.text._ZN7cutlass13device_kernelIN5flash11enable_sm90INS1_16FlashAttnFwdSm90INS1_25CollectiveMainloopFwdSm90ILi2EN4cute5tupleIJNS5_1CILi1EEES8_S8_EEENS6_IJNS7_ILi128EEENS7_ILi96EEENS7_ILi64EEEEEELi256ENS_6half_tEfNS_4arch4Sm90ELb0ELb0ELb0ELb0ELb0ELb0ELb1ELb1ELb0ELb1ELb0ELb0EEENS1_21CollectiveEpilogueFwdINS6_IJSA_NS7_ILi256EEESB_EEES9_SE_SG_Li256ELb0ELb1ELb0ELb0EEENS1_29StaticPersistentTileSchedulerILb0EEEEEEEEEvNT_6ParamsE:
        .type           _ZN7cutlass13device_kernelIN5flash11enable_sm90INS1_16FlashAttnFwdSm90INS1_25CollectiveMainloopFwdSm90ILi2EN4cute5tupleIJNS5_1CILi1EEES8_S8_EEENS6_IJNS7_ILi128EEENS7_ILi96EEENS7_ILi64EEEEEELi256ENS_6half_tEfNS_4arch4Sm90ELb0ELb0ELb0ELb0ELb0ELb0ELb1ELb1ELb0ELb1ELb0ELb0EEENS1_21CollectiveEpilogueFwdINS6_IJSA_NS7_ILi256EEESB_EEES9_SE_SG_Li256ELb0ELb1ELb0ELb0EEENS1_29StaticPersistentTileSchedulerILb0EEEEEEEEEvNT_6ParamsE,@function
        .size           _ZN7cutlass13device_kernelIN5flash11enable_sm90INS1_16FlashAttnFwdSm90INS1_25CollectiveMainloopFwdSm90ILi2EN4cute5tupleIJNS5_1CILi1EEES8_S8_EEENS6_IJNS7_ILi128EEENS7_ILi96EEENS7_ILi64EEEEEELi256ENS_6half_tEfNS_4arch4Sm90ELb0ELb0ELb0ELb0ELb0ELb0ELb1ELb1ELb0ELb1ELb0ELb0EEENS1_21CollectiveEpilogueFwdINS6_IJSA_NS7_ILi256EEESB_EEES9_SE_SG_Li256ELb0ELb1ELb0ELb0EEENS1_29StaticPersistentTileSchedulerILb0EEEEEEEEEvNT_6ParamsE,(.L_x_6035 - _ZN7cutlass13device_kernelIN5flash11enable_sm90INS1_16FlashAttnFwdSm90INS1_25CollectiveMainloopFwdSm90ILi2EN4cute5tupleIJNS5_1CILi1EEES8_S8_EEENS6_IJNS7_ILi128EEENS7_ILi96EEENS7_ILi64EEEEEELi256ENS_6half_tEfNS_4arch4Sm90ELb0ELb0ELb0ELb0ELb0ELb0ELb1ELb1ELb0ELb1ELb0ELb0EEENS1_21CollectiveEpilogueFwdINS6_IJSA_NS7_ILi256EEESB_EEES9_SE_SG_Li256ELb0ELb1ELb0ELb0EEENS1_29StaticPersistentTileSchedulerILb0EEEEEEEEEvNT_6ParamsE)
        .other          _ZN7cutlass13device_kernelIN5flash11enable_sm90INS1_16FlashAttnFwdSm90INS1_25CollectiveMainloopFwdSm90ILi2EN4cute5tupleIJNS5_1CILi1EEES8_S8_EEENS6_IJNS7_ILi128EEENS7_ILi96EEENS7_ILi64EEEEEELi256ENS_6half_tEfNS_4arch4Sm90ELb0ELb0ELb0ELb0ELb0ELb0ELb1ELb1ELb0ELb1ELb0ELb0EEENS1_21CollectiveEpilogueFwdINS6_IJSA_NS7_ILi256EEESB_EEES9_SE_SG_Li256ELb0ELb1ELb0ELb0EEENS1_29StaticPersistentTileSchedulerILb0EEEEEEEEEvNT_6ParamsE,@"STO_CUDA_ENTRY STV_DEFAULT"
_ZN7cutlass13device_kernelIN5flash11enable_sm90INS1_16FlashAttnFwdSm90INS1_25CollectiveMainloopFwdSm90ILi2EN4cute5tupleIJNS5_1CILi1EEES8_S8_EEENS6_IJNS7_ILi128EEENS7_ILi96EEENS7_ILi64EEEEEELi256ENS_6half_tEfNS_4arch4Sm90ELb0ELb0ELb0ELb0ELb0ELb0ELb1ELb1ELb0ELb1ELb0ELb0EEENS1_21CollectiveEpilogueFwdINS6_IJSA_NS7_ILi256EEESB_EEES9_SE_SG_Li256ELb0ELb1ELb0ELb0EEENS1_29StaticPersistentTileSchedulerILb0EEEEEEEEEvNT_6ParamsE:
        /* <DEDUP_REMOVED lines=18> */
.L_x_172:
[----:B------:R-:W-:Y:S05]  /*0120*/  BSYNC B0 ;  /* 0x0000000000007941 */ /* 0x000fea0003800000 */
.L_x_171:
        /* <DEDUP_REMOVED lines=21> */
[----:B0-----:R0:W1:Y:S01]  /*0280*/  @UP1 SYNCS.EXCH.64 URZ, [UR8+0x32400], UR4 ;  /* 0x03240004083f15b2 */ /* 0x0010620008000100 */
[----:B------:R0:W2:Y:S04]  /*0290*/  @UP2 SYNCS.EXCH.64 URZ, [UR8+0x32410], UR4 ;  /* 0x03241004083f25b2 */ /* 0x0000a80008000100 */
[----:B------:R0:W3:Y:S01]  /*02a0*/  @UP3 SYNCS.EXCH.64 URZ, [UR8+0x32420], UR6 ;  /* 0x03242006083f35b2 */ /* 0x0000e20008000100 */
        /* <DEDUP_REMOVED lines=18> */
[----:B----4-:R-:W-:Y:S01]  /*03d0*/  NOP ;  /* 0x0000000000007918 */ /* 0x010fe20000000000 */
.L_x_173:
[----:B------:R-:W4:Y:S01]  /*03e0*/  SHFL.IDX PT, R3, R2, RZ, 0x1f ;  /* 0x00001fff02037589 */ /* 0x000f2200000e0000 */
[----:B------:R-:W-:Y:S01]  /*03f0*/  NOP ;  /* 0x0000000000007918 */ /* 0x000fe20000000000 */
[----:B----4-:R-:W-:-:S13]  /*0400*/  ISETP.NE.AND P0, PT, R3, RZ, PT ;  /* 0x000000ff0300720c */ /* 0x010fda0003f05270 */
        /* <DEDUP_REMOVED lines=19> */
.L_x_174:
[----:B------:R-:W4:Y:S01]  /*0540*/  SHFL.IDX PT, R3, R2, RZ, 0x1f ;  /* 0x00001fff02037589 */ /* 0x000f2200000e0000 */
[----:B------:R-:W-:Y:S01]  /*0550*/  NOP ;  /* 0x0000000000007918 */ /* 0x000fe20000000000 */
[----:B----4-:R-:W-:-:S13]  /*0560*/  ISETP.NE.AND P0, PT, R3, RZ, PT ;  /* 0x000000ff0300720c */ /* 0x010fda0003f05270 */
        /* <DEDUP_REMOVED lines=14> */
[----:B----4-:R-:W-:Y:S01]  /*0650*/  NOP ;  /* 0x0000000000007918 */ /* 0x010fe20000000000 */
.L_x_175:
        /* <DEDUP_REMOVED lines=22> */
.L_x_176:
        /* <DEDUP_REMOVED lines=22> */
.L_x_177:
[----:B------:R-:W-:Y:S01]  /*0920*/  PLOP3.LUT P0, PT, PT, PT, UP0, 0x80, 0x0 ;  /* 0x000000000000781c */ /* 0x000fe20003f0f008 */
[----:B------:R-:W-:Y:S01]  /*0930*/  UMOV UR36, 0x1 ;  /* 0x0000000100247882 */ /* 0x000fe20000000000 */
[----:B------:R-:W-:Y:S01]  /*0940*/  NOP ;  /* 0x0000000000007918 */ /* 0x000fe20000000000 */
[----:B------:R-:W-:Y:S01]  /*0950*/  USEL UR36, UR36, 0x2, !UP0 ;  /* 0x0000000224247887 */ /* 0x000fe2000c000000 */
[----:B------:R-:W-:Y:S01]  /*0960*/  ULDC.64 UR46, c[0x0][0x208] ;  /* 0x00008200002e7ab9 */ /* 0x000fe20000000a00 */
[----:B0123--:R-:W-:Y:S08]  /*0970*/  BAR.SYNC.DEFER_BLOCKING 0x0 ;  /* 0x0000000000007b1d */ /* 0x00fff00000010000 */
[----:B------:R-:W-:Y:S05]  /*0980*/  @!P0 BRA `(.L_x_178) ;  /* 0x0000007400648947 */ /* 0x000fea0003800000 */
.L_x_179:
        /* <DEDUP_REMOVED lines=68> */
.L_x_209:
[----:B0-----:R-:W0:Y:S01]  /*0dd0*/  SHFL.IDX PT, R0, R207, RZ, 0x1f ;  /* 0x00001fffcf007589 */ /* 0x001e2200000e0000 */
[----:B-1----:R-:W1:Y:S01]  /*0de0*/  S2UR UR4, SR_CgaCtaId ;  /* 0x00000000000479c3 */ /* 0x002e620000008800 */
[----:B------:R-:W-:Y:S01]  /*0df0*/  ULDC UR5, c[0x0][0xd38] ;  /* 0x00034e0000057ab9 */ /* 0x000fe20000000800 */
[----:B------:R-:W-:Y:S01]  /*0e00*/  ULDC.64 UR6, c[0x0][0x418] ;  /* 0x0001060000067ab9 */ /* 0x000fe20000000a00 */
[----:B------:R-:W-:Y:S02]  /*0e10*/  UISETP.NE.AND UP1, UPT, UR5, 0x1, UPT ;  /* 0x000000010500788c */ /* 0x000fe4000bf25270 */
[----:B------:R-:W-:Y:S01]  /*0e20*/  UISETP.NE.U32.AND UP0, UPT, UR6, URZ, UPT ;  /* 0x0000003f0600728c */ /* 0x000fe2000bf05070 */
[----:B------:R-:W-:Y:S01]  /*0e30*/  UMOV UR50, 0x400 ;  /* 0x0000040000327882 */ /* 0x000fe20000000000 */
[----:B------:R-:W-:Y:S02]  /*0e40*/  ULDC UR48, c[0x0][0x424] ;  /* 0x0001090000307ab9 */ /* 0x000fe40000000800 */
[----:B------:R-:W-:Y:S01]  /*0e50*/  UISETP.NE.AND.EX UP0, UPT, UR7, URZ, UPT, UP0 ;  /* 0x0000003f0700728c */ /* 0x000fe2000bf05300 */
[----:B------:R-:W-:-:S02]  /*0e60*/  ULDC UR5, c[0x0][0xd44] ;  /* 0x0003510000057ab9 */ /* 0x000fc40000000800 */
[----:B------:R-:W-:Y:S01]  /*0e70*/  ULDC UR7, c[0x0][0x2f0] ;  /* 0x0000bc0000077ab9 */ /* 0x000fe20000000800 */
[----:B------:R-:W-:Y:S02]  /*0e80*/  USEL UR48, UR48, 0x1, UP0 ;  /* 0x0000000130307887 */ /* 0x000fe40008000000 */
[----:B------:R-:W-:Y:S02]  /*0e90*/  UISETP.NE.AND UP2, UPT, UR5, 0x1, UPT ;  /* 0x000000010500788c */ /* 0x000fe4000bf45270 */
[----:B------:R-:W-:Y:S01]  /*0ea0*/  UIMAD UR48, UR48, UR7, URZ ;  /* 0x00000007303072a4 */ /* 0x000fe2000f8e023f */
[----:B------:R-:W-:Y:S01]  /*0eb0*/  @UP1 ULDC UR8, c[0x0][0xd40] ;  /* 0x0003500000081ab9 */ /* 0x000fe20000000800 */
[----:B------:R-:W-:Y:S01]  /*0ec0*/  UMOV UR41, UR44 ;  /* 0x0000002c00297c82 */ /* 0x000fe20008000000 */
[----:B0-----:R-:W-:Y:S01]  /*0ed0*/  R2UR UR42, R0 ;  /* 0x00000000002a72ca */ /* 0x001fe200000e0000 */
[----:B-1----:R-:W-:-:S05]  /*0ee0*/  ULEA UR50, UR4, UR50, 0x18 ;  /* 0x0000003204327291 */ /* 0x002fca000f8ec03f */
[----:B------:R-:W-:Y:S01]  /*0ef0*/  @UP2 ULDC.64 UR10, c[0x0][0xd48] ;  /* 0x00035200000a2ab9 */ /* 0x000fe20000000a00 */
[----:B------:R-:W-:Y:S01]  /*0f00*/  @UP1 ULDC UR4, c[0x0][0xd3c] ;  /* 0x00034f0000041ab9 */ /* 0x000fe20000000800 */
[----:B------:R-:W-:Y:S02]  /*0f10*/  UIADD3 UR9, UR50, 0x18400, URZ ;  /* 0x0001840032097890 */ /* 0x000fe4000fffe03f */
[----:B------:R-:W-:Y:S02]  /*0f20*/  UIMAD.WIDE.U32 UR4, UR44, UR4, URZ ;  /* 0x000000042c0472a5 */ /* 0x000fe4000f8e003f */
[----:B------:R-:W-:Y:S02]  /*0f30*/  ULOP3.LUT UP0, URZ, UR9, 0x1bf, URZ, 0xc0, !UPT ;  /* 0x000001bf093f7892 */ /* 0x000fe4000f80c03f */
[----:B------:R-:W-:Y:S02]  /*0f40*/  @UP1 USHF.R.U32.HI UR41, URZ, UR8, UR5 ;  /* 0x000000083f291299 */ /* 0x000fe40008011605 */
[----:B------:R-:W-:-:S02]  /*0f50*/  ULEA.HI UR6, UR42, UR42, URZ, 0x1 ;  /* 0x0000002a2a067291 */ /* 0x000fc4000f8f083f */
[----:B------:R-:W-:Y:S01]  /*0f60*/  PLOP3.LUT P0, PT, PT, PT, UP0, 0x80, 0x0 ;  /* 0x000000000000781c */ /* 0x000fe20003f0f008 */
[----:B------:R-:W-:Y:S02]  /*0f70*/  UIMAD.WIDE.U32 UR4, UR41, UR10, URZ ;  /* 0x0000000a290472a5 */ /* 0x000fe4000f8e003f */
[----:B------:R-:W-:Y:S01]  /*0f80*/  ULOP3.LUT UR6, UR6, 0xfffffffe, URZ, 0xc0, !UPT ;  /* 0xfffffffe06067892 */ /* 0x000fe2000f8ec03f */
[----:B------:R-:W-:Y:S01]  /*0f90*/  UMOV UR43, UR41 ;  /* 0x00000029002b7c82 */ /* 0x000fe20008000000 */
[----:B------:R-:W-:Y:S02]  /*0fa0*/  @UP2 USHF.R.U32.HI UR43, URZ, UR11, UR5 ;  /* 0x0000000b3f2b2299 */ /* 0x000fe40008011605 */
[----:B------:R-:W-:Y:S02]  /*0fb0*/  UIADD3 UR42, UR42, -UR6, URZ ;  /* 0x800000062a2a7290 */ /* 0x000fe4000fffe03f */
[----:B------:R-:W-:Y:S02]  /*0fc0*/  UIADD3 UR6, UR48, 0x5f, URZ ;  /* 0x0000005f30067890 */ /* 0x000fe4000fffe03f */
[----:B------:R-:W-:-:S02]  /*0fd0*/  ULEA UR8, UR42, UR50, 0xd ;  /* 0x000000322a087291 */ /* 0x000fc4000f8e683f */
[----:B------:R-:W-:Y:S02]  /*0fe0*/  UIMAD.WIDE UR6, UR6, 0x2aaaaaab, URZ ;  /* 0x2aaaaaab060678a5 */ /* 0x000fe4000f8e023f */
[----:B------:R-:W-:Y:S02]  /*0ff0*/  UIADD3 UR8, UR8, 0x22400, URZ ;  /* 0x0002240008087890 */ /* 0x000fe4000fffe03f */
[----:B------:R-:W-:Y:S02]  /*1000*/  USHF.R.U32.HI UR45, URZ, 0x1f, UR7 ;  /* 0x0000001f3f2d7899 */ /* 0x000fe40008011607 */
[----:B------:R-:W-:Y:S02]  /*1010*/  USHF.R.U32.HI UR8, URZ, 0x4, UR8 ;  /* 0x000000043f087899 */ /* 0x000fe40008011608 */
[----:B------:R-:W-:Y:S02]  /*1020*/  ULEA.HI.SX32 UR45, UR7, UR45, 0x1c ;  /* 0x0000002d072d7291 */ /* 0x000fe4000f8fe23f */
[----:B------:R-:W-:Y:S01]  /*1030*/  ULOP3.LUT UR49, UR8, 0x3fff, URZ, 0xc0, !UPT ;  /* 0x00003fff08317892 */ /* 0x000fe2000f8ec03f */
        /* <DEDUP_REMOVED lines=17> */
.L_x_180:
        /* <DEDUP_REMOVED lines=8> */
.L_x_303:
[----:B0-----:R-:W-:Y:S01]  /*11d0*/  IMAD.U32 R3, RZ, RZ, UR40 ;  /* 0x00000028ff037e24 */ /* 0x001fe2000f8e00ff */
[----:B------:R-:W-:Y:S05]  /*11e0*/  WARPSYNC.ALL ;  /* 0x0000000000007948 */ /* 0x000fea0003800000 */
[----:B------:R0:W-:Y:S01]  /*11f0*/  BAR.SYNC.DEFER_BLOCKING R192, 0x100 ;  /* 0x000400c00000751d */ /* 0x0001e20000010000 */
[----:B------:R-:W-:-:S13]  /*1200*/  ISETP.NE.AND P0, PT, R3, 0x3, PT ;  /* 0x000000030300780c */ /* 0x000fda0003f05270 */
[----:B0-----:R-:W-:Y:S05]  /*1210*/  @!P0 BRA `(.L_x_182) ;  /* 0x0000000000048947 */ /* 0x001fea0003800000 */
[----:B------:R-:W-:Y:S01]  /*1220*/  BPT.TRAP 0x1 ;  /* 0x000000040000795c */ /* 0x000fe20000300000 */
.L_x_182:
[----:B------:R-:W-:Y:S01]  /*1230*/  ULEA UR26, UR38, UR50, 0x3 ;  /* 0x00000032261a7291 */ /* 0x000fe2000f8e183f */
[----:B------:R-:W-:-:S05]  /*1240*/  IMAD.U32 R3, RZ, RZ, UR37 ;  /* 0x00000025ff037e24 */ /* 0x000fca000f8e00ff */
[----:B------:R-:W-:-:S04]  /*1250*/  SHF.L.U32 R3, R3, 0x1f, RZ ;  /* 0x0000001f03037819 */ /* 0x000fc800000006ff */
[----:B------:R0:W1:Y:S01]  /*1260*/  SYNCS.PHASECHK.TRANS64.TRYWAIT P1, [UR26+0x32430], R3 ;  /* 0x03243003ff0075a7 */ /* 0x000062000802015a */
[----:B------:R-:W-:Y:S05]  /*1270*/  @!P0 BRA `(.L_x_183) ;  /* 0x0000000000048947 */ /* 0x000fea0003800000 */
[----:B------:R-:W-:Y:S01]  /*1280*/  BPT.TRAP 0x1 ;  /* 0x000000040000795c */ /* 0x000fe20000300000 */
.L_x_183:
[----:B-1----:R-:W-:Y:S05]  /*1290*/  @P1 BRA `(.L_x_184) ;  /* 0x0000000000081947 */ /* 0x002fea0003800000 */
[----:B------:R-:W1:Y:S02]  /*12a0*/  SYNCS.PHASECHK.TRANS64.TRYWAIT P1, [UR26+0x32430], R3 ;  /* 0x03243003ff0075a7 */ /* 0x000e64000802015a */
[----:B-1----:R-:W-:Y:S05]  /*12b0*/  @!P1 BRA `(.L_x_185) ;  /* 0x000000b800909947 */ /* 0x002fea0003800000 */
.L_x_184:
[----:B------:R-:W-:Y:S01]  /*12c0*/  ULEA UR4, UR42, UR50, 0xd ;  /* 0x000000322a047291 */ /* 0x000fe2000f8e683f */
[----:B------:R-:W-:Y:S01]  /*12d0*/  WARPGROUP.ARRIVE ;  /* 0x00000000000079c5 */ /* 0x000fe20000000000 */
[----:B------:R-:W-:Y:S02]  /*12e0*/  UIADD3 UR5, UR50, 0x1c400, URZ ;  /* 0x0001c40032057890 */ /* 0x000fe4000fffe03f */
[----:B------:R-:W-:Y:S02]  /*12f0*/  UIADD3 UR4, UR4, 0x18400, URZ ;  /* 0x0001840004047890 */ /* 0x000fe4000fffe03f */
[----:B------:R-:W-:Y:S02]  /*1300*/  USHF.R.U32.HI UR5, URZ, 0x4, UR5 ;  /* 0x000000043f057899 */ /* 0x000fe40008011605 */
[----:B------:R-:W-:Y:S02]  /*1310*/  USHF.R.U32.HI UR4, URZ, 0x4, UR4 ;  /* 0x000000043f047899 */ /* 0x000fe40008011604 */
[----:B------:R-:W-:-:S02]  /*1320*/  ULOP3.LUT UR5, UR5, 0x3fff, URZ, 0xc0, !UPT ;  /* 0x00003fff05057892 */ /* 0x000fc4000f8ec03f */
[----:B------:R-:W-:Y:S02]  /*1330*/  ULOP3.LUT UR4, UR4, 0x3fff, URZ, 0xc0, !UPT ;  /* 0x00003fff04047892 */ /* 0x000fe4000f8ec03f */
[----:B------:R-:W-:Y:S02]  /*1340*/  ULOP3.LUT UR24, UR5, 0x10000, URZ, 0xfc, !UPT ;  /* 0x0001000005187892 */ /* 0x000fe4000f8efc3f */
[----:B------:R-:W-:Y:S02]  /*1350*/  ULOP3.LUT UR4, UR4, 0x10000, URZ, 0xfc, !UPT ;  /* 0x0001000004047892 */ /* 0x000fe4000f8efc3f */
[----:B------:R-:W-:Y:S01]  /*1360*/  UIMAD UR6, UR38, 0x300, UR24 ;  /* 0x00000300260678a4 */ /* 0x000fe2000f8e0218 */
[----:B------:R-:W-:Y:S01]  /*1370*/  UMOV UR5, 0x40000040 ;  /* 0x4000004000057882 */ /* 0x000fe20000000000 */
[----:B------:R-:W-:Y:S01]  /*1380*/  UMOV UR7, 0x40000040 ;  /* 0x4000004000077882 */ /* 0x000fe20000000000 */
[----:B------:R-:W-:Y:S02]  /*1390*/  UIADD3 UR8, UR4, 0x2, URZ ;  /* 0x0000000204087890 */ /* 0x000fe4000fffe03f */
[----:B------:R-:W-:Y:S01]  /*13a0*/  UIADD3 UR10, UR6, 0x2, URZ ;  /* 0x00000002060a7890 */ /* 0x000fe2000fffe03f */
[----:B------:R-:W-:-:S03]  /*13b0*/  UMOV UR9, 0x40000040 ;  /* 0x4000004000097882 */ /* 0x000fc60000000000 */
[----:B------:R-:W-:Y:S01]  /*13c0*/  HGMMA.64x96x16.F32 R24, gdesc[UR4], RZ, !UPT, gsb0 ;  /* 0x01600000041879f0 */ /* 0x000fe2000c0008ff */
[----:B------:R-:W-:Y:S01]  /*13d0*/  UMOV UR11, 0x40000040 ;  /* 0x40000040000b7882 */ /* 0x000fe20000000000 */
[----:B------:R-:W-:Y:S02]  /*13e0*/  UIADD3 UR12, UR4, 0x4, URZ ;  /* 0x00000004040c7890 */ /* 0x000fe4000fffe03f */
[----:B------:R-:W-:Y:S01]  /*13f0*/  UIADD3 UR14, UR6, 0x4, URZ ;  /* 0x00000004060e7890 */ /* 0x000fe2000fffe03f */
[----:B------:R-:W-:Y:S01]  /*1400*/  UMOV UR13, 0x40000040 ;  /* 0x40000040000d7882 */ /* 0x000fe20000000000 */
[----:B------:R-:W-:Y:S01]  /*1410*/  UMOV UR15, 0x40000040 ;  /* 0x40000040000f7882 */ /* 0x000fe20000000000 */
[----:B------:R-:W-:Y:S02]  /*1420*/  UIADD3 UR16, UR4, 0x6, URZ ;  /* 0x0000000604107890 */ /* 0x000fe4000fffe03f */
[----:B------:R-:W-:Y:S01]  /*1430*/  UIADD3 UR18, UR6, 0x6, URZ ;  /* 0x0000000606127890 */ /* 0x000fe2000fffe03f */
[----:B------:R-:W-:Y:S01]  /*1440*/  UMOV UR17, 0x40000040 ;  /* 0x4000004000117882 */ /* 0x000fe20000000000 */
[----:B------:R-:W-:Y:S01]  /*1450*/  UMOV UR19, 0x40000040 ;  /* 0x4000004000137882 */ /* 0x000fe20000000000 */
[----:B------:R-:W-:-:S02]  /*1460*/  WARPGROUP.DEPBAR.LE gsb0, 0x0 ;  /* 0x00008000000079c5 */ /* 0x000fc40000010000 */
[----:B------:R-:W-:-:S06]  /*1470*/  WARPGROUP.ARRIVE ;  /* 0x00000000000079c5 */ /* 0x000fcc0000000000 */
[----:B------:R-:W-:Y:S03]  /*1480*/  HGMMA.64x96x16.F32 R24, gdesc[UR8], R24, gsb0 ;  /* 0x01600000081879f0 */ /* 0x000fe60008000818 */
[----:B------:R-:W-:Y:S02]  /*1490*/  WARPGROUP.DEPBAR.LE gsb0, 0x0 ;  /* 0x00008000000079c5 */ /* 0x000fe40000010000 */
[----:B------:R-:W-:-:S06]  /*14a0*/  WARPGROUP.ARRIVE ;  /* 0x00000000000079c5 */ /* 0x000fcc0000000000 */
[----:B------:R-:W-:Y:S03]  /*14b0*/  HGMMA.64x96x16.F32 R24, gdesc[UR12], R24, gsb0 ;  /* 0x016000000c1879f0 */ /* 0x000fe60008000818 */
[----:B------:R-:W-:Y:S02]  /*14c0*/  WARPGROUP.DEPBAR.LE gsb0, 0x0 ;  /* 0x00008000000079c5 */ /* 0x000fe40000010000 */
[----:B------:R-:W-:-:S06]  /*14d0*/  WARPGROUP.ARRIVE ;  /* 0x00000000000079c5 */ /* 0x000fcc0000000000 */
[----:B------:R-:W-:Y:S03]  /*14e0*/  HGMMA.64x96x16.F32 R24, gdesc[UR16], R24, gsb0 ;  /* 0x01600000101879f0 */ /* 0x000fe60008000818 */
[----:B------:R-:W-:Y:S02]  /*14f0*/  WARPGROUP.DEPBAR.LE gsb0, 0x0 ;  /* 0x00008000000079c5 */ /* 0x000fe40000010000 */
[----:B------:R-:W2:Y:S02]  /*1500*/  SYNCS.PHASECHK.TRANS64.TRYWAIT P1, [UR50+0x32410], R0 ;  /* 0x03241000ff0075a7 */ /* 0x000ea40008020172 */
[----:B--2---:R-:W-:Y:S05]  /*1510*/  @!P1 BRA `(.L_x_186) ;  /* 0x000000b800109947 */ /* 0x004fea0003800000 */
.L_x_304:
[----:B------:R-:W-:Y:S05]  /*1520*/  @!P0 BRA `(.L_x_187) ;  /* 0x0000000000048947 */ /* 0x000fea0003800000 */
[----:B------:R-:W-:Y:S01]  /*1530*/  BPT.TRAP 0x1 ;  /* 0x000000040000795c */ /* 0x000fe20000300000 */
.L_x_187:
[----:B------:R3:W4:Y:S01]  /*1540*/  SYNCS.PHASECHK.TRANS64.TRYWAIT P1, [UR26+0x32450], R3 ;  /* 0x03245003ff0075a7 */ /* 0x000722000802015a */
[----:B------:R-:W-:Y:S05]  /*1550*/  @!P0 BRA `(.L_x_188) ;  /* 0x0000000000048947 */ /* 0x000fea0003800000 */
[----:B------:R-:W-:Y:S01]  /*1560*/  BPT.TRAP 0x1 ;  /* 0x000000040000795c */ /* 0x000fe20000300000 */
.L_x_188:
[----:B----4-:R-:W-:Y:S05]  /*1570*/  @P1 BRA `(.L_x_189) ;  /* 0x0000000000081947 */ /* 0x010fea0003800000 */
[----:B------:R-:W4:Y:S02]  /*1580*/  SYNCS.PHASECHK.TRANS64.TRYWAIT P1, [UR26+0x32450], R3 ;  /* 0x03245003ff0075a7 */ /* 0x000f24000802015a */
[----:B----4-:R-:W-:Y:S05]  /*1590*/  @!P1 BRA `(.L_x_190) ;  /* 0x000000b800089947 */ /* 0x010fea0003800000 */
.L_x_189:
[----:B------:R-:W-:Y:S01]  /*15a0*/  UIADD3 UR50, UR50, 0x400, URZ ;  /* 0x0000040032327890 */ /* 0x000fe2000fffe03f */
[----:B------:R-:W-:Y:S01]  /*15b0*/  WARPGROUP.ARRIVE ;  /* 0x00000000000079c5 */ /* 0x000fe20000000000 */
[----:B------:R-:W-:-:S05]  /*15c0*/  ULOP3.LUT UR7, UR49, 0x10000, URZ, 0xfc, !UPT ;  /* 0x0001000031077892 */ /* 0x000fca000f8efc3f */
[----:B------:R-:W4:Y:S01]  /*15d0*/  S2R R72, SR_TID.X ;  /* 0x0000000000487919 */ /* 0x000f220000002100 */
[----:B------:R-:W-:Y:S01]  /*15e0*/  USHF.R.U32.HI UR6, URZ, 0x4, UR50 ;  /* 0x000000043f067899 */ /* 0x000fe20008011632 */
[----:B------:R-:W-:Y:S01]  /*15f0*/  IMAD.U32 R184, RZ, RZ, UR26 ;  /* 0x0000001affb87e24 */ /* 0x000fe2000f8e00ff */
[----:B------:R-:W-:Y:S01]  /*1600*/  UMOV UR21, 0x40000040 ;  /* 0x4000004000157882 */ /* 0x000fe20000000000 */
[----:B------:R-:W-:Y:S01]  /*1610*/  UMOV UR23, 0x40000040 ;  /* 0x4000004000177882 */ /* 0x000fe20000000000 */
[----:B------:R-:W-:Y:S01]  /*1620*/  ULOP3.LUT UR6, UR6, 0x3fff, URZ, 0xc0, !UPT ;  /* 0x00003fff06067892 */ /* 0x000fe2000f8ec03f */
[----:B------:R-:W-:Y:S01]  /*1630*/  UMOV UR20, UR7 ;  /* 0x0000000700147c82 */ /* 0x000fe20008000000 */
[----:B------:R-:W-:Y:S02]  /*1640*/  ULDC UR27, c[0x0][0xa80] ;  /* 0x0002a000001b7ab9 */ /* 0x000fe40000000800 */
[----:B------:R-:W-:Y:S02]  /*1650*/  ULOP3.LUT UR25, UR6, 0x10000, URZ, 0xfc, !UPT ;  /* 0x0001000006197892 */ /* 0x000fe4000f8efc3f */
[----:B------:R-:W-:-:S02]  /*1660*/  ULOP3.LUT UR26, UR6, 0x3000000, URZ, 0xfc, !UPT ;  /* 0x03000000061a7892 */ /* 0x000fc4000f8efc3f */
[----:B------:R-:W-:Y:S02]  /*1670*/  UIMAD UR10, UR38, 0xc00, UR25 ;  /* 0x00000c00260a78a4 */ /* 0x000fe4000f8e0219 */
[----:B------:R-:W-:-:S05]  /*1680*/  UISETP.GE.AND UP0, UPT, UR48, 0x61, UPT ;  /* 0x000000613000788c */ /* 0x000fca000bf06270 */
[----:B------:R-:W-:Y:S02]  /*1690*/  UMOV UR22, UR10 ;  /* 0x0000000a00167c82 */ /* 0x000fe40008000000 */
[----:B------:R-:W-:Y:S01]  /*16a0*/  HGMMA.64x96x16.F32 R24, gdesc[UR20], R24, gsb0 ;  /* 0x01600000141879f0 */ /* 0x000fe20008000818 */
[----:B------:R-:W-:Y:S02]  /*16b0*/  UIADD3 UR20, UR7, 0x2, URZ ;  /* 0x0000000207147890 */ /* 0x000fe4000fffe03f */
[----:B------:R-:W-:Y:S01]  /*16c0*/  UIADD3 UR22, UR10, 0x2, URZ ;  /* 0x000000020a167890 */ /* 0x000fe2000fffe03f */
[----:B------:R-:W-:Y:S01]  /*16d0*/  UMOV UR21, 0x40000040 ;  /* 0x4000004000157882 */ /* 0x000fe20000000000 */
[----:B------:R-:W-:Y:S01]  /*16e0*/  UMOV UR23, 0x40000040 ;  /* 0x4000004000177882 */ /* 0x000fe20000000000 */
[----:B----4-:R-:W-:Y:S01]  /*16f0*/  LOP3.LUT R72, R72, 0x7f, RZ, 0xc0, !PT ;  /* 0x0000007f48487812 */ /* 0x010fe200078ec0ff */
[----:B------:R-:W-:Y:S02]  /*1700*/  WARPGROUP.DEPBAR.LE gsb0, 0x0 ;  /* 0x00008000000079c5 */ /* 0x000fe40000010000 */
[----:B------:R-:W-:-:S06]  /*1710*/  WARPGROUP.ARRIVE ;  /* 0x00000000000079c5 */ /* 0x000fcc0000000000 */
[----:B------:R-:W-:Y:S01]  /*1720*/  HGMMA.64x96x16.F32 R24, gdesc[UR20], R24, gsb0 ;  /* 0x01600000141879f0 */ /* 0x000fe20008000818 */
[----:B------:R-:W-:Y:S02]  /*1730*/  UIADD3 UR20, UR7, 0x4, URZ ;  /* 0x0000000407147890 */ /* 0x000fe4000fffe03f */
[----:B------:R-:W-:Y:S01]  /*1740*/  UIADD3 UR22, UR10, 0x4, URZ ;  /* 0x000000040a167890 */ /* 0x000fe2000fffe03f */
[----:B------:R-:W-:Y:S01]  /*1750*/  UMOV UR21, 0x40000040 ;  /* 0x4000004000157882 */ /* 0x000fe20000000000 */
[----:B------:R-:W-:Y:S01]  /*1760*/  UMOV UR23, 0x40000040 ;  /* 0x4000004000177882 */ /* 0x000fe20000000000 */
        /* <DEDUP_REMOVED lines=91> */
[----:B------:R-:W-:Y:S02]  /*1d20*/  UIMAD UR7, UR45, -0x60, UR48 ;  /* 0xffffffa02d0778a4 */ /* 0x000fe4000f8e0230 */
[----:B------:R-:W-:Y:S02]  /*1d30*/  UIMAD UR10, UR38, 0xc00, UR26 ;  /* 0x00000c00260a78a4 */ /* 0x000fe4000f8e021a */
[----:B------:R-:W-:-:S05]  /*1d40*/  UIADD3 UR7, UR7, 0x60, URZ ;  /* 0x0000006007077890 */ /* 0x000fca000fffe03f */
[----:B------:R-:W-:Y:S01]  /*1d50*/  UMOV UR6, UR10 ;  /* 0x0000000a00067c82 */ /* 0x000fe20008000000 */
[----:B--2---:R-:W-:Y:S01]  /*1d60*/  IMAD.U32 R0, RZ, RZ, UR7 ;  /* 0x00000007ff007e24 */ /* 0x004fe2000f8e00ff */
[----:B------:R-:W-:-:S03]  /*1d70*/  UMOV UR7, 0x40000040 ;  /* 0x4000004000077882 */ /* 0x000fc60000000000 */
        /* <DEDUP_REMOVED lines=9> */
[----:B------:R-:W-:Y:S03]  /*1e10*/  HGMMA.64x96x16.F32 R24, gdesc[UR20], R24, gsb0 ;  /* 0x01600000141879f0 */ /* 0x000fe60008000818 */
[----:B------:R-:W-:Y:S02]  /*1e20*/  WARPGROUP.DEPBAR.LE gsb0, 0x0 ;  /* 0x00008000000079c5 */ /* 0x000fe40000010000 */
[----:B------:R-:W-:Y:S02]  /*1e30*/  FSEL R5, R26, -INF , P2 ;  /* 0xff8000001a057808 */ /* 0x000fe40001000000 */
[----:B------:R-:W-:Y:S02]  /*1e40*/  FSEL R24, R24, -INF , P2 ;  /* 0xff80000018187808 */ /* 0x000fe40001000000 */
[----:B------:R-:W-:Y:S02]  /*1e50*/  FSEL R26, R25, -INF , P1 ;  /* 0xff800000191a7808 */ /* 0x000fe40000800000 */
[----:B------:R-:W-:-:S02]  /*1e60*/  FSEL R28, R28, -INF , P6 ;  /* 0xff8000001c1c7808 */ /* 0x000fc40003000000 */
[----:B01-3--:R-:W-:Y:S02]  /*1e70*/  FMNMX.FTZ R3, R24, R26, !PT ;  /* 0x0000001a18037209 */ /* 0x00bfe40007810000 */
[----:B------:R-:W-:Y:S02]  /*1e80*/  FSEL R25, R30, -INF , P6 ;  /* 0xff8000001e197808 */ /* 0x000fe40003000000 */
[----:B------:R-:W-:Y:S02]  /*1e90*/  FSEL R30, R29, -INF , P5 ;  /* 0xff8000001d1e7808 */ /* 0x000fe40002800000 */
[----:B------:R-:W-:Y:S02]  /*1ea0*/  FMNMX.FTZ R3, R28, R3, !PT ;  /* 0x000000031c037209 */ /* 0x000fe40007810000 */
[----:B------:R-:W-:Y:S02]  /*1eb0*/  FSEL R6, R32, -INF , P4 ;  /* 0xff80000020067808 */ /* 0x000fe40002000000 */
[----:B------:R-:W-:-:S02]  /*1ec0*/  FMNMX.FTZ R3, R30, R3, !PT ;  /* 0x000000031e037209 */ /* 0x000fc40007810000 */
[----:B------:R-:W-:Y:S02]  /*1ed0*/  ISETP.GT.AND P2, PT, R0, 0x18, PT ;  /* 0x000000180000780c */ /* 0x000fe40003f44270 */
[----:B------:R-:W-:Y:S02]  /*1ee0*/  FSEL R8, R33, -INF , P3 ;  /* 0xff80000021087808 */ /* 0x000fe40001800000 */
[----:B------:R-:W-:Y:S02]  /*1ef0*/  FMNMX.FTZ R3, R6, R3, !PT ;  /* 0x0000000306037209 */ /* 0x000fe40007810000 */
[----:B------:R-:W-:Y:S02]  /*1f00*/  FSEL R27, R27, -INF , P1 ;  /* 0xff8000001b1b7808 */ /* 0x000fe40000800000 */
[----:B------:R-:W-:Y:S02]  /*1f10*/  FSEL R4, R34, -INF , P4 ;  /* 0xff80000022047808 */ /* 0x000fe40002000000 */
[----:B------:R-:W-:-:S02]  /*1f20*/  ISETP.GT.AND P1, PT, R0, 0x19, PT ;  /* 0x000000190000780c */ /* 0x000fc40003f24270 */
[----:B------:R-:W-:Y:S02]  /*1f30*/  FSEL R11, R36, -INF , P2 ;  /* 0xff800000240b7808 */ /* 0x000fe40001000000 */
[----:B------:R-:W-:Y:S02]  /*1f40*/  FMNMX.FTZ R34, R8, R3, !PT ;  /* 0x0000000308227209 */ /* 0x000fe40007810000 */
[----:B------:R-:W-:Y:S02]  /*1f50*/  FMNMX.FTZ R32, R5, R27, !PT ;  /* 0x0000001b05207209 */ /* 0x000fe40007810000 */
[----:B------:R-:W-:Y:S02]  /*1f60*/  ISETP.GT.AND P6, PT, R0, 0x20, PT ;  /* 0x000000200000780c */ /* 0x000fe40003fc4270 */
[----:B------:R-:W-:Y:S02]  /*1f70*/  FSEL R20, R37, -INF , P1 ;  /* 0xff80000025147808 */ /* 0x000fe40000800000 */
[----:B------:R-:W-:-:S02]  /*1f80*/  FMNMX.FTZ R3, R11, R34, !PT ;  /* 0x000000220b037209 */ /* 0x000fc40007810000 */
[----:B------:R-:W-:Y:S02]  /*1f90*/  FSEL R31, R31, -INF , P5 ;  /* 0xff8000001f1f7808 */ /* 0x000fe40002800000 */
[----:B------:R-:W-:Y:S02]  /*1fa0*/  FMNMX.FTZ R32, R25, R32, !PT ;  /* 0x0000002019207209 */ /* 0x000fe40007810000 */
[----:B------:R-:W-:Y:S02]  /*1fb0*/  ISETP.GT.AND P5, PT, R0, 0x21, PT ;  /* 0x000000210000780c */ /* 0x000fe40003fa4270 */
[----:B------:R-:W-:Y:S02]  /*1fc0*/  FSEL R12, R40, -INF , P6 ;  /* 0xff800000280c7808 */ /* 0x000fe40003000000 */
[----:B------:R-:W-:Y:S02]  /*1fd0*/  FMNMX.FTZ R23, R20, R3, !PT ;  /* 0x0000000314177209 */ /* 0x000fe40007810000 */
[----:B------:R-:W-:-:S02]  /*1fe0*/  FMNMX.FTZ R3, R31, R32, !PT ;  /* 0x000000201f037209 */ /* 0x000fc40007810000 */
[----:B------:R-:W-:Y:S02]  /*1ff0*/  ISETP.GT.AND P4, PT, R0, 0x28, PT ;  /* 0x000000280000780c */ /* 0x000fe40003f84270 */
[----:B------:R-:W-:Y:S02]  /*2000*/  FSEL R15, R41, -INF , P5 ;  /* 0xff800000290f7808 */ /* 0x000fe40002800000 */
[----:B------:R-:W-:Y:S02]  /*2010*/  FMNMX.FTZ R34, R12, R23, !PT ;  /* 0x000000170c227209 */ /* 0x000fe40007810000 */
[----:B------:R-:W-:Y:S02]  /*2020*/  FSEL R7, R35, -INF , P3 ;  /* 0xff80000023077808 */ /* 0x000fe40001800000 */
[----:B------:R-:W-:Y:S02]  /*2030*/  FMNMX.FTZ R32, R4, R3, !PT ;  /* 0x0000000304207209 */ /* 0x000fe40007810000 */
[----:B------:R-:W-:-:S02]  /*2040*/  ISETP.GT.AND P3, PT, R0, 0x29, PT ;  /* 0x000000290000780c */ /* 0x000fc40003f64270 */
[----:B------:R-:W-:Y:S02]  /*2050*/  FSEL R156, R44, -INF , P4 ;  /* 0xff8000002c9c7808 */ /* 0x000fe40002000000 */
[----:B------:R-:W-:Y:S02]  /*2060*/  FMNMX.FTZ R3, R15, R34, !PT ;  /* 0x000000220f037209 */ /* 0x000fe40007810000 */
[----:B------:R-:W-:Y:S02]  /*2070*/  FSEL R9, R38, -INF , P2 ;  /* 0xff80000026097808 */ /* 0x000fe40001000000 */
[----:B------:R-:W-:Y:S02]  /*2080*/  FMNMX.FTZ R32, R7, R32, !PT ;  /* 0x0000002007207209 */ /* 0x000fe40007810000 */
[----:B------:R-:W-:Y:S02]  /*2090*/  ISETP.GT.AND P2, PT, R0, 0x30, PT ;  /* 0x000000300000780c */ /* 0x000fe40003f44270 */
[----:B------:R-:W-:-:S02]  /*20a0*/  FSEL R160, R45, -INF , P3 ;  /* 0xff8000002da07808 */ /* 0x000fc40001800000 */
[----:B------:R-:W-:Y:S02]  /*20b0*/  FMNMX.FTZ R3, R156, R3, !PT ;  /* 0x000000039c037209 */ /* 0x000fe40007810000 */
[----:B------:R-:W-:Y:S02]  /*20c0*/  FSEL R13, R39, -INF , P1 ;  /* 0xff800000270d7808 */ /* 0x000fe40000800000 */
        /* <DEDUP_REMOVED lines=9> */
[----:B------:R-:W-:-:S02]  /*2160*/  FSEL R14, R43, -INF , P5 ;  /* 0xff8000002b0e7808 */ /* 0x000fc40002800000 */
[----:B------:R-:W-:Y:S02]  /*2170*/  FMNMX.FTZ R3, R10, R3, !PT ;  /* 0x000000030a037209 */ /* 0x000fe40007810000 */
[----:B------:R-:W-:Y:S02]  /*2180*/  ISETP.GT.AND P5, PT, R0, 0x39, PT ;  /* 0x000000390000780c */ /* 0x000fe40003fa4270 */
        /* <DEDUP_REMOVED lines=19> */
[----:B------:R-:W-:Y:S02]  /*22c0*/  FSEL R163, R54, -INF , P6 ;  /* 0xff80000036a37808 */ /* 0x000fe40003000000 */
[----:B------:R-:W-:Y:S02]  /*22d0*/  ISETP.GT.AND P6, PT, R0, 0x49, PT ;  /* 0x000000490000780c */ /* 0x000fe40003fc4270 */
[----:B------:R-:W-:-:S02]  /*22e0*/  FSEL R168, R60, -INF , P2 ;  /* 0xff8000003ca87808 */ /* 0x000fc40001000000 */
[----:B------:R-:W-:Y:S02]  /*22f0*/  FMNMX.FTZ R3, R165, R34, !PT ;  /* 0x00000022a5037209 */ /* 0x000fe40007810000 */
        /* <DEDUP_REMOVED lines=21> */
[----:B------:R-:W-:Y:S02]  /*2450*/  FMNMX.FTZ R32, R173, R0, !PT ;  /* 0x00000000ad207209 */ /* 0x000fe40007810000 */
[----:B------:R-:W-:-:S02]  /*2460*/  FSEL R189, R63, -INF , P6 ;  /* 0xff8000003fbd7808 */ /* 0x000fc40003000000 */
[----:B------:R-:W-:Y:S02]  /*2470*/  FMNMX.FTZ R0, R186, R3, !PT ;  /* 0x00000003ba007209 */ /* 0x000fe40007810000 */
[----:B------:R-:W-:Y:S02]  /*2480*/  FSEL R185, R66, -INF , P1 ;  /* 0xff80000042b97808 */ /* 0x000fe40000800000 */
[----:B------:R-:W-:Y:S02]  /*2490*/  FMNMX.FTZ R0, R189, R0, !PT ;  /* 0x00000000bd007209 */ /* 0x000fe40007810000 */
[----:B------:R-:W-:Y:S02]  /*24a0*/  FSEL R187, R67, -INF , P5 ;  /* 0xff80000043bb7808 */ /* 0x000fe40002800000 */
[----:B------:R-:W-:Y:S02]  /*24b0*/  FMNMX.FTZ R0, R185, R0, !PT ;  /* 0x00000000b9007209 */ /* 0x000fe40007810000 */
[----:B------:R-:W-:-:S02]  /*24c0*/  FSEL R175, R69, -INF , P3 ;  /* 0xff80000045af7808 */ /* 0x000fc40001800000 */
[----:B------:R-:W-:Y:S02]  /*24d0*/  FSEL R188, R70, -INF , P4 ;  /* 0xff80000046bc7808 */ /* 0x000fe40002000000 */
[----:B------:R-:W-:Y:S02]  /*24e0*/  FMNMX.FTZ R3, R187, R0, !PT ;  /* 0x00000000bb037209 */ /* 0x000fe40007810000 */
[----:B------:R-:W-:Y:S02]  /*24f0*/  FMNMX.FTZ R32, R175, R32, !PT ;  /* 0x00000020af207209 */ /* 0x000fe40007810000 */
[----:B------:R-:W-:Y:S02]  /*2500*/  FSEL R193, R71, -INF , P3 ;  /* 0xff80000047c17808 */ /* 0x000fe40001800000 */
[----:B------:R-:W-:Y:S01]  /*2510*/  FMNMX.FTZ R0, R188, R3, !PT ;  /* 0x00000003bc007209 */ /* 0x000fe20007810000 */
[----:B------:R-:W0:Y:S01]  /*2520*/  SHFL.BFLY PT, R29, R32, 0x2, 0x1f ;  /* 0x0c401f00201d7f89 */ /* 0x000e2200000e0000 */
[----:B------:R-:W-:-:S02]  /*2530*/  PLOP3.LUT P2, PT, PT, PT, UP0, 0x80, 0x0 ;  /* 0x000000000000781c */ /* 0x000fc40003f4f008 */
[----:B------:R-:W-:-:S05]  /*2540*/  FMNMX.FTZ R3, R193, R0, !PT ;  /* 0x00000000c1037209 */ /* 0x000fca0007810000 */
[----:B------:R-:W1:Y:S01]  /*2550*/  SHFL.BFLY PT, R34, R3, 0x2, 0x1f ;  /* 0x0c401f0003227f89 */ /* 0x000e6200000e0000 */
[----:B0-----:R-:W-:-:S05]  /*2560*/  FMNMX.FTZ R29, R32, R29, !PT ;  /* 0x0000001d201d7209 */ /* 0x001fca0007810000 */
[----:B------:R-:W0:Y:S01]  /*2570*/  SHFL.BFLY PT, R0, R29, 0x1, 0x1f ;  /* 0x0c201f001d007f89 */ /* 0x000e2200000e0000 */
[----:B-1----:R-:W-:-:S05]  /*2580*/  FMNMX.FTZ R34, R3, R34, !PT ;  /* 0x0000002203227209 */ /* 0x002fca0007810000 */
[----:B------:R-:W1:Y:S01]  /*2590*/  SHFL.BFLY PT, R33, R34, 0x1, 0x1f ;  /* 0x0c201f0022217f89 */ /* 0x000e6200000e0000 */
[----:B0-----:R-:W-:-:S04]  /*25a0*/  FMNMX.FTZ R0, R29, R0, !PT ;  /* 0x000000001d007209 */ /* 0x001fc80007810000 */
[C---:B------:R-:W-:Y:S01]  /*25b0*/  FSETP.NEU.FTZ.AND P1, PT, R0.reuse, -INF , PT ;  /* 0xff8000000000780b */ /* 0x040fe20003f3d000 */
[----:B------:R-:W-:Y:S01]  /*25c0*/  FMUL.FTZ R191, R0, UR27 ;  /* 0x0000001b00bf7c20 */ /* 0x000fe20008410000 */
[----:B-1----:R-:W-:-:S04]  /*25d0*/  FMNMX.FTZ R3, R34, R33, !PT ;  /* 0x0000002122037209 */ /* 0x002fc80007810000 */
[----:B------:R-:W-:Y:S02]  /*25e0*/  FSEL R191, R191, RZ, P1 ;  /* 0x000000ffbfbf7208 */ /* 0x000fe40000800000 */
[C---:B------:R-:W-:Y:S01]  /*25f0*/  FSETP.NEU.FTZ.AND P1, PT, R3.reuse, -INF , PT ;  /* 0xff8000000300780b */ /* 0x040fe20003f3d000 */
[----:B------:R-:W-:Y:S02]  /*2600*/  FMUL.FTZ R190, R3, UR27 ;  /* 0x0000001b03be7c20 */ /* 0x000fe40008410000 */
[--C-:B------:R-:W-:Y:S01]  /*2610*/  FFMA.FTZ R177, R24, UR27, -R191.reuse ;  /* 0x0000001b18b17c23 */ /* 0x100fe200080108bf */
[--C-:B------:R-:W-:Y:S01]  /*2620*/  FFMA.FTZ R176, R26, UR27, -R191.reuse ;  /* 0x0000001b1ab07c23 */ /* 0x100fe200080108bf */
[--C-:B------:R-:W-:Y:S01]  /*2630*/  FFMA.FTZ R179, R28, UR27, -R191.reuse ;  /* 0x0000001b1cb37c23 */ /* 0x100fe200080108bf */
[----:B------:R-:W-:Y:S01]  /*2640*/  FSEL R190, R190, RZ, P1 ;  /* 0x000000ffbebe7208 */ /* 0x000fe20000800000 */
[--C-:B------:R-:W-:Y:S01]  /*2650*/  FFMA.FTZ R182, R30, UR27, -R191.reuse ;  /* 0x0000001b1eb67c23 */ /* 0x100fe200080108bf */
[----:B------:R-:W-:Y:S01]  /*2660*/  ISETP.NE.AND P1, PT, R72, RZ, PT ;  /* 0x000000ff4800720c */ /* 0x000fe20003f25270 */
[----:B------:R-:W-:Y:S01]  /*2670*/  MUFU.EX2 R177, R177 ;  /* 0x000000b100b17308 */ /* 0x000fe20000000800 */
[----:B------:R-:W0:Y:S01]  /*2680*/  S2R R72, SR_TID.X ;  /* 0x0000000000487919 */ /* 0x000e220000002100 */
[--C-:B------:R-:W-:Y:S01]  /*2690*/  FFMA.FTZ R178, R5, UR27, -R190.reuse ;  /* 0x0000001b05b27c23 */ /* 0x100fe200080108be */
[--C-:B------:R-:W-:Y:S01]  /*26a0*/  FFMA.FTZ R183, R27, UR27, -R190.reuse ;  /* 0x0000001b1bb77c23 */ /* 0x100fe200080108be */
[--C-:B------:R-:W-:Y:S01]  /*26b0*/  FFMA.FTZ R180, R25, UR27, -R190.reuse ;  /* 0x0000001b19b47c23 */ /* 0x100fe200080108be */
[--C-:B------:R-:W-:Y:S01]  /*26c0*/  FFMA.FTZ R181, R31, UR27, -R190.reuse ;  /* 0x0000001b1fb57c23 */ /* 0x100fe200080108be */
[--C-:B------:R-:W-:Y:S01]  /*26d0*/  FFMA.FTZ R195, R8, UR27, -R191.reuse ;  /* 0x0000001b08c37c23 */ /* 0x100fe200080108bf */
[--C-:B------:R-:W-:Y:S01]  /*26e0*/  FFMA.FTZ R8, R11, UR27, -R191.reuse ;  /* 0x0000001b0b087c23 */ /* 0x100fe200080108bf */
[----:B------:R-:W1:Y:S01]  /*26f0*/  MUFU.EX2 R176, R176 ;  /* 0x000000b000b07308 */ /* 0x000e620000000800 */
[--C-:B------:R-:W-:Y:S01]  /*2700*/  FFMA.FTZ R11, R20, UR27, -R191.reuse ;  /* 0x0000001b140b7c23 */ /* 0x100fe200080108bf */
[----:B------:R-:W-:Y:S01]  /*2710*/  FFMA.FTZ R6, R6, UR27, -R191 ;  /* 0x0000001b06067c23 */ /* 0x000fe200080108bf */
[----:B------:R-:W-:Y:S01]  /*2720*/  FFMA.FTZ R4, R4, UR27, -R190 ;  /* 0x0000001b04047c23 */ /* 0x000fe200080108be */
[----:B------:R-:W-:-:S02]  /*2730*/  @!P1 VIADD R24, R184, 0x32440 ;  /* 0x00032440b8189836 */ /* 0x000fc40000000000 */
[--C-:B------:R-:W-:Y:S01]  /*2740*/  FFMA.FTZ R7, R7, UR27, -R190.reuse ;  /* 0x0000001b07077c23 */ /* 0x100fe200080108be */
[--C-:B------:R-:W-:Y:S01]  /*2750*/  FFMA.FTZ R9, R9, UR27, -R190.reuse ;  /* 0x0000001b09097c23 */ /* 0x100fe200080108be */
[----:B------:R-:W-:Y:S01]  /*2760*/  FFMA.FTZ R20, R13, UR27, -R190 ;  /* 0x0000001b0d147c23 */ /* 0x000fe200080108be */
[----:B------:R-:W-:Y:S01]  /*2770*/  MUFU.EX2 R179, R179 ;  /* 0x000000b300b37308 */ /* 0x000fe20000000800 */
[----:B------:R-:W-:Y:S01]  /*2780*/  @!P1 PRMT R24, RZ, 0x654, R24 ;  /* 0x00000654ff189816 */ /* 0x000fe20000000018 */
[--C-:B------:R-:W-:Y:S01]  /*2790*/  FFMA.FTZ R13, R15, UR27, -R191.reuse ;  /* 0x0000001b0f0d7c23 */ /* 0x100fe200080108bf */
[--C-:B------:R-:W-:Y:S01]  /*27a0*/  FFMA.FTZ R197, R14, UR27, -R190.reuse ;  /* 0x0000001b0ec57c23 */ /* 0x100fe200080108be */
[--C-:B------:R-:W-:Y:S01]  /*27b0*/  FFMA.FTZ R15, R156, UR27, -R191.reuse ;  /* 0x0000001b9c0f7c23 */ /* 0x100fe200080108bf */
[--C-:B------:R-:W-:Y:S01]  /*27c0*/  FFMA.FTZ R14, R21, UR27, -R190.reuse ;  /* 0x0000001b150e7c23 */ /* 0x100fe200080108be */
[--C-:B------:R-:W-:Y:S01]  /*27d0*/  FFMA.FTZ R12, R12, UR27, -R191.reuse ;  /* 0x0000001b0c0c7c23 */ /* 0x100fe200080108bf */
[--C-:B------:R-:W-:Y:S01]  /*27e0*/  FFMA.FTZ R156, R160, UR27, -R191.reuse ;  /* 0x0000001ba09c7c23 */ /* 0x100fe200080108bf */
[----:B------:R-:W2:Y:S01]  /*27f0*/  MUFU.EX2 R182, R182 ;  /* 0x000000b600b67308 */ /* 0x000ea20000000800 */
[----:B-1----:R-:W-:Y:S01]  /*2800*/  F2FP.F16.F32.PACK_AB R152, R176, R177 ;  /* 0x000000b1b098723e */ /* 0x002fe200000000ff */
[--C-:B------:R-:W-:Y:S01]  /*2810*/  FFMA.FTZ R10, R10, UR27, -R190.reuse ;  /* 0x0000001b0a0a7c23 */ /* 0x100fe200080108be */
[--C-:B------:R-:W-:Y:S01]  /*2820*/  FFMA.FTZ R21, R158, UR27, -R190.reuse ;  /* 0x0000001b9e157c23 */ /* 0x100fe200080108be */
[--C-:B------:R-:W-:Y:S01]  /*2830*/  FFMA.FTZ R160, R164, UR27, -R191.reuse ;  /* 0x0000001ba4a07c23 */ /* 0x100fe200080108bf */
[--C-:B------:R-:W-:Y:S01]  /*2840*/  FFMA.FTZ R158, R161, UR27, -R191.reuse ;  /* 0x0000001ba19e7c23 */ /* 0x100fe200080108bf */
[----:B------:R-:W-:Y:S01]  /*2850*/  FFMA.FTZ R164, R159, UR27, -R190 ;  /* 0x0000001b9fa47c23 */ /* 0x000fe200080108be */
[--C-:B------:R-:W-:Y:S01]  /*2860*/  FFMA.FTZ R157, R157, UR27, -R191.reuse ;  /* 0x0000001b9d9d7c23 */ /* 0x100fe200080108bf */
[----:B------:R-:W-:Y:S01]  /*2870*/  MUFU.EX2 R178, R178 ;  /* 0x000000b200b27308 */ /* 0x000fe20000000800 */
[----:B0-----:R-:W-:Y:S01]  /*2880*/  SHF.R.U32.HI R72, RZ, 0x7, R72 ;  /* 0x00000007ff487819 */ /* 0x001fe20000011648 */
[--C-:B------:R-:W-:Y:S01]  /*2890*/  FFMA.FTZ R161, R167, UR27, -R191.reuse ;  /* 0x0000001ba7a17c23 */ /* 0x100fe200080108bf */
[--C-:B------:R-:W-:Y:S01]  /*28a0*/  FFMA.FTZ R23, R23, UR27, -R190.reuse ;  /* 0x0000001b17177c23 */ /* 0x100fe200080108be */
[--C-:B------:R-:W-:Y:S01]  /*28b0*/  FFMA.FTZ R159, R163, UR27, -R190.reuse ;  /* 0x0000001ba39f7c23 */ /* 0x100fe200080108be */
[----:B------:R-:W-:Y:S01]  /*28c0*/  IADD3 R5, -R72, 0xb, RZ ;  /* 0x0000000b48057810 */ /* 0x000fe20007ffe1ff */
[--C-:B------:R-:W-:Y:S01]  /*28d0*/  FFMA.FTZ R163, R165, UR27, -R191.reuse ;  /* 0x0000001ba5a37c23 */ /* 0x100fe200080108bf */
[--C-:B------:R-:W-:Y:S01]  /*28e0*/  FFMA.FTZ R165, R168, UR27, -R191.reuse ;  /* 0x0000001ba8a57c23 */ /* 0x100fe200080108bf */
[----:B------:R-:W0:Y:S01]  /*28f0*/  MUFU.EX2 R183, R183 ;  /* 0x000000b700b77308 */ /* 0x000e220000000800 */
[----:B--2---:R-:W-:Y:S01]  /*2900*/  F2FP.F16.F32.PACK_AB R154, R182, R179 ;  /* 0x000000b3b69a723e */ /* 0x004fe200000000ff */
[----:B------:R1:W-:Y:S06]  /*2910*/  BAR.ARV R5, 0x100 ;  /* 0x000400050000751d */ /* 0x0003ec0000002000 */
[----:B------:R2:W-:Y:S01]  /*2920*/  @!P1 SYNCS.ARRIVE.TRANS64.RED.A1T0 RZ, [R24+URZ], RZ ;  /* 0x000000ff18ff99a7 */ /* 0x0005e2000810043f */
[----:B------:R-:W-:Y:S01]  /*2930*/  MUFU.EX2 R180, R180 ;  /* 0x000000b400b47308 */ /* 0x000fe20000000800 */
[----:B------:R3:W-:Y:S01]  /*2940*/  BAR.SYNC.DEFER_BLOCKING R192, 0x100 ;  /* 0x000400c00000751d */ /* 0x0007e20000010000 */
[--C-:B------:R-:W-:Y:S01]  /*2950*/  FFMA.FTZ R168, R172, UR27, -R191.reuse ;  /* 0x0000001baca87c23 */ /* 0x100fe200080108bf */
[--C-:B------:R-:W-:Y:S01]  /*2960*/  FFMA.FTZ R167, R169, UR27, -R190.reuse ;  /* 0x0000001ba9a77c23 */ /* 0x100fe200080108be */
[--C-:B------:R-:W-:Y:S01]  /*2970*/  FFMA.FTZ R172, R174, UR27, -R190.reuse ;  /* 0x0000001baeac7c23 */ /* 0x100fe200080108be */
[--C-:B------:R-:W-:Y:S01]  /*2980*/  FFMA.FTZ R162, R162, UR27, -R191.reuse ;  /* 0x0000001ba2a27c23 */ /* 0x100fe200080108bf */
[--C-:B------:R-:W-:Y:S01]  /*2990*/  FFMA.FTZ R169, R186, UR27, -R190.reuse ;  /* 0x0000001bbaa97c23 */ /* 0x100fe200080108be */
[--C-:B------:R-:W-:Y:S01]  /*29a0*/  FFMA.FTZ R174, R189, UR27, -R190.reuse ;  /* 0x0000001bbdae7c23 */ /* 0x100fe200080108be */
[----:B------:R-:W4:Y:S01]  /*29b0*/  MUFU.EX2 R181, R181 ;  /* 0x000000b500b57308 */ /* 0x000f220000000800 */
[----:B0-----:R-:W-:Y:S01]  /*29c0*/  F2FP.F16.F32.PACK_AB R153, R183, R178 ;  /* 0x000000b2b799723e */ /* 0x001fe200000000ff */
[--C-:B---3--:R-:W-:Y:S01]  /*29d0*/  FFMA.FTZ R192, R171, UR27, -R190.reuse ;  /* 0x0000001babc07c23 */ /* 0x108fe200080108be */
[--C-:B------:R-:W-:Y:S01]  /*29e0*/  FFMA.FTZ R171, R170, UR27, -R191.reuse ;  /* 0x0000001baaab7c23 */ /* 0x100fe200080108bf */
[--C-:B------:R-:W-:Y:S01]  /*29f0*/  FFMA.FTZ R170, R173, UR27, -R191.reuse ;  /* 0x0000001badaa7c23 */ /* 0x100fe200080108bf */
[--C-:B------:R-:W-:Y:S01]  /*2a00*/  FFMA.FTZ R173, R175, UR27, -R191.reuse ;  /* 0x0000001bafad7c23 */ /* 0x100fe200080108bf */
[--C-:B------:R-:W-:Y:S01]  /*2a10*/  FFMA.FTZ R175, R185, UR27, -R190.reuse ;  /* 0x0000001bb9af7c23 */ /* 0x100fe200080108be */
[--C-:B------:R-:W-:Y:S01]  /*2a20*/  FFMA.FTZ R185, R188, UR27, -R190.reuse ;  /* 0x0000001bbcb97c23 */ /* 0x100fe200080108be */
[----:B------:R-:W-:Y:S01]  /*2a30*/  MUFU.EX2 R6, R6 ;  /* 0x0000000600067308 */ /* 0x000fe20000000800 */
[----:B------:R-:W-:Y:S01]  /*2a40*/  FFMA.FTZ R166, R166, UR27, -R191 ;  /* 0x0000001ba6a67c23 */ /* 0x000fe200080108bf */
[--C-:B------:R-:W-:Y:S01]  /*2a50*/  FFMA.FTZ R186, R187, UR27, -R190.reuse ;  /* 0x0000001bbbba7c23 */ /* 0x100fe200080108be */
[----:B------:R-:W-:Y:S01]  /*2a60*/  FFMA.FTZ R188, R193, UR27, -R190 ;  /* 0x0000001bc1bc7c23 */ /* 0x000fe200080108be */
[----:B------:R-:W-:Y:S01]  /*2a70*/  FADD.FTZ R176, R177, R176 ;  /* 0x000000b0b1b07221 */ /* 0x000fe20000010000 */
[----:B------:R-:W-:Y:S01]  /*2a80*/  FADD.FTZ R183, R178, R183 ;  /* 0x000000b7b2b77221 */ /* 0x000fe20000010000 */
[----:B------:R-:W-:-:S02]  /*2a90*/  @!P1 VIADD R184, R184, 0x32460 ;  /* 0x00032460b8b89836 */ /* 0x000fc40000000000 */
[----:B------:R-:W0:Y:S01]  /*2aa0*/  MUFU.EX2 R195, R195 ;  /* 0x000000c300c37308 */ /* 0x000e220000000800 */
[----:B----4-:R-:W-:Y:S01]  /*2ab0*/  F2FP.F16.F32.PACK_AB R155, R181, R180 ;  /* 0x000000b4b59b723e */ /* 0x010fe200000000ff */
[----:B------:R-:W-:Y:S01]  /*2ac0*/  FADD.FTZ R179, R179, R176 ;  /* 0x000000b0b3b37221 */ /* 0x000fe20000010000 */
[----:B------:R-:W-:Y:S01]  /*2ad0*/  FADD.FTZ R180, R180, R183 ;  /* 0x000000b7b4b47221 */ /* 0x000fe20000010000 */
[----:B------:R-:W-:Y:S01]  /*2ae0*/  @!P1 PRMT R184, RZ, 0x654, R184 ;  /* 0x00000654ffb89816 */ /* 0x000fe200000000b8 */
[----:B--2---:R-:W-:Y:S01]  /*2af0*/  WARPGROUP.ARRIVE ;  /* 0x00000000000079c5 */ /* 0x004fe20000000000 */
[----:B------:R-:W-:Y:S01]  /*2b00*/  FADD.FTZ R179, R182, R179 ;  /* 0x000000b3b6b37221 */ /* 0x000fe20000010000 */
[----:B------:R-:W-:Y:S01]  /*2b10*/  FADD.FTZ R181, R181, R180 ;  /* 0x000000b4b5b57221 */ /* 0x000fe20000010000 */
[----:B------:R-:W-:Y:S03]  /*2b20*/  MUFU.EX2 R8, R8 ;  /* 0x0000000800087308 */ /* 0x000fe60000000800 */
[----:B------:R-:W-:Y:S01]  /*2b30*/  HGMMA.64x256x16.F32 R24, R152, gdesc[UR4].tnspB, RZ, !UPT, gsb0 ;  /* 0x43e0000498187df0 */ /* 0x000fe2000c0008ff */
[----:B------:R-:W-:Y:S01]  /*2b40*/  UIADD3 UR6, UR10, 0x80, URZ ;  /* 0x000000800a067890 */ /* 0x000fe2000fffe03f */
[----:B------:R-:W-:-:S03]  /*2b50*/  UMOV UR7, 0x40000040 ;  /* 0x4000004000077882 */ /* 0x000fc60000000000 */
[----:B------:R-:W-:Y:S08]  /*2b60*/  MUFU.EX2 R11, R11 ;  /* 0x0000000b000b7308 */ /* 0x000ff00000000800 */
[----:B------:R-:W-:Y:S08]  /*2b70*/  MUFU.EX2 R4, R4 ;  /* 0x0000000400047308 */ /* 0x000ff00000000800 */
[----:B------:R-:W2:Y:S08]  /*2b80*/  MUFU.EX2 R7, R7 ;  /* 0x0000000700077308 */ /* 0x000eb00000000800 */
[----:B------:R-:W-:Y:S08]  /*2b90*/  MUFU.EX2 R9, R9 ;  /* 0x0000000900097308 */ /* 0x000ff00000000800 */
[----:B------:R-:W3:Y:S08]  /*2ba0*/  MUFU.EX2 R20, R20 ;  /* 0x0000001400147308 */ /* 0x000ef00000000800 */
[----:B------:R-:W-:Y:S08]  /*2bb0*/  MUFU.EX2 R12, R12 ;  /* 0x0000000c000c7308 */ /* 0x000ff00000000800 */
[----:B------:R-:W4:Y:S08]  /*2bc0*/  MUFU.EX2 R13, R13 ;  /* 0x0000000d000d7308 */ /* 0x000f300000000800 */
[----:B------:R-:W-:Y:S08]  /*2bd0*/  MUFU.EX2 R15, R15 ;  /* 0x0000000f000f7308 */ /* 0x000ff00000000800 */
[----:B------:R-:W-:Y:S08]  /*2be0*/  MUFU.EX2 R156, R156 ;  /* 0x0000009c009c7308 */ /* 0x000ff00000000800 */
[----:B------:R-:W-:Y:S08]  /*2bf0*/  MUFU.EX2 R10, R10 ;  /* 0x0000000a000a7308 */ /* 0x000ff00000000800 */
[----:B------:R-:W5:Y:S08]  /*2c00*/  MUFU.EX2 R197, R197 ;  /* 0x000000c500c57308 */ /* 0x000f700000000800 */
[----:B------:R-:W-:Y:S08]  /*2c10*/  MUFU.EX2 R14, R14 ;  /* 0x0000000e000e7308 */ /* 0x000ff00000000800 */
[----:B------:R-:W1:Y:S08]  /*2c20*/  MUFU.EX2 R21, R21 ;  /* 0x0000001500157308 */ /* 0x000e700000000800 */
[----:B------:R-:W-:Y:S08]  /*2c30*/  MUFU.EX2 R157, R157 ;  /* 0x0000009d009d7308 */ /* 0x000ff00000000800 */
[----:B------:R-:W1:Y:S08]  /*2c40*/  MUFU.EX2 R158, R158 ;  /* 0x0000009e009e7308 */ /* 0x000e700000000800 */
[----:B------:R-:W-:Y:S08]  /*2c50*/  MUFU.EX2 R160, R160 ;  /* 0x000000a000a07308 */ /* 0x000ff00000000800 */
[----:B------:R-:W-:Y:S08]  /*2c60*/  MUFU.EX2 R161, R161 ;  /* 0x000000a100a17308 */ /* 0x000ff00000000800 */
[----:B------:R-:W-:Y:S08]  /*2c70*/  MUFU.EX2 R23, R23 ;  /* 0x0000001700177308 */ /* 0x000ff00000000800 */
[----:B------:R-:W1:Y:S08]  /*2c80*/  MUFU.EX2 R164, R164 ;  /* 0x000000a400a47308 */ /* 0x000e700000000800 */
        /* <DEDUP_REMOVED lines=14> */
[----:B------:R-:W-:Y:S01]  /*2d70*/  MUFU.EX2 R175, R175 ;  /* 0x000000af00af7308 */ /* 0x000fe20000000800 */
[----:B------:R-:W-:-:S02]  /*2d80*/  WARPGROUP.DEPBAR.LE gsb0, 0x0 ;  /* 0x00008000000079c5 */ /* 0x000fc40000010000 */
[----:B0-----:R-:W-:Y:S01]  /*2d90*/  F2FP.F16.F32.PACK_AB R152, R195, R6 ;  /* 0x00000006c398723e */ /* 0x001fe200000000ff */
[----:B------:R-:W-:Y:S01]  /*2da0*/  FADD.FTZ R6, R6, R179 ;  /* 0x000000b306067221 */ /* 0x000fe20000010000 */
[----:B--2---:R-:W-:Y:S01]  /*2db0*/  F2FP.F16.F32.PACK_AB R153, R7, R4 ;  /* 0x000000040799723e */ /* 0x004fe200000000ff */
[----:B------:R-:W-:Y:S01]  /*2dc0*/  FADD.FTZ R4, R4, R181 ;  /* 0x000000b504047221 */ /* 0x000fe20000010000 */
[----:B------:R-:W-:Y:S01]  /*2dd0*/  F2FP.F16.F32.PACK_AB R154, R11, R8 ;  /* 0x000000080b9a723e */ /* 0x000fe200000000ff */
[----:B------:R-:W0:Y:S01]  /*2de0*/  MUFU.EX2 R186, R186 ;  /* 0x000000ba00ba7308 */ /* 0x000e220000000800 */
[----:B---3--:R-:W-:Y:S01]  /*2df0*/  F2FP.F16.F32.PACK_AB R155, R20, R9 ;  /* 0x00000009149b723e */ /* 0x008fe200000000ff */
[----:B------:R-:W-:Y:S01]  /*2e00*/  FADD.FTZ R195, R195, R6 ;  /* 0x00000006c3c37221 */ /* 0x000fe20000010000 */
[----:B------:R-:W-:Y:S02]  /*2e10*/  FADD.FTZ R4, R7, R4 ;  /* 0x0000000407047221 */ /* 0x000fe40000010000 */
[----:B------:R-:W-:Y:S01]  /*2e20*/  WARPGROUP.ARRIVE ;  /* 0x00000000000079c5 */ /* 0x000fe20000000000 */
[----:B------:R-:W-:Y:S01]  /*2e30*/  FADD.FTZ R8, R8, R195 ;  /* 0x000000c308087221 */ /* 0x000fe20000010000 */
[----:B------:R-:W-:Y:S01]  /*2e40*/  FADD.FTZ R9, R9, R4 ;  /* 0x0000000409097221 */ /* 0x000fe20000010000 */
[----:B------:R-:W-:Y:S02]  /*2e50*/  MUFU.EX2 R185, R185 ;  /* 0x000000b900b97308 */ /* 0x000fe40000000800 */
[----:B------:R-:W-:Y:S01]  /*2e60*/  FADD.FTZ R11, R11, R8 ;  /* 0x000000080b0b7221 */ /* 0x000fe20000010000 */
[----:B------:R-:W-:Y:S01]  /*2e70*/  HGMMA.64x256x16.F32 R24, R152, gdesc[UR4].tnspB, R24, gsb0 ;  /* 0x43e0000498187df0 */ /* 0x000fe20008000818 */
[----:B------:R-:W-:Y:S01]  /*2e80*/  UIADD3 UR6, UR10, 0x100, URZ ;  /* 0x000001000a067890 */ /* 0x000fe2000fffe03f */
[----:B------:R-:W-:Y:S01]  /*2e90*/  FADD.FTZ R9, R20, R9 ;  /* 0x0000000914097221 */ /* 0x000fe20000010000 */
[----:B------:R-:W-:-:S02]  /*2ea0*/  UMOV UR7, 0x40000040 ;  /* 0x4000004000077882 */ /* 0x000fc40000000000 */
[----:B------:R-:W2:Y:S01]  /*2eb0*/  MUFU.EX2 R188, R188 ;  /* 0x000000bc00bc7308 */ /* 0x000ea20000000800 */
[----:B------:R-:W-:Y:S02]  /*2ec0*/  WARPGROUP.DEPBAR.LE gsb0, 0x0 ;  /* 0x00008000000079c5 */ /* 0x000fe40000010000 */
[----:B----4-:R-:W-:Y:S01]  /*2ed0*/  F2FP.F16.F32.PACK_AB R152, R13, R12 ;  /* 0x0000000c0d98723e */ /* 0x010fe200000000ff */
[----:B------:R-:W-:Y:S01]  /*2ee0*/  FADD.FTZ R12, R12, R11 ;  /* 0x0000000b0c0c7221 */ /* 0x000fe20000010000 */
[----:B-----5:R-:W-:Y:S01]  /*2ef0*/  F2FP.F16.F32.PACK_AB R153, R197, R10 ;  /* 0x0000000ac599723e */ /* 0x020fe200000000ff */
[----:B------:R-:W-:Y:S01]  /*2f00*/  FADD.FTZ R10, R10, R9 ;  /* 0x000000090a0a7221 */ /* 0x000fe20000010000 */
[----:B------:R-:W-:Y:S01]  /*2f10*/  F2FP.F16.F32.PACK_AB R154, R156, R15 ;  /* 0x0000000f9c9a723e */ /* 0x000fe200000000ff */
[----:B------:R-:W-:Y:S01]  /*2f20*/  FADD.FTZ R12, R13, R12 ;  /* 0x0000000c0d0c7221 */ /* 0x000fe20000010000 */
[----:B-1----:R-:W-:Y:S01]  /*2f30*/  F2FP.F16.F32.PACK_AB R155, R21, R14 ;  /* 0x0000000e159b723e */ /* 0x002fe200000000ff */
[----:B------:R-:W-:-:S02]  /*2f40*/  FADD.FTZ R197, R197, R10 ;  /* 0x0000000ac5c57221 */ /* 0x000fc40000010000 */
[----:B------:R-:W-:Y:S01]  /*2f50*/  FADD.FTZ R15, R15, R12 ;  /* 0x0000000c0f0f7221 */ /* 0x000fe20000010000 */
[----:B------:R-:W-:Y:S01]  /*2f60*/  WARPGROUP.ARRIVE ;  /* 0x00000000000079c5 */ /* 0x000fe20000000000 */
[----:B------:R-:W-:Y:S02]  /*2f70*/  FADD.FTZ R14, R14, R197 ;  /* 0x000000c50e0e7221 */ /* 0x000fe40000010000 */
[----:B------:R-:W-:Y:S02]  /*2f80*/  FADD.FTZ R156, R156, R15 ;  /* 0x0000000f9c9c7221 */ /* 0x000fe40000010000 */
[----:B------:R-:W-:-:S05]  /*2f90*/  FADD.FTZ R14, R21, R14 ;  /* 0x0000000e150e7221 */ /* 0x000fca0000010000 */
[----:B------:R-:W-:Y:S01]  /*2fa0*/  HGMMA.64x256x16.F32 R24, R152, gdesc[UR4].tnspB, R24, gsb0 ;  /* 0x43e0000498187df0 */ /* 0x000fe20008000818 */
[----:B------:R-:W-:Y:S01]  /*2fb0*/  UIADD3 UR6, UR10, 0x180, URZ ;  /* 0x000001800a067890 */ /* 0x000fe2000fffe03f */
[----:B------:R-:W-:Y:S01]  /*2fc0*/  UMOV UR7, 0x40000040 ;  /* 0x4000004000077882 */ /* 0x000fe20000000000 */
[----:B------:R-:W-:Y:S02]  /*2fd0*/  WARPGROUP.DEPBAR.LE gsb0, 0x0 ;  /* 0x00008000000079c5 */ /* 0x000fe40000010000 */
[----:B------:R-:W-:Y:S01]  /*2fe0*/  F2FP.F16.F32.PACK_AB R152, R158, R157 ;  /* 0x0000009d9e98723e */ /* 0x000fe200000000ff */
[----:B------:R-:W-:Y:S01]  /*2ff0*/  FADD.FTZ R157, R157, R156 ;  /* 0x0000009c9d9d7221 */ /* 0x000fe20000010000 */
[----:B------:R-:W-:Y:S01]  /*3000*/  F2FP.F16.F32.PACK_AB R153, R164, R23 ;  /* 0x00000017a499723e */ /* 0x000fe200000000ff */
[----:B------:R-:W-:Y:S01]  /*3010*/  FADD.FTZ R23, R23, R14 ;  /* 0x0000000e17177221 */ /* 0x000fe20000010000 */
[----:B------:R-:W-:Y:S01]  /*3020*/  F2FP.F16.F32.PACK_AB R154, R161, R160 ;  /* 0x000000a0a19a723e */ /* 0x000fe200000000ff */
[----:B------:R-:W-:Y:S01]  /*3030*/  FADD.FTZ R157, R158, R157 ;  /* 0x0000009d9e9d7221 */ /* 0x000fe20000010000 */
[----:B------:R-:W-:Y:S01]  /*3040*/  F2FP.F16.F32.PACK_AB R155, R192, R159 ;  /* 0x0000009fc09b723e */ /* 0x000fe200000000ff */
[----:B------:R-:W-:-:S02]  /*3050*/  FADD.FTZ R164, R164, R23 ;  /* 0x00000017a4a47221 */ /* 0x000fc40000010000 */
[----:B------:R-:W-:Y:S01]  /*3060*/  FADD.FTZ R160, R160, R157 ;  /* 0x0000009da0a07221 */ /* 0x000fe20000010000 */
[----:B------:R-:W-:Y:S01]  /*3070*/  WARPGROUP.ARRIVE ;  /* 0x00000000000079c5 */ /* 0x000fe20000000000 */
[----:B------:R-:W-:Y:S02]  /*3080*/  FADD.FTZ R159, R159, R164 ;  /* 0x000000a49f9f7221 */ /* 0x000fe40000010000 */
[----:B------:R-:W-:Y:S02]  /*3090*/  FADD.FTZ R161, R161, R160 ;  /* 0x000000a0a1a17221 */ /* 0x000fe40000010000 */
[----:B------:R-:W-:-:S08]  /*30a0*/  FADD.FTZ R192, R192, R159 ;  /* 0x0000009fc0c07221 */ /* 0x000fd00000010000 */
        /* <DEDUP_REMOVED lines=23> */
[----:B0-----:R-:W-:Y:S01]  /*3220*/  F2FP.F16.F32.PACK_AB R153, R186, R175 ;  /* 0x000000afba99723e */ /* 0x001fe200000000ff */
[----:B------:R-:W-:Y:S01]  /*3230*/  FADD.FTZ R175, R175, R174 ;  /* 0x000000aeafaf7221 */ /* 0x000fe20000010000 */
[----:B------:R-:W-:Y:S01]  /*3240*/  F2FP.F16.F32.PACK_AB R154, R173, R170 ;  /* 0x000000aaad9a723e */ /* 0x000fe200000000ff */
[----:B------:R-:W-:Y:S01]  /*3250*/  FADD.FTZ R171, R171, R166 ;  /* 0x000000a6abab7221 */ /* 0x000fe20000010000 */
[----:B--2---:R-:W-:Y:S01]  /*3260*/  F2FP.F16.F32.PACK_AB R155, R188, R185 ;  /* 0x000000b9bc9b723e */ /* 0x004fe200000000ff */
[----:B------:R-:W-:-:S02]  /*3270*/  FADD.FTZ R186, R186, R175 ;  /* 0x000000afbaba7221 */ /* 0x000fc40000010000 */
[----:B------:R-:W-:Y:S01]  /*3280*/  FADD.FTZ R4, R170, R171 ;  /* 0x000000abaa047221 */ /* 0x000fe20000010000 */
[----:B------:R-:W-:Y:S01]  /*3290*/  WARPGROUP.ARRIVE ;  /* 0x00000000000079c5 */ /* 0x000fe20000000000 */
[----:B------:R-:W-:Y:S02]  /*32a0*/  FADD.FTZ R185, R185, R186 ;  /* 0x000000bab9b97221 */ /* 0x000fe40000010000 */
[----:B------:R-:W-:Y:S02]  /*32b0*/  FADD.FTZ R4, R173, R4 ;  /* 0x00000004ad047221 */ /* 0x000fe40000010000 */
[----:B------:R-:W-:-:S08]  /*32c0*/  FADD.FTZ R6, R188, R185 ;  /* 0x000000b9bc067221 */ /* 0x000fd00000010000 */
[----:B------:R-:W-:Y:S03]  /*32d0*/  HGMMA.64x256x16.F32 R24, R152, gdesc[UR4].tnspB, R24, gsb0 ;  /* 0x43e0000498187df0 */ /* 0x000fe60008000818 */
[----:B------:R-:W-:Y:S02]  /*32e0*/  WARPGROUP.DEPBAR.LE gsb0, 0x0 ;  /* 0x00008000000079c5 */ /* 0x000fe40000010000 */
[----:B------:R0:W-:Y:S01]  /*32f0*/  @!P1 SYNCS.ARRIVE.TRANS64.RED.A1T0 RZ, [R184+URZ], RZ ;  /* 0x000000ffb8ff99a7 */ /* 0x0001e2000810043f */
[----:B------:R-:W-:Y:S05]  /*3300*/  @!P2 BRA `(.L_x_191) ;  /* 0x00000024000ca947 */ /* 0x000fea0003800000 */
[----:B------:R-:W-:Y:S01]  /*3310*/  IMAD.MOV.U32 R11, RZ, RZ, R3 ;  /* 0x000000ffff0b7224 */ /* 0x000fe200078e0003 */
[----:B------:R-:W-:Y:S01]  /*3320*/  UIADD3 UR45, UR45, -0x2, URZ ;  /* 0xfffffffe2d2d7890 */ /* 0x000fe2000fffe03f */
[----:B------:R-:W-:Y:S01]  /*3330*/  IMAD.MOV.U32 R7, RZ, RZ, R0 ;  /* 0x000000ffff077224 */ /* 0x000fe200078e0000 */
[----:B------:R-:W-:-:S10]  /*3340*/  ULDC UR27, c[0x0][0xa80] ;  /* 0x0002a000001b7ab9 */ /* 0x000fd40000000800 */
.L_x_200:
        /* <DEDUP_REMOVED lines=8> */
[----:B-1----:R-:W-:Y:S11]  /*33d0*/  @!P0 BRA `(.L_x_192) ;  /* 0x0000000000048947 */ /* 0x002ff60003800000 */
[----:B------:R-:W-:Y:S01]  /*33e0*/  BPT.TRAP 0x1 ;  /* 0x000000040000795c */ /* 0x000fe20000300000 */
.L_x_192:
[----:B------:R-:W1:Y:S01]  /*33f0*/  S2UR UR7, SR_CgaCtaId ;  /* 0x00000000000779c3 */ /* 0x000e620000008800 */
[----:B------:R-:W-:Y:S01]  /*3400*/  UMOV UR6, 0x400 ;  /* 0x0000040000067882 */ /* 0x000fe20000000000 */
[----:B------:R-:W-:-:S05]  /*3410*/  IMAD.U32 R0, RZ, RZ, UR37 ;  /* 0x00000025ff007e24 */ /* 0x000fca000f8e00ff */
[----:B------:R-:W-:Y:S01]  /*3420*/  SHF.L.U32 R0, R0, 0x1f, RZ ;  /* 0x0000001f00007819 */ /* 0x000fe200000006ff */
[----:B-1----:R-:W-:-:S04]  /*3430*/  ULEA UR20, UR7, UR6, 0x18 ;  /* 0x0000000607147291 */ /* 0x002fc8000f8ec03f */
[----:B------:R-:W-:-:S09]  /*3440*/  ULEA UR28, UR38, UR20, 0x3 ;  /* 0x00000014261c7291 */ /* 0x000fd2000f8e183f */
[----:B------:R1:W2:Y:S01]  /*3450*/  SYNCS.PHASECHK.TRANS64.TRYWAIT P3, [UR28+0x32430], R0 ;  /* 0x03243000ff0075a7 */ /* 0x0002a2000806015c */
[----:B------:R-:W-:Y:S05]  /*3460*/  @!P0 BRA `(.L_x_193) ;  /* 0x0000000000048947 */ /* 0x000fea0003800000 */
[----:B------:R-:W-:Y:S01]  /*3470*/  BPT.TRAP 0x1 ;  /* 0x000000040000795c */ /* 0x000fe20000300000 */
.L_x_193:
[----:B--2---:R-:W-:Y:S05]  /*3480*/  @P3 BRA `(.L_x_194) ;  /* 0x0000000000083947 */ /* 0x004fea0003800000 */
[----:B------:R-:W2:Y:S02]  /*3490*/  SYNCS.PHASECHK.TRANS64.TRYWAIT P3, [UR28+0x32430], R0 ;  /* 0x03243000ff0075a7 */ /* 0x000ea4000806015c */
[----:B--2---:R-:W-:Y:S05]  /*34a0*/  @!P3 BRA `(.L_x_195) ;  /* 0x00000098005cb947 */ /* 0x004fea0003800000 */
.L_x_194:
[----:B------:R-:W-:Y:S01]  /*34b0*/  UIMAD UR6, UR38, 0x300, UR24 ;  /* 0x00000300260678a4 */ /* 0x000fe2000f8e0218 */
[----:B0-----:R-:W-:Y:S01]  /*34c0*/  WARPGROUP.ARRIVE ;  /* 0x00000000000079c5 */ /* 0x001fe20000000000 */
[----:B------:R-:W-:Y:S01]  /*34d0*/  UMOV UR7, 0x40000040 ;  /* 0x4000004000077882 */ /* 0x000fe20000000000 */
[----:B------:R-:W-:Y:S01]  /*34e0*/  UMOV UR11, 0x40000040 ;  /* 0x40000040000b7882 */ /* 0x000fe20000000000 */
[----:B------:R-:W-:Y:S02]  /*34f0*/  UIADD3 UR10, UR6, 0x2, URZ ;  /* 0x00000002060a7890 */ /* 0x000fe4000fffe03f */
[----:B------:R-:W-:Y:S01]  /*3500*/  UIADD3 UR14, UR6, 0x4, URZ ;  /* 0x00000004060e7890 */ /* 0x000fe2000fffe03f */
[----:B------:R-:W-:Y:S02]  /*3510*/  UMOV UR15, 0x40000040 ;  /* 0x40000040000f7882 */ /* 0x000fe40000000000 */
[----:B------:R-:W-:Y:S01]  /*3520*/  HGMMA.64x96x16.F32 R152, gdesc[UR4], RZ, !UPT, gsb0 ;  /* 0x01600000049879f0 */ /* 0x000fe2000c0008ff */
[----:B------:R-:W-:Y:S01]  /*3530*/  UIADD3 UR18, UR6, 0x6, URZ ;  /* 0x0000000606127890 */ /* 0x000fe2000fffe03f */
        /* <DEDUP_REMOVED lines=11> */
[----:B------:R-:W-:Y:S05]  /*35f0*/  @!P0 BRA `(.L_x_196) ;  /* 0x0000000000048947 */ /* 0x000fea0003800000 */
[----:B------:R-:W-:Y:S01]  /*3600*/  BPT.TRAP 0x1 ;  /* 0x000000040000795c */ /* 0x000fe20000300000 */
.L_x_196:
[----:B------:R0:W3:Y:S01]  /*3610*/  SYNCS.PHASECHK.TRANS64.TRYWAIT P3, [UR28+0x32450], R0 ;  /* 0x03245000ff0075a7 */ /* 0x0000e2000806015c */
[----:B------:R-:W-:Y:S05]  /*3620*/  @!P0 BRA `(.L_x_197) ;  /* 0x0000000000048947 */ /* 0x000fea0003800000 */
[----:B------:R-:W-:Y:S01]  /*3630*/  BPT.TRAP 0x1 ;  /* 0x000000040000795c */ /* 0x000fe20000300000 */
.L_x_197:
[----:B---3--:R-:W-:Y:S05]  /*3640*/  @P3 BRA `(.L_x_198) ;  /* 0x0000000000083947 */ /* 0x008fea0003800000 */
[----:B------:R-:W3:Y:S02]  /*3650*/  SYNCS.PHASECHK.TRANS64.TRYWAIT P3, [UR28+0x32450], R0 ;  /* 0x03245000ff0075a7 */ /* 0x000ee4000806015c */
[----:B---3--:R-:W-:Y:S05]  /*3660*/  @!P3 BRA `(.L_x_199) ;  /* 0x000000980004b947 */ /* 0x008fea0003800000 */
.L_x_198:
[----:B------:R-:W-:Y:S01]  /*3670*/  ULEA UR20, UR42, UR20, 0xd ;  /* 0x000000142a147291 */ /* 0x000fe2000f8e683f */
[----:B------:R-:W-:Y:S01]  /*3680*/  WARPGROUP.ARRIVE ;  /* 0x00000000000079c5 */ /* 0x000fe20000000000 */
[----:B------:R-:W-:-:S05]  /*3690*/  UIMAD UR7, UR38, 0xc00, UR25 ;  /* 0x00000c00260778a4 */ /* 0x000fca000f8e0219 */
[----:B------:R-:W3:Y:S01]  /*36a0*/  S2R R200, SR_TID.X ;  /* 0x0000000000c87919 */ /* 0x000ee20000002100 */
[----:B------:R-:W-:Y:S01]  /*36b0*/  UIADD3 UR20, UR20, 0x22400, URZ ;  /* 0x0002240014147890 */ /* 0x000fe2000fffe03f */
[----:B------:R-:W-:Y:S01]  /*36c0*/  IMAD.U32 R20, RZ, RZ, UR28 ;  /* 0x0000001cff147e24 */ /* 0x000fe2000f8e00ff */
[----:B------:R-:W-:Y:S01]  /*36d0*/  UMOV UR23, 0x40000040 ;  /* 0x4000004000177882 */ /* 0x000fe20000000000 */
[----:B------:R-:W-:Y:S01]  /*36e0*/  UMOV UR21, 0x40000040 ;  /* 0x4000004000157882 */ /* 0x000fe20000000000 */
[----:B------:R-:W-:Y:S01]  /*36f0*/  USHF.R.U32.HI UR20, URZ, 0x4, UR20 ;  /* 0x000000043f147899 */ /* 0x000fe20008011614 */
[C---:B------:R-:W-:Y:S01]  /*3700*/  @!P1 VIADD R21, R20.reuse, 0x32440 ;  /* 0x0003244014159836 */ /* 0x040fe20000000000 */
[----:B------:R-:W-:Y:S01]  /*3710*/  UMOV UR22, UR7 ;  /* 0x0000000700167c82 */ /* 0x000fe20008000000 */
[----:B------:R-:W-:Y:S01]  /*3720*/  UIMAD UR10, UR38, 0xc00, UR26 ;  /* 0x00000c00260a78a4 */ /* 0x000fe2000f8e021a */
[----:B------:R-:W-:Y:S01]  /*3730*/  @!P1 VIADD R20, R20, 0x32460 ;  /* 0x0003246014149836 */ /* 0x000fe20000000000 */
[----:B------:R-:W-:-:S04]  /*3740*/  ULOP3.LUT UR6, UR20, 0x3fff, URZ, 0xc0, !UPT ;  /* 0x00003fff14067892 */ /* 0x000fc8000f8ec03f */
[----:B------:R-:W-:Y:S01]  /*3750*/  ULOP3.LUT UR6, UR6, 0x10000, URZ, 0xfc, !UPT ;  /* 0x0001000006067892 */ /* 0x000fe2000f8efc3f */
[----:B------:R-:W-:-:S06]  /*3760*/  @!P1 PRMT R20, RZ, 0x654, R20 ;  /* 0x00000654ff149816 */ /* 0x000fcc0000000014 */
[----:B------:R-:W-:Y:S02]  /*3770*/  UMOV UR20, UR6 ;  /* 0x0000000600147c82 */ /* 0x000fe40008000000 */
[----:B------:R-:W-:Y:S01]  /*3780*/  HGMMA.64x96x16.F32 R152, gdesc[UR20], R152, gsb0 ;  /* 0x01600000149879f0 */ /* 0x000fe20008000898 */
[----:B------:R-:W-:Y:S02]  /*3790*/  UIADD3 UR22, UR7, 0x2, URZ ;  /* 0x0000000207167890 */ /* 0x000fe4000fffe03f */
[----:B------:R-:W-:Y:S01]  /*37a0*/  UIADD3 UR20, UR6, 0x2, URZ ;  /* 0x0000000206147890 */ /* 0x000fe2000fffe03f */
[----:B------:R-:W-:Y:S01]  /*37b0*/  UMOV UR23, 0x40000040 ;  /* 0x4000004000177882 */ /* 0x000fe20000000000 */
[----:B------:R-:W-:Y:S01]  /*37c0*/  UMOV UR21, 0x40000040 ;  /* 0x4000004000157882 */ /* 0x000fe20000000000 */
[----:B---3--:R-:W-:Y:S01]  /*37d0*/  SHF.R.U32.HI R200, RZ, 0x7, R200 ;  /* 0x00000007ffc87819 */ /* 0x008fe200000116c8 */
        /* <DEDUP_REMOVED lines=98> */
[----:B------:R-:W-:Y:S01]  /*3e00*/  UMOV UR6, UR10 ;  /* 0x0000000a00067c82 */ /* 0x000fe20008000000 */
[----:B------:R-:W-:Y:S01]  /*3e10*/  UMOV UR7, 0x40000040 ;  /* 0x4000004000077882 */ /* 0x000fe20000000000 */
[----:B------:R-:W-:Y:S02]  /*3e20*/  WARPGROUP.DEPBAR.LE gsb0, 0x0 ;  /* 0x00008000000079c5 */ /* 0x000fe40000010000 */
[----:B------:R-:W-:-:S06]  /*3e30*/  WARPGROUP.ARRIVE ;  /* 0x00000000000079c5 */ /* 0x000fcc0000000000 */
[----:B------:R-:W-:Y:S03]  /*3e40*/  HGMMA.64x96x16.F32 R152, gdesc[UR20], R152, gsb0 ;  /* 0x01600000149879f0 */ /* 0x000fe60008000898 */
[----:B------:R-:W-:Y:S02]  /*3e50*/  WARPGROUP.DEPBAR.LE gsb0, 0x0 ;  /* 0x00008000000079c5 */ /* 0x000fe40000010000 */
[----:B012---:R-:W-:-:S04]  /*3e60*/  FMNMX.FTZ R0, R152, R7, !PT ;  /* 0x0000000798007209 */ /* 0x007fc80007810000 */
[----:B------:R-:W-:-:S04]  /*3e70*/  FMNMX.FTZ R3, R153, R0, !PT ;  /* 0x0000000099037209 */ /* 0x000fc80007810000 */
[----:B------:R-:W-:-:S04]  /*3e80*/  FMNMX.FTZ R0, R156, R3, !PT ;  /* 0x000000039c007209 */ /* 0x000fc80007810000 */
[----:B------:R-:W-:-:S04]  /*3e90*/  FMNMX.FTZ R3, R157, R0, !PT ;  /* 0x000000009d037209 */ /* 0x000fc80007810000 */
[----:B------:R-:W-:-:S04]  /*3ea0*/  FMNMX.FTZ R0, R160, R3, !PT ;  /* 0x00000003a0007209 */ /* 0x000fc80007810000 */
[----:B------:R-:W-:Y:S02]  /*3eb0*/  FMNMX.FTZ R3, R161, R0, !PT ;  /* 0x00000000a1037209 */ /* 0x000fe40007810000 */
[----:B------:R-:W-:Y:S02]  /*3ec0*/  FMNMX.FTZ R0, R154, R11, !PT ;  /* 0x0000000b9a007209 */ /* 0x000fe40007810000 */
[----:B------:R-:W-:Y:S02]  /*3ed0*/  FMNMX.FTZ R8, R164, R3, !PT ;  /* 0x00000003a4087209 */ /* 0x000fe40007810000 */
[----:B------:R-:W-:Y:S02]  /*3ee0*/  FMNMX.FTZ R3, R155, R0, !PT ;  /* 0x000000009b037209 */ /* 0x000fe40007810000 */
[----:B------:R-:W-:Y:S02]  /*3ef0*/  FMNMX.FTZ R5, R165, R8, !PT ;  /* 0x00000008a5057209 */ /* 0x000fe40007810000 */
[----:B------:R-:W-:-:S02]  /*3f00*/  FMNMX.FTZ R0, R158, R3, !PT ;  /* 0x000000039e007209 */ /* 0x000fc40007810000 */
        /* <DEDUP_REMOVED lines=31> */
[----:B------:R-:W-:-:S03]  /*4100*/  FMNMX.FTZ R0, R190, R3, !PT ;  /* 0x00000003be007209 */ /* 0x000fc60007810000 */
[----:B------:R-:W0:Y:S01]  /*4110*/  SHFL.BFLY PT, R5, R8, 0x2, 0x1f ;  /* 0x0c401f0008057f89 */ /* 0x000e2200000e0000 */
[----:B------:R-:W-:-:S04]  /*4120*/  FMNMX.FTZ R3, R191, R0, !PT ;  /* 0x00000000bf037209 */ /* 0x000fc80007810000 */
[----:B------:R-:W-:-:S04]  /*4130*/  FMNMX.FTZ R0, R194, R3, !PT ;  /* 0x00000003c2007209 */ /* 0x000fc80007810000 */
[----:B------:R-:W-:-:S04]  /*4140*/  FMNMX.FTZ R3, R195, R0, !PT ;  /* 0x00000000c3037209 */ /* 0x000fc80007810000 */
[----:B------:R-:W-:-:S04]  /*4150*/  FMNMX.FTZ R0, R198, R3, !PT ;  /* 0x00000003c6007209 */ /* 0x000fc80007810000 */
[----:B------:R-:W-:-:S05]  /*4160*/  FMNMX.FTZ R3, R199, R0, !PT ;  /* 0x00000000c7037209 */ /* 0x000fca0007810000 */
[----:B------:R-:W1:Y:S01]  /*4170*/  SHFL.BFLY PT, R10, R3, 0x2, 0x1f ;  /* 0x0c401f00030a7f89 */ /* 0x000e6200000e0000 */
[----:B0-----:R-:W-:-:S05]  /*4180*/  FMNMX.FTZ R5, R8, R5, !PT ;  /* 0x0000000508057209 */ /* 0x001fca0007810000 */
[----:B------:R-:W0:Y:S01]  /*4190*/  SHFL.BFLY PT, R0, R5, 0x1, 0x1f ;  /* 0x0c201f0005007f89 */ /* 0x000e2200000e0000 */
[----:B-1----:R-:W-:-:S05]  /*41a0*/  FMNMX.FTZ R10, R3, R10, !PT ;  /* 0x0000000a030a7209 */ /* 0x002fca0007810000 */
[----:B------:R-:W1:Y:S01]  /*41b0*/  SHFL.BFLY PT, R13, R10, 0x1, 0x1f ;  /* 0x0c201f000a0d7f89 */ /* 0x000e6200000e0000 */
[----:B0-----:R-:W-:-:S05]  /*41c0*/  FMNMX.FTZ R0, R5, R0, !PT ;  /* 0x0000000005007209 */ /* 0x001fca0007810000 */
[C---:B------:R-:W-:Y:S01]  /*41d0*/  FMUL.FTZ R12, R0.reuse, UR27 ;  /* 0x0000001b000c7c20 */ /* 0x040fe20008410000 */
[----:B------:R-:W-:-:S03]  /*41e0*/  FADD.FTZ R7, -R0, R7 ;  /* 0x0000000700077221 */ /* 0x000fc60000010100 */
[--C-:B------:R-:W-:Y:S01]  /*41f0*/  FFMA.FTZ R156, R156, UR27, -R12.reuse ;  /* 0x0000001b9c9c7c23 */ /* 0x100fe2000801080c */
[--C-:B------:R-:W-:Y:S01]  /*4200*/  FFMA.FTZ R8, R152, UR27, -R12.reuse ;  /* 0x0000001b98087c23 */ /* 0x100fe2000801080c */
[--C-:B------:R-:W-:Y:S01]  /*4210*/  FFMA.FTZ R9, R153, UR27, -R12.reuse ;  /* 0x0000001b99097c23 */ /* 0x100fe2000801080c */
[----:B------:R-:W-:Y:S01]  /*4220*/  FMUL.FTZ R7, R7, UR27 ;  /* 0x0000001b07077c20 */ /* 0x000fe20008410000 */
[----:B------:R-:W-:Y:S01]  /*4230*/  VIADD R153, R200, 0x8 ;  /* 0x00000008c8997836 */ /* 0x000fe20000000000 */
[----:B------:R-:W-:Y:S02]  /*4240*/  @!P1 PRMT R152, RZ, 0x654, R21 ;  /* 0x00000654ff989816 */ /* 0x000fe40000000015 */
[----:B------:R-:W-:Y:S01]  /*4250*/  MUFU.EX2 R8, R8 ;  /* 0x0000000800087308 */ /* 0x000fe20000000800 */
[----:B-1----:R-:W-:Y:S01]  /*4260*/  FMNMX.FTZ R3, R10, R13, !PT ;  /* 0x0000000d0a037209 */ /* 0x002fe20007810000 */
[----:B------:R-:W-:-:S06]  /*4270*/  FFMA.FTZ R13, R157, UR27, -R12 ;  /* 0x0000001b9d0d7c23 */ /* 0x000fcc000801080c */
[----:B------:R0:W-:Y:S01]  /*4280*/  MUFU.EX2 R10, R156 ;  /* 0x0000009c000a7308 */ /* 0x0001e20000000800 */
[--C-:B------:R-:W-:Y:S01]  /*4290*/  FFMA.FTZ R157, R160, UR27, -R12.reuse ;  /* 0x0000001ba09d7c23 */ /* 0x100fe2000801080c */
[--C-:B------:R-:W-:Y:S01]  /*42a0*/  FFMA.FTZ R160, R165, UR27, -R12.reuse ;  /* 0x0000001ba5a07c23 */ /* 0x100fe2000801080c */
[C---:B------:R-:W-:Y:S01]  /*42b0*/  FADD.FTZ R5, -R3.reuse, R11 ;  /* 0x0000000b03057221 */ /* 0x040fe20000010100 */
[----:B------:R-:W-:Y:S01]  /*42c0*/  FMUL.FTZ R23, R3, UR27 ;  /* 0x0000001b03177c20 */ /* 0x000fe20008410000 */
[--C-:B------:R-:W-:Y:S01]  /*42d0*/  FFMA.FTZ R165, R168, UR27, -R12.reuse ;  /* 0x0000001ba8a57c23 */ /* 0x100fe2000801080c */
[--C-:B------:R-:W-:Y:S01]  /*42e0*/  FFMA.FTZ R168, R173, UR27, -R12.reuse ;  /* 0x0000001bada87c23 */ /* 0x100fe2000801080c */
[----:B------:R-:W-:Y:S01]  /*42f0*/  FMUL.FTZ R11, R5, UR27 ;  /* 0x0000001b050b7c20 */ /* 0x000fe20008410000 */
[----:B------:R-:W-:Y:S01]  /*4300*/  IADD3 R5, -R200, 0xb, RZ ;  /* 0x0000000bc8057810 */ /* 0x000fe20007ffe1ff */
[--C-:B------:R-:W-:Y:S01]  /*4310*/  FFMA.FTZ R14, R154, UR27, -R23.reuse ;  /* 0x0000001b9a0e7c23 */ /* 0x100fe20008010817 */
[--C-:B------:R-:W-:Y:S01]  /*4320*/  FFMA.FTZ R15, R155, UR27, -R23.reuse ;  /* 0x0000001b9b0f7c23 */ /* 0x100fe20008010817 */
[--C-:B0-----:R-:W-:Y:S01]  /*4330*/  FFMA.FTZ R156, R159, UR27, -R23.reuse ;  /* 0x0000001b9f9c7c23 */ /* 0x101fe20008010817 */
[--C-:B------:R-:W-:Y:S01]  /*4340*/  FFMA.FTZ R158, R158, UR27, -R23.reuse ;  /* 0x0000001b9e9e7c23 */ /* 0x100fe20008010817 */
[----:B------:R1:W-:Y:S06]  /*4350*/  BAR.ARV R5, 0x100 ;  /* 0x000400050000751d */ /* 0x0003ec0000002000 */
[----:B------:R0:W-:Y:S01]  /*4360*/  @!P1 SYNCS.ARRIVE.TRANS64.RED.A1T0 RZ, [R152+URZ], RZ ;  /* 0x000000ff98ff99a7 */ /* 0x0001e2000810043f */
[----:B------:R-:W2:Y:S01]  /*4370*/  MUFU.EX2 R7, R7 ;  /* 0x0000000700077308 */ /* 0x000ea20000000800 */
[--C-:B------:R-:W-:Y:S01]  /*4380*/  FFMA.FTZ R159, R164, UR27, -R12.reuse ;  /* 0x0000001ba49f7c23 */ /* 0x100fe2000801080c */
[--C-:B------:R-:W-:Y:S01]  /*4390*/  FFMA.FTZ R164, R167, UR27, -R23.reuse ;  /* 0x0000001ba7a47c23 */ /* 0x100fe20008010817 */
[--C-:B------:R-:W-:Y:S01]  /*43a0*/  FFMA.FTZ R167, R172, UR27, -R12.reuse ;  /* 0x0000001baca77c23 */ /* 0x100fe2000801080c */
[--C-:B------:R-:W-:Y:S01]  /*43b0*/  FFMA.FTZ R172, R175, UR27, -R23.reuse ;  /* 0x0000001bafac7c23 */ /* 0x100fe20008010817 */
[--C-:B------:R-:W-:Y:S01]  /*43c0*/  FFMA.FTZ R173, R176, UR27, -R12.reuse ;  /* 0x0000001bb0ad7c23 */ /* 0x100fe2000801080c */
[--C-:B------:R-:W-:Y:S01]  /*43d0*/  FFMA.FTZ R175, R180, UR27, -R12.reuse ;  /* 0x0000001bb4af7c23 */ /* 0x100fe2000801080c */
[--C-:B------:R-:W-:Y:S01]  /*43e0*/  FFMA.FTZ R176, R181, UR27, -R12.reuse ;  /* 0x0000001bb5b07c23 */ /* 0x100fe2000801080c */
[----:B------:R-:W3:Y:S01]  /*43f0*/  MUFU.EX2 R11, R11 ;  /* 0x0000000b000b7308 */ /* 0x000ee20000000800 */
[--C-:B------:R-:W-:Y:S01]  /*4400*/  FFMA.FTZ R180, R183, UR27, -R23.reuse ;  /* 0x0000001bb7b47c23 */ /* 0x100fe20008010817 */
[--C-:B------:R-:W-:Y:S01]  /*4410*/  FFMA.FTZ R181, R184, UR27, -R12.reuse ;  /* 0x0000001bb8b57c23 */ /* 0x100fe2000801080c */
[--C-:B------:R-:W-:Y:S01]  /*4420*/  FFMA.FTZ R183, R188, UR27, -R12.reuse ;  /* 0x0000001bbcb77c23 */ /* 0x100fe2000801080c */
[--C-:B------:R-:W-:Y:S01]  /*4430*/  FFMA.FTZ R184, R189, UR27, -R12.reuse ;  /* 0x0000001bbdb87c23 */ /* 0x100fe2000801080c */
[--C-:B------:R-:W-:Y:S01]  /*4440*/  FFMA.FTZ R188, R191, UR27, -R23.reuse ;  /* 0x0000001bbfbc7c23 */ /* 0x100fe20008010817 */
[--C-:B------:R-:W-:Y:S01]  /*4450*/  FFMA.FTZ R189, R192, UR27, -R12.reuse ;  /* 0x0000001bc0bd7c23 */ /* 0x100fe2000801080c */
[--C-:B------:R-:W-:Y:S01]  /*4460*/  FFMA.FTZ R192, R194, UR27, -R23.reuse ;  /* 0x0000001bc2c07c23 */ /* 0x100fe20008010817 */
[----:B------:R-:W0:Y:S01]  /*4470*/  MUFU.EX2 R9, R9 ;  /* 0x0000000900097308 */ /* 0x000e220000000800 */
[-C--:B--2---:R-:W-:Y:S01]  /*4480*/  FMUL.FTZ R24, R24, R7.reuse ;  /* 0x0000000718187220 */ /* 0x084fe20000410000 */
[-C--:B------:R-:W-:Y:S01]  /*4490*/  FMUL.FTZ R25, R25, R7.reuse ;  /* 0x0000000719197220 */ /* 0x080fe20000410000 */
[-C--:B------:R-:W-:Y:S01]  /*44a0*/  FMUL.FTZ R28, R28, R7.reuse ;  /* 0x000000071c1c7220 */ /* 0x080fe20000410000 */
[-C--:B------:R-:W-:Y:S01]  /*44b0*/  FMUL.FTZ R29, R29, R7.reuse ;  /* 0x000000071d1d7220 */ /* 0x080fe20000410000 */
[-C--:B------:R-:W-:Y:S01]  /*44c0*/  FMUL.FTZ R32, R32, R7.reuse ;  /* 0x0000000720207220 */ /* 0x080fe20000410000 */
[-C--:B------:R-:W-:Y:S01]  /*44d0*/  FMUL.FTZ R33, R33, R7.reuse ;  /* 0x0000000721217220 */ /* 0x080fe20000410000 */
[-C--:B------:R-:W-:Y:S01]  /*44e0*/  FMUL.FTZ R36, R36, R7.reuse ;  /* 0x0000000724247220 */ /* 0x080fe20000410000 */
[----:B------:R-:W2:Y:S01]  /*44f0*/  MUFU.EX2 R13, R13 ;  /* 0x0000000d000d7308 */ /* 0x000ea20000000800 */
        /* <DEDUP_REMOVED lines=15> */
[----:B------:R-:W4:Y:S01]  /*45f0*/  MUFU.EX2 R15, R15 ;  /* 0x0000000f000f7308 */ /* 0x000f220000000800 */
[----:B------:R4:W-:Y:S01]  /*4600*/  BAR.SYNC.DEFER_BLOCKING R153, 0x100 ;  /* 0x000400990000751d */ /* 0x0009e20000010000 */
        /* <DEDUP_REMOVED lines=14> */
[----:B------:R-:W1:Y:S01]  /*46f0*/  MUFU.EX2 R156, R156 ;  /* 0x0000009c009c7308 */ /* 0x000e620000000800 */
        /* <DEDUP_REMOVED lines=30> */
[-C--:B---3--:R-:W-:Y:S01]  /*48e0*/  FMUL.FTZ R26, R26, R11.reuse ;  /* 0x0000000b1a1a7220 */ /* 0x088fe20000410000 */
        /* <DEDUP_REMOVED lines=63> */
[----:B0-----:R-:W-:Y:S01]  /*4ce0*/  F2FP.F16.F32.PACK_AB R152, R9, R8 ;  /* 0x000000080998723e */ /* 0x001fe200000000ff */
[--C-:B-----5:R-:W-:Y:S01]  /*4cf0*/  FFMA.FTZ R158, R161, UR27, -R12.reuse ;  /* 0x0000001ba19e7c23 */ /* 0x120fe2000801080c */
[----:B--2---:R-:W-:Y:S01]  /*4d00*/  F2FP.F16.F32.PACK_AB R154, R13, R10 ;  /* 0x0000000a0d9a723e */ /* 0x004fe200000000ff */
[--C-:B------:R-:W-:Y:S01]  /*4d10*/  FFMA.FTZ R161, R162, UR27, -R23.reuse ;  /* 0x0000001ba2a17c23 */ /* 0x100fe20008010817 */
[----:B----4-:R-:W-:Y:S01]  /*4d20*/  F2FP.F16.F32.PACK_AB R153, R15, R14 ;  /* 0x0000000e0f99723e */ /* 0x010fe200000000ff */
[--C-:B------:R-:W-:Y:S01]  /*4d30*/  FFMA.FTZ R162, R163, UR27, -R23.reuse ;  /* 0x0000001ba3a27c23 */ /* 0x100fe20008010817 */
[----:B-1----:R-:W-:Y:S01]  /*4d40*/  F2FP.F16.F32.PACK_AB R155, R156, R21 ;  /* 0x000000159c9b723e */ /* 0x002fe200000000ff */
[--C-:B------:R-:W-:Y:S01]  /*4d50*/  FFMA.FTZ R163, R166, UR27, -R23.reuse ;  /* 0x0000001ba6a37c23 */ /* 0x100fe20008010817 */
[----:B------:R-:W-:Y:S01]  /*4d60*/  MUFU.EX2 R157, R157 ;  /* 0x0000009d009d7308 */ /* 0x000fe20000000800 */
[--C-:B------:R-:W-:Y:S01]  /*4d70*/  FFMA.FTZ R166, R169, UR27, -R12.reuse ;  /* 0x0000001ba9a67c23 */ /* 0x100fe2000801080c */
[----:B------:R-:W-:Y:S01]  /*4d80*/  WARPGROUP.ARRIVE ;  /* 0x00000000000079c5 */ /* 0x000fe20000000000 */
[--C-:B------:R-:W-:Y:S01]  /*4d90*/  FFMA.FTZ R169, R170, UR27, -R23.reuse ;  /* 0x0000001baaa97c23 */ /* 0x100fe20008010817 */
[--C-:B------:R-:W-:Y:S01]  /*4da0*/  FFMA.FTZ R170, R171, UR27, -R23.reuse ;  /* 0x0000001babaa7c23 */ /* 0x100fe20008010817 */
[--C-:B------:R-:W-:Y:S01]  /*4db0*/  FFMA.FTZ R171, R174, UR27, -R23.reuse ;  /* 0x0000001baeab7c23 */ /* 0x100fe20008010817 */
[--C-:B------:R-:W-:Y:S01]  /*4dc0*/  FFMA.FTZ R174, R177, UR27, -R12.reuse ;  /* 0x0000001bb1ae7c23 */ /* 0x100fe2000801080c */
[--C-:B------:R-:W-:Y:S01]  /*4dd0*/  FFMA.FTZ R177, R178, UR27, -R23.reuse ;  /* 0x0000001bb2b17c23 */ /* 0x100fe20008010817 */
[----:B------:R-:W-:Y:S01]  /*4de0*/  HGMMA.64x256x16.F32 R24, R152, gdesc[UR4].tnspB, R24, gsb0 ;  /* 0x43e0000498187df0 */ /* 0x000fe20008000818 */
[----:B------:R-:W0:Y:S01]  /*4df0*/  MUFU.EX2 R158, R158 ;  /* 0x0000009e009e7308 */ /* 0x000e220000000800 */
[----:B------:R-:W-:Y:S01]  /*4e00*/  UIADD3 UR6, UR10, 0x80, URZ ;  /* 0x000000800a067890 */ /* 0x000fe2000fffe03f */
[--C-:B------:R-:W-:Y:S01]  /*4e10*/  FFMA.FTZ R178, R179, UR27, -R23.reuse ;  /* 0x0000001bb3b27c23 */ /* 0x100fe20008010817 */
[----:B------:R-:W-:Y:S01]  /*4e20*/  UMOV UR7, 0x40000040 ;  /* 0x4000004000077882 */ /* 0x000fe20000000000 */
        /* <DEDUP_REMOVED lines=9> */
[--C-:B------:R-:W-:Y:S01]  /*4ec0*/  FFMA.FTZ R194, R198, UR27, -R23.reuse ;  /* 0x0000001bc6c27c23 */ /* 0x100fe20008010817 */
[----:B------:R-:W-:Y:S01]  /*4ed0*/  FFMA.FTZ R12, R197, UR27, -R12 ;  /* 0x0000001bc50c7c23 */ /* 0x000fe2000801080c */
[----:B------:R-:W-:Y:S01]  /*4ee0*/  FFMA.FTZ R23, R199, UR27, -R23 ;  /* 0x0000001bc7177c23 */ /* 0x000fe20008010817 */
[----:B------:R-:W-:Y:S01]  /*4ef0*/  MUFU.EX2 R160, R160 ;  /* 0x000000a000a07308 */ /* 0x000fe20000000800 */
[----:B------:R-:W-:Y:S01]  /*4f00*/  FFMA.FTZ R4, R7, R4, R8 ;  /* 0x0000000407047223 */ /* 0x000fe20000010008 */
[----:B------:R-:W-:Y:S01]  /*4f10*/  FFMA.FTZ R6, R11, R6, R14 ;  /* 0x000000060b067223 */ /* 0x000fe2000001000e */
[----:B------:R-:W-:-:S02]  /*4f20*/  IMAD.MOV.U32 R11, RZ, RZ, R3 ;  /* 0x000000ffff0b7224 */ /* 0x000fc400078e0003 */
[----:B------:R-:W-:Y:S01]  /*4f30*/  FADD.FTZ R9, R9, R4 ;  /* 0x0000000409097221 */ /* 0x000fe20000010000 */
[----:B------:R-:W-:Y:S01]  /*4f40*/  FADD.FTZ R6, R15, R6 ;  /* 0x000000060f067221 */ /* 0x000fe20000010000 */
[----:B------:R-:W-:Y:S01]  /*4f50*/  IMAD.MOV.U32 R7, RZ, RZ, R0 ;  /* 0x000000ffff077224 */ /* 0x000fe200078e0000 */
[----:B------:R-:W-:Y:S01]  /*4f60*/  MUFU.EX2 R161, R161 ;  /* 0x000000a100a17308 */ /* 0x000fe20000000800 */
[----:B------:R-:W-:Y:S01]  /*4f70*/  FADD.FTZ R10, R10, R9 ;  /* 0x000000090a0a7221 */ /* 0x000fe20000010000 */
[----:B------:R-:W-:-:S03]  /*4f80*/  FADD.FTZ R21, R21, R6 ;  /* 0x0000000615157221 */ /* 0x000fc60000010000 */
[----:B------:R-:W-:Y:S01]  /*4f90*/  FADD.FTZ R10, R13, R10 ;  /* 0x0000000a0d0a7221 */ /* 0x000fe20000010000 */
[----:B------:R-:W-:Y:S02]  /*4fa0*/  FADD.FTZ R156, R156, R21 ;  /* 0x000000159c9c7221 */ /* 0x000fe40000010000 */
[----:B------:R-:W1:Y:S08]  /*4fb0*/  MUFU.EX2 R162, R162 ;  /* 0x000000a200a27308 */ /* 0x000e700000000800 */
[----:B------:R-:W-:Y:S08]  /*4fc0*/  MUFU.EX2 R163, R163 ;  /* 0x000000a300a37308 */ /* 0x000ff00000000800 */
[----:B------:R-:W2:Y:S08]  /*4fd0*/  MUFU.EX2 R164, R164 ;  /* 0x000000a400a47308 */ /* 0x000eb00000000800 */
[----:B------:R-:W-:Y:S08]  /*4fe0*/  MUFU.EX2 R165, R165 ;  /* 0x000000a500a57308 */ /* 0x000ff00000000800 */
[----:B------:R-:W3:Y:S08]  /*4ff0*/  MUFU.EX2 R166, R166 ;  /* 0x000000a600a67308 */ /* 0x000ef00000000800 */
[----:B------:R-:W-:Y:S08]  /*5000*/  MUFU.EX2 R167, R167 ;  /* 0x000000a700a77308 */ /* 0x000ff00000000800 */
[----:B------:R-:W-:Y:S08]  /*5010*/  MUFU.EX2 R168, R168 ;  /* 0x000000a800a87308 */ /* 0x000ff00000000800 */
[----:B------:R-:W-:Y:S08]  /*5020*/  MUFU.EX2 R169, R169 ;  /* 0x000000a900a97308 */ /* 0x000ff00000000800 */
[----:B------:R-:W4:Y:S08]  /*5030*/  MUFU.EX2 R170, R170 ;  /* 0x000000aa00aa7308 */ /* 0x000f300000000800 */
[----:B------:R-:W-:Y:S08]  /*5040*/  MUFU.EX2 R171, R171 ;  /* 0x000000ab00ab7308 */ /* 0x000ff00000000800 */
[----:B------:R-:W5:Y:S08]  /*5050*/  MUFU.EX2 R172, R172 ;  /* 0x000000ac00ac7308 */ /* 0x000f700000000800 */
[----:B------:R-:W-:Y:S08]  /*5060*/  MUFU.EX2 R173, R173 ;  /* 0x000000ad00ad7308 */ /* 0x000ff00000000800 */
[----:B------:R-:W5:Y:S08]  /*5070*/  MUFU.EX2 R174, R174 ;  /* 0x000000ae00ae7308 */ /* 0x000f700000000800 */
[----:B------:R-:W-:Y:S08]  /*5080*/  MUFU.EX2 R175, R175 ;  /* 0x000000af00af7308 */ /* 0x000ff00000000800 */
[----:B------:R-:W-:Y:S08]  /*5090*/  MUFU.EX2 R176, R176 ;  /* 0x000000b000b07308 */ /* 0x000ff00000000800 */
[----:B------:R-:W-:Y:S08]  /*50a0*/  MUFU.EX2 R177, R177 ;  /* 0x000000b100b17308 */ /* 0x000ff00000000800 */
[----:B------:R-:W5:Y:S08]  /*50b0*/  MUFU.EX2 R178, R178 ;  /* 0x000000b200b27308 */ /* 0x000f700000000800 */
        /* <DEDUP_REMOVED lines=12> */
[----:B------:R-:W-:Y:S01]  /*5180*/  MUFU.EX2 R191, R191 ;  /* 0x000000bf00bf7308 */ /* 0x000fe20000000800 */
[----:B------:R-:W-:-:S02]  /*5190*/  WARPGROUP.DEPBAR.LE gsb0, 0x0 ;  /* 0x00008000000079c5 */ /* 0x000fc40000010000 */
[----:B0-----:R-:W-:-:S05]  /*51a0*/  F2FP.F16.F32.PACK_AB R152, R158, R157 ;  /* 0x0000009d9e98723e */ /* 0x001fca00000000ff */
[----:B------:R-:W-:Y:S01]  /*51b0*/  MUFU.EX2 R12, R12 ;  /* 0x0000000c000c7308 */ /* 0x000fe20000000800 */
[----:B-1----:R-:W-:Y:S01]  /*51c0*/  F2FP.F16.F32.PACK_AB R153, R162, R161 ;  /* 0x000000a1a299723e */ /* 0x002fe200000000ff */
[----:B------:R-:W-:Y:S01]  /*51d0*/  FADD.FTZ R157, R157, R10 ;  /* 0x0000000a9d9d7221 */ /* 0x000fe20000010000 */
[----:B------:R-:W-:Y:S01]  /*51e0*/  F2FP.F16.F32.PACK_AB R154, R160, R159 ;  /* 0x0000009fa09a723e */ /* 0x000fe200000000ff */
[----:B------:R-:W-:Y:S01]  /*51f0*/  FADD.FTZ R161, R161, R156 ;  /* 0x0000009ca1a17221 */ /* 0x000fe20000010000 */
[----:B--2---:R-:W-:Y:S01]  /*5200*/  F2FP.F16.F32.PACK_AB R155, R164, R163 ;  /* 0x000000a3a49b723e */ /* 0x004fe200000000ff */
[----:B------:R-:W-:Y:S02]  /*5210*/  FADD.FTZ R158, R158, R157 ;  /* 0x0000009d9e9e7221 */ /* 0x000fe40000010000 */
[----:B------:R-:W-:Y:S01]  /*5220*/  MUFU.EX2 R192, R192 ;  /* 0x000000c000c07308 */ /* 0x000fe20000000800 */
[----:B------:R-:W-:Y:S01]  /*5230*/  WARPGROUP.ARRIVE ;  /* 0x00000000000079c5 */ /* 0x000fe20000000000 */
[----:B------:R-:W-:Y:S01]  /*5240*/  FADD.FTZ R162, R162, R161 ;  /* 0x000000a1a2a27221 */ /* 0x000fe20000010000 */
[----:B------:R-:W-:-:S03]  /*5250*/  FADD.FTZ R159, R159, R158 ;  /* 0x0000009e9f9f7221 */ /* 0x000fc60000010000 */
[----:B------:R-:W-:Y:S01]  /*5260*/  FADD.FTZ R163, R163, R162 ;  /* 0x000000a2a3a37221 */ /* 0x000fe20000010000 */
[----:B------:R-:W-:Y:S01]  /*5270*/  HGMMA.64x256x16.F32 R24, R152, gdesc[UR4].tnspB, R24, gsb0 ;  /* 0x43e0000498187df0 */ /* 0x000fe20008000818 */
[----:B------:R-:W-:Y:S01]  /*5280*/  UIADD3 UR6, UR10, 0x100, URZ ;  /* 0x000001000a067890 */ /* 0x000fe2000fffe03f */
[----:B------:R-:W0:Y:S01]  /*5290*/  MUFU.EX2 R193, R193 ;  /* 0x000000c100c17308 */ /* 0x000e220000000800 */
[----:B------:R-:W-:Y:S01]  /*52a0*/  UMOV UR7, 0x40000040 ;  /* 0x4000004000077882 */ /* 0x000fe20000000000 */
[----:B------:R-:W-:Y:S01]  /*52b0*/  FADD.FTZ R160, R160, R159 ;  /* 0x0000009fa0a07221 */ /* 0x000fe20000010000 */
[----:B------:R-:W-:-:S05]  /*52c0*/  FADD.FTZ R164, R164, R163 ;  /* 0x000000a3a4a47221 */ /* 0x000fca0000010000 */
[----:B------:R-:W-:Y:S08]  /*52d0*/  MUFU.EX2 R194, R194 ;  /* 0x000000c200c27308 */ /* 0x000ff00000000800 */
[----:B------:R-:W1:Y:S01]  /*52e0*/  MUFU.EX2 R23, R23 ;  /* 0x0000001700177308 */ /* 0x000e620000000800 */
[----:B------:R-:W-:Y:S02]  /*52f0*/  WARPGROUP.DEPBAR.LE gsb0, 0x0 ;  /* 0x00008000000079c5 */ /* 0x000fe40000010000 */
[----:B---3--:R-:W-:Y:S01]  /*5300*/  F2FP.F16.F32.PACK_AB R152, R166, R165 ;  /* 0x000000a5a698723e */ /* 0x008fe200000000ff */
[----:B------:R-:W-:Y:S01]  /*5310*/  FADD.FTZ R165, R165, R160 ;  /* 0x000000a0a5a57221 */ /* 0x000fe20000010000 */
[----:B----4-:R-:W-:Y:S01]  /*5320*/  F2FP.F16.F32.PACK_AB R153, R170, R169 ;  /* 0x000000a9aa99723e */ /* 0x010fe200000000ff */
[----:B------:R-:W-:Y:S01]  /*5330*/  FADD.FTZ R169, R169, R164 ;  /* 0x000000a4a9a97221 */ /* 0x000fe20000010000 */
[----:B------:R-:W-:Y:S01]  /*5340*/  F2FP.F16.F32.PACK_AB R154, R168, R167 ;  /* 0x000000a7a89a723e */ /* 0x000fe200000000ff */
[----:B------:R-:W-:Y:S01]  /*5350*/  FADD.FTZ R166, R166, R165 ;  /* 0x000000a5a6a67221 */ /* 0x000fe20000010000 */
[----:B-----5:R-:W-:Y:S01]  /*5360*/  F2FP.F16.F32.PACK_AB R155, R172, R171 ;  /* 0x000000abac9b723e */ /* 0x020fe200000000ff */
[----:B------:R-:W-:-:S02]  /*5370*/  FADD.FTZ R170, R170, R169 ;  /* 0x000000a9aaaa7221 */ /* 0x000fc40000010000 */
[----:B------:R-:W-:Y:S01]  /*5380*/  FADD.FTZ R167, R167, R166 ;  /* 0x000000a6a7a77221 */ /* 0x000fe20000010000 */
[----:B------:R-:W-:Y:S01]  /*5390*/  WARPGROUP.ARRIVE ;  /* 0x00000000000079c5 */ /* 0x000fe20000000000 */
[----:B------:R-:W-:Y:S02]  /*53a0*/  FADD.FTZ R171, R171, R170 ;  /* 0x000000aaabab7221 */ /* 0x000fe40000010000 */
[----:B------:R-:W-:Y:S02]  /*53b0*/  FADD.FTZ R168, R168, R167 ;  /* 0x000000a7a8a87221 */ /* 0x000fe40000010000 */
[----:B------:R-:W-:Y:S01]  /*53c0*/  FADD.FTZ R172, R172, R171 ;  /* 0x000000abacac7221 */ /* 0x000fe20000010000 */
[----:B------:R-:W-:Y:S01]  /*53d0*/  HGMMA.64x256x16.F32 R24, R152, gdesc[UR4].tnspB, R24, gsb0 ;  /* 0x43e0000498187df0 */ /* 0x000fe20008000818 */
[----:B------:R-:W-:Y:S01]  /*53e0*/  UIADD3 UR6, UR10, 0x180, URZ ;  /* 0x000001800a067890 */ /* 0x000fe2000fffe03f */
[----:B------:R-:W-:Y:S01]  /*53f0*/  UMOV UR7, 0x40000040 ;  /* 0x4000004000077882 */ /* 0x000fe20000000000 */
[----:B------:R-:W-:-:S02]  /*5400*/  WARPGROUP.DEPBAR.LE gsb0, 0x0 ;  /* 0x00008000000079c5 */ /* 0x000fc40000010000 */
[----:B------:R-:W-:Y:S01]  /*5410*/  F2FP.F16.F32.PACK_AB R152, R174, R173 ;  /* 0x000000adae98723e */ /* 0x000fe200000000ff */
[----:B------:R-:W-:Y:S01]  /*5420*/  FADD.FTZ R173, R173, R168 ;  /* 0x000000a8adad7221 */ /* 0x000fe20000010000 */
[----:B------:R-:W-:Y:S01]  /*5430*/  F2FP.F16.F32.PACK_AB R153, R178, R177 ;  /* 0x000000b1b299723e */ /* 0x000fe200000000ff */
[----:B------:R-:W-:Y:S01]  /*5440*/  FADD.FTZ R177, R177, R172 ;  /* 0x000000acb1b17221 */ /* 0x000fe20000010000 */
[----:B------:R-:W-:Y:S01]  /*5450*/  F2FP.F16.F32.PACK_AB R154, R176, R175 ;  /* 0x000000afb09a723e */ /* 0x000fe200000000ff */
[----:B------:R-:W-:Y:S01]  /*5460*/  FADD.FTZ R174, R174, R173 ;  /* 0x000000adaeae7221 */ /* 0x000fe20000010000 */
[----:B------:R-:W-:Y:S01]  /*5470*/  F2FP.F16.F32.PACK_AB R155, R180, R179 ;  /* 0x000000b3b49b723e */ /* 0x000fe200000000ff */
[----:B------:R-:W-:Y:S02]  /*5480*/  FADD.FTZ R178, R178, R177 ;  /* 0x000000b1b2b27221 */ /* 0x000fe40000010000 */
[----:B------:R-:W-:Y:S01]  /*5490*/  FADD.FTZ R175, R175, R174 ;  /* 0x000000aeafaf7221 */ /* 0x000fe20000010000 */
[----:B------:R-:W-:Y:S01]  /*54a0*/  WARPGROUP.ARRIVE ;  /* 0x00000000000079c5 */ /* 0x000fe20000000000 */
[----:B------:R-:W-:-:S02]  /*54b0*/  FADD.FTZ R179, R179, R178 ;  /* 0x000000b2b3b37221 */ /* 0x000fc40000010000 */
        /* <DEDUP_REMOVED lines=39> */
[----:B------:R-:W-:Y:S05]  /*5730*/  @P2 BRA `(.L_x_200) ;  /* 0xffffffdc00042947 */ /* 0x000fea000383ffff */
.L_x_191:
[----:B------:R-:W2:Y:S01]  /*5740*/  SHFL.BFLY PT, R7, R4, 0x2, 0x1f ;  /* 0x0c401f0004077f89 */ /* 0x000ea200000e0000 */
[----:B------:R-:W-:Y:S01]  /*5750*/  MOV R206, 0x400 ;  /* 0x0000040000ce7802 */ /* 0x000fe20000000f00 */
[----:B------:R-:W-:Y:S02]  /*5760*/  UIADD3 UR4, -UR43, URZ, URZ ;  /* 0x0000003f2b047290 */ /* 0x000fe4000fffe13f */
[----:B------:R-:W3:Y:S01]  /*5770*/  SHFL.BFLY PT, R9, R6, 0x2, 0x1f ;  /* 0x0c401f0006097f89 */ /* 0x000ee200000e0000 */
[----:B------:R-:W-:Y:S01]  /*5780*/  ULDC UR10, c[0x0][0xd44] ;  /* 0x00035100000a7ab9 */ /* 0x000fe20000000800 */
[----:B------:R-:W-:Y:S01]  /*5790*/  ULDC.64 UR6, c[0x0][0xc90] ;  /* 0x0003240000067ab9 */ /* 0x000fe20000000a00 */
[----:B------:R-:W-:Y:S01]  /*57a0*/  UIMAD UR10, UR10, UR4, UR41 ;  /* 0x000000040a0a72a4 */ /* 0x000fe2000f8e0229 */
[----:B------:R-:W4:Y:S01]  /*57b0*/  S2R R11, SR_CgaCtaId ;  /* 0x00000000000b7919 */ /* 0x000f220000008800 */
[----:B------:R-:W-:Y:S02]  /*57c0*/  ULDC.64 UR8, c[0x0][0xbe8] ;  /* 0x0002fa0000087ab9 */ /* 0x000fe40000000a00 */
[----:B------:R-:W-:Y:S01]  /*57d0*/  USHF.R.S32.HI UR11, URZ, 0x1f, UR10 ;  /* 0x0000001f3f0b7899 */ /* 0x000fe2000801140a */
[----:B------:R-:W0:Y:S01]  /*57e0*/  S2R R13, SR_SWINHI ;  /* 0x00000000000d7919 */ /* 0x000e220000002f00 */
[----:B------:R-:W-:-:S02]  /*57f0*/  UIMAD.WIDE.U32 UR4, UR10, UR6, URZ ;  /* 0x000000060a0472a5 */ /* 0x000fc4000f8e003f */
[----:B------:R-:W-:Y:S01]  /*5800*/  UIMAD UR6, UR11, UR6, URZ ;  /* 0x000000060b0672a4 */ /* 0x000fe2000f8e023f */
[----:B------:R1:W-:Y:S06]  /*5810*/  BAR.ARV R5, 0x100 ;  /* 0x000400050000751d */ /* 0x0003ec0000002000 */
[----:B------:R-:W-:Y:S01]  /*5820*/  UIMAD UR6, UR10, UR7, UR6 ;  /* 0x000000070a0672a4 */ /* 0x000fe2000f8e0206 */
[----:B--2---:R-:W-:Y:S01]  /*5830*/  FADD.FTZ R7, R7, R4 ;  /* 0x0000000407077221 */ /* 0x004fe20000010000 */
[----:B------:R-:W-:Y:S01]  /*5840*/  IMAD.MOV.U32 R4, RZ, RZ, RZ ;  /* 0x000000ffff047224 */ /* 0x000fe200078e00ff */
[----:B------:R-:W-:Y:S06]  /*5850*/  BAR.ARV 0x8, 0x180 ;  /* 0x0206000000007b1d */ /* 0x000fec0000002000 */
[----:B---3--:R-:W-:Y:S01]  /*5860*/  FADD.FTZ R9, R9, R6 ;  /* 0x0000000609097221 */ /* 0x008fe20000010000 */
[----:B------:R-:W-:Y:S01]  /*5870*/  IMAD.MOV.U32 R6, RZ, RZ, -0x800000 ;  /* 0xff800000ff067424 */ /* 0x000fe200078e00ff */
[----:B------:R-:W2:Y:S01]  /*5880*/  SHFL.BFLY PT, R8, R7, 0x1, 0x1f ;  /* 0x0c201f0007087f89 */ /* 0x000ea200000e0000 */
[----:B-1----:R-:W-:Y:S01]  /*5890*/  IMAD.MOV.U32 R5, RZ, RZ, -0x800000 ;  /* 0xff800000ff057424 */ /* 0x002fe200078e00ff */
[----:B------:R-:W-:-:S02]  /*58a0*/  USHF.R.S32.HI UR7, URZ, 0x1f, UR43 ;  /* 0x0000001f3f077899 */ /* 0x000fc4000801142b */
[----:B------:R-:W1:Y:S01]  /*58b0*/  SHFL.BFLY PT, R10, R9, 0x1, 0x1f ;  /* 0x0c201f00090a7f89 */ /* 0x000e6200000e0000 */
[----:B----4-:R-:W-:Y:S01]  /*58c0*/  LEA R206, R11, R206, 0x18 ;  /* 0x000000ce0bce7211 */ /* 0x010fe200078ec0ff */
[----:B------:R-:W-:Y:S01]  /*58d0*/  BAR.SYNC.DEFER_BLOCKING 0x1, 0x100 ;  /* 0x0044000000007b1d */ /* 0x000fe20000010000 */
[----:B--2---:R-:W-:Y:S01]  /*58e0*/  FADD.FTZ R12, R7, R8 ;  /* 0x00000008070c7221 */ /* 0x004fe20000010000 */
[----:B------:R-:W-:Y:S02]  /*58f0*/  IMAD.MOV.U32 R8, RZ, RZ, RZ ;  /* 0x000000ffff087224 */ /* 0x000fe400078e00ff */
[----:B-1----:R-:W-:Y:S02]  /*5900*/  FADD.FTZ R14, R9, R10 ;  /* 0x0000000a090e7221 */ /* 0x002fe40000010000 */
[----:B------:R-:W-:Y:S01]  /*5910*/  FSETP.NE.FTZ.AND P0, PT, R12, RZ, PT ;  /* 0x000000ff0c00720b */ /* 0x000fe20003f15000 */
[----:B------:R-:W-:Y:S01]  /*5920*/  IMAD R9, R22, 0x40, R2 ;  /* 0x0000004016097824 */ /* 0x000fe200078e0202 */
[----:B------:R-:W-:-:S02]  /*5930*/  MOV R10, R206 ;  /* 0x000000ce000a7202 */ /* 0x000fc40000000f00 */
[----:B0-----:R-:W-:Y:S01]  /*5940*/  MOV R11, R13 ;  /* 0x0000000d000b7202 */ /* 0x001fe20000000f00 */
[----:B------:R-:W-:Y:S01]  /*5950*/  IMAD.U32 R13, RZ, RZ, UR27 ;  /* 0x0000001bff0d7e24 */ /* 0x000fe2000f8e00ff */
[----:B------:R-:W-:-:S07]  /*5960*/  FSETP.NE.FTZ.AND P1, PT, R14, RZ, PT ;  /* 0x000000ff0e00720b */ /* 0x000fce0003f35000 */
[----:B------:R-:W0:Y:S01]  /*5970*/  @P0 MUFU.RCP R8, R12 ;  /* 0x0000000c00080308 */ /* 0x000e220000001000 */
[----:B------:R-:W-:-:S07]  /*5980*/  @P0 FMUL.FTZ R13, R13, 0.69314718246459960938 ;  /* 0x3f3172180d0d0820 */ /* 0x000fce0000410000 */
[----:B------:R-:W-:Y:S08]  /*5990*/  @P1 MUFU.RCP R4, R14 ;  /* 0x0000000e00041308 */ /* 0x000ff00000001000 */
[----:B------:R-:W1:Y:S01]  /*59a0*/  @P0 MUFU.LG2 R12, R12 ;  /* 0x0000000c000c0308 */ /* 0x000e620000000c00 */
[-C--:B0-----:R-:W-:Y:S01]  /*59b0*/  FMUL.FTZ R25, R25, R8.reuse ;  /* 0x0000000819197220 */ /* 0x081fe20000410000 */
[-C--:B------:R-:W-:Y:S01]  /*59c0*/  FMUL.FTZ R24, R24, R8.reuse ;  /* 0x0000000818187220 */ /* 0x080fe20000410000 */
[-C--:B------:R-:W-:Y:S01]  /*59d0*/  FMUL.FTZ R187, R29, R8.reuse ;  /* 0x000000081dbb7220 */ /* 0x080fe20000410000 */
[-C--:B------:R-:W-:Y:S01]  /*59e0*/  FMUL.FTZ R28, R28, R8.reuse ;  /* 0x000000081c1c7220 */ /* 0x080fe20000410000 */
[-C--:B------:R-:W-:Y:S01]  /*59f0*/  FMUL.FTZ R33, R33, R8.reuse ;  /* 0x0000000821217220 */ /* 0x080fe20000410000 */
[-C--:B------:R-:W-:Y:S01]  /*5a00*/  FMUL.FTZ R32, R32, R8.reuse ;  /* 0x0000000820207220 */ /* 0x080fe20000410000 */
[-C--:B------:R-:W-:Y:S01]  /*5a10*/  FMUL.FTZ R37, R37, R8.reuse ;  /* 0x0000000825257220 */ /* 0x080fe20000410000 */
[----:B------:R-:W0:Y:S01]  /*5a20*/  @P1 MUFU.LG2 R14, R14 ;  /* 0x0000000e000e1308 */ /* 0x000e220000000c00 */
        /* <DEDUP_REMOVED lines=57> */
[----:B------:R-:W-:-:S04]  /*5dc0*/  IMAD.WIDE R8, R9, 0x2, R10 ;  /* 0x0000000209087825 */ /* 0x000fc800078e020a */
[----:B-1----:R-:W-:Y:S01]  /*5dd0*/  @P0 FMUL.FTZ R12, R12, 0.69314718246459960938 ;  /* 0x3f3172180c0c0820 */ /* 0x002fe20000410000 */
[----:B0-----:R-:W-:Y:S01]  /*5de0*/  @P1 FMUL.FTZ R14, R14, 0.69314718246459960938 ;  /* 0x3f3172180e0e1820 */ /* 0x001fe20000410000 */
[----:B------:R-:W-:Y:S01]  /*5df0*/  FMUL.FTZ R7, R91, R4 ;  /* 0x000000045b077220 */ /* 0x000fe20000410000 */
[----:B------:R-:W-:-:S04]  /*5e00*/  IMAD.WIDE R10, R211, 0x2, R10 ;  /* 0x00000002d30a7825 */ /* 0x000fc800078e020a */
[-C--:B------:R-:W-:Y:S01]  /*5e10*/  FMUL.FTZ R176, R131, R4.reuse ;  /* 0x0000000483b07220 */ /* 0x080fe20000410000 */
[-C--:B------:R-:W-:Y:S01]  /*5e20*/  FMUL.FTZ R23, R90, R4.reuse ;  /* 0x000000045a177220 */ /* 0x080fe20000410000 */
[-C--:B------:R-:W-:Y:S01]  /*5e30*/  FMUL.FTZ R61, R94, R4.reuse ;  /* 0x000000045e3d7220 */ /* 0x080fe20000410000 */
[----:B------:R-:W-:Y:S01]  /*5e40*/  IMAD.U32 R53, RZ, RZ, UR27 ;  /* 0x0000001bff357e24 */ /* 0x000fe2000f8e00ff */
[----:B------:R-:W-:Y:S01]  /*5e50*/  IADD3 R21, P3, R10, 0xc060, RZ ;  /* 0x0000c0600a157810 */ /* 0x000fe20007f7e0ff */
[----:B------:R-:W-:Y:S01]  /*5e60*/  FMUL.FTZ R77, R98, R4 ;  /* 0x00000004624d7220 */ /* 0x000fe20000410000 */
[C---:B------:R-:W-:Y:S01]  /*5e70*/  LOP3.LUT R171, R10.reuse, 0x380, RZ, 0xc0, !PT ;  /* 0x000003800aab7812 */ /* 0x040fe200078ec0ff */
[----:B------:R-:W-:Y:S01]  /*5e80*/  @P1 FMUL.FTZ R53, R53, 0.69314718246459960938 ;  /* 0x3f31721835351820 */ /* 0x000fe20000410000 */
[----:B------:R-:W-:Y:S01]  /*5e90*/  LOP3.LUT R15, R21, 0x380, RZ, 0xc0, !PT ;  /* 0x00000380150f7812 */ /* 0x000fe200078ec0ff */
[----:B------:R-:W-:Y:S01]  /*5ea0*/  @P0 FFMA.FTZ R6, R13, R0, R12 ;  /* 0x000000000d060223 */ /* 0x000fe2000001000c */
[----:B------:R-:W-:Y:S01]  /*5eb0*/  IADD3 R91, P5, R10, 0xc020, RZ ;  /* 0x0000c0200a5b7810 */ /* 0x000fe20007fbe0ff */
[----:B------:R-:W-:Y:S01]  /*5ec0*/  @P1 FFMA.FTZ R5, R53, R3, R14 ;  /* 0x0000000335051223 */ /* 0x000fe2000001000e */
        /* <DEDUP_REMOVED lines=34> */
[----:B------:R-:W-:Y:S01]  /*60f0*/  IADD3 R0, P3, R10, 0x60, RZ ;  /* 0x000000600a007810 */ /* 0x000fe20007f7e0ff */
[----:B------:R-:W-:Y:S01]  /*6100*/  FMUL.FTZ R31, R31, R4 ;  /* 0x000000041f1f7220 */ /* 0x000fe20000410000 */
[----:B------:R-:W-:Y:S01]  /*6110*/  LOP3.LUT R170, R171, R10, RZ, 0x3c, !PT ;  /* 0x0000000aabaa7212 */ /* 0x000fe200078e3cff */
        /* <DEDUP_REMOVED lines=67> */
[--C-:B------:R-:W-:Y:S01]  /*6550*/  IMAD.MOV.U32 R171, RZ, RZ, R11.reuse ;  /* 0x000000ffffab7224 */ /* 0x100fe200078e000b */
[----:B------:R-:W-:Y:S01]  /*6560*/  IADD3 R13, P3, R8, 0x1000, RZ ;  /* 0x00001000080d7810 */ /* 0x000fe20007f7e0ff */
[--C-:B------:R-:W-:Y:S01]  /*6570*/  IMAD.X R157, RZ, RZ, R11.reuse, P4 ;  /* 0x000000ffff9d7224 */ /* 0x100fe200020e060b */
[----:B------:R-:W-:Y:S01]  /*6580*/  LOP3.LUT R3, R52, 0x380, RZ, 0xc0, !PT ;  /* 0x0000038034037812 */ /* 0x000fe200078ec0ff */
[--C-:B------:R-:W-:Y:S01]  /*6590*/  IMAD.X R159, RZ, RZ, R11.reuse, P5 ;  /* 0x000000ffff9f7224 */ /* 0x100fe200028e060b */
[----:B------:R-:W-:Y:S01]  /*65a0*/  LOP3.LUT R12, R13, 0x380, RZ, 0xc0, !PT ;  /* 0x000003800d0c7812 */ /* 0x000fe200078ec0ff */
[--C-:B------:R-:W-:Y:S01]  /*65b0*/  IMAD.X R161, RZ, RZ, R11.reuse, P6 ;  /* 0x000000ffffa17224 */ /* 0x100fe200030e060b */
[----:B------:R-:W-:Y:S01]  /*65c0*/  SHF.R.U64 R3, R3, 0x3, RZ ;  /* 0x0000000303037819 */ /* 0x000fe200000012ff */
[--C-:B------:R-:W-:Y:S01]  /*65d0*/  IMAD.X R163, RZ, RZ, R11.reuse, P0 ;  /* 0x000000ffffa37224 */ /* 0x100fe200000e060b */
[----:B------:R-:W-:Y:S01]  /*65e0*/  SHF.R.U64 R12, R12, 0x3, RZ ;  /* 0x000000030c0c7819 */ /* 0x000fe200000012ff */
[----:B------:R-:W-:Y:S01]  /*65f0*/  IMAD.X R165, RZ, RZ, R11, P1 ;  /* 0x000000ffffa57224 */ /* 0x000fe200008e060b */
[----:B------:R-:W-:Y:S01]  /*6600*/  LOP3.LUT R95, R98, 0x380, RZ, 0xc0, !PT ;  /* 0x00000380625f7812 */ /* 0x000fe200078ec0ff */
[----:B------:R-:W-:Y:S01]  /*6610*/  IMAD.U32 R10, RZ, RZ, UR4 ;  /* 0x00000004ff0a7e24 */ /* 0x000fe2000f8e00ff */
[----:B------:R-:W-:Y:S01]  /*6620*/  LOP3.LUT R158, R3, R52, RZ, 0x3c, !PT ;  /* 0x00000034039e7212 */ /* 0x000fe200078e3cff */
[----:B------:R-:W-:Y:S01]  /*6630*/  UIADD3 UR4, UR5, UR6, URZ ;  /* 0x0000000605047290 */ /* 0x000fe2000fffe03f */
[----:B------:R-:W-:-:S02]  /*6640*/  LOP3.LUT R3, R14, 0x380, RZ, 0xc0, !PT ;  /* 0x000003800e037812 */ /* 0x000fc400078ec0ff */
[----:B------:R-:W-:Y:S01]  /*6650*/  LOP3.LUT R12, R12, R13, RZ, 0x3c, !PT ;  /* 0x0000000d0c0c7212 */ /* 0x000fe200078e3cff */
[----:B------:R-:W-:Y:S01]  /*6660*/  IMAD.X R13, RZ, RZ, R9, P3 ;  /* 0x000000ffff0d7224 */ /* 0x000fe200018e0609 */
[----:B------:R-:W-:Y:S01]  /*6670*/  SHF.R.U64 R95, R95, 0x3, RZ ;  /* 0x000000035f5f7819 */ /* 0x000fe200000012ff */
[----:B------:R-:W-:Y:S01]  /*6680*/  ULDC UR6, c[0x0][0xb88] ;  /* 0x0002e20000067ab9 */ /* 0x000fe20000000800 */
[----:B------:R-:W-:Y:S02]  /*6690*/  SHF.R.U64 R3, R3, 0x3, RZ ;  /* 0x0000000303037819 */ /* 0x000fe400000012ff */
[----:B------:R-:W-:Y:S02]  /*66a0*/  IADD3 R99, P3, R8, 0x8000, RZ ;  /* 0x0000800008637810 */ /* 0x000fe40007f7e0ff */
[----:B------:R-:W-:Y:S02]  /*66b0*/  LOP3.LUT R134, R95, R98, RZ, 0x3c, !PT ;  /* 0x000000625f867212 */ /* 0x000fe400078e3cff */
[----:B------:R-:W-:-:S02]  /*66c0*/  LOP3.LUT R160, R3, R14, RZ, 0x3c, !PT ;  /* 0x0000000e03a07212 */ /* 0x000fc400078e3cff */
[----:B------:R-:W-:Y:S02]  /*66d0*/  LOP3.LUT R98, R99, 0x380, RZ, 0xc0, !PT ;  /* 0x0000038063627812 */ /* 0x000fe400078ec0ff */
[----:B------:R-:W-:Y:S02]  /*66e0*/  LOP3.LUT R3, R0, 0x380, RZ, 0xc0, !PT ;  /* 0x0000038000037812 */ /* 0x000fe400078ec0ff */
[----:B------:R-:W-:Y:S02]  /*66f0*/  SHF.R.U64 R98, R98, 0x3, RZ ;  /* 0x0000000362627819 */ /* 0x000fe400000012ff */
[----:B------:R-:W-:Y:S02]  /*6700*/  SHF.R.U64 R3, R3, 0x3, RZ ;  /* 0x0000000303037819 */ /* 0x000fe400000012ff */
[----:B------:R-:W-:Y:S01]  /*6710*/  LOP3.LUT R98, R98, R99, RZ, 0x3c, !PT ;  /* 0x0000006362627212 */ /* 0x000fe200078e3cff */
[----:B------:R-:W-:Y:S01]  /*6720*/  IMAD.X R99, RZ, RZ, R9, P3 ;  /* 0x000000ffff637224 */ /* 0x000fe200018e0609 */
[----:B------:R-:W-:-:S02]  /*6730*/  LOP3.LUT R168, R3, R0, RZ, 0x3c, !PT ;  /* 0x0000000003a87212 */ /* 0x000fc400078e3cff */
[C---:B------:R-:W-:Y:S02]  /*6740*/  IADD3 R3, P3, R8.reuse, 0xf000, RZ ;  /* 0x0000f00008037810 */ /* 0x040fe40007f7e0ff */
[----:B------:R-:W-:Y:S02]  /*6750*/  IADD3 R95, P2, R8, 0x7000, RZ ;  /* 0x00007000085f7810 */ /* 0x000fe40007f5e0ff */
[----:B------:R-:W-:Y:S01]  /*6760*/  LOP3.LUT R0, R3, 0x380, RZ, 0xc0, !PT ;  /* 0x0000038003007812 */ /* 0x000fe200078ec0ff */
[----:B------:R-:W-:Y:S01]  /*6770*/  IMAD.X R127, RZ, RZ, R9, P3 ;  /* 0x000000ffff7f7224 */ /* 0x000fe200018e0609 */
[----:B------:R-:W-:Y:S02]  /*6780*/  LOP3.LUT R94, R95, 0x380, RZ, 0xc0, !PT ;  /* 0x000003805f5e7812 */ /* 0x000fe400078ec0ff */
[----:B------:R-:W-:Y:S02]  /*6790*/  SHF.R.U64 R0, R0, 0x3, RZ ;  /* 0x0000000300007819 */ /* 0x000fe400000012ff */
[----:B------:R-:W-:-:S02]  /*67a0*/  SHF.R.U64 R94, R94, 0x3, RZ ;  /* 0x000000035e5e7819 */ /* 0x000fc400000012ff */
[----:B------:R-:W-:Y:S01]  /*67b0*/  LOP3.LUT R126, R0, R3, RZ, 0x3c, !PT ;  /* 0x00000003007e7212 */ /* 0x000fe200078e3cff */
[----:B------:R-:W-:Y:S01]  /*67c0*/  IMAD R3, RZ, RZ, -UR41 ;  /* 0x80000029ff037e24 */ /* 0x000fe2000f8e02ff */
[----:B------:R-:W0:Y:S01]  /*67d0*/  LDC R0, c[0x0][0xce8] ;  /* 0x00033a00ff007b82 */ /* 0x000e220000000800 */
[----:B------:R-:W-:Y:S01]  /*67e0*/  LOP3.LUT R94, R94, R95, RZ, 0x3c, !PT ;  /* 0x0000005f5e5e7212 */ /* 0x000fe200078e3cff */
[----:B------:R-:W-:Y:S01]  /*67f0*/  IMAD.X R95, RZ, RZ, R9, P2 ;  /* 0x000000ffff5f7224 */ /* 0x000fe200010e0609 */
[----:B------:R-:W-:Y:S02]  /*6800*/  IADD3 R123, P2, R8, 0xe000, RZ ;  /* 0x0000e000087b7810 */ /* 0x000fe40007f5e0ff */
[----:B------:R-:W-:Y:S02]  /*6810*/  F2FP.F16.F32.PACK_AB R24, R25, R24 ;  /* 0x000000181918723e */ /* 0x000fe400000000ff */
[----:B------:R-:W-:Y:S02]  /*6820*/  LOP3.LUT R122, R123, 0x380, RZ, 0xc0, !PT ;  /* 0x000003807b7a7812 */ /* 0x000fe400078ec0ff */
[----:B------:R-:W-:-:S02]  /*6830*/  F2FP.F16.F32.PACK_AB R25, R27, R26 ;  /* 0x0000001a1b19723e */ /* 0x000fc400000000ff */
[----:B------:R-:W-:Y:S02]  /*6840*/  SHF.R.U64 R122, R122, 0x3, RZ ;  /* 0x000000037a7a7819 */ /* 0x000fe400000012ff */
[----:B------:R-:W-:Y:S02]  /*6850*/  F2FP.F16.F32.PACK_AB R26, R187, R28 ;  /* 0x0000001cbb1a723e */ /* 0x000fe400000000ff */
[----:B------:R-:W-:Y:S01]  /*6860*/  LOP3.LUT R122, R122, R123, RZ, 0x3c, !PT ;  /* 0x0000007b7a7a7212 */ /* 0x000fe200078e3cff */
[----:B------:R-:W-:Y:S01]  /*6870*/  IMAD.X R123, RZ, RZ, R9, P2 ;  /* 0x000000ffff7b7224 */ /* 0x000fe200010e0609 */
[----:B------:R-:W1:Y:S01]  /*6880*/  LDC R28, c[0x0][0xd38] ;  /* 0x00034e00ff1c7b82 */ /* 0x000e620000000800 */
[----:B------:R-:W-:Y:S02]  /*6890*/  MOV R170, R170 ;  /* 0x000000aa00aa7202 */ /* 0x000fe40000000f00 */
[----:B------:R-:W-:Y:S02]  /*68a0*/  F2FP.F16.F32.PACK_AB R27, R31, R30 ;  /* 0x0000001e1f1b723e */ /* 0x000fe400000000ff */
[----:B------:R-:W-:-:S02]  /*68b0*/  LOP3.LUT R57, R90, 0x380, RZ, 0xc0, !PT ;  /* 0x000003805a397812 */ /* 0x000fc400078ec0ff */
[----:B0-----:R-:W-:Y:S01]  /*68c0*/  ISETP.NE.AND P2, PT, R0, 0x1, PT ;  /* 0x000000010000780c */ /* 0x001fe20003f45270 */
[----:B------:R0:W-:Y:S01]  /*68d0*/  STSM.16.M88.4 [R170], R24 ;  /* 0x00000018aa007844 */ /* 0x0001e20000000200 */
[----:B------:R-:W-:Y:S01]  /*68e0*/  LOP3.LUT R11, R56, 0x380, RZ, 0xc0, !PT ;  /* 0x00000380380b7812 */ /* 0x000fe200078ec0ff */
[----:B------:R-:W2:Y:S01]  /*68f0*/  LDC.64 R30, c[0x0][0xc98] ;  /* 0x00032600ff1e7b82 */ /* 0x000ea20000000a00 */
[----:B------:R-:W-:Y:S02]  /*6900*/  SHF.R.U64 R57, R57, 0x3, RZ ;  /* 0x0000000339397819 */ /* 0x000fe400000012ff */
[----:B------:R-:W-:Y:S02]  /*6910*/  SHF.R.U64 R11, R11, 0x3, RZ ;  /* 0x000000030b0b7819 */ /* 0x000fe400000012ff */
[----:B------:R-:W-:Y:S02]  /*6920*/  LOP3.LUT R146, R57, R90, RZ, 0x3c, !PT ;  /* 0x0000005a39927212 */ /* 0x000fe400078e3cff */
[----:B------:R-:W-:-:S02]  /*6930*/  LOP3.LUT R154, R11, R56, RZ, 0x3c, !PT ;  /* 0x000000380b9a7212 */ /* 0x000fc400078e3cff */
[----:B------:R-:W-:Y:S02]  /*6940*/  LOP3.LUT R11, R20, 0x380, RZ, 0xc0, !PT ;  /* 0x00000380140b7812 */ /* 0x000fe400078ec0ff */
[----:B------:R-:W-:Y:S02]  /*6950*/  IADD3 R57, P0, R8, 0x5000, RZ ;  /* 0x0000500008397810 */ /* 0x000fe40007f1e0ff */
[----:B------:R-:W-:Y:S01]  /*6960*/  F2FP.F16.F32.PACK_AB R32, R33, R32 ;  /* 0x000000202120723e */ /* 0x000fe200000000ff */
[----:B0-----:R-:W0:Y:S01]  /*6970*/  @P2 LDC R24, c[0x0][0xcec] ;  /* 0x00033b00ff182b82 */ /* 0x001e220000000800 */
[----:B-1----:R-:W-:Y:S01]  /*6980*/  IMAD R3, R28, R3, UR44 ;  /* 0x0000002c1c037e24 */ /* 0x002fe2000f8e0203 */
[----:B------:R-:W-:Y:S02]  /*6990*/  F2FP.F16.F32.PACK_AB R33, R35, R34 ;  /* 0x000000222321723e */ /* 0x000fe400000000ff */
[----:B------:R-:W-:Y:S02]  /*69a0*/  SHF.R.U64 R11, R11, 0x3, RZ ;  /* 0x000000030b0b7819 */ /* 0x000fe400000012ff */
[----:B------:R-:W-:-:S02]  /*69b0*/  IADD3 R91, P1, R8, 0x6000, RZ ;  /* 0x00006000085b7810 */ /* 0x000fc40007f3e0ff */
        /* <DEDUP_REMOVED lines=271> */
.L_x_202:
[----:B------:R-:W-:Y:S05]  /*7ab0*/  BSYNC B0 ;  /* 0x0000000000007941 */ /* 0x000fea0003800000 */
.L_x_201:
        /* <DEDUP_REMOVED lines=20> */
.L_x_204:
[----:B------:R-:W-:Y:S05]  /*7c00*/  BSYNC B0 ;  /* 0x0000000000007941 */ /* 0x000fea0003800000 */
.L_x_203:
        /* <DEDUP_REMOVED lines=20> */
.L_x_206:
[----:B------:R-:W-:Y:S05]  /*7d50*/  BSYNC B0 ;  /* 0x0000000000007941 */ /* 0x000fea0003800000 */
.L_x_205:
        /* <DEDUP_REMOVED lines=23> */
.L_x_208:
[----:B------:R-:W-:Y:S05]  /*7ed0*/  BSYNC B0 ;  /* 0x0000000000007941 */ /* 0x000fea0003800000 */
.L_x_207:
[----:B------:R-:W5:Y:S02]  /*7ee0*/  LDC R0, c[0x0][0xd34] ;  /* 0x00034d00ff007b82 */ /* 0x000f640000000800 */
[----:B-----5:R-:W-:-:S13]  /*7ef0*/  ISETP.LE.AND P0, PT, R0, UR44, PT ;  /* 0x0000002c00007c0c */ /* 0x020fda000bf03270 */
[----:B------:R-:W-:Y:S05]  /*7f00*/  @!P0 BRA `(.L_x_209) ;  /* 0xffffff8c00b08947 */ /* 0x000fea000383ffff */
[----:B------:R-:W-:Y:S05]  /*7f10*/  EXIT ;  /* 0x000000000000794d */ /* 0x000fea0003800000 */
.L_x_178:
        /* <DEDUP_REMOVED lines=8> */
[----:B------:R0:W-:Y:S07]  /*7fa0*/  STL [R1+0x8], R3 ;  /* 0x0000080301007387 */ /* 0x0001ee0000100800 */
[----:B------:R-:W-:Y:S05]  /*7fb0*/  @P0 BRA `(.L_x_210) ;  /* 0x0000004800600947 */ /* 0x000fea0003800000 */
[----:B------:R-:W1:Y:S01]  /*7fc0*/  S2UR UR4, SR_CgaCtaId ;  /* 0x00000000000479c3 */ /* 0x000e620000008800 */
[C---:B------:R-:W-:Y:S01]  /*7fd0*/  IMAD.SHL.U32 R2, R0.reuse, 0x8, RZ ;  /* 0x0000000800027824 */ /* 0x040fe200078e00ff */
[----:B------:R-:W-:Y:S01]  /*7fe0*/  LOP3.LUT R5, R0, 0x7f, RZ, 0xc0, !PT ;  /* 0x0000007f00057812 */ /* 0x000fe200078ec0ff */
[----:B------:R-:W-:Y:S01]  /*7ff0*/  UMOV UR37, 0x400 ;  /* 0x0000040000257882 */ /* 0x000fe20000000000 */
[----:B------:R-:W-:Y:S01]  /*8000*/  IMAD.MOV.U32 R19, RZ, RZ, RZ ;  /* 0x000000ffff137224 */ /* 0x000fe200078e00ff */
[----:B------:R-:W-:Y:S01]  /*8010*/  ULDC.64 UR40, c[0x0][0x198] ;  /* 0x0000660000287ab9 */ /* 0x000fe20000000a00 */
[C---:B0-----:R-:W-:Y:S01]  /*8020*/  LOP3.LUT R3, R2.reuse, 0x1f8, RZ, 0xc0, !PT ;  /* 0x000001f802037812 */ /* 0x041fe200078ec0ff */
[----:B------:R-:W-:Y:S01]  /*8030*/  ULDC UR38, c[0x0][0xc] ;  /* 0x0000030000267ab9 */ /* 0x000fe20000000800 */
[----:B------:R-:W-:Y:S02]  /*8040*/  LOP3.LUT R2, R2, 0x38, RZ, 0xc0, !PT ;  /* 0x0000003802027812 */ /* 0x000fe400078ec0ff */
        /* <DEDUP_REMOVED lines=8> */
[----:B------:R-:W-:Y:S01]  /*80d0*/  LEA R4, R3, UR37, 0x1 ;  /* 0x0000002503047c11 */ /* 0x000fe2000f8e08ff */
[----:B------:R-:W-:-:S04]  /*80e0*/  IMAD.U32 R3, RZ, RZ, UR5 ;  /* 0x00000005ff037e24 */ /* 0x000fc8000f8e00ff */
[----:B------:R0:W-:Y:S04]  /*80f0*/  STL [R1+0x4], R4 ;  /* 0x0000040401007387 */ /* 0x0001e80000100800 */
[----:B------:R1:W-:Y:S04]  /*8100*/  STL [R1+0x24], R3 ;  /* 0x0000240301007387 */ /* 0x0003e80000100800 */
[----:B------:R2:W-:Y:S01]  /*8110*/  STL [R1+0x8], R0 ;  /* 0x0000080001007387 */ /* 0x0005e20000100800 */
[----:B0-----:R-:W-:-:S03]  /*8120*/  LOP3.LUT R4, R2, 0x40, RZ, 0xfc, !PT ;  /* 0x0000004002047812 */ /* 0x001fc600078efcff */
[----:B------:R0:W-:Y:S01]  /*8130*/  STL [R1+0x5c], RZ ;  /* 0x00005cff01007387 */ /* 0x0001e20000100800 */
[C---:B-1----:R-:W-:Y:S02]  /*8140*/  LOP3.LUT R3, R2.reuse, 0x80, RZ, 0xfc, !PT ;  /* 0x0000008002037812 */ /* 0x042fe400078efcff */
[----:B--2---:R-:W-:-:S07]  /*8150*/  LOP3.LUT R0, R2, 0xc0, RZ, 0xfc, !PT ;  /* 0x000000c002007812 */ /* 0x004fce00078efcff */
.L_x_290:
[----:B------:R-:W2:Y:S01]  /*8160*/  LDL R2, [R1+0x24] ;  /* 0x0000240001027983 */ /* 0x000ea20000100800 */
[----:B-1----:R-:W1:Y:S01]  /*8170*/  LDC R0, c[0x0][0xd38] ;  /* 0x00034e00ff007b82 */ /* 0x002e620000000800 */
[----:B------:R-:W-:Y:S05]  /*8180*/  YIELD ;  /* 0x0000000000007946 */ /* 0x000fea0003800000 */
[----:B------:R-:W-:Y:S02]  /*8190*/  ULDC.64 UR4, c[0x0][0x418] ;  /* 0x0001060000047ab9 */ /* 0x000fe40000000a00 */
[----:B------:R-:W3:Y:S01]  /*81a0*/  LDC R17, c[0x0][0xd44] ;  /* 0x00035100ff117b82 */ /* 0x000ee20000000800 */
[----:B------:R-:W-:-:S03]  /*81b0*/  UISETP.NE.U32.AND UP0, UPT, UR4, URZ, UPT ;  /* 0x0000003f0400728c */ /* 0x000fc6000bf05070 */
[----:B------:R-:W-:Y:S01]  /*81c0*/  ULDC UR4, c[0x0][0x424] ;  /* 0x0001090000047ab9 */ /* 0x000fe20000000800 */
[----:B------:R-:W-:-:S04]  /*81d0*/  UISETP.NE.AND.EX UP0, UPT, UR5, URZ, UPT, UP0 ;  /* 0x0000003f0500728c */ /* 0x000fc8000bf05300 */
[----:B------:R-:W-:Y:S01]  /*81e0*/  USEL UR4, UR4, 0x1, UP0 ;  /* 0x0000000104047887 */ /* 0x000fe20008000000 */
[----:B-1----:R-:W-:-:S13]  /*81f0*/  ISETP.NE.AND P0, PT, R0, 0x1, PT ;  /* 0x000000010000780c */ /* 0x002fda0003f05270 */
[----:B------:R-:W2:Y:S08]  /*8200*/  @P0 LDC R0, c[0x0][0xd3c] ;  /* 0x00034f00ff000b82 */ /* 0x000eb00000000800 */
[----:B------:R-:W1:Y:S01]  /*8210*/  @P0 LDC R3, c[0x0][0xd40] ;  /* 0x00035000ff030b82 */ /* 0x000e620000000800 */
[----:B--2---:R-:W-:-:S04]  /*8220*/  @P0 IMAD.HI.U32 R0, R2, R0, RZ ;  /* 0x0000000002000227 */ /* 0x004fc800078e00ff */
[----:B------:R-:W-:Y:S01]  /*8230*/  IMAD.MOV.U32 R4, RZ, RZ, R2 ;  /* 0x000000ffff047224 */ /* 0x000fe200078e0002 */
[----:B-1----:R-:W-:Y:S02]  /*8240*/  @P0 SHF.R.U32.HI R4, RZ, R3, R0 ;  /* 0x00000003ff040219 */ /* 0x002fe40000011600 */
[----:B---3--:R-:W-:-:S03]  /*8250*/  ISETP.NE.AND P0, PT, R17, 0x1, PT ;  /* 0x000000011100780c */ /* 0x008fc60003f05270 */
[----:B------:R-:W-:Y:S01]  /*8260*/  IMAD.MOV.U32 R5, RZ, RZ, R4 ;  /* 0x000000ffff057224 */ /* 0x000fe200078e0004 */
[----:B------:R-:W-:Y:S09]  /*8270*/  STL [R1+0x10], R4 ;  /* 0x0000100401007387 */ /* 0x000ff20000100800 */
[----:B------:R-:W1:Y:S02]  /*8280*/  @P0 LDC.64 R2, c[0x0][0xd48] ;  /* 0x00035200ff020b82 */ /* 0x000e640000000a00 */
[----:B-1----:R-:W-:-:S05]  /*8290*/  @P0 IMAD.HI.U32 R2, R4, R2, RZ ;  /* 0x0000000204020227 */ /* 0x002fca00078e00ff */
[----:B------:R-:W-:-:S05]  /*82a0*/  @P0 SHF.R.U32.HI R5, RZ, R3, R2 ;  /* 0x00000003ff050219 */ /* 0x000fca0000011602 */
[----:B------:R-:W-:Y:S01]  /*82b0*/  IMAD.MOV R0, RZ, RZ, -R5 ;  /* 0x000000ffff007224 */ /* 0x000fe200078e0a05 */
[----:B------:R-:W-:Y:S03]  /*82c0*/  STL [R1+0x14], R5 ;  /* 0x0000140501007387 */ /* 0x000fe60000100800 */
[----:B------:R-:W-:Y:S02]  /*82d0*/  IMAD R17, R17, R0, R4 ;  /* 0x0000000011117224 */ /* 0x000fe400078e0204 */
[----:B------:R-:W1:Y:S02]  /*82e0*/  LDC R0, c[0x0][0x2f0] ;  /* 0x0000bc00ff007b82 */ /* 0x000e640000000800 */
[----:B-1----:R-:W-:Y:S01]  /*82f0*/  IMAD R2, R0, UR4, RZ ;  /* 0x0000000400027c24 */ /* 0x002fe2000f8e02ff */
[----:B------:R-:W-:-:S03]  /*8300*/  UIADD3 UR4, UR37, 0x1c400, URZ ;  /* 0x0001c40025047890 */ /* 0x000fc6000fffe03f */
[----:B------:R-:W-:Y:S01]  /*8310*/  VIADD R0, R2, 0x5f ;  /* 0x0000005f02007836 */ /* 0x000fe20000000000 */
[----:B------:R1:W-:Y:S01]  /*8320*/  STL [R1+0x58], R2 ;  /* 0x0000580201007387 */ /* 0x0003e20000100800 */
[----:B------:R-:W-:Y:S02]  /*8330*/  ULOP3.LUT UP0, URZ, UR4, 0x3ff, URZ, 0xc0, !UPT ;  /* 0x000003ff043f7892 */ /* 0x000fe4000f80c03f */
[----:B------:R-:W-:-:S04]  /*8340*/  IMAD.HI R0, R0, 0x2aaaaaab, RZ ;  /* 0x2aaaaaab00007827 */ /* 0x000fc800078e02ff */
[----:B------:R-:W-:Y:S02]  /*8350*/  PLOP3.LUT P0, PT, PT, PT, UP0, 0x80, 0x0 ;  /* 0x000000000000781c */ /* 0x000fe40003f0f008 */
[----:B-1----:R-:W-:-:S04]  /*8360*/  SHF.R.U32.HI R2, RZ, 0x1f, R0 ;  /* 0x0000001fff027819 */ /* 0x002fc80000011600 */
[----:B------:R-:W-:-:S05]  /*8370*/  LEA.HI.SX32 R0, R0, R2, 0x1c ;  /* 0x0000000200007211 */ /* 0x000fca00078fe2ff */
[----:B------:R1:W-:Y:S02]  /*8380*/  STL [R1+0x20], R0 ;  /* 0x0000200001007387 */ /* 0x0003e40000100800 */
[----:B0-----:R-:W-:Y:S05]  /*8390*/  @!P0 BRA `(.L_x_211) ;  /* 0x0000000000408947 */ /* 0x001fea0003800000 */
        /* <DEDUP_REMOVED lines=15> */
[----:B012---:R-:W-:Y:S05]  /*8490*/  CALL.ABS.NOINC R2 ;  /* 0x0000000002007343 */ /* 0x007fea0003c00000 */
.L_x_211:
        /* <DEDUP_REMOVED lines=8> */
[----:B------:R2:W3:Y:S01]  /*8520*/  LDC.64 R2, c[0x4][R16] ;  /* 0x0100000010027b82 */ /* 0x0004e20000000a00 */
        /* <DEDUP_REMOVED lines=8> */
[----:B--2---:R-:W-:-:S07]  /*85b0*/  IMAD.MOV.U32 R13, RZ, RZ, RZ ;  /* 0x000000ffff0d7224 */ /* 0x004fce00078e00ff */
[----:B------:R-:W-:-:S07]  /*85c0*/  LEPC R20, `(.L_x_213) ;  /* 0x000000001014794e */ /* 0x000fce0000000000 */
[----:B01-3--:R-:W-:Y:S05]  /*85d0*/  CALL.ABS.NOINC R2 ;  /* 0x0000000002007343 */ /* 0x00bfea0003c00000 */
.L_x_213:
        /* <DEDUP_REMOVED lines=15> */
.L_x_212:
[----:B------:R-:W2:Y:S01]  /*86d0*/  LDL R2, [R1+0x20] ;  /* 0x0000200001027983 */ /* 0x000ea20000100800 */
[----:B------:R-:W-:-:S03]  /*86e0*/  ULDC.64 UR4, c[0x0][0xaf0] ;  /* 0x0002bc0000047ab9 */ /* 0x000fc60000000a00 */
[----:B-1----:R-:W3:Y:S01]  /*86f0*/  LDL R0, [R1+0x14] ;  /* 0x0000140001007983 */ /* 0x002ee20000100800 */
[----:B------:R-:W-:-:S04]  /*8700*/  ISETP.NE.U32.AND P0, PT, RZ, UR4, PT ;  /* 0x00000004ff007c0c */ /* 0x000fc8000bf05070 */
[----:B------:R-:W-:Y:S01]  /*8710*/  ISETP.NE.AND.EX P0, PT, RZ, UR5, PT, P0 ;  /* 0x00000005ff007c0c */ /* 0x000fe2000bf05300 */
[----:B--2---:R-:W-:-:S12]  /*8720*/  IMAD.MOV.U32 R16, RZ, RZ, R2 ;  /* 0x000000ffff107224 */ /* 0x004fd800078e0002 */
[----:B------:R-:W1:Y:S01]  /*8730*/  @P0 LDC.64 R2, c[0x0][0xaf0] ;  /* 0x0002bc00ff020b82 */ /* 0x000e620000000a00 */
[----:B---3--:R-:W-:Y:S02]  /*8740*/  IMAD.MOV.U32 R7, RZ, RZ, R0 ;  /* 0x000000ffff077224 */ /* 0x008fe400078e0000 */
[----:B-1----:R-:W-:-:S05]  /*8750*/  @P0 IMAD.WIDE R2, R0, 0x4, R2 ;  /* 0x0000000400020825 */ /* 0x002fca00078e0202 */
[----:B------:R1:W2:Y:S01]  /*8760*/  @P0 LDG.E R7, desc[UR46][R2.64] ;  /* 0x0000002e02070981 */ /* 0x0002a2000c1e1900 */
[----:B------:R-:W-:Y:S01]  /*8770*/  VIADD R9, R16, 0xffffffff ;  /* 0xffffffff10097836 */ /* 0x000fe20000000000 */
[----:B------:R-:W-:Y:S01]  /*8780*/  UMOV UR4, 0xffffffff ;  /* 0xffffffff00047882 */ /* 0x000fe20000000000 */
[----:B------:R-:W-:Y:S01]  /*8790*/  LOP3.LUT R18, R18, 0xfffffffe, RZ, 0xc0, !PT ;  /* 0xfffffffe12127812 */ /* 0x000fe200078ec0ff */
[----:B-1----:R-:W1:Y:S02]  /*87a0*/  LDC.64 R2, c[0x0][0x418] ;  /* 0x00010600ff027b82 */ /* 0x002e640000000a00 */
[----:B-1----:R-:W-:-:S04]  /*87b0*/  ISETP.NE.U32.AND P0, PT, R2, RZ, PT ;  /* 0x000000ff0200720c */ /* 0x002fc80003f05070 */
[----:B------:R-:W-:-:S13]  /*87c0*/  ISETP.NE.AND.EX P1, PT, R3, RZ, PT, P0 ;  /* 0x000000ff0300720c */ /* 0x000fda0003f25300 */
[----:B------:R-:W-:Y:S02]  /*87d0*/  @P1 LOP3.LUT R18, R18, 0x1, RZ, 0xfc, !PT ;  /* 0x0000000112121812 */ /* 0x000fe400078efcff */
[----:B--2---:R-:W-:Y:S01]  /*87e0*/  SHF.R.S32.HI R8, RZ, 0x1f, R7 ;  /* 0x0000001fff087819 */ /* 0x004fe20000011407 */
[----:B------:R1:W-:Y:S01]  /*87f0*/  STL [R1], R7 ;  /* 0x0000000701007387 */ /* 0x0003e20000100800 */
[----:B------:R-:W-:-:S03]  /*8800*/  SEL R16, R7, RZ, !P1 ;  /* 0x000000ff07107207 */ /* 0x000fc60004800000 */
[----:B------:R1:W-:Y:S04]  /*8810*/  STL [R1+0x1c], R9 ;  /* 0x00001c0901007387 */ /* 0x0003e80000100800 */
[----:B------:R1:W-:Y:S01]  /*8820*/  STL [R1+0xc], R8 ;  /* 0x00000c0801007387 */ /* 0x0003e20000100800 */
[----:B------:R-:W-:Y:S05]  /*8830*/  BRA.DIV UR4, `(.L_x_214) ;  /* 0x0000004604a87947 */ /* 0x000fea000b800000 */
[----:B------:R-:W2:Y:S02]  /*8840*/  S2R R0, SR_TID.X ;  /* 0x0000000000007919 */ /* 0x000ea40000002100 */
[----:B--2---:R-:W-:-:S04]  /*8850*/  SHF.R.U32.HI R0, RZ, 0x5, R0 ;  /* 0x00000005ff007819 */ /* 0x004fc80000011600 */
[----:B------:R-:W-:-:S05]  /*8860*/  LOP3.LUT R0, R0, 0x3, RZ, 0xc0, !PT ;  /* 0x0000000300007812 */ /* 0x000fca00078ec0ff */
[----:B------:R2:W3:Y:S02]  /*8870*/  SHFL.IDX PT, R14, R0, RZ, 0x1f ;  /* 0x00001fff000e7589 */ /* 0x0004e400000e0000 */
.L_x_307:
[----:B---3--:R-:W-:Y:S02]  /*8880*/  ISETP.NE.AND P0, PT, R14, RZ, PT ;  /* 0x000000ff0e00720c */ /* 0x008fe40003f05270 */
[----:B------:R-:W-:Y:S02]  /*8890*/  PLOP3.LUT P2, PT, PT, PT, PT, 0x8, 0x0 ;  /* 0x000000000000781c */ /* 0x000fe40003f4e170 */
[----:B------:R-:W-:-:S11]  /*88a0*/  LOP3.LUT R18, R18, 0xfffffffd, RZ, 0xc0, !PT ;  /* 0xfffffffd12127812 */ /* 0x000fd600078ec0ff */
[----:B------:R-:W-:Y:S01]  /*88b0*/  @P2 LOP3.LUT R18, R18, 0x2, RZ, 0xfc, !PT ;  /* 0x0000000212122812 */ /* 0x000fe200078efcff */
[----:B------:R-:W-:Y:S06]  /*88c0*/  @P0 BRA `(.L_x_215) ;  /* 0x0000000000f80947 */ /* 0x000fec0003800000 */
[----:B------:R-:W-:-:S03]  /*88d0*/  UMOV UR4, 0xffffffff ;  /* 0xffffffff00047882 */ /* 0x000fc60000000000 */
[----:B------:R-:W-:Y:S05]  /*88e0*/  BRA.DIV UR4, `(.L_x_216) ;  /* 0x0000004604b07947 */ /* 0x000fea000b800000 */
[----:B------:R-:W-:-:S13]  /*88f0*/  ELECT P6, URZ, PT ;  /* 0x00000000003f782f */ /* 0x000fda00038c0000 */
.L_x_310:
[----:B------:R-:W-:Y:S05]  /*8900*/  @!P6 BRA `(.L_x_215) ;  /* 0x0000000000e8e947 */ /* 0x000fea0003800000 */
[----:B------:R3:W-:Y:S01]  /*8910*/  STL [R1+0x4c], R9 ;  /* 0x00004c0901007387 */ /* 0x0007e20000100800 */
[----:B------:R-:W-:Y:S01]  /*8920*/  IMAD.MOV.U32 R16, RZ, RZ, R7 ;  /* 0x000000ffff107224 */ /* 0x000fe200078e0007 */
[----:B------:R-:W-:Y:S06]  /*8930*/  @!P1 BRA `(.L_x_217) ;  /* 0x00000000004c9947 */ /* 0x000fec0003800000 */
[----:B------:R-:W4:Y:S01]  /*8940*/  LDC R6, c[0x0][0x43c] ;  /* 0x00010f00ff067b82 */ /* 0x000f220000000800 */
[----:B--2---:R-:W-:Y:S01]  /*8950*/  IMAD.MOV.U32 R0, RZ, RZ, R9 ;  /* 0x000000ffff007224 */ /* 0x004fe200078e0009 */
[----:B------:R-:W-:Y:S01]  /*8960*/  ULDC.64 UR4, c[0x0][0x428] ;  /* 0x00010a0000047ab9 */ /* 0x000fe20000000a00 */
[----:B----4-:R-:W-:-:S13]  /*8970*/  ISETP.NE.AND P0, PT, R6, 0x1, PT ;  /* 0x000000010600780c */ /* 0x010fda0003f05270 */
[----:B------:R-:W2:Y:S02]  /*8980*/  @P0 LDC.64 R4, c[0x0][0x440] ;  /* 0x00011000ff040b82 */ /* 0x000ea40000000a00 */
[----:B--2---:R-:W-:-:S05]  /*8990*/  @P0 IMAD.HI.U32 R4, R9, R4, RZ ;  /* 0x0000000409040227 */ /* 0x004fca00078e00ff */
        /* <DEDUP_REMOVED lines=8> */
[----:B--2---:R-:W-:-:S04]  /*8a20*/  IMAD R6, R8, UR4, RZ ;  /* 0x0000000408067c24 */ /* 0x004fc8000f8e02ff */
[----:B------:R-:W-:-:S04]  /*8a30*/  IMAD R0, R7, UR5, R6 ;  /* 0x0000000507007c24 */ /* 0x000fc8000f8e0206 */
[----:B------:R-:W-:-:S05]  /*8a40*/  IMAD.IADD R0, R5, 0x1, R0 ;  /* 0x0000000105007824 */ /* 0x000fca00078e0200 */
[----:B------:R-:W-:-:S05]  /*8a50*/  LEA.HI.X R3, R4, R3, R0, 0x2, P0 ;  /* 0x0000000304037211 */ /* 0x000fca00000f1400 */
[----:B------:R4:W5:Y:S02]  /*8a60*/  LDG.E R16, desc[UR46][R2.64] ;  /* 0x0000002e02107981 */ /* 0x000964000c1e1900 */
.L_x_217:
[----:B----4-:R-:W4:Y:S01]  /*8a70*/  LDL R2, [R1+0x8] ;  /* 0x0000080001027983 */ /* 0x010f220000100800 */
[----:B--2---:R-:W-:Y:S02]  /*8a80*/  LEA R0, R19, UR37, 0x3 ;  /* 0x0000002513007c11 */ /* 0x004fe4000f8e18ff */
[----:B----4-:R-:W-:-:S04]  /*8a90*/  SHF.L.U32 R2, R2, 0x1f, RZ ;  /* 0x0000001f02027819 */ /* 0x010fc800000006ff */
[----:B------:R-:W2:Y:S02]  /*8aa0*/  SYNCS.PHASECHK.TRANS64.TRYWAIT P0, [R0+URZ+0x32440], R2 ;  /* 0x03244002000075a7 */ /* 0x000ea4000800017f */
[----:B--2---:R-:W-:Y:S05]  /*8ab0*/  @!P0 BRA `(.L_x_218) ;  /* 0x00000044005c8947 */ /* 0x004fea0003800000 */
.L_x_311:
[----:B------:R-:W4:Y:S02]  /*8ac0*/  S2R R3, SR_TID.X ;  /* 0x0000000000037919 */ /* 0x000f240000002100 */
[----:B----4-:R-:W-:-:S04]  /*8ad0*/  LOP3.LUT R3, R3, 0x7f, RZ, 0xc0, !PT ;  /* 0x0000007f03037812 */ /* 0x010fc800078ec0ff */
[----:B------:R-:W-:-:S13]  /*8ae0*/  ISETP.NE.AND P0, PT, R3, RZ, PT ;  /* 0x000000ff0300720c */ /* 0x000fda0003f05270 */
[----:B------:R-:W-:Y:S05]  /*8af0*/  @P0 BRA `(.L_x_219) ;  /* 0x00000000001c0947 */ /* 0x000fea0003800000 */
[----:B------:R-:W4:Y:S01]  /*8b00*/  S2R R3, SR_TID.X ;  /* 0x0000000000037919 */ /* 0x000f220000002100 */
[----:B--2---:R-:W-:-:S04]  /*8b10*/  IMAD.MOV.U32 R2, RZ, RZ, 0x3000 ;  /* 0x00003000ff027424 */ /* 0x004fc800078e00ff */
[----:B------:R2:W-:Y:S01]  /*8b20*/  SYNCS.ARRIVE.TRANS64 RZ, [R0+URZ+0x32430], R2 ;  /* 0x0324300200ff79a7 */ /* 0x0005e2000800003f */
[----:B----4-:R-:W-:-:S04]  /*8b30*/  LOP3.LUT R3, R3, 0x1f, RZ, 0xc0, !PT ;  /* 0x0000001f03037812 */ /* 0x010fc800078ec0ff */
[----:B------:R-:W-:-:S13]  /*8b40*/  ISETP.NE.AND P0, PT, R3, RZ, PT ;  /* 0x000000ff0300720c */ /* 0x000fda0003f05270 */
[----:B--2---:R-:W-:Y:S05]  /*8b50*/  @!P0 BRA `(.L_x_219) ;  /* 0x0000000000048947 */ /* 0x004fea0003800000 */
[----:B------:R-:W-:Y:S01]  /*8b60*/  BPT.TRAP 0x1 ;  /* 0x000000040000795c */ /* 0x000fe20000300000 */
.L_x_219:
[----:B--2---:R-:W2:Y:S01]  /*8b70*/  LDL R2, [R1+0x4c] ;  /* 0x00004c0001027983 */ /* 0x004ea20000100800 */
        /* <DEDUP_REMOVED lines=8> */
[----:B------:R-:W-:Y:S01]  /*8c00*/  UMOV UR10, URZ ;  /* 0x0000003f000a7c82 */ /* 0x000fe20008000000 */
[----:B------:R-:W-:-:S02]  /*8c10*/  PLOP3.LUT P0, PT, PT, PT, PT, 0x80, 0x0 ;  /* 0x000000000000781c */ /* 0x000fc40003f0f070 */
[----:B------:R-:W-:Y:S02]  /*8c20*/  LOP3.LUT R18, R18, 0xfffffffd, RZ, 0xc0, !PT ;  /* 0xfffffffd12127812 */ /* 0x000fe400078ec0ff */
[----:B------:R-:W-:Y:S02]  /*8c30*/  UIMAD UR8, UR8, 0x3000, UR37 ;  /* 0x00003000080878a4 */ /* 0x000fe4000f8e0225 */
[----:B------:R-:W-:Y:S02]  /*8c40*/  UIADD3 UR9, UR9, 0x32430, URZ ;  /* 0x0003243009097890 */ /* 0x000fe4000fffe03f */
[----:B------:R-:W-:-:S05]  /*8c50*/  UIADD3 UR8, UR8, 0x1c400, URZ ;  /* 0x0001c40008087890 */ /* 0x000fca000fffe03f */
[----:B------:R-:W-:Y:S02]  /*8c60*/  @P0 LOP3.LUT R18, R18, 0x2, RZ, 0xfc, !PT ;  /* 0x0000000212120812 */ /* 0x000fe400078efcff */
[----:B--2---:R-:W-:-:S13]  /*8c70*/  R2UR UR11, R2 ;  /* 0x00000000020b72ca */ /* 0x004fda00000e0000 */
[----:B------:R-:W-:-:S09]  /*8c80*/  UIMAD UR11, UR11, 0x60, URZ ;  /* 0x000000600b0b78a4 */ /* 0x000fd2000f8e023f */
[----:B------:R4:W-:Y:S02]  /*8c90*/  UTMALDG.4D [UR8], [UR4], desc[UR6] ;  /* 0x00000608040075b4 */ /* 0x0009e40008019000 */
[----:B----4-:R-:W-:Y:S01]  /*8ca0*/  NOP ;  /* 0x0000000000007918 */ /* 0x010fe20000000000 */
.L_x_215:
[----:B--2---:R-:W2:Y:S01]  /*8cb0*/  LDL R0, [R1+0x14] ;  /* 0x0000140001007983 */ /* 0x004ea20000100800 */
[----:B------:R-:W-:Y:S05]  /*8cc0*/  WARPSYNC.ALL ;  /* 0x0000000000007948 */ /* 0x000fea0003800000 */
[----:B------:R-:W-:Y:S01]  /*8cd0*/  UIADD3 UR4, UR37, 0x18400, URZ ;  /* 0x0001840025047890 */ /* 0x000fe2000fffe03f */
[----:B------:R-:W-:-:S03]  /*8ce0*/  SHF.R.S32.HI R2, RZ, 0x1f, R17 ;  /* 0x0000001fff027819 */ /* 0x000fc60000011411 */
[----:B------:R-:W-:Y:S01]  /*8cf0*/  ULOP3.LUT UP0, URZ, UR4, 0x3ff, URZ, 0xc0, !UPT ;  /* 0x000003ff043f7892 */ /* 0x000fe2000f80c03f */
[----:B------:R-:W-:Y:S05]  /*8d00*/  BAR.SYNC.DEFER_BLOCKING 0x8, 0x180 ;  /* 0x0206000000007b1d */ /* 0x000fea0000010000 */
[----:B------:R-:W-:Y:S02]  /*8d10*/  PLOP3.LUT P0, PT, PT, PT, UP0, 0x80, 0x0 ;  /* 0x000000000000781c */ /* 0x000fe40003f0f008 */
[----:B--2---:R-:W-:-:S05]  /*8d20*/  SHF.R.S32.HI R0, RZ, 0x1f, R0 ;  /* 0x0000001fff007819 */ /* 0x004fca0000011400 */
[----:B------:R2:W-:Y:S04]  /*8d30*/  STL [R1+0x48], R0 ;  /* 0x0000480001007387 */ /* 0x0005e80000100800 */
[----:B------:R2:W-:Y:S02]  /*8d40*/  STL [R1+0x40], R2 ;  /* 0x0000400201007387 */ /* 0x0005e40000100800 */
[----:B------:R-:W-:Y:S05]  /*8d50*/  @!P0 BRA `(.L_x_220) ;  /* 0x0000000000408947 */ /* 0x000fea0003800000 */
[----:B--2---:R-:W-:Y:S01]  /*8d60*/  MOV R2, 0x0 ;  /* 0x0000000000027802 */ /* 0x004fe20000000f00 */
[----:B------:R-:W-:Y:S01]  /*8d70*/  ULDC.64 UR6, c[0x4][0x98] ;  /* 0x0100260000067ab9 */ /* 0x000fe20000000a00 */
[----:B------:R-:W-:Y:S01]  /*8d80*/  ULDC.64 UR8, c[0x4][0xa0] ;  /* 0x0100280000087ab9 */ /* 0x000fe20000000a00 */
[----:B------:R-:W-:Y:S01]  /*8d90*/  ULDC.64 UR4, c[0x4][0x20] ;  /* 0x0100080000047ab9 */ /* 0x000fe20000000a00 */
[----:B------:R-:W-:Y:S02]  /*8da0*/  IMAD.U32 R4, RZ, RZ, UR6 ;  /* 0x00000006ff047e24 */ /* 0x000fe4000f8e00ff */
[----:B------:R-:W2:Y:S01]  /*8db0*/  LDC.64 R2, c[0x4][R2] ;  /* 0x0100000002027b82 */ /* 0x000ea20000000a00 */
[----:B------:R-:W-:Y:S02]  /*8dc0*/  IMAD.U32 R5, RZ, RZ, UR7 ;  /* 0x00000007ff057e24 */ /* 0x000fe4000f8e00ff */
[----:B------:R-:W-:Y:S02]  /*8dd0*/  IMAD.U32 R6, RZ, RZ, UR8 ;  /* 0x00000008ff067e24 */ /* 0x000fe4000f8e00ff */
[----:B-1----:R-:W-:-:S02]  /*8de0*/  IMAD.U32 R7, RZ, RZ, UR9 ;  /* 0x00000009ff077e24 */ /* 0x002fc4000f8e00ff */
[----:B------:R-:W-:Y:S02]  /*8df0*/  IMAD.U32 R10, RZ, RZ, UR4 ;  /* 0x00000004ff0a7e24 */ /* 0x000fe4000f8e00ff */
[----:B------:R-:W-:Y:S02]  /*8e00*/  IMAD.U32 R11, RZ, RZ, UR5 ;  /* 0x00000005ff0b7e24 */ /* 0x000fe4000f8e00ff */
[----:B------:R-:W-:Y:S02]  /*8e10*/  IMAD.MOV.U32 R8, RZ, RZ, 0x70 ;  /* 0x00000070ff087424 */ /* 0x000fe400078e00ff */
[----:B------:R-:W-:Y:S02]  /*8e20*/  IMAD.MOV.U32 R12, RZ, RZ, 0x1 ;  /* 0x00000001ff0c7424 */ /* 0x000fe400078e00ff */
[----:B------:R-:W-:-:S07]  /*8e30*/  IMAD.MOV.U32 R13, RZ, RZ, RZ ;  /* 0x000000ffff0d7224 */ /* 0x000fce00078e00ff */
[----:B------:R-:W-:-:S07]  /*8e40*/  LEPC R20, `(.L_x_220) ;  /* 0x000000001014794e */ /* 0x000fce0000000000 */
[----:B0-23--:R-:W-:Y:S05]  /*8e50*/  CALL.ABS.NOINC R2 ;  /* 0x0000000002007343 */ /* 0x00dfea0003c00000 */
.L_x_220:
[----:B--2---:R-:W3:Y:S01]  /*8e60*/  LDL R2, [R1+0x40] ;  /* 0x0000400001027983 */ /* 0x004ee20000100800 */
[----:B------:R-:W2:Y:S01]  /*8e70*/  LDC R6, c[0x0][0x448] ;  /* 0x00011200ff067b82 */ /* 0x000ea20000000800 */
[----:B------:R-:W-:Y:S01]  /*8e80*/  ULDC UR4, c[0x0][0xd38] ;  /* 0x00034e0000047ab9 */ /* 0x000fe20000000800 */
[----:B------:R-:W-:Y:S01]  /*8e90*/  ULDC.64 UR6, c[0x0][0x280] ;  /* 0x0000a00000067ab9 */ /* 0x000fe20000000a00 */
[----:B------:R-:W4:Y:S04]  /*8ea0*/  LDL.LU R0, [R1+0x10] ;  /* 0x0000100001007983 */ /* 0x000f280000300800 */
[----:B------:R-:W4:Y:S04]  /*8eb0*/  LDL R4, [R1+0x24] ;  /* 0x0000240001047983 */ /* 0x000f280000100800 */
[----:B------:R-:W4:Y:S01]  /*8ec0*/  LDL R10, [R1+0x48] ;  /* 0x00004800010a7983 */ /* 0x000f220000100800 */
[----:B------:R-:W0:Y:S01]  /*8ed0*/  S2R R3, SR_TID.X ;  /* 0x0000000000037919 */ /* 0x000e220000002100 */
[----:B------:R-:W0:Y:S02]  /*8ee0*/  S2R R5, SR_TID.X ;  /* 0x0000000000057919 */ /* 0x000e240000002100 */
[----:B-1----:R-:W4:Y:S01]  /*8ef0*/  LDL R8, [R1+0x14] ;  /* 0x0000140001087983 */ /* 0x002f220000100800 */
[----:B--2---:R-:W-:-:S02]  /*8f00*/  ISETP.NE.AND P0, PT, R6, 0x1, PT ;  /* 0x000000010600780c */ /* 0x004fc40003f05270 */
[----:B0-----:R-:W-:-:S04]  /*8f10*/  LOP3.LUT R3, R3, 0x7f, RZ, 0xc0, !PT ;  /* 0x0000007f03037812 */ /* 0x001fc800078ec0ff */
[----:B------:R-:W-:Y:S01]  /*8f20*/  SHF.R.U32.HI R7, RZ, 0x3, R3 ;  /* 0x00000003ff077819 */ /* 0x000fe20000011603 */
[----:B------:R-:W-:-:S06]  /*8f30*/  IMAD.SHL.U32 R5, R5, 0x10, RZ ;  /* 0x0000001005057824 */ /* 0x000fcc00078e00ff */
[----:B------:R-:W0:Y:S01]  /*8f40*/  @P0 LDC R3, c[0x0][0x450] ;  /* 0x00011400ff030b82 */ /* 0x000e220000000800 */
[----:B------:R-:W-:Y:S01]  /*8f50*/  LOP3.LUT R5, R7, 0x70, R5, 0xf8, !PT ;  /* 0x0000007007057812 */ /* 0x000fe200078ef805 */
[----:B---3--:R-:W-:-:S06]  /*8f60*/  IMAD.MOV.U32 R9, RZ, RZ, R2 ;  /* 0x000000ffff097224 */ /* 0x008fcc00078e0002 */
[----:B------:R-:W1:Y:S01]  /*8f70*/  @P0 LDC R2, c[0x0][0x44c] ;  /* 0x00011300ff020b82 */ /* 0x000e620000000800 */
[----:B----4-:R-:W-:-:S04]  /*8f80*/  IMAD.MOV R0, RZ, RZ, -R0 ;  /* 0x000000ffff007224 */ /* 0x010fc800078e0a00 */
[----:B------:R-:W-:Y:S01]  /*8f90*/  IMAD R0, R0, UR4, R4 ;  /* 0x0000000400007c24 */ /* 0x000fe2000f8e0204 */
[----:B------:R-:W-:-:S03]  /*8fa0*/  ULDC.64 UR4, c[0x0][0x2d8] ;  /* 0x0000b60000047ab9 */ /* 0x000fc60000000a00 */
[----:B------:R-:W-:-:S05]  /*8fb0*/  IMAD.SHL.U32 R4, R0, 0x80, RZ ;  /* 0x0000008000047824 */ /* 0x000fca00078e00ff */
[----:B------:R-:W-:Y:S01]  /*8fc0*/  LOP3.LUT R7, R5, R4, RZ, 0xfc, !PT ;  /* 0x0000000405077212 */ /* 0x000fe200078efcff */
[----:B------:R-:W-:-:S04]  /*8fd0*/  IMAD R5, R9, UR4, RZ ;  /* 0x0000000409057c24 */ /* 0x000fc8000f8e02ff */
[----:B------:R-:W-:Y:S01]  /*8fe0*/  IMAD.MOV.U32 R0, RZ, RZ, R7 ;  /* 0x000000ffff007224 */ /* 0x000fe200078e0007 */
[----:B------:R2:W-:Y:S01]  /*8ff0*/  STL [R1+0x18], R7 ;  /* 0x0000180701007387 */ /* 0x0005e20000100800 */
[----:B------:R-:W-:Y:S02]  /*9000*/  IMAD R5, R17, UR5, R5 ;  /* 0x0000000511057c24 */ /* 0x000fe4000f8e0205 */
[----:B-1----:R-:W-:-:S05]  /*9010*/  @P0 IMAD.HI.U32 R2, R7, R2, RZ ;  /* 0x0000000207020227 */ /* 0x002fca00078e00ff */
[----:B0-----:R-:W-:Y:S01]  /*9020*/  @P0 SHF.R.U32.HI R0, RZ, R3, R2 ;  /* 0x00000003ff000219 */ /* 0x001fe20000011602 */
[----:B------:R-:W-:Y:S01]  /*9030*/  IMAD.WIDE.U32 R2, R17, UR4, RZ ;  /* 0x0000000411027c25 */ /* 0x000fe2000f8e00ff */
[----:B------:R-:W-:-:S03]  /*9040*/  ULDC.64 UR4, c[0x0][0x2e0] ;  /* 0x0000b80000047ab9 */ /* 0x000fc60000000a00 */
[----:B------:R-:W-:Y:S02]  /*9050*/  IMAD.IADD R3, R3, 0x1, R5 ;  /* 0x0000000103037824 */ /* 0x000fe400078e0205 */
[----:B------:R-:W-:Y:S02]  /*9060*/  IMAD R5, R10, UR4, RZ ;  /* 0x000000040a057c24 */ /* 0x000fe4000f8e02ff */
[----:B------:R2:W5:Y:S01]  /*9070*/  LDL R10, [R1+0x4] ;  /* 0x00000400010a7983 */ /* 0x0005620000100800 */
[----:B------:R-:W-:-:S04]  /*9080*/  IMAD.WIDE.U32 R2, R8, UR4, R2 ;  /* 0x0000000408027c25 */ /* 0x000fc8000f8e0002 */
[----:B------:R-:W-:Y:S01]  /*9090*/  IMAD R5, R8, UR5, R5 ;  /* 0x0000000508057c24 */ /* 0x000fe2000f8e0205 */
[----:B------:R-:W-:Y:S01]  /*90a0*/  ULDC.64 UR4, c[0x0][0x2d0] ;  /* 0x0000b40000047ab9 */ /* 0x000fe20000000a00 */
[----:B------:R-:W0:Y:S02]  /*90b0*/  S2R R8, SR_TID.X ;  /* 0x0000000000087919 */ /* 0x000e240000002100 */
[----:B------:R-:W-:Y:S01]  /*90c0*/  IMAD.IADD R3, R3, 0x1, R5 ;  /* 0x0000000103037824 */ /* 0x000fe200078e0205 */
[----:B------:R-:W-:Y:S01]  /*90d0*/  SHF.R.S32.HI R5, RZ, 0x1f, R0 ;  /* 0x0000001fff057819 */ /* 0x000fe20000011400 */
[----:B------:R-:W-:-:S04]  /*90e0*/  IMAD.WIDE.U32 R2, R0, UR4, R2 ;  /* 0x0000000400027c25 */ /* 0x000fc8000f8e0002 */
[----:B------:R-:W-:-:S04]  /*90f0*/  IMAD R5, R5, UR4, RZ ;  /* 0x0000000405057c24 */ /* 0x000fc8000f8e02ff */
[----:B------:R-:W-:Y:S01]  /*9100*/  IMAD R5, R0, UR5, R5 ;  /* 0x0000000500057c24 */ /* 0x000fe2000f8e0205 */
[----:B------:R-:W-:Y:S01]  /*9110*/  ULDC.64 UR4, c[0x0][0x2c8] ;  /* 0x0000b20000047ab9 */ /* 0x000fe20000000a00 */
[----:B------:R-:W-:Y:S02]  /*9120*/  IMAD.MOV R0, RZ, RZ, -R0 ;  /* 0x000000ffff007224 */ /* 0x000fe400078e0a00 */
[----:B------:R-:W-:Y:S02]  /*9130*/  IMAD.IADD R3, R3, 0x1, R5 ;  /* 0x0000000103037824 */ /* 0x000fe400078e0205 */
[----:B------:R-:W-:-:S05]  /*9140*/  IMAD R0, R6, R0, R7 ;  /* 0x0000000006007224 */ /* 0x000fca00078e0207 */
[----:B------:R-:W-:Y:S01]  /*9150*/  SHF.R.S32.HI R5, RZ, 0x1f, R0 ;  /* 0x0000001fff057819 */ /* 0x000fe20000011400 */
[----:B------:R-:W-:-:S04]  /*9160*/  IMAD.WIDE.U32 R2, R0, UR4, R2 ;  /* 0x0000000400027c25 */ /* 0x000fc8000f8e0002 */
[----:B------:R-:W-:Y:S01]  /*9170*/  IMAD R5, R5, UR4, RZ ;  /* 0x0000000405057c24 */ /* 0x000fe2000f8e02ff */
[----:B------:R-:W-:Y:S01]  /*9180*/  ULDC UR4, c[0x0][0x2b8] ;  /* 0x0000ae0000047ab9 */ /* 0x000fe20000000800 */
[----:B0-----:R-:W-:Y:S02]  /*9190*/  IMAD.SHL.U32 R8, R8, 0x8, RZ ;  /* 0x0000000808087824 */ /* 0x001fe400078e00ff */
[----:B------:R-:W-:-:S03]  /*91a0*/  IMAD R5, R0, UR5, R5 ;  /* 0x0000000500057c24 */ /* 0x000fc6000f8e0205 */
[----:B------:R-:W-:Y:S01]  /*91b0*/  LOP3.LUT R8, R8, 0x38, RZ, 0xc0, !PT ;  /* 0x0000003808087812 */ /* 0x000fe200078ec0ff */
[----:B------:R-:W-:Y:S01]  /*91c0*/  IMAD.IADD R5, R3, 0x1, R5 ;  /* 0x0000000103057824 */ /* 0x000fe200078e0205 */
[----:B------:R-:W-:Y:S02]  /*91d0*/  LEA R0, P1, R2, UR6, 0x1 ;  /* 0x0000000602007c11 */ /* 0x000fe4000f8208ff */
[----:B------:R-:W-:Y:S01]  /*91e0*/  ISETP.GE.AND P0, PT, R8, UR4, PT ;  /* 0x0000000408007c0c */ /* 0x000fe2000bf06270 */
[----:B------:R-:W-:Y:S01]  /*91f0*/  UMOV UR4, 0xffffffff ;  /* 0xffffffff00047882 */ /* 0x000fe20000000000 */
[----:B------:R-:W-:Y:S02]  /*9200*/  LEA.HI.X R2, R2, UR7, R5, 0x1, P1 ;  /* 0x0000000702027c11 */ /* 0x000fe400088f0c05 */
[----:B--2---:R-:W-:Y:S09]  /*9210*/  BRA.DIV UR4, `(.L_x_221) ;  /* 0x0000003e04987947 */ /* 0x004ff2000b800000 */
[----:B------:R-:W0:Y:S01]  /*9220*/  S2R R5, SR_TID.X ;  /* 0x0000000000057919 */ /* 0x000e220000002100 */
[----:B------:R-:W-:Y:S02]  /*9230*/  ULDC UR4, c[0x0][0x288] ;  /* 0x0000a20000047ab9 */ /* 0x000fe40000000800 */
[----:B------:R-:W-:Y:S01]  /*9240*/  IMAD R3, R6, UR4, RZ ;  /* 0x0000000406037c24 */ /* 0x000fe2000f8e02ff */
[----:B------:R-:W1:Y:S01]  /*9250*/  S2R R11, SR_TID.X ;  /* 0x00000000000b7919 */ /* 0x000e620000002100 */
[----:B------:R-:W-:Y:S04]  /*9260*/  SHFL.IDX PT, R7, R2, RZ, 0x181f ;  /* 0x00181fff02077589 */ /* 0x000fe800000e0000 */
[----:B------:R-:W-:Y:S01]  /*9270*/  SHFL.IDX PT, R6, R0, 0x1, 0x181f ;  /* 0x00381f0000067f89 */ /* 0x000fe200000e0000 */
[----:B0-----:R-:W-:-:S04]  /*9280*/  LOP3.LUT R5, R5, 0x7f, RZ, 0xc0, !PT ;  /* 0x0000007f05057812 */ /* 0x001fc800078ec0ff */
[----:B------:R-:W-:Y:S01]  /*9290*/  SHF.R.U32.HI R8, RZ, 0x3, R5 ;  /* 0x00000003ff087819 */ /* 0x000fe20000011605 */
[----:B-1----:R-:W-:Y:S01]  /*92a0*/  IMAD.SHL.U32 R11, R11, 0x8, RZ ;  /* 0x000000080b0b7824 */ /* 0x002fe200078e00ff */
[----:B------:R-:W0:Y:S03]  /*92b0*/  SHFL.IDX PT, R5, R0, RZ, 0x181f ;  /* 0x00181fff00057589 */ /* 0x000e2600000e0000 */
[----:B------:R-:W-:Y:S01]  /*92c0*/  IMAD.IADD R12, R8, 0x1, R4 ;  /* 0x00000001080c7824 */ /* 0x000fe200078e0204 */
[----:B------:R-:W-:Y:S01]  /*92d0*/  LOP3.LUT R11, R11, 0x38, RZ, 0xc0, !PT ;  /* 0x000000380b0b7812 */ /* 0x000fe200078ec0ff */
[----:B------:R-:W1:Y:S02]  /*92e0*/  SHFL.IDX PT, R8, R2, 0x1, 0x181f ;  /* 0x00381f0002087f89 */ /* 0x000e6400000e0000 */
[C---:B------:R-:W-:Y:S01]  /*92f0*/  VIADD R13, R12.reuse, 0x10 ;  /* 0x000000100c0d7836 */ /* 0x040fe20000000000 */
[CC--:B------:R-:W-:Y:S01]  /*9300*/  ISETP.GE.AND P1, PT, R12.reuse, R3.reuse, PT ;  /* 0x000000030c00720c */ /* 0x0c0fe20003f26270 */
[----:B------:R-:W-:Y:S03]  /*9310*/  STL [R1+0x10], R12 ;  /* 0x0000100c01007387 */ /* 0x000fe60000100800 */
[----:B------:R-:W-:Y:S01]  /*9320*/  ISETP.GE.AND P2, PT, R13, R3, PT ;  /* 0x000000030d00720c */ /* 0x000fe20003f46270 */
[----:B------:R2:W-:Y:S02]  /*9330*/  STL [R1+0x28], R13 ;  /* 0x0000280d01007387 */ /* 0x0005e40000100800 */
[----:B--2---:R-:W-:-:S06]  /*9340*/  VIADD R13, R12, 0x20 ;  /* 0x000000200c0d7836 */ /* 0x004fcc0000000000 */
[----:B0-----:R-:W-:Y:S01]  /*9350*/  @!P1 LEA R5, P3, R11, R5, 0x1 ;  /* 0x000000050b059211 */ /* 0x001fe200078608ff */
[----:B------:R-:W-:Y:S04]  /*9360*/  STL [R1+0x2c], R13 ;  /* 0x00002c0d01007387 */ /* 0x000fe80000100800 */
[----:B------:R-:W-:Y:S02]  /*9370*/  @!P1 IMAD.X R4, RZ, RZ, R7, P3 ;  /* 0x000000ffff049224 */ /* 0x000fe400018e0607 */
[----:B------:R-:W-:-:S03]  /*9380*/  VIADD R7, R12, 0x30 ;  /* 0x000000300c077836 */ /* 0x000fc60000000000 */
[-C--:B------:R-:W-:Y:S02]  /*9390*/  @!P1 LOP3.LUT R5, R5, R4.reuse, RZ, 0x3c, !PT ;  /* 0x0000000405059212 */ /* 0x080fe400078e3cff */
[----:B------:R-:W-:Y:S02]  /*93a0*/  STL [R1+0x30], R7 ;  /* 0x0000300701007387 */ /* 0x000fe40000100800 */
[----:B------:R-:W-:-:S04]  /*93b0*/  @!P1 LOP3.LUT R4, R5, R4, RZ, 0x3c, !PT ;  /* 0x0000000405049212 */ /* 0x000fc800078e3cff */
[----:B------:R-:W-:-:S05]  /*93c0*/  @!P1 LOP3.LUT R5, R5, R4, RZ, 0x3c, !PT ;  /* 0x0000000405059212 */ /* 0x000fca00078e3cff */
[----:B-----5:R0:W-:Y:S02]  /*93d0*/  @!P1 LDGSTS.E.BYPASS.LTC128B.128 [R10+0x18400], desc[UR46][R4.64], !P0 ;  /* 0x18400000040a9fae */ /* 0x0201e4000c101d6e */
[----:B0-----:R-:W-:Y:S02]  /*93e0*/  @!P2 LEA R5, P1, R11, R6, 0x1 ;  /* 0x000000060b05a211 */ /* 0x001fe400078208ff */
[----:B------:R-:W-:Y:S03]  /*93f0*/  SHFL.IDX PT, R6, R2, 0x2, 0x181f ;  /* 0x00581f0002067f89 */ /* 0x000fe600000e0000 */
[----:B-1----:R-:W-:Y:S01]  /*9400*/  @!P2 IMAD.X R4, RZ, RZ, R8, P1 ;  /* 0x000000ffff04a224 */ /* 0x002fe200008e0608 */
[----:B------:R-:W-:-:S04]  /*9410*/  ISETP.GE.AND P1, PT, R13, R3, PT ;  /* 0x000000030d00720c */ /* 0x000fc80003f26270 */
[----:B------:R-:W-:-:S04]  /*9420*/  @!P2 LOP3.LUT R5, R5, R4, RZ, 0x3c, !PT ;  /* 0x000000040505a212 */ /* 0x000fc800078e3cff */
[----:B------:R-:W-:-:S04]  /*9430*/  @!P2 LOP3.LUT R4, R5, R4, RZ, 0x3c, !PT ;  /* 0x000000040504a212 */ /* 0x000fc800078e3cff */
[----:B------:R-:W-:-:S05]  /*9440*/  @!P2 LOP3.LUT R5, R5, R4, RZ, 0x3c, !PT ;  /* 0x000000040505a212 */ /* 0x000fca00078e3cff */
[----:B------:R0:W-:Y:S04]  /*9450*/  @!P2 LDGSTS.E.BYPASS.LTC128B.128 [R10+0x18c00], desc[UR46][R4.64], !P0 ;  /* 0x18c00000040aafae */ /* 0x0001e8000c101d6e */
[----:B0-----:R-:W0:Y:S02]  /*9460*/  SHFL.IDX PT, R4, R0, 0x2, 0x181f ;  /* 0x00581f0000047f89 */ /* 0x001e2400000e0000 */
[----:B0-----:R-:W-:-:S05]  /*9470*/  @!P1 LEA R5, P2, R11, R4, 0x1 ;  /* 0x000000040b059211 */ /* 0x001fca00078408ff */
[----:B------:R-:W-:Y:S02]  /*9480*/  @!P1 IMAD.X R4, RZ, RZ, R6, P2 ;  /* 0x000000ffff049224 */ /* 0x000fe400010e0606 */
[----:B------:R-:W-:Y:S03]  /*9490*/  SHFL.IDX PT, R6, R2, 0x3, 0x181f ;  /* 0x00781f0002067f89 */ /* 0x000fe600000e0000 */
[----:B------:R-:W-:-:S04]  /*94a0*/  @!P1 LOP3.LUT R5, R5, R4, RZ, 0x3c, !PT ;  /* 0x0000000405059212 */ /* 0x000fc800078e3cff */
[----:B------:R-:W-:-:S04]  /*94b0*/  @!P1 LOP3.LUT R4, R5, R4, RZ, 0x3c, !PT ;  /* 0x0000000405049212 */ /* 0x000fc800078e3cff */
[----:B------:R-:W-:-:S05]  /*94c0*/  @!P1 LOP3.LUT R5, R5, R4, RZ, 0x3c, !PT ;  /* 0x0000000405059212 */ /* 0x000fca00078e3cff */
[----:B------:R0:W-:Y:S01]  /*94d0*/  @!P1 LDGSTS.E.BYPASS.LTC128B.128 [R10+0x19400], desc[UR46][R4.64], !P0 ;  /* 0x19400000040a9fae */ /* 0x0001e2000c101d6e */
[----:B------:R-:W-:Y:S01]  /*94e0*/  ISETP.GE.AND P1, PT, R7, R3, PT ;  /* 0x000000030700720c */ /* 0x000fe20003f26270 */
[----:B------:R-:W-:-:S05]  /*94f0*/  VIADD R7, R12, 0x40 ;  /* 0x000000400c077836 */ /* 0x000fca0000000000 */
[----:B------:R-:W-:Y:S04]  /*9500*/  STL [R1+0x34], R7 ;  /* 0x0000340701007387 */ /* 0x000fe80000100800 */
[----:B0-----:R-:W0:Y:S03]  /*9510*/  SHFL.IDX PT, R4, R0, 0x3, 0x181f ;  /* 0x00781f0000047f89 */ /* 0x001e2600000e0000 */
        /* <DEDUP_REMOVED lines=29> */
[----:B------:R-:W-:-:S03]  /*96f0*/  ISETP.GE.AND P1, PT, R7, R3, PT ;  /* 0x000000030700720c */ /* 0x000fc60003f26270 */
[----:B0-----:R-:W0:Y:S04]  /*9700*/  SHFL.IDX PT, R4, R0, 0x6, 0x181f ;  /* 0x00d81f0000047f89 */ /* 0x001e2800000e0000 */
[----:B------:R-:W1:Y:S06]  /*9710*/  SHFL.IDX PT, R0, R0, 0x7, 0x181f ;  /* 0x00f81f0000007f89 */ /* 0x000e6c00000e0000 */
[----:B0-----:R-:W-:-:S05]  /*9720*/  @!P1 LEA R5, P2, R11, R4, 0x1 ;  /* 0x000000040b059211 */ /* 0x001fca00078408ff */
[----:B------:R-:W-:-:S05]  /*9730*/  @!P1 IMAD.X R4, RZ, RZ, R6, P2 ;  /* 0x000000ffff049224 */ /* 0x000fca00010e0606 */
[----:B------:R-:W-:-:S04]  /*9740*/  @!P1 LOP3.LUT R5, R5, R4, RZ, 0x3c, !PT ;  /* 0x0000000405059212 */ /* 0x000fc800078e3cff */
[----:B------:R-:W-:-:S04]  /*9750*/  @!P1 LOP3.LUT R4, R5, R4, RZ, 0x3c, !PT ;  /* 0x0000000405049212 */ /* 0x000fc800078e3cff */
[----:B------:R-:W-:-:S05]  /*9760*/  @!P1 LOP3.LUT R5, R5, R4, RZ, 0x3c, !PT ;  /* 0x0000000405059212 */ /* 0x000fca00078e3cff */
[----:B------:R0:W-:Y:S04]  /*9770*/  @!P1 LDGSTS.E.BYPASS.LTC128B.128 [R10+0x1b400], desc[UR46][R4.64], !P0 ;  /* 0x1b400000040a9fae */ /* 0x0001e8000c101d6e */
[----:B01----:R0:W2:Y:S02]  /*9780*/  SHFL.IDX PT, R4, R2, 0x7, 0x181f ;  /* 0x00f81f0002047f89 */ /* 0x0030a400000e0000 */
.L_x_328:
[----:B------:R-:W3:Y:S01]  /*9790*/  LDL R5, [R1+0x10] ;  /* 0x0000100001057983 */ /* 0x000ee20000100800 */
[----:B0-----:R-:W0:Y:S02]  /*97a0*/  S2R R2, SR_TID.X ;  /* 0x0000000000027919 */ /* 0x001e240000002100 */
[----:B0-----:R-:W-:-:S05]  /*97b0*/  IMAD.SHL.U32 R2, R2, 0x8, RZ ;  /* 0x0000000802027824 */ /* 0x001fca00078e00ff */
[----:B------:R-:W-:Y:S01]  /*97c0*/  LOP3.LUT R2, R2, 0x38, RZ, 0xc0, !PT ;  /* 0x0000003802027812 */ /* 0x000fe200078ec0ff */
[----:B---3--:R-:W-:-:S05]  /*97d0*/  VIADD R5, R5, 0x70 ;  /* 0x0000007005057836 */ /* 0x008fca0000000000 */
[----:B------:R-:W-:Y:S01]  /*97e0*/  ISETP.GE.AND P1, PT, R5, R3, PT ;  /* 0x000000030500720c */ /* 0x000fe20003f26270 */
[----:B------:R0:W-:-:S12]  /*97f0*/  STL [R1+0x50], R5 ;  /* 0x0000500501007387 */ /* 0x0001d80000100800 */
[----:B------:R-:W-:-:S05]  /*9800*/  @!P1 LEA R2, P2, R2, R0, 0x1 ;  /* 0x0000000002029211 */ /* 0x000fca00078408ff */
[----:B--2---:R-:W-:-:S05]  /*9810*/  @!P1 IMAD.X R3, RZ, RZ, R4, P2 ;  /* 0x000000ffff039224 */ /* 0x004fca00010e0604 */
[----:B------:R-:W-:Y:S01]  /*9820*/  @!PT LDS RZ, [RZ] ;  /* 0x00000000fffff984 */ /* 0x000fe20000000800 */
[----:B------:R-:W-:Y:S01]  /*9830*/  @!PT LDS RZ, [RZ] ;  /* 0x00000000fffff984 */ /* 0x000fe20000000800 */
[----:B------:R-:W-:Y:S01]  /*9840*/  @!PT LDS RZ, [RZ] ;  /* 0x00000000fffff984 */ /* 0x000fe20000000800 */
[----:B------:R1:W-:Y:S01]  /*9850*/  @!P1 LDGSTS.E.BYPASS.LTC128B.128 [R10+0x1bc00], desc[UR46][R2.64], !P0 ;  /* 0x1bc00000020a9fae */ /* 0x0003e2000c101d6e */
[----:B------:R-:W-:Y:S01]  /*9860*/  NOP ;  /* 0x0000000000007918 */ /* 0x000fe20000000000 */
[----:B------:R-:W-:Y:S02]  /*9870*/  SYNCS.ARRIVE.TRANS64.RED.A0T1 RZ, [UR37+0x32400], RZ ;  /* 0x032400ffffff79a7 */ /* 0x000fe40008200425 */
[----:B------:R-:W-:Y:S01]  /*9880*/  ARRIVES.LDGSTSBAR.64.TRANSCNT [UR37+0x32400] ;  /* 0x03240000ff0079b0 */ /* 0x000fe20008000aa5 */
[----:B------:R-:W-:Y:S01]  /*9890*/  NOP ;  /* 0x0000000000007918 */ /* 0x000fe20000000000 */
[----:B------:R-:W-:Y:S01]  /*98a0*/  ULDC.64 UR6, c[0x0][0x3d8] ;  /* 0x0000f60000067ab9 */ /* 0x000fe20000000a00 */
[----:B------:R-:W-:Y:S01]  /*98b0*/  UIADD3 UR4, UR37, 0x22400, URZ ;  /* 0x0002240025047890 */ /* 0x000fe2000fffe03f */
[----:B------:R-:W-:Y:S01]  /*98c0*/  IMAD R0, R9, UR6, RZ ;  /* 0x0000000609007c24 */ /* 0x000fe2000f8e02ff */
[----:B------:R-:W-:Y:S01]  /*98d0*/  SYNCS.ARRIVE.TRANS64.A1T0 RZ, [UR37+0x32400], RZ ;  /* 0x032400ffffff79a7 */ /* 0x000fe20008100025 */
[----:B-1----:R-:W-:Y:S01]  /*98e0*/  IMAD.WIDE.U32 R2, R17, UR6, RZ ;  /* 0x0000000611027c25 */ /* 0x002fe2000f8e00ff */
[----:B------:R-:W-:-:S03]  /*98f0*/  ULOP3.LUT UP0, URZ, UR4, 0x3ff, URZ, 0xc0, !UPT ;  /* 0x000003ff043f7892 */ /* 0x000fc6000f80c03f */
[----:B------:R-:W-:Y:S01]  /*9900*/  IMAD R0, R17, UR7, R0 ;  /* 0x0000000711007c24 */ /* 0x000fe2000f8e0200 */
[----:B------:R0:W-:Y:S02]  /*9910*/  STL.64 [R1+0x40], R2 ;  /* 0x0000400201007387 */ /* 0x0001e40000100a00 */
[----:B------:R-:W-:Y:S01]  /*9920*/  PLOP3.LUT P0, PT, PT, PT, UP0, 0x80, 0x0 ;  /* 0x000000000000781c */ /* 0x000fe20003f0f008 */
[----:B------:R-:W-:-:S05]  /*9930*/  IMAD.IADD R0, R3, 0x1, R0 ;  /* 0x0000000103007824 */ /* 0x000fca00078e0200 */
[----:B------:R0:W-:Y:S07]  /*9940*/  STL [R1+0x54], R0 ;  /* 0x0000540001007387 */ /* 0x0001ee0000100800 */
[----:B------:R-:W-:Y:S05]  /*9950*/  @!P0 BRA `(.L_x_222) ;  /* 0x0000000000408947 */ /* 0x000fea0003800000 */
[----:B0-----:R-:W-:Y:S01]  /*9960*/  MOV R2, 0x0 ;  /* 0x0000000000027802 */ /* 0x001fe20000000f00 */
[----:B------:R-:W-:Y:S01]  /*9970*/  ULDC.64 UR6, c[0x4][0x98] ;  /* 0x0100260000067ab9 */ /* 0x000fe20000000a00 */
[----:B------:R-:W-:Y:S01]  /*9980*/  ULDC.64 UR8, c[0x4][0xa0] ;  /* 0x0100280000087ab9 */ /* 0x000fe20000000a00 */
[----:B------:R-:W-:Y:S01]  /*9990*/  ULDC.64 UR4, c[0x4][0x28] ;  /* 0x01000a0000047ab9 */ /* 0x000fe20000000a00 */
[----:B------:R-:W-:Y:S02]  /*99a0*/  IMAD.U32 R4, RZ, RZ, UR6 ;  /* 0x00000006ff047e24 */ /* 0x000fe4000f8e00ff */
        /* <DEDUP_REMOVED lines=11> */
.L_x_222:
[----:B0-----:R-:W2:Y:S01]  /*9a60*/  LDL.LU R5, [R1+0x54] ;  /* 0x0000540001057983 */ /* 0x001ea20000300800 */
[----:B------:R-:W0:Y:S01]  /*9a70*/  LDC R6, c[0x0][0x448] ;  /* 0x00011200ff067b82 */ /* 0x000e220000000800 */
[----:B------:R-:W-:Y:S01]  /*9a80*/  ULDC.64 UR4, c[0x0][0x3e0] ;  /* 0x0000f80000047ab9 */ /* 0x000fe20000000a00 */
[----:B------:R-:W-:Y:S01]  /*9a90*/  ULDC.64 UR6, c[0x0][0x390] ;  /* 0x0000e40000067ab9 */ /* 0x000fe20000000a00 */
[----:B------:R-:W2:Y:S04]  /*9aa0*/  LDL.LU.64 R2, [R1+0x40] ;  /* 0x0000400001027983 */ /* 0x000ea80000300a00 */
[----:B------:R-:W3:Y:S04]  /*9ab0*/  LDL.LU R0, [R1+0x48] ;  /* 0x0000480001007983 */ /* 0x000ee80000300800 */
[----:B------:R-:W4:Y:S04]  /*9ac0*/  LDL.LU R4, [R1+0x14] ;  /* 0x0000140001047983 */ /* 0x000f280000300800 */
[----:B------:R-:W5:Y:S01]  /*9ad0*/  LDL.LU R7, [R1+0x18] ;  /* 0x0000180001077983 */ /* 0x000f620000300800 */
[----:B------:R-:W1:Y:S01]  /*9ae0*/  S2R R8, SR_TID.X ;  /* 0x0000000000087919 */ /* 0x000e620000002100 */
[----:B0-----:R-:W-:Y:S01]  /*9af0*/  ISETP.NE.AND P0, PT, R6, 0x1, PT ;  /* 0x000000010600780c */ /* 0x001fe20003f05270 */
[----:B-1----:R-:W-:-:S05]  /*9b00*/  IMAD.SHL.U32 R8, R8, 0x8, RZ ;  /* 0x0000000808087824 */ /* 0x002fca00078e00ff */
[----:B------:R-:W-:Y:S01]  /*9b10*/  LOP3.LUT R8, R8, 0x38, RZ, 0xc0, !PT ;  /* 0x0000003808087812 */ /* 0x000fe200078ec0ff */
[----:B--2---:R-:W-:-:S06]  /*9b20*/  IMAD.MOV.U32 R3, RZ, RZ, R5 ;  /* 0x000000ffff037224 */ /* 0x004fcc00078e0005 */
[----:B------:R-:W0:Y:S01]  /*9b30*/  @P0 LDC R5, c[0x0][0x450] ;  /* 0x00011400ff050b82 */ /* 0x000e220000000800 */
[----:B---3--:R-:W-:-:S04]  /*9b40*/  IMAD R0, R0, UR4, RZ ;  /* 0x0000000400007c24 */ /* 0x008fc8000f8e02ff */
[C---:B----4-:R-:W-:Y:S02]  /*9b50*/  IMAD R0, R4.reuse, UR5, R0 ;  /* 0x0000000504007c24 */ /* 0x050fe4000f8e0200 */
[----:B------:R-:W-:Y:S01]  /*9b60*/  IMAD.WIDE.U32 R2, R4, UR4, R2 ;  /* 0x0000000404027c25 */ /* 0x000fe2000f8e0002 */
[----:B------:R-:W-:-:S03]  /*9b70*/  ULDC.64 UR4, c[0x0][0x3d0] ;  /* 0x0000f40000047ab9 */ /* 0x000fc60000000a00 */
[----:B------:R-:W-:Y:S02]  /*9b80*/  IMAD.IADD R3, R3, 0x1, R0 ;  /* 0x0000000103037824 */ /* 0x000fe400078e0200 */
[----:B------:R-:W1:Y:S01]  /*9b90*/  @P0 LDC R0, c[0x0][0x44c] ;  /* 0x00011300ff000b82 */ /* 0x000e620000000800 */
[----:B-----5:R-:W-:Y:S02]  /*9ba0*/  IMAD.MOV.U32 R4, RZ, RZ, R7 ;  /* 0x000000ffff047224 */ /* 0x020fe400078e0007 */
[----:B-1----:R-:W-:-:S05]  /*9bb0*/  @P0 IMAD.HI.U32 R0, R7, R0, RZ ;  /* 0x0000000007000227 */ /* 0x002fca00078e00ff */
[----:B0-----:R-:W-:-:S04]  /*9bc0*/  @P0 SHF.R.U32.HI R4, RZ, R5, R0 ;  /* 0x00000005ff040219 */ /* 0x001fc80000011600 */
[--C-:B------:R-:W-:Y:S01]  /*9bd0*/  SHF.R.S32.HI R5, RZ, 0x1f, R4.reuse ;  /* 0x0000001fff057819 */ /* 0x100fe20000011404 */
[----:B------:R-:W-:Y:S02]  /*9be0*/  IMAD.MOV R0, RZ, RZ, -R4 ;  /* 0x000000ffff007224 */ /* 0x000fe400078e0a04 */
[----:B------:R-:W-:-:S04]  /*9bf0*/  IMAD.WIDE.U32 R2, R4, UR4, R2 ;  /* 0x0000000404027c25 */ /* 0x000fc8000f8e0002 */
[----:B------:R-:W-:Y:S02]  /*9c00*/  IMAD R0, R6, R0, R7 ;  /* 0x0000000006007224 */ /* 0x000fe400078e0207 */
[----:B------:R-:W0:Y:S01]  /*9c10*/  S2R R7, SR_TID.X ;  /* 0x0000000000077919 */ /* 0x000e220000002100 */
[----:B------:R-:W-:-:S04]  /*9c20*/  IMAD R5, R5, UR4, RZ ;  /* 0x0000000405057c24 */ /* 0x000fc8000f8e02ff */
[----:B------:R-:W-:Y:S01]  /*9c30*/  IMAD R4, R4, UR5, R5 ;  /* 0x0000000504047c24 */ /* 0x000fe2000f8e0205 */
[----:B------:R-:W-:-:S03]  /*9c40*/  ULDC.64 UR4, c[0x0][0x3c8] ;  /* 0x0000f20000047ab9 */ /* 0x000fc60000000a00 */
[----:B------:R-:W-:Y:S01]  /*9c50*/  IMAD.IADD R3, R3, 0x1, R4 ;  /* 0x0000000103037824 */ /* 0x000fe200078e0204 */
[----:B------:R-:W-:Y:S01]  /*9c60*/  SHF.R.S32.HI R4, RZ, 0x1f, R0 ;  /* 0x0000001fff047819 */ /* 0x000fe20000011400 */
[----:B------:R-:W-:-:S04]  /*9c70*/  IMAD.WIDE.U32 R2, R0, UR4, R2 ;  /* 0x0000000400027c25 */ /* 0x000fc8000f8e0002 */
[----:B------:R-:W-:Y:S01]  /*9c80*/  IMAD R4, R4, UR4, RZ ;  /* 0x0000000404047c24 */ /* 0x000fe2000f8e02ff */
[----:B------:R-:W-:Y:S01]  /*9c90*/  ULDC UR4, c[0x0][0x3b8] ;  /* 0x0000ee0000047ab9 */ /* 0x000fe20000000800 */
[----:B------:R-:W-:Y:S02]  /*9ca0*/  LEA R5, P4, R2, UR6, 0x1 ;  /* 0x0000000602057c11 */ /* 0x000fe4000f8808ff */
[----:B------:R-:W-:Y:S01]  /*9cb0*/  IMAD R0, R0, UR5, R4 ;  /* 0x0000000500007c24 */ /* 0x000fe2000f8e0204 */
[----:B------:R-:W-:-:S03]  /*9cc0*/  ISETP.GE.AND P0, PT, R8, UR4, PT ;  /* 0x0000000408007c0c */ /* 0x000fc6000bf06270 */
[----:B------:R-:W-:-:S05]  /*9cd0*/  IMAD.IADD R0, R3, 0x1, R0 ;  /* 0x0000000103007824 */ /* 0x000fca00078e0200 */
[----:B------:R-:W-:Y:S01]  /*9ce0*/  LEA.HI.X R4, R2, UR7, R0, 0x1, P4 ;  /* 0x0000000702047c11 */ /* 0x000fe2000a0f0c00 */
[----:B0-----:R-:W-:-:S05]  /*9cf0*/  IMAD.SHL.U32 R7, R7, 0x8, RZ ;  /* 0x0000000807077824 */ /* 0x001fca00078e00ff */
[----:B------:R-:W-:-:S04]  /*9d00*/  LOP3.LUT R7, R7, 0x38, RZ, 0xc0, !PT ;  /* 0x0000003807077812 */ /* 0x000fc800078ec0ff */
[C---:B------:R-:W-:Y:S02]  /*9d10*/  LOP3.LUT R10, R7.reuse, 0x40, RZ, 0xfc, !PT ;  /* 0x00000040070a7812 */ /* 0x040fe400078efcff */
[C---:B------:R-:W-:Y:S02]  /*9d20*/  LOP3.LUT R9, R7.reuse, 0x80, RZ, 0xfc, !PT ;  /* 0x0000008007097812 */ /* 0x040fe400078efcff */
[----:B------:R-:W-:Y:S02]  /*9d30*/  LOP3.LUT R7, R7, 0xc0, RZ, 0xfc, !PT ;  /* 0x000000c007077812 */ /* 0x000fe400078efcff */
[----:B------:R-:W-:Y:S02]  /*9d40*/  ISETP.GE.AND P1, PT, R10, UR4, PT ;  /* 0x000000040a007c0c */ /* 0x000fe4000bf26270 */
[----:B------:R-:W-:Y:S02]  /*9d50*/  ISETP.GE.AND P2, PT, R9, UR4, PT ;  /* 0x0000000409007c0c */ /* 0x000fe4000bf46270 */
[----:B------:R-:W-:Y:S01]  /*9d60*/  ISETP.GE.AND P3, PT, R7, UR4, PT ;  /* 0x0000000407007c0c */ /* 0x000fe2000bf66270 */
[----:B------:R-:W-:-:S03]  /*9d70*/  UMOV UR4, 0xffffffff ;  /* 0xffffffff00047882 */ /* 0x000fc60000000000 */
[----:B------:R-:W-:Y:S09]  /*9d80*/  BRA.DIV UR4, `(.L_x_223) ;  /* 0x0000003e04a07947 */ /* 0x000ff2000b800000 */
[----:B------:R-:W2:Y:S01]  /*9d90*/  LDL.LU R3, [R1+0x10] ;  /* 0x0000100001037983 */ /* 0x000ea20000300800 */
[----:B------:R-:W-:-:S03]  /*9da0*/  ULDC UR4, c[0x0][0x288] ;  /* 0x0000a20000047ab9 */ /* 0x000fc60000000800 */
[----:B------:R-:W3:Y:S04]  /*9db0*/  LDL.LU R9, [R1+0x28] ;  /* 0x0000280001097983 */ /* 0x000ee80000300800 */
[----:B------:R-:W4:Y:S04]  /*9dc0*/  LDL.LU R10, [R1+0x2c] ;  /* 0x00002c00010a7983 */ /* 0x000f280000300800 */
[----:B------:R-:W5:Y:S01]  /*9dd0*/  LDL R7, [R1+0x4] ;  /* 0x0000040001077983 */ /* 0x000f620000100800 */
[----:B------:R-:W-:-:S03]  /*9de0*/  IMAD R0, R6, UR4, RZ ;  /* 0x0000000406007c24 */ /* 0x000fc6000f8e02ff */
[----:B------:R-:W-:Y:S04]  /*9df0*/  SHFL.IDX PT, R2, R4, RZ, 0x181f ;  /* 0x00181fff04027589 */ /* 0x000fe800000e0000 */
[----:B------:R-:W-:Y:S01]  /*9e00*/  SHFL.IDX PT, R6, R4, 0x1, 0x181f ;  /* 0x00381f0004067f89 */ /* 0x000fe200000e0000 */
[-C--:B--2---:R-:W-:Y:S02]  /*9e10*/  ISETP.GE.AND P5, PT, R3, R0.reuse, PT ;  /* 0x000000000300720c */ /* 0x084fe40003fa6270 */
[----:B---3--:R-:W-:Y:S02]  /*9e20*/  ISETP.GE.AND P4, PT, R9, R0, PT ;  /* 0x000000000900720c */ /* 0x008fe40003f86270 */
[----:B------:R-:W2:Y:S04]  /*9e30*/  LDL.LU R9, [R1+0x30] ;  /* 0x0000300001097983 */ /* 0x000ea80000300800 */
[----:B------:R-:W0:Y:S04]  /*9e40*/  SHFL.IDX PT, R3, R5, RZ, 0x181f ;  /* 0x00181fff05037589 */ /* 0x000e2800000e0000 */
[----:B------:R-:W3:Y:S01]  /*9e50*/  LDL.LU R11, [R1+0x34] ;  /* 0x00003400010b7983 */ /* 0x000ee20000300800 */
[----:B0-----:R-:W-:-:S05]  /*9e60*/  @!P5 LEA R3, P6, R8, R3, 0x1 ;  /* 0x000000030803d211 */ /* 0x001fca00078c08ff */
[----:B------:R-:W-:-:S05]  /*9e70*/  @!P5 IMAD.X R2, RZ, RZ, R2, P6 ;  /* 0x000000ffff02d224 */ /* 0x000fca00030e0602 */
[----:B------:R-:W-:-:S04]  /*9e80*/  @!P5 LOP3.LUT R3, R3, R2, RZ, 0x3c, !PT ;  /* 0x000000020303d212 */ /* 0x000fc800078e3cff */
[----:B------:R-:W-:-:S04]  /*9e90*/  @!P5 LOP3.LUT R2, R3, R2, RZ, 0x3c, !PT ;  /* 0x000000020302d212 */ /* 0x000fc800078e3cff */
[----:B------:R-:W-:-:S05]  /*9ea0*/  @!P5 LOP3.LUT R3, R3, R2, RZ, 0x3c, !PT ;  /* 0x000000020303d212 */ /* 0x000fca00078e3cff */
[----:B-----5:R-:W-:Y:S04]  /*9eb0*/  @!P5 LDGSTS.E.BYPASS.LTC128B.128 [R7+0x22400], desc[UR46][R2.64], !P0 ;  /* 0x224000000207dfae */ /* 0x020fe8000c101d6e */
[----:B------:R-:W-:Y:S04]  /*9ec0*/  @!P5 LDGSTS.E.BYPASS.LTC128B.128 [R7+0x26400], desc[UR46][R2.64+0x80], !P1 ;  /* 0x264000800207dfae */ /* 0x000fe8000c901d6e */
[----:B------:R-:W-:Y:S04]  /*9ed0*/  @!P5 LDGSTS.E.BYPASS.LTC128B.128 [R7+0x2a400], desc[UR46][R2.64+0x100], !P2 ;  /* 0x2a4001000207dfae */ /* 0x000fe8000d101d6e */
[----:B------:R0:W-:Y:S04]  /*9ee0*/  @!P5 LDGSTS.E.BYPASS.LTC128B.128 [R7+0x2e400], desc[UR46][R2.64+0x180], !P3 ;  /* 0x2e4001800207dfae */ /* 0x0001e8000d901d6e */
[----:B0-----:R-:W0:Y:S02]  /*9ef0*/  SHFL.IDX PT, R2, R5, 0x1, 0x181f ;  /* 0x00381f0005027f89 */ /* 0x001e2400000e0000 */
[----:B0-----:R-:W-:-:S05]  /*9f00*/  @!P4 LEA R2, P6, R8, R2, 0x1 ;  /* 0x000000020802c211 */ /* 0x001fca00078c08ff */
[----:B------:R-:W-:-:S05]  /*9f10*/  @!P4 IMAD.X R3, RZ, RZ, R6, P6 ;  /* 0x000000ffff03c224 */ /* 0x000fca00030e0606 */
[----:B------:R-:W-:Y:S04]  /*9f20*/  @!P4 LDGSTS.E.BYPASS.LTC128B.128 [R7+0x22c00], desc[UR46][R2.64], !P0 ;  /* 0x22c000000207cfae */ /* 0x000fe8000c101d6e */
[----:B------:R-:W-:Y:S04]  /*9f30*/  @!P4 LDGSTS.E.BYPASS.LTC128B.128 [R7+0x26c00], desc[UR46][R2.64+0x80], !P1 ;  /* 0x26c000800207cfae */ /* 0x000fe8000c901d6e */
[----:B------:R-:W-:Y:S04]  /*9f40*/  @!P4 LDGSTS.E.BYPASS.LTC128B.128 [R7+0x2ac00], desc[UR46][R2.64+0x100], !P2 ;  /* 0x2ac001000207cfae */ /* 0x000fe8000d101d6e */
[----:B------:R0:W-:Y:S01]  /*9f50*/  @!P4 LDGSTS.E.BYPASS.LTC128B.128 [R7+0x2ec00], desc[UR46][R2.64+0x180], !P3 ;  /* 0x2ec001800207cfae */ /* 0x0001e2000d901d6e */
[----:B----4-:R-:W-:-:S03]  /*9f60*/  ISETP.GE.AND P4, PT, R10, R0, PT ;  /* 0x000000000a00720c */ /* 0x010fc60003f86270 */
[----:B------:R-:W4:Y:S04]  /*9f70*/  LDL.LU R10, [R1+0x38] ;  /* 0x00003800010a7983 */ /* 0x000f280000300800 */
[----:B------:R-:W-:Y:S04]  /*9f80*/  SHFL.IDX PT, R6, R4, 0x2, 0x181f ;  /* 0x00581f0004067f89 */ /* 0x000fe800000e0000 */
[----:B0-----:R-:W0:Y:S02]  /*9f90*/  SHFL.IDX PT, R2, R5, 0x2, 0x181f ;  /* 0x00581f0005027f89 */ /* 0x001e2400000e0000 */
[----:B0-----:R-:W-:-:S05]  /*9fa0*/  @!P4 LEA R2, P6, R8, R2, 0x1 ;  /* 0x000000020802c211 */ /* 0x001fca00078c08ff */
[----:B------:R-:W-:-:S05]  /*9fb0*/  @!P4 IMAD.X R3, RZ, RZ, R6, P6 ;  /* 0x000000ffff03c224 */ /* 0x000fca00030e0606 */
[----:B------:R-:W-:Y:S04]  /*9fc0*/  @!P4 LDGSTS.E.BYPASS.LTC128B.128 [R7+0x23400], desc[UR46][R2.64], !P0 ;  /* 0x234000000207cfae */ /* 0x000fe8000c101d6e */
[----:B------:R-:W-:Y:S04]  /*9fd0*/  @!P4 LDGSTS.E.BYPASS.LTC128B.128 [R7+0x27400], desc[UR46][R2.64+0x80], !P1 ;  /* 0x274000800207cfae */ /* 0x000fe8000c901d6e */
[----:B------:R-:W-:Y:S04]  /*9fe0*/  @!P4 LDGSTS.E.BYPASS.LTC128B.128 [R7+0x2b400], desc[UR46][R2.64+0x100], !P2 ;  /* 0x2b4001000207cfae */ /* 0x000fe8000d101d6e */
[----:B------:R0:W-:Y:S01]  /*9ff0*/  @!P4 LDGSTS.E.BYPASS.LTC128B.128 [R7+0x2f400], desc[UR46][R2.64+0x180], !P3 ;  /* 0x2f4001800207cfae */ /* 0x0001e2000d901d6e */
[----:B--2---:R-:W-:-:S03]  /*a000*/  ISETP.GE.AND P4, PT, R9, R0, PT ;  /* 0x000000000900720c */ /* 0x004fc60003f86270 */
[----:B------:R-:W2:Y:S04]  /*a010*/  LDL.LU R9, [R1+0x3c] ;  /* 0x00003c0001097983 */ /* 0x000ea80000300800 */
[----:B0-----:R-:W0:Y:S04]  /*a020*/  SHFL.IDX PT, R2, R5, 0x3, 0x181f ;  /* 0x00781f0005027f89 */ /* 0x001e2800000e0000 */
[----:B------:R-:W1:Y:S02]  /*a030*/  SHFL.IDX PT, R6, R4, 0x3, 0x181f ;  /* 0x00781f0004067f89 */ /* 0x000e6400000e0000 */
[----:B0-----:R-:W-:-:S05]  /*a040*/  @!P4 LEA R2, P6, R8, R2, 0x1 ;  /* 0x000000020802c211 */ /* 0x001fca00078c08ff */
[----:B-1----:R-:W-:Y:S02]  /*a050*/  @!P4 IMAD.X R3, RZ, RZ, R6, P6 ;  /* 0x000000ffff03c224 */ /* 0x002fe400030e0606 */
[----:B------:R-:W-:Y:S04]  /*a060*/  SHFL.IDX PT, R6, R4, 0x4, 0x181f ;  /* 0x00981f0004067f89 */ /* 0x000fe800000e0000 */
[----:B------:R-:W-:Y:S04]  /*a070*/  @!P4 LDGSTS.E.BYPASS.LTC128B.128 [R7+0x23c00], desc[UR46][R2.64], !P0 ;  /* 0x23c000000207cfae */ /* 0x000fe8000c101d6e */
[----:B------:R-:W-:Y:S04]  /*a080*/  @!P4 LDGSTS.E.BYPASS.LTC128B.128 [R7+0x27c00], desc[UR46][R2.64+0x80], !P1 ;  /* 0x27c000800207cfae */ /* 0x000fe8000c901d6e */
[----:B------:R-:W-:Y:S04]  /*a090*/  @!P4 LDGSTS.E.BYPASS.LTC128B.128 [R7+0x2bc00], desc[UR46][R2.64+0x100], !P2 ;  /* 0x2bc001000207cfae */ /* 0x000fe8000d101d6e */
[----:B------:R0:W-:Y:S01]  /*a0a0*/  @!P4 LDGSTS.E.BYPASS.LTC128B.128 [R7+0x2fc00], desc[UR46][R2.64+0x180], !P3 ;  /* 0x2fc001800207cfae */ /* 0x0001e2000d901d6e */
[----:B---3--:R-:W-:-:S03]  /*a0b0*/  ISETP.GE.AND P4, PT, R11, R0, PT ;  /* 0x000000000b00720c */ /* 0x008fc60003f86270 */
[----:B0-----:R-:W0:Y:S10]  /*a0c0*/  SHFL.IDX PT, R2, R5, 0x4, 0x181f ;  /* 0x00981f0005027f89 */ /* 0x001e3400000e0000 */
[----:B0-----:R-:W-:-:S05]  /*a0d0*/  @!P4 LEA R2, P6, R8, R2, 0x1 ;  /* 0x000000020802c211 */ /* 0x001fca00078c08ff */
[----:B------:R-:W-:Y:S02]  /*a0e0*/  @!P4 IMAD.X R3, RZ, RZ, R6, P6 ;  /* 0x000000ffff03c224 */ /* 0x000fe400030e0606 */
[----:B------:R-:W-:Y:S04]  /*a0f0*/  SHFL.IDX PT, R6, R4, 0x5, 0x181f ;  /* 0x00b81f0004067f89 */ /* 0x000fe800000e0000 */
[----:B------:R-:W-:Y:S04]  /*a100*/  @!P4 LDGSTS.E.BYPASS.LTC128B.128 [R7+0x24400], desc[UR46][R2.64], !P0 ;  /* 0x244000000207cfae */ /* 0x000fe8000c101d6e */
[----:B------:R-:W-:Y:S04]  /*a110*/  @!P4 LDGSTS.E.BYPASS.LTC128B.128 [R7+0x28400], desc[UR46][R2.64+0x80], !P1 ;  /* 0x284000800207cfae */ /* 0x000fe8000c901d6e */
[----:B------:R-:W-:Y:S04]  /*a120*/  @!P4 LDGSTS.E.BYPASS.LTC128B.128 [R7+0x2c400], desc[UR46][R2.64+0x100], !P2 ;  /* 0x2c4001000207cfae */ /* 0x000fe8000d101d6e */
[----:B------:R0:W-:Y:S04]  /*a130*/  @!P4 LDGSTS.E.BYPASS.LTC128B.128 [R7+0x30400], desc[UR46][R2.64+0x180], !P3 ;  /* 0x304001800207cfae */ /* 0x0001e8000d901d6e */
[----:B0-----:R-:W0:Y:S01]  /*a140*/  SHFL.IDX PT, R2, R5, 0x5, 0x181f ;  /* 0x00b81f0005027f89 */ /* 0x001e2200000e0000 */
[----:B----4-:R-:W-:-:S13]  /*a150*/  ISETP.GE.AND P4, PT, R10, R0, PT ;  /* 0x000000000a00720c */ /* 0x010fda0003f86270 */
        /* <DEDUP_REMOVED lines=8> */
[----:B--2---:R-:W-:-:S13]  /*a1e0*/  ISETP.GE.AND P4, PT, R9, R0, PT ;  /* 0x000000000900720c */ /* 0x004fda0003f86270 */
[----:B0-----:R-:W-:-:S05]  /*a1f0*/  @!P4 LEA R2, P6, R8, R2, 0x1 ;  /* 0x000000020802c211 */ /* 0x001fca00078c08ff */
[----:B------:R-:W-:Y:S02]  /*a200*/  @!P4 IMAD.X R3, RZ, RZ, R6, P6 ;  /* 0x000000ffff03c224 */ /* 0x000fe400030e0606 */
[----:B------:R0:W1:Y:S04]  /*a210*/  SHFL.IDX PT, R6, R4, 0x7, 0x181f ;  /* 0x00f81f0004067f89 */ /* 0x00006800000e0000 */
[----:B------:R-:W-:Y:S04]  /*a220*/  @!P4 LDGSTS.E.BYPASS.LTC128B.128 [R7+0x25400], desc[UR46][R2.64], !P0 ;  /* 0x254000000207cfae */ /* 0x000fe8000c101d6e */
[----:B------:R-:W-:Y:S04]  /*a230*/  @!P4 LDGSTS.E.BYPASS.LTC128B.128 [R7+0x29400], desc[UR46][R2.64+0x80], !P1 ;  /* 0x294000800207cfae */ /* 0x000fe8000c901d6e */
[----:B------:R-:W-:Y:S04]  /*a240*/  @!P4 LDGSTS.E.BYPASS.LTC128B.128 [R7+0x2d400], desc[UR46][R2.64+0x100], !P2 ;  /* 0x2d4001000207cfae */ /* 0x000fe8000d101d6e */
[----:B------:R2:W-:Y:S04]  /*a250*/  @!P4 LDGSTS.E.BYPASS.LTC128B.128 [R7+0x31400], desc[UR46][R2.64+0x180], !P3 ;  /* 0x314001800207cfae */ /* 0x0005e8000d901d6e */
[----:B-12---:R0:W2:Y:S02]  /*a260*/  SHFL.IDX PT, R2, R5, 0x7, 0x181f ;  /* 0x00f81f0005027f89 */ /* 0x0060a400000e0000 */
.L_x_346:
[----:B------:R-:W3:Y:S01]  /*a270*/  LDL.LU R7, [R1+0x50] ;  /* 0x0000500001077983 */ /* 0x000ee20000300800 */
[----:B------:R-:W-:Y:S01]  /*a280*/  BSSY B0, `(.L_x_224) ;  /* 0x000000d000007945 */ /* 0x000fe20003800000 */
[----:B---3--:R-:W-:-:S13]  /*a290*/  ISETP.GE.AND P4, PT, R7, R0, PT ;  /* 0x000000000700720c */ /* 0x008fda0003f86270 */
[----:B------:R-:W-:Y:S05]  /*a2a0*/  @P4 BRA `(.L_x_225) ;  /* 0x0000000000284947 */ /* 0x000fea0003800000 */
[----:B------:R-:W3:Y:S01]  /*a2b0*/  LDL R7, [R1+0x4] ;  /* 0x0000040001077983 */ /* 0x000ee20000100800 */
[----:B--2---:R-:W-:-:S05]  /*a2c0*/  LEA R2, P4, R8, R2, 0x1 ;  /* 0x0000000208027211 */ /* 0x004fca00078808ff */
[----:B------:R-:W-:-:S05]  /*a2d0*/  IMAD.X R3, RZ, RZ, R6, P4 ;  /* 0x000000ffff037224 */ /* 0x000fca00020e0606 */
[----:B------:R-:W-:Y:S01]  /*a2e0*/  @!PT LDS RZ, [RZ] ;  /* 0x00000000fffff984 */ /* 0x000fe20000000800 */
[----:B------:R-:W-:Y:S01]  /*a2f0*/  @!PT LDS RZ, [RZ] ;  /* 0x00000000fffff984 */ /* 0x000fe20000000800 */
[----:B------:R-:W-:Y:S01]  /*a300*/  @!PT LDS RZ, [RZ] ;  /* 0x00000000fffff984 */ /* 0x000fe20000000800 */
[----:B---3--:R1:W-:Y:S04]  /*a310*/  LDGSTS.E.BYPASS.LTC128B.128 [R7+0x25c00], desc[UR46][R2.64], !P0 ;  /* 0x25c0000002077fae */ /* 0x0083e8000c101d6e */
[----:B------:R1:W-:Y:S04]  /*a320*/  LDGSTS.E.BYPASS.LTC128B.128 [R7+0x29c00], desc[UR46][R2.64+0x80], !P1 ;  /* 0x29c0008002077fae */ /* 0x0003e8000c901d6e */
[----:B------:R1:W-:Y:S04]  /*a330*/  LDGSTS.E.BYPASS.LTC128B.128 [R7+0x2dc00], desc[UR46][R2.64+0x100], !P2 ;  /* 0x2dc0010002077fae */ /* 0x0003e8000d101d6e */
[----:B------:R1:W-:Y:S02]  /*a340*/  LDGSTS.E.BYPASS.LTC128B.128 [R7+0x31c00], desc[UR46][R2.64+0x180], !P3 ;  /* 0x31c0018002077fae */ /* 0x0003e4000d901d6e */
.L_x_225:
[----:B------:R-:W-:Y:S05]  /*a350*/  BSYNC B0 ;  /* 0x0000000000007941 */ /* 0x000fea0003800000 */
.L_x_224:
[----:B-12---:R-:W2:Y:S01]  /*a360*/  LDL R2, [R1+0x5c] ;  /* 0x00005c0001027983 */ /* 0x006ea20000100800 */
        /* <DEDUP_REMOVED lines=9> */
[----:B-1----:R-:W-:Y:S05]  /*a400*/  @!P0 BRA `(.L_x_227) ;  /* 0x00000044005c8947 */ /* 0x002fea0003800000 */
.L_x_347:
[----:B------:R-:W-:Y:S05]  /*a410*/  BSYNC B0 ;  /* 0x0000000000007941 */ /* 0x000fea0003800000 */
.L_x_226:
[----:B------:R-:W-:Y:S01]  /*a420*/  LOP3.LUT P0, RZ, R18, 0x2, RZ, 0xc0, !PT ;  /* 0x0000000212ff7812 */ /* 0x000fe2000780c0ff */
[----:B------:R-:W-:-:S12]  /*a430*/  BSSY B0, `(.L_x_228) ;  /* 0x0000059000007945 */ /* 0x000fd80003800000 */
[----:B------:R-:W-:Y:S05]  /*a440*/  @!P0 BRA `(.L_x_229) ;  /* 0x00000004005c8947 */ /* 0x000fea0003800000 */
[----:B0-----:R-:W2:Y:S01]  /*a450*/  LDL R4, [R1+0x8] ;  /* 0x0000080001047983 */ /* 0x001ea20000100800 */
[----:B------:R-:W-:Y:S01]  /*a460*/  LEA R2, R19, UR37, 0x3 ;  /* 0x0000002513027c11 */ /* 0x000fe2000f8e18ff */
[----:B------:R-:W-:Y:S01]  /*a470*/  BSSY B1, `(.L_x_230) ;  /* 0x0000007000017945 */ /* 0x000fe20003800000 */
[----:B-1----:R-:W0:Y:S02]  /*a480*/  S2R R3, SR_TID.X ;  /* 0x0000000000037919 */ /* 0x002e240000002100 */
[----:B0-----:R-:W-:-:S04]  /*a490*/  LOP3.LUT R3, R3, 0x7f, RZ, 0xc0, !PT ;  /* 0x0000007f03037812 */ /* 0x001fc800078ec0ff */
[----:B------:R-:W-:Y:S02]  /*a4a0*/  ISETP.NE.AND P1, PT, R3, RZ, PT ;  /* 0x000000ff0300720c */ /* 0x000fe40003f25270 */
[----:B--2---:R-:W-:-:S04]  /*a4b0*/  SHF.L.U32 R0, R4, 0x1f, RZ ;  /* 0x0000001f04007819 */ /* 0x004fc800000006ff */
[----:B------:R-:W0:Y:S02]  /*a4c0*/  SYNCS.PHASECHK.TRANS64.TRYWAIT P0, [R2+URZ+0x32460], R0 ;  /* 0x03246000020075a7 */ /* 0x000e24000800017f */
[----:B0-----:R-:W-:Y:S05]  /*a4d0*/  @!P0 BRA `(.L_x_231) ;  /* 0x0000004400408947 */ /* 0x001fea0003800000 */
.L_x_348:
[----:B------:R-:W-:Y:S05]  /*a4e0*/  BSYNC B1 ;  /* 0x0000000000017941 */ /* 0x000fea0003800000 */
.L_x_230:
        /* <DEDUP_REMOVED lines=9> */
.L_x_233:
[----:B------:R-:W-:Y:S05]  /*a580*/  BSYNC B1 ;  /* 0x0000000000017941 */ /* 0x000fea0003800000 */
.L_x_232:
        /* <DEDUP_REMOVED lines=12> */
.L_x_234:
        /* <DEDUP_REMOVED lines=15> */
.L_x_235:
        /* <DEDUP_REMOVED lines=15> */
.L_x_236:
        /* <DEDUP_REMOVED lines=15> */
.L_x_237:
        /* <DEDUP_REMOVED lines=10> */
.L_x_229:
[----:B------:R-:W-:Y:S05]  /*a9c0*/  BSYNC B0 ;  /* 0x0000000000007941 */ /* 0x000fea0003800000 */
.L_x_228:
[----:B0-----:R-:W2:Y:S04]  /*a9d0*/  LDL.LU R4, [R1+0x58] ;  /* 0x0000580001047983 */ /* 0x001ea80000300800 */
[----:B------:R-:W3:Y:S01]  /*a9e0*/  LDL.LU R7, [R1+0x8] ;  /* 0x0000080001077983 */ /* 0x000ee20000300800 */
[----:B------:R-:W-:-:S05]  /*a9f0*/  VIADD R19, R19, 0x1 ;  /* 0x0000000113137836 */ /* 0x000fca0000000000 */
[----:B------:R-:W-:-:S04]  /*aa00*/  ISETP.NE.AND P0, PT, R19, 0x2, PT ;  /* 0x000000021300780c */ /* 0x000fc80003f05270 */
[----:B-1----:R-:W-:Y:S02]  /*aa10*/  SEL R0, RZ, 0x1, P0 ;  /* 0x00000001ff007807 */ /* 0x002fe40000000000 */
[----:B------:R-:W-:Y:S02]  /*aa20*/  SEL R19, R19, RZ, P0 ;  /* 0x000000ff13137207 */ /* 0x000fe40000000000 */
[----:B--2---:R-:W-:Y:S02]  /*aa30*/  ISETP.GE.AND P1, PT, R4, 0x61, PT ;  /* 0x000000610400780c */ /* 0x004fe40003f26270 */
[----:B---3--:R-:W-:-:S05]  /*aa40*/  LOP3.LUT R7, R7, R0, RZ, 0x3c, !PT ;  /* 0x0000000007077212 */ /* 0x008fca00078e3cff */
[----:B------:R0:W-:Y:S06]  /*aa50*/  STL [R1+0x8], R7 ;  /* 0x0000080701007387 */ /* 0x0001ec0000100800 */
        /* <DEDUP_REMOVED lines=10> */
[----:B------:R-:W-:Y:S01]  /*ab00*/  LOP3.LUT P2, RZ, R18, 0x2, RZ, 0xc0, !PT ;  /* 0x0000000212ff7812 */ /* 0x000fe2000784c0ff */
[----:B------:R-:W-:-:S12]  /*ab10*/  BSSY B0, `(.L_x_240) ;  /* 0x0000091000007945 */ /* 0x000fd80003800000 */
[----:B------:R-:W-:Y:S05]  /*ab20*/  @!P2 BRA `(.L_x_241) ;  /* 0x00000008003ca947 */ /* 0x000fea0003800000 */
[----:B------:R-:W-:-:S13]  /*ab30*/  LOP3.LUT P2, RZ, R18, 0x1, RZ, 0xc0, !PT ;  /* 0x0000000112ff7812 */ /* 0x000fda000784c0ff */
[----:B------:R-:W-:Y:S05]  /*ab40*/  @!P2 BRA `(.L_x_242) ;  /* 0x000000000050a947 */ /* 0x000fea0003800000 */
[----:B------:R-:W2:Y:S01]  /*ab50*/  LDL R9, [R1+0xc] ;  /* 0x00000c0001097983 */ /* 0x000ea20000100800 */
[----:B------:R-:W1:Y:S01]  /*ab60*/  LDC R5, c[0x0][0x43c] ;  /* 0x00010f00ff057b82 */ /* 0x000e620000000800 */
[----:B------:R-:W-:Y:S02]  /*ab70*/  ULDC.64 UR4, c[0x0][0x428] ;  /* 0x00010a0000047ab9 */ /* 0x000fe40000000a00 */
[----:B------:R-:W3:Y:S01]  /*ab80*/  LDL R8, [R1] ;  /* 0x0000000001087983 */ /* 0x000ee20000100800 */
[----:B-1----:R-:W-:-:S13]  /*ab90*/  ISETP.NE.AND P0, PT, R5, 0x1, PT ;  /* 0x000000010500780c */ /* 0x002fda0003f05270 */
[----:B------:R-:W1:Y:S02]  /*aba0*/  @P0 LDC.64 R2, c[0x0][0x440] ;  /* 0x00011000ff020b82 */ /* 0x000e640000000a00 */
[----:B-1----:R-:W-:-:S04]  /*abb0*/  @P0 IMAD.HI.U32 R4, R0, R2, RZ ;  /* 0x0000000200040227 */ /* 0x002fc800078e00ff */
[----:B------:R-:W-:Y:S01]  /*abc0*/  IMAD.MOV.U32 R2, RZ, RZ, R0 ;  /* 0x000000ffff027224 */ /* 0x000fe200078e0000 */
[----:B------:R-:W-:-:S05]  /*abd0*/  @P0 SHF.R.U32.HI R2, RZ, R3, R4 ;  /* 0x00000003ff020219 */ /* 0x000fca0000011604 */
[----:B------:R-:W-:-:S04]  /*abe0*/  IMAD.MOV R3, RZ, RZ, -R2 ;  /* 0x000000ffff037224 */ /* 0x000fc800078e0a02 */
[----:B------:R-:W-:Y:S01]  /*abf0*/  IMAD R0, R5, R3, R0 ;  /* 0x0000000305007224 */ /* 0x000fe200078e0200 */
[----:B------:R-:W-:Y:S01]  /*ac00*/  SHF.R.S32.HI R3, RZ, 0x1f, R2 ;  /* 0x0000001fff037819 */ /* 0x000fe20000011402 */
[----:B--2---:R-:W-:-:S04]  /*ac10*/  IMAD R4, R9, UR4, RZ ;  /* 0x0000000409047c24 */ /* 0x004fc8000f8e02ff */
[C---:B---3--:R-:W-:Y:S02]  /*ac20*/  IMAD R4, R8.reuse, UR5, R4 ;  /* 0x0000000508047c24 */ /* 0x048fe4000f8e0204 */
[----:B------:R-:W-:Y:S01]  /*ac30*/  IMAD.WIDE.U32 R2, R8, UR4, R2 ;  /* 0x0000000408027c25 */ /* 0x000fe2000f8e0002 */
[----:B------:R-:W-:-:S03]  /*ac40*/  ULDC.64 UR4, c[0x0][0x418] ;  /* 0x0001060000047ab9 */ /* 0x000fc60000000a00 */
[----:B------:R-:W-:Y:S01]  /*ac50*/  IMAD.IADD R3, R4, 0x1, R3 ;  /* 0x0000000104037824 */ /* 0x000fe200078e0203 */
[----:B------:R-:W-:-:S04]  /*ac60*/  LEA R4, P0, R2, UR4, 0x2 ;  /* 0x0000000402047c11 */ /* 0x000fc8000f8010ff */
[----:B------:R-:W-:-:S05]  /*ac70*/  LEA.HI.X R5, R2, UR5, R3, 0x2, P0 ;  /* 0x0000000502057c11 */ /* 0x000fca00080f1403 */
[----:B------:R1:W5:Y:S04]  /*ac80*/  LDG.E R16, desc[UR46][R4.64] ;  /* 0x0000002e04107981 */ /* 0x000368000c1e1900 */
.L_x_242:
        /* <DEDUP_REMOVED lines=8> */
.L_x_349:
[----:B------:R-:W-:Y:S05]  /*ad10*/  BSYNC B1 ;  /* 0x0000000000017941 */ /* 0x000fea0003800000 */
.L_x_243:
        /* <DEDUP_REMOVED lines=9> */
.L_x_246:
[----:B------:R-:W-:Y:S05]  /*adb0*/  BSYNC B1 ;  /* 0x0000000000017941 */ /* 0x000fea0003800000 */
.L_x_245:
        /* <DEDUP_REMOVED lines=12> */
.L_x_247:
        /* <DEDUP_REMOVED lines=13> */
.L_x_350:
[----:B------:R-:W-:Y:S05]  /*af50*/  BSYNC B1 ;  /* 0x0000000000017941 */ /* 0x000fea0003800000 */
.L_x_248:
        /* <DEDUP_REMOVED lines=11> */
.L_x_251:
[----:B------:R-:W-:Y:S05]  /*b010*/  BSYNC B1 ;  /* 0x0000000000017941 */ /* 0x000fea0003800000 */
.L_x_250:
        /* <DEDUP_REMOVED lines=9> */
.L_x_252:
        /* <DEDUP_REMOVED lines=15> */
.L_x_253:
        /* <DEDUP_REMOVED lines=15> */
.L_x_254:
        /* <DEDUP_REMOVED lines=15> */
.L_x_255:
        /* <DEDUP_REMOVED lines=10> */
.L_x_241:
[----:B------:R-:W-:Y:S05]  /*b420*/  BSYNC B0 ;  /* 0x0000000000007941 */ /* 0x000fea0003800000 */
.L_x_240:
[----:B------:R-:W2:Y:S04]  /*b430*/  LDL.LU R5, [R1+0x8] ;  /* 0x0000080001057983 */ /* 0x000ea80000300800 */
[----:B------:R-:W3:Y:S01]  /*b440*/  LDL.LU R4, [R1+0x20] ;  /* 0x0000200001047983 */ /* 0x000ee20000300800 */
[----:B------:R-:W-:-:S05]  /*b450*/  VIADD R19, R19, 0x1 ;  /* 0x0000000113137836 */ /* 0x000fca0000000000 */
[----:B------:R-:W-:-:S04]  /*b460*/  ISETP.NE.AND P0, PT, R19, 0x2, PT ;  /* 0x000000021300780c */ /* 0x000fc80003f05270 */
[----:B------:R-:W-:Y:S02]  /*b470*/  SEL R0, RZ, 0x1, P0 ;  /* 0x00000001ff007807 */ /* 0x000fe40000000000 */
[----:B------:R-:W-:Y:S02]  /*b480*/  SEL R19, R19, RZ, P0 ;  /* 0x000000ff13137207 */ /* 0x000fe40000000000 */
[----:B--2---:R-:W-:Y:S01]  /*b490*/  LOP3.LUT R5, R5, R0, RZ, 0x3c, !PT ;  /* 0x0000000005057212 */ /* 0x004fe200078e3cff */
[----:B---3--:R-:W-:-:S04]  /*b4a0*/  VIADD R0, R4, 0xfffffffd ;  /* 0xfffffffd04007836 */ /* 0x008fc80000000000 */
[----:B------:R1:W-:Y:S03]  /*b4b0*/  STL [R1+0x8], R5 ;  /* 0x0000080501007387 */ /* 0x0003e60000100800 */
.L_x_239:
[----:B------:R-:W2:Y:S01]  /*b4c0*/  LDL.LU R2, [R1+0x1c] ;  /* 0x00001c0001027983 */ /* 0x000ea20000300800 */
[----:B------:R-:W-:Y:S01]  /*b4d0*/  IMAD.MOV R6, RZ, RZ, -R6 ;  /* 0x000000ffff067224 */ /* 0x000fe200078e0a06 */
[----:B------:R-:W-:Y:S04]  /*b4e0*/  BSSY B0, `(.L_x_238) ;  /* 0x000013b000007945 */ /* 0x000fe80003800000 */
[----:B--2---:R-:W-:-:S13]  /*b4f0*/  ISETP.NE.AND P0, PT, R2, R6, PT ;  /* 0x000000060200720c */ /* 0x004fda0003f05270 */
[----:B------:R-:W-:Y:S05]  /*b500*/  @!P0 BRA `(.L_x_256) ;  /* 0x0000001000e08947 */ /* 0x000fea0003800000 */
.L_x_289:
[----:B------:R-:W-:Y:S01]  /*b510*/  LOP3.LUT P0, RZ, R18, 0x2, RZ, 0xc0, !PT ;  /* 0x0000000212ff7812 */ /* 0x000fe2000780c0ff */
[----:B------:R-:W-:-:S12]  /*b520*/  BSSY B1, `(.L_x_257) ;  /* 0x0000093000017945 */ /* 0x000fd80003800000 */
[----:B--2---:R-:W-:Y:S05]  /*b530*/  @!P0 BRA `(.L_x_258) ;  /* 0x0000000800448947 */ /* 0x004fea0003800000 */
[----:B------:R-:W-:Y:S01]  /*b540*/  LOP3.LUT P0, RZ, R18, 0x1, RZ, 0xc0, !PT ;  /* 0x0000000112ff7812 */ /* 0x000fe2000780c0ff */
[----:B------:R-:W-:-:S12]  /*b550*/  IMAD.MOV.U32 R6, RZ, RZ, R0 ;  /* 0x000000ffff067224 */ /* 0x000fd800078e0000 */
[----:B------:R-:W-:Y:S05]  /*b560*/  @!P0 BRA `(.L_x_259) ;  /* 0x0000000000508947 */ /* 0x000fea0003800000 */
[----:B0-----:R-:W2:Y:S01]  /*b570*/  LDL R7, [R1+0xc] ;  /* 0x00000c0001077983 */ /* 0x001ea20000100800 */
[----:B------:R-:W0:Y:S01]  /*b580*/  LDC R6, c[0x0][0x43c] ;  /* 0x00010f00ff067b82 */ /* 0x000e220000000800 */
[----:B------:R-:W-:Y:S02]  /*b590*/  ULDC.64 UR4, c[0x0][0x428] ;  /* 0x00010a0000047ab9 */ /* 0x000fe40000000a00 */
[----:B-1----:R-:W3:Y:S01]  /*b5a0*/  LDL R5, [R1] ;  /* 0x0000000001057983 */ /* 0x002ee20000100800 */
[----:B0-----:R-:W-:-:S13]  /*b5b0*/  ISETP.NE.AND P0, PT, R6, 0x1, PT ;  /* 0x000000010600780c */ /* 0x001fda0003f05270 */
[----:B------:R-:W0:Y:S02]  /*b5c0*/  @P0 LDC.64 R2, c[0x0][0x440] ;  /* 0x00011000ff020b82 */ /* 0x000e240000000a00 */
[----:B0-----:R-:W-:-:S04]  /*b5d0*/  @P0 IMAD.HI.U32 R4, R0, R2, RZ ;  /* 0x0000000200040227 */ /* 0x001fc800078e00ff */
        /* <DEDUP_REMOVED lines=13> */
.L_x_259:
[----:B------:R-:W3:Y:S01]  /*b6b0*/  LDL R2, [R1+0x8] ;  /* 0x0000080001027983 */ /* 0x000ee20000100800 */
        /* <DEDUP_REMOVED lines=8> */
.L_x_351:
[----:B------:R-:W-:Y:S05]  /*b740*/  BSYNC B2 ;  /* 0x0000000000027941 */ /* 0x000fea0003800000 */
.L_x_260:
        /* <DEDUP_REMOVED lines=9> */
.L_x_263:
[----:B------:R-:W-:Y:S05]  /*b7e0*/  BSYNC B2 ;  /* 0x0000000000027941 */ /* 0x000fea0003800000 */
.L_x_262:
        /* <DEDUP_REMOVED lines=8> */
[----:B-1----:R-:W-:Y:S01]  /*b870*/  VIADD R5, R4, 0x32430 ;  /* 0x0003243004057836 */ /* 0x002fe20000000000 */
[----:B------:R-:W-:Y:S01]  /*b880*/  UMOV UR6, 0x0 ;  /* 0x0000000000067882 */ /* 0x000fe20000000000 */
[----:B------:R-:W-:Y:S01]  /*b890*/  VIADD R3, R3, 0x1c400 ;  /* 0x0001c40003037836 */ /* 0x000fe20000000000 */
[----:B------:R-:W-:-:S09]  /*b8a0*/  UMOV UR7, 0x14f00000 ;  /* 0x14f0000000077882 */ /* 0x000fd20000000000 */
.L_x_264:
        /* <DEDUP_REMOVED lines=13> */
.L_x_352:
[----:B------:R-:W-:Y:S05]  /*b980*/  BSYNC B2 ;  /* 0x0000000000027941 */ /* 0x000fea0003800000 */
.L_x_265:
        /* <DEDUP_REMOVED lines=11> */
.L_x_268:
[----:B------:R-:W-:Y:S05]  /*ba40*/  BSYNC B2 ;  /* 0x0000000000027941 */ /* 0x000fea0003800000 */
.L_x_267:
        /* <DEDUP_REMOVED lines=9> */
.L_x_269:
        /* <DEDUP_REMOVED lines=15> */
.L_x_270:
        /* <DEDUP_REMOVED lines=15> */
.L_x_271:
        /* <DEDUP_REMOVED lines=15> */
.L_x_272:
        /* <DEDUP_REMOVED lines=10> */
.L_x_258:
[----:B------:R-:W-:Y:S05]  /*be50*/  BSYNC B1 ;  /* 0x0000000000017941 */ /* 0x000fea0003800000 */
.L_x_257:
[----:B------:R-:W2:Y:S01]  /*be60*/  LDL.LU R2, [R1+0x8] ;  /* 0x0000080001027983 */ /* 0x000ea20000300800 */
[----:B------:R-:W-:Y:S01]  /*be70*/  LOP3.LUT P2, RZ, R18, 0x2, RZ, 0xc0, !PT ;  /* 0x0000000212ff7812 */ /* 0x000fe2000784c0ff */
[----:B0-----:R-:W-:Y:S01]  /*be80*/  VIADD R7, R19, 0x1 ;  /* 0x0000000113077836 */ /* 0x001fe20000000000 */
[----:B------:R-:W-:Y:S04]  /*be90*/  BSSY B1, `(.L_x_273) ;  /* 0x0000096000017945 */ /* 0x000fe80003800000 */
[----:B------:R-:W-:-:S04]  /*bea0*/  ISETP.NE.AND P0, PT, R7, 0x2, PT ;  /* 0x000000020700780c */ /* 0x000fc80003f05270 */
[----:B------:R-:W-:Y:S02]  /*beb0*/  SEL R6, RZ, 0x1, P0 ;  /* 0x00000001ff067807 */ /* 0x000fe40000000000 */
[----:B------:R-:W-:Y:S02]  /*bec0*/  SEL R7, R7, RZ, P0 ;  /* 0x000000ff07077207 */ /* 0x000fe40000000000 */
[----:B--2---:R-:W-:Y:S01]  /*bed0*/  LOP3.LUT R6, R2, R6, RZ, 0x3c, !PT ;  /* 0x0000000602067212 */ /* 0x004fe200078e3cff */
[----:B------:R-:W-:Y:S06]  /*bee0*/  @!P2 BRA `(.L_x_274) ;  /* 0x000000080040a947 */ /* 0x000fec0003800000 */
[----:B------:R-:W-:Y:S01]  /*bef0*/  LOP3.LUT P2, RZ, R18, 0x1, RZ, 0xc0, !PT ;  /* 0x0000000112ff7812 */ /* 0x000fe2000784c0ff */
[----:B------:R-:W-:-:S12]  /*bf00*/  VIADD R8, R0, 0xffffffff ;  /* 0xffffffff00087836 */ /* 0x000fd80000000000 */
[----:B------:R-:W-:Y:S05]  /*bf10*/  @!P2 BRA `(.L_x_275) ;  /* 0x000000000050a947 */ /* 0x000fea0003800000 */
[----:B------:R-:W2:Y:S01]  /*bf20*/  LDL R10, [R1+0xc] ;  /* 0x00000c00010a7983 */ /* 0x000ea20000100800 */
[----:B------:R-:W0:Y:S01]  /*bf30*/  LDC R4, c[0x0][0x43c] ;  /* 0x00010f00ff047b82 */ /* 0x000e220000000800 */
[----:B------:R-:W-:Y:S02]  /*bf40*/  ULDC.64 UR4, c[0x0][0x428] ;  /* 0x00010a0000047ab9 */ /* 0x000fe40000000a00 */
[----:B------:R-:W3:Y:S01]  /*bf50*/  LDL R9, [R1] ;  /* 0x0000000001097983 */ /* 0x000ee20000100800 */
[----:B0-----:R-:W-:-:S13]  /*bf60*/  ISETP.NE.AND P0, PT, R4, 0x1, PT ;  /* 0x000000010400780c */ /* 0x001fda0003f05270 */
        /* <DEDUP_REMOVED lines=15> */
.L_x_275:
        /* <DEDUP_REMOVED lines=8> */
.L_x_353:
[----:B------:R-:W-:Y:S05]  /*c0e0*/  BSYNC B2 ;  /* 0x0000000000027941 */ /* 0x000fea0003800000 */
.L_x_276:
        /* <DEDUP_REMOVED lines=9> */
.L_x_279:
[----:B------:R-:W-:Y:S05]  /*c180*/  BSYNC B2 ;  /* 0x0000000000027941 */ /* 0x000fea0003800000 */
.L_x_278:
[----:B------:R-:W-:Y:S01]  /*c190*/  IMAD.MOV.U32 R10, RZ, RZ, RZ ;  /* 0x000000ffff0a7224 */ /* 0x000fe200078e00ff */
[----:B------:R-:W-:Y:S01]  /*c1a0*/  UIADD3 UR4, UP0, UR40, 0x370, URZ ;  /* 0x0000037028047890 */ /* 0x000fe2000ff1e03f */
[----:B------:R-:W-:Y:S01]  /*c1b0*/  IMAD.U32 R9, RZ, RZ, UR37 ;  /* 0x00000025ff097e24 */ /* 0x000fe2000f8e00ff */
        /* <DEDUP_REMOVED lines=9> */
.L_x_280:
        /* <DEDUP_REMOVED lines=13> */
.L_x_354:
[----:B------:R-:W-:Y:S05]  /*c320*/  BSYNC B2 ;  /* 0x0000000000027941 */ /* 0x000fea0003800000 */
.L_x_281:
        /* <DEDUP_REMOVED lines=11> */
.L_x_284:
[----:B------:R-:W-:Y:S05]  /*c3e0*/  BSYNC B2 ;  /* 0x0000000000027941 */ /* 0x000fea0003800000 */
.L_x_283:
        /* <DEDUP_REMOVED lines=9> */
.L_x_285:
        /* <DEDUP_REMOVED lines=15> */
.L_x_286:
        /* <DEDUP_REMOVED lines=15> */
.L_x_287:
        /* <DEDUP_REMOVED lines=15> */
.L_x_288:
        /* <DEDUP_REMOVED lines=10> */
.L_x_274:
[----:B------:R-:W-:Y:S05]  /*c7f0*/  BSYNC B1 ;  /* 0x0000000000017941 */ /* 0x000fea0003800000 */
.L_x_273:
[----:B------:R-:W-:Y:S01]  /*c800*/  VIADD R7, R7, 0x1 ;  /* 0x0000000107077836 */ /* 0x000fe20000000000 */
[C---:B------:R-:W-:Y:S01]  /*c810*/  ISETP.GT.AND P1, PT, R0.reuse, 0x1, PT ;  /* 0x000000010000780c */ /* 0x040fe20003f24270 */
[----:B------:R-:W-:-:S03]  /*c820*/  VIADD R0, R0, 0xfffffffe ;  /* 0xfffffffe00007836 */ /* 0x000fc60000000000 */
[----:B------:R-:W-:-:S04]  /*c830*/  ISETP.NE.AND P0, PT, R7, 0x2, PT ;  /* 0x000000020700780c */ /* 0x000fc80003f05270 */
[----:B------:R-:W-:Y:S02]  /*c840*/  SEL R2, RZ, 0x1, P0 ;  /* 0x00000001ff027807 */ /* 0x000fe40000000000 */
[----:B------:R-:W-:Y:S02]  /*c850*/  SEL R19, R7, RZ, P0 ;  /* 0x000000ff07137207 */ /* 0x000fe40000000000 */
[----:B------:R-:W-:-:S05]  /*c860*/  LOP3.LUT R2, R6, R2, RZ, 0x3c, !PT ;  /* 0x0000000206027212 */ /* 0x000fca00078e3cff */
[----:B------:R2:W-:Y:S01]  /*c870*/  STL [R1+0x8], R2 ;  /* 0x0000080201007387 */ /* 0x0005e20000100800 */
[----:B------:R-:W-:Y:S05]  /*c880*/  @P1 BRA `(.L_x_289) ;  /* 0xffffffec00201947 */ /* 0x000fea000383ffff */
.L_x_256:
[----:B------:R-:W-:Y:S05]  /*c890*/  BSYNC B0 ;  /* 0x0000000000007941 */ /* 0x000fea0003800000 */
.L_x_238:
        /* <DEDUP_REMOVED lines=10> */
.L_x_210:
[----:B0-----:R-:W0:Y:S01]  /*c940*/  S2R R3, SR_CgaCtaId ;  /* 0x0000000000037919 */ /* 0x001e220000008800 */
[----:B------:R-:W-:Y:S01]  /*c950*/  MOV R0, 0x400 ;  /* 0x0000040000007802 */ /* 0x000fe20000000f00 */
[----:B------:R-:W-:Y:S03]  /*c960*/  BSSY B0, `(.L_x_291) ;  /* 0x0000005000007945 */ /* 0x000fe60003800000 */
[----:B0-----:R-:W-:Y:S02]  /*c970*/  LEA R0, R3, R0, 0x18 ;  /* 0x0000000003007211 */ /* 0x001fe400078ec0ff */
[----:B------:R-:W-:-:S04]  /*c980*/  SHF.L.U32 R3, R2, 0x1f, RZ ;  /* 0x0000001f02037819 */ /* 0x000fc800000006ff */
[----:B------:R-:W0:Y:S02]  /*c990*/  SYNCS.PHASECHK.TRANS64.TRYWAIT P0, [R0+URZ+0x32420], R3 ;  /* 0x03242003000075a7 */ /* 0x000e24000800017f */
[----:B0-----:R-:W-:Y:S05]  /*c9a0*/  @!P0 BRA `(.L_x_292) ;  /* 0x0000002000988947 */ /* 0x001fea0003800000 */
.L_x_355:
[----:B------:R-:W-:Y:S05]  /*c9b0*/  BSYNC B0 ;  /* 0x0000000000007941 */ /* 0x000fea0003800000 */
.L_x_291:
[----:B------:R-:W-:-:S03]  /*c9c0*/  UMOV UR4, 0xffffffff ;  /* 0xffffffff00047882 */ /* 0x000fc60000000000 */
[----:B------:R-:W-:Y:S05]  /*c9d0*/  BRA.DIV UR4, `(.L_x_293) ;  /* 0x0000002204a07947 */ /* 0x000fea000b800000 */
[----:B------:R-:W2:Y:S02]  /*c9e0*/  S2R R2, SR_TID.X ;  /* 0x0000000000027919 */ /* 0x000ea40000002100 */
[----:B--2---:R-:W-:-:S04]  /*c9f0*/  SHF.R.U32.HI R2, RZ, 0x5, R2 ;  /* 0x00000005ff027819 */ /* 0x004fc80000011602 */
[----:B------:R-:W-:-:S05]  /*ca00*/  LOP3.LUT R2, R2, 0x3, RZ, 0xc0, !PT ;  /* 0x0000000302027812 */ /* 0x000fca00078ec0ff */
[----:B------:R2:W3:Y:S02]  /*ca10*/  SHFL.IDX PT, R14, R2, RZ, 0x1f ;  /* 0x00001fff020e7589 */ /* 0x0004e400000e0000 */
.L_x_358:
[----:B---3--:R-:W-:Y:S01]  /*ca20*/  ISETP.NE.AND P0, PT, R14, RZ, PT ;  /* 0x000000ff0e00720c */ /* 0x008fe20003f05270 */
[----:B------:R-:W-:-:S12]  /*ca30*/  BSSY B0, `(.L_x_294) ;  /* 0x0000025000007945 */ /* 0x000fd80003800000 */
[----:B------:R-:W-:Y:S05]  /*ca40*/  @P0 BRA `(.L_x_295) ;  /* 0x00000000008c0947 */ /* 0x000fea0003800000 */
[----:B------:R-:W-:-:S03]  /*ca50*/  UMOV UR4, 0xffffffff ;  /* 0xffffffff00047882 */ /* 0x000fc60000000000 */
[----:B------:R-:W-:Y:S05]  /*ca60*/  BRA.DIV UR4, `(.L_x_296) ;  /* 0x0000002204b07947 */ /* 0x000fea000b800000 */
[----:B------:R-:W-:-:S13]  /*ca70*/  ELECT P6, URZ, PT ;  /* 0x00000000003f782f */ /* 0x000fda00038c0000 */
.L_x_361:
[----:B------:R-:W-:Y:S05]  /*ca80*/  @!P6 BRA `(.L_x_295) ;  /* 0x00000000007ce947 */ /* 0x000fea0003800000 */
[----:B------:R-:W-:-:S06]  /*ca90*/  ULOP3.LUT UR4, UR36, 0x2, URZ, 0xfc, !UPT ;  /* 0x0000000224047892 */ /* 0x000fcc000f8efc3f */
[----:B--2---:R-:W-:-:S05]  /*caa0*/  IMAD.U32 R2, RZ, RZ, UR4 ;  /* 0x00000004ff027e24 */ /* 0x004fca000f8e00ff */
[----:B------:R-:W-:-:S13]  /*cab0*/  ISETP.NE.AND P2, PT, R2, 0x3, PT ;  /* 0x000000030200780c */ /* 0x000fda0003f45270 */
[----:B------:R-:W-:Y:S05]  /*cac0*/  @!P2 BRA `(.L_x_297) ;  /* 0x000000000004a947 */ /* 0x000fea0003800000 */
[----:B------:R-:W-:Y:S01]  /*cad0*/  BPT.TRAP 0x1 ;  /* 0x000000040000795c */ /* 0x000fe20000300000 */
.L_x_297:
[----:B------:R-:W1:Y:S01]  /*cae0*/  LDL.LU R7, [R1+0x8] ;  /* 0x0000080001077983 */ /* 0x000e620000300800 */
[----:B------:R-:W-:Y:S02]  /*caf0*/  VIADD R2, R0, 0x32440 ;  /* 0x0003244000027836 */ /* 0x000fe40000000000 */
[C---:B0-----:R-:W-:Y:S02]  /*cb00*/  VIADD R3, R19.reuse, 0x1 ;  /* 0x0000000113037836 */ /* 0x041fe40000000000 */
[----:B------:R-:W-:-:S03]  /*cb10*/  IMAD R6, R19, 0x8, R2 ;  /* 0x0000000813067824 */ /* 0x000fc600078e0202 */
[----:B------:R-:W-:-:S04]  /*cb20*/  ISETP.NE.AND P1, PT, R3, 0x2, PT ;  /* 0x000000020300780c */ /* 0x000fc80003f25270 */
[----:B------:R-:W-:Y:S02]  /*cb30*/  SEL R4, RZ, 0x1, P1 ;  /* 0x00000001ff047807 */ /* 0x000fe40000800000 */
[----:B------:R-:W-:Y:S02]  /*cb40*/  SEL R3, R3, RZ, P1 ;  /* 0x000000ff03037207 */ /* 0x000fe40000800000 */
[C---:B-1----:R-:W-:Y:S02]  /*cb50*/  SHF.L.U32 R5, R7.reuse, 0x1f, RZ ;  /* 0x0000001f07057819 */ /* 0x042fe400000006ff */
[----:B------:R-:W-:Y:S01]  /*cb60*/  LOP3.LUT R4, R7, R4, RZ, 0x3c, !PT ;  /* 0x0000000407047212 */ /* 0x000fe200078e3cff */
[----:B------:R-:W-:Y:S01]  /*cb70*/  IMAD R7, R3, 0x8, R2 ;  /* 0x0000000803077824 */ /* 0x000fe200078e0202 */
[----:B------:R-:W0:Y:S02]  /*cb80*/  SYNCS.PHASECHK.TRANS64.TRYWAIT P0, [R6+URZ], R5 ;  /* 0x00000005060075a7 */ /* 0x000e24000800017f */
[----:B------:R-:W-:Y:S01]  /*cb90*/  SHF.L.U32 R2, R4, 0x1f, RZ ;  /* 0x0000001f04027819 */ /* 0x000fe200000006ff */
[----:B0-----:R-:W-:Y:S06]  /*cba0*/  @!P0 BRA `(.L_x_298) ;  /* 0x0000002000808947 */ /* 0x001fec0003800000 */
.L_x_362:
[----:B------:R-:W1:Y:S02]  /*cbb0*/  SYNCS.PHASECHK.TRANS64.TRYWAIT P0, [R7+URZ], R2 ;  /* 0x00000002070075a7 */ /* 0x000e64000800017f */
[----:B-1----:R-:W-:Y:S05]  /*cbc0*/  @!P0 BRA `(.L_x_299) ;  /* 0x00000020008c8947 */ /* 0x002fea0003800000 */
.L_x_363:
[----:B------:R-:W-:Y:S05]  /*cbd0*/  @!P2 BRA `(.L_x_300) ;  /* 0x000000000004a947 */ /* 0x000fea0003800000 */
[----:B------:R-:W-:Y:S01]  /*cbe0*/  BPT.TRAP 0x1 ;  /* 0x000000040000795c */ /* 0x000fe20000300000 */
.L_x_300:
[----:B------:R-:W-:-:S04]  /*cbf0*/  VIADD R0, R0, 0x32460 ;  /* 0x0003246000007836 */ /* 0x000fc80000000000 */
[----:B------:R-:W-:-:S04]  /*cc00*/  IMAD R4, R19, 0x8, R0 ;  /* 0x0000000813047824 */ /* 0x000fc800078e0200 */
[----:B------:R-:W2:Y:S02]  /*cc10*/  SYNCS.PHASECHK.TRANS64.TRYWAIT P0, [R4+URZ], R5 ;  /* 0x00000005040075a7 */ /* 0x000ea4000800017f */
[----:B--2---:R-:W-:Y:S05]  /*cc20*/  @!P0 BRA `(.L_x_301) ;  /* 0x0000002000888947 */ /* 0x004fea0003800000 */
.L_x_364:
[----:B------:R-:W-:-:S07]  /*cc30*/  IMAD R3, R3, 0x8, R0 ;  /* 0x0000000803037824 */ /* 0x000fce00078e0200 */
.L_x_302:
[----:B---3--:R3:W4:Y:S02]  /*cc40*/  SYNCS.PHASECHK.TRANS64.TRYWAIT P0, [R3+URZ], R2 ;  /* 0x00000002030075a7 */ /* 0x008724000800017f */
[----:B----4-:R-:W-:Y:S05]  /*cc50*/  @!P0 NANOSLEEP.SYNCS 0x989680 ;  /* 0x009896800000895d */ /* 0x010fea0003900000 */
[----:B------:R-:W4:Y:S02]  /*cc60*/  @!P0 SYNCS.PHASECHK.TRANS64 P0, [R3+URZ], R2 ;  /* 0x00000002030085a7 */ /* 0x000f24000800007f */
[----:B----4-:R-:W-:Y:S05]  /*cc70*/  @!P0 BRA `(.L_x_302) ;  /* 0xfffffffc00f08947 */ /* 0x010fea000383ffff */
.L_x_295:
[----:B------:R-:W-:Y:S05]  /*cc80*/  BSYNC B0 ;  /* 0x0000000000007941 */ /* 0x000fea0003800000 */
.L_x_294:
[----:B------:R-:W-:Y:S05]  /*cc90*/  EXIT ;  /* 0x000000000000794d */ /* 0x000fea0003800000 */
.L_x_181:
[----:B0-----:R-:W-:-:S04]  /*cca0*/  IMAD.U32 R3, RZ, RZ, UR50 ;  /* 0x00000032ff037e24 */ /* 0x001fc8000f8e00ff */
[----:B------:R0:W1:Y:S03]  /*ccb0*/  SYNCS.PHASECHK.TRANS64.TRYWAIT P0, [R3+URZ+0x32400], R0 ;  /* 0x03240000030075a7 */ /* 0x000066000800017f */
[----:B-1----:R-:W-:Y:S05]  /*ccc0*/  @!P0 NANOSLEEP.SYNCS 0x989680 ;  /* 0x009896800000895d */ /* 0x002fea0003900000 */
[----:B------:R-:W1:Y:S02]  /*ccd0*/  @!P0 SYNCS.PHASECHK.TRANS64 P0, [R3+URZ+0x32400], R0 ;  /* 0x03240000030085a7 */ /* 0x000e64000800007f */
[----:B-1----:R-:W-:Y:S05]  /*cce0*/  @!P0 BRA `(.L_x_181) ;  /* 0xfffffffc00ec8947 */ /* 0x002fea000383ffff */
[----:B------:R-:W-:Y:S05]  /*ccf0*/  BRA `(.L_x_303) ;  /* 0xffffff4400347947 */ /* 0x000fea000383ffff */
.L_x_185:
[----:B-1----:R-:W-:-:S04]  /*cd00*/  IMAD.U32 R4, RZ, RZ, UR26 ;  /* 0x0000001aff047e24 */ /* 0x002fc8000f8e00ff */
[----:B------:R1:W2:Y:S03]  /*cd10*/  SYNCS.PHASECHK.TRANS64.TRYWAIT P1, [R4+URZ+0x32430], R3 ;  /* 0x03243003040075a7 */ /* 0x0002a6000802017f */
[----:B--2---:R-:W-:Y:S05]  /*cd20*/  @!P1 NANOSLEEP.SYNCS 0x989680 ;  /* 0x009896800000995d */ /* 0x004fea0003900000 */
[----:B------:R-:W2:Y:S02]  /*cd30*/  @!P1 SYNCS.PHASECHK.TRANS64 P1, [R4+URZ+0x32430], R3 ;  /* 0x03243003040095a7 */ /* 0x000ea4000802007f */
[----:B--2---:R-:W-:Y:S05]  /*cd40*/  @!P1 BRA `(.L_x_185) ;  /* 0xfffffffc00ec9947 */ /* 0x004fea000383ffff */
[----:B------:R-:W-:Y:S05]  /*cd50*/  BRA `(.L_x_184) ;  /* 0xffffff4400587947 */ /* 0x000fea000383ffff */
.L_x_186:
[----:B--2---:R-:W-:-:S04]  /*cd60*/  IMAD.U32 R5, RZ, RZ, UR50 ;  /* 0x00000032ff057e24 */ /* 0x004fc8000f8e00ff */
[----:B------:R2:W3:Y:S03]  /*cd70*/  SYNCS.PHASECHK.TRANS64.TRYWAIT P1, [R5+URZ+0x32410], R0 ;  /* 0x03241000050075a7 */ /* 0x0004e6000802017f */
[----:B---3--:R-:W-:Y:S05]  /*cd80*/  @!P1 NANOSLEEP.SYNCS 0x989680 ;  /* 0x009896800000995d */ /* 0x008fea0003900000 */
[----:B------:R-:W3:Y:S02]  /*cd90*/  @!P1 SYNCS.PHASECHK.TRANS64 P1, [R5+URZ+0x32410], R0 ;  /* 0x03241000050095a7 */ /* 0x000ee4000802007f */
[----:B---3--:R-:W-:Y:S05]  /*cda0*/  @!P1 BRA `(.L_x_186) ;  /* 0xfffffffc00ec9947 */ /* 0x008fea000383ffff */
[----:B------:R-:W-:Y:S05]  /*cdb0*/  BRA `(.L_x_304) ;  /* 0xffffff4400d87947 */ /* 0x000fea000383ffff */
.L_x_190:
[----:B--2---:R-:W-:-:S04]  /*cdc0*/  IMAD.U32 R0, RZ, RZ, UR26 ;  /* 0x0000001aff007e24 */ /* 0x004fc8000f8e00ff */
[----:B------:R2:W4:Y:S03]  /*cdd0*/  SYNCS.PHASECHK.TRANS64.TRYWAIT P1, [R0+URZ+0x32450], R3 ;  /* 0x03245003000075a7 */ /* 0x000526000802017f */
[----:B----4-:R-:W-:Y:S05]  /*cde0*/  @!P1 NANOSLEEP.SYNCS 0x989680 ;  /* 0x009896800000995d */ /* 0x010fea0003900000 */
[----:B------:R-:W4:Y:S02]  /*cdf0*/  @!P1 SYNCS.PHASECHK.TRANS64 P1, [R0+URZ+0x32450], R3 ;  /* 0x03245003000095a7 */ /* 0x000f24000802007f */
[----:B----4-:R-:W-:Y:S05]  /*ce00*/  @!P1 BRA `(.L_x_190) ;  /* 0xfffffffc00ec9947 */ /* 0x010fea000383ffff */
[----:B------:R-:W-:Y:S05]  /*ce10*/  BRA `(.L_x_189) ;  /* 0xffffff4400e07947 */ /* 0x000fea000383ffff */
.L_x_195:
[----:B--2---:R-:W-:-:S04]  /*ce20*/  IMAD.U32 R3, RZ, RZ, UR28 ;  /* 0x0000001cff037e24 */ /* 0x004fc8000f8e00ff */
[----:B------:R2:W3:Y:S03]  /*ce30*/  SYNCS.PHASECHK.TRANS64.TRYWAIT P3, [R3+URZ+0x32430], R0 ;  /* 0x03243000030075a7 */ /* 0x0004e6000806017f */
[----:B---3--:R-:W-:Y:S05]  /*ce40*/  @!P3 NANOSLEEP.SYNCS 0x989680 ;  /* 0x009896800000b95d */ /* 0x008fea0003900000 */
[----:B------:R-:W3:Y:S02]  /*ce50*/  @!P3 SYNCS.PHASECHK.TRANS64 P3, [R3+URZ+0x32430], R0 ;  /* 0x032430000300b5a7 */ /* 0x000ee4000806007f */
[----:B---3--:R-:W-:Y:S05]  /*ce60*/  @!P3 BRA `(.L_x_195) ;  /* 0xfffffffc00ecb947 */ /* 0x008fea000383ffff */
[----:B------:R-:W-:Y:S05]  /*ce70*/  BRA `(.L_x_194) ;  /* 0xffffff64008c7947 */ /* 0x000fea000383ffff */
.L_x_199:
[----:B--2---:R-:W-:-:S04]  /*ce80*/  IMAD.U32 R3, RZ, RZ, UR28 ;  /* 0x0000001cff037e24 */ /* 0x004fc8000f8e00ff */
[----:B------:R2:W3:Y:S03]  /*ce90*/  SYNCS.PHASECHK.TRANS64.TRYWAIT P3, [R3+URZ+0x32450], R0 ;  /* 0x03245000030075a7 */ /* 0x0004e6000806017f */
[----:B---3--:R-:W-:Y:S05]  /*cea0*/  @!P3 NANOSLEEP.SYNCS 0x989680 ;  /* 0x009896800000b95d */ /* 0x008fea0003900000 */
[----:B------:R-:W3:Y:S02]  /*ceb0*/  @!P3 SYNCS.PHASECHK.TRANS64 P3, [R3+URZ+0x32450], R0 ;  /* 0x032450000300b5a7 */ /* 0x000ee4000806007f */
[----:B---3--:R-:W-:Y:S05]  /*cec0*/  @!P3 BRA `(.L_x_199) ;  /* 0xfffffffc00ecb947 */ /* 0x008fea000383ffff */
[----:B------:R-:W-:Y:S05]  /*ced0*/  BRA `(.L_x_198) ;  /* 0xffffff6400e47947 */ /* 0x000fea000383ffff */
.L_x_214:
        /* <DEDUP_REMOVED lines=11> */
.L_x_306:
[----:B------:R-:W-:Y:S05]  /*cf90*/  BSYNC B0 ;  /* 0x0000000000007941 */ /* 0x000fea0003800000 */
.L_x_305:
[----:B------:R-:W-:Y:S05]  /*cfa0*/  BRA `(.L_x_307) ;  /* 0xffffffb800347947 */ /* 0x000fea000383ffff */
.L_x_216:
[----:B------:R-:W-:Y:S01]  /*cfb0*/  BSSY B0, `(.L_x_308) ;  /* 0x0000006000007945 */ /* 0x000fe20003800000 */
[----:B------:R-:W-:-:S07]  /*cfc0*/  IMAD.MOV.U32 R15, RZ, RZ, -0x1 ;  /* 0xffffffffff0f7424 */ /* 0x000fce00078e00ff */
[----:B012---:R-:W-:Y:S05]  /*cfd0*/  WARPSYNC.COLLECTIVE R15, `(.L_x_309) ;  /* 0x000000000f0c7348 */ /* 0x007fea0003c00000 */
[----:B------:R-:W-:Y:S02]  /*cfe0*/  ELECT P6, UR62, PT ;  /* 0x00000000003e782f */ /* 0x000fe400038c0000 */
[----:B------:R-:W-:Y:S01]  /*cff0*/  MOV R14, UR62 ;  /* 0x0000003e000e7c02 */ /* 0x000fe20008000f00 */
[----:B012---:R-:W-:Y:S10]  /*d000*/  ENDCOLLECTIVE ;  /* 0x000000000000791b */ /* 0x007ff40003800000 */
.L_x_309:
[----:B------:R-:W-:Y:S05]  /*d010*/  BSYNC B0 ;  /* 0x0000000000007941 */ /* 0x000fea0003800000 */
.L_x_308:
[----:B------:R-:W-:Y:S05]  /*d020*/  BRA `(.L_x_310) ;  /* 0xffffffb800347947 */ /* 0x000fea000383ffff */
.L_x_218:
[----:B--2---:R2:W4:Y:S02]  /*d030*/  SYNCS.PHASECHK.TRANS64.TRYWAIT P0, [R0+URZ+0x32440], R2 ;  /* 0x03244002000075a7 */ /* 0x004524000800017f */
[----:B----4-:R-:W-:Y:S05]  /*d040*/  @!P0 NANOSLEEP.SYNCS 0x989680 ;  /* 0x009896800000895d */ /* 0x010fea0003900000 */
[----:B------:R-:W4:Y:S02]  /*d050*/  @!P0 SYNCS.PHASECHK.TRANS64 P0, [R0+URZ+0x32440], R2 ;  /* 0x03244002000085a7 */ /* 0x000f24000800007f */
[----:B----4-:R-:W-:Y:S05]  /*d060*/  @!P0 BRA `(.L_x_218) ;  /* 0xfffffffc00f08947 */ /* 0x010fea000383ffff */
[----:B------:R-:W-:Y:S05]  /*d070*/  BRA `(.L_x_311) ;  /* 0xffffffb800907947 */ /* 0x000fea000383ffff */
.L_x_221:
[----:B------:R-:W-:Y:S01]  /*d080*/  IMAD.MOV.U32 R13, RZ, RZ, R2 ;  /* 0x000000ffff0d7224 */ /* 0x000fe200078e0002 */
[----:B------:R-:W0:Y:S01]  /*d090*/  S2R R5, SR_TID.X ;  /* 0x0000000000057919 */ /* 0x000e220000002100 */
[----:B------:R-:W-:Y:S02]  /*d0a0*/  IMAD.MOV.U32 R12, RZ, RZ, RZ ;  /* 0x000000ffff0c7224 */ /* 0x000fe400078e00ff */
[----:B------:R-:W-:Y:S01]  /*d0b0*/  IMAD.MOV.U32 R11, RZ, RZ, 0x181f ;  /* 0x0000181fff0b7424 */ /* 0x000fe200078e00ff */
[----:B------:R1:W-:Y:S01]  /*d0c0*/  STL [R1+0x60], R9 ;  /* 0x0000600901007387 */ /* 0x0003e20000100800 */
[----:B------:R-:W-:-:S07]  /*d0d0*/  IMAD.MOV.U32 R15, RZ, RZ, -0x1 ;  /* 0xffffffffff0f7424 */ /* 0x000fce00078e00ff */
[----:B01---5:R-:W-:Y:S05]  /*d0e0*/  WARPSYNC.COLLECTIVE R15, `(.L_x_312) ;  /* 0x000000000f087348 */ /* 0x023fea0003c00000 */
[----:B------:R2:W3:Y:S02]  /*d0f0*/  SHFL.IDX P6, R14, R13, R12, R11 ;  /* 0x0000000c0d0e7389 */ /* 0x0004e400000c000b */
[----:B0123-5:R-:W-:Y:S01]  /*d100*/  ENDCOLLECTIVE ;  /* 0x000000000000791b */ /* 0x02ffe20003800000 */
.L_x_312:
[----:B------:R-:W-:Y:S01]  /*d110*/  IMAD.MOV.U32 R13, RZ, RZ, R0 ;  /* 0x000000ffff0d7224 */ /* 0x000fe200078e0000 */
[----:B------:R-:W-:Y:S01]  /*d120*/  LOP3.LUT R5, R5, 0x7f, RZ, 0xc0, !PT ;  /* 0x0000007f05057812 */ /* 0x000fe200078ec0ff */
[----:B------:R-:W-:-:S07]  /*d130*/  IMAD.MOV.U32 R7, RZ, RZ, R14 ;  /* 0x000000ffff077224 */ /* 0x000fce00078e000e */
[----:B------:R-:W-:Y:S05]  /*d140*/  WARPSYNC.COLLECTIVE R15, `(.L_x_313) ;  /* 0x000000000f087348 */ /* 0x000fea0003c00000 */
[----:B------:R0:W1:Y:S02]  /*d150*/  SHFL.IDX P6, R14, R13, R12, R11 ;  /* 0x0000000c0d0e7389 */ /* 0x00006400000c000b */
[----:B01----:R-:W-:Y:S01]  /*d160*/  ENDCOLLECTIVE ;  /* 0x000000000000791b */ /* 0x003fe20003800000 */
.L_x_313:
[----:B------:R-:W-:Y:S01]  /*d170*/  ULDC UR4, c[0x0][0x288] ;  /* 0x0000a20000047ab9 */ /* 0x000fe20000000800 */
[----:B------:R-:W-:Y:S01]  /*d180*/  SHF.R.U32.HI R9, RZ, 0x3, R5 ;  /* 0x00000003ff097819 */ /* 0x000fe20000011605 */
[----:B------:R-:W-:-:S04]  /*d190*/  IMAD R3, R6, UR4, RZ ;  /* 0x0000000406037c24 */ /* 0x000fc8000f8e02ff */
[----:B------:R-:W-:-:S05]  /*d1a0*/  IMAD.IADD R9, R9, 0x1, R4 ;  /* 0x0000000109097824 */ /* 0x000fca00078e0204 */
[----:B------:R-:W-:Y:S01]  /*d1b0*/  ISETP.GE.AND P1, PT, R9, R3, PT ;  /* 0x000000030900720c */ /* 0x000fe20003f26270 */
[----:B------:R0:W-:Y:S01]  /*d1c0*/  STL [R1+0x10], R9 ;  /* 0x0000100901007387 */ /* 0x0001e20000100800 */
[----:B------:R-:W-:Y:S02]  /*d1d0*/  IMAD.MOV.U32 R13, RZ, RZ, R2 ;  /* 0x000000ffff0d7224 */ /* 0x000fe400078e0002 */
[----:B------:R-:W-:Y:S02]  /*d1e0*/  IMAD.MOV.U32 R12, RZ, RZ, 0x1 ;  /* 0x00000001ff0c7424 */ /* 0x000fe400078e00ff */
[----:B------:R-:W-:-:S07]  /*d1f0*/  IMAD.MOV.U32 R5, RZ, RZ, R14 ;  /* 0x000000ffff057224 */ /* 0x000fce00078e000e */
[----:B0-----:R-:W-:Y:S05]  /*d200*/  WARPSYNC.COLLECTIVE R15, `(.L_x_314) ;  /* 0x000000000f087348 */ /* 0x001fea0003c00000 */
[----:B------:R1:W2:Y:S02]  /*d210*/  SHFL.IDX P6, R14, R13, R12, R11 ;  /* 0x0000000c0d0e7389 */ /* 0x0002a400000c000b */
[----:B012---:R-:W-:Y:S01]  /*d220*/  ENDCOLLECTIVE ;  /* 0x000000000000791b */ /* 0x007fe20003800000 */
.L_x_314:
[----:B------:R-:W-:-:S05]  /*d230*/  @!P1 LEA R5, P3, R8, R5, 0x1 ;  /* 0x0000000508059211 */ /* 0x000fca00078608ff */
[----:B------:R-:W-:Y:S02]  /*d240*/  @!P1 IMAD.X R4, RZ, RZ, R7, P3 ;  /* 0x000000ffff049224 */ /* 0x000fe400018e0607 */
[----:B------:R-:W0:Y:S03]  /*d250*/  S2R R7, SR_TID.X ;  /* 0x0000000000077919 */ /* 0x000e260000002100 */
[----:B------:R-:W-:Y:S01]  /*d260*/  @!P1 LOP3.LUT R5, R5, R4, RZ, 0x3c, !PT ;  /* 0x0000000405059212 */ /* 0x000fe200078e3cff */
[----:B------:R-:W-:-:S03]  /*d270*/  IMAD.MOV.U32 R13, RZ, RZ, R0 ;  /* 0x000000ffff0d7224 */ /* 0x000fc600078e0000 */
[----:B------:R-:W-:-:S04]  /*d280*/  @!P1 LOP3.LUT R4, R5, R4, RZ, 0x3c, !PT ;  /* 0x0000000405049212 */ /* 0x000fc800078e3cff */
[----:B------:R-:W-:Y:S01]  /*d290*/  @!P1 LOP3.LUT R5, R5, R4, RZ, 0x3c, !PT ;  /* 0x0000000405059212 */ /* 0x000fe200078e3cff */
[----:B------:R-:W-:-:S07]  /*d2a0*/  IMAD.MOV.U32 R8, RZ, RZ, R14 ;  /* 0x000000ffff087224 */ /* 0x000fce00078e000e */
[----:B0-----:R-:W-:Y:S05]  /*d2b0*/  WARPSYNC.COLLECTIVE R15, `(.L_x_315) ;  /* 0x000000000f087348 */ /* 0x001fea0003c00000 */
[----:B------:R1:W2:Y:S02]  /*d2c0*/  SHFL.IDX P6, R14, R13, R12, R11 ;  /* 0x0000000c0d0e7389 */ /* 0x0002a400000c000b */
[----:B012---:R-:W-:Y:S01]  /*d2d0*/  ENDCOLLECTIVE ;  /* 0x000000000000791b */ /* 0x007fe20003800000 */
.L_x_315:
[----:B------:R-:W-:Y:S01]  /*d2e0*/  @!PT LDS RZ, [RZ] ;  /* 0x00000000fffff984 */ /* 0x000fe20000000800 */
[----:B------:R-:W-:Y:S01]  /*d2f0*/  @!PT LDS RZ, [RZ] ;  /* 0x00000000fffff984 */ /* 0x000fe20000000800 */
[----:B------:R-:W-:Y:S01]  /*d300*/  @!PT LDS RZ, [RZ] ;  /* 0x00000000fffff984 */ /* 0x000fe20000000800 */
[----:B------:R0:W-:Y:S01]  /*d310*/  @!P1 LDGSTS.E.BYPASS.LTC128B.128 [R10+0x18400], desc[UR46][R4.64], !P0 ;  /* 0x18400000040a9fae */ /* 0x0001e2000c101d6e */
[----:B------:R-:W-:Y:S02]  /*d320*/  IMAD.MOV.U32 R13, RZ, RZ, R2 ;  /* 0x000000ffff0d7224 */ /* 0x000fe400078e0002 */
[----:B------:R-:W-:Y:S02]  /*d330*/  IMAD.MOV.U32 R12, RZ, RZ, 0x2 ;  /* 0x00000002ff0c7424 */ /* 0x000fe400078e00ff */
[----:B0-----:R-:W-:Y:S02]  /*d340*/  VIADD R5, R9, 0x10 ;  /* 0x0000001009057836 */ /* 0x001fe40000000000 */
[----:B------:R-:W-:-:S03]  /*d350*/  IMAD.SHL.U32 R7, R7, 0x8, RZ ;  /* 0x0000000807077824 */ /* 0x000fc600078e00ff */
[----:B------:R-:W-:Y:S01]  /*d360*/  ISETP.GE.AND P2, PT, R5, R3, PT ;  /* 0x000000030500720c */ /* 0x000fe20003f46270 */
[----:B------:R-:W-:Y:S01]  /*d370*/  IMAD.MOV.U32 R6, RZ, RZ, R14 ;  /* 0x000000ffff067224 */ /* 0x000fe200078e000e */
[----:B------:R-:W-:-:S11]  /*d380*/  LOP3.LUT R7, R7, 0x38, RZ, 0xc0, !PT ;  /* 0x0000003807077812 */ /* 0x000fd600078ec0ff */
[----:B------:R-:W-:Y:S05]  /*d390*/  WARPSYNC.COLLECTIVE R15, `(.L_x_316) ;  /* 0x000000000f087348 */ /* 0x000fea0003c00000 */
[----:B------:R0:W1:Y:S02]  /*d3a0*/  SHFL.IDX P6, R14, R13, R12, R11 ;  /* 0x0000000c0d0e7389 */ /* 0x00006400000c000b */
[----:B01----:R-:W-:Y:S01]  /*d3b0*/  ENDCOLLECTIVE ;  /* 0x000000000000791b */ /* 0x003fe20003800000 */
.L_x_316:
[----:B------:R0:W-:Y:S01]  /*d3c0*/  STL [R1+0x28], R5 ;  /* 0x0000280501007387 */ /* 0x0001e20000100800 */
[----:B------:R-:W-:Y:S01]  /*d3d0*/  IMAD.MOV.U32 R13, RZ, RZ, R0 ;  /* 0x000000ffff0d7224 */ /* 0x000fe200078e0000 */
[----:B0-----:R-:W-:-:S05]  /*d3e0*/  @!P2 LEA R5, P1, R7, R6, 0x1 ;  /* 0x000000060705a211 */ /* 0x001fca00078208ff */
[----:B------:R-:W-:Y:S02]  /*d3f0*/  @!P2 IMAD.X R4, RZ, RZ, R8, P1 ;  /* 0x000000ffff04a224 */ /* 0x000fe400008e0608 */
[----:B------:R-:W-:Y:S02]  /*d400*/  VIADD R8, R9, 0x20 ;  /* 0x0000002009087836 */ /* 0x000fe40000000000 */
[----:B------:R-:W-:Y:S01]  /*d410*/  IMAD.MOV.U32 R6, RZ, RZ, R14 ;  /* 0x000000ffff067224 */ /* 0x000fe200078e000e */
[----:B------:R-:W-:-:S07]  /*d420*/  @!P2 LOP3.LUT R5, R5, R4, RZ, 0x3c, !PT ;  /* 0x000000040505a212 */ /* 0x000fce00078e3cff */
[----:B------:R-:W-:Y:S05]  /*d430*/  WARPSYNC.COLLECTIVE R15, `(.L_x_317) ;  /* 0x000000000f087348 */ /* 0x000fea0003c00000 */
[----:B------:R0:W1:Y:S02]  /*d440*/  SHFL.IDX P6, R14, R13, R12, R11 ;  /* 0x0000000c0d0e7389 */ /* 0x00006400000c000b */
[----:B01----:R-:W-:Y:S01]  /*d450*/  ENDCOLLECTIVE ;  /* 0x000000000000791b */ /* 0x003fe20003800000 */
.L_x_317:
[----:B------:R-:W-:Y:S02]  /*d460*/  ISETP.GE.AND P1, PT, R8, R3, PT ;  /* 0x000000030800720c */ /* 0x000fe40003f26270 */
[C---:B------:R-:W-:Y:S01]  /*d470*/  @!P2 LOP3.LUT R4, R5.reuse, R4, RZ, 0x3c, !PT ;  /* 0x000000040504a212 */ /* 0x040fe200078e3cff */
[----:B------:R0:W-:Y:S03]  /*d480*/  STL [R1+0x2c], R8 ;  /* 0x00002c0801007387 */ /* 0x0001e60000100800 */
[----:B------:R-:W-:-:S05]  /*d490*/  @!P2 LOP3.LUT R5, R5, R4, RZ, 0x3c, !PT ;  /* 0x000000040505a212 */ /* 0x000fca00078e3cff */
[----:B------:R-:W-:Y:S01]  /*d4a0*/  @!PT LDS RZ, [RZ] ;  /* 0x00000000fffff984 */ /* 0x000fe20000000800 */
[----:B------:R-:W-:Y:S01]  /*d4b0*/  @!PT LDS RZ, [RZ] ;  /* 0x00000000fffff984 */ /* 0x000fe20000000800 */
[----:B------:R-:W-:Y:S01]  /*d4c0*/  @!PT LDS RZ, [RZ] ;  /* 0x00000000fffff984 */ /* 0x000fe20000000800 */
[----:B------:R1:W-:Y:S01]  /*d4d0*/  @!P2 LDGSTS.E.BYPASS.LTC128B.128 [R10+0x18c00], desc[UR46][R4.64], !P0 ;  /* 0x18c00000040aafae */ /* 0x0003e2000c101d6e */
[----:B------:R-:W-:Y:S02]  /*d4e0*/  IMAD.MOV.U32 R13, RZ, RZ, R2 ;  /* 0x000000ffff0d7224 */ /* 0x000fe400078e0002 */
[----:B------:R-:W-:Y:S02]  /*d4f0*/  IMAD.MOV.U32 R12, RZ, RZ, 0x3 ;  /* 0x00000003ff0c7424 */ /* 0x000fe400078e00ff */
[----:B0-----:R-:W-:-:S05]  /*d500*/  VIADD R8, R9, 0x30 ;  /* 0x0000003009087836 */ /* 0x001fca0000000000 */
[----:B------:R0:W-:Y:S01]  /*d510*/  STL [R1+0x30], R8 ;  /* 0x0000300801007387 */ /* 0x0001e20000100800 */
[----:B-1----:R-:W-:-:S07]  /*d520*/  IMAD.MOV.U32 R4, RZ, RZ, R14 ;  /* 0x000000ffff047224 */ /* 0x002fce00078e000e */
[----:B0-----:R-:W-:Y:S05]  /*d530*/  WARPSYNC.COLLECTIVE R15, `(.L_x_318) ;  /* 0x000000000f087348 */ /* 0x001fea0003c00000 */
[----:B------:R1:W2:Y:S02]  /*d540*/  SHFL.IDX P6, R14, R13, R12, R11 ;  /* 0x0000000c0d0e7389 */ /* 0x0002a400000c000b */
[----:B012---:R-:W-:Y:S01]  /*d550*/  ENDCOLLECTIVE ;  /* 0x000000000000791b */ /* 0x007fe20003800000 */
.L_x_318:
[----:B------:R-:W-:-:S05]  /*d560*/  @!P1 LEA R5, P2, R7, R4, 0x1 ;  /* 0x0000000407059211 */ /* 0x000fca00078408ff */
[----:B------:R-:W-:-:S05]  /*d570*/  @!P1 IMAD.X R4, RZ, RZ, R6, P2 ;  /* 0x000000ffff049224 */ /* 0x000fca00010e0606 */
[----:B------:R-:W-:Y:S01]  /*d580*/  @!P1 LOP3.LUT R5, R5, R4, RZ, 0x3c, !PT ;  /* 0x0000000405059212 */ /* 0x000fe200078e3cff */
[----:B------:R-:W-:-:S03]  /*d590*/  IMAD.MOV.U32 R13, RZ, RZ, R0 ;  /* 0x000000ffff0d7224 */ /* 0x000fc600078e0000 */
[----:B------:R-:W-:-:S04]  /*d5a0*/  @!P1 LOP3.LUT R4, R5, R4, RZ, 0x3c, !PT ;  /* 0x0000000405049212 */ /* 0x000fc800078e3cff */
[----:B------:R-:W-:Y:S01]  /*d5b0*/  @!P1 LOP3.LUT R5, R5, R4, RZ, 0x3c, !PT ;  /* 0x0000000405059212 */ /* 0x000fe200078e3cff */
[----:B------:R-:W-:-:S04]  /*d5c0*/  IMAD.MOV.U32 R6, RZ, RZ, R14 ;  /* 0x000000ffff067224 */ /* 0x000fc800078e000e */
[----:B------:R-:W-:Y:S01]  /*d5d0*/  @!PT LDS RZ, [RZ] ;  /* 0x00000000fffff984 */ /* 0x000fe20000000800 */
[----:B------:R-:W-:Y:S01]  /*d5e0*/  @!PT LDS RZ, [RZ] ;  /* 0x00000000fffff984 */ /* 0x000fe20000000800 */
[----:B------:R-:W-:Y:S01]  /*d5f0*/  @!PT LDS RZ, [RZ] ;  /* 0x00000000fffff984 */ /* 0x000fe20000000800 */
[----:B------:R0:W-:Y:S01]  /*d600*/  @!P1 LDGSTS.E.BYPASS.LTC128B.128 [R10+0x19400], desc[UR46][R4.64], !P0 ;  /* 0x19400000040a9fae */ /* 0x0001e2000c101d6e */
[----:B------:R-:W-:Y:S01]  /*d610*/  ISETP.GE.AND P1, PT, R8, R3, PT ;  /* 0x000000030800720c */ /* 0x000fe20003f26270 */
[----:B------:R-:W-:-:S12]  /*d620*/  VIADD R8, R9, 0x40 ;  /* 0x0000004009087836 */ /* 0x000fd80000000000 */
[----:B0-----:R-:W-:Y:S05]  /*d630*/  WARPSYNC.COLLECTIVE R15, `(.L_x_319) ;  /* 0x000000000f087348 */ /* 0x001fea0003c00000 */
[----:B------:R1:W2:Y:S02]  /*d640*/  SHFL.IDX P6, R14, R13, R12, R11 ;  /* 0x0000000c0d0e7389 */ /* 0x0002a400000c000b */
[----:B012---:R-:W-:Y:S01]  /*d650*/  ENDCOLLECTIVE ;  /* 0x000000000000791b */ /* 0x007fe20003800000 */
.L_x_319:
[----:B------:R0:W-:Y:S01]  /*d660*/  STL [R1+0x34], R8 ;  /* 0x0000340801007387 */ /* 0x0001e20000100800 */
[----:B------:R-:W-:Y:S02]  /*d670*/  IMAD.MOV.U32 R13, RZ, RZ, R2 ;  /* 0x000000ffff0d7224 */ /* 0x000fe400078e0002 */
[----:B------:R-:W-:Y:S02]  /*d680*/  IMAD.MOV.U32 R12, RZ, RZ, 0x4 ;  /* 0x00000004ff0c7424 */ /* 0x000fe400078e00ff */
[----:B------:R-:W-:-:S07]  /*d690*/  IMAD.MOV.U32 R4, RZ, RZ, R14 ;  /* 0x000000ffff047224 */ /* 0x000fce00078e000e */
[----:B0-----:R-:W-:Y:S05]  /*d6a0*/  WARPSYNC.COLLECTIVE R15, `(.L_x_320) ;  /* 0x000000000f087348 */ /* 0x001fea0003c00000 */
[----:B------:R1:W2:Y:S02]  /*d6b0*/  SHFL.IDX P6, R14, R13, R12, R11 ;  /* 0x0000000c0d0e7389 */ /* 0x0002a400000c000b */
[----:B012---:R-:W-:Y:S01]  /*d6c0*/  ENDCOLLECTIVE ;  /* 0x000000000000791b */ /* 0x007fe20003800000 */
.L_x_320:
        /* <DEDUP_REMOVED lines=10> */
.L_x_321:
[----:B------:R-:W-:Y:S01]  /*d770*/  @!PT LDS RZ, [RZ] ;  /* 0x00000000fffff984 */ /* 0x000fe20000000800 */
[----:B------:R-:W-:Y:S01]  /*d780*/  @!PT LDS RZ, [RZ] ;  /* 0x00000000fffff984 */ /* 0x000fe20000000800 */
[----:B------:R-:W-:Y:S01]  /*d790*/  @!PT LDS RZ, [RZ] ;  /* 0x00000000fffff984 */ /* 0x000fe20000000800 */
[----:B------:R0:W-:Y:S01]  /*d7a0*/  @!P1 LDGSTS.E.BYPASS.LTC128B.128 [R10+0x19c00], desc[UR46][R4.64], !P0 ;  /* 0x19c00000040a9fae */ /* 0x0001e2000c101d6e */
[----:B------:R-:W-:Y:S01]  /*d7b0*/  ISETP.GE.AND P1, PT, R8, R3, PT ;  /* 0x000000030800720c */ /* 0x000fe20003f26270 */
[----:B------:R-:W-:-:S05]  /*d7c0*/  VIADD R8, R9, 0x50 ;  /* 0x0000005009087836 */ /* 0x000fca0000000000 */
[----:B------:R1:W-:Y:S01]  /*d7d0*/  STL [R1+0x38], R8 ;  /* 0x0000380801007387 */ /* 0x0003e20000100800 */
[----:B------:R-:W-:Y:S02]  /*d7e0*/  IMAD.MOV.U32 R13, RZ, RZ, R2 ;  /* 0x000000ffff0d7224 */ /* 0x000fe400078e0002 */
[----:B------:R-:W-:Y:S02]  /*d7f0*/  IMAD.MOV.U32 R12, RZ, RZ, 0x5 ;  /* 0x00000005ff0c7424 */ /* 0x000fe400078e00ff */
[----:B0-----:R-:W-:-:S07]  /*d800*/  IMAD.MOV.U32 R4, RZ, RZ, R14 ;  /* 0x000000ffff047224 */ /* 0x001fce00078e000e */
[----:B-1----:R-:W-:Y:S05]  /*d810*/  WARPSYNC.COLLECTIVE R15, `(.L_x_322) ;  /* 0x000000000f087348 */ /* 0x002fea0003c00000 */
[----:B------:R0:W2:Y:S02]  /*d820*/  SHFL.IDX P6, R14, R13, R12, R11 ;  /* 0x0000000c0d0e7389 */ /* 0x0000a400000c000b */
[----:B012---:R-:W-:Y:S01]  /*d830*/  ENDCOLLECTIVE ;  /* 0x000000000000791b */ /* 0x007fe20003800000 */
.L_x_322:
        /* <DEDUP_REMOVED lines=10> */
.L_x_323:
[----:B------:R-:W-:Y:S01]  /*d8e0*/  @!PT LDS RZ, [RZ] ;  /* 0x00000000fffff984 */ /* 0x000fe20000000800 */
[----:B------:R-:W-:Y:S01]  /*d8f0*/  @!PT LDS RZ, [RZ] ;  /* 0x00000000fffff984 */ /* 0x000fe20000000800 */
[----:B------:R-:W-:Y:S01]  /*d900*/  @!PT LDS RZ, [RZ] ;  /* 0x00000000fffff984 */ /* 0x000fe20000000800 */
[----:B------:R0:W-:Y:S01]  /*d910*/  @!P1 LDGSTS.E.BYPASS.LTC128B.128 [R10+0x1a400], desc[UR46][R4.64], !P0 ;  /* 0x1a400000040a9fae */ /* 0x0001e2000c101d6e */
[----:B------:R-:W-:Y:S01]  /*d920*/  ISETP.GE.AND P1, PT, R8, R3, PT ;  /* 0x000000030800720c */ /* 0x000fe20003f26270 */
[----:B------:R-:W-:Y:S02]  /*d930*/  VIADD R8, R9, 0x60 ;  /* 0x0000006009087836 */ /* 0x000fe40000000000 */
[----:B------:R1:W5:Y:S01]  /*d940*/  LDL.LU R9, [R1+0x60] ;  /* 0x0000600001097983 */ /* 0x0003620000300800 */
[----:B------:R-:W-:Y:S02]  /*d950*/  IMAD.MOV.U32 R13, RZ, RZ, R2 ;  /* 0x000000ffff0d7224 */ /* 0x000fe400078e0002 */
[----:B------:R-:W-:Y:S02]  /*d960*/  IMAD.MOV.U32 R12, RZ, RZ, 0x6 ;  /* 0x00000006ff0c7424 */ /* 0x000fe400078e00ff */
[----:B01----:R-:W-:-:S07]  /*d970*/  IMAD.MOV.U32 R4, RZ, RZ, R14 ;  /* 0x000000ffff047224 */ /* 0x003fce00078e000e */
[----:B-----5:R-:W-:Y:S05]  /*d980*/  WARPSYNC.COLLECTIVE R15, `(.L_x_324) ;  /* 0x000000000f087348 */ /* 0x020fea0003c00000 */
[----:B------:R0:W1:Y:S02]  /*d990*/  SHFL.IDX P6, R14, R13, R12, R11 ;  /* 0x0000000c0d0e7389 */ /* 0x00006400000c000b */
[----:B01---5:R-:W-:Y:S01]  /*d9a0*/  ENDCOLLECTIVE ;  /* 0x000000000000791b */ /* 0x023fe20003800000 */
.L_x_324:
        /* <DEDUP_REMOVED lines=10> */
.L_x_325:
[----:B------:R-:W-:Y:S01]  /*da50*/  @!PT LDS RZ, [RZ] ;  /* 0x00000000fffff984 */ /* 0x000fe20000000800 */
[----:B------:R-:W-:Y:S01]  /*da60*/  @!PT LDS RZ, [RZ] ;  /* 0x00000000fffff984 */ /* 0x000fe20000000800 */
[----:B------:R-:W-:Y:S01]  /*da70*/  @!PT LDS RZ, [RZ] ;  /* 0x00000000fffff984 */ /* 0x000fe20000000800 */
[----:B------:R0:W-:Y:S01]  /*da80*/  @!P1 LDGSTS.E.BYPASS.LTC128B.128 [R10+0x1ac00], desc[UR46][R4.64], !P0 ;  /* 0x1ac00000040a9fae */ /* 0x0001e2000c101d6e */
[----:B------:R-:W-:Y:S01]  /*da90*/  ISETP.GE.AND P1, PT, R8, R3, PT ;  /* 0x000000030800720c */ /* 0x000fe20003f26270 */
[----:B------:R-:W-:Y:S02]  /*daa0*/  IMAD.MOV.U32 R13, RZ, RZ, R2 ;  /* 0x000000ffff0d7224 */ /* 0x000fe400078e0002 */
[----:B------:R-:W-:Y:S02]  /*dab0*/  IMAD.MOV.U32 R12, RZ, RZ, 0x7 ;  /* 0x00000007ff0c7424 */ /* 0x000fe400078e00ff */
[----:B0-----:R-:W-:-:S08]  /*dac0*/  IMAD.MOV.U32 R4, RZ, RZ, R14 ;  /* 0x000000ffff047224 */ /* 0x001fd000078e000e */
[----:B------:R-:W-:Y:S05]  /*dad0*/  WARPSYNC.COLLECTIVE R15, `(.L_x_326) ;  /* 0x000000000f087348 */ /* 0x000fea0003c00000 */
[----:B------:R0:W1:Y:S02]  /*dae0*/  SHFL.IDX P6, R14, R13, R12, R11 ;  /* 0x0000000c0d0e7389 */ /* 0x00006400000c000b */
[----:B01----:R-:W-:Y:S01]  /*daf0*/  ENDCOLLECTIVE ;  /* 0x000000000000791b */ /* 0x003fe20003800000 */
.L_x_326:
[----:B------:R-:W-:-:S05]  /*db00*/  @!P1 LEA R5, P2, R7, R4, 0x1 ;  /* 0x0000000407059211 */ /* 0x000fca00078408ff */
[----:B------:R-:W-:-:S05]  /*db10*/  @!P1 IMAD.X R4, RZ, RZ, R6, P2 ;  /* 0x000000ffff049224 */ /* 0x000fca00010e0606 */
[----:B------:R-:W-:-:S04]  /*db20*/  @!P1 LOP3.LUT R5, R5, R4, RZ, 0x3c, !PT ;  /* 0x0000000405059212 */ /* 0x000fc800078e3cff */
[----:B------:R-:W-:Y:S01]  /*db30*/  @!P1 LOP3.LUT R4, R5, R4, RZ, 0x3c, !PT ;  /* 0x0000000405049212 */ /* 0x000fe200078e3cff */
[----:B------:R-:W-:-:S03]  /*db40*/  IMAD.MOV.U32 R13, RZ, RZ, R0 ;  /* 0x000000ffff0d7224 */ /* 0x000fc600078e0000 */
[----:B------:R-:W-:-:S05]  /*db50*/  @!P1 LOP3.LUT R5, R5, R4, RZ, 0x3c, !PT ;  /* 0x0000000405059212 */ /* 0x000fca00078e3cff */
[----:B------:R-:W-:Y:S01]  /*db60*/  @!PT LDS RZ, [RZ] ;  /* 0x00000000fffff984 */ /* 0x000fe20000000800 */
[----:B------:R-:W-:Y:S01]  /*db70*/  @!PT LDS RZ, [RZ] ;  /* 0x00000000fffff984 */ /* 0x000fe20000000800 */
[----:B------:R-:W-:Y:S01]  /*db80*/  @!PT LDS RZ, [RZ] ;  /* 0x00000000fffff984 */ /* 0x000fe20000000800 */
[----:B------:R0:W-:Y:S04]  /*db90*/  @!P1 LDGSTS.E.BYPASS.LTC128B.128 [R10+0x1b400], desc[UR46][R4.64], !P0 ;  /* 0x1b400000040a9fae */ /* 0x0001e8000c101d6e */
[----:B------:R1:W-:Y:S01]  /*dba0*/  STL [R1+0x3c], R8 ;  /* 0x00003c0801007387 */ /* 0x0003e20000100800 */
[----:B0-----:R-:W-:-:S07]  /*dbb0*/  IMAD.MOV.U32 R4, RZ, RZ, R14 ;  /* 0x000000ffff047224 */ /* 0x001fce00078e000e */
[----:B-1----:R-:W-:Y:S05]  /*dbc0*/  WARPSYNC.COLLECTIVE R15, `(.L_x_327) ;  /* 0x000000000f087348 */ /* 0x002fea0003c00000 */
[----:B------:R0:W2:Y:S02]  /*dbd0*/  SHFL.IDX P6, R14, R13, R12, R11 ;  /* 0x0000000c0d0e7389 */ /* 0x0000a400000c000b */
[----:B012---:R-:W-:Y:S01]  /*dbe0*/  ENDCOLLECTIVE ;  /* 0x000000000000791b */ /* 0x007fe20003800000 */
.L_x_327:
[----:B------:R-:W-:Y:S01]  /*dbf0*/  IMAD.MOV.U32 R0, RZ, RZ, R14 ;  /* 0x000000ffff007224 */ /* 0x000fe200078e000e */
[----:B------:R-:W-:Y:S06]  /*dc00*/  BRA `(.L_x_328) ;  /* 0xffffffb800e07947 */ /* 0x000fec000383ffff */
.L_x_223:
[----:B------:R-:W-:Y:S01]  /*dc10*/  BSSY B0, `(.L_x_329) ;  /* 0x0000008000007945 */ /* 0x000fe20003800000 */
[----:B------:R-:W-:Y:S02]  /*dc20*/  IMAD.MOV.U32 R13, RZ, RZ, R4 ;  /* 0x000000ffff0d7224 */ /* 0x000fe400078e0004 */
[----:B------:R-:W-:Y:S02]  /*dc30*/  IMAD.MOV.U32 R12, RZ, RZ, RZ ;  /* 0x000000ffff0c7224 */ /* 0x000fe400078e00ff */
[----:B------:R-:W-:Y:S02]  /*dc40*/  IMAD.MOV.U32 R11, RZ, RZ, 0x181f ;  /* 0x0000181fff0b7424 */ /* 0x000fe400078e00ff */
[----:B------:R-:W-:-:S07]  /*dc50*/  IMAD.MOV.U32 R15, RZ, RZ, -0x1 ;  /* 0xffffffffff0f7424 */ /* 0x000fce00078e00ff */
[----:B------:R-:W-:Y:S05]  /*dc60*/  WARPSYNC.COLLECTIVE R15, `(.L_x_330) ;  /* 0x000000000f087348 */ /* 0x000fea0003c00000 */
[----:B------:R0:W1:Y:S02]  /*dc70*/  SHFL.IDX P6, R14, R13, R12, R11 ;  /* 0x0000000c0d0e7389 */ /* 0x00006400000c000b */
[----:B01----:R-:W-:Y:S01]  /*dc80*/  ENDCOLLECTIVE ;  /* 0x000000000000791b */ /* 0x003fe20003800000 */
.L_x_330:
[----:B------:R-:W-:Y:S05]  /*dc90*/  BSYNC B0 ;  /* 0x0000000000007941 */ /* 0x000fea0003800000 */
.L_x_329:
[----:B------:R-:W-:Y:S01]  /*dca0*/  IMAD.MOV.U32 R13, RZ, RZ, R5 ;  /* 0x000000ffff0d7224 */ /* 0x000fe200078e0005 */
[----:B------:R0:W5:Y:S01]  /*dcb0*/  LDL.LU R10, [R1+0x38] ;  /* 0x00003800010a7983 */ /* 0x0001620000300800 */
[----:B------:R-:W-:Y:S02]  /*dcc0*/  IMAD.MOV.U32 R12, RZ, RZ, RZ ;  /* 0x000000ffff0c7224 */ /* 0x000fe400078e00ff */
[----:B------:R-:W-:Y:S01]  /*dcd0*/  IMAD.MOV.U32 R11, RZ, RZ, 0x181f ;  /* 0x0000181fff0b7424 */ /* 0x000fe200078e00ff */
[----:B------:R0:W5:Y:S01]  /*dce0*/  LDL.LU R9, [R1+0x3c] ;  /* 0x00003c0001097983 */ /* 0x0001620000300800 */
[----:B------:R-:W-:Y:S02]  /*dcf0*/  IMAD.MOV.U32 R15, RZ, RZ, -0x1 ;  /* 0xffffffffff0f7424 */ /* 0x000fe400078e00ff */
[----:B------:R-:W-:Y:S01]  /*dd00*/  IMAD.MOV.U32 R2, RZ, RZ, R14 ;  /* 0x000000ffff027224 */ /* 0x000fe200078e000e */
[----:B------:R0:W5:Y:S06]  /*dd10*/  LDL R7, [R1+0x4] ;  /* 0x0000040001077983 */ /* 0x00016c0000100800 */
[----:B0----5:R-:W-:Y:S05]  /*dd20*/  WARPSYNC.COLLECTIVE R15, `(.L_x_331) ;  /* 0x000000000f087348 */ /* 0x021fea0003c00000 */
[----:B------:R1:W2:Y:S02]  /*dd30*/  SHFL.IDX P6, R14, R13, R12, R11 ;  /* 0x0000000c0d0e7389 */ /* 0x0002a400000c000b */
[----:B012--5:R-:W-:Y:S01]  /*dd40*/  ENDCOLLECTIVE ;  /* 0x000000000000791b */ /* 0x027fe20003800000 */
.L_x_331:
[----:B------:R-:W-:Y:S01]  /*dd50*/  ULDC UR4, c[0x0][0x288] ;  /* 0x0000a20000047ab9 */ /* 0x000fe20000000800 */
[----:B------:R-:W2:Y:S04]  /*dd60*/  LDL.LU R13, [R1+0x28] ;  /* 0x00002800010d7983 */ /* 0x000ea80000300800 */
[----:B------:R-:W3:Y:S04]  /*dd70*/  LDL.LU R12, [R1+0x2c] ;  /* 0x00002c00010c7983 */ /* 0x000ee80000300800 */
[----:B------:R-:W4:Y:S04]  /*dd80*/  LDL.LU R11, [R1+0x30] ;  /* 0x00003000010b7983 */ /* 0x000f280000300800 */
[----:B------:R-:W5:Y:S01]  /*dd90*/  LDL.LU R15, [R1+0x34] ;  /* 0x00003400010f7983 */ /* 0x000f620000300800 */
[----:B------:R-:W-:-:S03]  /*dda0*/  IMAD.MOV.U32 R3, RZ, RZ, R14 ;  /* 0x000000ffff037224 */ /* 0x000fc600078e000e */
[----:B------:R-:W5:Y:S01]  /*ddb0*/  LDL.LU R14, [R1+0x10] ;  /* 0x00001000010e7983 */ /* 0x000f620000300800 */
[----:B------:R-:W-:Y:S01]  /*ddc0*/  IMAD R0, R6, UR4, RZ ;  /* 0x0000000406007c24 */ /* 0x000fe2000f8e02ff */
[----:B------:R-:W-:-:S04]  /*ddd0*/  LOP3.LUT R18, R18, 0xffffffbf, RZ, 0xc0, !PT ;  /* 0xffffffbf12127812 */ /* 0x000fc800078ec0ff */
[-C--:B--2---:R-:W-:Y:S01]  /*dde0*/  ISETP.GE.AND P6, PT, R13, R0.reuse, PT ;  /* 0x000000000d00720c */ /* 0x084fe20003fc6270 */
[----:B------:R-:W-:Y:S01]  /*ddf0*/  IMAD.MOV.U32 R13, RZ, RZ, R4 ;  /* 0x000000ffff0d7224 */ /* 0x000fe200078e0004 */
[----:B---3--:R-:W-:Y:S01]  /*de00*/  ISETP.GE.AND P5, PT, R12, R0, PT ;  /* 0x000000000c00720c */ /* 0x008fe20003fa6270 */
[----:B------:R-:W-:-:S10]  /*de10*/  IMAD.MOV.U32 R12, RZ, RZ, 0x1 ;  /* 0x00000001ff0c7424 */ /* 0x000fd400078e00ff */
[----:B------:R-:W-:Y:S02]  /*de20*/  @P6 LOP3.LUT R18, R18, 0x40, RZ, 0xfc, !PT ;  /* 0x0000004012126812 */ /* 0x000fe400078efcff */
[-C--:B----4-:R-:W-:Y:S01]  /*de30*/  ISETP.GE.AND P6, PT, R11, R0.reuse, PT ;  /* 0x000000000b00720c */ /* 0x090fe20003fc6270 */
[----:B------:R-:W-:Y:S01]  /*de40*/  IMAD.MOV.U32 R11, RZ, RZ, 0x181f ;  /* 0x0000181fff0b7424 */ /* 0x000fe200078e00ff */
[----:B------:R-:W-:Y:S02]  /*de50*/  LOP3.LUT R18, R18, 0xffffffdf, RZ, 0xc0, !PT ;  /* 0xffffffdf12127812 */ /* 0x000fe400078ec0ff */
[-C--:B-----5:R-:W-:Y:S02]  /*de60*/  ISETP.GE.AND P4, PT, R14, R0.reuse, PT ;  /* 0x000000000e00720c */ /* 0x0a0fe40003f86270 */
[----:B------:R-:W-:Y:S02]  /*de70*/  @P5 LOP3.LUT R18, R18, 0x20, RZ, 0xfc, !PT ;  /* 0x0000002012125812 */ /* 0x000fe400078efcff */
[----:B------:R-:W-:Y:S01]  /*de80*/  ISETP.GE.AND P5, PT, R15, R0, PT ;  /* 0x000000000f00720c */ /* 0x000fe20003fa6270 */
[----:B------:R-:W-:Y:S01]  /*de90*/  IMAD.MOV.U32 R15, RZ, RZ, -0x1 ;  /* 0xffffffffff0f7424 */ /* 0x000fe200078e00ff */
[----:B------:R-:W-:-:S04]  /*dea0*/  LOP3.LUT R18, R18, 0xffffffef, RZ, 0xc0, !PT ;  /* 0xffffffef12127812 */ /* 0x000fc800078ec0ff */
[----:B------:R-:W-:Y:S02]  /*deb0*/  @P6 LOP3.LUT R18, R18, 0x10, RZ, 0xfc, !PT ;  /* 0x0000001012126812 */ /* 0x000fe400078efcff */
[----:B------:R-:W-:Y:S02]  /*dec0*/  ISETP.GE.AND P6, PT, R10, R0, PT ;  /* 0x000000000a00720c */ /* 0x000fe40003fc6270 */
[----:B------:R-:W-:-:S04]  /*ded0*/  LOP3.LUT R18, R18, 0xfffffff7, RZ, 0xc0, !PT ;  /* 0xfffffff712127812 */ /* 0x000fc800078ec0ff */
[----:B------:R-:W-:Y:S02]  /*dee0*/  @P5 LOP3.LUT R18, R18, 0x8, RZ, 0xfc, !PT ;  /* 0x0000000812125812 */ /* 0x000fe400078efcff */
[----:B------:R-:W-:Y:S02]  /*def0*/  ISETP.GE.AND P5, PT, R9, R0, PT ;  /* 0x000000000900720c */ /* 0x000fe40003fa6270 */
[----:B------:R-:W-:-:S04]  /*df00*/  LOP3.LUT R18, R18, 0xffffff7f, RZ, 0xc0, !PT ;  /* 0xffffff7f12127812 */ /* 0x000fc800078ec0ff */
[----:B------:R-:W-:-:S04]  /*df10*/  LOP3.LUT R18, R18, 0xfffffffb, RZ, 0xc0, !PT ;  /* 0xfffffffb12127812 */ /* 0x000fc800078ec0ff */
[----:B------:R-:W-:Y:S02]  /*df20*/  @P6 LOP3.LUT R18, R18, 0x4, RZ, 0xfc, !PT ;  /* 0x0000000412126812 */ /* 0x000fe400078efcff */
[----:B------:R-:W-:Y:S02]  /*df30*/  @!P4 LEA R3, P6, R8, R3, 0x1 ;  /* 0x000000030803c211 */ /* 0x000fe400078c08ff */
[----:B------:R-:W-:-:S03]  /*df40*/  @P5 LOP3.LUT R18, R18, 0x80, RZ, 0xfc, !PT ;  /* 0x0000008012125812 */ /* 0x000fc600078efcff */
[----:B------:R-:W-:Y:S01]  /*df50*/  @!P4 IMAD.X R2, RZ, RZ, R2, P6 ;  /* 0x000000ffff02c224 */ /* 0x000fe200030e0602 */
[----:B------:R-:W-:-:S04]  /*df60*/  LOP3.LUT P5, RZ, R18, 0x20, RZ, 0xc0, !PT ;  /* 0x0000002012ff7812 */ /* 0x000fc800078ac0ff */
[----:B------:R-:W-:-:S09]  /*df70*/  @!P4 LOP3.LUT R3, R3, R2, RZ, 0x3c, !PT ;  /* 0x000000020303c212 */ /* 0x000fd200078e3cff */
[----:B------:R-:W-:Y:S05]  /*df80*/  WARPSYNC.COLLECTIVE R15, `(.L_x_332) ;  /* 0x000000000f087348 */ /* 0x000fea0003c00000 */
[----:B------:R0:W1:Y:S02]  /*df90*/  SHFL.IDX P6, R14, R13, R12, R11 ;  /* 0x0000000c0d0e7389 */ /* 0x00006400000c000b */
[----:B01----:R-:W-:Y:S01]  /*dfa0*/  ENDCOLLECTIVE ;  /* 0x000000000000791b */ /* 0x003fe20003800000 */
.L_x_332:
[----:B------:R-:W-:-:S04]  /*dfb0*/  @!P4 LOP3.LUT R2, R3, R2, RZ, 0x3c, !PT ;  /* 0x000000020302c212 */ /* 0x000fc800078e3cff */
[----:B------:R-:W-:-:S05]  /*dfc0*/  @!P4 LOP3.LUT R3, R3, R2, RZ, 0x3c, !PT ;  /* 0x000000020303c212 */ /* 0x000fca00078e3cff */
[----:B------:R-:W-:Y:S01]  /*dfd0*/  @!PT LDS RZ, [RZ] ;  /* 0x00000000fffff984 */ /* 0x000fe20000000800 */
[----:B------:R-:W-:Y:S01]  /*dfe0*/  @!PT LDS RZ, [RZ] ;  /* 0x00000000fffff984 */ /* 0x000fe20000000800 */
[----:B------:R-:W-:Y:S01]  /*dff0*/  @!PT LDS RZ, [RZ] ;  /* 0x00000000fffff984 */ /* 0x000fe20000000800 */
[----:B------:R0:W-:Y:S01]  /*e000*/  @!P4 LDGSTS.E.BYPASS.LTC128B.128 [R7+0x22400], desc[UR46][R2.64], !P0 ;  /* 0x224000000207cfae */ /* 0x0001e2000c101d6e */
[----:B------:R-:W-:-:S03]  /*e010*/  IMAD.MOV.U32 R13, RZ, RZ, R5 ;  /* 0x000000ffff0d7224 */ /* 0x000fc600078e0005 */
[----:B------:R0:W-:Y:S04]  /*e020*/  @!P4 LDGSTS.E.BYPASS.LTC128B.128 [R7+0x26400], desc[UR46][R2.64+0x80], !P1 ;  /* 0x264000800207cfae */ /* 0x0001e8000c901d6e */
[----:B------:R0:W-:Y:S04]  /*e030*/  @!P4 LDGSTS.E.BYPASS.LTC128B.128 [R7+0x2a400], desc[UR46][R2.64+0x100], !P2 ;  /* 0x2a4001000207cfae */ /* 0x0001e8000d101d6e */
[----:B------:R0:W-:Y:S01]  /*e040*/  @!P4 LDGSTS.E.BYPASS.LTC128B.128 [R7+0x2e400], desc[UR46][R2.64+0x180], !P3 ;  /* 0x2e4001800207cfae */ /* 0x0001e2000d901d6e */
[----:B------:R-:W-:Y:S01]  /*e050*/  IMAD.MOV.U32 R6, RZ, RZ, R14 ;  /* 0x000000ffff067224 */ /* 0x000fe200078e000e */
[----:B------:R-:W-:-:S13]  /*e060*/  LOP3.LUT P4, RZ, R18, 0x40, RZ, 0xc0, !PT ;  /* 0x0000004012ff7812 */ /* 0x000fda000788c0ff */
[----:B0-----:R-:W-:Y:S05]  /*e070*/  WARPSYNC.COLLECTIVE R15, `(.L_x_333) ;  /* 0x000000000f087348 */ /* 0x001fea0003c00000 */
[----:B------:R1:W2:Y:S02]  /*e080*/  SHFL.IDX P6, R14, R13, R12, R11 ;  /* 0x0000000c0d0e7389 */ /* 0x0002a400000c000b */
[----:B012---:R-:W-:Y:S01]  /*e090*/  ENDCOLLECTIVE ;  /* 0x000000000000791b */ /* 0x007fe20003800000 */
.L_x_333:
[----:B------:R-:W-:Y:S02]  /*e0a0*/  IMAD.MOV.U32 R13, RZ, RZ, R4 ;  /* 0x000000ffff0d7224 */ /* 0x000fe400078e0004 */
[----:B------:R-:W-:Y:S02]  /*e0b0*/  IMAD.MOV.U32 R12, RZ, RZ, 0x2 ;  /* 0x00000002ff0c7424 */ /* 0x000fe400078e00ff */
[----:B------:R-:W-:-:S05]  /*e0c0*/  IMAD.MOV.U32 R2, RZ, RZ, R14 ;  /* 0x000000ffff027224 */ /* 0x000fca00078e000e */
[----:B------:R-:W-:-:S05]  /*e0d0*/  @!P4 LEA R2, P6, R8, R2, 0x1 ;  /* 0x000000020802c211 */ /* 0x000fca00078c08ff */
[----:B------:R-:W-:-:S05]  /*e0e0*/  @!P4 IMAD.X R3, RZ, RZ, R6, P6 ;  /* 0x000000ffff03c224 */ /* 0x000fca00030e0606 */
[----:B------:R-:W-:Y:S01]  /*e0f0*/  @!PT LDS RZ, [RZ] ;  /* 0x00000000fffff984 */ /* 0x000fe20000000800 */
[----:B------:R-:W-:Y:S01]  /*e100*/  @!PT LDS RZ, [RZ] ;  /* 0x00000000fffff984 */ /* 0x000fe20000000800 */
[----:B------:R-:W-:Y:S01]  /*e110*/  @!PT LDS RZ, [RZ] ;  /* 0x00000000fffff984 */ /* 0x000fe20000000800 */
[----:B------:R0:W-:Y:S03]  /*e120*/  @!P4 LDGSTS.E.BYPASS.LTC128B.128 [R7+0x22c00], desc[UR46][R2.64], !P0 ;  /* 0x22c000000207cfae */ /* 0x0001e6000c101d6e */
[----:B0-----:R-:W-:Y:S05]  /*e130*/  WARPSYNC.COLLECTIVE R15, `(.L_x_334) ;  /* 0x000000000f087348 */ /* 0x001fea0003c00000 */
[----:B------:R1:W2:Y:S02]  /*e140*/  SHFL.IDX P6, R14, R13, R12, R11 ;  /* 0x0000000c0d0e7389 */ /* 0x0002a400000c000b */
[----:B012---:R-:W-:Y:S01]  /*e150*/  ENDCOLLECTIVE ;  /* 0x000000000000791b */ /* 0x007fe20003800000 */
.L_x_334:
[----:B------:R-:W-:Y:S01]  /*e160*/  @!PT LDS RZ, [RZ] ;  /* 0x00000000fffff984 */ /* 0x000fe20000000800 */
[----:B------:R-:W-:Y:S01]  /*e170*/  @!PT LDS RZ, [RZ] ;  /* 0x00000000fffff984 */ /* 0x000fe20000000800 */
[----:B------:R-:W-:Y:S01]  /*e180*/  @!PT LDS RZ, [RZ] ;  /* 0x00000000fffff984 */ /* 0x000fe20000000800 */
[----:B------:R0:W-:Y:S04]  /*e190*/  @!P4 LDGSTS.E.BYPASS.LTC128B.128 [R7+0x26c00], desc[UR46][R2.64+0x80], !P1 ;  /* 0x26c000800207cfae */ /* 0x0001e8000c901d6e */
[----:B------:R0:W-:Y:S04]  /*e1a0*/  @!P4 LDGSTS.E.BYPASS.LTC128B.128 [R7+0x2ac00], desc[UR46][R2.64+0x100], !P2 ;  /* 0x2ac001000207cfae */ /* 0x0001e8000d101d6e */
[----:B------:R0:W-:Y:S01]  /*e1b0*/  @!P4 LDGSTS.E.BYPASS.LTC128B.128 [R7+0x2ec00], desc[UR46][R2.64+0x180], !P3 ;  /* 0x2ec001800207cfae */ /* 0x0001e2000d901d6e */
[----:B------:R-:W-:Y:S01]  /*e1c0*/  LOP3.LUT P4, RZ, R18, 0x10, RZ, 0xc0, !PT ;  /* 0x0000001012ff7812 */ /* 0x000fe2000788c0ff */
[----:B------:R-:W-:-:S02]  /*e1d0*/  IMAD.MOV.U32 R13, RZ, RZ, R5 ;  /* 0x000000ffff0d7224 */ /* 0x000fc400078e0005 */
[----:B------:R-:W-:-:S10]  /*e1e0*/  IMAD.MOV.U32 R6, RZ, RZ, R14 ;  /* 0x000000ffff067224 */ /* 0x000fd400078e000e */
[----:B0-----:R-:W-:Y:S05]  /*e1f0*/  WARPSYNC.COLLECTIVE R15, `(.L_x_335) ;  /* 0x000000000f087348 */ /* 0x001fea0003c00000 */
[----:B------:R1:W2:Y:S02]  /*e200*/  SHFL.IDX P6, R14, R13, R12, R11 ;  /* 0x0000000c0d0e7389 */ /* 0x0002a400000c000b */
[----:B012---:R-:W-:Y:S01]  /*e210*/  ENDCOLLECTIVE ;  /* 0x000000000000791b */ /* 0x007fe20003800000 */
.L_x_335:
        /* <DEDUP_REMOVED lines=12> */
.L_x_336:
        /* <DEDUP_REMOVED lines=12> */
.L_x_337:
        /* <DEDUP_REMOVED lines=12> */
.L_x_338:
        /* <DEDUP_REMOVED lines=12> */
.L_x_339:
[----:B------:R-:W-:Y:S02]  /*e520*/  IMAD.MOV.U32 R13, RZ, RZ, R4 ;  /* 0x000000ffff0d7224 */ /* 0x000fe400078e0004 */
[----:B------:R-:W-:Y:S02]  /*e530*/  IMAD.MOV.U32 R12, RZ, RZ, 0x5 ;  /* 0x00000005ff0c7424 */ /* 0x000fe400078e00ff */
[----:B------:R-:W-:-:S05]  /*e540*/  IMAD.MOV.U32 R2, RZ, RZ, R14 ;  /* 0x000000ffff027224 */ /* 0x000fca00078e000e */
[----:B------:R-:W-:-:S05]  /*e550*/  @!P5 LEA R2, P6, R8, R2, 0x1 ;  /* 0x000000020802d211 */ /* 0x000fca00078c08ff */
[----:B------:R-:W-:Y:S01]  /*e560*/  @!P5 IMAD.X R3, RZ, RZ, R6, P6 ;  /* 0x000000ffff03d224 */ /* 0x000fe200030e0606 */
[C---:B------:R-:W-:Y:S02]  /*e570*/  LOP3.LUT P6, RZ, R18.reuse, 0x8, RZ, 0xc0, !PT ;  /* 0x0000000812ff7812 */ /* 0x040fe400078cc0ff */
[----:B------:R-:W-:-:S11]  /*e580*/  LOP3.LUT P5, RZ, R18, 0x80, RZ, 0xc0, !PT ;  /* 0x0000008012ff7812 */ /* 0x000fd600078ac0ff */
[----:B------:R-:W-:Y:S01]  /*e590*/  @!PT LDS RZ, [RZ] ;  /* 0x00000000fffff984 */ /* 0x000fe20000000800 */
[----:B------:R-:W-:Y:S01]  /*e5a0*/  @!PT LDS RZ, [RZ] ;  /* 0x00000000fffff984 */ /* 0x000fe20000000800 */
[----:B------:R-:W-:Y:S01]  /*e5b0*/  @!PT LDS RZ, [RZ] ;  /* 0x00000000fffff984 */ /* 0x000fe20000000800 */
[----:B------:R0:W-:Y:S04]  /*e5c0*/  @!P6 LDGSTS.E.BYPASS.LTC128B.128 [R7+0x24400], desc[UR46][R2.64], !P0 ;  /* 0x244000000207efae */ /* 0x0001e8000c101d6e */
[----:B------:R0:W-:Y:S04]  /*e5d0*/  @!P6 LDGSTS.E.BYPASS.LTC128B.128 [R7+0x28400], desc[UR46][R2.64+0x80], !P1 ;  /* 0x284000800207efae */ /* 0x0001e8000c901d6e */
[----:B------:R0:W-:Y:S04]  /*e5e0*/  @!P6 LDGSTS.E.BYPASS.LTC128B.128 [R7+0x2c400], desc[UR46][R2.64+0x100], !P2 ;  /* 0x2c4001000207efae */ /* 0x0001e8000d101d6e */
[----:B------:R0:W-:Y:S02]  /*e5f0*/  @!P6 LDGSTS.E.BYPASS.LTC128B.128 [R7+0x30400], desc[UR46][R2.64+0x180], !P3 ;  /* 0x304001800207efae */ /* 0x0001e4000d901d6e */
[----:B0-----:R-:W-:Y:S05]  /*e600*/  WARPSYNC.COLLECTIVE R15, `(.L_x_340) ;  /* 0x000000000f087348 */ /* 0x001fea0003c00000 */
[----:B------:R1:W2:Y:S02]  /*e610*/  SHFL.IDX P6, R14, R13, R12, R11 ;  /* 0x0000000c0d0e7389 */ /* 0x0002a400000c000b */
[----:B012---:R-:W-:Y:S01]  /*e620*/  ENDCOLLECTIVE ;  /* 0x000000000000791b */ /* 0x007fe20003800000 */
.L_x_340:
[----:B------:R-:W-:Y:S02]  /*e630*/  IMAD.MOV.U32 R13, RZ, RZ, R5 ;  /* 0x000000ffff0d7224 */ /* 0x000fe400078e0005 */
[----:B------:R-:W-:-:S07]  /*e640*/  IMAD.MOV.U32 R6, RZ, RZ, R14 ;  /* 0x000000ffff067224 */ /* 0x000fce00078e000e */
[----:B------:R-:W-:Y:S05]  /*e650*/  WARPSYNC.COLLECTIVE R15, `(.L_x_341) ;  /* 0x000000000f087348 */ /* 0x000fea0003c00000 */
[----:B------:R0:W1:Y:S02]  /*e660*/  SHFL.IDX P6, R14, R13, R12, R11 ;  /* 0x0000000c0d0e7389 */ /* 0x00006400000c000b */
[----:B01----:R-:W-:Y:S01]  /*e670*/  ENDCOLLECTIVE ;  /* 0x000000000000791b */ /* 0x003fe20003800000 */
.L_x_341:
        /* <DEDUP_REMOVED lines=12> */
.L_x_342:
[----:B------:R-:W-:Y:S01]  /*e740*/  @!PT LDS RZ, [RZ] ;  /* 0x00000000fffff984 */ /* 0x000fe20000000800 */
[----:B------:R-:W-:Y:S01]  /*e750*/  @!PT LDS RZ, [RZ] ;  /* 0x00000000fffff984 */ /* 0x000fe20000000800 */
[----:B------:R-:W-:Y:S01]  /*e760*/  @!PT LDS RZ, [RZ] ;  /* 0x00000000fffff984 */ /* 0x000fe20000000800 */
[----:B------:R0:W-:Y:S04]  /*e770*/  @!P4 LDGSTS.E.BYPASS.LTC128B.128 [R7+0x28c00], desc[UR46][R2.64+0x80], !P1 ;  /* 0x28c000800207cfae */ /* 0x0001e8000c901d6e */
[----:B------:R0:W-:Y:S04]  /*e780*/  @!P4 LDGSTS.E.BYPASS.LTC128B.128 [R7+0x2cc00], desc[UR46][R2.64+0x100], !P2 ;  /* 0x2cc001000207cfae */ /* 0x0001e8000d101d6e */
[----:B------:R0:W-:Y:S01]  /*e790*/  @!P4 LDGSTS.E.BYPASS.LTC128B.128 [R7+0x30c00], desc[UR46][R2.64+0x180], !P3 ;  /* 0x30c001800207cfae */ /* 0x0001e2000d901d6e */
[----:B------:R-:W-:Y:S02]  /*e7a0*/  IMAD.MOV.U32 R13, RZ, RZ, R5 ;  /* 0x000000ffff0d7224 */ /* 0x000fe400078e0005 */
[----:B------:R-:W-:-:S07]  /*e7b0*/  IMAD.MOV.U32 R6, RZ, RZ, R14 ;  /* 0x000000ffff067224 */ /* 0x000fce00078e000e */
[----:B0-----:R-:W-:Y:S05]  /*e7c0*/  WARPSYNC.COLLECTIVE R15, `(.L_x_343) ;  /* 0x000000000f087348 */ /* 0x001fea0003c00000 */
[----:B------:R1:W2:Y:S02]  /*e7d0*/  SHFL.IDX P6, R14, R13, R12, R11 ;  /* 0x0000000c0d0e7389 */ /* 0x0002a400000c000b */
[----:B012---:R-:W-:Y:S01]  /*e7e0*/  ENDCOLLECTIVE ;  /* 0x000000000000791b */ /* 0x007fe20003800000 */
.L_x_343:
        /* <DEDUP_REMOVED lines=12> */
.L_x_344:
        /* <DEDUP_REMOVED lines=11> */
.L_x_345:
[----:B------:R-:W-:Y:S01]  /*e960*/  IMAD.MOV.U32 R2, RZ, RZ, R14 ;  /* 0x000000ffff027224 */ /* 0x000fe200078e000e */
[----:B------:R-:W-:Y:S06]  /*e970*/  BRA `(.L_x_346) ;  /* 0xffffffb8003c7947 */ /* 0x000fec000383ffff */
.L_x_227:
[----:B-1----:R-:W-:-:S04]  /*e980*/  IMAD.U32 R3, RZ, RZ, UR37 ;  /* 0x00000025ff037e24 */ /* 0x002fc8000f8e00ff */
[----:B------:R1:W2:Y:S03]  /*e990*/  SYNCS.PHASECHK.TRANS64.TRYWAIT P0, [R3+URZ+0x32420], R0 ;  /* 0x03242000030075a7 */ /* 0x0002a6000800017f */
[----:B--2---:R-:W-:Y:S05]  /*e9a0*/  @!P0 NANOSLEEP.SYNCS 0x989680 ;  /* 0x009896800000895d */ /* 0x004fea0003900000 */
[----:B------:R-:W2:Y:S02]  /*e9b0*/  @!P0 SYNCS.PHASECHK.TRANS64 P0, [R3+URZ+0x32420], R0 ;  /* 0x03242000030085a7 */ /* 0x000ea4000800007f */
[----:B--2---:R-:W-:Y:S05]  /*e9c0*/  @!P0 BRA `(.L_x_227) ;  /* 0xfffffffc00ec8947 */ /* 0x004fea000383ffff */
[----:B------:R-:W-:Y:S05]  /*e9d0*/  BRA `(.L_x_347) ;  /* 0xffffffb8008c7947 */ /* 0x000fea000383ffff */
.L_x_231:
[----:B0-----:R0:W1:Y:S02]  /*e9e0*/  SYNCS.PHASECHK.TRANS64.TRYWAIT P0, [R2+URZ+0x32460], R0 ;  /* 0x03246000020075a7 */ /* 0x001064000800017f */
[----:B-1----:R-:W-:Y:S05]  /*e9f0*/  @!P0 NANOSLEEP.SYNCS 0x989680 ;  /* 0x009896800000895d */ /* 0x002fea0003900000 */
[----:B------:R-:W1:Y:S02]  /*ea00*/  @!P0 SYNCS.PHASECHK.TRANS64 P0, [R2+URZ+0x32460], R0 ;  /* 0x03246000020085a7 */ /* 0x000e64000800007f */
[----:B-1----:R-:W-:Y:S05]  /*ea10*/  @!P0 BRA `(.L_x_231) ;  /* 0xfffffffc00f08947 */ /* 0x002fea000383ffff */
[----:B------:R-:W-:Y:S05]  /*ea20*/  BRA `(.L_x_348) ;  /* 0xffffffb800ac7947 */ /* 0x000fea000383ffff */
.L_x_244:
[----:B-1----:R1:W2:Y:S02]  /*ea30*/  SYNCS.PHASECHK.TRANS64.TRYWAIT P0, [R3+URZ+0x32440], R2 ;  /* 0x03244002030075a7 */ /* 0x0022a4000800017f */
[----:B--2---:R-:W-:Y:S05]  /*ea40*/  @!P0 NANOSLEEP.SYNCS 0x989680 ;  /* 0x009896800000895d */ /* 0x004fea0003900000 */
[----:B------:R-:W2:Y:S02]  /*ea50*/  @!P0 SYNCS.PHASECHK.TRANS64 P0, [R3+URZ+0x32440], R2 ;  /* 0x03244002030085a7 */ /* 0x000ea4000800007f */
[----:B--2---:R-:W-:Y:S05]  /*ea60*/  @!P0 BRA `(.L_x_244) ;  /* 0xfffffffc00f08947 */ /* 0x004fea000383ffff */
[----:B------:R-:W-:Y:S05]  /*ea70*/  BRA `(.L_x_349) ;  /* 0xffffffc000a47947 */ /* 0x000fea000383ffff */
.L_x_249:
[----:B0-----:R0:W2:Y:S02]  /*ea80*/  SYNCS.PHASECHK.TRANS64.TRYWAIT P0, [R3+URZ+0x32460], R2 ;  /* 0x03246002030075a7 */ /* 0x0010a4000800017f */
[----:B--2---:R-:W-:Y:S05]  /*ea90*/  @!P0 NANOSLEEP.SYNCS 0x989680 ;  /* 0x009896800000895d */ /* 0x004fea0003900000 */
[----:B------:R-:W2:Y:S02]  /*eaa0*/  @!P0 SYNCS.PHASECHK.TRANS64 P0, [R3+URZ+0x32460], R2 ;  /* 0x03246002030085a7 */ /* 0x000ea4000800007f */
[----:B--2---:R-:W-:Y:S05]  /*eab0*/  @!P0 BRA `(.L_x_249) ;  /* 0xfffffffc00f08947 */ /* 0x004fea000383ffff */
[----:B------:R-:W-:Y:S05]  /*eac0*/  BRA `(.L_x_350) ;  /* 0xffffffc400207947 */ /* 0x000fea000383ffff */
.L_x_261:
[----:B--2---:R2:W3:Y:S02]  /*ead0*/  SYNCS.PHASECHK.TRANS64.TRYWAIT P0, [R4+URZ+0x32440], R2 ;  /* 0x03244002040075a7 */ /* 0x0044e4000800017f */
[----:B---3--:R-:W-:Y:S05]  /*eae0*/  @!P0 NANOSLEEP.SYNCS 0x989680 ;  /* 0x009896800000895d */ /* 0x008fea0003900000 */
[----:B------:R-:W3:Y:S02]  /*eaf0*/  @!P0 SYNCS.PHASECHK.TRANS64 P0, [R4+URZ+0x32440], R2 ;  /* 0x03244002040085a7 */ /* 0x000ee4000800007f */
[----:B---3--:R-:W-:Y:S05]  /*eb00*/  @!P0 BRA `(.L_x_261) ;  /* 0xfffffffc00f08947 */ /* 0x008fea000383ffff */
[----:B------:R-:W-:Y:S05]  /*eb10*/  BRA `(.L_x_351) ;  /* 0xffffffcc00087947 */ /* 0x000fea000383ffff */
.L_x_266:
[----:B0-----:R0:W1:Y:S02]  /*eb20*/  SYNCS.PHASECHK.TRANS64.TRYWAIT P0, [R4+URZ+0x32460], R2 ;  /* 0x03246002040075a7 */ /* 0x001064000800017f */
[----:B-1----:R-:W-:Y:S05]  /*eb30*/  @!P0 NANOSLEEP.SYNCS 0x989680 ;  /* 0x009896800000895d */ /* 0x002fea0003900000 */
[----:B------:R-:W1:Y:S02]  /*eb40*/  @!P0 SYNCS.PHASECHK.TRANS64 P0, [R4+URZ+0x32460], R2 ;  /* 0x03246002040085a7 */ /* 0x000e64000800007f */
[----:B-1----:R-:W-:Y:S05]  /*eb50*/  @!P0 BRA `(.L_x_266) ;  /* 0xfffffffc00f08947 */ /* 0x002fea000383ffff */
[----:B------:R-:W-:Y:S05]  /*eb60*/  BRA `(.L_x_352) ;  /* 0xffffffcc00847947 */ /* 0x000fea000383ffff */
.L_x_277:
[----:B0-----:R0:W2:Y:S02]  /*eb70*/  SYNCS.PHASECHK.TRANS64.TRYWAIT P0, [R4+URZ+0x32440], R2 ;  /* 0x03244002040075a7 */ /* 0x0010a4000800017f */
[----:B--2---:R-:W-:Y:S05]  /*eb80*/  @!P0 NANOSLEEP.SYNCS 0x989680 ;  /* 0x009896800000895d */ /* 0x004fea0003900000 */
[----:B------:R-:W2:Y:S02]  /*eb90*/  @!P0 SYNCS.PHASECHK.TRANS64 P0, [R4+URZ+0x32440], R2 ;  /* 0x03244002040085a7 */ /* 0x000ea4000800007f */
[----:B--2---:R-:W-:Y:S05]  /*eba0*/  @!P0 BRA `(.L_x_277) ;  /* 0xfffffffc00f08947 */ /* 0x004fea000383ffff */
[----:B------:R-:W-:Y:S05]  /*ebb0*/  BRA `(.L_x_353) ;  /* 0xffffffd400487947 */ /* 0x000fea000383ffff */
.L_x_282:
[----:B-1----:R1:W2:Y:S02]  /*ebc0*/  SYNCS.PHASECHK.TRANS64.TRYWAIT P0, [R4+URZ+0x32460], R2 ;  /* 0x03246002040075a7 */ /* 0x0022a4000800017f */
[----:B--2---:R-:W-:Y:S05]  /*ebd0*/  @!P0 NANOSLEEP.SYNCS 0x989680 ;  /* 0x009896800000895d */ /* 0x004fea0003900000 */
[----:B------:R-:W2:Y:S02]  /*ebe0*/  @!P0 SYNCS.PHASECHK.TRANS64 P0, [R4+URZ+0x32460], R2 ;  /* 0x03246002040085a7 */ /* 0x000ea4000800007f */
[----:B--2---:R-:W-:Y:S05]  /*ebf0*/  @!P0 BRA `(.L_x_282) ;  /* 0xfffffffc00f08947 */ /* 0x004fea000383ffff */
[----:B------:R-:W-:Y:S05]  /*ec00*/  BRA `(.L_x_354) ;  /* 0xffffffd400c47947 */ /* 0x000fea000383ffff */
.L_x_292:
[----:B0-----:R0:W2:Y:S02]  /*ec10*/  SYNCS.PHASECHK.TRANS64.TRYWAIT P0, [R0+URZ+0x32420], R3 ;  /* 0x03242003000075a7 */ /* 0x0010a4000800017f */
[----:B--2---:R-:W-:Y:S05]  /*ec20*/  @!P0 NANOSLEEP.SYNCS 0x989680 ;  /* 0x009896800000895d */ /* 0x004fea0003900000 */
[----:B------:R-:W2:Y:S02]  /*ec30*/  @!P0 SYNCS.PHASECHK.TRANS64 P0, [R0+URZ+0x32420], R3 ;  /* 0x03242003000085a7 */ /* 0x000ea4000800007f */
[----:B--2---:R-:W-:Y:S05]  /*ec40*/  @!P0 BRA `(.L_x_292) ;  /* 0xfffffffc00f08947 */ /* 0x004fea000383ffff */
[----:B------:R-:W-:Y:S05]  /*ec50*/  BRA `(.L_x_355) ;  /* 0xffffffdc00547947 */ /* 0x000fea000383ffff */
.L_x_293:
        /* <DEDUP_REMOVED lines=11> */
.L_x_357:
[----:B------:R-:W-:Y:S05]  /*ed10*/  BSYNC B0 ;  /* 0x0000000000007941 */ /* 0x000fea0003800000 */
.L_x_356:
[----:B------:R-:W-:Y:S05]  /*ed20*/  BRA `(.L_x_358) ;  /* 0xffffffdc003c7947 */ /* 0x000fea000383ffff */
.L_x_296:
[----:B------:R-:W-:Y:S01]  /*ed30*/  BSSY B1, `(.L_x_359) ;  /* 0x0000006000017945 */ /* 0x000fe20003800000 */
[----:B------:R-:W-:-:S07]  /*ed40*/  IMAD.MOV.U32 R15, RZ, RZ, -0x1 ;  /* 0xffffffffff0f7424 */ /* 0x000fce00078e00ff */
[----:B012---:R-:W-:Y:S05]  /*ed50*/  WARPSYNC.COLLECTIVE R15, `(.L_x_360) ;  /* 0x000000000f0c7348 */ /* 0x007fea0003c00000 */
[----:B------:R-:W-:Y:S02]  /*ed60*/  ELECT P6, UR62, PT ;  /* 0x00000000003e782f */ /* 0x000fe400038c0000 */
[----:B------:R-:W-:Y:S01]  /*ed70*/  MOV R14, UR62 ;  /* 0x0000003e000e7c02 */ /* 0x000fe20008000f00 */
[----:B012---:R-:W-:Y:S10]  /*ed80*/  ENDCOLLECTIVE ;  /* 0x000000000000791b */ /* 0x007ff40003800000 */
.L_x_360:
[----:B------:R-:W-:Y:S05]  /*ed90*/  BSYNC B1 ;  /* 0x0000000000017941 */ /* 0x000fea0003800000 */
.L_x_359:
[----:B------:R-:W-:Y:S05]  /*eda0*/  BRA `(.L_x_361) ;  /* 0xffffffdc00347947 */ /* 0x000fea000383ffff */
.L_x_298:
[----:B0-----:R0:W1:Y:S02]  /*edb0*/  SYNCS.PHASECHK.TRANS64.TRYWAIT P0, [R6+URZ], R5 ;  /* 0x00000005060075a7 */ /* 0x001064000800017f */
[----:B-1----:R-:W-:Y:S05]  /*edc0*/  @!P0 NANOSLEEP.SYNCS 0x989680 ;  /* 0x009896800000895d */ /* 0x002fea0003900000 */
[----:B------:R-:W1:Y:S02]  /*edd0*/  @!P0 SYNCS.PHASECHK.TRANS64 P0, [R6+URZ], R5 ;  /* 0x00000005060085a7 */ /* 0x000e64000800007f */
[----:B-1----:R-:W-:Y:S05]  /*ede0*/  @!P0 BRA `(.L_x_298) ;  /* 0xfffffffc00f08947 */ /* 0x002fea000383ffff */
[----:B------:R-:W-:Y:S05]  /*edf0*/  BRA `(.L_x_362) ;  /* 0xffffffdc006c7947 */ /* 0x000fea000383ffff */
.L_x_299:
[----:B-1----:R1:W2:Y:S02]  /*ee00*/  SYNCS.PHASECHK.TRANS64.TRYWAIT P0, [R7+URZ], R2 ;  /* 0x00000002070075a7 */ /* 0x0022a4000800017f */
[----:B--2---:R-:W-:Y:S05]  /*ee10*/  @!P0 NANOSLEEP.SYNCS 0x989680 ;  /* 0x009896800000895d */ /* 0x004fea0003900000 */
[----:B------:R-:W2:Y:S02]  /*ee20*/  @!P0 SYNCS.PHASECHK.TRANS64 P0, [R7+URZ], R2 ;  /* 0x00000002070085a7 */ /* 0x000ea4000800007f */
[----:B--2---:R-:W-:Y:S05]  /*ee30*/  @!P0 BRA `(.L_x_299) ;  /* 0xfffffffc00f08947 */ /* 0x004fea000383ffff */
[----:B------:R-:W-:Y:S05]  /*ee40*/  BRA `(.L_x_363) ;  /* 0xffffffdc00607947 */ /* 0x000fea000383ffff */
.L_x_301:
[----:B--2---:R2:W3:Y:S02]  /*ee50*/  SYNCS.PHASECHK.TRANS64.TRYWAIT P0, [R4+URZ], R5 ;  /* 0x00000005040075a7 */ /* 0x0044e4000800017f */
[----:B---3--:R-:W-:Y:S05]  /*ee60*/  @!P0 NANOSLEEP.SYNCS 0x989680 ;  /* 0x009896800000895d */ /* 0x008fea0003900000 */
[----:B------:R-:W3:Y:S02]  /*ee70*/  @!P0 SYNCS.PHASECHK.TRANS64 P0, [R4+URZ], R5 ;  /* 0x00000005040085a7 */ /* 0x000ee4000800007f */
[----:B---3--:R-:W-:Y:S05]  /*ee80*/  @!P0 BRA `(.L_x_301) ;  /* 0xfffffffc00f08947 */ /* 0x008fea000383ffff */
[----:B------:R-:W-:Y:S05]  /*ee90*/  BRA `(.L_x_364) ;  /* 0xffffffdc00647947 */ /* 0x000fea000383ffff */
.L_x_365:
        /* <DEDUP_REMOVED lines=14> */
.L_x_6035:


//--------------------- .text._ZN7cutlass13device_kernelIN5flash11enable_sm90INS1_16FlashAttnFwdSm90INS1_25CollectiveMainloopFwdSm90ILi2EN4cute5tupleIJNS5_1CILi1EEES8_S8_EEENS6_IJNS7_ILi128EEENS7_ILi96EEENS7_ILi64EEEEEELi256ENS_6half_tEfNS_4arch4Sm90ELb0ELb0ELb0ELb1ELb0ELb0ELb0ELb1ELb0ELb1ELb0ELb0EEENS1_21CollectiveEpilogueFwdINS6_IJSA_NS7_ILi256EEESB_EEES9_SE_SG_Li256ELb1ELb1ELb0ELb0EEENS1_36VarlenDynamicPersistentTileSchedulerILi128ELi96ELi256ELi128ELb0ELb1ELb1ELb0ELb1ELb1EEEEEEEEEvNT_6ParamsE --------------------------
	.section	.text._ZN7cutlass13device_kernelIN5flash11enable_sm90INS1_16FlashAttnFwdSm90INS1_25CollectiveMainloopFwdSm90ILi2EN4cute5tupleIJNS5_1CILi1EEES8_S8_EEENS6_IJNS7_ILi128EEENS7_ILi96EEENS7_ILi64EEEEEELi256ENS_6half_tEfNS_4arch4Sm90ELb0ELb0ELb0ELb1ELb0ELb0ELb0ELb1ELb0ELb1ELb0ELb0EEENS1_21CollectiveEpilogueFwdINS6_IJSA_NS7_ILi256EEESB_EEES9_SE_SG_Li256ELb1ELb1ELb0ELb0EEENS1_36VarlenDynamicPersistentTileSchedulerILi128ELi96ELi256ELi128ELb0ELb1ELb1ELb0ELb1ELb1EEEEEEEEEvNT_6ParamsE,"ax",@progbits
	.align	128
.text._ZN7cutlass13device_kernelIN5flash11enable_sm90INS1_16FlashAttnFwdSm90INS1_25CollectiveMainloopFwdSm90ILi2EN4cute5tupleIJNS5_1CILi1EEES8_S8_EEENS6_IJNS7_ILi128EEENS7_ILi96EEENS7_ILi64EEEEEELi256ENS_6half_tEfNS_4arch4Sm90ELb0ELb0ELb0ELb1ELb0ELb0ELb0ELb1ELb0ELb1ELb0ELb0EEENS1_21CollectiveEpilogueFwdINS6_IJSA_NS7_ILi256EEESB_EEES9_SE_SG_Li256ELb1ELb1ELb0ELb0EEENS1_36VarlenDynamicPersistentTileSchedulerILi128ELi96ELi256ELi128ELb0ELb1ELb1ELb0ELb1ELb1EEEEEEEEEvNT_6ParamsE:
        .type           _ZN7cutlass13device_kernelIN5flash11enable_sm90INS1_16FlashAttnFwdSm90INS1_25CollectiveMainloopFwdSm90ILi2EN4cute5tupleIJNS5_1CILi1EEES8_S8_EEENS6_IJNS7_ILi128EEENS7_ILi96EEENS7_ILi64EEEEEELi256ENS_6half_tEfNS_4arch4Sm90ELb0ELb0ELb0ELb1ELb0ELb0ELb0ELb1ELb0ELb1ELb0ELb0EEENS1_21CollectiveEpilogueFwdINS6_IJSA_NS7_ILi256EEESB_EEES9_SE_SG_Li256ELb1ELb1ELb0ELb0EEENS1_36VarlenDynamicPersistentTileSchedulerILi128ELi96ELi256ELi128ELb0ELb1ELb1ELb0ELb1ELb1EEEEEEEEEvNT_6ParamsE,@function
        .size           _ZN7cutlass13device_kernelIN5flash11enable_sm90INS1_16FlashAttnFwdSm90INS1_25CollectiveMainloopFwdSm90ILi2EN4cute5tupleIJNS5_1CILi1EEES8_S8_EEENS6_IJNS7_ILi128EEENS7_ILi96EEENS7_ILi64EEEEEELi256ENS_6half_tEfNS_4arch4Sm90ELb0ELb0ELb0ELb1ELb0ELb0ELb0ELb1ELb0ELb1ELb0ELb0EEENS1_21CollectiveEpilogueFwdINS6_IJSA_NS7_ILi256EEESB_EEES9_SE_SG_Li256ELb1ELb1ELb0ELb0EEENS1_36VarlenDynamicPersistentTileSchedulerILi128ELi96ELi256ELi128ELb0ELb1ELb1ELb0ELb1ELb1EEEEEEEEEvNT_6ParamsE,(.L_x_6036 - _ZN7cutlass13device_kernelIN5flash11enable_sm90INS1_16FlashAttnFwdSm90INS1_25CollectiveMainloopFwdSm90ILi2EN4cute5tupleIJNS5_1CILi1EEES8_S8_EEENS6_IJNS7_ILi128EEENS7_ILi96EEENS7_ILi64EEEEEELi256ENS_6half_tEfNS_4arch4Sm90ELb0ELb0ELb0ELb1ELb0ELb0ELb0ELb1ELb0ELb1ELb0ELb0EEENS1_21CollectiveEpilogueFwdINS6_IJSA_NS7_ILi256EEESB_EEES9_SE_SG_Li256ELb1ELb1ELb0ELb0EEENS1_36VarlenDynamicPersistentTileSchedulerILi128ELi96ELi256ELi128ELb0ELb1ELb1ELb0ELb1ELb1EEEEEEEEEvNT_6ParamsE)
        .other          _ZN7cutlass13device_kernelIN5flash11enable_sm90INS1_16FlashAttnFwdSm90INS1_25CollectiveMainloopFwdSm90ILi2EN4cute5tupleIJNS5_1CILi1EEES8_S8_EEENS6_IJNS7_ILi128EEENS7_ILi96EEENS7_ILi64EEEEEELi256ENS_6half_tEfNS_4arch4Sm90ELb0ELb0ELb0ELb1ELb0ELb0ELb0ELb1ELb0ELb1ELb0ELb0EEENS1_21CollectiveEpilogueFwdINS6_IJSA_NS7_ILi256EEESB_EEES9_SE_SG_Li256ELb1ELb1ELb0ELb0EEENS1_36VarlenDynamicPersistentTileSchedulerILi128ELi96ELi256ELi128ELb0ELb1ELb1ELb0ELb1ELb1EEEEEEEEEvNT_6ParamsE,@"STO_CUDA_ENTRY STV_DEFAULT"
_ZN7cutlass13device_kernelIN5flash11enable_sm90INS1_16FlashAttnFwdSm90INS1_25CollectiveMainloopFwdSm90ILi2EN4cute5tupleIJNS5_1CILi1EEES8_S8_EEENS6_IJNS7_ILi128EEENS7_ILi96EEENS7_ILi64EEEEEELi256ENS_6half_tEfNS_4arch4Sm90ELb0ELb0ELb0ELb1ELb0ELb0ELb0ELb1ELb0ELb1ELb0ELb0EEENS1_21CollectiveEpilogueFwdINS6_IJSA_NS7_ILi256EEESB_EEES9_SE_SG_Li256ELb1ELb1ELb0ELb0EEENS1_36VarlenDynamicPersistentTileSchedulerILi128ELi96ELi256ELi128ELb0ELb1ELb1ELb0ELb1ELb1EEEEEEEEEvNT_6ParamsE:
        /* <DEDUP_REMOVED lines=18> */
.L_x_367:
[----:B------:R-:W-:Y:S05]  /*0120*/  BSYNC B0 ;  /* 0x0000000000007941 */ /* 0x000fea0003800000 */
.L_x_366:
        /* <DEDUP_REMOVED lines=41> */
.L_x_368:
        /* <DEDUP_REMOVED lines=22> */
.L_x_369:
        /* <DEDUP_REMOVED lines=18> */
.L_x_370:
        /* <DEDUP_REMOVED lines=22> */
.L_x_371:
        /* <DEDUP_REMOVED lines=22> */
.L_x_372:
[----:B------:R-:W-:Y:S01]  /*0900*/  PLOP3.LUT P0, PT, PT, PT, UP0, 0x80, 0x0 ;  /* 0x000000000000781c */ /* 0x000fe20003f0f008 */
[----:B------:R-:W-:Y:S01]  /*0910*/  UMOV UR36, 0x1 ;  /* 0x0000000100247882 */ /* 0x000fe20000000000 */
[----:B------:R-:W-:Y:S01]  /*0920*/  NOP ;  /* 0x0000000000007918 */ /* 0x000fe20000000000 */
[----:B------:R-:W-:Y:S01]  /*0930*/  USEL UR36, UR36, 0x2, !UP0 ;  /* 0x0000000224247887 */ /* 0x000fe2000c000000 */
[----:B------:R-:W-:Y:S01]  /*0940*/  ULDC.64 UR40, c[0x0][0x208] ;  /* 0x0000820000287ab9 */ /* 0x000fe20000000a00 */
[----:B012-4-:R-:W-:Y:S08]  /*0950*/  BAR.SYNC.DEFER_BLOCKING 0x0 ;  /* 0x0000000000007b1d */ /* 0x017ff00000010000 */
[----:B------:R-:W-:Y:S05]  /*0960*/  @!P0 BRA `(.L_x_373) ;  /* 0x0000007c00d48947 */ /* 0x000fea0003800000 */
.L_x_374:
[----:B------:R-:W-:-:S08]  /*0970*/  NOP ;  /* 0x0000000000007918 */ /* 0x000fd00000000000 */
[----:B------:R-:W0:Y:S02]  /*0980*/  USETMAXREG.TRY_ALLOC.CTAPOOL UP0, 0xf0 ;  /* 0x000000f0000079c8 */ /* 0x000e240008000600 */
[----:B0-----:R-:W-:-:S13]  /*0990*/  PLOP3.LUT P0, PT, PT, PT, UP0, 0x80, 0x0 ;  /* 0x000000000000781c */ /* 0x001fda0003f0f008 */
[----:B------:R-:W-:Y:S05]  /*09a0*/  @!P0 BRA `(.L_x_374) ;  /* 0xfffffffc00f08947 */ /* 0x000fea000383ffff */
[----:B------:R-:W0:Y:S01]  /*09b0*/  S2R R0, SR_TID.X ;  /* 0x0000000000007919 */ /* 0x000e220000002100 */
[----:B------:R-:W1:Y:S01]  /*09c0*/  S2UR UR5, SR_CgaCtaId ;  /* 0x00000000000579c3 */ /* 0x000e620000008800 */
[----:B------:R-:W-:-:S07]  /*09d0*/  UMOV UR4, 0x400 ;  /* 0x0000040000047882 */ /* 0x000fce0000000000 */
[----:B------:R-:W-:Y:S06]  /*09e0*/  BAR.ARV 0x8, 0x180 ;  /* 0x0206000000007b1d */ /* 0x000fec0000002000 */
[----:B-1----:R-:W-:Y:S01]  /*09f0*/  ULEA UR4, UR5, UR4, 0x18 ;  /* 0x0000000405047291 */ /* 0x002fe2000f8ec03f */
[----:B0-----:R-:W-:-:S04]  /*0a00*/  SHF.R.U32.HI R0, RZ, 0x7, R0 ;  /* 0x00000007ff007819 */ /* 0x001fc80000011600 */
[----:B------:R-:W-:-:S13]  /*0a10*/  ISETP.NE.AND P0, PT, R0, 0x1, PT ;  /* 0x000000010000780c */ /* 0x000fda0003f05270 */
[----:B------:R-:W-:Y:S08]  /*0a20*/  @!P0 BAR.ARV 0x9, 0x100 ;  /* 0x0244000000008b1d */ /* 0x000ff00000002000 */
[----:B------:R-:W-:Y:S06]  /*0a30*/  BAR.SYNC.DEFER_BLOCKING 0x5, 0x180 ;  /* 0x0146000000007b1d */ /* 0x000fec0000010000 */
[----:B------:R-:W0:Y:S01]  /*0a40*/  LDS.128 R12, [UR4+0x228d0] ;  /* 0x0228d004ff0c7984 */ /* 0x000e220008000c00 */
[----:B------:R-:W-:Y:S01]  /*0a50*/  ULDC UR4, c[0x0][0xc3c] ;  /* 0x00030f0000047ab9 */ /* 0x000fe20000000800 */
[----:B------:R-:W-:Y:S06]  /*0a60*/  BAR.ARV 0x4, 0x180 ;  /* 0x0106000000007b1d */ /* 0x000fec0000002000 */
[----:B0-----:R-:W-:-:S13]  /*0a70*/  ISETP.GE.AND P0, PT, R15, UR4, PT ;  /* 0x000000040f007c0c */ /* 0x001fda000bf06270 */
[----:B------:R-:W-:Y:S05]  /*0a80*/  @P0 EXIT ;  /* 0x000000000000094d */ /* 0x000fea0003800000 */
[----:B------:R-:W0:Y:S01]  /*0a90*/  S2R R0, SR_TID.X ;  /* 0x0000000000007919 */ /* 0x000e220000002100 */
[----:B------:R-:W-:Y:S01]  /*0aa0*/  R2UR UR5, R13 ;  /* 0x000000000d0572ca */ /* 0x000fe200000e0000 */
[----:B------:R-:W-:Y:S01]  /*0ab0*/  ULOP3.LUT UR48, UR36, 0x1, URZ, 0xfc, !UPT ;  /* 0x0000000124307892 */ /* 0x000fe2000f8efc3f */
[----:B------:R-:W-:Y:S01]  /*0ac0*/  R2UR UR6, R14 ;  /* 0x000000000e0672ca */ /* 0x000fe200000e0000 */
[----:B------:R-:W-:Y:S01]  /*0ad0*/  UMOV UR47, URZ ;  /* 0x0000003f002f7c82 */ /* 0x000fe20008000000 */
[----:B------:R-:W-:Y:S01]  /*0ae0*/  UMOV UR38, URZ ;  /* 0x0000003f00267c82 */ /* 0x000fe20008000000 */
[----:B------:R-:W-:Y:S01]  /*0af0*/  UMOV UR37, URZ ;  /* 0x0000003f00257c82 */ /* 0x000fe20008000000 */
[----:B0-----:R-:W-:-:S05]  /*0b00*/  VIADD R209, R0, 0xffffff80 ;  /* 0xffffff8000d17836 */ /* 0x001fca0000000000 */
[----:B------:R-:W-:-:S04]  /*0b10*/  SHF.R.S32.HI R0, RZ, 0x1f, R209 ;  /* 0x0000001fff007819 */ /* 0x000fc800000114d1 */
[CC--:B------:R-:W-:Y:S02]  /*0b20*/  LEA.HI R3, R0.reuse, R209.reuse, RZ, 0x7 ;  /* 0x000000d100037211 */ /* 0x0c0fe400078f38ff */
[-C--:B------:R-:W-:Y:S02]  /*0b30*/  LEA.HI R4, R0, R209.reuse, RZ, 0x5 ;  /* 0x000000d100047211 */ /* 0x080fe400078f28ff */
[----:B------:R-:W-:Y:S02]  /*0b40*/  LOP3.LUT R2, R3, 0xffffff80, RZ, 0xc0, !PT ;  /* 0xffffff8003027812 */ /* 0x000fe400078ec0ff */
[----:B------:R-:W-:Y:S01]  /*0b50*/  SHF.R.S32.HI R200, RZ, 0x7, R3 ;  /* 0x00000007ffc87819 */ /* 0x000fe20000011403 */
[----:B------:R-:W-:Y:S02]  /*0b60*/  IMAD.SHL.U32 R6, R4, 0x20, RZ ;  /* 0x0000002004067824 */ /* 0x000fe400078e00ff */
[----:B------:R-:W-:Y:S01]  /*0b70*/  IMAD.IADD R23, R209, 0x1, -R2 ;  /* 0x00000001d1177824 */ /* 0x000fe200078e0a02 */
[----:B------:R-:W-:-:S02]  /*0b80*/  LEA.HI R2, R0, R209, RZ, 0x4 ;  /* 0x000000d100027211 */ /* 0x000fc400078f20ff */
[----:B------:R-:W-:Y:S02]  /*0b90*/  LOP3.LUT R7, R6, 0xfffffc00, RZ, 0xc0, !PT ;  /* 0xfffffc0006077812 */ /* 0x000fe400078ec0ff */
[----:B------:R-:W-:Y:S02]  /*0ba0*/  SHF.R.S32.HI R8, RZ, 0x1f, R23 ;  /* 0x0000001fff087819 */ /* 0x000fe40000011417 */
[----:B------:R-:W-:Y:S02]  /*0bb0*/  LOP3.LUT R4, R2, 0x3fffff0, RZ, 0xc0, !PT ;  /* 0x03fffff002047812 */ /* 0x000fe400078ec0ff */
[----:B------:R-:W-:Y:S02]  /*0bc0*/  LEA.HI R9, R8, R23, RZ, 0x2 ;  /* 0x0000001708097211 */ /* 0x000fe400078f10ff */
[----:B------:R-:W-:Y:S01]  /*0bd0*/  SHF.R.S32.HI R5, RZ, 0x4, R2 ;  /* 0x00000004ff057819 */ /* 0x000fe20000011402 */
[----:B------:R-:W-:Y:S01]  /*0be0*/  IMAD.IADD R4, R209, 0x1, -R4 ;  /* 0x00000001d1047824 */ /* 0x000fe200078e0a04 */
[----:B------:R-:W-:-:S02]  /*0bf0*/  LEA.HI R6, R0, R209, RZ, 0x2 ;  /* 0x000000d100067211 */ /* 0x000fc400078f10ff */
[----:B------:R-:W-:Y:S01]  /*0c00*/  SHF.R.S32.HI R10, RZ, 0x2, R9 ;  /* 0x00000002ff0a7819 */ /* 0x000fe20000011409 */
[----:B------:R-:W-:Y:S01]  /*0c10*/  IMAD R7, R4, 0x40, R7 ;  /* 0x0000004004077824 */ /* 0x000fe200078e0207 */
[----:B------:R-:W-:Y:S02]  /*0c20*/  SHF.R.S32.HI R11, RZ, 0x1f, R9 ;  /* 0x0000001fff0b7819 */ /* 0x000fe40000011409 */
[----:B------:R-:W-:Y:S02]  /*0c30*/  LEA.HI R2, R2, R5, RZ, 0x1 ;  /* 0x0000000502027211 */ /* 0x000fe400078f08ff */
[----:B------:R-:W-:Y:S02]  /*0c40*/  LOP3.LUT R6, R6, 0xfffffffc, RZ, 0xc0, !PT ;  /* 0xfffffffc06067812 */ /* 0x000fe400078ec0ff */
[----:B------:R-:W-:Y:S02]  /*0c50*/  LEA.HI R0, R0, R209, RZ, 0x3 ;  /* 0x000000d100007211 */ /* 0x000fe400078f18ff */
[----:B------:R-:W-:Y:S01]  /*0c60*/  LEA.HI R11, R11, R10, RZ, 0x3 ;  /* 0x0000000a0b0b7211 */ /* 0x000fe200078f18ff */
[----:B------:R-:W-:Y:S01]  /*0c70*/  IMAD.IADD R6, R209, 0x1, -R6 ;  /* 0x00000001d1067824 */ /* 0x000fe200078e0a06 */
[----:B------:R-:W-:-:S02]  /*0c80*/  LOP3.LUT R2, R2, 0x1ffffffe, RZ, 0xc0, !PT ;  /* 0x1ffffffe02027812 */ /* 0x000fc400078ec0ff */
[----:B------:R-:W-:Y:S02]  /*0c90*/  LOP3.LUT R4, R0, 0xfffffff8, RZ, 0xc0, !PT ;  /* 0xfffffff800047812 */ /* 0x000fe400078ec0ff */
[----:B------:R-:W-:Y:S01]  /*0ca0*/  LOP3.LUT R11, R11, 0xfffffff8, RZ, 0xc0, !PT ;  /* 0xfffffff80b0b7812 */ /* 0x000fe200078ec0ff */
[----:B------:R-:W-:Y:S01]  /*0cb0*/  IMAD.IADD R2, R5, 0x1, -R2 ;  /* 0x0000000105027824 */ /* 0x000fe200078e0a02 */
[----:B------:R-:W-:Y:S01]  /*0cc0*/  LEA.HI R8, R8, R23, RZ, 0x5 ;  /* 0x0000001708087211 */ /* 0x000fe200078f28ff */
[----:B------:R-:W-:Y:S01]  /*0cd0*/  IMAD.IADD R19, R209, 0x1, -R4 ;  /* 0x00000001d1137824 */ /* 0x000fe200078e0a04 */
[----:B------:R-:W-:Y:S01]  /*0ce0*/  LEA.HI R3, R3, R200, RZ, 0x1 ;  /* 0x000000c803037211 */ /* 0x000fe200078f08ff */
[----:B------:R-:W-:Y:S01]  /*0cf0*/  IMAD.IADD R11, R10, 0x1, -R11 ;  /* 0x000000010a0b7824 */ /* 0x000fe200078e0a0b */
[----:B------:R-:W-:Y:S01]  /*0d00*/  SHF.R.S32.HI R8, RZ, 0x5, R8 ;  /* 0x00000005ff087819 */ /* 0x000fe20000011408 */
[----:B------:R-:W-:Y:S01]  /*0d10*/  IMAD R204, R2, 0x8, R7 ;  /* 0x0000000802cc7824 */ /* 0x000fe200078e0207 */
[----:B------:R-:W-:Y:S01]  /*0d20*/  LEA.HI R5, R6, R6, RZ, 0x1 ;  /* 0x0000000606057211 */ /* 0x000fe200078f08ff */
[----:B------:R-:W-:Y:S01]  /*0d30*/  IMAD.SHL.U32 R2, R19, 0x8, RZ ;  /* 0x0000000813027824 */ /* 0x000fe200078e00ff */
[----:B------:R-:W-:Y:S01]  /*0d40*/  LOP3.LUT R3, R3, 0x3fffffe, RZ, 0xc0, !PT ;  /* 0x03fffffe03037812 */ /* 0x000fe200078ec0ff */
[----:B------:R-:W-:Y:S01]  /*0d50*/  IMAD R8, R8, 0x10, R11 ;  /* 0x0000001008087824 */ /* 0x000fe200078e020b */
[----:B------:R-:W-:Y:S01]  /*0d60*/  LOP3.LUT R5, R5, 0x1ffffffe, RZ, 0xc0, !PT ;  /* 0x1ffffffe05057812 */ /* 0x000fe200078ec0ff */
[----:B------:R-:W-:Y:S01]  /*0d70*/  VIADD R17, R2, 0x40 ;  /* 0x0000004002117836 */ /* 0x000fe20000000000 */
[----:B------:R-:W-:Y:S01]  /*0d80*/  LOP3.LUT R202, R9, 0x7ffffffc, RZ, 0xc0, !PT ;  /* 0x7ffffffc09ca7812 */ /* 0x000fe200078ec0ff */
[----:B------:R-:W-:Y:S01]  /*0d90*/  IMAD.IADD R3, R200, 0x1, -R3 ;  /* 0x00000001c8037824 */ /* 0x000fe200078e0a03 */
[----:B------:R-:W-:Y:S01]  /*0da0*/  SHF.R.S32.HI R22, RZ, 0x3, R0 ;  /* 0x00000003ff167819 */ /* 0x000fe20000011400 */
[C---:B------:R-:W-:Y:S01]  /*0db0*/  VIADD R16, R2.reuse, 0x80 ;  /* 0x0000008002107836 */ /* 0x040fe20000000000 */
[----:B------:R-:W-:Y:S01]  /*0dc0*/  SHF.R.S32.HI R208, RZ, 0x1f, R2 ;  /* 0x0000001fffd07819 */ /* 0x000fe20000011402 */
[----:B------:R-:W-:Y:S01]  /*0dd0*/  VIADD R18, R2, 0xc0 ;  /* 0x000000c002127836 */ /* 0x000fe20000000000 */
[----:B------:R-:W-:Y:S01]  /*0de0*/  SHF.R.S32.HI R207, RZ, 0x1f, R17 ;  /* 0x0000001fffcf7819 */ /* 0x000fe20000011411 */
[----:B------:R-:W-:Y:S01]  /*0df0*/  IMAD.IADD R6, R6, 0x1, -R5 ;  /* 0x0000000106067824 */ /* 0x000fe200078e0a05 */
[----:B------:R-:W-:Y:S01]  /*0e00*/  SHF.R.S32.HI R206, RZ, 0x1f, R16 ;  /* 0x0000001fffce7819 */ /* 0x000fe20000011410 */
[----:B------:R-:W-:Y:S01]  /*0e10*/  IMAD R201, R3, 0x40, R8 ;  /* 0x0000004003c97824 */ /* 0x000fe200078e0208 */
[----:B------:R-:W-:Y:S01]  /*0e20*/  SHF.R.S32.HI R205, RZ, 0x1f, R18 ;  /* 0x0000001fffcd7819 */ /* 0x000fe20000011412 */
[----:B------:R-:W-:-:S02]  /*0e30*/  IMAD.MOV.U32 R7, RZ, RZ, R15 ;  /* 0x000000ffff077224 */ /* 0x000fc400078e000f */
[----:B------:R-:W-:Y:S02]  /*0e40*/  IMAD.IADD R202, R23, 0x1, -R202 ;  /* 0x0000000117ca7824 */ /* 0x000fe400078e0aca */
[----:B------:R-:W-:-:S07]  /*0e50*/  IMAD R203, R6, 0x8, R201 ;  /* 0x0000000806cb7824 */ /* 0x000fce00078e02c9 */
.L_x_416:
[----:B012-4-:R-:W0:Y:S01]  /*0e60*/  LDC.64 R4, c[0x0][0xc88] ;  /* 0x00032200ff047b82 */ /* 0x017e220000000a00 */
[----:B------:R-:W-:Y:S01]  /*0e70*/  ULDC.64 UR8, c[0x0][0xa28] ;  /* 0x00028a0000087ab9 */ /* 0x000fe20000000a00 */
[----:B------:R-:W-:Y:S01]  /*0e80*/  ULDC.64 UR10, c[0x0][0xa20] ;  /* 0x00028800000a7ab9 */ /* 0x000fe20000000a00 */
[----:B------:R-:W-:Y:S01]  /*0e90*/  ULDC UR4, c[0x0][0x424] ;  /* 0x0001090000047ab9 */ /* 0x000fe20000000800 */
[----:B0-----:R-:W-:-:S06]  /*0ea0*/  IMAD.WIDE R4, R7, 0x4, R4 ;  /* 0x0000000407047825 */ /* 0x001fcc00078e0204 */
[----:B------:R-:W2:Y:S01]  /*0eb0*/  LDG.E R4, desc[UR40][R4.64] ;  /* 0x0000002804047981 */ /* 0x000ea2000c1e1900 */
[----:B------:R-:W-:Y:S02]  /*0ec0*/  UISETP.NE.U32.AND UP0, UPT, UR8, URZ, UPT ;  /* 0x0000003f0800728c */ /* 0x000fe4000bf05070 */
[----:B------:R-:W-:Y:S02]  /*0ed0*/  UISETP.NE.U32.AND UP1, UPT, UR10, URZ, UPT ;  /* 0x0000003f0a00728c */ /* 0x000fe4000bf25070 */
[----:B------:R-:W-:Y:S02]  /*0ee0*/  UISETP.NE.AND.EX UP0, UPT, UR9, URZ, UPT, UP0 ;  /* 0x0000003f0900728c */ /* 0x000fe4000bf05300 */
[----:B------:R-:W-:-:S04]  /*0ef0*/  UISETP.NE.AND.EX UP1, UPT, UR11, URZ, UPT, UP1 ;  /* 0x0000003f0b00728c */ /* 0x000fc8000bf25310 */
[----:B------:R-:W-:Y:S02]  /*0f00*/  PLOP3.LUT P0, PT, PT, PT, UP0, 0x80, 0x0 ;  /* 0x000000000000781c */ /* 0x000fe40003f0f008 */
[----:B------:R-:W-:Y:S02]  /*0f10*/  PLOP3.LUT P1, PT, PT, PT, UP1, 0x80, 0x0 ;  /* 0x000000000000781c */ /* 0x000fe40003f2f018 */
[----:B--2---:R-:W-:-:S13]  /*0f20*/  R2UR UR46, R4 ;  /* 0x00000000042e72ca */ /* 0x004fda00000e0000 */
[----:B------:R-:W-:Y:S02]  /*0f30*/  USHF.R.S32.HI UR45, URZ, 0x1f, UR46 ;  /* 0x0000001f3f2d7899 */ /* 0x000fe4000801142e */
[----:B------:R-:W-:Y:S02]  /*0f40*/  @UP0 ULEA UR8, UP2, UR46, UR8, 0x2 ;  /* 0x000000082e080291 */ /* 0x000fe4000f84103f */
[----:B------:R-:W-:Y:S02]  /*0f50*/  @UP1 ULEA UR10, UP3, UR46, UR10, 0x2 ;  /* 0x0000000a2e0a1291 */ /* 0x000fe4000f86103f */
[----:B------:R-:W-:Y:S02]  /*0f60*/  @UP0 ULEA.HI.X UR9, UR46, UR9, UR45, 0x2, UP2 ;  /* 0x000000092e090291 */ /* 0x000fe400090f142d */
[----:B------:R-:W-:Y:S01]  /*0f70*/  @UP1 ULEA.HI.X UR11, UR46, UR11, UR45, 0x2, UP3 ;  /* 0x0000000b2e0b1291 */ /* 0x000fe200098f142d */
[----:B------:R-:W-:Y:S02]  /*0f80*/  IMAD.U32 R4, RZ, RZ, UR8 ;  /* 0x00000008ff047e24 */ /* 0x000fe4000f8e00ff */
[----:B------:R-:W-:-:S02]  /*0f90*/  IMAD.U32 R6, RZ, RZ, UR10 ;  /* 0x0000000aff067e24 */ /* 0x000fc4000f8e00ff */
[----:B------:R-:W-:Y:S01]  /*0fa0*/  IMAD.U32 R5, RZ, RZ, UR9 ;  /* 0x00000009ff057e24 */ /* 0x000fe2000f8e00ff */
[----:B------:R-:W-:Y:S01]  /*0fb0*/  ULDC.64 UR8, c[0x0][0x418] ;  /* 0x0001060000087ab9 */ /* 0x000fe20000000a00 */
[----:B------:R-:W-:-:S03]  /*0fc0*/  IMAD.U32 R7, RZ, RZ, UR11 ;  /* 0x0000000bff077e24 */ /* 0x000fc6000f8e00ff */
[----:B------:R-:W2:Y:S04]  /*0fd0*/  @P0 LDG.E R4, desc[UR40][R4.64] ;  /* 0x0000002804040981 */ /* 0x000ea8000c1e1900 */
[----:B---3--:R-:W3:Y:S01]  /*0fe0*/  @P1 LDG.E R6, desc[UR40][R6.64] ;  /* 0x0000002806061981 */ /* 0x008ee2000c1e1900 */
[----:B------:R-:W-:Y:S01]  /*0ff0*/  UISETP.NE.U32.AND UP0, UPT, UR8, URZ, UPT ;  /* 0x0000003f0800728c */ /* 0x000fe2000bf05070 */
[----:B------:R-:W-:Y:S01]  /*1000*/  CS2R R8, SRZ ;  /* 0x0000000000087805 */ /* 0x000fe2000001ff00 */
[----:B------:R-:W-:Y:S01]  /*1010*/  UMOV UR44, UR5 ;  /* 0x00000005002c7c82 */ /* 0x000fe20008000000 */
[----:B------:R-:W-:Y:S01]  /*1020*/  ULDC UR5, c[0x0][0x2f0] ;  /* 0x0000bc0000057ab9 */ /* 0x000fe20000000800 */
[----:B------:R-:W-:Y:S01]  /*1030*/  UISETP.NE.AND.EX UP0, UPT, UR9, URZ, UPT, UP0 ;  /* 0x0000003f0900728c */ /* 0x000fe2000bf05300 */
[----:B------:R-:W-:Y:S01]  /*1040*/  CS2R R150, SRZ ;  /* 0x0000000000967805 */ /* 0x000fe2000001ff00 */
[----:B------:R-:W-:Y:S01]  /*1050*/  UMOV UR42, URZ ;  /* 0x0000003f002a7c82 */ /* 0x000fe20008000000 */
[----:B------:R-:W-:Y:S01]  /*1060*/  UMOV UR43, UR6 ;  /* 0x00000006002b7c82 */ /* 0x000fe20008000000 */
[----:B------:R-:W-:Y:S01]  /*1070*/  USEL UR4, UR4, 0x1, UP0 ;  /* 0x0000000104047887 */ /* 0x000fe20008000000 */
[----:B------:R-:W-:-:S02]  /*1080*/  CS2R R148, SRZ ;  /* 0x0000000000947805 */ /* 0x000fc4000001ff00 */
[----:B------:R-:W-:Y:S02]  /*1090*/  CS2R R146, SRZ ;  /* 0x0000000000927805 */ /* 0x000fe4000001ff00 */
[----:B------:R-:W-:Y:S01]  /*10a0*/  CS2R R144, SRZ ;  /* 0x0000000000907805 */ /* 0x000fe2000001ff00 */
[----:B------:R-:W-:Y:S01]  /*10b0*/  UIMAD UR4, UR4, UR5, URZ ;  /* 0x00000005040472a4 */ /* 0x000fe2000f8e023f */
[----:B------:R-:W-:Y:S02]  /*10c0*/  CS2R R142, SRZ ;  /* 0x00000000008e7805 */ /* 0x000fe4000001ff00 */
[----:B------:R-:W-:Y:S02]  /*10d0*/  CS2R R140, SRZ ;  /* 0x00000000008c7805 */ /* 0x000fe4000001ff00 */
[----:B------:R-:W-:Y:S02]  /*10e0*/  CS2R R138, SRZ ;  /* 0x00000000008a7805 */ /* 0x000fe4000001ff00 */
[----:B------:R-:W-:-:S02]  /*10f0*/  CS2R R136, SRZ ;  /* 0x0000000000887805 */ /* 0x000fc4000001ff00 */
[----:B------:R-:W-:Y:S02]  /*1100*/  CS2R R134, SRZ ;  /* 0x0000000000867805 */ /* 0x000fe4000001ff00 */
[----:B------:R-:W-:Y:S02]  /*1110*/  CS2R R132, SRZ ;  /* 0x0000000000847805 */ /* 0x000fe4000001ff00 */
[----:B------:R-:W-:Y:S02]  /*1120*/  CS2R R130, SRZ ;  /* 0x0000000000827805 */ /* 0x000fe4000001ff00 */
[----:B------:R-:W-:Y:S02]  /*1130*/  CS2R R128, SRZ ;  /* 0x0000000000807805 */ /* 0x000fe4000001ff00 */
[----:B------:R-:W-:Y:S02]  /*1140*/  CS2R R126, SRZ ;  /* 0x00000000007e7805 */ /* 0x000fe4000001ff00 */
[----:B------:R-:W-:-:S02]  /*1150*/  CS2R R124, SRZ ;  /* 0x00000000007c7805 */ /* 0x000fc4000001ff00 */
[----:B------:R-:W-:Y:S02]  /*1160*/  CS2R R122, SRZ ;  /* 0x00000000007a7805 */ /* 0x000fe4000001ff00 */
[----:B------:R-:W-:Y:S02]  /*1170*/  CS2R R120, SRZ ;  /* 0x0000000000787805 */ /* 0x000fe4000001ff00 */
[----:B------:R-:W-:Y:S02]  /*1180*/  CS2R R118, SRZ ;  /* 0x0000000000767805 */ /* 0x000fe4000001ff00 */
[----:B------:R-:W-:Y:S01]  /*1190*/  CS2R R116, SRZ ;  /* 0x0000000000747805 */ /* 0x000fe2000001ff00 */
[----:B------:R-:W-:Y:S01]  /*11a0*/  IMAD.MOV.U32 R174, RZ, RZ, RZ ;  /* 0x000000ffffae7224 */ /* 0x000fe200078e00ff */
        /* <DEDUP_REMOVED lines=36> */
[----:B------:R-:W-:Y:S02]  /*13f0*/  IMAD.MOV.U32 R160, RZ, RZ, RZ ;  /* 0x000000ffffa07224 */ /* 0x000fe400078e00ff */
[----:B------:R-:W-:Y:S01]  /*1400*/  IMAD.MOV.U32 R41, RZ, RZ, RZ ;  /* 0x000000ffff297224 */ /* 0x000fe200078e00ff */
[----:B--2---:R-:W-:-:S02]  /*1410*/  @P0 R2UR UR42, R4 ;  /* 0x00000000042a02ca */ /* 0x004fc400000e0000 */
[----:B------:R-:W-:Y:S02]  /*1420*/  PLOP3.LUT P0, PT, PT, PT, PT, 0x80, 0x0 ;  /* 0x000000000000781c */ /* 0x000fe40003f0f070 */
[----:B---3--:R-:W-:Y:S01]  /*1430*/  @P1 R2UR UR4, R6 ;  /* 0x00000000060412ca */ /* 0x008fe200000e0000 */
[----:B------:R-:W-:-:S14]  /*1440*/  @P1 BRA `(.L_x_375) ;  /* 0x0000000000341947 */ /* 0x000fdc0003800000 */
[----:B------:R-:W-:Y:S02]  /*1450*/  ULDC.64 UR6, c[0x0][0xa08] ;  /* 0x0002820000067ab9 */ /* 0x000fe40000000a00 */
[----:B------:R-:W-:-:S04]  /*1460*/  ISETP.NE.U32.AND P1, PT, RZ, UR6, PT ;  /* 0x00000006ff007c0c */ /* 0x000fc8000bf25070 */
[----:B------:R-:W-:-:S13]  /*1470*/  ISETP.NE.AND.EX P1, PT, RZ, UR7, PT, P1 ;  /* 0x00000007ff007c0c */ /* 0x000fda000bf25310 */
[----:B------:R-:W-:Y:S05]  /*1480*/  @!P1 BRA `(.L_x_375) ;  /* 0x0000000000249947 */ /* 0x000fea0003800000 */
[----:B------:R-:W-:Y:S02]  /*1490*/  ULDC.64 UR4, c[0x0][0xa08] ;  /* 0x0002820000047ab9 */ /* 0x000fe40000000a00 */
[----:B------:R-:W-:-:S06]  /*14a0*/  UIMAD.WIDE UR4, UR46, 0x4, UR4 ;  /* 0x000000042e0478a5 */ /* 0x000fcc000f8e0204 */
[----:B------:R-:W-:Y:S02]  /*14b0*/  IMAD.U32 R4, RZ, RZ, UR4 ;  /* 0x00000004ff047e24 */ /* 0x000fe4000f8e00ff */
[----:B------:R-:W-:-:S05]  /*14c0*/  IMAD.U32 R5, RZ, RZ, UR5 ;  /* 0x00000005ff057e24 */ /* 0x000fca000f8e00ff */
[----:B------:R-:W2:Y:S04]  /*14d0*/  LDG.E R3, desc[UR40][R4.64] ;  /* 0x0000002804037981 */ /* 0x000ea8000c1e1900 */
[----:B------:R-:W3:Y:S01]  /*14e0*/  LDG.E R0, desc[UR40][R4.64+0x4] ;  /* 0x0000042804007981 */ /* 0x000ee2000c1e1900 */
[----:B--2---:R-:W-:Y:S02]  /*14f0*/  R2UR UR4, R3 ;  /* 0x00000000030472ca */ /* 0x004fe400000e0000 */
[----:B---3--:R-:W-:-:S13]  /*1500*/  R2UR UR5, R0 ;  /* 0x00000000000572ca */ /* 0x008fda00000e0000 */
[----:B------:R-:W-:-:S12]  /*1510*/  UIADD3 UR4, -UR4, UR5, URZ ;  /* 0x0000000504047290 */ /* 0x000fd8000fffe13f */
.L_x_375:
[----:B------:R-:W-:Y:S01]  /*1520*/  UIADD3 UR42, -UR42, UR4, URZ ;  /* 0x000000042a2a7290 */ /* 0x000fe2000fffe13f */
[----:B------:R-:W-:Y:S01]  /*1530*/  IMAD.MOV.U32 R40, RZ, RZ, RZ ;  /* 0x000000ffff287224 */ /* 0x000fe200078e00ff */
[----:B------:R-:W-:Y:S01]  /*1540*/  CS2R R34, SRZ ;  /* 0x0000000000227805 */ /* 0x000fe2000001ff00 */
[----:B------:R-:W-:Y:S01]  /*1550*/  IMAD.MOV.U32 R161, RZ, RZ, RZ ;  /* 0x000000ffffa17224 */ /* 0x000fe200078e00ff */
[----:B------:R-:W-:Y:S01]  /*1560*/  UISETP.GE.AND UP0, UPT, UR42, 0x1, UPT ;  /* 0x000000012a00788c */ /* 0x000fe2000bf06270 */
[----:B------:R-:W-:Y:S01]  /*1570*/  CS2R R36, SRZ ;  /* 0x0000000000247805 */ /* 0x000fe2000001ff00 */
[----:B------:R-:W-:Y:S01]  /*1580*/  UIADD3 UR4, UR42, 0x5f, URZ ;  /* 0x0000005f2a047890 */ /* 0x000fe2000fffe03f */
[----:B------:R-:W-:Y:S02]  /*1590*/  CS2R R162, SRZ ;  /* 0x0000000000a27805 */ /* 0x000fe4000001ff00 */
[----:B------:R-:W-:Y:S01]  /*15a0*/  CS2R R32, SRZ ;  /* 0x0000000000207805 */ /* 0x000fe2000001ff00 */
[----:B------:R-:W-:Y:S01]  /*15b0*/  IMAD.MOV.U32 R12, RZ, RZ, RZ ;  /* 0x000000ffff0c7224 */ /* 0x000fe200078e00ff */
[----:B------:R-:W-:Y:S01]  /*15c0*/  PLOP3.LUT P1, PT, PT, PT, UP0, 0x80, 0x0 ;  /* 0x000000000000781c */ /* 0x000fe20003f2f008 */
[----:B------:R-:W-:Y:S01]  /*15d0*/  UIMAD.WIDE UR4, UR4, 0x2aaaaaab, URZ ;  /* 0x2aaaaaab040478a5 */ /* 0x000fe2000f8e023f */
[----:B------:R-:W-:-:S02]  /*15e0*/  CS2R R26, SRZ ;  /* 0x00000000001a7805 */ /* 0x000fc4000001ff00 */
[----:B------:R-:W-:Y:S02]  /*15f0*/  CS2R R28, SRZ ;  /* 0x00000000001c7805 */ /* 0x000fe4000001ff00 */
[----:B------:R-:W-:Y:S01]  /*1600*/  CS2R R24, SRZ ;  /* 0x0000000000187805 */ /* 0x000fe2000001ff00 */
[----:B------:R-:W-:-:S04]  /*1610*/  USHF.R.U32.HI UR39, URZ, 0x1f, UR5 ;  /* 0x0000001f3f277899 */ /* 0x000fc80008011605 */
[----:B------:R-:W-:Y:S02]  /*1620*/  ULEA.HI.SX32 UR39, UR5, UR39, 0x1c ;  /* 0x0000002705277291 */ /* 0x000fe4000f8fe23f */
[----:B------:R-:W-:Y:S10]  /*1630*/  @!P1 BRA `(.L_x_376) ;  /* 0x0000004400189947 */ /* 0x000ff40003800000 */
[----:B------:R-:W0:Y:S01]  /*1640*/  SHFL.IDX PT, R0, R200, RZ, 0x1f ;  /* 0x00001fffc8007589 */ /* 0x000e2200000e0000 */
[----:B------:R-:W1:Y:S01]  /*1650*/  S2UR UR7, SR_CgaCtaId ;  /* 0x00000000000779c3 */ /* 0x000e620000008800 */
[----:B------:R-:W-:Y:S01]  /*1660*/  UMOV UR6, 0x400 ;  /* 0x0000040000067882 */ /* 0x000fe20000000000 */
[----:B0-----:R-:W-:Y:S01]  /*1670*/  R2UR UR4, R0 ;  /* 0x00000000000472ca */ /* 0x001fe200000e0000 */
[----:B-1----:R-:W-:-:S04]  /*1680*/  ULEA UR6, UR7, UR6, 0x18 ;  /* 0x0000000607067291 */ /* 0x002fc8000f8ec03f */
[----:B------:R-:W-:-:S04]  /*1690*/  UIADD3 UR6, UR6, 0x18400, URZ ;  /* 0x0001840006067890 */ /* 0x000fc8000fffe03f */
[----:B------:R-:W-:-:S04]  /*16a0*/  ULOP3.LUT UP0, URZ, UR6, 0x1bf, URZ, 0xc0, !UPT ;  /* 0x000001bf063f7892 */ /* 0x000fc8000f80c03f */
[----:B------:R-:W-:Y:S02]  /*16b0*/  ULEA.HI UR5, UR4, UR4, URZ, 0x1 ;  /* 0x0000000404057291 */ /* 0x000fe4000f8f083f */
[----:B------:R-:W-:Y:S02]  /*16c0*/  PLOP3.LUT P0, PT, PT, PT, UP0, 0x80, 0x0 ;  /* 0x000000000000781c */ /* 0x000fe40003f0f008 */
[----:B------:R-:W-:-:S04]  /*16d0*/  ULOP3.LUT UR5, UR5, 0x1e, URZ, 0xc0, !UPT ;  /* 0x0000001e05057892 */ /* 0x000fc8000f8ec03f */
[----:B------:R-:W-:-:S04]  /*16e0*/  UIADD3 UR5, UR4, -UR5, URZ ;  /* 0x8000000504057290 */ /* 0x000fc8000fffe03f */
[----:B------:R-:W-:-:S04]  /*16f0*/  ULEA UR5, UR5, UR6, 0xd ;  /* 0x0000000605057291 */ /* 0x000fc8000f8e683f */
[----:B------:R-:W-:-:S04]  /*1700*/  USHF.R.U32.HI UR5, URZ, 0x4, UR5 ;  /* 0x000000043f057899 */ /* 0x000fc80008011605 */
[----:B------:R-:W-:Y:S01]  /*1710*/  ULOP3.LUT UR49, UR5, 0x3fff, URZ, 0xc0, !UPT ;  /* 0x00003fff05317892 */ /* 0x000fe2000f8ec03f */
[----:B------:R-:W-:Y:S11]  /*1720*/  @!P0 BRA `(.L_x_377) ;  /* 0x0000000000408947 */ /* 0x000ff60003800000 */
        /* <DEDUP_REMOVED lines=16> */
.L_x_377:
[----:B------:R-:W0:Y:S01]  /*1830*/  S2R R0, SR_CgaCtaId ;  /* 0x0000000000007919 */ /* 0x000e220000008800 */
[----:B------:R-:W-:Y:S01]  /*1840*/  ULEA.HI UR4, UR47, UR47, URZ, 0x1 ;  /* 0x0000002f2f047291 */ /* 0x000fe2000f8f083f */
[----:B------:R-:W-:Y:S01]  /*1850*/  MOV R7, 0x400 ;  /* 0x0000040000077802 */ /* 0x000fe20000000f00 */
[----:B------:R-:W1:Y:S02]  /*1860*/  S2R R20, SR_TID.X ;  /* 0x0000000000147919 */ /* 0x000e640000002100 */
[----:B------:R-:W-:-:S04]  /*1870*/  ULOP3.LUT UR4, UR4, 0xfffffffe, URZ, 0xc0, !UPT ;  /* 0xfffffffe04047892 */ /* 0x000fc8000f8ec03f */
[----:B------:R-:W-:-:S06]  /*1880*/  UIADD3 UR4, UR47, -UR4, URZ ;  /* 0x800000042f047290 */ /* 0x000fcc000fffe03f */
[----:B------:R-:W-:Y:S01]  /*1890*/  IMAD.U32 R3, RZ, RZ, UR4 ;  /* 0x00000004ff037e24 */ /* 0x000fe2000f8e00ff */
[----:B0-----:R-:W-:-:S04]  /*18a0*/  LEA R7, R0, R7, 0x18 ;  /* 0x0000000700077211 */ /* 0x001fc800078ec0ff */
[----:B------:R-:W-:Y:S02]  /*18b0*/  SHF.L.U32 R0, R3, 0x1f, RZ ;  /* 0x0000001f03007819 */ /* 0x000fe400000006ff */
[----:B-1----:R-:W-:Y:S02]  /*18c0*/  SHF.R.U32.HI R20, RZ, 0x7, R20 ;  /* 0x00000007ff147819 */ /* 0x002fe40000011614 */
[----:B------:R-:W0:Y:S03]  /*18d0*/  SYNCS.PHASECHK.TRANS64.TRYWAIT P0, [R7+URZ+0x22800], R0 ;  /* 0x02280000070075a7 */ /* 0x000e26000800017f */
[----:B------:R-:W-:Y:S01]  /*18e0*/  VIADD R8, R20, 0x8 ;  /* 0x0000000814087836 */ /* 0x000fe20000000000 */
[----:B0-----:R-:W-:Y:S06]  /*18f0*/  @!P0 BRA `(.L_x_378) ;  /* 0x000000cc00ac8947 */ /* 0x001fec0003800000 */
.L_x_541:
[----:B0-----:R-:W-:Y:S01]  /*1900*/  IMAD.U32 R0, RZ, RZ, UR48 ;  /* 0x00000030ff007e24 */ /* 0x001fe2000f8e00ff */
[----:B------:R-:W-:Y:S05]  /*1910*/  WARPSYNC.ALL ;  /* 0x0000000000007948 */ /* 0x000fea0003800000 */
[----:B------:R0:W-:Y:S01]  /*1920*/  BAR.SYNC.DEFER_BLOCKING R8, 0x100 ;  /* 0x000400080000751d */ /* 0x0001e20000010000 */
[----:B------:R-:W-:-:S13]  /*1930*/  ISETP.NE.AND P0, PT, R0, 0x3, PT ;  /* 0x000000030000780c */ /* 0x000fda0003f05270 */
[----:B0-----:R-:W-:Y:S05]  /*1940*/  @!P0 BRA `(.L_x_379) ;  /* 0x0000000000048947 */ /* 0x001fea0003800000 */
[----:B------:R-:W-:Y:S01]  /*1950*/  BPT.TRAP 0x1 ;  /* 0x000000040000795c */ /* 0x000fe20000300000 */
.L_x_379:
[----:B------:R-:W-:Y:S02]  /*1960*/  IMAD.U32 R10, RZ, RZ, UR38 ;  /* 0x00000026ff0a7e24 */ /* 0x000fe4000f8e00ff */
[----:B------:R-:W-:-:S03]  /*1970*/  IMAD.U32 R0, RZ, RZ, UR37 ;  /* 0x00000025ff007e24 */ /* 0x000fc6000f8e00ff */
[----:B------:R-:W-:Y:S01]  /*1980*/  SHF.L.U32 R10, R10, 0x1f, RZ ;  /* 0x0000001f0a0a7819 */ /* 0x000fe200000006ff */
[----:B------:R-:W-:-:S04]  /*1990*/  IMAD R5, R0, 0x8, R7 ;  /* 0x0000000800057824 */ /* 0x000fc800078e0207 */
[----:B------:R0:W1:Y:S01]  /*19a0*/  SYNCS.PHASECHK.TRANS64.TRYWAIT P1, [R5+URZ+0x22830], R10 ;  /* 0x0228300a050075a7 */ /* 0x000062000802017f */
[----:B------:R-:W-:Y:S05]  /*19b0*/  @!P0 BRA `(.L_x_380) ;  /* 0x0000000000048947 */ /* 0x000fea0003800000 */
[----:B------:R-:W-:Y:S01]  /*19c0*/  BPT.TRAP 0x1 ;  /* 0x000000040000795c */ /* 0x000fe20000300000 */
.L_x_380:
[----:B-1----:R-:W-:Y:S05]  /*19d0*/  @P1 BRA `(.L_x_381) ;  /* 0x0000000000081947 */ /* 0x002fea0003800000 */
[----:B------:R-:W1:Y:S02]  /*19e0*/  SYNCS.PHASECHK.TRANS64.TRYWAIT P1, [R5+URZ+0x22830], R10 ;  /* 0x0228300a050075a7 */ /* 0x000e64000802017f */
[----:B-1----:R-:W-:Y:S05]  /*19f0*/  @!P1 BRA `(.L_x_382) ;  /* 0x000000cc00809947 */ /* 0x002fea0003800000 */
.L_x_381:
[----:B------:R-:W-:Y:S01]  /*1a00*/  R2UR UR4, R7 ;  /* 0x00000000070472ca */ /* 0x000fe200000e0000 */
[----:B------:R-:W-:Y:S01]  /*1a10*/  WARPGROUP.ARRIVE ;  /* 0x00000000000079c5 */ /* 0x000fe20000000000 */
[----:B------:R-:W-:Y:S01]  /*1a20*/  UMOV UR5, 0x40000040 ;  /* 0x4000004000057882 */ /* 0x000fe20000000000 */
[----:B------:R-:W-:Y:S01]  /*1a30*/  UMOV UR7, 0x40000040 ;  /* 0x4000004000077882 */ /* 0x000fe20000000000 */
[----:B------:R-:W-:Y:S01]  /*1a40*/  UMOV UR9, 0x40000040 ;  /* 0x4000004000097882 */ /* 0x000fe20000000000 */
[----:B------:R-:W-:Y:S01]  /*1a50*/  UMOV UR11, 0x40000040 ;  /* 0x40000040000b7882 */ /* 0x000fe20000000000 */
[----:B------:R-:W-:Y:S01]  /*1a60*/  UMOV UR13, 0x40000040 ;  /* 0x40000040000d7882 */ /* 0x000fe20000000000 */
[----:B------:R-:W-:Y:S01]  /*1a70*/  UMOV UR15, 0x40000040 ;  /* 0x40000040000f7882 */ /* 0x000fe20000000000 */
[----:B------:R-:W-:Y:S01]  /*1a80*/  UMOV UR17, 0x40000040 ;  /* 0x4000004000117882 */ /* 0x000fe20000000000 */
[----:B------:R-:W-:Y:S01]  /*1a90*/  UMOV UR19, 0x40000040 ;  /* 0x4000004000137882 */ /* 0x000fe20000000000 */
[----:B------:R-:W-:Y:S01]  /*1aa0*/  P2R R12, PR, RZ, 0x1 ;  /* 0x00000001ff0c7803 */ /* 0x000fe20000000000 */
[----:B------:R-:W2:Y:S02]  /*1ab0*/  S2R R14, SR_TID.X ;  /* 0x00000000000e7919 */ /* 0x000ea40000002100 */
[----:B------:R-:W-:-:S04]  /*1ac0*/  UIADD3 UR4, UR4, 0x1c400, URZ ;  /* 0x0001c40004047890 */ /* 0x000fc8000fffe03f */
[----:B------:R-:W-:-:S04]  /*1ad0*/  USHF.R.U32.HI UR4, URZ, 0x4, UR4 ;  /* 0x000000043f047899 */ /* 0x000fc80008011604 */
[----:B------:R-:W-:-:S04]  /*1ae0*/  ULOP3.LUT UR4, UR4, 0x3fff, URZ, 0xc0, !UPT ;  /* 0x00003fff04047892 */ /* 0x000fc8000f8ec03f */
[----:B------:R-:W-:Y:S02]  /*1af0*/  ULOP3.LUT UR20, UR4, 0x10000, URZ, 0xfc, !UPT ;  /* 0x0001000004147892 */ /* 0x000fe4000f8efc3f */
[----:B------:R-:W-:Y:S02]  /*1b00*/  ULOP3.LUT UR4, UR49, 0x10000, URZ, 0xfc, !UPT ;  /* 0x0001000031047892 */ /* 0x000fe4000f8efc3f */
[----:B------:R-:W-:Y:S02]  /*1b10*/  UIMAD UR6, UR37, 0x300, UR20 ;  /* 0x00000300250678a4 */ /* 0x000fe4000f8e0214 */
[----:B------:R-:W-:Y:S02]  /*1b20*/  UIADD3 UR8, UR4, 0x2, URZ ;  /* 0x0000000204087890 */ /* 0x000fe4000fffe03f */
[----:B------:R-:W-:Y:S02]  /*1b30*/  UIADD3 UR10, UR6, 0x2, URZ ;  /* 0x00000002060a7890 */ /* 0x000fe4000fffe03f */
[----:B------:R-:W-:-:S02]  /*1b40*/  UIADD3 UR12, UR4, 0x4, URZ ;  /* 0x00000004040c7890 */ /* 0x000fc4000fffe03f */
[----:B------:R-:W-:Y:S02]  /*1b50*/  UIADD3 UR14, UR6, 0x4, URZ ;  /* 0x00000004060e7890 */ /* 0x000fe4000fffe03f */
[----:B------:R-:W-:Y:S01]  /*1b60*/  HGMMA.64x96x16.F32 R24, gdesc[UR4], RZ, !UPT, gsb0 ;  /* 0x01600000041879f0 */ /* 0x000fe2000c0008ff */
[----:B------:R-:W-:Y:S02]  /*1b70*/  UIADD3 UR16, UR4, 0x6, URZ ;  /* 0x0000000604107890 */ /* 0x000fe4000fffe03f */
[----:B------:R-:W-:Y:S02]  /*1b80*/  UIADD3 UR18, UR6, 0x6, URZ ;  /* 0x0000000606127890 */ /* 0x000fe4000fffe03f */
[----:B------:R-:W-:-:S04]  /*1b90*/  UIMAD UR6, UR39, -0x60, UR42 ;  /* 0xffffffa0270678a4 */ /* 0x000fc8000f8e022a */
[----:B------:R-:W-:-:S06]  /*1ba0*/  UIADD3 UR6, UR6, 0x60, URZ ;  /* 0x0000006006067890 */ /* 0x000fcc000fffe03f */
[----:B------:R-:W-:-:S04]  /*1bb0*/  IMAD.U32 R3, RZ, RZ, UR6 ;  /* 0x00000006ff037e24 */ /* 0x000fc8000f8e00ff */
        /* <DEDUP_REMOVED lines=104> */
[----:B------:R-:W3:Y:S01]  /*2240*/  SHFL.BFLY PT, R3, R6, 0x2, 0x1f ;  /* 0x0c401f0006037f89 */ /* 0x000ee200000e0000 */
[----:B------:R-:W-:Y:S02]  /*2250*/  FSEL R67, R67, -INF , P3 ;  /* 0xff80000043437808 */ /* 0x000fe40001800000 */
[----:B------:R-:W-:-:S02]  /*2260*/  FSEL R70, R70, -INF , P2 ;  /* 0xff80000046467808 */ /* 0x000fc40001000000 */
[----:B------:R-:W-:Y:S02]  /*2270*/  FSEL R71, R71, -INF , P1 ;  /* 0xff80000047477808 */ /* 0x000fe40000800000 */
[----:B---3--:R-:W-:-:S05]  /*2280*/  FMNMX.FTZ R9, R6, R3, !PT ;  /* 0x0000000306097209 */ /* 0x008fca0007810000 */
[----:B------:R-:W3:Y:S02]  /*2290*/  SHFL.BFLY PT, R0, R9, 0x1, 0x1f ;  /* 0x0c201f0009007f89 */ /* 0x000ee400000e0000 */
[----:B---3--:R-:W-:-:S04]  /*22a0*/  FMNMX.FTZ R0, R9, R0, !PT ;  /* 0x0000000009007209 */ /* 0x008fc80007810000 */
        /* <DEDUP_REMOVED lines=19> */
[----:B------:R-:W3:Y:S01]  /*23e0*/  MUFU.EX2 R25, R25 ;  /* 0x0000001900197308 */ /* 0x000ee20000000800 */
        /* <DEDUP_REMOVED lines=15> */
[----:B------:R-:W4:Y:S01]  /*24e0*/  MUFU.EX2 R29, R29 ;  /* 0x0000001d001d7308 */ /* 0x000f220000000800 */
[----:B---3--:R-:W-:Y:S01]  /*24f0*/  FADD.FTZ R9, R24, R25 ;  /* 0x0000001918097221 */ /* 0x008fe20000010000 */
        /* <DEDUP_REMOVED lines=11> */
[----:B------:R-:W3:Y:S01]  /*25b0*/  MUFU.EX2 R33, R33 ;  /* 0x0000002100217308 */ /* 0x000ee20000000800 */
[----:B----4-:R-:W-:Y:S02]  /*25c0*/  F2FP.F16.F32.PACK_AB R154, R29, R28 ;  /* 0x0000001c1d9a723e */ /* 0x010fe400000000ff */
[----:B------:R-:W-:-:S04]  /*25d0*/  FMNMX.FTZ R4, R54, R3, !PT ;  /* 0x0000000336047209 */ /* 0x000fc80007810000 */
[----:B------:R-:W-:Y:S01]  /*25e0*/  FMNMX.FTZ R3, R55, R4, !PT ;  /* 0x0000000437037209 */ /* 0x000fe20007810000 */
[----:B------:R-:W-:Y:S03]  /*25f0*/  MUFU.EX2 R36, R36 ;  /* 0x0000002400247308 */ /* 0x000fe60000000800 */
[----:B------:R-:W-:-:S04]  /*2600*/  FMNMX.FTZ R4, R58, R3, !PT ;  /* 0x000000033a047209 */ /* 0x000fc80007810000 */
[----:B------:R-:W-:Y:S01]  /*2610*/  FMNMX.FTZ R3, R59, R4, !PT ;  /* 0x000000043b037209 */ /* 0x000fe20007810000 */
[----:B------:R-:W4:Y:S01]  /*2620*/  MUFU.EX2 R37, R37 ;  /* 0x0000002500257308 */ /* 0x000f220000000800 */
[----:B---3--:R-:W-:Y:S02]  /*2630*/  F2FP.F16.F32.PACK_AB R156, R33, R32 ;  /* 0x00000020219c723e */ /* 0x008fe400000000ff */
[----:B------:R-:W-:-:S04]  /*2640*/  FMNMX.FTZ R4, R62, R3, !PT ;  /* 0x000000033e047209 */ /* 0x000fc80007810000 */
[----:B------:R-:W-:Y:S01]  /*2650*/  FMNMX.FTZ R3, R63, R4, !PT ;  /* 0x000000043f037209 */ /* 0x000fe20007810000 */
[----:B------:R-:W-:Y:S03]  /*2660*/  MUFU.EX2 R40, R40 ;  /* 0x0000002800287308 */ /* 0x000fe60000000800 */
[----:B------:R-:W-:-:S04]  /*2670*/  FMNMX.FTZ R4, R66, R3, !PT ;  /* 0x0000000342047209 */ /* 0x000fc80007810000 */
[----:B------:R-:W-:Y:S01]  /*2680*/  FMNMX.FTZ R3, R67, R4, !PT ;  /* 0x0000000443037209 */ /* 0x000fe20007810000 */
[----:B------:R-:W3:Y:S01]  /*2690*/  MUFU.EX2 R41, R41 ;  /* 0x0000002900297308 */ /* 0x000ee20000000800 */
[----:B----4-:R-:W-:Y:S02]  /*26a0*/  F2FP.F16.F32.PACK_AB R158, R37, R36 ;  /* 0x00000024259e723e */ /* 0x010fe400000000ff */
[----:B------:R-:W-:-:S04]  /*26b0*/  FMNMX.FTZ R4, R70, R3, !PT ;  /* 0x0000000346047209 */ /* 0x000fc80007810000 */
[----:B------:R-:W-:Y:S01]  /*26c0*/  FMNMX.FTZ R4, R71, R4, !PT ;  /* 0x0000000447047209 */ /* 0x000fe20007810000 */
[----:B------:R-:W-:Y:S04]  /*26d0*/  MUFU.EX2 R44, R44 ;  /* 0x0000002c002c7308 */ /* 0x000fe80000000800 */
[----:B------:R-:W4:Y:S04]  /*26e0*/  SHFL.BFLY PT, R3, R4, 0x2, 0x1f ;  /* 0x0c401f0004037f89 */ /* 0x000f2800000e0000 */
[----:B------:R-:W5:Y:S01]  /*26f0*/  MUFU.EX2 R45, R45 ;  /* 0x0000002d002d7308 */ /* 0x000f620000000800 */
[----:B---3--:R-:W-:-:S07]  /*2700*/  F2FP.F16.F32.PACK_AB R160, R41, R40 ;  /* 0x0000002829a0723e */ /* 0x008fce00000000ff */
[----:B------:R-:W-:Y:S08]  /*2710*/  MUFU.EX2 R48, R48 ;  /* 0x0000003000307308 */ /* 0x000ff00000000800 */
[----:B------:R-:W3:Y:S01]  /*2720*/  MUFU.EX2 R49, R49 ;  /* 0x0000003100317308 */ /* 0x000ee20000000800 */
[----:B-----5:R-:W-:Y:S02]  /*2730*/  F2FP.F16.F32.PACK_AB R162, R45, R44 ;  /* 0x0000002c2da2723e */ /* 0x020fe400000000ff */
[----:B----4-:R-:W-:-:S05]  /*2740*/  FMNMX.FTZ R6, R4, R3, !PT ;  /* 0x0000000304067209 */ /* 0x010fca0007810000 */
[----:B------:R-:W-:Y:S01]  /*2750*/  MUFU.EX2 R52, R52 ;  /* 0x0000003400347308 */ /* 0x000fe20000000800 */
[----:B------:R-:W4:Y:S07]  /*2760*/  SHFL.BFLY PT, R3, R6, 0x1, 0x1f ;  /* 0x0c201f0006037f89 */ /* 0x000f2e00000e0000 */
[----:B------:R-:W5:Y:S01]  /*2770*/  MUFU.EX2 R53, R53 ;  /* 0x0000003500357308 */ /* 0x000f620000000800 */
[----:B---3--:R-:W-:-:S07]  /*2780*/  F2FP.F16.F32.PACK_AB R164, R49, R48 ;  /* 0x0000003031a4723e */ /* 0x008fce00000000ff */
[----:B------:R-:W-:Y:S08]  /*2790*/  MUFU.EX2 R56, R56 ;  /* 0x0000003800387308 */ /* 0x000ff00000000800 */
[----:B------:R-:W-:Y:S01]  /*27a0*/  MUFU.EX2 R57, R57 ;  /* 0x0000003900397308 */ /* 0x000fe20000000800 */
[----:B----4-:R-:W-:Y:S02]  /*27b0*/  FMNMX.FTZ R3, R6, R3, !PT ;  /* 0x0000000306037209 */ /* 0x010fe40007810000 */
[----:B-----5:R-:W-:-:S02]  /*27c0*/  F2FP.F16.F32.PACK_AB R166, R53, R52 ;  /* 0x0000003435a6723e */ /* 0x020fc400000000ff */
[C---:B------:R-:W-:Y:S01]  /*27d0*/  FSETP.NEU.FTZ.AND P1, PT, R3.reuse, -INF , PT ;  /* 0xff8000000300780b */ /* 0x040fe20003f3d000 */
[----:B------:R-:W-:Y:S02]  /*27e0*/  FMUL.FTZ R4, R3, UR10 ;  /* 0x0000000a03047c20 */ /* 0x000fe40008410000 */
[----:B------:R-:W-:Y:S03]  /*27f0*/  MUFU.EX2 R60, R60 ;  /* 0x0000003c003c7308 */ /* 0x000fe60000000800 */
[----:B------:R-:W-:Y:S01]  /*2800*/  FSEL R6, R4, RZ, P1 ;  /* 0x000000ff04067208 */ /* 0x000fe20000800000 */
[----:B------:R-:W-:Y:S01]  /*2810*/  FADD.FTZ R4, R28, R9 ;  /* 0x000000091c047221 */ /* 0x000fe20000010000 */
[----:B--2---:R-:W-:Y:S02]  /*2820*/  LOP3.LUT P1, RZ, R14, 0x7f, RZ, 0xc0, !PT ;  /* 0x0000007f0eff7812 */ /* 0x004fe4000782c0ff */
[----:B------:R-:W-:Y:S01]  /*2830*/  SHF.R.U32.HI R14, RZ, 0x7, R14 ;  /* 0x00000007ff0e7819 */ /* 0x000fe2000001160e */
[--C-:B------:R-:W-:Y:S01]  /*2840*/  FFMA.FTZ R26, R26, UR10, -R6.reuse ;  /* 0x0000000a1a1a7c23 */ /* 0x100fe20008010806 */
[--C-:B------:R-:W-:Y:S01]  /*2850*/  FFMA.FTZ R27, R27, UR10, -R6.reuse ;  /* 0x0000000a1b1b7c23 */ /* 0x100fe20008010806 */
[--C-:B------:R-:W-:Y:S01]  /*2860*/  FFMA.FTZ R30, R30, UR10, -R6.reuse ;  /* 0x0000000a1e1e7c23 */ /* 0x100fe20008010806 */
[--C-:B------:R-:W-:Y:S01]  /*2870*/  FFMA.FTZ R31, R31, UR10, -R6.reuse ;  /* 0x0000000a1f1f7c23 */ /* 0x100fe20008010806 */
[--C-:B------:R-:W-:Y:S01]  /*2880*/  FFMA.FTZ R34, R34, UR10, -R6.reuse ;  /* 0x0000000a22227c23 */ /* 0x100fe20008010806 */
[----:B------:R-:W-:Y:S01]  /*2890*/  FFMA.FTZ R35, R35, UR10, -R6 ;  /* 0x0000000a23237c23 */ /* 0x000fe20008010806 */
[----:B------:R-:W-:Y:S01]  /*28a0*/  MUFU.EX2 R26, R26 ;  /* 0x0000001a001a7308 */ /* 0x000fe20000000800 */
[----:B------:R-:W-:Y:S01]  /*28b0*/  FADD.FTZ R9, R29, R4 ;  /* 0x000000041d097221 */ /* 0x000fe20000010000 */
[--C-:B------:R-:W-:Y:S01]  /*28c0*/  FFMA.FTZ R38, R38, UR10, -R6.reuse ;  /* 0x0000000a26267c23 */ /* 0x100fe20008010806 */
[--C-:B------:R-:W-:Y:S01]  /*28d0*/  FFMA.FTZ R39, R39, UR10, -R6.reuse ;  /* 0x0000000a27277c23 */ /* 0x100fe20008010806 */
[--C-:B------:R-:W-:Y:S01]  /*28e0*/  FFMA.FTZ R42, R42, UR10, -R6.reuse ;  /* 0x0000000a2a2a7c23 */ /* 0x100fe20008010806 */
[----:B------:R-:W-:Y:S01]  /*28f0*/  FADD.FTZ R4, R32, R9 ;  /* 0x0000000920047221 */ /* 0x000fe20000010000 */
[--C-:B------:R-:W-:Y:S01]  /*2900*/  FFMA.FTZ R43, R43, UR10, -R6.reuse ;  /* 0x0000000a2b2b7c23 */ /* 0x100fe20008010806 */
[----:B------:R-:W-:Y:S01]  /*2910*/  FFMA.FTZ R46, R46, UR10, -R6 ;  /* 0x0000000a2e2e7c23 */ /* 0x000fe20008010806 */
[----:B------:R-:W2:Y:S01]  /*2920*/  MUFU.EX2 R27, R27 ;  /* 0x0000001b001b7308 */ /* 0x000ea20000000800 */
[----:B------:R-:W-:Y:S01]  /*2930*/  FADD.FTZ R13, R33, R4 ;  /* 0x00000004210d7221 */ /* 0x000fe20000010000 */
[--C-:B------:R-:W-:Y:S01]  /*2940*/  FFMA.FTZ R47, R47, UR10, -R6.reuse ;  /* 0x0000000a2f2f7c23 */ /* 0x100fe20008010806 */
[--C-:B------:R-:W-:Y:S01]  /*2950*/  FFMA.FTZ R50, R50, UR10, -R6.reuse ;  /* 0x0000000a32327c23 */ /* 0x100fe20008010806 */
[----:B------:R-:W-:Y:S01]  /*2960*/  IADD3 R178, -R14, 0xb, RZ ;  /* 0x0000000b0eb27810 */ /* 0x000fe20007ffe1ff */
[----:B------:R-:W-:Y:S01]  /*2970*/  FADD.FTZ R12, R36, R13 ;  /* 0x0000000d240c7221 */ /* 0x000fe20000010000 */
[--C-:B------:R-:W-:Y:S01]  /*2980*/  FFMA.FTZ R51, R51, UR10, -R6.reuse ;  /* 0x0000000a33337c23 */ /* 0x100fe20008010806 */
[----:B------:R-:W-:Y:S01]  /*2990*/  FFMA.FTZ R54, R54, UR10, -R6 ;  /* 0x0000000a36367c23 */ /* 0x000fe20008010806 */
[----:B------:R-:W3:Y:S01]  /*29a0*/  MUFU.EX2 R30, R30 ;  /* 0x0000001e001e7308 */ /* 0x000ee20000000800 */
[----:B------:R-:W-:Y:S01]  /*29b0*/  FADD.FTZ R13, R37, R12 ;  /* 0x0000000c250d7221 */ /* 0x000fe20000010000 */
[--C-:B------:R-:W-:Y:S01]  /*29c0*/  FFMA.FTZ R55, R55, UR10, -R6.reuse ;  /* 0x0000000a37377c23 */ /* 0x100fe20008010806 */
[--C-:B------:R-:W-:Y:S01]  /*29d0*/  FFMA.FTZ R58, R58, UR10, -R6.reuse ;  /* 0x0000000a3a3a7c23 */ /* 0x100fe20008010806 */
[--C-:B------:R-:W-:Y:S01]  /*29e0*/  FFMA.FTZ R59, R59, UR10, -R6.reuse ;  /* 0x0000000a3b3b7c23 */ /* 0x100fe20008010806 */
[----:B------:R-:W-:Y:S01]  /*29f0*/  FADD.FTZ R14, R40, R13 ;  /* 0x0000000d280e7221 */ /* 0x000fe20000010000 */
[--C-:B------:R-:W-:Y:S01]  /*2a00*/  FFMA.FTZ R62, R62, UR10, -R6.reuse ;  /* 0x0000000a3e3e7c23 */ /* 0x100fe20008010806 */
[----:B------:R-:W-:Y:S01]  /*2a10*/  FFMA.FTZ R63, R63, UR10, -R6 ;  /* 0x0000000a3f3f7c23 */ /* 0x000fe20008010806 */
[----:B------:R-:W4:Y:S01]  /*2a20*/  MUFU.EX2 R31, R31 ;  /* 0x0000001f001f7308 */ /* 0x000f220000000800 */
[----:B--2---:R-:W-:Y:S01]  /*2a30*/  FADD.FTZ R9, R26, R27 ;  /* 0x0000001b1a097221 */ /* 0x004fe20000010000 */
[----:B------:R-:W-:Y:S01]  /*2a40*/  FADD.FTZ R13, R41, R14 ;  /* 0x0000000e290d7221 */ /* 0x000fe20000010000 */
[--C-:B------:R-:W-:Y:S01]  /*2a50*/  FFMA.FTZ R66, R66, UR10, -R6.reuse ;  /* 0x0000000a42427c23 */ /* 0x100fe20008010806 */
[--C-:B------:R-:W-:Y:S01]  /*2a60*/  FFMA.FTZ R67, R67, UR10, -R6.reuse ;  /* 0x0000000a43437c23 */ /* 0x100fe20008010806 */
[--C-:B------:R-:W-:Y:S01]  /*2a70*/  FFMA.FTZ R70, R70, UR10, -R6.reuse ;  /* 0x0000000a46467c23 */ /* 0x100fe20008010806 */
[----:B------:R-:W-:Y:S01]  /*2a80*/  FADD.FTZ R14, R44, R13 ;  /* 0x0000000d2c0e7221 */ /* 0x000fe20000010000 */
[----:B------:R-:W-:Y:S01]  /*2a90*/  FFMA.FTZ R71, R71, UR10, -R6 ;  /* 0x0000000a47477c23 */ /* 0x000fe20008010806 */
[----:B------:R-:W2:Y:S01]  /*2aa0*/  MUFU.EX2 R34, R34 ;  /* 0x0000002200227308 */ /* 0x000ea20000000800 */
[----:B---3--:R-:W-:Y:S01]  /*2ab0*/  FADD.FTZ R4, R30, R9 ;  /* 0x000000091e047221 */ /* 0x008fe20000010000 */
[----:B------:R-:W-:Y:S01]  /*2ac0*/  FADD.FTZ R13, R45, R14 ;  /* 0x0000000e2d0d7221 */ /* 0x000fe20000010000 */
[----:B------:R-:W-:-:S02]  /*2ad0*/  F2FP.F16.F32.PACK_AB R168, R57, R56 ;  /* 0x0000003839a8723e */ /* 0x000fc400000000ff */
[----:B------:R-:W-:-:S03]  /*2ae0*/  F2FP.F16.F32.PACK_AB R153, R27, R26 ;  /* 0x0000001a1b99723e */ /* 0x000fc600000000ff */
[----:B------:R-:W3:Y:S01]  /*2af0*/  MUFU.EX2 R35, R35 ;  /* 0x0000002300237308 */ /* 0x000ee20000000800 */
[----:B----4-:R-:W-:Y:S01]  /*2b00*/  FADD.FTZ R9, R31, R4 ;  /* 0x000000041f097221 */ /* 0x010fe20000010000 */
[----:B------:R-:W-:Y:S01]  /*2b10*/  @!P1 VIADD R4, R5, 0x22840 ;  /* 0x0002284005049836 */ /* 0x000fe20000000000 */
[----:B------:R-:W-:-:S04]  /*2b20*/  F2FP.F16.F32.PACK_AB R155, R31, R30 ;  /* 0x0000001e1f9b723e */ /* 0x000fc800000000ff */
[----:B------:R-:W-:Y:S01]  /*2b30*/  @!P1 PRMT R4, RZ, 0x654, R4 ;  /* 0x00000654ff049816 */ /* 0x000fe20000000004 */
[----:B------:R-:W4:Y:S01]  /*2b40*/  MUFU.EX2 R38, R38 ;  /* 0x0000002600267308 */ /* 0x000f220000000800 */
[----:B--2---:R-:W-:Y:S01]  /*2b50*/  FADD.FTZ R12, R34, R9 ;  /* 0x00000009220c7221 */ /* 0x004fe20000010000 */
[----:B------:R2:W-:Y:S06]  /*2b60*/  BAR.ARV R178, 0x100 ;  /* 0x000400b20000751d */ /* 0x0005ec0000002000 */
[----:B------:R-:W5:Y:S01]  /*2b70*/  MUFU.EX2 R39, R39 ;  /* 0x0000002700277308 */ /* 0x000f620000000800 */
[C---:B---3--:R-:W-:Y:S01]  /*2b80*/  FADD.FTZ R9, R35.reuse, R12 ;  /* 0x0000000c23097221 */ /* 0x048fe20000010000 */
[----:B------:R3:W-:Y:S01]  /*2b90*/  @!P1 SYNCS.ARRIVE.TRANS64.RED.A1T0 RZ, [R4+URZ], RZ ;  /* 0x000000ff04ff99a7 */ /* 0x0007e2000810043f */
[----:B------:R-:W-:-:S05]  /*2ba0*/  F2FP.F16.F32.PACK_AB R157, R35, R34 ;  /* 0x00000022239d723e */ /* 0x000fca00000000ff */
[----:B------:R-:W3:Y:S01]  /*2bb0*/  MUFU.EX2 R42, R42 ;  /* 0x0000002a002a7308 */ /* 0x000ee20000000800 */
[----:B----4-:R-:W-:-:S07]  /*2bc0*/  FADD.FTZ R12, R38, R9 ;  /* 0x00000009260c7221 */ /* 0x010fce0000010000 */
[----:B------:R-:W4:Y:S01]  /*2bd0*/  MUFU.EX2 R43, R43 ;  /* 0x0000002b002b7308 */ /* 0x000f220000000800 */
[C---:B-----5:R-:W-:Y:S01]  /*2be0*/  FADD.FTZ R9, R39.reuse, R12 ;  /* 0x0000000c27097221 */ /* 0x060fe20000010000 */
[----:B------:R-:W-:Y:S01]  /*2bf0*/  FADD.FTZ R12, R48, R13 ;  /* 0x0000000d300c7221 */ /* 0x000fe20000010000 */
[----:B------:R-:W-:-:S03]  /*2c00*/  F2FP.F16.F32.PACK_AB R159, R39, R38 ;  /* 0x00000026279f723e */ /* 0x000fc600000000ff */
[----:B------:R-:W-:Y:S02]  /*2c10*/  FADD.FTZ R13, R49, R12 ;  /* 0x0000000c310d7221 */ /* 0x000fe40000010000 */
[----:B------:R-:W5:Y:S01]  /*2c20*/  MUFU.EX2 R46, R46 ;  /* 0x0000002e002e7308 */ /* 0x000f620000000800 */
[----:B---3--:R-:W-:Y:S01]  /*2c30*/  FADD.FTZ R4, R42, R9 ;  /* 0x000000092a047221 */ /* 0x008fe20000010000 */
[----:B------:R-:W-:-:S04]  /*2c40*/  FADD.FTZ R12, R52, R13 ;  /* 0x0000000d340c7221 */ /* 0x000fc80000010000 */
[----:B------:R-:W-:Y:S02]  /*2c50*/  FADD.FTZ R13, R53, R12 ;  /* 0x0000000c350d7221 */ /* 0x000fe40000010000 */
[----:B------:R-:W3:Y:S01]  /*2c60*/  MUFU.EX2 R47, R47 ;  /* 0x0000002f002f7308 */ /* 0x000ee20000000800 */
[C---:B----4-:R-:W-:Y:S01]  /*2c70*/  FADD.FTZ R9, R43.reuse, R4 ;  /* 0x000000042b097221 */ /* 0x050fe20000010000 */
[----:B------:R-:W-:Y:S01]  /*2c80*/  FADD.FTZ R6, R56, R13 ;  /* 0x0000000d38067221 */ /* 0x000fe20000010000 */
[----:B------:R-:W-:-:S03]  /*2c90*/  F2FP.F16.F32.PACK_AB R161, R43, R42 ;  /* 0x0000002a2ba1723e */ /* 0x000fc600000000ff */
[----:B------:R-:W-:Y:S02]  /*2ca0*/  FADD.FTZ R13, R57, R6 ;  /* 0x00000006390d7221 */ /* 0x000fe40000010000 */
[----:B------:R-:W4:Y:S01]  /*2cb0*/  MUFU.EX2 R50, R50 ;  /* 0x0000003200327308 */ /* 0x000f220000000800 */
[----:B-----5:R-:W-:Y:S01]  /*2cc0*/  FADD.FTZ R4, R46, R9 ;  /* 0x000000092e047221 */ /* 0x020fe20000010000 */
[----:B------:R-:W-:-:S06]  /*2cd0*/  FADD.FTZ R6, R60, R13 ;  /* 0x0000000d3c067221 */ /* 0x000fcc0000010000 */
[----:B------:R-:W5:Y:S01]  /*2ce0*/  MUFU.EX2 R51, R51 ;  /* 0x0000003300337308 */ /* 0x000f620000000800 */
[C---:B---3--:R-:W-:Y:S01]  /*2cf0*/  FADD.FTZ R9, R47.reuse, R4 ;  /* 0x000000042f097221 */ /* 0x048fe20000010000 */
[----:B------:R-:W-:-:S06]  /*2d00*/  F2FP.F16.F32.PACK_AB R163, R47, R46 ;  /* 0x0000002e2fa3723e */ /* 0x000fcc00000000ff */
[----:B------:R-:W3:Y:S01]  /*2d10*/  MUFU.EX2 R54, R54 ;  /* 0x0000003600367308 */ /* 0x000ee20000000800 */
[----:B----4-:R-:W-:-:S07]  /*2d20*/  FADD.FTZ R4, R50, R9 ;  /* 0x0000000932047221 */ /* 0x010fce0000010000 */
[----:B------:R-:W4:Y:S01]  /*2d30*/  MUFU.EX2 R55, R55 ;  /* 0x0000003700377308 */ /* 0x000f220000000800 */
[C---:B-----5:R-:W-:Y:S01]  /*2d40*/  FADD.FTZ R9, R51.reuse, R4 ;  /* 0x0000000433097221 */ /* 0x060fe20000010000 */
[----:B------:R-:W-:-:S06]  /*2d50*/  F2FP.F16.F32.PACK_AB R165, R51, R50 ;  /* 0x0000003233a5723e */ /* 0x000fcc00000000ff */
[----:B------:R-:W5:Y:S01]  /*2d60*/  MUFU.EX2 R58, R58 ;  /* 0x0000003a003a7308 */ /* 0x000f620000000800 */
[----:B---3--:R-:W-:-:S07]  /*2d70*/  FADD.FTZ R4, R54, R9 ;  /* 0x0000000936047221 */ /* 0x008fce0000010000 */
[----:B------:R-:W3:Y:S01]  /*2d80*/  MUFU.EX2 R59, R59 ;  /* 0x0000003b003b7308 */ /* 0x000ee20000000800 */
[C---:B----4-:R-:W-:Y:S01]  /*2d90*/  FADD.FTZ R9, R55.reuse, R4 ;  /* 0x0000000437097221 */ /* 0x050fe20000010000 */
[----:B------:R-:W-:-:S06]  /*2da0*/  F2FP.F16.F32.PACK_AB R167, R55, R54 ;  /* 0x0000003637a7723e */ /* 0x000fcc00000000ff */
[----:B------:R-:W4:Y:S01]  /*2db0*/  MUFU.EX2 R62, R62 ;  /* 0x0000003e003e7308 */ /* 0x000f220000000800 */
[----:B-----5:R-:W-:-:S07]  /*2dc0*/  FADD.FTZ R4, R58, R9 ;  /* 0x000000093a047221 */ /* 0x020fce0000010000 */
        /* <DEDUP_REMOVED lines=9> */
[C---:B---3--:R-:W-:Y:S01]  /*2e60*/  FADD.FTZ R9, R63.reuse, R4 ;  /* 0x000000043f097221 */ /* 0x048fe20000010000 */
[----:B------:R-:W-:-:S06]  /*2e70*/  F2FP.F16.F32.PACK_AB R171, R63, R62 ;  /* 0x0000003e3fab723e */ /* 0x000fcc00000000ff */
[----:B------:R-:W3:Y:S01]  /*2e80*/  MUFU.EX2 R65, R65 ;  /* 0x0000004100417308 */ /* 0x000ee20000000800 */
[----:B----4-:R-:W-:-:S07]  /*2e90*/  FADD.FTZ R6, R64, R13 ;  /* 0x0000000d40067221 */ /* 0x010fce0000010000 */
[----:B------:R-:W4:Y:S01]  /*2ea0*/  MUFU.EX2 R67, R67 ;  /* 0x0000004300437308 */ /* 0x000f220000000800 */
[----:B-----5:R-:W-:-:S07]  /*2eb0*/  FADD.FTZ R4, R66, R9 ;  /* 0x0000000942047221 */ /* 0x020fce0000010000 */
[----:B------:R-:W5:Y:S01]  /*2ec0*/  MUFU.EX2 R68, R68 ;  /* 0x0000004400447308 */ /* 0x000f620000000800 */
[C---:B---3--:R-:W-:Y:S01]  /*2ed0*/  FADD.FTZ R13, R65.reuse, R6 ;  /* 0x00000006410d7221 */ /* 0x048fe20000010000 */
[----:B------:R-:W-:-:S06]  /*2ee0*/  F2FP.F16.F32.PACK_AB R172, R65, R64 ;  /* 0x0000004041ac723e */ /* 0x000fcc00000000ff */
[----:B------:R-:W3:Y:S01]  /*2ef0*/  MUFU.EX2 R70, R70 ;  /* 0x0000004600467308 */ /* 0x000ee20000000800 */
[C---:B----4-:R-:W-:Y:S01]  /*2f00*/  FADD.FTZ R9, R67.reuse, R4 ;  /* 0x0000000443097221 */ /* 0x050fe20000010000 */
[----:B------:R-:W-:-:S06]  /*2f10*/  F2FP.F16.F32.PACK_AB R173, R67, R66 ;  /* 0x0000004243ad723e */ /* 0x000fcc00000000ff */
[----:B------:R-:W4:Y:S01]  /*2f20*/  MUFU.EX2 R11, R11 ;  /* 0x0000000b000b7308 */ /* 0x000f220000000800 */
[----:B-----5:R-:W-:-:S07]  /*2f30*/  FADD.FTZ R6, R68, R13 ;  /* 0x0000000d44067221 */ /* 0x020fce0000010000 */
[----:B------:R-:W5:Y:S01]  /*2f40*/  MUFU.EX2 R71, R71 ;  /* 0x0000004700477308 */ /* 0x000f620000000800 */
[----:B---3--:R-:W-:Y:S01]  /*2f50*/  FADD.FTZ R4, R70, R9 ;  /* 0x0000000946047221 */ /* 0x008fe20000010000 */
[C---:B----4-:R-:W-:Y:S01]  /*2f60*/  FADD.FTZ R6, R11.reuse, R6 ;  /* 0x000000060b067221 */ /* 0x050fe20000010000 */
[----:B------:R-:W-:Y:S02]  /*2f70*/  F2FP.F16.F32.PACK_AB R174, R11, R68 ;  /* 0x000000440bae723e */ /* 0x000fe400000000ff */
[C---:B-----5:R-:W-:Y:S01]  /*2f80*/  FADD.FTZ R4, R71.reuse, R4 ;  /* 0x0000000447047221 */ /* 0x060fe20000010000 */
[----:B------:R-:W-:Y:S01]  /*2f90*/  F2FP.F16.F32.PACK_AB R175, R71, R70 ;  /* 0x0000004647af723e */ /* 0x000fe200000000ff */
[----:B--2---:R-:W-:Y:S06]  /*2fa0*/  @!P0 BRA `(.L_x_383) ;  /* 0x0000000000048947 */ /* 0x004fec0003800000 */
[----:B------:R-:W-:Y:S01]  /*2fb0*/  BPT.TRAP 0x1 ;  /* 0x000000040000795c */ /* 0x000fe20000300000 */
.L_x_383:
[----:B------:R2:W3:Y:S01]  /*2fc0*/  SYNCS.PHASECHK.TRANS64.TRYWAIT P2, [R5+URZ+0x22850], R10 ;  /* 0x0228500a050075a7 */ /* 0x0004e2000804017f */
[----:B------:R-:W-:Y:S05]  /*2fd0*/  @!P0 BRA `(.L_x_384) ;  /* 0x0000000000048947 */ /* 0x000fea0003800000 */
[----:B------:R-:W-:Y:S01]  /*2fe0*/  BPT.TRAP 0x1 ;  /* 0x000000040000795c */ /* 0x000fe20000300000 */
.L_x_384:
[----:B---3--:R-:W-:Y:S05]  /*2ff0*/  @P2 BRA `(.L_x_385) ;  /* 0x0000000000082947 */ /* 0x008fea0003800000 */
[----:B------:R-:W3:Y:S02]  /*3000*/  SYNCS.PHASECHK.TRANS64.TRYWAIT P2, [R5+URZ+0x22850], R10 ;  /* 0x0228500a050075a7 */ /* 0x000ee4000804017f */
[----:B---3--:R-:W-:Y:S05]  /*3010*/  @!P2 BRA `(.L_x_386) ;  /* 0x000000b8000ca947 */ /* 0x008fea0003800000 */
.L_x_385:
[----:B------:R-:W-:Y:S01]  /*3020*/  R2UR UR6, R7 ;  /* 0x00000000070672ca */ /* 0x000fe200000e0000 */
[----:B------:R4:W-:Y:S01]  /*3030*/  BAR.SYNC.DEFER_BLOCKING R8, 0x100 ;  /* 0x000400080000751d */ /* 0x0009e20000010000 */
[----:B------:R-:W-:Y:S01]  /*3040*/  UISETP.GE.AND UP0, UPT, UR42, 0x61, UPT ;  /* 0x000000612a00788c */ /* 0x000fe2000bf06270 */
[----:B0123--:R-:W-:-:S04]  /*3050*/  @!P1 VIADD R5, R5, 0x22860 ;  /* 0x0002286005059836 */ /* 0x00ffc80000000000 */
[----:B------:R-:W-:Y:S01]  /*3060*/  UMOV UR7, 0x40000040 ;  /* 0x4000004000077882 */ /* 0x000fe20000000000 */
[----:B------:R-:W-:Y:S02]  /*3070*/  PLOP3.LUT P2, PT, PT, PT, UP0, 0x80, 0x0 ;  /* 0x000000000000781c */ /* 0x000fe40003f4f008 */
[----:B------:R-:W-:-:S03]  /*3080*/  @!P1 PRMT R5, RZ, 0x654, R5 ;  /* 0x00000654ff059816 */ /* 0x000fc60000000005 */
[----:B------:R-:W-:-:S04]  /*3090*/  UIADD3 UR6, UR6, 0x400, URZ ;  /* 0x0000040006067890 */ /* 0x000fc8000fffe03f */
[----:B------:R-:W-:-:S04]  /*30a0*/  USHF.R.U32.HI UR6, URZ, 0x4, UR6 ;  /* 0x000000043f067899 */ /* 0x000fc80008011606 */
[----:B------:R-:W-:-:S04]  /*30b0*/  ULOP3.LUT UR6, UR6, 0x3fff, URZ, 0xc0, !UPT ;  /* 0x00003fff06067892 */ /* 0x000fc8000f8ec03f */
[----:B------:R-:W-:Y:S01]  /*30c0*/  ULOP3.LUT UR21, UR6, 0x3000000, URZ, 0xfc, !UPT ;  /* 0x0300000006157892 */ /* 0x000fe2000f8efc3f */
[----:B------:R-:W-:-:S03]  /*30d0*/  WARPGROUP.ARRIVE ;  /* 0x00000000000079c5 */ /* 0x000fc60000000000 */
[----:B------:R-:W-:-:S07]  /*30e0*/  UIMAD UR11, UR37, 0xc00, UR21 ;  /* 0x00000c00250b78a4 */ /* 0x000fce000f8e0215 */
        /* <DEDUP_REMOVED lines=39> */
.L_x_396:
        /* <DEDUP_REMOVED lines=8> */
[----:B0-----:R-:W-:Y:S11]  /*33e0*/  @!P0 BRA `(.L_x_388) ;  /* 0x0000000000048947 */ /* 0x001ff60003800000 */
[----:B------:R-:W-:Y:S01]  /*33f0*/  BPT.TRAP 0x1 ;  /* 0x000000040000795c */ /* 0x000fe20000300000 */
.L_x_388:
[----:B------:R-:W0:Y:S01]  /*3400*/  S2UR UR7, SR_CgaCtaId ;  /* 0x00000000000779c3 */ /* 0x000e220000008800 */
[----:B------:R-:W-:Y:S01]  /*3410*/  UMOV UR6, 0x400 ;  /* 0x0000040000067882 */ /* 0x000fe20000000000 */
[----:B----4-:R-:W-:-:S05]  /*3420*/  IMAD.U32 R5, RZ, RZ, UR38 ;  /* 0x00000026ff057e24 */ /* 0x010fca000f8e00ff */
[----:B------:R-:W-:Y:S01]  /*3430*/  SHF.L.U32 R5, R5, 0x1f, RZ ;  /* 0x0000001f05057819 */ /* 0x000fe200000006ff */
[----:B0-----:R-:W-:-:S04]  /*3440*/  ULEA UR6, UR7, UR6, 0x18 ;  /* 0x0000000607067291 */ /* 0x001fc8000f8ec03f */
[----:B------:R-:W-:-:S09]  /*3450*/  ULEA UR23, UR37, UR6, 0x3 ;  /* 0x0000000625177291 */ /* 0x000fd2000f8e183f */
[----:B------:R0:W1:Y:S01]  /*3460*/  SYNCS.PHASECHK.TRANS64.TRYWAIT P3, [UR23+0x22830], R5 ;  /* 0x02283005ff0075a7 */ /* 0x0000620008060157 */
[----:B------:R-:W-:Y:S05]  /*3470*/  @!P0 BRA `(.L_x_389) ;  /* 0x0000000000048947 */ /* 0x000fea0003800000 */
[----:B------:R-:W-:Y:S01]  /*3480*/  BPT.TRAP 0x1 ;  /* 0x000000040000795c */ /* 0x000fe20000300000 */
.L_x_389:
[----:B-1----:R-:W-:Y:S05]  /*3490*/  @P3 BRA `(.L_x_390) ;  /* 0x0000000000083947 */ /* 0x002fea0003800000 */
[----:B------:R-:W1:Y:S02]  /*34a0*/  SYNCS.PHASECHK.TRANS64.TRYWAIT P3, [UR23+0x22830], R5 ;  /* 0x02283005ff0075a7 */ /* 0x000e640008060157 */
[----:B-1----:R-:W-:Y:S05]  /*34b0*/  @!P3 BRA `(.L_x_391) ;  /* 0x000000b000f8b947 */ /* 0x002fea0003800000 */
.L_x_390:
[----:B------:R-:W-:Y:S01]  /*34c0*/  UIMAD UR6, UR37, 0x300, UR20 ;  /* 0x00000300250678a4 */ /* 0x000fe2000f8e0214 */
[----:B------:R-:W-:Y:S01]  /*34d0*/  WARPGROUP.ARRIVE ;  /* 0x00000000000079c5 */ /* 0x000fe20000000000 */
[----:B------:R-:W-:Y:S01]  /*34e0*/  UMOV UR7, 0x40000040 ;  /* 0x4000004000077882 */ /* 0x000fe20000000000 */
[----:B------:R-:W-:Y:S01]  /*34f0*/  UMOV UR11, 0x40000040 ;  /* 0x40000040000b7882 */ /* 0x000fe20000000000 */
[----:B------:R-:W-:-:S03]  /*3500*/  UIADD3 UR10, UR6, 0x2, URZ ;  /* 0x00000002060a7890 */ /* 0x000fc6000fffe03f */
[----:B------:R-:W2:Y:S01]  /*3510*/  S2R R213, SR_TID.X ;  /* 0x0000000000d57919 */ /* 0x000ea20000002100 */
[----:B------:R-:W-:Y:S01]  /*3520*/  UIADD3 UR14, UR6, 0x4, URZ ;  /* 0x00000004060e7890 */ /* 0x000fe2000fffe03f */
[----:B------:R-:W-:Y:S01]  /*3530*/  UMOV UR15, 0x40000040 ;  /* 0x40000040000f7882 */ /* 0x000fe20000000000 */
[----:B------:R-:W-:Y:S01]  /*3540*/  HGMMA.64x96x16.F32 R152, gdesc[UR4], RZ, !UPT, gsb0 ;  /* 0x01600000049879f0 */ /* 0x000fe2000c0008ff */
[----:B------:R-:W-:Y:S01]  /*3550*/  UIADD3 UR18, UR6, 0x6, URZ ;  /* 0x0000000606127890 */ /* 0x000fe2000fffe03f */
[----:B------:R-:W-:Y:S01]  /*3560*/  UMOV UR19, 0x40000040 ;  /* 0x4000004000137882 */ /* 0x000fe20000000000 */
[----:B--2---:R-:W-:Y:S01]  /*3570*/  SHF.R.U32.HI R213, RZ, 0x7, R213 ;  /* 0x00000007ffd57819 */ /* 0x004fe200000116d5 */
        /* <DEDUP_REMOVED lines=11> */
[----:B-1----:R-:W-:Y:S02]  /*3630*/  FMNMX.FTZ R0, R152, R7, !PT ;  /* 0x0000000798007209 */ /* 0x002fe40007810000 */
[----:B------:R-:W-:Y:S02]  /*3640*/  FMNMX.FTZ R8, R154, R210, !PT ;  /* 0x000000d29a087209 */ /* 0x000fe40007810000 */
        /* <DEDUP_REMOVED lines=23> */
[----:B------:R-:W1:Y:S02]  /*37c0*/  SHFL.BFLY PT, R0, R3, 0x2, 0x1f ;  /* 0x0c401f0003007f89 */ /* 0x000e6400000e0000 */
[----:B-1----:R-:W-:Y:S02]  /*37d0*/  FMNMX.FTZ R9, R3, R0, !PT ;  /* 0x0000000003097209 */ /* 0x002fe40007810000 */
[----:B------:R-:W-:-:S03]  /*37e0*/  FMNMX.FTZ R3, R155, R8, !PT ;  /* 0x000000089b037209 */ /* 0x000fc60007810000 */
[----:B------:R-:W1:Y:S01]  /*37f0*/  SHFL.BFLY PT, R0, R9, 0x1, 0x1f ;  /* 0x0c201f0009007f89 */ /* 0x000e6200000e0000 */
[----:B------:R-:W-:-:S04]  /*3800*/  FMNMX.FTZ R8, R158, R3, !PT ;  /* 0x000000039e087209 */ /* 0x000fc80007810000 */
[----:B------:R-:W-:-:S04]  /*3810*/  FMNMX.FTZ R3, R159, R8, !PT ;  /* 0x000000089f037209 */ /* 0x000fc80007810000 */
[----:B------:R-:W-:-:S04]  /*3820*/  FMNMX.FTZ R8, R162, R3, !PT ;  /* 0x00000003a2087209 */ /* 0x000fc80007810000 */
[----:B------:R-:W-:-:S04]  /*3830*/  FMNMX.FTZ R3, R163, R8, !PT ;  /* 0x00000008a3037209 */ /* 0x000fc80007810000 */
[----:B------:R-:W-:-:S04]  /*3840*/  FMNMX.FTZ R10, R166, R3, !PT ;  /* 0x00000003a60a7209 */ /* 0x000fc80007810000 */
[----:B------:R-:W-:Y:S02]  /*3850*/  FMNMX.FTZ R3, R167, R10, !PT ;  /* 0x0000000aa7037209 */ /* 0x000fe40007810000 */
[----:B-1----:R-:W-:Y:S02]  /*3860*/  FMNMX.FTZ R0, R9, R0, !PT ;  /* 0x0000000009007209 */ /* 0x002fe40007810000 */
[----:B------:R-:W-:-:S03]  /*3870*/  FMNMX.FTZ R10, R170, R3, !PT ;  /* 0x00000003aa0a7209 */ /* 0x000fc60007810000 */
[C---:B------:R-:W-:Y:S01]  /*3880*/  FMUL.FTZ R211, R0.reuse, UR10 ;  /* 0x0000000a00d37c20 */ /* 0x040fe20008410000 */
[----:B------:R-:W-:Y:S01]  /*3890*/  FMNMX.FTZ R3, R171, R10, !PT ;  /* 0x0000000aab037209 */ /* 0x000fe20007810000 */
[----:B------:R-:W-:Y:S02]  /*38a0*/  FADD.FTZ R7, -R0, R7 ;  /* 0x0000000700077221 */ /* 0x000fe40000010100 */
[--C-:B------:R-:W-:Y:S01]  /*38b0*/  FFMA.FTZ R12, R156, UR10, -R211.reuse ;  /* 0x0000000a9c0c7c23 */ /* 0x100fe200080108d3 */
[----:B------:R-:W-:Y:S01]  /*38c0*/  FMNMX.FTZ R10, R174, R3, !PT ;  /* 0x00000003ae0a7209 */ /* 0x000fe20007810000 */
[--C-:B------:R-:W-:Y:S01]  /*38d0*/  FFMA.FTZ R164, R164, UR10, -R211.reuse ;  /* 0x0000000aa4a47c23 */ /* 0x100fe200080108d3 */
[----:B------:R-:W-:Y:S01]  /*38e0*/  FMUL.FTZ R7, R7, UR10 ;  /* 0x0000000a07077c20 */ /* 0x000fe20008410000 */
[----:B------:R1:W-:Y:S01]  /*38f0*/  MUFU.EX2 R8, R12 ;  /* 0x0000000c00087308 */ /* 0x0003e20000000800 */
[----:B------:R-:W-:Y:S01]  /*3900*/  FMNMX.FTZ R3, R175, R10, !PT ;  /* 0x0000000aaf037209 */ /* 0x000fe20007810000 */
[--C-:B------:R-:W-:Y:S01]  /*3910*/  FFMA.FTZ R152, R152, UR10, -R211.reuse ;  /* 0x0000000a98987c23 */ /* 0x100fe200080108d3 */
[--C-:B------:R-:W-:Y:S01]  /*3920*/  FFMA.FTZ R9, R153, UR10, -R211.reuse ;  /* 0x0000000a99097c23 */ /* 0x100fe200080108d3 */
[--C-:B------:R-:W-:Y:S01]  /*3930*/  FFMA.FTZ R11, R157, UR10, -R211.reuse ;  /* 0x0000000a9d0b7c23 */ /* 0x100fe200080108d3 */
[----:B------:R-:W-:Y:S01]  /*3940*/  FMNMX.FTZ R10, R178, R3, !PT ;  /* 0x00000003b20a7209 */ /* 0x000fe20007810000 */
[--C-:B------:R-:W-:Y:S01]  /*3950*/  FFMA.FTZ R156, R160, UR10, -R211.reuse ;  /* 0x0000000aa09c7c23 */ /* 0x100fe200080108d3 */
[--C-:B------:R-:W-:Y:S01]  /*3960*/  FFMA.FTZ R21, R169, UR10, -R211.reuse ;  /* 0x0000000aa9157c23 */ /* 0x100fe200080108d3 */
[----:B------:R-:W2:Y:S01]  /*3970*/  MUFU.EX2 R7, R7 ;  /* 0x0000000700077308 */ /* 0x000ea20000000800 */
[----:B------:R-:W-:Y:S01]  /*3980*/  FMNMX.FTZ R3, R179, R10, !PT ;  /* 0x0000000ab3037209 */ /* 0x000fe20007810000 */
[--C-:B------:R-:W-:Y:S01]  /*3990*/  FFMA.FTZ R169, R189, UR10, -R211.reuse ;  /* 0x0000000abda97c23 */ /* 0x100fe200080108d3 */
[--C-:B------:R-:W-:Y:S01]  /*39a0*/  FFMA.FTZ R13, R161, UR10, -R211.reuse ;  /* 0x0000000aa10d7c23 */ /* 0x100fe200080108d3 */
[--C-:B------:R-:W-:Y:S01]  /*39b0*/  FFMA.FTZ R15, R165, UR10, -R211.reuse ;  /* 0x0000000aa50f7c23 */ /* 0x100fe200080108d3 */
[----:B-1----:R-:W-:Y:S01]  /*39c0*/  FMNMX.FTZ R12, R182, R3, !PT ;  /* 0x00000003b60c7209 */ /* 0x002fe20007810000 */
[--C-:B------:R-:W-:Y:S01]  /*39d0*/  FFMA.FTZ R160, R168, UR10, -R211.reuse ;  /* 0x0000000aa8a07c23 */ /* 0x100fe200080108d3 */
[--C-:B------:R-:W-:Y:S01]  /*39e0*/  FFMA.FTZ R172, R172, UR10, -R211.reuse ;  /* 0x0000000aacac7c23 */ /* 0x100fe200080108d3 */
        /* <DEDUP_REMOVED lines=8> */
[----:B------:R-:W3:Y:S01]  /*3a70*/  MUFU.EX2 R152, R152 ;  /* 0x0000009800987308 */ /* 0x000ee20000000800 */
[----:B------:R-:W-:Y:S01]  /*3a80*/  FMNMX.FTZ R3, R187, R12, !PT ;  /* 0x0000000cbb037209 */ /* 0x000fe20007810000 */
[--C-:B-1----:R-:W-:Y:S01]  /*3a90*/  FFMA.FTZ R164, R176, UR10, -R211.reuse ;  /* 0x0000000ab0a47c23 */ /* 0x102fe200080108d3 */
[--C-:B------:R-:W-:Y:S01]  /*3aa0*/  FFMA.FTZ R173, R193, UR10, -R211.reuse ;  /* 0x0000000ac1ad7c23 */ /* 0x100fe200080108d3 */
[--C-:B------:R-:W-:Y:S01]  /*3ab0*/  FFMA.FTZ R196, R196, UR10, -R211.reuse ;  /* 0x0000000ac4c47c23 */ /* 0x100fe200080108d3 */
[----:B------:R-:W-:Y:S01]  /*3ac0*/  FMNMX.FTZ R12, R190, R3, !PT ;  /* 0x00000003be0c7209 */ /* 0x000fe20007810000 */
[-C--:B--2---:R-:W-:Y:S01]  /*3ad0*/  FMUL.FTZ R24, R24, R7.reuse ;  /* 0x0000000718187220 */ /* 0x084fe20000410000 */
[-C--:B------:R-:W-:Y:S01]  /*3ae0*/  FMUL.FTZ R25, R25, R7.reuse ;  /* 0x0000000719197220 */ /* 0x080fe20000410000 */
[----:B------:R-:W1:Y:S01]  /*3af0*/  MUFU.EX2 R9, R9 ;  /* 0x0000000900097308 */ /* 0x000e620000000800 */
[----:B------:R-:W-:Y:S01]  /*3b00*/  FMNMX.FTZ R3, R191, R12, !PT ;  /* 0x0000000cbf037209 */ /* 0x000fe20007810000 */
[-C--:B------:R-:W-:Y:S01]  /*3b10*/  FMUL.FTZ R28, R28, R7.reuse ;  /* 0x000000071c1c7220 */ /* 0x080fe20000410000 */
[-C--:B------:R-:W-:Y:S01]  /*3b20*/  FMUL.FTZ R29, R29, R7.reuse ;  /* 0x000000071d1d7220 */ /* 0x080fe20000410000 */
[----:B------:R-:W-:Y:S01]  /*3b30*/  FMUL.FTZ R32, R32, R7 ;  /* 0x0000000720207220 */ /* 0x000fe20000410000 */
[----:B------:R-:W-:Y:S01]  /*3b40*/  FMNMX.FTZ R12, R194, R3, !PT ;  /* 0x00000003c20c7209 */ /* 0x000fe20007810000 */
[-C--:B------:R-:W-:Y:S01]  /*3b50*/  FMUL.FTZ R33, R33, R7.reuse ;  /* 0x0000000721217220 */ /* 0x080fe20000410000 */
[-C--:B------:R-:W-:Y:S01]  /*3b60*/  FMUL.FTZ R36, R36, R7.reuse ;  /* 0x0000000724247220 */ /* 0x080fe20000410000 */
[----:B------:R-:W2:Y:S01]  /*3b70*/  MUFU.EX2 R11, R11 ;  /* 0x0000000b000b7308 */ /* 0x000ea20000000800 */
[----:B------:R-:W-:Y:S01]  /*3b80*/  FMNMX.FTZ R3, R195, R12, !PT ;  /* 0x0000000cc3037209 */ /* 0x000fe20007810000 */
[----:B---3--:R-:W-:Y:S01]  /*3b90*/  FFMA.FTZ R6, R7, R6, R152 ;  /* 0x0000000607067223 */ /* 0x008fe20000010098 */
[-C--:B------:R-:W-:Y:S01]  /*3ba0*/  FMUL.FTZ R37, R37, R7.reuse ;  /* 0x0000000725257220 */ /* 0x080fe20000410000 */
[----:B------:R-:W-:Y:S01]  /*3bb0*/  FMUL.FTZ R40, R40, R7 ;  /* 0x0000000728287220 */ /* 0x000fe20000410000 */
[----:B------:R-:W-:Y:S01]  /*3bc0*/  FMNMX.FTZ R14, R198, R3, !PT ;  /* 0x00000003c60e7209 */ /* 0x000fe20007810000 */
[-C--:B------:R-:W-:Y:S01]  /*3bd0*/  FMUL.FTZ R41, R41, R7.reuse ;  /* 0x0000000729297220 */ /* 0x080fe20000410000 */
[-C--:B------:R-:W-:Y:S01]  /*3be0*/  FMUL.FTZ R44, R44, R7.reuse ;  /* 0x000000072c2c7220 */ /* 0x080fe20000410000 */
[----:B------:R-:W3:Y:S01]  /*3bf0*/  MUFU.EX2 R156, R156 ;  /* 0x0000009c009c7308 */ /* 0x000ee20000000800 */
[----:B------:R-:W-:Y:S01]  /*3c00*/  FMNMX.FTZ R3, R199, R14, !PT ;  /* 0x0000000ec7037209 */ /* 0x000fe20007810000 */
[--C-:B------:R-:W-:Y:S01]  /*3c10*/  FFMA.FTZ R14, R180, UR10, -R211.reuse ;  /* 0x0000000ab40e7c23 */ /* 0x100fe200080108d3 */
[-C--:B------:R-:W-:Y:S01]  /*3c20*/  FMUL.FTZ R45, R45, R7.reuse ;  /* 0x000000072d2d7220 */ /* 0x080fe20000410000 */
[-C--:B------:R-:W-:Y:S01]  /*3c30*/  FMUL.FTZ R48, R48, R7.reuse ;  /* 0x0000000730307220 */ /* 0x080fe20000410000 */
[-C--:B------:R-:W-:Y:S01]  /*3c40*/  FMUL.FTZ R49, R49, R7.reuse ;  /* 0x0000000731317220 */ /* 0x080fe20000410000 */
[----:B------:R-:W4:Y:S01]  /*3c50*/  SHFL.BFLY PT, R20, R3, 0x2, 0x1f ;  /* 0x0c401f0003147f89 */ /* 0x000f2200000e0000 */
[-C--:B------:R-:W-:Y:S01]  /*3c60*/  FMUL.FTZ R52, R52, R7.reuse ;  /* 0x0000000734347220 */ /* 0x080fe20000410000 */
[----:B------:R-:W5:Y:S01]  /*3c70*/  MUFU.EX2 R13, R13 ;  /* 0x0000000d000d7308 */ /* 0x000f620000000800 */
[-C--:B------:R-:W-:Y:S01]  /*3c80*/  FMUL.FTZ R53, R53, R7.reuse ;  /* 0x0000000735357220 */ /* 0x080fe20000410000 */
[-C--:B------:R-:W-:Y:S01]  /*3c90*/  FMUL.FTZ R56, R56, R7.reuse ;  /* 0x0000000738387220 */ /* 0x080fe20000410000 */
[-C--:B------:R-:W-:Y:S01]  /*3ca0*/  FMUL.FTZ R57, R57, R7.reuse ;  /* 0x0000000739397220 */ /* 0x080fe20000410000 */
[-C--:B------:R-:W-:Y:S01]  /*3cb0*/  FMUL.FTZ R60, R60, R7.reuse ;  /* 0x000000073c3c7220 */ /* 0x080fe20000410000 */
        /* <DEDUP_REMOVED lines=17> */
[----:B----4-:R-:W-:Y:S01]  /*3dd0*/  FMNMX.FTZ R176, R3, R20, !PT ;  /* 0x0000001403b07209 */ /* 0x010fe20007810000 */
[--C-:B------:R-:W-:Y:S01]  /*3de0*/  FFMA.FTZ R20, R188, UR10, -R211.reuse ;  /* 0x0000000abc147c23 */ /* 0x100fe200080108d3 */
[----:B------:R-:W4:Y:S01]  /*3df0*/  MUFU.EX2 R21, R21 ;  /* 0x0000001500157308 */ /* 0x000f220000000800 */
[-C--:B------:R-:W-:Y:S01]  /*3e00*/  FMUL.FTZ R92, R92, R7.reuse ;  /* 0x000000075c5c7220 */ /* 0x080fe20000410000 */
[-C--:B------:R-:W-:Y:S01]  /*3e10*/  FMUL.FTZ R93, R93, R7.reuse ;  /* 0x000000075d5d7220 */ /* 0x080fe20000410000 */
[----:B------:R-:W1:Y:S01]  /*3e20*/  SHFL.BFLY PT, R3, R176, 0x1, 0x1f ;  /* 0x0c201f00b0037f89 */ /* 0x000e6200000e0000 */
[-C--:B------:R-:W-:Y:S01]  /*3e30*/  FMUL.FTZ R96, R96, R7.reuse ;  /* 0x0000000760607220 */ /* 0x080fe20000410000 */
[-C--:B------:R-:W-:Y:S01]  /*3e40*/  FMUL.FTZ R97, R97, R7.reuse ;  /* 0x0000000761617220 */ /* 0x080fe20000410000 */
[-C--:B------:R-:W-:Y:S01]  /*3e50*/  FMUL.FTZ R100, R100, R7.reuse ;  /* 0x0000000764647220 */ /* 0x080fe20000410000 */
[-C--:B------:R-:W-:Y:S01]  /*3e60*/  FMUL.FTZ R101, R101, R7.reuse ;  /* 0x0000000765657220 */ /* 0x080fe20000410000 */
[----:B------:R2:W4:Y:S01]  /*3e70*/  MUFU.EX2 R12, R172 ;  /* 0x000000ac000c7308 */ /* 0x0005220000000800 */
        /* <DEDUP_REMOVED lines=8> */
[----:B--2---:R-:W-:Y:S01]  /*3f00*/  FFMA.FTZ R172, R192, UR10, -R211 ;  /* 0x0000000ac0ac7c23 */ /* 0x004fe200080108d3 */
        /* <DEDUP_REMOVED lines=8> */
[----:B------:R-:W-:Y:S01]  /*3f90*/  FMUL.FTZ R132, R132, R7 ;  /* 0x0000000784847220 */ /* 0x000fe20000410000 */
[----:B-1----:R-:W-:Y:S01]  /*3fa0*/  FMNMX.FTZ R3, R176, R3, !PT ;  /* 0x00000003b0037209 */ /* 0x002fe20007810000 */
[-C--:B------:R-:W-:Y:S01]  /*3fb0*/  FMUL.FTZ R133, R133, R7.reuse ;  /* 0x0000000785857220 */ /* 0x080fe20000410000 */
[-C--:B------:R-:W-:Y:S01]  /*3fc0*/  FMUL.FTZ R136, R136, R7.reuse ;  /* 0x0000000788887220 */ /* 0x080fe20000410000 */
[-C--:B------:R-:W-:Y:S01]  /*3fd0*/  FMUL.FTZ R137, R137, R7.reuse ;  /* 0x0000000789897220 */ /* 0x080fe20000410000 */
[-C--:B------:R-:W-:Y:S01]  /*3fe0*/  FMUL.FTZ R140, R140, R7.reuse ;  /* 0x000000078c8c7220 */ /* 0x080fe20000410000 */
[C---:B------:R-:W-:Y:S01]  /*3ff0*/  FMUL.FTZ R189, R3.reuse, UR10 ;  /* 0x0000000a03bd7c20 */ /* 0x040fe20008410000 */
[----:B------:R-:W1:Y:S01]  /*4000*/  MUFU.EX2 R157, R157 ;  /* 0x0000009d009d7308 */ /* 0x000e620000000800 */
[----:B------:R-:W-:Y:S01]  /*4010*/  FADD.FTZ R177, -R3, R210 ;  /* 0x000000d203b17221 */ /* 0x000fe20000010100 */
[-C--:B------:R-:W-:Y:S01]  /*4020*/  FMUL.FTZ R141, R141, R7.reuse ;  /* 0x000000078d8d7220 */ /* 0x080fe20000410000 */
[--C-:B------:R-:W-:Y:S01]  /*4030*/  FFMA.FTZ R214, R187, UR10, -R189.reuse ;  /* 0x0000000abbd67c23 */ /* 0x100fe200080108bd */
[--C-:B------:R-:W-:Y:S01]  /*4040*/  FFMA.FTZ R187, R190, UR10, -R189.reuse ;  /* 0x0000000abebb7c23 */ /* 0x100fe200080108bd */
[--C-:B------:R-:W-:Y:S01]  /*4050*/  FFMA.FTZ R190, R191, UR10, -R189.reuse ;  /* 0x0000000abfbe7c23 */ /* 0x100fe200080108bd */
[----:B------:R-:W-:Y:S01]  /*4060*/  FADD.FTZ R191, R9, R6 ;  /* 0x0000000609bf7221 */ /* 0x000fe20000010000 */
[----:B------:R-:W-:Y:S01]  /*4070*/  FMUL.FTZ R177, R177, UR10 ;  /* 0x0000000ab1b17c20 */ /* 0x000fe20008410000 */
[----:B------:R-:W1:Y:S01]  /*4080*/  MUFU.EX2 R14, R14 ;  /* 0x0000000e000e7308 */ /* 0x000e620000000800 */
[----:B------:R-:W-:Y:S01]  /*4090*/  FFMA.FTZ R180, R154, UR10, -R189 ;  /* 0x0000000a9ab47c23 */ /* 0x000fe200080108bd */
[----:B------:R-:W-:Y:S01]  /*40a0*/  FADD.FTZ R6, R8, R191 ;  /* 0x000000bf08067221 */ /* 0x000fe20000010000 */
[--C-:B------:R-:W-:Y:S01]  /*40b0*/  FFMA.FTZ R155, R155, UR10, -R189.reuse ;  /* 0x0000000a9b9b7c23 */ /* 0x100fe200080108bd */
[--C-:B------:R-:W-:Y:S01]  /*40c0*/  FFMA.FTZ R184, R158, UR10, -R189.reuse ;  /* 0x0000000a9eb87c23 */ /* 0x100fe200080108bd */
[----:B------:R-:W-:Y:S01]  /*40d0*/  FFMA.FTZ R159, R159, UR10, -R189 ;  /* 0x0000000a9f9f7c23 */ /* 0x000fe200080108bd */
[----:B------:R-:W-:Y:S01]  /*40e0*/  FADD.FTZ R191, R11, R6 ;  /* 0x000000060bbf7221 */ /* 0x000fe20000010000 */
[-C--:B------:R-:W-:Y:S01]  /*40f0*/  FMUL.FTZ R144, R144, R7.reuse ;  /* 0x0000000790907220 */ /* 0x080fe20000410000 */
[----:B------:R-:W1:Y:S01]  /*4100*/  MUFU.EX2 R161, R161 ;  /* 0x000000a100a17308 */ /* 0x000e620000000800 */
[-C--:B------:R-:W-:Y:S01]  /*4110*/  FMUL.FTZ R145, R145, R7.reuse ;  /* 0x0000000791917220 */ /* 0x080fe20000410000 */
[----:B---3--:R-:W-:Y:S01]  /*4120*/  FADD.FTZ R6, R156, R191 ;  /* 0x000000bf9c067221 */ /* 0x008fe20000010000 */
[-C--:B------:R-:W-:Y:S01]  /*4130*/  FMUL.FTZ R148, R148, R7.reuse ;  /* 0x0000000794947220 */ /* 0x080fe20000410000 */
[----:B------:R-:W-:Y:S01]  /*4140*/  FMUL.FTZ R149, R149, R7 ;  /* 0x0000000795957220 */ /* 0x000fe20000410000 */
[--C-:B------:R-:W-:Y:S01]  /*4150*/  FFMA.FTZ R185, R162, UR10, -R189.reuse ;  /* 0x0000000aa2b97c23 */ /* 0x100fe200080108bd */
[----:B-----5:R-:W-:Y:S01]  /*4160*/  FADD.FTZ R191, R13, R6 ;  /* 0x000000060dbf7221 */ /* 0x020fe20000010000 */
[----:B------:R-:W-:Y:S01]  /*4170*/  FFMA.FTZ R188, R163, UR10, -R189 ;  /* 0x0000000aa3bc7c23 */ /* 0x000fe200080108bd */
[----:B------:R-:W3:Y:S01]  /*4180*/  MUFU.EX2 R168, R168 ;  /* 0x000000a800a87308 */ /* 0x000ee20000000800 */
[----:B------:R-:W-:Y:S01]  /*4190*/  F2FP.F16.F32.PACK_AB R152, R9, R152 ;  /* 0x000000980998723e */ /* 0x000fe200000000ff */
[----:B------:R-:W-:Y:S01]  /*41a0*/  FADD.FTZ R6, R10, R191 ;  /* 0x000000bf0a067221 */ /* 0x000fe20000010000 */
[--C-:B------:R-:W-:Y:S01]  /*41b0*/  FFMA.FTZ R163, R166, UR10, -R189.reuse ;  /* 0x0000000aa6a37c23 */ /* 0x100fe200080108bd */
[--C-:B------:R-:W-:Y:S01]  /*41c0*/  FFMA.FTZ R192, R167, UR10, -R189.reuse ;  /* 0x0000000aa7c07c23 */ /* 0x100fe200080108bd */
[--C-:B------:R-:W-:Y:S01]  /*41d0*/  FFMA.FTZ R167, R170, UR10, -R189.reuse ;  /* 0x0000000aaaa77c23 */ /* 0x100fe200080108bd */
[----:B0-----:R-:W-:Y:S01]  /*41e0*/  FADD.FTZ R191, R15, R6 ;  /* 0x000000060fbf7221 */ /* 0x001fe20000010000 */
[--C-:B------:R-:W-:Y:S01]  /*41f0*/  FFMA.FTZ R210, R175, UR10, -R189.reuse ;  /* 0x0000000aafd27c23 */ /* 0x100fe200080108bd */
[----:B------:R-:W0:Y:S01]  /*4200*/  MUFU.EX2 R165, R165 ;  /* 0x000000a500a57308 */ /* 0x000e220000000800 */
[----:B------:R-:W-:Y:S01]  /*4210*/  FFMA.FTZ R175, R178, UR10, -R189 ;  /* 0x0000000ab2af7c23 */ /* 0x000fe200080108bd */
[----:B------:R-:W-:Y:S01]  /*4220*/  FADD.FTZ R6, R160, R191 ;  /* 0x000000bfa0067221 */ /* 0x000fe20000010000 */
[--C-:B------:R-:W-:Y:S01]  /*4230*/  FFMA.FTZ R212, R179, UR10, -R189.reuse ;  /* 0x0000000ab3d47c23 */ /* 0x100fe200080108bd */
[--C-:B------:R-:W-:Y:S01]  /*4240*/  FFMA.FTZ R179, R182, UR10, -R189.reuse ;  /* 0x0000000ab6b37c23 */ /* 0x100fe200080108bd */
[--C-:B------:R-:W-:Y:S01]  /*4250*/  FFMA.FTZ R182, R183, UR10, -R189.reuse ;  /* 0x0000000ab7b67c23 */ /* 0x100fe200080108bd */
[----:B----4-:R-:W-:Y:S01]  /*4260*/  FADD.FTZ R191, R21, R6 ;  /* 0x0000000615bf7221 */ /* 0x010fe20000010000 */
[----:B------:R-:W-:Y:S01]  /*4270*/  FFMA.FTZ R183, R186, UR10, -R189 ;  /* 0x0000000abab77c23 */ /* 0x000fe200080108bd */
[----:B------:R-:W4:Y:S01]  /*4280*/  MUFU.EX2 R20, R20 ;  /* 0x0000001400147308 */ /* 0x000f220000000800 */
[----:B------:R-:W-:-:S02]  /*4290*/  IMAD.U32 R186, RZ, RZ, UR23 ;  /* 0x00000017ffba7e24 */ /* 0x000fc4000f8e00ff */
[----:B------:R-:W-:Y:S01]  /*42a0*/  FADD.FTZ R6, R12, R191 ;  /* 0x000000bf0c067221 */ /* 0x000fe20000010000 */
[----:B------:R-:W-:Y:S01]  /*42b0*/  IADD3 R178, -R213, 0xb, RZ ;  /* 0x0000000bd5b27810 */ /* 0x000fe20007ffe1ff */
[--C-:B------:R-:W-:Y:S01]  /*42c0*/  FFMA.FTZ R194, R194, UR10, -R189.reuse ;  /* 0x0000000ac2c27c23 */ /* 0x100fe200080108bd */
[----:B------:R-:W-:Y:S02]  /*42d0*/  @!P1 VIADD R154, R186, 0x22840 ;  /* 0x00022840ba9a9836 */ /* 0x000fe40000000000 */
[----:B------:R-:W-:Y:S01]  /*42e0*/  FADD.FTZ R191, R153, R6 ;  /* 0x0000000699bf7221 */ /* 0x000fe20000010000 */
[--C-:B------:R-:W-:Y:S01]  /*42f0*/  FFMA.FTZ R195, R195, UR10, -R189.reuse ;  /* 0x0000000ac3c37c23 */ /* 0x100fe200080108bd */
[----:B------:R-:W5:Y:S01]  /*4300*/  MUFU.EX2 R169, R169 ;  /* 0x000000a900a97308 */ /* 0x000f620000000800 */
[----:B------:R-:W-:Y:S01]  /*4310*/  FFMA.FTZ R198, R198, UR10, -R189 ;  /* 0x0000000ac6c67c23 */ /* 0x000fe200080108bd */
[----:B--2---:R-:W-:Y:S01]  /*4320*/  FADD.FTZ R6, R164, R191 ;  /* 0x000000bfa4067221 */ /* 0x004fe20000010000 */
[----:B------:R-:W-:Y:S01]  /*4330*/  @!P1 PRMT R154, RZ, 0x654, R154 ;  /* 0x00000654ff9a9816 */ /* 0x000fe2000000009a */
[----:B------:R-:W-:Y:S01]  /*4340*/  FFMA.FTZ R199, R199, UR10, -R189 ;  /* 0x0000000ac7c77c23 */ /* 0x000fe200080108bd */
[----:B------:R2:W-:Y:S06]  /*4350*/  BAR.ARV R178, 0x100 ;  /* 0x000400b20000751d */ /* 0x0005ec0000002000 */
[----:B-1----:R-:W-:Y:S01]  /*4360*/  FADD.FTZ R191, R157, R6 ;  /* 0x000000069dbf7221 */ /* 0x002fe20000010000 */
[----:B------:R-:W1:Y:S01]  /*4370*/  MUFU.EX2 R172, R172 ;  /* 0x000000ac00ac7308 */ /* 0x000e620000000800 */
[----:B------:R3:W-:Y:S01]  /*4380*/  @!P1 SYNCS.ARRIVE.TRANS64.RED.A1T0 RZ, [R154+URZ], RZ ;  /* 0x000000ff9aff99a7 */ /* 0x0007e2000810043f */
[----:B------:R-:W-:Y:S01]  /*4390*/  FFMA.FTZ R181, R197, UR10, -R211 ;  /* 0x0000000ac5b57c23 */ /* 0x000fe200080108d3 */
[----:B------:R-:W-:Y:S01]  /*43a0*/  FADD.FTZ R6, R14, R191 ;  /* 0x000000bf0e067221 */ /* 0x000fe20000010000 */
[----:B------:R-:W-:-:S02]  /*43b0*/  F2FP.F16.F32.PACK_AB R158, R15, R10 ;  /* 0x0000000a0f9e723e */ /* 0x000fc400000000ff */
[----:B------:R-:W-:Y:S01]  /*43c0*/  F2FP.F16.F32.PACK_AB R162, R153, R12 ;  /* 0x0000000c99a2723e */ /* 0x000fe200000000ff */
[----:B------:R-:W-:Y:S01]  /*43d0*/  FADD.FTZ R191, R161, R6 ;  /* 0x00000006a1bf7221 */ /* 0x000fe20000010000 */
[----:B------:R-:W2:Y:S01]  /*43e0*/  MUFU.EX2 R173, R173 ;  /* 0x000000ad00ad7308 */ /* 0x000ea20000000800 */
[----:B---3--:R-:W-:Y:S02]  /*43f0*/  F2FP.F16.F32.PACK_AB R154, R11, R8 ;  /* 0x000000080b9a723e */ /* 0x008fe400000000ff */
[----:B------:R-:W-:Y:S01]  /*4400*/  FADD.FTZ R6, R168, R191 ;  /* 0x000000bfa8067221 */ /* 0x000fe20000010000 */
[----:B------:R-:W-:Y:S02]  /*4410*/  F2FP.F16.F32.PACK_AB R166, R161, R14 ;  /* 0x0000000ea1a6723e */ /* 0x000fe400000000ff */
[C---:B0-----:R-:W-:Y:S01]  /*4420*/  F2FP.F16.F32.PACK_AB R168, R165.reuse, R168 ;  /* 0x000000a8a5a8723e */ /* 0x041fe200000000ff */
[----:B------:R-:W-:Y:S01]  /*4430*/  FADD.FTZ R191, R165, R6 ;  /* 0x00000006a5bf7221 */ /* 0x000fe20000010000 */
[----:B------:R-:W0:Y:S01]  /*4440*/  MUFU.EX2 R177, R177 ;  /* 0x000000b100b17308 */ /* 0x000e220000000800 */
[----:B------:R-:W-:-:S02]  /*4450*/  F2FP.F16.F32.PACK_AB R164, R157, R164 ;  /* 0x000000a49da4723e */ /* 0x000fc400000000ff */
[----:B----4-:R-:W-:Y:S01]  /*4460*/  FADD.FTZ R6, R20, R191 ;  /* 0x000000bf14067221 */ /* 0x010fe20000010000 */
[----:B-----5:R-:W-:Y:S02]  /*4470*/  F2FP.F16.F32.PACK_AB R170, R169, R20 ;  /* 0x00000014a9aa723e */ /* 0x020fe400000000ff */
[----:B------:R-:W-:Y:S01]  /*4480*/  F2FP.F16.F32.PACK_AB R156, R13, R156 ;  /* 0x0000009c0d9c723e */ /* 0x000fe200000000ff */
[----:B------:R-:W-:Y:S01]  /*4490*/  FADD.FTZ R7, R169, R6 ;  /* 0x00000006a9077221 */ /* 0x000fe20000010000 */
[----:B------:R-:W3:Y:S01]  /*44a0*/  MUFU.EX2 R180, R180 ;  /* 0x000000b400b47308 */ /* 0x000ee20000000800 */
[----:B------:R-:W-:Y:S02]  /*44b0*/  F2FP.F16.F32.PACK_AB R160, R21, R160 ;  /* 0x000000a015a0723e */ /* 0x000fe400000000ff */
[----:B-1----:R-:W-:Y:S01]  /*44c0*/  FADD.FTZ R6, R172, R7 ;  /* 0x00000007ac067221 */ /* 0x002fe20000010000 */
[----:B--2---:R-:W-:-:S03]  /*44d0*/  F2FP.F16.F32.PACK_AB R172, R173, R172 ;  /* 0x000000acadac723e */ /* 0x004fc600000000ff */
[----:B------:R-:W-:Y:S01]  /*44e0*/  FADD.FTZ R9, R173, R6 ;  /* 0x00000006ad097221 */ /* 0x000fe20000010000 */
[----:B------:R1:W2:Y:S01]  /*44f0*/  MUFU.EX2 R176, R196 ;  /* 0x000000c400b07308 */ /* 0x0002a20000000800 */
[-C--:B0-----:R-:W-:Y:S01]  /*4500*/  FMUL.FTZ R26, R26, R177.reuse ;  /* 0x000000b11a1a7220 */ /* 0x081fe20000410000 */
[-C--:B------:R-:W-:Y:S01]  /*4510*/  FMUL.FTZ R27, R27, R177.reuse ;  /* 0x000000b11b1b7220 */ /* 0x080fe20000410000 */
[-C--:B------:R-:W-:Y:S01]  /*4520*/  FMUL.FTZ R30, R30, R177.reuse ;  /* 0x000000b11e1e7220 */ /* 0x080fe20000410000 */
[-C--:B------:R-:W-:Y:S01]  /*4530*/  FMUL.FTZ R31, R31, R177.reuse ;  /* 0x000000b11f1f7220 */ /* 0x080fe20000410000 */
[-C--:B------:R-:W-:Y:S01]  /*4540*/  FMUL.FTZ R34, R34, R177.reuse ;  /* 0x000000b122227220 */ /* 0x080fe20000410000 */
[-C--:B------:R-:W-:Y:S01]  /*4550*/  FMUL.FTZ R35, R35, R177.reuse ;  /* 0x000000b123237220 */ /* 0x080fe20000410000 */
[-C--:B------:R-:W-:Y:S01]  /*4560*/  FMUL.FTZ R38, R38, R177.reuse ;  /* 0x000000b126267220 */ /* 0x080fe20000410000 */
[----:B------:R-:W0:Y:S01]  /*4570*/  MUFU.EX2 R155, R155 ;  /* 0x0000009b009b7308 */ /* 0x000e220000000800 */
[----:B---3--:R-:W-:Y:S01]  /*4580*/  FFMA.FTZ R4, R177, R4, R180 ;  /* 0x00000004b1047223 */ /* 0x008fe200000100b4 */
[--C-:B-1----:R-:W-:Y:S01]  /*4590*/  FFMA.FTZ R196, R171, UR10, -R189.reuse ;  /* 0x0000000aabc47c23 */ /* 0x102fe200080108bd */
[----:B------:R-:W-:Y:S01]  /*45a0*/  FFMA.FTZ R171, R174, UR10, -R189 ;  /* 0x0000000aaeab7c23 */ /* 0x000fe200080108bd */
[-C--:B------:R-:W-:Y:S01]  /*45b0*/  FMUL.FTZ R39, R39, R177.reuse ;  /* 0x000000b127277220 */ /* 0x080fe20000410000 */
[-C--:B------:R-:W-:Y:S01]  /*45c0*/  FMUL.FTZ R42, R42, R177.reuse ;  /* 0x000000b12a2a7220 */ /* 0x080fe20000410000 */
[-C--:B------:R-:W-:Y:S01]  /*45d0*/  FMUL.FTZ R43, R43, R177.reuse ;  /* 0x000000b12b2b7220 */ /* 0x080fe20000410000 */
[-C--:B------:R-:W-:Y:S01]  /*45e0*/  FMUL.FTZ R46, R46, R177.reuse ;  /* 0x000000b12e2e7220 */ /* 0x080fe20000410000 */
[----:B------:R-:W1:Y:S01]  /*45f0*/  MUFU.EX2 R184, R184 ;  /* 0x000000b800b87308 */ /* 0x000e620000000800 */
[----:B--2---:R-:W-:Y:S01]  /*4600*/  FADD.FTZ R6, R176, R9 ;  /* 0x00000009b0067221 */ /* 0x004fe20000010000 */
[-C--:B------:R-:W-:Y:S01]  /*4610*/  FMUL.FTZ R47, R47, R177.reuse ;  /* 0x000000b12f2f7220 */ /* 0x080fe20000410000 */
[-C--:B------:R-:W-:Y:S01]  /*4620*/  FMUL.FTZ R50, R50, R177.reuse ;  /* 0x000000b132327220 */ /* 0x080fe20000410000 */
[-C--:B------:R-:W-:Y:S01]  /*4630*/  FMUL.FTZ R51, R51, R177.reuse ;  /* 0x000000b133337220 */ /* 0x080fe20000410000 */
[-C--:B------:R-:W-:Y:S01]  /*4640*/  FMUL.FTZ R54, R54, R177.reuse ;  /* 0x000000b136367220 */ /* 0x080fe20000410000 */
[-C--:B------:R-:W-:Y:S01]  /*4650*/  FMUL.FTZ R55, R55, R177.reuse ;  /* 0x000000b137377220 */ /* 0x080fe20000410000 */
[-C--:B------:R-:W-:Y:S01]  /*4660*/  FMUL.FTZ R58, R58, R177.reuse ;  /* 0x000000b13a3a7220 */ /* 0x080fe20000410000 */
[----:B------:R-:W2:Y:S01]  /*4670*/  MUFU.EX2 R159, R159 ;  /* 0x0000009f009f7308 */ /* 0x000ea20000000800 */
[C---:B0-----:R-:W-:Y:S01]  /*4680*/  FADD.FTZ R9, R155.reuse, R4 ;  /* 0x000000049b097221 */ /* 0x041fe20000010000 */
[----:B------:R-:W-:Y:S01]  /*4690*/  F2FP.F16.F32.PACK_AB R153, R155, R180 ;  /* 0x000000b49b99723e */ /* 0x000fe200000000ff */
[-C--:B------:R-:W-:Y:S01]  /*46a0*/  FMUL.FTZ R59, R59, R177.reuse ;  /* 0x000000b13b3b7220 */ /* 0x080fe20000410000 */
[-C--:B------:R-:W-:Y:S01]  /*46b0*/  FMUL.FTZ R62, R62, R177.reuse ;  /* 0x000000b13e3e7220 */ /* 0x080fe20000410000 */
[-C--:B------:R-:W-:Y:S01]  /*46c0*/  FMUL.FTZ R63, R63, R177.reuse ;  /* 0x000000b13f3f7220 */ /* 0x080fe20000410000 */
[-C--:B------:R-:W-:Y:S01]  /*46d0*/  FMUL.FTZ R66, R66, R177.reuse ;  /* 0x000000b142427220 */ /* 0x080fe20000410000 */
[-C--:B------:R-:W-:Y:S01]  /*46e0*/  FMUL.FTZ R67, R67, R177.reuse ;  /* 0x000000b143437220 */ /* 0x080fe20000410000 */
[----:B------:R-:W0:Y:S01]  /*46f0*/  MUFU.EX2 R185, R185 ;  /* 0x000000b900b97308 */ /* 0x000e220000000800 */
        /* <DEDUP_REMOVED lines=8> */
[C---:B--2---:R-:W-:Y:S01]  /*4780*/  FADD.FTZ R4, R159.reuse, R4 ;  /* 0x000000049f047221 */ /* 0x044fe20000010000 */
[----:B------:R-:W-:Y:S01]  /*4790*/  F2FP.F16.F32.PACK_AB R155, R159, R184 ;  /* 0x000000b89f9b723e */ /* 0x000fe200000000ff */
[-C--:B------:R-:W-:Y:S01]  /*47a0*/  FMUL.FTZ R82, R82, R177.reuse ;  /* 0x000000b152527220 */ /* 0x080fe20000410000 */
[-C--:B------:R-:W-:Y:S01]  /*47b0*/  FMUL.FTZ R83, R83, R177.reuse ;  /* 0x000000b153537220 */ /* 0x080fe20000410000 */
[-C--:B------:R-:W-:Y:S01]  /*47c0*/  FMUL.FTZ R86, R86, R177.reuse ;  /* 0x000000b156567220 */ /* 0x080fe20000410000 */
[-C--:B------:R-:W-:Y:S01]  /*47d0*/  FMUL.FTZ R87, R87, R177.reuse ;  /* 0x000000b157577220 */ /* 0x080fe20000410000 */
[-C--:B------:R-:W-:Y:S01]  /*47e0*/  FMUL.FTZ R90, R90, R177.reuse ;  /* 0x000000b15a5a7220 */ /* 0x080fe20000410000 */
[----:B------:R-:W2:Y:S01]  /*47f0*/  MUFU.EX2 R163, R163 ;  /* 0x000000a300a37308 */ /* 0x000ea20000000800 */
        /* <DEDUP_REMOVED lines=22> */
[----:B------:R-:W-:Y:S01]  /*4960*/  FMUL.FTZ R126, R126, R177 ;  /* 0x000000b17e7e7220 */ /* 0x000fe20000410000 */
        /* <DEDUP_REMOVED lines=15> */
[----:B------:R-:W-:Y:S01]  /*4a60*/  FMUL.FTZ R147, R147, R177 ;  /* 0x000000b193937220 */ /* 0x000fe20000410000 */
[----:B------:R-:W1:Y:S01]  /*4a70*/  MUFU.EX2 R210, R210 ;  /* 0x000000d200d27308 */ /* 0x000e620000000800 */
[C---:B--2---:R-:W-:Y:S01]  /*4a80*/  FADD.FTZ R4, R196.reuse, R9 ;  /* 0x00000009c4047221 */ /* 0x044fe20000010000 */
[----:B------:R-:W-:Y:S01]  /*4a90*/  F2FP.F16.F32.PACK_AB R161, R196, R167 ;  /* 0x000000a7c4a1723e */ /* 0x000fe200000000ff */
[-C--:B------:R-:W-:Y:S01]  /*4aa0*/  FMUL.FTZ R150, R150, R177.reuse ;  /* 0x000000b196967220 */ /* 0x080fe20000410000 */
[----:B------:R-:W-:Y:S01]  /*4ab0*/  FMUL.FTZ R151, R151, R177 ;  /* 0x000000b197977220 */ /* 0x000fe20000410000 */
[----:B------:R-:W-:-:S03]  /*4ac0*/  F2FP.F16.F32.PACK_AB R157, R188, R185 ;  /* 0x000000b9bc9d723e */ /* 0x000fc600000000ff */
[----:B------:R-:W2:Y:S01]  /*4ad0*/  MUFU.EX2 R175, R175 ;  /* 0x000000af00af7308 */ /* 0x000ea20000000800 */
[----:B0-----:R-:W-:-:S07]  /*4ae0*/  FADD.FTZ R9, R171, R4 ;  /* 0x00000004ab097221 */ /* 0x001fce0000010000 */
[----:B------:R-:W0:Y:S01]  /*4af0*/  MUFU.EX2 R212, R212 ;  /* 0x000000d400d47308 */ /* 0x000e220000000800 */
[C---:B-1----:R-:W-:Y:S01]  /*4b00*/  FADD.FTZ R4, R210.reuse, R9 ;  /* 0x00000009d2047221 */ /* 0x042fe20000010000 */
[----:B------:R-:W-:-:S06]  /*4b10*/  F2FP.F16.F32.PACK_AB R163, R210, R171 ;  /* 0x000000abd2a3723e */ /* 0x000fcc00000000ff */
[----:B------:R-:W1:Y:S01]  /*4b20*/  MUFU.EX2 R179, R179 ;  /* 0x000000b300b37308 */ /* 0x000e620000000800 */
[----:B--2---:R-:W-:-:S07]  /*4b30*/  FADD.FTZ R9, R175, R4 ;  /* 0x00000004af097221 */ /* 0x004fce0000010000 */
[----:B------:R-:W2:Y:S01]  /*4b40*/  MUFU.EX2 R182, R182 ;  /* 0x000000b600b67308 */ /* 0x000ea20000000800 */
[C---:B0-----:R-:W-:Y:S01]  /*4b50*/  FADD.FTZ R4, R212.reuse, R9 ;  /* 0x00000009d4047221 */ /* 0x041fe20000010000 */
[----:B------:R-:W-:-:S06]  /*4b60*/  F2FP.F16.F32.PACK_AB R165, R212, R175 ;  /* 0x000000afd4a5723e */ /* 0x000fcc00000000ff */
[----:B------:R-:W0:Y:S01]  /*4b70*/  MUFU.EX2 R183, R183 ;  /* 0x000000b700b77308 */ /* 0x000e220000000800 */
[----:B-1----:R-:W-:-:S07]  /*4b80*/  FADD.FTZ R9, R179, R4 ;  /* 0x00000004b3097221 */ /* 0x002fce0000010000 */
[----:B------:R-:W1:Y:S01]  /*4b90*/  MUFU.EX2 R214, R214 ;  /* 0x000000d600d67308 */ /* 0x000e620000000800 */
[C---:B--2---:R-:W-:Y:S01]  /*4ba0*/  FADD.FTZ R4, R182.reuse, R9 ;  /* 0x00000009b6047221 */ /* 0x044fe20000010000 */
[----:B------:R-:W-:-:S06]  /*4bb0*/  F2FP.F16.F32.PACK_AB R167, R182, R179 ;  /* 0x000000b3b6a7723e */ /* 0x000fcc00000000ff */
        /* <DEDUP_REMOVED lines=16> */
[----:B0-----:R-:W-:Y:S01]  /*4cc0*/  FADD.FTZ R9, R7, R4 ;  /* 0x0000000407097221 */ /* 0x001fe20000010000 */
[C---:B-1----:R-:W-:Y:S01]  /*4cd0*/  FADD.FTZ R6, R181.reuse, R6 ;  /* 0x00000006b5067221 */ /* 0x042fe20000010000 */
[----:B------:R-:W-:Y:S02]  /*4ce0*/  F2FP.F16.F32.PACK_AB R174, R181, R176 ;  /* 0x000000b0b5ae723e */ /* 0x000fe400000000ff */
[C---:B--2---:R-:W-:Y:S01]  /*4cf0*/  FADD.FTZ R4, R10.reuse, R9 ;  /* 0x000000090a047221 */ /* 0x044fe20000010000 */
[----:B------:R-:W-:Y:S01]  /*4d00*/  F2FP.F16.F32.PACK_AB R175, R10, R7 ;  /* 0x000000070aaf723e */ /* 0x000fe200000000ff */
[----:B------:R-:W-:Y:S06]  /*4d10*/  @!P0 BRA `(.L_x_392) ;  /* 0x0000000000048947 */ /* 0x000fec0003800000 */
[----:B------:R-:W-:Y:S01]  /*4d20*/  BPT.TRAP 0x1 ;  /* 0x000000040000795c */ /* 0x000fe20000300000 */
.L_x_392:
[----:B------:R0:W1:Y:S01]  /*4d30*/  SYNCS.PHASECHK.TRANS64.TRYWAIT P3, [UR23+0x22850], R5 ;  /* 0x02285005ff0075a7 */ /* 0x0000620008060157 */
[----:B------:R-:W-:Y:S05]  /*4d40*/  @!P0 BRA `(.L_x_393) ;  /* 0x0000000000048947 */ /* 0x000fea0003800000 */
[----:B------:R-:W-:Y:S01]  /*4d50*/  BPT.TRAP 0x1 ;  /* 0x000000040000795c */ /* 0x000fe20000300000 */
.L_x_393:
[----:B-1----:R-:W-:Y:S05]  /*4d60*/  @P3 BRA `(.L_x_394) ;  /* 0x0000000000083947 */ /* 0x002fea0003800000 */
[----:B------:R-:W1:Y:S02]  /*4d70*/  SYNCS.PHASECHK.TRANS64.TRYWAIT P3, [UR23+0x22850], R5 ;  /* 0x02285005ff0075a7 */ /* 0x000e640008060157 */
[----:B-1----:R-:W-:Y:S05]  /*4d80*/  @!P3 BRA `(.L_x_395) ;  /* 0x0000009800dcb947 */ /* 0x002fea0003800000 */
.L_x_394:
[----:B------:R-:W2:Y:S01]  /*4d90*/  S2R R7, SR_TID.X ;  /* 0x0000000000077919 */ /* 0x000ea20000002100 */
[----:B------:R-:W-:Y:S01]  /*4da0*/  UIMAD UR11, UR37, 0xc00, UR21 ;  /* 0x00000c00250b78a4 */ /* 0x000fe2000f8e0215 */
[----:B-1----:R-:W-:Y:S01]  /*4db0*/  @!P1 VIADD R186, R186, 0x22860 ;  /* 0x00022860baba9836 */ /* 0x002fe20000000000 */
[----:B------:R-:W-:Y:S01]  /*4dc0*/  UMOV UR7, 0x40000040 ;  /* 0x4000004000077882 */ /* 0x000fe20000000000 */
[----:B------:R-:W-:-:S03]  /*4dd0*/  IMAD.MOV.U32 R210, RZ, RZ, R3 ;  /* 0x000000ffffd27224 */ /* 0x000fc600078e0003 */
[----:B------:R-:W-:Y:S01]  /*4de0*/  @!P1 PRMT R186, RZ, 0x654, R186 ;  /* 0x00000654ffba9816 */ /* 0x000fe200000000ba */
[----:B------:R-:W-:Y:S01]  /*4df0*/  UMOV UR6, UR11 ;  /* 0x0000000b00067c82 */ /* 0x000fe20008000000 */
[----:B--2---:R-:W-:-:S05]  /*4e00*/  SHF.R.U32.HI R7, RZ, 0x7, R7 ;  /* 0x00000007ff077819 */ /* 0x004fca0000011607 */
[----:B0-----:R-:W-:Y:S02]  /*4e10*/  VIADD R5, R7, 0x8 ;  /* 0x0000000807057836 */ /* 0x001fe40000000000 */
[----:B------:R-:W-:-:S03]  /*4e20*/  IMAD.MOV.U32 R7, RZ, RZ, R0 ;  /* 0x000000ffff077224 */ /* 0x000fc600078e0000 */
        /* <DEDUP_REMOVED lines=36> */
.L_x_387:
[----:B0---4-:R-:W0:Y:S01]  /*5070*/  SHFL.BFLY PT, R5, R6, 0x2, 0x1f ;  /* 0x0c401f0006057f89 */ /* 0x011e2200000e0000 */
[----:B------:R-:W-:Y:S01]  /*5080*/  IMAD.MOV.U32 R9, RZ, RZ, RZ ;  /* 0x000000ffff097224 */ /* 0x000fe200078e00ff */
[----:B------:R-:W-:Y:S01]  /*5090*/  UIADD3 UR37, UR37, 0x1, URZ ;  /* 0x0000000125257890 */ /* 0x000fe2000fffe03f */
[----:B------:R-:W-:Y:S01]  /*50a0*/  IMAD.U32 R13, RZ, RZ, UR10 ;  /* 0x0000000aff0d7e24 */ /* 0x000fe2000f8e00ff */
[----:B------:R-:W1:Y:S01]  /*50b0*/  SHFL.BFLY PT, R7, R4, 0x2, 0x1f ;  /* 0x0c401f0004077f89 */ /* 0x000e6200000e0000 */
[----:B------:R2:W-:Y:S06]  /*50c0*/  BAR.ARV R178, 0x100 ;  /* 0x000400b20000751d */ /* 0x0005ec0000002000 */
[----:B------:R-:W-:-:S02]  /*50d0*/  UISETP.NE.AND UP0, UPT, UR37, 0x2, UPT ;  /* 0x000000022500788c */ /* 0x000fc4000bf05270 */
[----:B------:R-:W-:Y:S06]  /*50e0*/  BAR.ARV 0x8, 0x180 ;  /* 0x0206000000007b1d */ /* 0x000fec0000002000 */
[----:B------:R-:W-:Y:S01]  /*50f0*/  USEL UR4, URZ, 0x1, UP0 ;  /* 0x000000013f047887 */ /* 0x000fe20008000000 */
[----:B------:R-:W-:Y:S01]  /*5100*/  PLOP3.LUT P0, PT, PT, PT, PT, 0x8, 0x0 ;  /* 0x000000000000781c */ /* 0x000fe20003f0e170 */
[----:B0-----:R-:W-:Y:S01]  /*5110*/  FADD.FTZ R5, R5, R6 ;  /* 0x0000000605057221 */ /* 0x001fe20000010000 */
[----:B------:R-:W-:Y:S02]  /*5120*/  UIADD3 UR47, UR47, 0x1, URZ ;  /* 0x000000012f2f7890 */ /* 0x000fe4000fffe03f */
[----:B------:R-:W-:Y:S01]  /*5130*/  USEL UR37, UR37, URZ, UP0 ;  /* 0x0000003f25257287 */ /* 0x000fe20008000000 */
[----:B-1----:R-:W-:Y:S01]  /*5140*/  FADD.FTZ R7, R7, R4 ;  /* 0x0000000407077221 */ /* 0x002fe20000010000 */
[----:B------:R-:W0:Y:S01]  /*5150*/  SHFL.BFLY PT, R8, R5, 0x1, 0x1f ;  /* 0x0c201f0005087f89 */ /* 0x000e2200000e0000 */
[----:B------:R-:W-:Y:S01]  /*5160*/  IMAD.MOV.U32 R4, RZ, RZ, RZ ;  /* 0x000000ffff047224 */ /* 0x000fe200078e00ff */
[----:B------:R-:W-:Y:S01]  /*5170*/  ULOP3.LUT UR38, UR38, UR4, URZ, 0x3c, !UPT ;  /* 0x0000000426267292 */ /* 0x000fe2000f8e3c3f */
[----:B0-----:R-:W-:Y:S01]  /*5180*/  FADD.FTZ R10, R5, R8 ;  /* 0x00000008050a7221 */ /* 0x001fe20000010000 */
[----:B------:R-:W-:Y:S01]  /*5190*/  IMAD.U32 R5, RZ, RZ, UR10 ;  /* 0x0000000aff057e24 */ /* 0x000fe2000f8e00ff */
[----:B------:R-:W0:Y:S03]  /*51a0*/  SHFL.BFLY PT, R8, R7, 0x1, 0x1f ;  /* 0x0c201f0007087f89 */ /* 0x000e2600000e0000 */
[----:B------:R-:W-:-:S13]  /*51b0*/  FSETP.NE.FTZ.AND P1, PT, R10, RZ, PT ;  /* 0x000000ff0a00720b */ /* 0x000fda0003f35000 */
[----:B------:R-:W1:Y:S01]  /*51c0*/  @P1 MUFU.LG2 R6, R10 ;  /* 0x0000000a00061308 */ /* 0x000e620000000c00 */
[----:B------:R-:W-:Y:S01]  /*51d0*/  @P1 FMUL.FTZ R5, R5, 0.69314718246459960938 ;  /* 0x3f31721805051820 */ /* 0x000fe20000410000 */
[----:B0-----:R-:W-:-:S06]  /*51e0*/  FADD.FTZ R11, R7, R8 ;  /* 0x00000008070b7221 */ /* 0x001fcc0000010000 */
[----:B------:R-:W0:Y:S01]  /*51f0*/  @P1 MUFU.RCP R9, R10 ;  /* 0x0000000a00091308 */ /* 0x000e220000001000 */
[----:B------:R-:W-:Y:S01]  /*5200*/  IMAD.MOV.U32 R8, RZ, RZ, -0x800000 ;  /* 0xff800000ff087424 */ /* 0x000fe200078e00ff */
[----:B------:R-:W-:Y:S01]  /*5210*/  FSETP.NE.FTZ.AND P2, PT, R11, RZ, PT ;  /* 0x000000ff0b00720b */ /* 0x000fe20003f55000 */
[----:B-1----:R-:W-:-:S12]  /*5220*/  @P1 FMUL.FTZ R6, R6, 0.69314718246459960938 ;  /* 0x3f31721806061820 */ /* 0x002fd80000410000 */
[----:B------:R-:W1:Y:S01]  /*5230*/  @P2 MUFU.LG2 R7, R11 ;  /* 0x0000000b00072308 */ /* 0x000e620000000c00 */
[----:B------:R-:W-:Y:S01]  /*5240*/  @P2 FMUL.FTZ R13, R13, 0.69314718246459960938 ;  /* 0x3f3172180d0d2820 */ /* 0x000fe20000410000 */
[-C--:B0-----:R-:W-:Y:S01]  /*5250*/  FMUL.FTZ R24, R24, R9.reuse ;  /* 0x0000000918187220 */ /* 0x081fe20000410000 */
[-C--:B------:R-:W-:Y:S01]  /*5260*/  FMUL.FTZ R25, R25, R9.reuse ;  /* 0x0000000919197220 */ /* 0x080fe20000410000 */
[-C--:B------:R-:W-:Y:S01]  /*5270*/  FMUL.FTZ R28, R28, R9.reuse ;  /* 0x000000091c1c7220 */ /* 0x080fe20000410000 */
[-C--:B------:R-:W-:Y:S01]  /*5280*/  FMUL.FTZ R29, R29, R9.reuse ;  /* 0x000000091d1d7220 */ /* 0x080fe20000410000 */
[-C--:B------:R-:W-:Y:S01]  /*5290*/  FMUL.FTZ R32, R32, R9.reuse ;  /* 0x0000000920207220 */ /* 0x080fe20000410000 */
[-C--:B------:R-:W-:Y:S01]  /*52a0*/  FMUL.FTZ R33, R33, R9.reuse ;  /* 0x0000000921217220 */ /* 0x080fe20000410000 */
[----:B------:R-:W0:Y:S01]  /*52b0*/  @P2 MUFU.RCP R4, R11 ;  /* 0x0000000b00042308 */ /* 0x000e220000001000 */
        /* <DEDUP_REMOVED lines=59> */
[----:B0-----:R-:W-:Y:S01]  /*5670*/  FMUL.FTZ R10, R83, R4 ;  /* 0x00000004530a7220 */ /* 0x001fe20000410000 */
[----:B------:R-:W-:-:S02]  /*5680*/  IMAD.MOV.U32 R9, RZ, RZ, -0x800000 ;  /* 0xff800000ff097424 */ /* 0x000fc400078e00ff */
        /* <DEDUP_REMOVED lines=63> */
[----:B------:R-:W-:Y:S01]  /*5a80*/  @P1 FFMA.FTZ R9, R5, R0, R6 ;  /* 0x0000000005091223 */ /* 0x000fe20000010006 */
[----:B--2---:R-:W-:-:S07]  /*5a90*/  @P2 FFMA.FTZ R8, R13, R3, R14 ;  /* 0x000000030d082223 */ /* 0x004fce000001000e */
.L_x_376:
[----:B------:R-:W0:Y:S01]  /*5aa0*/  S2R R3, SR_CgaCtaId ;  /* 0x0000000000037919 */ /* 0x000e220000008800 */
[----:B------:R-:W-:Y:S01]  /*5ab0*/  MOV R0, 0x400 ;  /* 0x0000040000007802 */ /* 0x000fe20000000f00 */
[----:B------:R-:W-:Y:S01]  /*5ac0*/  BSSY B0, `(.L_x_397) ;  /* 0x00002db000007945 */ /* 0x000fe20003800000 */
[----:B------:R-:W-:Y:S02]  /*5ad0*/  BAR.SYNC.DEFER_BLOCKING 0x5, 0x180 ;  /* 0x0146000000007b1d */ /* 0x000fe40000010000 */
[----:B0-----:R-:W-:-:S05]  /*5ae0*/  LEA R0, R3, R0, 0x18 ;  /* 0x0000000003007211 */ /* 0x001fca00078ec0ff */
[----:B------:R-:W0:Y:S02]  /*5af0*/  LDS.128 R4, [R0+0x228d0] ;  /* 0x0228d00000047984 */ /* 0x000e240000000c00 */
[----:B0-----:R-:W-:Y:S02]  /*5b00*/  R2UR UR5, R5 ;  /* 0x00000000050572ca */ /* 0x001fe400000e0000 */
[----:B------:R-:W-:Y:S01]  /*5b10*/  R2UR UR6, R6 ;  /* 0x00000000060672ca */ /* 0x000fe200000e0000 */
[----:B------:R-:W-:Y:S06]  /*5b20*/  BAR.ARV 0x4, 0x180 ;  /* 0x0106000000007b1d */ /* 0x000fec0000002000 */
[----:B------:R-:W-:Y:S08]  /*5b30*/  @P0 BRA `(.L_x_398) ;  /* 0x0000001c00e40947 */ /* 0x000ff00003800000 */
[----:B------:R-:W0:Y:S01]  /*5b40*/  S2R R3, SR_SWINHI ;  /* 0x0000000000037919 */ /* 0x000e220000002f00 */
[----:B------:R-:W-:Y:S01]  /*5b50*/  F2FP.F16.F32.PACK_AB R24, R25, R24 ;  /* 0x000000181918723e */ /* 0x000fe200000000ff */
[----:B------:R-:W-:Y:S01]  /*5b60*/  ULDC.64 UR8, c[0x0][0xc00] ;  /* 0x0003000000087ab9 */ /* 0x000fe20000000a00 */
[----:B------:R-:W-:Y:S01]  /*5b70*/  F2FP.F16.F32.PACK_AB R25, R163, R26 ;  /* 0x0000001aa319723e */ /* 0x000fe200000000ff */
[----:B------:R-:W-:Y:S01]  /*5b80*/  UISETP.NE.U32.AND UP0, UPT, UR8, URZ, UPT ;  /* 0x0000003f0800728c */ /* 0x000fe2000bf05070 */
[----:B------:R-:W-:Y:S01]  /*5b90*/  F2FP.F16.F32.PACK_AB R32, R33, R32 ;  /* 0x000000202120723e */ /* 0x000fe200000000ff */
[----:B------:R-:W-:Y:S01]  /*5ba0*/  USHF.L.U32 UR10, UR46, 0x2, URZ ;  /* 0x000000022e0a7899 */ /* 0x000fe2000800063f */
[----:B------:R-:W-:Y:S01]  /*5bb0*/  F2FP.F16.F32.PACK_AB R26, R29, R28 ;  /* 0x0000001c1d1a723e */ /* 0x000fe200000000ff */
[----:B------:R-:W-:Y:S01]  /*5bc0*/  UISETP.NE.AND.EX UP0, UPT, UR9, URZ, UPT, UP0 ;  /* 0x0000003f0900728c */ /* 0x000fe2000bf05300 */
[----:B------:R-:W-:Y:S01]  /*5bd0*/  F2FP.F16.F32.PACK_AB R27, R12, R27 ;  /* 0x0000001b0c1b723e */ /* 0x000fe200000000ff */
[----:B------:R-:W-:Y:S01]  /*5be0*/  USHF.L.U64.HI UR11, UR46, 0x2, UR45 ;  /* 0x000000022e0b7899 */ /* 0x000fe2000801022d */
[----:B------:R-:W-:Y:S01]  /*5bf0*/  F2FP.F16.F32.PACK_AB R33, R162, R34 ;  /* 0x00000022a221723e */ /* 0x000fe200000000ff */
[----:B------:R-:W-:Y:S01]  /*5c00*/  UIADD3 UR4, UP1, UR10, UR8, URZ ;  /* 0x000000080a047290 */ /* 0x000fe2000ff3e03f */
[----:B------:R-:W-:-:S02]  /*5c10*/  F2FP.F16.F32.PACK_AB R40, R41, R40 ;  /* 0x000000282928723e */ /* 0x000fc400000000ff */
[----:B------:R-:W-:Y:S01]  /*5c20*/  F2FP.F16.F32.PACK_AB R34, R37, R36 ;  /* 0x000000242522723e */ /* 0x000fe200000000ff */
[----:B------:R-:W-:Y:S01]  /*5c30*/  UIADD3.X UR7, UR11, UR9, URZ, UP1, !UPT ;  /* 0x000000090b077290 */ /* 0x000fe20008ffe43f */
[----:B------:R-:W-:Y:S02]  /*5c40*/  F2FP.F16.F32.PACK_AB R35, R161, R35 ;  /* 0x00000023a123723e */ /* 0x000fe400000000ff */
[----:B------:R-:W-:Y:S01]  /*5c50*/  F2FP.F16.F32.PACK_AB R41, R160, R42 ;  /* 0x0000002aa029723e */ /* 0x000fe200000000ff */
[----:B------:R-:W-:Y:S01]  /*5c60*/  ULDC.64 UR8, c[0x0][0xc08] ;  /* 0x0003020000087ab9 */ /* 0x000fe20000000a00 */
[----:B------:R-:W-:Y:S02]  /*5c70*/  F2FP.F16.F32.PACK_AB R48, R49, R48 ;  /* 0x000000303130723e */ /* 0x000fe400000000ff */
[----:B------:R-:W-:Y:S02]  /*5c80*/  F2FP.F16.F32.PACK_AB R42, R45, R44 ;  /* 0x0000002c2d2a723e */ /* 0x000fe400000000ff */
[----:B------:R-:W-:-:S02]  /*5c90*/  F2FP.F16.F32.PACK_AB R43, R159, R43 ;  /* 0x0000002b9f2b723e */ /* 0x000fc400000000ff */
[----:B------:R-:W-:Y:S02]  /*5ca0*/  F2FP.F16.F32.PACK_AB R49, R158, R50 ;  /* 0x000000329e31723e */ /* 0x000fe400000000ff */
[----:B------:R-:W-:Y:S02]  /*5cb0*/  F2FP.F16.F32.PACK_AB R56, R57, R56 ;  /* 0x000000383938723e */ /* 0x000fe400000000ff */
[----:B------:R-:W-:Y:S02]  /*5cc0*/  F2FP.F16.F32.PACK_AB R50, R53, R52 ;  /* 0x000000343532723e */ /* 0x000fe400000000ff */
[----:B------:R-:W-:Y:S02]  /*5cd0*/  MOV R4, R0 ;  /* 0x0000000000047202 */ /* 0x000fe40000000f00 */
[----:B0-----:R-:W-:Y:S02]  /*5ce0*/  MOV R5, R3 ;  /* 0x0000000300057202 */ /* 0x001fe40000000f00 */
[----:B------:R-:W-:-:S02]  /*5cf0*/  F2FP.F16.F32.PACK_AB R51, R157, R51 ;  /* 0x000000339d33723e */ /* 0x000fc400000000ff */
[----:B------:R-:W-:Y:S01]  /*5d00*/  F2FP.F16.F32.PACK_AB R57, R156, R58 ;  /* 0x0000003a9c39723e */ /* 0x000fe200000000ff */
[----:B------:R-:W-:Y:S01]  /*5d10*/  IMAD.WIDE R114, R204, 0x2, R4 ;  /* 0x00000002cc727825 */ /* 0x000fe200078e0204 */
[----:B------:R-:W-:Y:S02]  /*5d20*/  F2FP.F16.F32.PACK_AB R64, R65, R64 ;  /* 0x000000404140723e */ /* 0x000fe400000000ff */
[----:B------:R-:W-:Y:S02]  /*5d30*/  F2FP.F16.F32.PACK_AB R58, R61, R60 ;  /* 0x0000003c3d3a723e */ /* 0x000fe400000000ff */
[C---:B------:R-:W-:Y:S02]  /*5d40*/  IADD3 R175, P1, R114.reuse, 0x20, RZ ;  /* 0x0000002072af7810 */ /* 0x040fe40007f3e0ff */
[C---:B------:R-:W-:Y:S02]  /*5d50*/  IADD3 R177, P0, R114.reuse, 0x40, RZ ;  /* 0x0000004072b17810 */ /* 0x040fe40007f1e0ff */
[C---:B------:R-:W-:Y:S01]  /*5d60*/  IADD3 R179, P4, R114.reuse, 0x60, RZ ;  /* 0x0000006072b37810 */ /* 0x040fe20007f9e0ff */
[--C-:B------:R-:W-:Y:S01]  /*5d70*/  IMAD.X R15, RZ, RZ, R115.reuse, P1 ;  /* 0x000000ffff0f7224 */ /* 0x100fe200008e0673 */
[C---:B------:R-:W-:Y:S01]  /*5d80*/  LOP3.LUT R13, R114.reuse, 0x380, RZ, 0xc0, !PT ;  /* 0x00000380720d7812 */ /* 0x040fe200078ec0ff */
[--C-:B------:R-:W-:Y:S01]  /*5d90*/  IMAD.X R21, RZ, RZ, R115.reuse, P0 ;  /* 0x000000ffff157224 */ /* 0x100fe200000e0673 */
[C---:B------:R-:W-:Y:S01]  /*5da0*/  IADD3 R181, P3, R114.reuse, 0x4000, RZ ;  /* 0x0000400072b57810 */ /* 0x040fe20007f7e0ff */
[----:B------:R-:W-:Y:S01]  /*5db0*/  IMAD.X R31, RZ, RZ, R115, P4 ;  /* 0x000000ffff1f7224 */ /* 0x000fe200020e0673 */
[----:B------:R-:W-:-:S02]  /*5dc0*/  IADD3 R183, P6, R114, 0x4020, RZ ;  /* 0x0000402072b77810 */ /* 0x000fc40007fde0ff */
[C---:B------:R-:W-:Y:S01]  /*5dd0*/  IADD3 R185, P5, R114.reuse, 0x4040, RZ ;  /* 0x0000404072b97810 */ /* 0x040fe20007fbe0ff */
[--C-:B------:R-:W-:Y:S01]  /*5de0*/  IMAD.X R39, RZ, RZ, R115.reuse, P3 ;  /* 0x000000ffff277224 */ /* 0x100fe200018e0673 */
[C---:B------:R-:W-:Y:S01]  /*5df0*/  IADD3 R187, P2, R114.reuse, 0x4060, RZ ;  /* 0x0000406072bb7810 */ /* 0x040fe20007f5e0ff */
[--C-:B------:R-:W-:Y:S01]  /*5e00*/  IMAD.X R47, RZ, RZ, R115.reuse, P6 ;  /* 0x000000ffff2f7224 */ /* 0x100fe200030e0673 */
[----:B------:R-:W-:Y:S01]  /*5e10*/  IADD3 R189, P1, R114, 0x8000, RZ ;  /* 0x0000800072bd7810 */ /* 0x000fe20007f3e0ff */
[--C-:B------:R-:W-:Y:S01]  /*5e20*/  IMAD.X R55, RZ, RZ, R115.reuse, P5 ;  /* 0x000000ffff377224 */ /* 0x100fe200028e0673 */
[----:B------:R-:W-:Y:S01]  /*5e30*/  LOP3.LUT R14, R175, 0x380, RZ, 0xc0, !PT ;  /* 0x00000380af0e7812 */ /* 0x000fe200078ec0ff */
[--C-:B------:R-:W-:Y:S01]  /*5e40*/  IMAD.X R63, RZ, RZ, R115.reuse, P2 ;  /* 0x000000ffff3f7224 */ /* 0x100fe200010e0673 */
[----:B------:R-:W-:Y:S01]  /*5e50*/  LOP3.LUT R20, R177, 0x380, RZ, 0xc0, !PT ;  /* 0x00000380b1147812 */ /* 0x000fe200078ec0ff */
[----:B------:R-:W-:Y:S01]  /*5e60*/  IMAD.X R71, RZ, RZ, R115, P1 ;  /* 0x000000ffff477224 */ /* 0x000fe200008e0673 */
[----:B------:R-:W-:-:S02]  /*5e70*/  LOP3.LUT R30, R179, 0x380, RZ, 0xc0, !PT ;  /* 0x00000380b31e7812 */ /* 0x000fc400078ec0ff */
[----:B------:R-:W-:Y:S02]  /*5e80*/  SHF.R.U64 R13, R13, 0x3, RZ ;  /* 0x000000030d0d7819 */ /* 0x000fe400000012ff */
[----:B------:R-:W-:Y:S02]  /*5e90*/  LOP3.LUT R38, R181, 0x380, RZ, 0xc0, !PT ;  /* 0x00000380b5267812 */ /* 0x000fe400078ec0ff */
[----:B------:R-:W-:Y:S02]  /*5ea0*/  IADD3 R191, P0, R114, 0x8020, RZ ;  /* 0x0000802072bf7810 */ /* 0x000fe40007f1e0ff */
[----:B------:R-:W-:Y:S02]  /*5eb0*/  SHF.R.U64 R14, R14, 0x3, RZ ;  /* 0x000000030e0e7819 */ /* 0x000fe400000012ff */
[----:B------:R-:W-:Y:S01]  /*5ec0*/  LOP3.LUT R46, R183, 0x380, RZ, 0xc0, !PT ;  /* 0x00000380b72e7812 */ /* 0x000fe200078ec0ff */
[----:B------:R-:W-:Y:S01]  /*5ed0*/  IMAD.X R79, RZ, RZ, R115, P0 ;  /* 0x000000ffff4f7224 */ /* 0x000fe200000e0673 */
[----:B------:R-:W-:-:S02]  /*5ee0*/  IADD3 R193, P4, R114, 0x8040, RZ ;  /* 0x0000804072c17810 */ /* 0x000fc40007f9e0ff */
[----:B------:R-:W-:Y:S02]  /*5ef0*/  SHF.R.U64 R20, R20, 0x3, RZ ;  /* 0x0000000314147819 */ /* 0x000fe400000012ff */
[----:B------:R-:W-:Y:S01]  /*5f00*/  LOP3.LUT R54, R185, 0x380, RZ, 0xc0, !PT ;  /* 0x00000380b9367812 */ /* 0x000fe200078ec0ff */
[--C-:B------:R-:W-:Y:S01]  /*5f10*/  IMAD.X R95, RZ, RZ, R115.reuse, P4 ;  /* 0x000000ffff5f7224 */ /* 0x100fe200020e0673 */
[C---:B------:R-:W-:Y:S02]  /*5f20*/  IADD3 R195, P3, R114.reuse, 0x8060, RZ ;  /* 0x0000806072c37810 */ /* 0x040fe40007f7e0ff */
[C---:B------:R-:W-:Y:S02]  /*5f30*/  IADD3 R197, P6, R114.reuse, 0xc000, RZ ;  /* 0x0000c00072c57810 */ /* 0x040fe40007fde0ff */
[C---:B------:R-:W-:Y:S01]  /*5f40*/  IADD3 R3, P5, R114.reuse, 0xc020, RZ ;  /* 0x0000c02072037810 */ /* 0x040fe20007fbe0ff */
[--C-:B------:R-:W-:Y:S01]  /*5f50*/  IMAD.X R99, RZ, RZ, R115.reuse, P3 ;  /* 0x000000ffff637224 */ /* 0x100fe200018e0673 */
[C---:B------:R-:W-:Y:S01]  /*5f60*/  IADD3 R110, P2, R114.reuse, 0xc040, RZ ;  /* 0x0000c040726e7810 */ /* 0x040fe20007f5e0ff */
[--C-:B------:R-:W-:Y:S01]  /*5f70*/  IMAD.X R103, RZ, RZ, R115.reuse, P6 ;  /* 0x000000ffff677224 */ /* 0x100fe200030e0673 */
[----:B------:R-:W-:Y:S01]  /*5f80*/  IADD3 R6, P1, R114, 0xc060, RZ ;  /* 0x0000c06072067810 */ /* 0x000fe20007f3e0ff */
[--C-:B------:R-:W-:Y:S01]  /*5f90*/  IMAD.X R107, RZ, RZ, R115.reuse, P5 ;  /* 0x000000ffff6b7224 */ /* 0x100fe200028e0673 */
[----:B------:R-:W-:Y:S01]  /*5fa0*/  SHF.R.U64 R30, R30, 0x3, RZ ;  /* 0x000000031e1e7819 */ /* 0x000fe200000012ff */
[----:B------:R-:W-:Y:S01]  /*5fb0*/  IMAD.X R111, RZ, RZ, R115, P2 ;  /* 0x000000ffff6f7224 */ /* 0x000fe200010e0673 */
[----:B------:R-:W-:-:S02]  /*5fc0*/  LOP3.LUT R62, R187, 0x380, RZ, 0xc0, !PT ;  /* 0x00000380bb3e7812 */ /* 0x000fc400078ec0ff */
[----:B------:R-:W-:Y:S01]  /*5fd0*/  LOP3.LUT R114, R13, R114, RZ, 0x3c, !PT ;  /* 0x000000720d727212 */ /* 0x000fe200078e3cff */
[----:B------:R-:W-:Y:S01]  /*5fe0*/  IMAD.X R13, RZ, RZ, R115, P1 ;  /* 0x000000ffff0d7224 */ /* 0x000fe200008e0673 */
[----:B------:R-:W-:Y:S02]  /*5ff0*/  SHF.R.U64 R38, R38, 0x3, RZ ;  /* 0x0000000326267819 */ /* 0x000fe400000012ff */
[----:B------:R-:W-:Y:S02]  /*6000*/  LOP3.LUT R70, R189, 0x380, RZ, 0xc0, !PT ;  /* 0x00000380bd467812 */ /* 0x000fe400078ec0ff */
[----:B------:R-:W-:Y:S02]  /*6010*/  LOP3.LUT R14, R14, R175, RZ, 0x3c, !PT ;  /* 0x000000af0e0e7212 */ /* 0x000fe400078e3cff */
[----:B------:R-:W-:Y:S02]  /*6020*/  SHF.R.U64 R46, R46, 0x3, RZ ;  /* 0x000000032e2e7819 */ /* 0x000fe400000012ff */
[----:B------:R-:W-:-:S02]  /*6030*/  LOP3.LUT R78, R191, 0x380, RZ, 0xc0, !PT ;  /* 0x00000380bf4e7812 */ /* 0x000fc400078ec0ff */
[----:B------:R-:W-:Y:S02]  /*6040*/  LOP3.LUT R20, R20, R177, RZ, 0x3c, !PT ;  /* 0x000000b114147212 */ /* 0x000fe400078e3cff */
        /* <DEDUP_REMOVED lines=8> */
[----:B------:R-:W-:Y:S01]  /*60d0*/  MOV R114, R114 ;  /* 0x0000007200727202 */ /* 0x000fe20000000f00 */
[----:B------:R-:W-:Y:S01]  /*60e0*/  BAR.SYNC.DEFER_BLOCKING 0x1, 0x100 ;  /* 0x0044000000007b1d */ /* 0x000fe20000010000 */
[----:B------:R-:W-:Y:S02]  /*60f0*/  LOP3.LUT R46, R46, R183, RZ, 0x3c, !PT ;  /* 0x000000b72e2e7212 */ /* 0x000fe400078e3cff */
[----:B------:R-:W-:-:S02]  /*6100*/  SHF.R.U64 R78, R78, 0x3, RZ ;  /* 0x000000034e4e7819 */ /* 0x000fc400000012ff */
[----:B------:R-:W-:Y:S02]  /*6110*/  LOP3.LUT R106, R3, 0x380, RZ, 0xc0, !PT ;  /* 0x00000380036a7812 */ /* 0x000fe400078ec0ff */
[----:B------:R-:W-:Y:S02]  /*6120*/  LOP3.LUT R115, R110, 0x380, RZ, 0xc0, !PT ;  /* 0x000003806e737812 */ /* 0x000fe400078ec0ff */
[----:B------:R-:W-:Y:S02]  /*6130*/  MOV R14, R14 ;  /* 0x0000000e000e7202 */ /* 0x000fe40000000f00 */
[----:B------:R-:W-:Y:S02]  /*6140*/  LOP3.LUT R54, R54, R185, RZ, 0x3c, !PT ;  /* 0x000000b936367212 */ /* 0x000fe400078e3cff */
[----:B------:R-:W-:Y:S02]  /*6150*/  SHF.R.U64 R94, R94, 0x3, RZ ;  /* 0x000000035e5e7819 */ /* 0x000fe400000012ff */
[----:B------:R-:W-:-:S02]  /*6160*/  LOP3.LUT R163, R6, 0x380, RZ, 0xc0, !PT ;  /* 0x0000038006a37812 */ /* 0x000fc400078ec0ff */
[----:B------:R-:W-:Y:S02]  /*6170*/  MOV R20, R20 ;  /* 0x0000001400147202 */ /* 0x000fe40000000f00 */
[----:B------:R-:W-:Y:S02]  /*6180*/  LOP3.LUT R62, R62, R187, RZ, 0x3c, !PT ;  /* 0x000000bb3e3e7212 */ /* 0x000fe400078e3cff */
[----:B------:R-:W-:Y:S02]  /*6190*/  SHF.R.U64 R98, R98, 0x3, RZ ;  /* 0x0000000362627819 */ /* 0x000fe400000012ff */
[----:B------:R-:W-:Y:S01]  /*61a0*/  MOV R30, R30 ;  /* 0x0000001e001e7202 */ /* 0x000fe20000000f00 */
[----:B------:R0:W-:Y:S01]  /*61b0*/  STSM.16.M88.4 [R114], R24 ;  /* 0x0000001872007844 */ /* 0x0001e20000000200 */
[----:B------:R-:W-:Y:S02]  /*61c0*/  LOP3.LUT R70, R70, R189, RZ, 0x3c, !PT ;  /* 0x000000bd46467212 */ /* 0x000fe400078e3cff */
[----:B------:R-:W-:Y:S01]  /*61d0*/  SHF.R.U64 R102, R102, 0x3, RZ ;  /* 0x0000000366667819 */ /* 0x000fe200000012ff */
[----:B------:R-:W-:Y:S01]  /*61e0*/  STSM.16.M88.4 [R14], R32 ;  /* 0x000000200e007844 */ /* 0x000fe20000000200 */
[----:B------:R-:W-:-:S02]  /*61f0*/  MOV R38, R38 ;  /* 0x0000002600267202 */ /* 0x000fc40000000f00 */
[----:B------:R-:W-:Y:S01]  /*6200*/  F2FP.F16.F32.PACK_AB R59, R155, R59 ;  /* 0x0000003b9b3b723e */ /* 0x000fe200000000ff */
[----:B------:R-:W-:Y:S01]  /*6210*/  STSM.16.M88.4 [R20], R40 ;  /* 0x0000002814007844 */ /* 0x000fe20000000200 */
[----:B------:R-:W-:Y:S02]  /*6220*/  F2FP.F16.F32.PACK_AB R65, R154, R66 ;  /* 0x000000429a41723e */ /* 0x000fe400000000ff */
[----:B------:R-:W-:Y:S01]  /*6230*/  F2FP.F16.F32.PACK_AB R72, R73, R72 ;  /* 0x000000484948723e */ /* 0x000fe200000000ff */
[----:B------:R-:W-:Y:S01]  /*6240*/  STSM.16.M88.4 [R30], R48 ;  /* 0x000000301e007844 */ /* 0x000fe20000000200 */
[----:B------:R-:W-:Y:S02]  /*6250*/  LOP3.LUT R78, R78, R191, RZ, 0x3c, !PT ;  /* 0x000000bf4e4e7212 */ /* 0x000fe400078e3cff */
[----:B------:R-:W-:Y:S01]  /*6260*/  SHF.R.U64 R28, R106, 0x3, RZ ;  /* 0x000000036a1c7819 */ /* 0x000fe200000012ff */
[----:B------:R-:W-:Y:S01]  /*6270*/  STSM.16.M88.4 [R38], R56 ;  /* 0x0000003826007844 */ /* 0x000fe20000000200 */
[----:B------:R-:W-:-:S02]  /*6280*/  SHF.R.U64 R29, R115, 0x3, RZ ;  /* 0x00000003731d7819 */ /* 0x000fc400000012ff */
[----:B------:R-:W-:Y:S02]  /*6290*/  MOV R46, R46 ;  /* 0x0000002e002e7202 */ /* 0x000fe40000000f00 */
[----:B------:R-:W-:Y:S02]  /*62a0*/  F2FP.F16.F32.PACK_AB R66, R69, R68 ;  /* 0x000000444542723e */ /* 0x000fe400000000ff */
[----:B------:R-:W-:Y:S02]  /*62b0*/  F2FP.F16.F32.PACK_AB R67, R153, R67 ;  /* 0x000000439943723e */ /* 0x000fe400000000ff */
[----:B------:R-:W-:Y:S02]  /*62c0*/  F2FP.F16.F32.PACK_AB R73, R152, R74 ;  /* 0x0000004a9849723e */ /* 0x000fe400000000ff */
[----:B------:R-:W-:Y:S01]  /*62d0*/  F2FP.F16.F32.PACK_AB R80, R81, R80 ;  /* 0x000000505150723e */ /* 0x000fe200000000ff */
[----:B------:R-:W-:Y:S01]  /*62e0*/  STSM.16.M88.4 [R46], R64 ;  /* 0x000000402e007844 */ /* 0x000fe20000000200 */
[----:B------:R-:W-:-:S02]  /*62f0*/  LOP3.LUT R94, R94, R193, RZ, 0x3c, !PT ;  /* 0x000000c15e5e7212 */ /* 0x000fc400078e3cff */
[----:B------:R-:W-:Y:S02]  /*6300*/  SHF.R.U64 R115, R163, 0x3, RZ ;  /* 0x00000003a3737819 */ /* 0x000fe400000012ff */
[----:B------:R-:W-:Y:S02]  /*6310*/  MOV R54, R54 ;  /* 0x0000003600367202 */ /* 0x000fe40000000f00 */
[----:B------:R-:W-:Y:S02]  /*6320*/  F2FP.F16.F32.PACK_AB R74, R77, R76 ;  /* 0x0000004c4d4a723e */ /* 0x000fe400000000ff */
[----:B------:R-:W-:Y:S01]  /*6330*/  F2FP.F16.F32.PACK_AB R75, R11, R75 ;  /* 0x0000004b0b4b723e */ /* 0x000fe200000000ff */
[----:B------:R-:W-:Y:S01]  /*6340*/  IMAD.U32 R11, RZ, RZ, UR7 ;  /* 0x00000007ff0b7e24 */ /* 0x000fe2000f8e00ff */
[----:B------:R-:W-:Y:S01]  /*6350*/  F2FP.F16.F32.PACK_AB R81, R10, R82 ;  /* 0x000000520a51723e */ /* 0x000fe200000000ff */
[----:B------:R-:W-:Y:S01]  /*6360*/  IMAD.U32 R10, RZ, RZ, UR4 ;  /* 0x00000004ff0a7e24 */ /* 0x000fe2000f8e00ff */
[----:B------:R-:W-:Y:S01]  /*6370*/  LOP3.LUT R98, R98, R195, RZ, 0x3c, !PT ;  /* 0x000000c362627212 */ /* 0x000fe200078e3cff */
[----:B------:R-:W-:Y:S01]  /*6380*/  STSM.16.M88.4 [R54], R72 ;  /* 0x0000004836007844 */ /* 0x000fe20000000200 */
[----:B------:R-:W-:-:S02]  /*6390*/  MOV R62, R62 ;  /* 0x0000003e003e7202 */ /* 0x000fc40000000f00 */
[----:B------:R-:W-:Y:S02]  /*63a0*/  F2FP.F16.F32.PACK_AB R82, R85, R84 ;  /* 0x000000545552723e */ /* 0x000fe400000000ff */
[----:B------:R-:W-:Y:S02]  /*63b0*/  F2FP.F16.F32.PACK_AB R83, R83, R86 ;  /* 0x000000565353723e */ /* 0x000fe400000000ff */
[----:B------:R-:W-:Y:S02]  /*63c0*/  LOP3.LUT R102, R102, R197, RZ, 0x3c, !PT ;  /* 0x000000c566667212 */ /* 0x000fe400078e3cff */
[----:B------:R-:W-:Y:S01]  /*63d0*/  MOV R70, R70 ;  /* 0x0000004600467202 */ /* 0x000fe20000000f00 */
[----:B------:R1:W-:Y:S01]  /*63e0*/  STSM.16.M88.4 [R62], R80 ;  /* 0x000000503e007844 */ /* 0x0003e20000000200 */
[----:B------:R-:W-:Y:S02]  /*63f0*/  F2FP.F16.F32.PACK_AB R84, R89, R88 ;  /* 0x000000585954723e */ /* 0x000fe400000000ff */
[----:B------:R-:W-:-:S02]  /*6400*/  F2FP.F16.F32.PACK_AB R85, R91, R90 ;  /* 0x0000005a5b55723e */ /* 0x000fc400000000ff */
[----:B------:R-:W-:Y:S02]  /*6410*/  F2FP.F16.F32.PACK_AB R86, R93, R92 ;  /* 0x0000005c5d56723e */ /* 0x000fe400000000ff */
[----:B------:R-:W-:Y:S02]  /*6420*/  F2FP.F16.F32.PACK_AB R87, R164, R87 ;  /* 0x00000057a457723e */ /* 0x000fe400000000ff */
[----:B------:R-:W-:Y:S02]  /*6430*/  F2FP.F16.F32.PACK_AB R165, R166, R165 ;  /* 0x000000a5a6a5723e */ /* 0x000fe400000000ff */
[----:B------:R-:W-:Y:S01]  /*6440*/  LOP3.LUT R106, R28, R3, RZ, 0x3c, !PT ;  /* 0x000000031c6a7212 */ /* 0x000fe200078e3cff */
[----:B------:R2:W-:Y:S01]  /*6450*/  STSM.16.M88.4 [R70], R84 ;  /* 0x0000005446007844 */ /* 0x0005e20000000200 */
[----:B------:R-:W-:Y:S02]  /*6460*/  MOV R78, R78 ;  /* 0x0000004e004e7202 */ /* 0x000fe40000000f00 */
[----:B------:R-:W-:-:S02]  /*6470*/  F2FP.F16.F32.PACK_AB R164, R97, R96 ;  /* 0x0000006061a4723e */ /* 0x000fc400000000ff */
[----:B------:R-:W-:Y:S02]  /*6480*/  F2FP.F16.F32.PACK_AB R167, R168, R167 ;  /* 0x000000a7a8a7723e */ /* 0x000fe400000000ff */
[----:B------:R-:W-:Y:S02]  /*6490*/  F2FP.F16.F32.PACK_AB R169, R170, R169 ;  /* 0x000000a9aaa9723e */ /* 0x000fe400000000ff */
[----:B------:R-:W-:Y:S02]  /*64a0*/  LOP3.LUT R110, R29, R110, RZ, 0x3c, !PT ;  /* 0x0000006e1d6e7212 */ /* 0x000fe400078e3cff */
[----:B------:R-:W-:Y:S02]  /*64b0*/  LOP3.LUT R12, R115, R6, RZ, 0x3c, !PT ;  /* 0x00000006730c7212 */ /* 0x000fe400078e3cff */
[----:B------:R-:W-:Y:S02]  /*64c0*/  MOV R94, R94 ;  /* 0x0000005e005e7202 */ /* 0x000fe40000000f00 */
[----:B------:R-:W-:-:S02]  /*64d0*/  F2FP.F16.F32.PACK_AB R171, R172, R171 ;  /* 0x000000abacab723e */ /* 0x000fc400000000ff */
[----:B------:R-:W-:Y:S02]  /*64e0*/  F2FP.F16.F32.PACK_AB R112, R113, R112 ;  /* 0x000000707170723e */ /* 0x000fe400000000ff */
[----:B------:R-:W-:Y:S02]  /*64f0*/  F2FP.F16.F32.PACK_AB R120, R121, R120 ;  /* 0x000000787978723e */ /* 0x000fe400000000ff */
[----:B0-----:R-:W-:Y:S02]  /*6500*/  F2FP.F16.F32.PACK_AB R114, R117, R116 ;  /* 0x000000747572723e */ /* 0x001fe400000000ff */
[----:B------:R-:W-:Y:S02]  /*6510*/  F2FP.F16.F32.PACK_AB R128, R129, R128 ;  /* 0x000000808180723e */ /* 0x000fe400000000ff */
[----:B------:R-:W-:Y:S02]  /*6520*/  F2FP.F16.F32.PACK_AB R136, R137, R136 ;  /* 0x000000888988723e */ /* 0x000fe400000000ff */
[----:B------:R-:W-:-:S02]  /*6530*/  F2FP.F16.F32.PACK_AB R144, R145, R144 ;  /* 0x000000909190723e */ /* 0x000fc400000000ff */
[----:B------:R-:W-:Y:S01]  /*6540*/  PLOP3.LUT P0, PT, PT, PT, UP0, 0x80, 0x0 ;  /* 0x000000000000781c */ /* 0x000fe20003f0f008 */
[----:B------:R-:W-:Y:S01]  /*6550*/  UISETP.NE.U32.AND UP1, UPT, UR8, URZ, UPT ;  /* 0x0000003f0800728c */ /* 0x000fe2000bf25070 */
[----:B------:R-:W-:Y:S01]  /*6560*/  F2FP.F16.F32.PACK_AB R166, R101, R100 ;  /* 0x0000006465a6723e */ /* 0x000fe200000000ff */
[----:B------:R-:W-:Y:S01]  /*6570*/  ULDC UR7, c[0x0][0xa88] ;  /* 0x0002a20000077ab9 */ /* 0x000fe20000000800 */
[----:B------:R-:W-:Y:S01]  /*6580*/  F2FP.F16.F32.PACK_AB R168, R105, R104 ;  /* 0x0000006869a8723e */ /* 0x000fe200000000ff */
[----:B------:R-:W-:Y:S01]  /*6590*/  UMOV UR4, URZ ;  /* 0x0000003f00047c82 */ /* 0x000fe20008000000 */
[----:B------:R-:W-:Y:S01]  /*65a0*/  F2FP.F16.F32.PACK_AB R170, R109, R108 ;  /* 0x0000006c6daa723e */ /* 0x000fe200000000ff */
[----:B------:R2:W-:Y:S01]  /*65b0*/  STSM.16.M88.4 [R78], R164 ;  /* 0x000000a44e007844 */ /* 0x0005e20000000200 */
[----:B------:R-:W-:Y:S01]  /*65c0*/  MOV R98, R98 ;  /* 0x0000006200627202 */ /* 0x000fe20000000f00 */
[----:B-1----:R-:W0:Y:S01]  /*65d0*/  LDC R80, c[0x0][0xbe8] ;  /* 0x0002fa00ff507b82 */ /* 0x002e220000000800 */
[----:B------:R-:W-:Y:S01]  /*65e0*/  F2FP.F16.F32.PACK_AB R113, R174, R173 ;  /* 0x000000adae71723e */ /* 0x000fe200000000ff */
[----:B------:R2:W-:Y:S01]  /*65f0*/  STSM.16.M88.4 [R94], R168 ;  /* 0x000000a85e007844 */ /* 0x0005e20000000200 */
[----:B------:R-:W-:-:S02]  /*6600*/  F2FP.F16.F32.PACK_AB R115, R119, R118 ;  /* 0x000000767773723e */ /* 0x000fc400000000ff */
[----:B------:R-:W-:Y:S02]  /*6610*/  F2FP.F16.F32.PACK_AB R121, R123, R122 ;  /* 0x0000007a7b79723e */ /* 0x000fe400000000ff */
[----:B------:R-:W-:Y:S01]  /*6620*/  MOV R102, R102 ;  /* 0x0000006600667202 */ /* 0x000fe20000000f00 */
[----:B------:R2:W-:Y:S01]  /*6630*/  STSM.16.M88.4 [R98], R112 ;  /* 0x0000007062007844 */ /* 0x0005e20000000200 */
[----:B------:R-:W-:Y:S02]  /*6640*/  F2FP.F16.F32.PACK_AB R122, R125, R124 ;  /* 0x0000007c7d7a723e */ /* 0x000fe400000000ff */
[----:B------:R-:W-:Y:S02]  /*6650*/  F2FP.F16.F32.PACK_AB R123, R127, R126 ;  /* 0x0000007e7f7b723e */ /* 0x000fe400000000ff */
[----:B------:R-:W-:Y:S02]  /*6660*/  F2FP.F16.F32.PACK_AB R129, R131, R130 ;  /* 0x000000828381723e */ /* 0x000fe400000000ff */
[----:B------:R-:W-:Y:S01]  /*6670*/  MOV R106, R106 ;  /* 0x0000006a006a7202 */ /* 0x000fe20000000f00 */
[----:B------:R2:W-:Y:S01]  /*6680*/  STSM.16.M88.4 [R102], R120 ;  /* 0x0000007866007844 */ /* 0x0005e20000000200 */
[----:B------:R-:W-:-:S02]  /*6690*/  F2FP.F16.F32.PACK_AB R130, R133, R132 ;  /* 0x000000848582723e */ /* 0x000fc400000000ff */
[----:B------:R-:W-:Y:S02]  /*66a0*/  F2FP.F16.F32.PACK_AB R131, R135, R134 ;  /* 0x000000868783723e */ /* 0x000fe400000000ff */
[----:B------:R-:W-:Y:S02]  /*66b0*/  F2FP.F16.F32.PACK_AB R137, R139, R138 ;  /* 0x0000008a8b89723e */ /* 0x000fe400000000ff */
[----:B------:R-:W-:Y:S01]  /*66c0*/  MOV R110, R110 ;  /* 0x0000006e006e7202 */ /* 0x000fe20000000f00 */
[----:B------:R2:W-:Y:S01]  /*66d0*/  STSM.16.M88.4 [R106], R128 ;  /* 0x000000806a007844 */ /* 0x0005e20000000200 */
[----:B------:R-:W-:Y:S02]  /*66e0*/  F2FP.F16.F32.PACK_AB R138, R141, R140 ;  /* 0x0000008c8d8a723e */ /* 0x000fe400000000ff */
[----:B------:R-:W-:Y:S02]  /*66f0*/  F2FP.F16.F32.PACK_AB R139, R143, R142 ;  /* 0x0000008e8f8b723e */ /* 0x000fe400000000ff */
[----:B------:R-:W-:-:S02]  /*6700*/  F2FP.F16.F32.PACK_AB R145, R147, R146 ;  /* 0x000000929391723e */ /* 0x000fc400000000ff */
[----:B------:R-:W-:Y:S01]  /*6710*/  MOV R12, R12 ;  /* 0x0000000c000c7202 */ /* 0x000fe20000000f00 */
[----:B------:R2:W-:Y:S01]  /*6720*/  STSM.16.M88.4 [R110], R136 ;  /* 0x000000886e007844 */ /* 0x0005e20000000200 */
[----:B------:R-:W-:Y:S02]  /*6730*/  F2FP.F16.F32.PACK_AB R146, R149, R148 ;  /* 0x000000949592723e */ /* 0x000fe400000000ff */
[----:B------:R-:W-:-:S05]  /*6740*/  F2FP.F16.F32.PACK_AB R147, R151, R150 ;  /* 0x000000969793723e */ /* 0x000fca00000000ff */
[----:B------:R2:W-:Y:S01]  /*6750*/  STSM.16.M88.4 [R12], R144 ;  /* 0x000000900c007844 */ /* 0x0005e20000000200 */
[----:B------:R-:W-:Y:S06]  /*6760*/  BAR.SYNC.DEFER_BLOCKING 0x1, 0x100 ;  /* 0x0044000000007b1d */ /* 0x000fec0000010000 */
[----:B------:R-:W3:Y:S01]  /*6770*/  @P0 LDG.E R3, desc[UR40][R10.64] ;  /* 0x000000280a030981 */ /* 0x000ee2000c1e1900 */
[----:B------:R-:W-:Y:S01]  /*6780*/  UISETP.NE.AND.EX UP1, UPT, UR9, URZ, UPT, UP1 ;  /* 0x0000003f0900728c */ /* 0x000fe2000bf25310 */
[----:B0-----:R-:W-:Y:S01]  /*6790*/  ISETP.NE.AND P1, PT, R80, 0x1, PT ;  /* 0x000000015000780c */ /* 0x001fe20003f25270 */
[----:B------:R-:W-:-:S04]  /*67a0*/  IMAD.U32 R14, RZ, RZ, UR44 ;  /* 0x0000002cff0e7e24 */ /* 0x000fc8000f8e00ff */
[----:B------:R-:W-:-:S05]  /*67b0*/  PLOP3.LUT P2, PT, PT, PT, UP1, 0x80, 0x0 ;  /* 0x000000000000781c */ /* 0x000fca0003f4f018 */
[----:B------:R-:W-:-:S03]  /*67c0*/  @UP1 UIADD3 UR8, UP2, UR10, UR8, URZ ;  /* 0x000000080a081290 */ /* 0x000fc6000ff5e03f */
[----:B------:R-:W0:Y:S01]  /*67d0*/  @P1 LDC R6, c[0x0][0xbec] ;  /* 0x0002fb00ff061b82 */ /* 0x000e220000000800 */
[----:B------:R-:W-:Y:S02]  /*67e0*/  @UP1 UIADD3.X UR9, UR11, UR9, URZ, UP2, !UPT ;  /* 0x000000090b091290 */ /* 0x000fe400097fe43f */
[----:B------:R-:W-:-:S04]  /*67f0*/  IMAD.U32 R20, RZ, RZ, UR8 ;  /* 0x00000008ff147e24 */ /* 0x000fc8000f8e00ff */
[----:B------:R-:W-:Y:S01]  /*6800*/  IMAD.U32 R21, RZ, RZ, UR9 ;  /* 0x00000009ff157e24 */ /* 0x000fe2000f8e00ff */
[----:B------:R-:W1:Y:S01]  /*6810*/  @P1 LDC R13, c[0x0][0xbf0] ;  /* 0x0002fc00ff0d1b82 */ /* 0x000e620000000800 */
[----:B---3--:R-:W-:Y:S01]  /*6820*/  @P0 R2UR UR4, R3 ;  /* 0x00000000030402ca */ /* 0x008fe200000e0000 */
[----:B------:R-:W-:-:S06]  /*6830*/  IMAD.U32 R3, RZ, RZ, UR7 ;  /* 0x00000007ff037e24 */ /* 0x000fcc000f8e00ff */
[----:B------:R2:W5:Y:S01]  /*6840*/  @P2 LDG.E R3, desc[UR40][R20.64] ;  /* 0x0000002814032981 */ /* 0x000562000c1e1900 */
[----:B01----:R-:W-:Y:S07]  /*6850*/  @P2 BRA `(.L_x_399) ;  /* 0x0000000000102947 */ /* 0x003fee0003800000 */
[----:B------:R-:W-:Y:S05]  /*6860*/  @!P0 BRA `(.L_x_399) ;  /* 0x00000000000c8947 */ /* 0x000fea0003800000 */
[----:B--2---:R-:W2:Y:S04]  /*6870*/  LDG.E R12, desc[UR40][R10.64] ;  /* 0x000000280a0c7981 */ /* 0x004ea8000c1e1900 */
[----:B-----5:R-:W2:Y:S02]  /*6880*/  LDG.E R3, desc[UR40][R10.64+0x4] ;  /* 0x000004280a037981 */ /* 0x020ea4000c1e1900 */
[----:B--2---:R-:W-:-:S07]  /*6890*/  IMAD.IADD R3, R3, 0x1, -R12 ;  /* 0x0000000103037824 */ /* 0x004fce00078e0a0c */
.L_x_399:
[----:B------:R-:W-:Y:S01]  /*68a0*/  USHF.R.S32.HI UR14, URZ, 0x1f, UR43 ;  /* 0x0000001f3f0e7899 */ /* 0x000fe2000801142b */
[----:B------:R-:W-:Y:S01]  /*68b0*/  IMAD R15, R14, 0x80, R203 ;  /* 0x000000800e0f7824 */ /* 0x000fe200078e02cb */
[----:B------:R-:W-:Y:S01]  /*68c0*/  ULDC.64 UR12, c[0x0][0xb90] ;  /* 0x0002e400000c7ab9 */ /* 0x000fe20000000a00 */
[----:B------:R-:W-:Y:S01]  /*68d0*/  USHF.R.S32.HI UR11, URZ, 0x1f, UR4 ;  /* 0x0000001f3f0b7899 */ /* 0x000fe20008011404 */
[----:B------:R-:W-:Y:S01]  /*68e0*/  IMAD R11, R22, 0x40, R2 ;  /* 0x00000040160b7824 */ /* 0x000fe200078e0202 */
[----:B------:R-:W-:Y:S01]  /*68f0*/  UIMAD UR7, UR14, UR12, URZ ;  /* 0x0000000c0e0772a4 */ /* 0x000fe2000f8e023f */
[----:B------:R-:W-:Y:S01]  /*6900*/  @P1 IMAD.HI.U32 R6, R15, R6, RZ ;  /* 0x000000060f061227 */ /* 0x000fe200078e00ff */
[----:B------:R-:W-:Y:S01]  /*6910*/  UMOV UR10, UR4 ;  /* 0x00000004000a7c82 */ /* 0x000fe20008000000 */
[----:B------:R-:W-:Y:S02]  /*6920*/  USEL UR45, UR45, URZ, !UP0 ;  /* 0x0000003f2d2d7287 */ /* 0x000fe4000c000000 */
[----:B------:R-:W-:Y:S01]  /*6930*/  UIMAD.WIDE.U32 UR8, UR43, UR12, UR10 ;  /* 0x0000000c2b0872a5 */ /* 0x000fe2000f8e000a */
[----:B------:R-:W-:Y:S01]  /*6940*/  IMAD.MOV.U32 R10, RZ, RZ, R15 ;  /* 0x000000ffff0a7224 */ /* 0x000fe200078e000f */
[----:B------:R-:W-:Y:S01]  /*6950*/  UIMAD UR7, UR43, UR13, UR7 ;  /* 0x0000000d2b0772a4 */ /* 0x000fe2000f8e0207 */
[----:B------:R-:W-:Y:S01]  /*6960*/  @P1 SHF.R.U32.HI R10, RZ, R13, R6 ;  /* 0x0000000dff0a1219 */ /* 0x000fe20000011606 */
[----:B------:R-:W-:Y:S01]  /*6970*/  USEL UR46, UR46, URZ, !UP0 ;  /* 0x0000003f2e2e7287 */ /* 0x000fe2000c000000 */
[----:B------:R-:W-:Y:S01]  /*6980*/  IMAD.WIDE R4, R11, 0x2, R4 ;  /* 0x000000020b047825 */ /* 0x000fe200078e0204 */
[----:B------:R-:W-:Y:S01]  /*6990*/  ULDC.64 UR12, c[0x0][0xb98] ;  /* 0x0002e600000c7ab9 */ /* 0x000fe20000000a00 */
[----:B------:R-:W-:Y:S01]  /*69a0*/  UIADD3 UR9, UR9, UR7, URZ ;  /* 0x0000000709097290 */ /* 0x000fe2000fffe03f */
[--C-:B------:R-:W-:Y:S01]  /*69b0*/  SHF.R.S32.HI R6, RZ, 0x1f, R10.reuse ;  /* 0x0000001fff067819 */ /* 0x100fe2000001140a */
[----:B------:R-:W-:Y:S01]  /*69c0*/  UIMAD UR7, UR45, UR12, URZ ;  /* 0x0000000c2d0772a4 */ /* 0x000fe2000f8e023f */
[----:B------:R-:W-:Y:S01]  /*69d0*/  IMAD.MOV R13, RZ, RZ, -R10 ;  /* 0x000000ffff0d7224 */ /* 0x000fe200078e0a0a */
[----:B------:R-:W-:Y:S01]  /*69e0*/  UIMAD.WIDE.U32 UR8, UR46, UR12, UR8 ;  /* 0x0000000c2e0872a5 */ /* 0x000fe2000f8e0008 */
[----:B------:R-:W-:Y:S01]  /*69f0*/  IADD3 R37, P2, R4, 0x5000, RZ ;  /* 0x0000500004257810 */ /* 0x000fe20007f5e0ff */
[----:B------:R-:W-:Y:S01]  /*6a00*/  UIMAD UR7, UR46, UR13, UR7 ;  /* 0x0000000d2e0772a4 */ /* 0x000fe2000f8e0207 */
[----:B------:R-:W-:Y:S01]  /*6a10*/  IMAD R13, R80, R13, R15 ;  /* 0x0000000d500d7224 */ /* 0x000fe200078e020f */
[----:B------:R-:W-:Y:S01]  /*6a20*/  IADD3 R25, P5, R4, 0x1000, RZ ;  /* 0x0000100004197810 */ /* 0x000fe20007fbe0ff */
[----:B--2--5:R-:W-:Y:S01]  /*6a30*/  IMAD R84, R3, R80, RZ ;  /* 0x0000005003547224 */ /* 0x024fe200078e02ff */
[----:B------:R-:W-:Y:S01]  /*6a40*/  IADD3 R10, P0, R10, UR8, RZ ;  /* 0x000000080a0a7c10 */ /* 0x000fe2000ff1e0ff */
[----:B------:R-:W-:Y:S01]  /*6a50*/  ULDC.64 UR12, c[0x0][0xaa0] ;  /* 0x0002a800000c7ab9 */ /* 0x000fe20000000a00 */
[----:B------:R-:W-:Y:S01]  /*6a60*/  IMAD.U32 R11, RZ, RZ, UR7 ;  /* 0x00000007ff0b7e24 */ /* 0x000fe2000f8e00ff */
[----:B------:R-:W-:-:S02]  /*6a70*/  IADD3 R29, P4, R4, 0x2000, RZ ;  /* 0x00002000041d7810 */ /* 0x000fc40007f9e0ff */
[----:B------:R-:W-:Y:S02]  /*6a80*/  IADD3 R57, P3, R4, 0x4000, RZ ;  /* 0x0000400004397810 */ /* 0x000fe40007f7e0ff */
[----:B------:R-:W-:Y:S01]  /*6a90*/  IADD3.X R11, R6, UR9, R11, P0, !PT ;  /* 0x00000009060b7c10 */ /* 0x000fe200087fe40b */
[----:B------:R-:W-:Y:S01]  /*6aa0*/  ULDC.64 UR8, c[0x0][0xb88] ;  /* 0x0002e20000087ab9 */ /* 0x000fe20000000a00 */
[----:B------:R-:W-:Y:S02]  /*6ab0*/  SHF.R.S32.HI R6, RZ, 0x1f, R13 ;  /* 0x0000001fff067819 */ /* 0x000fe4000001140d */
[----:B------:R-:W-:Y:S01]  /*6ac0*/  IADD3 R33, P0, R4, 0x3000, RZ ;  /* 0x0000300004217810 */ /* 0x000fe20007f1e0ff */
[----:B------:R-:W-:Y:S01]  /*6ad0*/  IMAD.WIDE.U32 R10, R13, UR8, R10 ;  /* 0x000000080d0a7c25 */ /* 0x000fe2000f8e000a */
[----:B------:R-:W-:Y:S02]  /*6ae0*/  LOP3.LUT R36, R37, 0x380, RZ, 0xc0, !PT ;  /* 0x0000038025247812 */ /* 0x000fe400078ec0ff */
[----:B------:R-:W-:Y:S01]  /*6af0*/  LOP3.LUT R32, R33, 0x380, RZ, 0xc0, !PT ;  /* 0x0000038021207812 */ /* 0x000fe200078ec0ff */
[----:B------:R-:W-:Y:S01]  /*6b00*/  IMAD R6, R6, UR8, RZ ;  /* 0x0000000806067c24 */ /* 0x000fe2000f8e02ff */
[----:B------:R-:W-:-:S02]  /*6b10*/  LOP3.LUT R24, R25, 0x380, RZ, 0xc0, !PT ;  /* 0x0000038019187812 */ /* 0x000fc400078ec0ff */
[----:B------:R-:W-:Y:S01]  /*6b20*/  SHF.R.U64 R32, R32, 0x3, RZ ;  /* 0x0000000320207819 */ /* 0x000fe200000012ff */
[----:B------:R-:W-:Y:S01]  /*6b30*/  IMAD R15, R13, UR9, R6 ;  /* 0x000000090d0f7c24 */ /* 0x000fe2000f8e0206 */
[----:B------:R-:W-:Y:S01]  /*6b40*/  LOP3.LUT R28, R29, 0x380, RZ, 0xc0, !PT ;  /* 0x000003801d1c7812 */ /* 0x000fe200078ec0ff */
[----:B------:R-:W-:Y:S01]  /*6b50*/  ULDC.64 UR8, c[0x0][0xb50] ;  /* 0x0002d40000087ab9 */ /* 0x000fe20000000a00 */
[----:B------:R-:W-:Y:S01]  /*6b60*/  LOP3.LUT R56, R57, 0x380, RZ, 0xc0, !PT ;  /* 0x0000038039387812 */ /* 0x000fe200078ec0ff */
[----:B------:R-:W-:Y:S01]  /*6b70*/  IMAD.IADD R11, R11, 0x1, R15 ;  /* 0x000000010b0b7824 */ /* 0x000fe200078e020f */
[----:B------:R-:W-:Y:S01]  /*6b80*/  LEA R14, P6, R10, UR8, 0x2 ;  /* 0x000000080a0e7c11 */ /* 0x000fe2000f8c10ff */
[----:B------:R-:W-:Y:S01]  /*6b90*/  IMAD.U32 R6, RZ, RZ, UR44 ;  /* 0x0000002cff067e24 */ /* 0x000fe2000f8e00ff */
[----:B------:R-:W-:Y:S01]  /*6ba0*/  LOP3.LUT R32, R32, R33, RZ, 0x3c, !PT ;  /* 0x0000002120207212 */ /* 0x000fe200078e3cff */
[----:B------:R-:W-:Y:S01]  /*6bb0*/  IMAD.X R33, RZ, RZ, R5, P0 ;  /* 0x000000ffff217224 */ /* 0x000fe200000e0605 */
[----:B------:R-:W-:Y:S01]  /*6bc0*/  SHF.R.U64 R36, R36, 0x3, RZ ;  /* 0x0000000324247819 */ /* 0x000fe200000012ff */
[----:B------:R-:W-:Y:S01]  /*6bd0*/  SHFL.IDX PT, R20, R14, RZ, 0x1c1f ;  /* 0x001c1fff0e147589 */ /* 0x000fe200000e0000 */
[----:B------:R-:W-:Y:S01]  /*6be0*/  SHF.R.U64 R24, R24, 0x3, RZ ;  /* 0x0000000318187819 */ /* 0x000fe200000012ff */
[----:B------:R-:W-:Y:S01]  /*6bf0*/  IMAD R27, R6, 0x80, R201 ;  /* 0x00000080061b7824 */ /* 0x000fe200078e02c9 */
[----:B------:R-:W-:Y:S01]  /*6c00*/  SHF.R.U64 R28, R28, 0x3, RZ ;  /* 0x000000031c1c7819 */ /* 0x000fe200000012ff */
[----:B------:R-:W-:Y:S01]  /*6c10*/  SHFL.IDX PT, R50, R14, 0x1, 0x1c1f ;  /* 0x003c1f000e327f89 */ /* 0x000fe200000e0000 */
[----:B------:R-:W-:Y:S01]  /*6c20*/  SHF.R.U64 R56, R56, 0x3, RZ ;  /* 0x0000000338387819 */ /* 0x000fe200000012ff */
[----:B------:R-:W-:Y:S01]  /*6c30*/  VIADD R6, R27, 0x8 ;  /* 0x000000081b067836 */ /* 0x000fe20000000000 */
[----:B------:R-:W-:-:S02]  /*6c40*/  IADD3 R61, P0, R4, 0x9000, RZ ;  /* 0x00009000043d7810 */ /* 0x000fc40007f1e0ff */
[----:B------:R-:W-:Y:S02]  /*6c50*/  LEA.HI.X R15, R10, UR9, R11, 0x2, P6 ;  /* 0x000000090a0f7c11 */ /* 0x000fe4000b0f140b */
[----:B------:R-:W-:Y:S01]  /*6c60*/  LOP3.LUT R36, R36, R37, RZ, 0x3c, !PT ;  /* 0x0000002524247212 */ /* 0x000fe200078e3cff */
[--C-:B------:R-:W-:Y:S01]  /*6c70*/  IMAD.X R37, RZ, RZ, R5.reuse, P2 ;  /* 0x000000ffff257224 */ /* 0x100fe200010e0605 */
[----:B------:R-:W-:Y:S01]  /*6c80*/  LOP3.LUT R24, R24, R25, RZ, 0x3c, !PT ;  /* 0x0000001918187212 */ /* 0x000fe200078e3cff */
[--C-:B------:R-:W-:Y:S01]  /*6c90*/  IMAD.X R25, RZ, RZ, R5.reuse, P5 ;  /* 0x000000ffff197224 */ /* 0x100fe200028e0605 */
[----:B------:R-:W-:Y:S01]  /*6ca0*/  LOP3.LUT R28, R28, R29, RZ, 0x3c, !PT ;  /* 0x0000001d1c1c7212 */ /* 0x000fe200078e3cff */
[--C-:B------:R-:W-:Y:S01]  /*6cb0*/  IMAD.X R29, RZ, RZ, R5.reuse, P4 ;  /* 0x000000ffff1d7224 */ /* 0x100fe200020e0605 */
[----:B------:R-:W-:Y:S01]  /*6cc0*/  LOP3.LUT R56, R56, R57, RZ, 0x3c, !PT ;  /* 0x0000003938387212 */ /* 0x000fe200078e3cff */
[----:B------:R-:W-:Y:S01]  /*6cd0*/  IMAD.X R57, RZ, RZ, R5, P3 ;  /* 0x000000ffff397224 */ /* 0x000fe200018e0605 */
[----:B------:R-:W-:Y:S01]  /*6ce0*/  LOP3.LUT R60, R61, 0x380, RZ, 0xc0, !PT ;  /* 0x000003803d3c7812 */ /* 0x000fe200078ec0ff */
[----:B------:R-:W0:Y:S01]  /*6cf0*/  SHFL.IDX PT, R21, R15, RZ, 0x1c1f ;  /* 0x001c1fff0f157589 */ /* 0x000e2200000e0000 */
[----:B------:R-:W-:-:S02]  /*6d00*/  IADD3 R11, P2, R4, 0xb000, RZ ;  /* 0x0000b000040b7810 */ /* 0x000fc40007f5e0ff */
[C---:B------:R-:W-:Y:S01]  /*6d10*/  IADD3 R41, P6, R4.reuse, 0x6000, RZ ;  /* 0x0000600004297810 */ /* 0x040fe20007fde0ff */
[----:B------:R-:W1:Y:S01]  /*6d20*/  SHFL.IDX PT, R51, R15, 0x1, 0x1c1f ;  /* 0x003c1f000f337f89 */ /* 0x000e6200000e0000 */
[C---:B------:R-:W-:Y:S02]  /*6d30*/  IADD3 R45, P5, R4.reuse, 0x7000, RZ ;  /* 0x00007000042d7810 */ /* 0x040fe40007fbe0ff */
[C---:B------:R-:W-:Y:S02]  /*6d40*/  IADD3 R69, P4, R4.reuse, 0x8000, RZ ;  /* 0x0000800004457810 */ /* 0x040fe40007f9e0ff */
[----:B------:R-:W-:Y:S02]  /*6d50*/  IADD3 R49, P3, R4, 0xa000, RZ ;  /* 0x0000a00004317810 */ /* 0x000fe40007f7e0ff */
[----:B------:R-:W-:Y:S02]  /*6d60*/  SHF.R.U64 R60, R60, 0x3, RZ ;  /* 0x000000033c3c7819 */ /* 0x000fe400000012ff */
[----:B------:R-:W-:-:S02]  /*6d70*/  LOP3.LUT R10, R11, 0x380, RZ, 0xc0, !PT ;  /* 0x000003800b0a7812 */ /* 0x000fc400078ec0ff */
[----:B------:R-:W-:Y:S02]  /*6d80*/  LOP3.LUT R40, R41, 0x380, RZ, 0xc0, !PT ;  /* 0x0000038029287812 */ /* 0x000fe400078ec0ff */
[----:B------:R-:W-:Y:S02]  /*6d90*/  LOP3.LUT R44, R45, 0x380, RZ, 0xc0, !PT ;  /* 0x000003802d2c7812 */ /* 0x000fe400078ec0ff */
[----:B------:R-:W-:Y:S02]  /*6da0*/  LOP3.LUT R68, R69, 0x380, RZ, 0xc0, !PT ;  /* 0x0000038045447812 */ /* 0x000fe400078ec0ff */
[----:B------:R-:W-:Y:S02]  /*6db0*/  LOP3.LUT R48, R49, 0x380, RZ, 0xc0, !PT ;  /* 0x0000038031307812 */ /* 0x000fe400078ec0ff */
[----:B------:R-:W-:Y:S01]  /*6dc0*/  LOP3.LUT R60, R60, R61, RZ, 0x3c, !PT ;  /* 0x0000003d3c3c7212 */ /* 0x000fe200078e3cff */
[----:B------:R-:W-:Y:S01]  /*6dd0*/  IMAD.X R61, RZ, RZ, R5, P0 ;  /* 0x000000ffff3d7224 */ /* 0x000fe200000e0605 */
[----:B------:R-:W-:-:S02]  /*6de0*/  SHF.R.U64 R10, R10, 0x3, RZ ;  /* 0x000000030a0a7819 */ /* 0x000fc400000012ff */
[----:B------:R-:W-:Y:S02]  /*6df0*/  SHF.R.U64 R40, R40, 0x3, RZ ;  /* 0x0000000328287819 */ /* 0x000fe400000012ff */
[----:B------:R-:W-:Y:S02]  /*6e00*/  SHF.R.U64 R44, R44, 0x3, RZ ;  /* 0x000000032c2c7819 */ /* 0x000fe400000012ff */
[----:B------:R-:W-:Y:S02]  /*6e10*/  SHF.R.U64 R68, R68, 0x3, RZ ;  /* 0x0000000344447819 */ /* 0x000fe400000012ff */
[----:B------:R-:W-:Y:S02]  /*6e20*/  SHF.R.U64 R48, R48, 0x3, RZ ;  /* 0x0000000330307819 */ /* 0x000fe400000012ff */
[----:B------:R-:W-:Y:S02]  /*6e30*/  LOP3.LUT P0, RZ, R23, 0x3, RZ, 0xc0, !PT ;  /* 0x0000000317ff7812 */ /* 0x000fe4000780c0ff */
[----:B------:R-:W-:Y:S01]  /*6e40*/  LOP3.LUT R10, R10, R11, RZ, 0x3c, !PT ;  /* 0x0000000b0a0a7212 */ /* 0x000fe200078e3cff */
[--C-:B------:R-:W-:Y:S01]  /*6e50*/  IMAD.X R11, RZ, RZ, R5.reuse, P2 ;  /* 0x000000ffff0b7224 */ /* 0x100fe200010e0605 */
        /* <DEDUP_REMOVED lines=8> */
[----:B------:R-:W-:-:S02]  /*6ee0*/  ISETP.GE.OR P2, PT, R27, R84, P0 ;  /* 0x000000541b00720c */ /* 0x000fc40000746670 */
[----:B------:R-:W-:Y:S02]  /*6ef0*/  ISETP.GE.OR P0, PT, R6, R84, P0 ;  /* 0x000000540600720c */ /* 0x000fe40000706670 */
[C---:B------:R-:W-:Y:S02]  /*6f00*/  IADD3 R77, P6, R4.reuse, 0xc000, RZ ;  /* 0x0000c000044d7810 */ /* 0x040fe40007fde0ff */
[C---:B------:R-:W-:Y:S02]  /*6f10*/  IADD3 R73, P5, R4.reuse, 0xd000, RZ ;  /* 0x0000d00004497810 */ /* 0x040fe40007fbe0ff */
[C---:B------:R-:W-:Y:S02]  /*6f20*/  IADD3 R65, P4, R4.reuse, 0xe000, RZ ;  /* 0x0000e00004417810 */ /* 0x040fe40007f9e0ff */
[C---:B------:R-:W-:Y:S02]  /*6f30*/  LOP3.LUT R13, R4.reuse, 0x380, RZ, 0xc0, !PT ;  /* 0x00000380040d7812 */ /* 0x040fe400078ec0ff */
[----:B------:R-:W-:Y:S01]  /*6f40*/  IADD3 R12, P3, R4, 0xf000, RZ ;  /* 0x0000f000040c7810 */ /* 0x000fe20007f7e0ff */
[----:B0-----:R0:W-:Y:S01]  /*6f50*/  @!P2 ST.E desc[UR40][R20.64], R9 ;  /* 0x000000091400a985 */ /* 0x0011e2000c101928 */
[----:B------:R-:W-:-:S02]  /*6f60*/  LOP3.LUT R76, R77, 0x380, RZ, 0xc0, !PT ;  /* 0x000003804d4c7812 */ /* 0x000fc400078ec0ff */
[----:B------:R-:W-:Y:S01]  /*6f70*/  LOP3.LUT R72, R73, 0x380, RZ, 0xc0, !PT ;  /* 0x0000038049487812 */ /* 0x000fe200078ec0ff */
[----:B-1----:R1:W-:Y:S01]  /*6f80*/  @!P0 ST.E desc[UR40][R50.64], R8 ;  /* 0x0000000832008985 */ /* 0x0023e2000c101928 */
[----:B------:R-:W-:Y:S01]  /*6f90*/  LOP3.LUT R64, R65, 0x380, RZ, 0xc0, !PT ;  /* 0x0000038041407812 */ /* 0x000fe200078ec0ff */
[----:B------:R-:W-:Y:S01]  /*6fa0*/  IMAD.X R53, RZ, RZ, R5, P3 ;  /* 0x000000ffff357224 */ /* 0x000fe200018e0605 */
[----:B------:R-:W-:Y:S01]  /*6fb0*/  SHF.R.U64 R13, R13, 0x3, RZ ;  /* 0x000000030d0d7819 */ /* 0x000fe200000012ff */
[----:B------:R-:W-:Y:S01]  /*6fc0*/  UIMAD UR7, UR11, UR12, URZ ;  /* 0x0000000c0b0772a4 */ /* 0x000fe2000f8e023f */
[----:B------:R-:W-:Y:S01]  /*6fd0*/  LOP3.LUT R3, R12, 0x380, RZ, 0xc0, !PT ;  /* 0x000003800c037812 */ /* 0x000fe200078ec0ff */
[----:B------:R-:W-:Y:S01]  /*6fe0*/  UIMAD.WIDE.U32 UR8, UR4, UR12, URZ ;  /* 0x0000000c040872a5 */ /* 0x000fe2000f8e003f */
[----:B------:R-:W-:Y:S01]  /*6ff0*/  SHF.R.U64 R76, R76, 0x3, RZ ;  /* 0x000000034c4c7819 */ /* 0x000fe200000012ff */
[----:B0-----:R-:W0:Y:S01]  /*7000*/  @P1 LDC R21, c[0x0][0xbf0] ;  /* 0x0002fc00ff151b82 */ /* 0x001e220000000800 */
[----:B------:R-:W-:Y:S01]  /*7010*/  SHF.R.U64 R72, R72, 0x3, RZ ;  /* 0x0000000348487819 */ /* 0x000fe200000012ff */
[----:B------:R-:W-:Y:S01]  /*7020*/  ULDC.64 UR10, c[0x0][0xae8] ;  /* 0x0002ba00000a7ab9 */ /* 0x000fe20000000a00 */
[----:B------:R-:W-:Y:S01]  /*7030*/  SHF.R.U64 R64, R64, 0x3, RZ ;  /* 0x0000000340407819 */ /* 0x000fe200000012ff */
[----:B------:R-:W-:Y:S01]  /*7040*/  IMAD.U32 R20, RZ, RZ, UR44 ;  /* 0x0000002cff147e24 */ /* 0x000fe2000f8e00ff */
[----:B------:R-:W-:Y:S01]  /*7050*/  LOP3.LUT R4, R13, R4, RZ, 0x3c, !PT ;  /* 0x000000040d047212 */ /* 0x000fe200078e3cff */
[----:B------:R-:W5:Y:S01]  /*7060*/  LD.E.128 R24, desc[UR40][R24.64] ;  /* 0x0000002818187980 */ /* 0x000f62000c101d00 */
[----:B------:R-:W-:-:S02]  /*7070*/  SHF.R.U64 R3, R3, 0x3, RZ ;  /* 0x0000000303037819 */ /* 0x000fc400000012ff */
[----:B------:R-:W-:Y:S01]  /*7080*/  LOP3.LUT R76, R76, R77, RZ, 0x3c, !PT ;  /* 0x0000004d4c4c7212 */ /* 0x000fe200078e3cff */
[--C-:B------:R-:W-:Y:S01]  /*7090*/  IMAD.X R77, RZ, RZ, R5.reuse, P6 ;  /* 0x000000ffff4d7224 */ /* 0x100fe200030e0605 */
[----:B------:R-:W-:Y:S01]  /*70a0*/  LOP3.LUT R72, R72, R73, RZ, 0x3c, !PT ;  /* 0x0000004948487212 */ /* 0x000fe200078e3cff */
[--C-:B------:R-:W-:Y:S01]  /*70b0*/  IMAD.X R73, RZ, RZ, R5.reuse, P5 ;  /* 0x000000ffff497224 */ /* 0x100fe200028e0605 */
[----:B------:R-:W-:Y:S01]  /*70c0*/  LOP3.LUT R64, R64, R65, RZ, 0x3c, !PT ;  /* 0x0000004140407212 */ /* 0x000fe200078e3cff */
[----:B------:R-:W-:Y:S01]  /*70d0*/  IMAD.X R65, RZ, RZ, R5, P4 ;  /* 0x000000ffff417224 */ /* 0x000fe200020e0605 */
[----:B------:R-:W-:Y:S01]  /*70e0*/  LOP3.LUT R52, R3, R12, RZ, 0x3c, !PT ;  /* 0x0000000c03347212 */ /* 0x000fe200078e3cff */
[----:B------:R-:W-:Y:S01]  /*70f0*/  UIMAD UR7, UR4, UR13, UR7 ;  /* 0x0000000d040772a4 */ /* 0x000fe2000f8e0207 */
[----:B------:R2:W5:Y:S01]  /*7100*/  LD.E.128 R12, desc[UR40][R4.64] ;  /* 0x00000028040c7980 */ /* 0x000562000c101d00 */
[----:B------:R-:W-:Y:S02]  /*7110*/  IMAD R3, R19, 0x20, R22 ;  /* 0x0000002013037824 */ /* 0x000fe400078e0216 */
[----:B------:R-:W-:Y:S01]  /*7120*/  IMAD.U32 R87, RZ, RZ, UR44 ;  /* 0x0000002cff577e24 */ /* 0x000fe2000f8e00ff */
[----:B------:R-:W5:Y:S04]  /*7130*/  LD.E.128 R28, desc[UR40][R28.64] ;  /* 0x000000281c1c7980 */ /* 0x000f68000c101d00 */
[----:B------:R-:W5:Y:S01]  /*7140*/  LD.E.128 R32, desc[UR40][R32.64] ;  /* 0x0000002820207980 */ /* 0x000f62000c101d00 */
[----:B--2---:R-:W2:Y:S01]  /*7150*/  @P1 LDC R5, c[0x0][0xbec] ;  /* 0x0002fb00ff051b82 */ /* 0x004ea20000000800 */
[----:B------:R-:W-:-:S02]  /*7160*/  UIADD3 UR9, UR9, UR7, URZ ;  /* 0x0000000709097290 */ /* 0x000fc4000fffe03f */
[----:B------:R-:W5:Y:S01]  /*7170*/  LD.E.128 R56, desc[UR40][R56.64] ;  /* 0x0000002838387980 */ /* 0x000f62000c101d00 */
[----:B------:R-:W-:Y:S01]  /*7180*/  UIMAD UR4, UR14, UR10, URZ ;  /* 0x0000000a0e0472a4 */ /* 0x000fe2000f8e023f */
[----:B------:R-:W-:Y:S01]  /*7190*/  IMAD R20, R20, 0x80, R3 ;  /* 0x0000008014147824 */ /* 0x000fe200078e0203 */
[----:B------:R-:W-:Y:S01]  /*71a0*/  UIMAD.WIDE.U32 UR8, UR43, UR10, UR8 ;  /* 0x0000000a2b0872a5 */ /* 0x000fe2000f8e0008 */
[----:B------:R-:W5:Y:S01]  /*71b0*/  LD.E.128 R36, desc[UR40][R36.64] ;  /* 0x0000002824247980 */ /* 0x000f62000c101d00 */
[----:B------:R-:W-:-:S03]  /*71c0*/  UIMAD UR4, UR43, UR11, UR4 ;  /* 0x0000000b2b0472a4 */ /* 0x000fc6000f8e0204 */
[----:B------:R-:W-:Y:S01]  /*71d0*/  ULDC.64 UR10, c[0x0][0xaf0] ;  /* 0x0002bc00000a7ab9 */ /* 0x000fe20000000a00 */
[----:B------:R-:W-:Y:S01]  /*71e0*/  UIADD3 UR9, UR9, UR4, URZ ;  /* 0x0000000409097290 */ /* 0x000fe2000fffe03f */
[----:B------:R-:W5:Y:S01]  /*71f0*/  LD.E.128 R40, desc[UR40][R40.64] ;  /* 0x0000002828287980 */ /* 0x000f62000c101d00 */
[----:B------:R-:W-:Y:S01]  /*7200*/  UIMAD UR4, UR45, UR10, URZ ;  /* 0x0000000a2d0472a4 */ /* 0x000fe2000f8e023f */
[----:B------:R-:W-:Y:S01]  /*7210*/  IMAD.MOV.U32 R3, RZ, RZ, R20 ;  /* 0x000000ffff037224 */ /* 0x000fe200078e0014 */
[----:B------:R-:W-:Y:S01]  /*7220*/  UIMAD.WIDE.U32 UR8, UR46, UR10, UR8 ;  /* 0x0000000a2e0872a5 */ /* 0x000fe2000f8e0008 */
[----:B------:R-:W5:Y:S01]  /*7230*/  LD.E.128 R44, desc[UR40][R44.64] ;  /* 0x000000282c2c7980 */ /* 0x000f62000c101d00 */
[----:B------:R-:W-:-:S03]  /*7240*/  UIMAD UR4, UR46, UR11, UR4 ;  /* 0x0000000b2e0472a4 */ /* 0x000fc6000f8e0204 */
[----:B------:R-:W5:Y:S01]  /*7250*/  LD.E.128 R68, desc[UR40][R68.64] ;  /* 0x0000002844447980 */ /* 0x000f62000c101d00 */
[----:B--2---:R-:W-:Y:S01]  /*7260*/  @P1 IMAD.HI.U32 R4, R20, R5, RZ ;  /* 0x0000000514041227 */ /* 0x004fe200078e00ff */
[----:B------:R-:W-:Y:S02]  /*7270*/  UIADD3 UR4, UR9, UR4, URZ ;  /* 0x0000000409047290 */ /* 0x000fe4000fffe03f */
[----:B------:R-:W5:Y:S02]  /*7280*/  LD.E.128 R60, desc[UR40][R60.64] ;  /* 0x000000283c3c7980 */ /* 0x000f64000c101d00 */
[----:B0-----:R-:W-:Y:S01]  /*7290*/  @P1 SHF.R.U32.HI R3, RZ, R21, R4 ;  /* 0x00000015ff031219 */ /* 0x001fe20000011604 */
[----:B------:R-:W-:Y:S01]  /*72a0*/  IMAD.U32 R4, RZ, RZ, UR8 ;  /* 0x00000008ff047e24 */ /* 0x000fe2000f8e00ff */
[----:B-1----:R-:W5:Y:S02]  /*72b0*/  LD.E.128 R48, desc[UR40][R48.64] ;  /* 0x0000002830307980 */ /* 0x002f64000c101d00 */
[--C-:B------:R-:W-:Y:S01]  /*72c0*/  SHF.R.S32.HI R6, RZ, 0x1f, R3.reuse ;  /* 0x0000001fff067819 */ /* 0x100fe20000011403 */
[----:B------:R-:W-:Y:S01]  /*72d0*/  IMAD.MOV R21, RZ, RZ, -R3 ;  /* 0x000000ffff157224 */ /* 0x000fe200078e0a03 */
[----:B------:R-:W5:Y:S01]  /*72e0*/  LD.E.128 R8, desc[UR40][R10.64] ;  /* 0x000000280a087980 */ /* 0x000f62000c101d00 */
[----:B------:R-:W-:Y:S01]  /*72f0*/  IMAD.U32 R5, RZ, RZ, UR9 ;  /* 0x00000009ff057e24 */ /* 0x000fe2000f8e00ff */
[----:B------:R-:W-:Y:S01]  /*7300*/  ULDC.64 UR8, c[0x0][0xae0] ;  /* 0x0002b80000087ab9 */ /* 0x000fe20000000a00 */
[----:B------:R-:W-:Y:S01]  /*7310*/  IMAD.U32 R5, RZ, RZ, UR4 ;  /* 0x00000004ff057e24 */ /* 0x000fe2000f8e00ff */
[----:B------:R-:W5:Y:S01]  /*7320*/  LD.E.128 R76, desc[UR40][R76.64] ;  /* 0x000000284c4c7980 */ /* 0x000f62000c101d00 */
[----:B------:R-:W-:-:S02]  /*7330*/  IMAD R6, R6, UR8, RZ ;  /* 0x0000000806067c24 */ /* 0x000fc4000f8e02ff */
[----:B------:R-:W-:Y:S01]  /*7340*/  IMAD R21, R80, R21, R20 ;  /* 0x0000001550157224 */ /* 0x000fe200078e0214 */
[----:B------:R-:W5:Y:S01]  /*7350*/  LD.E.128 R72, desc[UR40][R72.64] ;  /* 0x0000002848487980 */ /* 0x000f62000c101d00 */
[C---:B------:R-:W-:Y:S02]  /*7360*/  IMAD R81, R3.reuse, UR9, R6 ;  /* 0x0000000903517c24 */ /* 0x040fe4000f8e0206 */
[----:B------:R-:W-:Y:S01]  /*7370*/  IMAD.WIDE.U32 R4, R3, UR8, R4 ;  /* 0x0000000803047c25 */ /* 0x000fe2000f8e0004 */
[----:B------:R-:W5:Y:S01]  /*7380*/  LD.E.128 R64, desc[UR40][R64.64] ;  /* 0x0000002840407980 */ /* 0x000f62000c101d00 */
[----:B------:R-:W-:Y:S01]  /*7390*/  SHF.R.S32.HI R3, RZ, 0x1f, R21 ;  /* 0x0000001fff037819 */ /* 0x000fe20000011415 */
[----:B------:R-:W-:Y:S02]  /*73a0*/  ULDC.64 UR8, c[0x0][0xad8] ;  /* 0x0002b60000087ab9 */ /* 0x000fe40000000a00 */
[----:B------:R-:W5:Y:S01]  /*73b0*/  LD.E.128 R52, desc[UR40][R52.64] ;  /* 0x0000002834347980 */ /* 0x000f62000c101d00 */
[----:B------:R-:W-:Y:S01]  /*73c0*/  IMAD R87, R87, 0x80, R22 ;  /* 0x0000008057577824 */ /* 0x000fe200078e0216 */
[----:B------:R-:W-:Y:S01]  /*73d0*/  @!PT LDS RZ, [RZ] ;  /* 0x00000000fffff984 */ /* 0x000fe20000000800 */
[----:B------:R-:W-:Y:S01]  /*73e0*/  @!PT LDS RZ, [RZ] ;  /* 0x00000000fffff984 */ /* 0x000fe20000000800 */
[----:B------:R-:W-:Y:S01]  /*73f0*/  @!PT LDS RZ, [RZ] ;  /* 0x00000000fffff984 */ /* 0x000fe20000000800 */
[----:B------:R-:W-:Y:S01]  /*7400*/  @!PT LDS RZ, [RZ] ;  /* 0x00000000fffff984 */ /* 0x000fe20000000800 */
[----:B------:R0:W-:Y:S06]  /*7410*/  MEMBAR.ALL.CTA ;  /* 0x0000000000007992 */ /* 0x0001ec0000008000 */
[----:B0-----:R-:W0:Y:S01]  /*7420*/  FENCE.VIEW.ASYNC.S ;  /* 0x00000000000073c6 */ /* 0x001e220000000000 */
[----:B------:R-:W-:-:S02]  /*7430*/  IMAD.IADD R5, R5, 0x1, R81 ;  /* 0x0000000105057824 */ /* 0x000fc400078e0251 */
[----:B------:R-:W-:Y:S02]  /*7440*/  IMAD R6, R3, UR8, RZ ;  /* 0x0000000803067c24 */ /* 0x000fe4000f8e02ff */
[----:B------:R-:W-:Y:S02]  /*7450*/  VIADD R3, R87, 0x20 ;  /* 0x0000002057037836 */ /* 0x000fe40000000000 */
[C---:B------:R-:W-:Y:S02]  /*7460*/  IMAD R81, R21.reuse, UR9, R6 ;  /* 0x0000000915517c24 */ /* 0x040fe4000f8e0206 */
[----:B------:R-:W-:Y:S01]  /*7470*/  IMAD.WIDE.U32 R4, R21, UR8, R4 ;  /* 0x0000000815047c25 */ /* 0x000fe2000f8e0004 */
[-C--:B------:R-:W-:Y:S01]  /*7480*/  ISETP.GE.AND P1, PT, R3, R84.reuse, PT ;  /* 0x000000540300720c */ /* 0x080fe20003f26270 */
[----:B------:R-:W-:Y:S01]  /*7490*/  ULDC.64 UR8, c[0x0][0xa80] ;  /* 0x0002a00000087ab9 */ /* 0x000fe20000000a00 */
[C---:B------:R-:W-:Y:S01]  /*74a0*/  ISETP.GE.AND P2, PT, R87.reuse, R84, PT ;  /* 0x000000545700720c */ /* 0x040fe20003f46270 */
[----:B------:R-:W-:Y:S01]  /*74b0*/  VIADD R3, R87, 0x40 ;  /* 0x0000004057037836 */ /* 0x000fe20000000000 */
[----:B------:R-:W-:Y:S01]  /*74c0*/  LEA R6, P3, R4, UR8, 0x1 ;  /* 0x0000000804067c11 */ /* 0x000fe2000f8608ff */
[----:B------:R-:W-:-:S02]  /*74d0*/  IMAD.IADD R5, R5, 0x1, R81 ;  /* 0x0000000105057824 */ /* 0x000fc400078e0251 */
[----:B------:R-:W-:Y:S01]  /*74e0*/  VIADD R0, R0, 0x22820 ;  /* 0x0002282000007836 */ /* 0x000fe20000000000 */
[----:B------:R-:W-:Y:S02]  /*74f0*/  ISETP.GE.AND P0, PT, R3, R84, PT ;  /* 0x000000540300720c */ /* 0x000fe40003f06270 */
[----:B------:R-:W-:Y:S02]  /*7500*/  LEA.HI.X R3, R4, UR9, R5, 0x1, P3 ;  /* 0x0000000904037c11 */ /* 0x000fe400098f0c05 */
[----:B------:R-:W-:Y:S01]  /*7510*/  PRMT R0, RZ, 0x654, R0 ;  /* 0x00000654ff007816 */ /* 0x000fe20000000000 */
[----:B0-----:R0:W1:Y:S01]  /*7520*/  SHFL.IDX PT, R85, R6, RZ, 0x181f ;  /* 0x00181fff06557589 */ /* 0x00106200000e0000 */
[----:B------:R-:W-:Y:S02]  /*7530*/  BSSY B1, `(.L_x_400) ;  /* 0x0000015000017945 */ /* 0x000fe40003800000 */
[----:B------:R0:W-:Y:S01]  /*7540*/  SYNCS.ARRIVE.TRANS64.RED.A1T0 RZ, [R0+URZ], RZ ;  /* 0x000000ff00ff79a7 */ /* 0x0001e2000810043f */
[----:B------:R0:W2:Y:S01]  /*7550*/  SHFL.IDX PT, R83, R3, RZ, 0x181f ;  /* 0x00181fff03537589 */ /* 0x0000a200000e0000 */
[----:B------:R-:W-:Y:S05]  /*7560*/  @P2 BRA `(.L_x_401) ;  /* 0x0000000000442947 */ /* 0x000fea0003800000 */
[----:B------:R-:W-:Y:S02]  /*7570*/  ULDC UR4, c[0x0][0xac8] ;  /* 0x0002b20000047ab9 */ /* 0x000fe40000000800 */
[----:B------:R-:W-:Y:S02]  /*7580*/  ISETP.GE.AND P5, PT, R2, UR4, PT ;  /* 0x0000000402007c0c */ /* 0x000fe4000bfa6270 */
[----:B------:R-:W-:Y:S02]  /*7590*/  ISETP.GE.AND P4, PT, R17, UR4, PT ;  /* 0x0000000411007c0c */ /* 0x000fe4000bf86270 */
[----:B------:R-:W-:Y:S02]  /*75a0*/  ISETP.GE.AND P3, PT, R16, UR4, PT ;  /* 0x0000000410007c0c */ /* 0x000fe4000bf66270 */
[----:B------:R-:W-:-:S07]  /*75b0*/  ISETP.GE.AND P2, PT, R18, UR4, PT ;  /* 0x0000000412007c0c */ /* 0x000fce000bf46270 */
[----:B-1----:R-:W-:-:S04]  /*75c0*/  @!P5 LEA R4, P6, R2, R85, 0x1 ;  /* 0x000000550204d211 */ /* 0x002fc800078c08ff */
[----:B--2---:R-:W-:Y:S02]  /*75d0*/  @!P5 LEA.HI.X R5, R2, R83, R208, 0x1, P6 ;  /* 0x000000530205d211 */ /* 0x004fe400030f0cd0 */
[----:B------:R-:W-:-:S03]  /*75e0*/  @!P4 LEA R20, P6, R17, R85, 0x1 ;  /* 0x000000551114c211 */ /* 0x000fc600078c08ff */
[----:B-----5:R3:W-:Y:S01]  /*75f0*/  @!P5 ST.E.128 desc[UR40][R4.64], R12 ;  /* 0x0000000c0400d985 */ /* 0x0207e2000c101d28 */
[----:B------:R-:W-:Y:S02]  /*7600*/  @!P4 LEA.HI.X R21, R17, R83, R207, 0x1, P6 ;  /* 0x000000531115c211 */ /* 0x000fe400030f0ccf */
[----:B------:R-:W-:-:S03]  /*7610*/  @!P3 LEA R80, P6, R16, R85, 0x1 ;  /* 0x000000551050b211 */ /* 0x000fc600078c08ff */
[----:B------:R3:W-:Y:S01]  /*7620*/  @!P4 ST.E.128 desc[UR40][R20.64], R56 ;  /* 0x000000381400c985 */ /* 0x0007e2000c101d28 */
[----:B------:R-:W-:Y:S02]  /*7630*/  @!P3 LEA.HI.X R81, R16, R83, R206, 0x1, P6 ;  /* 0x000000531051b211 */ /* 0x000fe400030f0cce */
[----:B------:R-:W-:-:S03]  /*7640*/  @!P2 LEA R82, P6, R18, R85, 0x1 ;  /* 0x000000551252a211 */ /* 0x000fc600078c08ff */
[----:B------:R3:W-:Y:S01]  /*7650*/  @!P3 ST.E.128 desc[UR40][R80.64], R68 ;  /* 0x000000445000b985 */ /* 0x0007e2000c101d28 */
[----:B------:R-:W-:-:S05]  /*7660*/  @!P2 LEA.HI.X R83, R18, R83, R205, 0x1, P6 ;  /* 0x000000531253a211 */ /* 0x000fca00030f0ccd */
[----:B------:R3:W-:Y:S04]  /*7670*/  @!P2 ST.E.128 desc[UR40][R82.64], R76 ;  /* 0x0000004c5200a985 */ /* 0x0007e8000c101d28 */
.L_x_401:
[----:B------:R-:W-:Y:S05]  /*7680*/  BSYNC B1 ;  /* 0x0000000000017941 */ /* 0x000fea0003800000 */
.L_x_400:
[----:B---3--:R3:W4:Y:S01]  /*7690*/  SHFL.IDX PT, R21, R3, 0x1, 0x181f ;  /* 0x00381f0003157f89 */ /* 0x00872200000e0000 */
[----:B------:R-:W-:Y:S03]  /*76a0*/  BSSY B1, `(.L_x_402) ;  /* 0x0000014000017945 */ /* 0x000fe60003800000 */
[----:B-----5:R3:W0:Y:S01]  /*76b0*/  SHFL.IDX PT, R15, R6, 0x1, 0x181f ;  /* 0x00381f00060f7f89 */ /* 0x02062200000e0000 */
[----:B------:R-:W-:Y:S05]  /*76c0*/  @P1 BRA `(.L_x_403) ;  /* 0x0000000000441947 */ /* 0x000fea0003800000 */
[----:B------:R-:W-:Y:S02]  /*76d0*/  ULDC UR4, c[0x0][0xac8] ;  /* 0x0002b20000047ab9 */ /* 0x000fe40000000800 */
[----:B------:R-:W-:Y:S02]  /*76e0*/  ISETP.GE.AND P4, PT, R2, UR4, PT ;  /* 0x0000000402007c0c */ /* 0x000fe4000bf86270 */
[----:B------:R-:W-:Y:S02]  /*76f0*/  ISETP.GE.AND P3, PT, R17, UR4, PT ;  /* 0x0000000411007c0c */ /* 0x000fe4000bf66270 */
[----:B------:R-:W-:Y:S02]  /*7700*/  ISETP.GE.AND P2, PT, R16, UR4, PT ;  /* 0x0000000410007c0c */ /* 0x000fe4000bf46270 */
[----:B------:R-:W-:-:S07]  /*7710*/  ISETP.GE.AND P1, PT, R18, UR4, PT ;  /* 0x0000000412007c0c */ /* 0x000fce000bf26270 */
[CC--:B0-----:R-:W-:Y:S02]  /*7720*/  @!P4 LEA R4, P6, R2.reuse, R15.reuse, 0x1 ;  /* 0x0000000f0204c211 */ /* 0x0c1fe400078c08ff */
[C---:B------:R-:W-:Y:S02]  /*7730*/  @!P3 LEA R12, P5, R17.reuse, R15, 0x1 ;  /* 0x0000000f110cb211 */ /* 0x040fe400078a08ff */
[----:B----4-:R-:W-:Y:S02]  /*7740*/  @!P4 LEA.HI.X R5, R2, R21, R208, 0x1, P6 ;  /* 0x000000150205c211 */ /* 0x010fe400030f0cd0 */
[----:B------:R-:W-:Y:S02]  /*7750*/  @!P2 LEA R14, P6, R16, R15, 0x1 ;  /* 0x0000000f100ea211 */ /* 0x000fe400078c08ff */
[----:B------:R-:W-:Y:S01]  /*7760*/  @!P3 LEA.HI.X R13, R17, R21, R207, 0x1, P5 ;  /* 0x00000015110db211 */ /* 0x000fe200028f0ccf */
[----:B------:R0:W-:Y:S01]  /*7770*/  @!P4 ST.E.128 desc[UR40][R4.64], R24 ;  /* 0x000000180400c985 */ /* 0x0001e2000c101d28 */
[----:B------:R-:W-:-:S02]  /*7780*/  @!P1 LEA R20, P5, R18, R15, 0x1 ;  /* 0x0000000f12149211 */ /* 0x000fc400078a08ff */
[-C--:B------:R-:W-:Y:S01]  /*7790*/  @!P2 LEA.HI.X R15, R16, R21.reuse, R206, 0x1, P6 ;  /* 0x00000015100fa211 */ /* 0x080fe200030f0cce */
[----:B------:R0:W-:Y:S01]  /*77a0*/  @!P3 ST.E.128 desc[UR40][R12.64], R36 ;  /* 0x000000240c00b985 */ /* 0x0001e2000c101d28 */
[----:B------:R-:W-:-:S03]  /*77b0*/  @!P1 LEA.HI.X R21, R18, R21, R205, 0x1, P5 ;  /* 0x0000001512159211 */ /* 0x000fc600028f0ccd */
[----:B------:R0:W-:Y:S04]  /*77c0*/  @!P2 ST.E.128 desc[UR40][R14.64], R60 ;  /* 0x0000003c0e00a985 */ /* 0x0001e8000c101d28 */
[----:B------:R0:W-:Y:S02]  /*77d0*/  @!P1 ST.E.128 desc[UR40][R20.64], R72 ;  /* 0x0000004814009985 */ /* 0x0001e4000c101d28 */
.L_x_403:
[----:B------:R-:W-:Y:S05]  /*77e0*/  BSYNC B1 ;  /* 0x0000000000017941 */ /* 0x000fea0003800000 */
.L_x_402:
[----:B0---4-:R0:W4:Y:S01]  /*77f0*/  SHFL.IDX PT, R21, R3, 0x2, 0x181f ;  /* 0x00581f0003157f89 */ /* 0x01112200000e0000 */
        /* <DEDUP_REMOVED lines=11> */
[----:B----4-:R-:W-:Y:S02]  /*78b0*/  @!P3 LEA.HI.X R5, R2, R21, R208, 0x1, P6 ;  /* 0x000000150205b211 */ /* 0x010fe400030f0cd0 */
[----:B------:R-:W-:Y:S02]  /*78c0*/  @!P0 LEA R20, P6, R18, R13, 0x1 ;  /* 0x0000000d12148211 */ /* 0x000fe400078c08ff */
[-C--:B------:R-:W-:Y:S01]  /*78d0*/  @!P2 LEA.HI.X R13, R17, R21.reuse, R207, 0x1, P5 ;  /* 0x00000015110da211 */ /* 0x080fe200028f0ccf */
[----:B------:R0:W-:Y:S01]  /*78e0*/  @!P3 ST.E.128 desc[UR40][R4.64], R28 ;  /* 0x0000001c0400b985 */ /* 0x0001e2000c101d28 */
[----:B------:R-:W-:-:S02]  /*78f0*/  @!P1 LEA.HI.X R15, R16, R21, R206, 0x1, P4 ;  /* 0x00000015100f9211 */ /* 0x000fc400020f0cce */
[----:B------:R-:W-:Y:S01]  /*7900*/  @!P0 LEA.HI.X R21, R18, R21, R205, 0x1, P6 ;  /* 0x0000001512158211 */ /* 0x000fe200030f0ccd */
[----:B------:R0:W-:Y:S04]  /*7910*/  @!P2 ST.E.128 desc[UR40][R12.64], R40 ;  /* 0x000000280c00a985 */ /* 0x0001e8000c101d28 */
[----:B------:R0:W-:Y:S04]  /*7920*/  @!P1 ST.E.128 desc[UR40][R14.64], R48 ;  /* 0x000000300e009985 */ /* 0x0001e8000c101d28 */
[----:B------:R0:W-:Y:S02]  /*7930*/  @!P0 ST.E.128 desc[UR40][R20.64], R64 ;  /* 0x0000004014008985 */ /* 0x0001e4000c101d28 */
.L_x_405:
[----:B------:R-:W-:Y:S05]  /*7940*/  BSYNC B1 ;  /* 0x0000000000017941 */ /* 0x000fea0003800000 */
.L_x_404:
[----:B------:R-:W-:Y:S01]  /*7950*/  VIADD R0, R87, 0x60 ;  /* 0x0000006057007836 */ /* 0x000fe20000000000 */
[----:B0--3--:R-:W3:Y:S04]  /*7960*/  SHFL.IDX PT, R3, R3, 0x3, 0x181f ;  /* 0x00781f0003037f89 */ /* 0x009ee800000e0000 */
[----:B------:R-:W-:Y:S01]  /*7970*/  ISETP.GE.AND P0, PT, R0, R84, PT ;  /* 0x000000540000720c */ /* 0x000fe20003f06270 */
[----:B----4-:R4:W0:-:S12]  /*7980*/  SHFL.IDX PT, R21, R6, 0x3, 0x181f ;  /* 0x00781f0006157f89 */ /* 0x01081800000e0000 */
[----:B----4-:R-:W-:Y:S05]  /*7990*/  @P0 BRA `(.L_x_406) ;  /* 0x0000000c00b40947 */ /* 0x010fea0003800000 */
[----:B------:R-:W-:Y:S02]  /*79a0*/  ULDC UR4, c[0x0][0xac8] ;  /* 0x0002b20000047ab9 */ /* 0x000fe40000000800 */
[----:B------:R-:W-:Y:S02]  /*79b0*/  ISETP.GE.AND P3, PT, R2, UR4, PT ;  /* 0x0000000402007c0c */ /* 0x000fe4000bf66270 */
[----:B------:R-:W-:Y:S02]  /*79c0*/  ISETP.GE.AND P4, PT, R17, UR4, PT ;  /* 0x0000000411007c0c */ /* 0x000fe4000bf86270 */
[----:B------:R-:W-:-:S09]  /*79d0*/  ISETP.GE.AND P5, PT, R16, UR4, PT ;  /* 0x0000000410007c0c */ /* 0x000fd2000bfa6270 */
[-C--:B0-----:R-:W-:Y:S02]  /*79e0*/  @!P3 LEA R4, P0, R2, R21.reuse, 0x1 ;  /* 0x000000150204b211 */ /* 0x081fe400078008ff */
[CC--:B------:R-:W-:Y:S02]  /*79f0*/  @!P4 LEA R12, P1, R17.reuse, R21.reuse, 0x1 ;  /* 0x00000015110cc211 */ /* 0x0c0fe400078208ff */
[----:B------:R-:W-:Y:S02]  /*7a00*/  @!P5 LEA R14, P2, R16, R21, 0x1 ;  /* 0x00000015100ed211 */ /* 0x000fe400078408ff */
[-C--:B---3--:R-:W-:Y:S02]  /*7a10*/  @!P3 LEA.HI.X R5, R2, R3.reuse, R208, 0x1, P0 ;  /* 0x000000030205b211 */ /* 0x088fe400000f0cd0 */
[-C--:B------:R-:W-:Y:S02]  /*7a20*/  @!P4 LEA.HI.X R13, R17, R3.reuse, R207, 0x1, P1 ;  /* 0x00000003110dc211 */ /* 0x080fe400008f0ccf */
[----:B------:R-:W-:Y:S01]  /*7a30*/  @!P5 LEA.HI.X R15, R16, R3, R206, 0x1, P2 ;  /* 0x00000003100fd211 */ /* 0x000fe200010f0cce */
[----:B------:R4:W-:Y:S01]  /*7a40*/  @!P3 ST.E.128 desc[UR40][R4.64], R32 ;  /* 0x000000200400b985 */ /* 0x0009e2000c101d28 */
[----:B------:R-:W-:-:S03]  /*7a50*/  ISETP.GE.AND P0, PT, R18, UR4, PT ;  /* 0x0000000412007c0c */ /* 0x000fc6000bf06270 */
[----:B------:R4:W-:Y:S04]  /*7a60*/  @!P4 ST.E.128 desc[UR40][R12.64], R44 ;  /* 0x0000002c0c00c985 */ /* 0x0009e8000c101d28 */
[----:B------:R4:W-:Y:S06]  /*7a70*/  @!P5 ST.E.128 desc[UR40][R14.64], R8 ;  /* 0x000000080e00d985 */ /* 0x0009ec000c101d28 */
[----:B------:R-:W-:Y:S05]  /*7a80*/  @P0 BRA `(.L_x_406) ;  /* 0x0000000c00780947 */ /* 0x000fea0003800000 */
[----:B----4-:R-:W-:-:S04]  /*7a90*/  LEA R4, P0, R18, R21, 0x1 ;  /* 0x0000001512047211 */ /* 0x010fc800078008ff */
[----:B------:R-:W-:-:S05]  /*7aa0*/  LEA.HI.X R5, R18, R3, R205, 0x1, P0 ;  /* 0x0000000312057211 */ /* 0x000fca00000f0ccd */
[----:B------:R0:W-:Y:S01]  /*7ab0*/  ST.E.128 desc[UR40][R4.64], R52 ;  /* 0x0000003404007985 */ /* 0x0001e2000c101d28 */
[----:B------:R-:W-:Y:S05]  /*7ac0*/  BRA `(.L_x_406) ;  /* 0x0000000c00687947 */ /* 0x000fea0003800000 */
.L_x_398:
[----:B------:R-:W-:Y:S01]  /*7ad0*/  ULDC.64 UR8, c[0x0][0xc00] ;  /* 0x0003000000087ab9 */ /* 0x000fe20000000a00 */
[----:B------:R-:W-:Y:S01]  /*7ae0*/  ULDC UR4, c[0x0][0xa88] ;  /* 0x0002a20000047ab9 */ /* 0x000fe20000000800 */
[----:B------:R-:W-:Y:S01]  /*7af0*/  UISETP.NE.U32.AND UP0, UPT, UR8, URZ, UPT ;  /* 0x0000003f0800728c */ /* 0x000fe2000bf05070 */
[----:B------:R-:W0:Y:S03]  /*7b00*/  LDC R13, c[0x0][0xbe8] ;  /* 0x0002fa00ff0d7b82 */ /* 0x000e260000000800 */
[----:B------:R-:W-:-:S03]  /*7b10*/  UISETP.NE.AND.EX UP0, UPT, UR9, URZ, UPT, UP0 ;  /* 0x0000003f0900728c */ /* 0x000fc6000bf05300 */
[----:B------:R-:W-:Y:S02]  /*7b20*/  ULDC.64 UR8, c[0x0][0xc00] ;  /* 0x0003000000087ab9 */ /* 0x000fe40000000a00 */
[----:B------:R-:W-:Y:S01]  /*7b30*/  UIMAD.WIDE UR8, UR46, 0x4, UR8 ;  /* 0x000000042e0878a5 */ /* 0x000fe2000f8e0208 */
[----:B------:R-:W-:-:S05]  /*7b40*/  PLOP3.LUT P2, PT, PT, PT, UP0, 0x80, 0x0 ;  /* 0x000000000000781c */ /* 0x000fca0003f4f008 */
[----:B------:R-:W-:Y:S02]  /*7b50*/  IMAD.U32 R4, RZ, RZ, UR8 ;  /* 0x00000008ff047e24 */ /* 0x000fe4000f8e00ff */
[----:B------:R-:W-:Y:S01]  /*7b60*/  IMAD.U32 R5, RZ, RZ, UR9 ;  /* 0x00000009ff057e24 */ /* 0x000fe2000f8e00ff */
[----:B------:R-:W-:Y:S02]  /*7b70*/  ULDC.64 UR8, c[0x0][0xc08] ;  /* 0x0003020000087ab9 */ /* 0x000fe40000000a00 */
[----:B------:R-:W-:-:S03]  /*7b80*/  UISETP.NE.U32.AND UP1, UPT, UR8, URZ, UPT ;  /* 0x0000003f0800728c */ /* 0x000fc6000bf25070 */
[----:B------:R-:W2:Y:S01]  /*7b90*/  @P2 LDG.E R3, desc[UR40][R4.64] ;  /* 0x0000002804032981 */ /* 0x000ea2000c1e1900 */
[----:B------:R-:W-:Y:S01]  /*7ba0*/  UISETP.NE.AND.EX UP1, UPT, UR9, URZ, UPT, UP1 ;  /* 0x0000003f0900728c */ /* 0x000fe2000bf25310 */
[----:B------:R-:W-:-:S05]  /*7bb0*/  IMAD.U32 R0, RZ, RZ, UR4 ;  /* 0x00000004ff007e24 */ /* 0x000fca000f8e00ff */
[----:B------:R-:W-:-:S05]  /*7bc0*/  PLOP3.LUT P3, PT, PT, PT, UP1, 0x80, 0x0 ;  /* 0x000000000000781c */ /* 0x000fca0003f6f018 */
[----:B------:R-:W-:Y:S02]  /*7bd0*/  @UP1 ULDC.64 UR8, c[0x0][0xc08] ;  /* 0x0003020000081ab9 */ /* 0x000fe40000000a00 */
[----:B------:R-:W-:-:S06]  /*7be0*/  @UP1 UIMAD.WIDE UR8, UR46, 0x4, UR8 ;  /* 0x000000042e0818a5 */ /* 0x000fcc000f8e0208 */
[----:B------:R-:W-:Y:S02]  /*7bf0*/  IMAD.U32 R8, RZ, RZ, UR8 ;  /* 0x00000008ff087e24 */ /* 0x000fe4000f8e00ff */
[----:B------:R-:W-:-:S05]  /*7c00*/  IMAD.U32 R9, RZ, RZ, UR9 ;  /* 0x00000009ff097e24 */ /* 0x000fca000f8e00ff */
[----:B------:R1:W5:Y:S01]  /*7c10*/  @P3 LDG.E R0, desc[UR40][R8.64] ;  /* 0x0000002808003981 */ /* 0x000362000c1e1900 */
[----:B0-----:R-:W-:Y:S01]  /*7c20*/  ISETP.NE.AND P0, PT, R13, 0x1, PT ;  /* 0x000000010d00780c */ /* 0x001fe20003f05270 */
[----:B------:R-:W-:Y:S01]  /*7c30*/  UMOV UR4, URZ ;  /* 0x0000003f00047c82 */ /* 0x000fe20008000000 */
[----:B------:R-:W-:Y:S01]  /*7c40*/  USHF.R.S32.HI UR11, URZ, 0x1f, UR43 ;  /* 0x0000001f3f0b7899 */ /* 0x000fe2000801142b */
[----:B------:R-:W-:-:S10]  /*7c50*/  ISETP.GE.AND P1, PT, R209, 0x80, PT ;  /* 0x00000080d100780c */ /* 0x000fd40003f26270 */
[----:B------:R-:W0:Y:S01]  /*7c60*/  @P0 LDC R11, c[0x0][0xbec] ;  /* 0x0002fb00ff0b0b82 */ /* 0x000e220000000800 */
[----:B--2---:R-:W-:-:S13]  /*7c70*/  @P2 R2UR UR4, R3 ;  /* 0x00000000030422ca */ /* 0x004fda00000e0000 */
[----:B------:R-:W-:Y:S01]  /*7c80*/  USHF.R.S32.HI UR10, URZ, 0x1f, UR4 ;  /* 0x0000001f3f0a7899 */ /* 0x000fe20008011404 */
[----:B01----:R-:W-:Y:S11]  /*7c90*/  @P3 BRA `(.L_x_407) ;  /* 0x0000000000103947 */ /* 0x003ff60003800000 */
[----:B------:R-:W-:Y:S05]  /*7ca0*/  @!P2 BRA `(.L_x_407) ;  /* 0x00000000000ca947 */ /* 0x000fea0003800000 */
[----:B------:R-:W2:Y:S04]  /*7cb0*/  LDG.E R3, desc[UR40][R4.64] ;  /* 0x0000002804037981 */ /* 0x000ea8000c1e1900 */
[----:B-----5:R-:W2:Y:S02]  /*7cc0*/  LDG.E R0, desc[UR40][R4.64+0x4] ;  /* 0x0000042804007981 */ /* 0x020ea4000c1e1900 */
[----:B--2---:R-:W-:-:S07]  /*7cd0*/  IMAD.IADD R0, R0, 0x1, -R3 ;  /* 0x0000000100007824 */ /* 0x004fce00078e0a03 */
.L_x_407:
[----:B------:R-:W-:Y:S01]  /*7ce0*/  USEL UR46, UR46, URZ, !UP0 ;  /* 0x0000003f2e2e7287 */ /* 0x000fe2000c000000 */
[----:B------:R-:W-:Y:S01]  /*7cf0*/  BSSY B1, `(.L_x_408) ;  /* 0x000002d000017945 */ /* 0x000fe20003800000 */
[----:B------:R-:W-:-:S03]  /*7d00*/  USEL UR45, UR45, URZ, !UP0 ;  /* 0x0000003f2d2d7287 */ /* 0x000fc6000c000000 */
[----:B------:R-:W-:Y:S09]  /*7d10*/  @P1 BRA `(.L_x_409) ;  /* 0x0000000000a81947 */ /* 0x000ff20003800000 */
[----:B------:R-:W0:Y:S01]  /*7d20*/  S2R R4, SR_TID.X ;  /* 0x0000000000047919 */ /* 0x000e220000002100 */
[----:B------:R-:W1:Y:S01]  /*7d30*/  LDC R6, c[0x0][0xbe8] ;  /* 0x0002fa00ff067b82 */ /* 0x000e620000000800 */
[----:B------:R-:W-:-:S04]  /*7d40*/  IMAD.U32 R3, RZ, RZ, UR44 ;  /* 0x0000002cff037e24 */ /* 0x000fc8000f8e00ff */
[----:B0-----:R-:W-:Y:S02]  /*7d50*/  IMAD R3, R3, 0x80, R4 ;  /* 0x0000008003037824 */ /* 0x001fe400078e0204 */
[----:B-1---5:R-:W-:Y:S02]  /*7d60*/  IMAD R4, R0, R6, RZ ;  /* 0x0000000600047224 */ /* 0x022fe400078e02ff */
[----:B------:R-:W-:-:S05]  /*7d70*/  VIADD R5, R3, 0xffffff80 ;  /* 0xffffff8003057836 */ /* 0x000fca0000000000 */
[----:B------:R-:W-:-:S13]  /*7d80*/  ISETP.GE.AND P1, PT, R5, R4, PT ;  /* 0x000000040500720c */ /* 0x000fda0003f26270 */
[----:B------:R-:W-:Y:S05]  /*7d90*/  @P1 BRA `(.L_x_409) ;  /* 0x0000000000881947 */ /* 0x000fea0003800000 */
[----:B------:R-:W-:Y:S01]  /*7da0*/  ISETP.NE.AND P1, PT, R6, 0x1, PT ;  /* 0x000000010600780c */ /* 0x000fe20003f25270 */
[----:B------:R-:W-:Y:S01]  /*7db0*/  ULDC.64 UR12, c[0x0][0xb90] ;  /* 0x0002e400000c7ab9 */ /* 0x000fe20000000a00 */
[----:B------:R-:W-:Y:S01]  /*7dc0*/  UMOV UR8, UR4 ;  /* 0x0000000400087c82 */ /* 0x000fe20008000000 */
[----:B------:R-:W-:Y:S01]  /*7dd0*/  UIMAD UR7, UR11, UR12, URZ ;  /* 0x0000000c0b0772a4 */ /* 0x000fe2000f8e023f */
[----:B------:R-:W-:Y:S02]  /*7de0*/  UMOV UR9, UR10 ;  /* 0x0000000a00097c82 */ /* 0x000fe40008000000 */
[----:B------:R-:W-:Y:S02]  /*7df0*/  UIMAD.WIDE.U32 UR8, UR43, UR12, UR8 ;  /* 0x0000000c2b0872a5 */ /* 0x000fe4000f8e0008 */
[----:B------:R-:W-:-:S03]  /*7e00*/  UIMAD UR7, UR43, UR13, UR7 ;  /* 0x0000000d2b0772a4 */ /* 0x000fc6000f8e0207 */
[----:B------:R-:W-:Y:S02]  /*7e10*/  ULDC.64 UR12, c[0x0][0xb98] ;  /* 0x0002e600000c7ab9 */ /* 0x000fe40000000a00 */
[----:B------:R-:W0:Y:S01]  /*7e20*/  @P1 LDC R4, c[0x0][0xbec] ;  /* 0x0002fb00ff041b82 */ /* 0x000e220000000800 */
[----:B------:R-:W-:Y:S02]  /*7e30*/  UIADD3 UR9, UR9, UR7, URZ ;  /* 0x0000000709097290 */ /* 0x000fe4000fffe03f */
[----:B------:R-:W-:Y:S02]  /*7e40*/  UIMAD UR7, UR45, UR12, URZ ;  /* 0x0000000c2d0772a4 */ /* 0x000fe4000f8e023f */
[----:B------:R-:W-:Y:S02]  /*7e50*/  UIMAD.WIDE.U32 UR8, UR46, UR12, UR8 ;  /* 0x0000000c2e0872a5 */ /* 0x000fe4000f8e0008 */
[----:B------:R-:W-:Y:S01]  /*7e60*/  UIMAD UR7, UR46, UR13, UR7 ;  /* 0x0000000d2e0772a4 */ /* 0x000fe2000f8e0207 */
[----:B------:R-:W1:Y:S02]  /*7e70*/  @P1 LDC R8, c[0x0][0xbf0] ;  /* 0x0002fc00ff081b82 */ /* 0x000e640000000800 */
[----:B------:R-:W-:Y:S01]  /*7e80*/  ULDC.64 UR12, c[0x0][0xb88] ;  /* 0x0002e200000c7ab9 */ /* 0x000fe20000000a00 */
[----:B0-----:R-:W-:-:S04]  /*7e90*/  @P1 IMAD.HI.U32 R3, R5, R4, RZ ;  /* 0x0000000405031227 */ /* 0x001fc800078e00ff */
[----:B------:R-:W-:Y:S01]  /*7ea0*/  IMAD.MOV.U32 R4, RZ, RZ, R5 ;  /* 0x000000ffff047224 */ /* 0x000fe200078e0005 */
[----:B-1----:R-:W-:Y:S01]  /*7eb0*/  @P1 SHF.R.U32.HI R4, RZ, R8, R3 ;  /* 0x00000008ff041219 */ /* 0x002fe20000011603 */
[----:B------:R-:W-:-:S04]  /*7ec0*/  IMAD.U32 R8, RZ, RZ, UR7 ;  /* 0x00000007ff087e24 */ /* 0x000fc8000f8e00ff */
[----:B------:R-:W-:-:S04]  /*7ed0*/  IMAD.MOV R3, RZ, RZ, -R4 ;  /* 0x000000ffff037224 */ /* 0x000fc800078e0a04 */
[----:B------:R-:W-:Y:S01]  /*7ee0*/  IMAD R3, R6, R3, R5 ;  /* 0x0000000306037224 */ /* 0x000fe200078e0205 */
[----:B------:R-:W-:Y:S02]  /*7ef0*/  SHF.R.S32.HI R5, RZ, 0x1f, R4 ;  /* 0x0000001fff057819 */ /* 0x000fe40000011404 */
[----:B------:R-:W-:Y:S02]  /*7f00*/  IADD3 R4, P1, R4, UR8, RZ ;  /* 0x0000000804047c10 */ /* 0x000fe4000ff3e0ff */
[----:B------:R-:W-:Y:S02]  /*7f10*/  SHF.R.S32.HI R6, RZ, 0x1f, R3 ;  /* 0x0000001fff067819 */ /* 0x000fe40000011403 */
[----:B------:R-:W-:Y:S01]  /*7f20*/  IADD3.X R5, R5, UR9, R8, P1, !PT ;  /* 0x0000000905057c10 */ /* 0x000fe20008ffe408 */
[----:B------:R-:W-:Y:S02]  /*7f30*/  ULDC.64 UR8, c[0x0][0xb50] ;  /* 0x0002d40000087ab9 */ /* 0x000fe40000000a00 */
[----:B------:R-:W-:-:S02]  /*7f40*/  IMAD R6, R6, UR12, RZ ;  /* 0x0000000c06067c24 */ /* 0x000fc4000f8e02ff */
[----:B------:R-:W-:-:S04]  /*7f50*/  IMAD.WIDE.U32 R4, R3, UR12, R4 ;  /* 0x0000000c03047c25 */ /* 0x000fc8000f8e0004 */
[----:B------:R-:W-:Y:S01]  /*7f60*/  IMAD R9, R3, UR13, R6 ;  /* 0x0000000d03097c24 */ /* 0x000fe2000f8e0206 */
[----:B------:R-:W-:-:S03]  /*7f70*/  LEA R8, P1, R4, UR8, 0x2 ;  /* 0x0000000804087c11 */ /* 0x000fc6000f8210ff */
[----:B------:R-:W-:-:S05]  /*7f80*/  IMAD.IADD R3, R5, 0x1, R9 ;  /* 0x0000000105037824 */ /* 0x000fca00078e0209 */
[----:B------:R-:W-:Y:S01]  /*7f90*/  LEA.HI.X R9, R4, UR9, R3, 0x2, P1 ;  /* 0x0000000904097c11 */ /* 0x000fe200088f1403 */
[----:B------:R-:W-:-:S05]  /*7fa0*/  IMAD.MOV.U32 R3, RZ, RZ, -0x800000 ;  /* 0xff800000ff037424 */ /* 0x000fca00078e00ff */
[----:B------:R0:W-:Y:S02]  /*7fb0*/  STG.E desc[UR40][R8.64], R3 ;  /* 0x0000000308007986 */ /* 0x0001e4000c101928 */
.L_x_409:
[----:B------:R-:W-:Y:S05]  /*7fc0*/  BSYNC B1 ;  /* 0x0000000000017941 */ /* 0x000fea0003800000 */
.L_x_408:
[----:B------:R-:W1:Y:S01]  /*7fd0*/  @P0 LDC R5, c[0x0][0xbf0] ;  /* 0x0002fc00ff050b82 */ /* 0x000e620000000800 */
[----:B------:R-:W-:Y:S01]  /*7fe0*/  ULDC.64 UR12, c[0x0][0xaa0] ;  /* 0x0002a800000c7ab9 */ /* 0x000fe20000000a00 */
[----:B0-----:R-:W-:Y:S01]  /*7ff0*/  IMAD R3, R19, 0x20, R22 ;  /* 0x0000002013037824 */ /* 0x001fe200078e0216 */
[----:B------:R-:W-:Y:S01]  /*8000*/  UIMAD UR7, UR10, UR12, URZ ;  /* 0x0000000c0a0772a4 */ /* 0x000fe2000f8e023f */
[----:B------:R-:W-:Y:S01]  /*8010*/  IMAD.U32 R8, RZ, RZ, UR44 ;  /* 0x0000002cff087e24 */ /* 0x000fe2000f8e00ff */
[----:B------:R-:W-:Y:S01]  /*8020*/  UIMAD.WIDE.U32 UR8, UR4, UR12, URZ ;  /* 0x0000000c040872a5 */ /* 0x000fe2000f8e003f */
[----:B------:R-:W-:Y:S01]  /*8030*/  IMAD.U32 R15, RZ, RZ, UR44 ;  /* 0x0000002cff0f7e24 */ /* 0x000fe2000f8e00ff */
[----:B------:R-:W-:Y:S01]  /*8040*/  UIMAD UR7, UR4, UR13, UR7 ;  /* 0x0000000d040772a4 */ /* 0x000fe2000f8e0207 */
[----:B------:R-:W-:Y:S01]  /*8050*/  IMAD R8, R8, 0x80, R3 ;  /* 0x0000008008087824 */ /* 0x000fe200078e0203 */
[----:B------:R-:W-:Y:S01]  /*8060*/  BSSY B1, `(.L_x_410) ;  /* 0x000003e000017945 */ /* 0x000fe20003800000 */
[----:B------:R-:W-:Y:S01]  /*8070*/  ULDC.64 UR12, c[0x0][0xae8] ;  /* 0x0002ba00000c7ab9 */ /* 0x000fe20000000a00 */
[----:B------:R-:W-:Y:S01]  /*8080*/  UIADD3 UR9, UR9, UR7, URZ ;  /* 0x0000000709097290 */ /* 0x000fe2000fffe03f */
[----:B------:R-:W-:Y:S01]  /*8090*/  @P0 IMAD.HI.U32 R4, R8, R11, RZ ;  /* 0x0000000b08040227 */ /* 0x000fe200078e00ff */
[----:B------:R-:W-:-:S02]  /*80a0*/  UIMAD UR4, UR11, UR12, URZ ;  /* 0x0000000c0b0472a4 */ /* 0x000fc4000f8e023f */
[----:B------:R-:W-:Y:S01]  /*80b0*/  UIMAD.WIDE.U32 UR8, UR43, UR12, UR8 ;  /* 0x0000000c2b0872a5 */ /* 0x000fe2000f8e0008 */
[----:B------:R-:W-:Y:S01]  /*80c0*/  IMAD.MOV.U32 R3, RZ, RZ, R8 ;  /* 0x000000ffff037224 */ /* 0x000fe200078e0008 */
[----:B------:R-:W-:Y:S01]  /*80d0*/  UIMAD UR4, UR43, UR13, UR4 ;  /* 0x0000000d2b0472a4 */ /* 0x000fe2000f8e0204 */
[----:B------:R-:W-:-:S03]  /*80e0*/  ULDC.64 UR10, c[0x0][0xaf0] ;  /* 0x0002bc00000a7ab9 */ /* 0x000fc60000000a00 */
[----:B------:R-:W-:Y:S02]  /*80f0*/  UIADD3 UR9, UR9, UR4, URZ ;  /* 0x0000000409097290 */ /* 0x000fe4000fffe03f */
[----:B------:R-:W-:Y:S01]  /*8100*/  UIMAD UR4, UR45, UR10, URZ ;  /* 0x0000000a2d0472a4 */ /* 0x000fe2000f8e023f */
[----:B-1----:R-:W-:Y:S01]  /*8110*/  @P0 SHF.R.U32.HI R3, RZ, R5, R4 ;  /* 0x00000005ff030219 */ /* 0x002fe20000011604 */
[----:B------:R-:W-:Y:S02]  /*8120*/  UIMAD.WIDE.U32 UR8, UR46, UR10, UR8 ;  /* 0x0000000a2e0872a5 */ /* 0x000fe4000f8e0008 */
[----:B------:R-:W-:Y:S01]  /*8130*/  UIMAD UR4, UR46, UR11, UR4 ;  /* 0x0000000b2e0472a4 */ /* 0x000fe2000f8e0204 */
[--C-:B------:R-:W-:Y:S01]  /*8140*/  SHF.R.S32.HI R4, RZ, 0x1f, R3.reuse ;  /* 0x0000001fff047819 */ /* 0x100fe20000011403 */
[----:B------:R-:W-:Y:S01]  /*8150*/  IMAD.MOV R9, RZ, RZ, -R3 ;  /* 0x000000ffff097224 */ /* 0x000fe200078e0a03 */
[----:B------:R-:W-:Y:S01]  /*8160*/  ULDC.64 UR10, c[0x0][0xae0] ;  /* 0x0002b800000a7ab9 */ /* 0x000fe20000000a00 */
[----:B------:R-:W-:-:S02]  /*8170*/  UIADD3 UR4, UR9, UR4, URZ ;  /* 0x0000000409047290 */ /* 0x000fc4000fffe03f */
[----:B------:R-:W-:Y:S02]  /*8180*/  IMAD.U32 R5, RZ, RZ, UR9 ;  /* 0x00000009ff057e24 */ /* 0x000fe4000f8e00ff */
[----:B------:R-:W-:Y:S02]  /*8190*/  IMAD R6, R4, UR10, RZ ;  /* 0x0000000a04067c24 */ /* 0x000fe4000f8e02ff */
[----:B------:R-:W-:Y:S01]  /*81a0*/  IMAD.U32 R4, RZ, RZ, UR8 ;  /* 0x00000008ff047e24 */ /* 0x000fe2000f8e00ff */
[----:B------:R-:W-:Y:S01]  /*81b0*/  ULDC.64 UR8, c[0x0][0xad8] ;  /* 0x0002b60000087ab9 */ /* 0x000fe20000000a00 */
[----:B------:R-:W-:Y:S02]  /*81c0*/  IMAD.U32 R5, RZ, RZ, UR4 ;  /* 0x00000004ff057e24 */ /* 0x000fe4000f8e00ff */
[----:B------:R-:W-:Y:S02]  /*81d0*/  IMAD R9, R13, R9, R8 ;  /* 0x000000090d097224 */ /* 0x000fe400078e0208 */
[----:B------:R-:W-:-:S02]  /*81e0*/  IMAD R11, R3, UR11, R6 ;  /* 0x0000000b030b7c24 */ /* 0x000fc4000f8e0206 */
[----:B------:R-:W-:Y:S01]  /*81f0*/  IMAD.WIDE.U32 R4, R3, UR10, R4 ;  /* 0x0000000a03047c25 */ /* 0x000fe2000f8e0004 */
[----:B------:R-:W-:-:S03]  /*8200*/  SHF.R.S32.HI R3, RZ, 0x1f, R9 ;  /* 0x0000001fff037819 */ /* 0x000fc60000011409 */
[----:B------:R-:W-:Y:S02]  /*8210*/  IMAD.IADD R5, R5, 0x1, R11 ;  /* 0x0000000105057824 */ /* 0x000fe400078e020b */
[----:B------:R-:W-:Y:S02]  /*8220*/  IMAD R6, R3, UR8, RZ ;  /* 0x0000000803067c24 */ /* 0x000fe4000f8e02ff */
[----:B------:R-:W-:Y:S02]  /*8230*/  IMAD R8, R15, 0x80, R22 ;  /* 0x000000800f087824 */ /* 0x000fe400078e0216 */
[----:B-----5:R-:W-:Y:S02]  /*8240*/  IMAD R13, R0, R13, RZ ;  /* 0x0000000d000d7224 */ /* 0x020fe400078e02ff */
[C---:B------:R-:W-:Y:S02]  /*8250*/  IMAD R3, R9.reuse, UR9, R6 ;  /* 0x0000000909037c24 */ /* 0x040fe4000f8e0206 */
[----:B------:R-:W-:Y:S01]  /*8260*/  IMAD.WIDE.U32 R4, R9, UR8, R4 ;  /* 0x0000000809047c25 */ /* 0x000fe2000f8e0004 */
[----:B------:R-:W-:Y:S01]  /*8270*/  ISETP.GE.AND P2, PT, R8, R13, PT ;  /* 0x0000000d0800720c */ /* 0x000fe20003f46270 */
[----:B------:R-:W-:-:S02]  /*8280*/  ULDC.64 UR8, c[0x0][0xa80] ;  /* 0x0002a00000087ab9 */ /* 0x000fc40000000a00 */
[----:B------:R-:W-:Y:S01]  /*8290*/  IMAD.IADD R3, R5, 0x1, R3 ;  /* 0x0000000105037824 */ /* 0x000fe200078e0203 */
[----:B------:R-:W-:Y:S01]  /*82a0*/  LEA R6, P3, R4, UR8, 0x1 ;  /* 0x0000000804067c11 */ /* 0x000fe2000f8608ff */
[----:B------:R-:W-:-:S03]  /*82b0*/  VIADD R0, R8, 0x20 ;  /* 0x0000002008007836 */ /* 0x000fc60000000000 */
[----:B------:R-:W-:Y:S01]  /*82c0*/  LEA.HI.X R3, R4, UR9, R3, 0x1, P3 ;  /* 0x0000000904037c11 */ /* 0x000fe200098f0c03 */
[----:B------:R0:W1:Y:S01]  /*82d0*/  SHFL.IDX PT, R9, R6, RZ, 0x181f ;  /* 0x00181fff06097589 */ /* 0x00006200000e0000 */
[-C--:B------:R-:W-:Y:S01]  /*82e0*/  ISETP.GE.AND P1, PT, R0, R13.reuse, PT ;  /* 0x0000000d0000720c */ /* 0x080fe20003f26270 */
[----:B------:R-:W-:Y:S02]  /*82f0*/  VIADD R0, R8, 0x40 ;  /* 0x0000004008007836 */ /* 0x000fe40000000000 */
[----:B------:R0:W2:Y:S03]  /*8300*/  SHFL.IDX PT, R5, R3, RZ, 0x181f ;  /* 0x00181fff03057589 */ /* 0x0000a600000e0000 */
[----:B------:R-:W-:Y:S01]  /*8310*/  ISETP.GE.AND P0, PT, R0, R13, PT ;  /* 0x0000000d0000720c */ /* 0x000fe20003f06270 */
[----:B------:R-:W-:-:S12]  /*8320*/  @P2 BRA `(.L_x_411) ;  /* 0x0000000000442947 */ /* 0x000fd80003800000 */
        /* <DEDUP_REMOVED lines=8> */
[----:B------:R3:W-:Y:S01]  /*83b0*/  @!P5 ST.E.128 desc[UR40][R10.64], RZ ;  /* 0x000000ff0a00d985 */ /* 0x0007e2000c101d28 */
[----:B------:R-:W-:Y:S02]  /*83c0*/  @!P4 LEA.HI.X R15, R17, R5, R207, 0x1, P6 ;  /* 0x00000005110fc211 */ /* 0x000fe400030f0ccf */
[----:B------:R-:W-:-:S03]  /*83d0*/  @!P3 LEA R20, P6, R16, R9, 0x1 ;  /* 0x000000091014b211 */ /* 0x000fc600078c08ff */
[----:B------:R3:W-:Y:S01]  /*83e0*/  @!P4 ST.E.128 desc[UR40][R14.64], RZ ;  /* 0x000000ff0e00c985 */ /* 0x0007e2000c101d28 */
[----:B------:R-:W-:Y:S02]  /*83f0*/  @!P3 LEA.HI.X R21, R16, R5, R206, 0x1, P6 ;  /* 0x000000051015b211 */ /* 0x000fe400030f0cce */
[----:B------:R-:W-:-:S03]  /*8400*/  @!P2 LEA R4, P6, R18, R9, 0x1 ;  /* 0x000000091204a211 */ /* 0x000fc600078c08ff */
[----:B------:R3:W-:Y:S01]  /*8410*/  @!P3 ST.E.128 desc[UR40][R20.64], RZ ;  /* 0x000000ff1400b985 */ /* 0x0007e2000c101d28 */
[----:B------:R-:W-:-:S05]  /*8420*/  @!P2 LEA.HI.X R5, R18, R5, R205, 0x1, P6 ;  /* 0x000000051205a211 */ /* 0x000fca00030f0ccd */
[----:B------:R3:W-:Y:S04]  /*8430*/  @!P2 ST.E.128 desc[UR40][R4.64], RZ ;  /* 0x000000ff0400a985 */ /* 0x0007e8000c101d28 */
.L_x_411:
[----:B------:R-:W-:Y:S05]  /*8440*/  BSYNC B1 ;  /* 0x0000000000017941 */ /* 0x000fea0003800000 */
.L_x_410:
[----:B--23--:R2:W3:Y:S01]  /*8450*/  SHFL.IDX PT, R5, R3, 0x1, 0x181f ;  /* 0x00381f0003057f89 */ /* 0x00c4e200000e0000 */
[----:B------:R-:W-:Y:S03]  /*8460*/  BSSY B1, `(.L_x_412) ;  /* 0x0000014000017945 */ /* 0x000fe60003800000 */
[----:B-1----:R2:W1:Y:S01]  /*8470*/  SHFL.IDX PT, R9, R6, 0x1, 0x181f ;  /* 0x00381f0006097f89 */ /* 0x00246200000e0000 */
[----:B------:R-:W-:Y:S05]  /*8480*/  @P1 BRA `(.L_x_413) ;  /* 0x0000000000441947 */ /* 0x000fea0003800000 */
[----:B------:R-:W-:Y:S02]  /*8490*/  ULDC UR4, c[0x0][0xac8] ;  /* 0x0002b20000047ab9 */ /* 0x000fe40000000800 */
[----:B------:R-:W-:Y:S02]  /*84a0*/  ISETP.GE.AND P4, PT, R2, UR4, PT ;  /* 0x0000000402007c0c */ /* 0x000fe4000bf86270 */
[----:B------:R-:W-:Y:S02]  /*84b0*/  ISETP.GE.AND P3, PT, R17, UR4, PT ;  /* 0x0000000411007c0c */ /* 0x000fe4000bf66270 */
[----:B------:R-:W-:Y:S02]  /*84c0*/  ISETP.GE.AND P2, PT, R16, UR4, PT ;  /* 0x0000000410007c0c */ /* 0x000fe4000bf46270 */
[----:B------:R-:W-:-:S07]  /*84d0*/  ISETP.GE.AND P1, PT, R18, UR4, PT ;  /* 0x0000000412007c0c */ /* 0x000fce000bf26270 */
[CC--:B-1----:R-:W-:Y:S02]  /*84e0*/  @!P4 LEA R10, P6, R2.reuse, R9.reuse, 0x1 ;  /* 0x00000009020ac211 */ /* 0x0c2fe400078c08ff */
[C---:B------:R-:W-:Y:S02]  /*84f0*/  @!P3 LEA R14, P5, R17.reuse, R9, 0x1 ;  /* 0x00000009110eb211 */ /* 0x040fe400078a08ff */
[----:B---3--:R-:W-:Y:S02]  /*8500*/  @!P4 LEA.HI.X R11, R2, R5, R208, 0x1, P6 ;  /* 0x00000005020bc211 */ /* 0x008fe400030f0cd0 */
[----:B------:R-:W-:Y:S02]  /*8510*/  @!P2 LEA R20, P6, R16, R9, 0x1 ;  /* 0x000000091014a211 */ /* 0x000fe400078c08ff */
[----:B------:R-:W-:Y:S01]  /*8520*/  @!P3 LEA.HI.X R15, R17, R5, R207, 0x1, P5 ;  /* 0x00000005110fb211 */ /* 0x000fe200028f0ccf */
[----:B------:R4:W-:Y:S01]  /*8530*/  @!P4 ST.E.128 desc[UR40][R10.64], RZ ;  /* 0x000000ff0a00c985 */ /* 0x0009e2000c101d28 */
[----:B------:R-:W-:-:S02]  /*8540*/  @!P1 LEA R4, P5, R18, R9, 0x1 ;  /* 0x0000000912049211 */ /* 0x000fc400078a08ff */
[-C--:B------:R-:W-:Y:S01]  /*8550*/  @!P2 LEA.HI.X R21, R16, R5.reuse, R206, 0x1, P6 ;  /* 0x000000051015a211 */ /* 0x080fe200030f0cce */
[----:B------:R4:W-:Y:S01]  /*8560*/  @!P3 ST.E.128 desc[UR40][R14.64], RZ ;  /* 0x000000ff0e00b985 */ /* 0x0009e2000c101d28 */
[----:B------:R-:W-:-:S03]  /*8570*/  @!P1 LEA.HI.X R5, R18, R5, R205, 0x1, P5 ;  /* 0x0000000512059211 */ /* 0x000fc600028f0ccd */
[----:B------:R4:W-:Y:S04]  /*8580*/  @!P2 ST.E.128 desc[UR40][R20.64], RZ ;  /* 0x000000ff1400a985 */ /* 0x0009e8000c101d28 */
[----:B------:R4:W-:Y:S02]  /*8590*/  @!P1 ST.E.128 desc[UR40][R4.64], RZ ;  /* 0x000000ff04009985 */ /* 0x0009e4000c101d28 */
.L_x_413:
[----:B------:R-:W-:Y:S05]  /*85a0*/  BSYNC B1 ;  /* 0x0000000000017941 */ /* 0x000fea0003800000 */
.L_x_412:
[----:B---34-:R3:W4:Y:S01]  /*85b0*/  SHFL.IDX PT, R5, R3, 0x2, 0x181f ;  /* 0x00581f0003057f89 */ /* 0x01872200000e0000 */
        /* <DEDUP_REMOVED lines=8> */
[-C--:B-1----:R-:W-:Y:S02]  /*8640*/  @!P3 LEA R10, P6, R2, R9.reuse, 0x1 ;  /* 0x00000009020ab211 */ /* 0x082fe400078c08ff */
[CC--:B------:R-:W-:Y:S02]  /*8650*/  @!P2 LEA R14, P5, R17.reuse, R9.reuse, 0x1 ;  /* 0x00000009110ea211 */ /* 0x0c0fe400078a08ff */
[----:B------:R-:W-:Y:S02]  /*8660*/  @!P1 LEA R20, P4, R16, R9, 0x1 ;  /* 0x0000000910149211 */ /* 0x000fe400078808ff */
[----:B----4-:R-:W-:Y:S02]  /*8670*/  @!P3 LEA.HI.X R11, R2, R5, R208, 0x1, P6 ;  /* 0x00000005020bb211 */ /* 0x010fe400030f0cd0 */
[----:B------:R-:W-:Y:S02]  /*8680*/  @!P0 LEA R4, P6, R18, R9, 0x1 ;  /* 0x0000000912048211 */ /* 0x000fe400078c08ff */
[-C--:B------:R-:W-:Y:S01]  /*8690*/  @!P2 LEA.HI.X R15, R17, R5.reuse, R207, 0x1, P5 ;  /* 0x00000005110fa211 */ /* 0x080fe200028f0ccf */
[----:B------:R1:W-:Y:S01]  /*86a0*/  @!P3 ST.E.128 desc[UR40][R10.64], RZ ;  /* 0x000000ff0a00b985 */ /* 0x0003e2000c101d28 */
[----:B------:R-:W-:-:S02]  /*86b0*/  @!P1 LEA.HI.X R21, R16, R5, R206, 0x1, P4 ;  /* 0x0000000510159211 */ /* 0x000fc400020f0cce */
[----:B------:R-:W-:Y:S01]  /*86c0*/  @!P0 LEA.HI.X R5, R18, R5, R205, 0x1, P6 ;  /* 0x0000000512058211 */ /* 0x000fe200030f0ccd */
[----:B------:R1:W-:Y:S04]  /*86d0*/  @!P2 ST.E.128 desc[UR40][R14.64], RZ ;  /* 0x000000ff0e00a985 */ /* 0x0003e8000c101d28 */
[----:B------:R1:W-:Y:S04]  /*86e0*/  @!P1 ST.E.128 desc[UR40][R20.64], RZ ;  /* 0x000000ff14009985 */ /* 0x0003e8000c101d28 */
[----:B------:R1:W-:Y:S02]  /*86f0*/  @!P0 ST.E.128 desc[UR40][R4.64], RZ ;  /* 0x000000ff04008985 */ /* 0x0003e4000c101d28 */
.L_x_415:
[----:B------:R-:W-:Y:S05]  /*8700*/  BSYNC B1 ;  /* 0x0000000000017941 */ /* 0x000fea0003800000 */
.L_x_414:
[----:B------:R-:W-:Y:S01]  /*8710*/  VIADD R0, R8, 0x60 ;  /* 0x0000006008007836 */ /* 0x000fe20000000000 */
[----:B0-23--:R-:W0:Y:S04]  /*8720*/  SHFL.IDX PT, R3, R3, 0x3, 0x181f ;  /* 0x00781f0003037f89 */ /* 0x00de2800000e0000 */
[----:B------:R-:W-:Y:S01]  /*8730*/  ISETP.GE.AND P0, PT, R0, R13, PT ;  /* 0x0000000d0000720c */ /* 0x000fe20003f06270 */
[----:B-1--4-:R1:W2:-:S12]  /*8740*/  SHFL.IDX PT, R5, R6, 0x3, 0x181f ;  /* 0x00781f0006057f89 */ /* 0x01229800000e0000 */
[----:B-1----:R-:W-:Y:S05]  /*8750*/  @P0 BRA `(.L_x_406) ;  /* 0x0000000000440947 */ /* 0x002fea0003800000 */
[----:B------:R-:W-:Y:S02]  /*8760*/  ULDC UR4, c[0x0][0xac8] ;  /* 0x0002b20000047ab9 */ /* 0x000fe40000000800 */
[----:B------:R-:W-:Y:S02]  /*8770*/  ISETP.GE.AND P3, PT, R2, UR4, PT ;  /* 0x0000000402007c0c */ /* 0x000fe4000bf66270 */
[----:B------:R-:W-:Y:S02]  /*8780*/  ISETP.GE.AND P2, PT, R17, UR4, PT ;  /* 0x0000000411007c0c */ /* 0x000fe4000bf46270 */
[----:B------:R-:W-:Y:S02]  /*8790*/  ISETP.GE.AND P1, PT, R16, UR4, PT ;  /* 0x0000000410007c0c */ /* 0x000fe4000bf26270 */
[----:B------:R-:W-:-:S07]  /*87a0*/  ISETP.GE.AND P0, PT, R18, UR4, PT ;  /* 0x0000000412007c0c */ /* 0x000fce000bf06270 */
[-C--:B--2---:R-:W-:Y:S02]  /*87b0*/  @!P3 LEA R8, P6, R2, R5.reuse, 0x1 ;  /* 0x000000050208b211 */ /* 0x084fe400078c08ff */
[CC--:B------:R-:W-:Y:S02]  /*87c0*/  @!P2 LEA R10, P5, R17.reuse, R5.reuse, 0x1 ;  /* 0x00000005110aa211 */ /* 0x0c0fe400078a08ff */
[----:B------:R-:W-:Y:S02]  /*87d0*/  @!P1 LEA R12, P4, R16, R5, 0x1 ;  /* 0x00000005100c9211 */ /* 0x000fe400078808ff */
[----:B0-----:R-:W-:Y:S02]  /*87e0*/  @!P3 LEA.HI.X R9, R2, R3, R208, 0x1, P6 ;  /* 0x000000030209b211 */ /* 0x001fe400030f0cd0 */
        /* <DEDUP_REMOVED lines=8> */
.L_x_406:
[----:B------:R-:W-:Y:S05]  /*8870*/  BSYNC B0 ;  /* 0x0000000000007941 */ /* 0x000fea0003800000 */
.L_x_397:
[----:B------:R-:W-:Y:S02]  /*8880*/  ULDC UR4, c[0x0][0xc3c] ;  /* 0x00030f0000047ab9 */ /* 0x000fe40000000800 */
[----:B------:R-:W-:-:S13]  /*8890*/  ISETP.GE.AND P0, PT, R7, UR4, PT ;  /* 0x0000000407007c0c */ /* 0x000fda000bf06270 */
[----:B------:R-:W-:Y:S05]  /*88a0*/  @!P0 BRA `(.L_x_416) ;  /* 0xffffff84006c8947 */ /* 0x000fea000383ffff */
[----:B------:R-:W-:Y:S05]  /*88b0*/  EXIT ;  /* 0x000000000000794d */ /* 0x000fea0003800000 */
.L_x_373:
[----:B------:R-:W-:-:S08]  /*88c0*/  NOP ;  /* 0x0000000000007918 */ /* 0x000fd00000000000 */
[----:B------:R-:W0:-:S00]  /*88d0*/  USETMAXREG.DEALLOC.CTAPOOL 0x18 ;  /* 0x00000018000079c8 */ /* 0x000e0000080e0500 */
[----:B0-----:R-:W-:-:S06]  /*88e0*/  LOP3.LUT R0, R0, 0x3, RZ, 0xc0, !PT ;  /* 0x0000000300007812 */ /* 0x001fcc00078ec0ff */
[----:B------:R-:W0:Y:S02]  /*88f0*/  SHFL.IDX PT, R0, R0, RZ, 0x1f ;  /* 0x00001fff00007589 */ /* 0x000e2400000e0000 */
[----:B0-----:R-:W-:Y:S01]  /*8900*/  ISETP.NE.AND P0, PT, R0, RZ, PT ;  /* 0x000000ff0000720c */ /* 0x001fe20003f05270 */
[----:B------:R-:W-:-:S03]  /*8910*/  IMAD.MOV.U32 R0, RZ, RZ, RZ ;  /* 0x000000ffff007224 */ /* 0x000fc600078e00ff */
[----:B------:R-:W-:-:S05]  /*8920*/  P2R R2, PR, RZ, 0x1 ;  /* 0x00000001ff027803 */ /* 0x000fca0000000000 */
[----:B------:R0:W-:Y:S04]  /*8930*/  STL [R1+0x58], R2 ;  /* 0x0000580201007387 */ /* 0x0001e80000100800 */
[----:B------:R-:W-:Y:S05]  /*8940*/  @!P0 BRA `(.L_x_417) ;  /* 0x00000000001c8947 */ /* 0x000fea0003800000 */
[----:B------:R-:W1:Y:S08]  /*8950*/  S2UR UR5, SR_CgaCtaId ;  /* 0x00000000000579c3 */ /* 0x000e700000008800 */
[----:B------:R-:W-:Y:S06]  /*8960*/  BAR.SYNC.DEFER_BLOCKING 0x5, 0x180 ;  /* 0x0146000000007b1d */ /* 0x000fec0000010000 */
[----:B------:R-:W-:-:S02]  /*8970*/  UMOV UR4, 0x400 ;  /* 0x0000040000047882 */ /* 0x000fc40000000000 */
[----:B-1----:R-:W-:-:S09]  /*8980*/  ULEA UR4, UR5, UR4, 0x18 ;  /* 0x0000000405047291 */ /* 0x002fd2000f8ec03f */
[----:B------:R-:W1:Y:S01]  /*8990*/  LDS.128 R16, [UR4+0x228d0] ;  /* 0x0228d004ff107984 */ /* 0x000e620008000c00 */
[----:B------:R-:W-:Y:S06]  /*89a0*/  BAR.ARV 0x4, 0x180 ;  /* 0x0106000000007b1d */ /* 0x000fec0000002000 */
[----:B------:R-:W-:Y:S05]  /*89b0*/  BRA `(.L_x_418) ;  /* 0x0000000400fc7947 */ /* 0x000fea0003800000 */
.L_x_417:
[----:B0-----:R-:W0:Y:S01]  /*89c0*/  S2R R2, SR_TID.X ;  /* 0x0000000000027919 */ /* 0x001e220000002100 */
[----:B------:R-:W-:Y:S01]  /*89d0*/  ULDC UR4, c[0x0][0xc3c] ;  /* 0x00030f0000047ab9 */ /* 0x000fe20000000800 */
[----:B------:R-:W1:Y:S01]  /*89e0*/  S2UR UR6, SR_CTAID.X ;  /* 0x00000000000679c3 */ /* 0x000e620000002500 */
[----:B------:R-:W-:Y:S01]  /*89f0*/  ULDC UR5, c[0x0][0xc38] ;  /* 0x00030e0000057ab9 */ /* 0x000fe20000000800 */
[----:B0-----:R-:W-:-:S04]  /*8a00*/  LOP3.LUT R5, R2, 0x1f, RZ, 0xc0, !PT ;  /* 0x0000001f02057812 */ /* 0x001fc800078ec0ff */
[----:B------:R-:W-:-:S04]  /*8a10*/  ISETP.NE.AND P0, PT, R5, 0x1f, PT ;  /* 0x0000001f0500780c */ /* 0x000fc80003f05270 */
[----:B------:R-:W-:-:S13]  /*8a20*/  ISETP.GE.OR P1, PT, R5, UR4, !P0 ;  /* 0x0000000405007c0c */ /* 0x000fda000c726670 */
[----:B------:R-:W0:Y:S02]  /*8a30*/  @!P1 LDC.64 R2, c[0x0][0xc80] ;  /* 0x00032000ff029b82 */ /* 0x000e240000000a00 */
[----:B0-----:R-:W-:-:S05]  /*8a40*/  @!P1 IMAD.WIDE.U32 R2, R5, 0x4, R2 ;  /* 0x0000000405029825 */ /* 0x001fca00078e0002 */
[----:B------:R-:W2:Y:S01]  /*8a50*/  @!P1 LDG.E R0, desc[UR40][R2.64] ;  /* 0x0000002802009981 */ /* 0x000ea2000c1e1900 */
[C---:B------:R-:W-:Y:S01]  /*8a60*/  ISETP.NE.AND P1, PT, R5.reuse, RZ, PT ;  /* 0x000000ff0500720c */ /* 0x040fe20003f25270 */
[----:B------:R-:W-:Y:S01]  /*8a70*/  UMOV UR4, URZ ;  /* 0x0000003f00047c82 */ /* 0x000fe20008000000 */
[C---:B------:R-:W-:Y:S01]  /*8a80*/  ISETP.GE.U32.AND P2, PT, R5.reuse, 0x2, PT ;  /* 0x000000020500780c */ /* 0x040fe20003f46070 */
[----:B------:R-:W-:Y:S01]  /*8a90*/  IMAD.MOV.U32 R16, RZ, RZ, RZ ;  /* 0x000000ffff107224 */ /* 0x000fe200078e00ff */
[C---:B------:R-:W-:Y:S02]  /*8aa0*/  ISETP.GE.U32.AND P3, PT, R5.reuse, 0x4, PT ;  /* 0x000000040500780c */ /* 0x040fe40003f66070 */
[C---:B------:R-:W-:Y:S02]  /*8ab0*/  ISETP.GE.U32.AND P4, PT, R5.reuse, 0x8, PT ;  /* 0x000000080500780c */ /* 0x040fe40003f86070 */
[----:B------:R-:W-:Y:S01]  /*8ac0*/  ISETP.GE.U32.AND P5, PT, R5, 0x10, PT ;  /* 0x000000100500780c */ /* 0x000fe20003fa6070 */
[----:B--2---:R-:W0:Y:S02]  /*8ad0*/  SHFL.UP PT, R4, R0, 0x1, RZ ;  /* 0x0420000000047989 */ /* 0x004e2400000e00ff */
[----:B0-----:R-:W-:-:S05]  /*8ae0*/  SEL R7, R4, RZ, P1 ;  /* 0x000000ff04077207 */ /* 0x001fca0000800000 */
[----:B------:R-:W-:-:S05]  /*8af0*/  IMAD.IADD R7, R0, 0x1, R7 ;  /* 0x0000000100077824 */ /* 0x000fca00078e0207 */
[----:B------:R-:W0:Y:S02]  /*8b00*/  SHFL.UP PT, R4, R7, 0x2, RZ ;  /* 0x0440000007047989 */ /* 0x000e2400000e00ff */
        /* <DEDUP_REMOVED lines=11> */
[----:B------:R-:W0:Y:S02]  /*8bc0*/  SHFL.IDX PT, R4, R2, 0x1f, 0x1f ;  /* 0x03e01f0002047f89 */ /* 0x000e2400000e0000 */
[----:B0-----:R-:W-:-:S04]  /*8bd0*/  IMAD R4, R4, UR5, RZ ;  /* 0x0000000504047c24 */ /* 0x001fc8000f8e02ff */
[----:B------:R-:W-:Y:S01]  /*8be0*/  IMAD.MOV.U32 R7, RZ, RZ, R4 ;  /* 0x000000ffff077224 */ /* 0x000fe200078e0004 */
[----:B-1----:R-:W-:-:S13]  /*8bf0*/  ISETP.GT.AND P6, PT, R4, UR6, PT ;  /* 0x0000000604007c0c */ /* 0x002fda000bfc4270 */
[----:B------:R-:W-:Y:S05]  /*8c00*/  @P6 BRA `(.L_x_419) ;  /* 0x0000000000a06947 */ /* 0x000fea0003800000 */
[----:B------:R-:W0:Y:S01]  /*8c10*/  LDC R6, c[0x0][0xc3c] ;  /* 0x00030f00ff067b82 */ /* 0x000e220000000800 */
[----:B------:R-:W-:Y:S01]  /*8c20*/  IMAD.MOV.U32 R4, RZ, RZ, R7 ;  /* 0x000000ffff047224 */ /* 0x000fe200078e0007 */
[----:B------:R-:W-:Y:S01]  /*8c30*/  UMOV UR4, URZ ;  /* 0x0000003f00047c82 */ /* 0x000fe20008000000 */
[----:B------:R-:W-:Y:S01]  /*8c40*/  ULDC UR7, c[0x0][0xc3c] ;  /* 0x00030f0000077ab9 */ /* 0x000fe20000000800 */
[----:B------:R-:W-:-:S05]  /*8c50*/  ULDC UR5, c[0x0][0xc38] ;  /* 0x00030e0000057ab9 */ /* 0x000fca0000000800 */
.L_x_423:
[----:B------:R-:W-:Y:S01]  /*8c60*/  UIADD3 UR4, UR4, 0x1f, URZ ;  /* 0x0000001f04047890 */ /* 0x000fe2000fffe03f */
[----:B------:R-:W-:-:S05]  /*8c70*/  IMAD.U32 R19, RZ, RZ, UR7 ;  /* 0x00000007ff137e24 */ /* 0x000fca000f8e00ff */
[----:B0-----:R-:W-:-:S13]  /*8c80*/  ISETP.LE.AND P6, PT, R6, UR4, PT ;  /* 0x0000000406007c0c */ /* 0x001fda000bfc3270 */
[----:B------:R-:W-:Y:S05]  /*8c90*/  @P6 BRA `(.L_x_420) ;  /* 0x0000000400206947 */ /* 0x000fea0003800000 */
[----:B------:R-:W-:Y:S01]  /*8ca0*/  VIADD R7, R5, UR4 ;  /* 0x0000000405077c36 */ /* 0x000fe20008000000 */
[----:B------:R-:W-:Y:S01]  /*8cb0*/  BSSY B0, `(.L_x_421) ;  /* 0x0000007000007945 */ /* 0x000fe20003800000 */
[----:B------:R-:W-:-:S03]  /*8cc0*/  IMAD.MOV.U32 R0, RZ, RZ, RZ ;  /* 0x000000ffff007224 */ /* 0x000fc600078e00ff */
[----:B------:R-:W-:-:S13]  /*8cd0*/  ISETP.GE.OR P6, PT, R7, R6, !P0 ;  /* 0x000000060700720c */ /* 0x000fda00047c6670 */
[----:B------:R-:W-:Y:S05]  /*8ce0*/  @P6 BRA `(.L_x_422) ;  /* 0x00000000000c6947 */ /* 0x000fea0003800000 */
[----:B------:R-:W0:Y:S02]  /*8cf0*/  LDC.64 R2, c[0x0][0xc80] ;  /* 0x00032000ff027b82 */ /* 0x000e240000000a00 */
[----:B0-----:R-:W-:-:S05]  /*8d00*/  IMAD.WIDE R2, R7, 0x4, R2 ;  /* 0x0000000407027825 */ /* 0x001fca00078e0202 */
[----:B------:R0:W5:Y:S02]  /*8d10*/  LDG.E R0, desc[UR40][R2.64] ;  /* 0x0000002802007981 */ /* 0x000164000c1e1900 */
.L_x_422:
[----:B------:R-:W-:Y:S05]  /*8d20*/  BSYNC B0 ;  /* 0x0000000000007941 */ /* 0x000fea0003800000 */
.L_x_421:
[----:B0----5:R-:W0:Y:S02]  /*8d30*/  SHFL.UP PT, R2, R0, 0x1, RZ ;  /* 0x0420000000027989 */ /* 0x021e2400000e00ff */
        /* <DEDUP_REMOVED lines=16> */
[----:B------:R-:W-:-:S05]  /*8e40*/  IMAD.IADD R4, R3, 0x1, R4 ;  /* 0x0000000103047824 */ /* 0x000fca00078e0204 */
[----:B------:R-:W-:-:S13]  /*8e50*/  ISETP.GT.AND P6, PT, R4, UR6, PT ;  /* 0x0000000604007c0c */ /* 0x000fda000bfc4270 */
[----:B------:R-:W-:Y:S05]  /*8e60*/  @!P6 BRA `(.L_x_423) ;  /* 0xfffffffc007ce947 */ /* 0x000fea000383ffff */
[----:B------:R-:W-:Y:S02]  /*8e70*/  IMAD.MOV.U32 R2, RZ, RZ, R9 ;  /* 0x000000ffff027224 */ /* 0x000fe400078e0009 */
[----:B------:R-:W-:-:S07]  /*8e80*/  IMAD.MOV.U32 R7, RZ, RZ, R3 ;  /* 0x000000ffff077224 */ /* 0x000fce00078e0003 */
.L_x_419:
[----:B------:R-:W-:-:S04]  /*8e90*/  IMAD.IADD R7, R4, 0x1, -R7 ;  /* 0x0000000104077824 */ /* 0x000fc800078e0a07 */
[----:B------:R-:W-:-:S05]  /*8ea0*/  IMAD R3, R2, UR5, R7 ;  /* 0x0000000502037c24 */ /* 0x000fca000f8e0207 */
[----:B------:R-:W-:-:S13]  /*8eb0*/  ISETP.GT.AND P0, PT, R3, UR6, PT ;  /* 0x0000000603007c0c */ /* 0x000fda000bf04270 */
[----:B------:R-:W-:-:S04]  /*8ec0*/  VOTE.ANY R6, PT, !P0 ;  /* 0x0000000000067806 */ /* 0x000fc800040e0100 */
[----:B------:R-:W0:Y:S01]  /*8ed0*/  POPC R19, R6 ;  /* 0x0000000600137309 */ /* 0x000e220000000000 */
[----:B------:R-:W-:Y:S01]  /*8ee0*/  ISETP.NE.AND P0, PT, R6, RZ, PT ;  /* 0x000000ff0600720c */ /* 0x000fe20003f05270 */
[----:B0-----:R-:W0:Y:S02]  /*8ef0*/  SHFL.IDX PT, R0, R0, R19, 0x1f ;  /* 0x00001f1300007589 */ /* 0x001e2400000e0000 */
[----:B0-----:R-:W-:-:S04]  /*8f00*/  IABS R4, R0 ;  /* 0x0000000000047213 */ /* 0x001fc80000000000 */
[----:B------:R-:W0:Y:S08]  /*8f10*/  I2F.RP R8, R4 ;  /* 0x0000000400087306 */ /* 0x000e300000209400 */
[----:B0-----:R-:W0:Y:S02]  /*8f20*/  MUFU.RCP R8, R8 ;  /* 0x0000000800087308 */ /* 0x001e240000001000 */
[----:B0-----:R-:W-:-:S06]  /*8f30*/  VIADD R3, R8, 0xffffffe ;  /* 0x0ffffffe08037836 */ /* 0x001fcc0000000000 */
[----:B------:R-:W0:Y:S02]  /*8f40*/  F2I.FTZ.U32.TRUNC.NTZ R3, R3 ;  /* 0x0000000300037305 */ /* 0x000e24000021f000 */
[----:B0-----:R-:W-:Y:S01]  /*8f50*/  IMAD.MOV R11, RZ, RZ, -R3 ;  /* 0x000000ffff0b7224 */ /* 0x001fe200078e0a03 */
[----:B------:R-:W-:Y:S06]  /*8f60*/  @!P0 BRA `(.L_x_424) ;  /* 0x0000000000088947 */ /* 0x000fec0003800000 */
[----:B------:R-:W-:-:S05]  /*8f70*/  VIADD R9, R19, 0xffffffff ;  /* 0xffffffff13097836 */ /* 0x000fca0000000000 */
[----:B------:R0:W1:Y:S02]  /*8f80*/  SHFL.IDX PT, R16, R2, R9, 0x1f ;  /* 0x00001f0902107589 */ /* 0x00006400000e0000 */
.L_x_424:
[----:B-1----:R-:W-:Y:S01]  /*8f90*/  IMAD R16, R16, UR5, R7 ;  /* 0x0000000510107c24 */ /* 0x002fe2000f8e0207 */
[----:B------:R-:W-:Y:S01]  /*8fa0*/  IABS R6, R0 ;  /* 0x0000000000067213 */ /* 0x000fe20000000000 */
[----:B------:R-:W-:Y:S02]  /*8fb0*/  IMAD R7, R11, R4, RZ ;  /* 0x000000040b077224 */ /* 0x000fe400078e02ff */
[----:B0-----:R-:W-:Y:S02]  /*8fc0*/  IMAD.MOV.U32 R2, RZ, RZ, RZ ;  /* 0x000000ffff027224 */ /* 0x001fe400078e00ff */
[----:B------:R-:W-:Y:S02]  /*8fd0*/  IMAD.MOV R6, RZ, RZ, -R6 ;  /* 0x000000ffff067224 */ /* 0x000fe400078e0a06 */
[----:B------:R-:W-:Y:S01]  /*8fe0*/  IMAD.HI.U32 R2, R3, R7, R2 ;  /* 0x0000000703027227 */ /* 0x000fe200078e0002 */
[----:B------:R-:W-:-:S03]  /*8ff0*/  IADD3 R7, -R16, UR6, RZ ;  /* 0x0000000610077c10 */ /* 0x000fc6000fffe1ff */
[----:B------:R-:W-:Y:S01]  /*9000*/  VIADD R19, R19, UR4 ;  /* 0x0000000413137c36 */ /* 0x000fe20008000000 */
[----:B------:R-:W-:-:S05]  /*9010*/  IABS R3, R7 ;  /* 0x0000000700037213 */ /* 0x000fca0000000000 */
[----:B------:R-:W-:-:S04]  /*9020*/  IMAD.HI.U32 R2, R2, R3, RZ ;  /* 0x0000000302027227 */ /* 0x000fc800078e00ff */
[----:B------:R-:W-:-:S05]  /*9030*/  IMAD R3, R2, R6, R3 ;  /* 0x0000000602037224 */ /* 0x000fca00078e0203 */
[----:B------:R-:W-:-:S13]  /*9040*/  ISETP.GT.U32.AND P1, PT, R4, R3, PT ;  /* 0x000000030400720c */ /* 0x000fda0003f24070 */
[----:B------:R-:W-:Y:S02]  /*9050*/  @!P1 IMAD.IADD R3, R3, 0x1, -R4 ;  /* 0x0000000103039824 */ /* 0x000fe400078e0a04 */
[----:B------:R-:W-:Y:S01]  /*9060*/  @!P1 VIADD R2, R2, 0x1 ;  /* 0x0000000102029836 */ /* 0x000fe20000000000 */
[----:B------:R-:W-:Y:S02]  /*9070*/  ISETP.NE.AND P1, PT, R0, RZ, PT ;  /* 0x000000ff0000720c */ /* 0x000fe40003f25270 */
[----:B------:R-:W-:Y:S02]  /*9080*/  ISETP.GE.U32.AND P0, PT, R3, R4, PT ;  /* 0x000000040300720c */ /* 0x000fe40003f06070 */
[----:B------:R-:W-:-:S04]  /*9090*/  LOP3.LUT R3, R7, R0, RZ, 0x3c, !PT ;  /* 0x0000000007037212 */ /* 0x000fc800078e3cff */
[----:B------:R-:W-:-:S07]  /*90a0*/  ISETP.GE.AND P2, PT, R3, RZ, PT ;  /* 0x000000ff0300720c */ /* 0x000fce0003f46270 */
[----:B------:R-:W-:-:S06]  /*90b0*/  @P0 VIADD R2, R2, 0x1 ;  /* 0x0000000102020836 */ /* 0x000fcc0000000000 */
[----:B------:R-:W-:Y:S01]  /*90c0*/  @!P2 IMAD.MOV R2, RZ, RZ, -R2 ;  /* 0x000000ffff02a224 */ /* 0x000fe200078e0a02 */
[----:B------:R-:W-:-:S05]  /*90d0*/  @!P1 LOP3.LUT R2, RZ, R0, RZ, 0x33, !PT ;  /* 0x00000000ff029212 */ /* 0x000fca00078e33ff */
[--C-:B------:R-:W-:Y:S02]  /*90e0*/  IMAD.MOV R17, RZ, RZ, -R2.reuse ;  /* 0x000000ffff117224 */ /* 0x100fe400078e0a02 */
[----:B------:R-:W-:Y:S02]  /*90f0*/  IMAD.MOV.U32 R18, RZ, RZ, R2 ;  /* 0x000000ffff127224 */ /* 0x000fe400078e0002 */
[----:B------:R-:W-:Y:S01]  /*9100*/  IMAD R17, R0, R17, R7 ;  /* 0x0000001100117224 */ /* 0x000fe200078e0207 */
[----:B------:R-:W-:Y:S06]  /*9110*/  BRA `(.L_x_425) ;  /* 0x00000000000c7947 */ /* 0x000fec0003800000 */
.L_x_420:
[----:B------:R-:W-:Y:S02]  /*9120*/  IMAD.MOV.U32 R17, RZ, RZ, RZ ;  /* 0x000000ffff117224 */ /* 0x000fe400078e00ff */
[----:B------:R-:W-:Y:S02]  /*9130*/  IMAD.U32 R16, RZ, RZ, UR6 ;  /* 0x00000006ff107e24 */ /* 0x000fe4000f8e00ff */
[----:B------:R-:W-:-:S07]  /*9140*/  IMAD.MOV.U32 R18, RZ, RZ, RZ ;  /* 0x000000ffff127224 */ /* 0x000fce00078e00ff */
.L_x_425:
[----:B------:R-:W-:-:S13]  /*9150*/  ISETP.NE.AND P0, PT, R5, RZ, PT ;  /* 0x000000ff0500720c */ /* 0x000fda0003f05270 */
[----:B------:R-:W0:Y:S01]  /*9160*/  @!P0 S2R R3, SR_CgaCtaId ;  /* 0x0000000000038919 */ /* 0x000e220000008800 */
[----:B------:R-:W-:-:S04]  /*9170*/  @!P0 MOV R0, 0x400 ;  /* 0x0000040000008802 */ /* 0x000fc80000000f00 */
[----:B0-----:R-:W-:-:S05]  /*9180*/  @!P0 LEA R0, R3, R0, 0x18 ;  /* 0x0000000003008211 */ /* 0x001fca00078ec0ff */
[----:B------:R2:W-:Y:S01]  /*9190*/  @!P0 STS.128 [R0+0x228d0], R16 ;  /* 0x0228d01000008388 */ /* 0x0005e20000000c00 */
[----:B------:R-:W-:Y:S06]  /*91a0*/  BAR.ARV 0x5, 0x180 ;  /* 0x0146000000007b1d */ /* 0x000fec0000002000 */
.L_x_418:
[----:B--2---:R-:W-:Y:S01]  /*91b0*/  IMAD.MOV.U32 R0, RZ, RZ, 0x1 ;  /* 0x00000001ff007424 */ /* 0x004fe200078e00ff */
[----:B------:R2:W-:Y:S01]  /*91c0*/  STL [R1+0x40], RZ ;  /* 0x000040ff01007387 */ /* 0x0005e20000100800 */
[----:B------:R-:W-:Y:S02]  /*91d0*/  ULDC UR4, c[0x0][0xc3c] ;  /* 0x00030f0000047ab9 */ /* 0x000fe40000000800 */
[----:B-1----:R-:W-:Y:S01]  /*91e0*/  ISETP.GE.AND P0, PT, R19, UR4, PT ;  /* 0x0000000413007c0c */ /* 0x002fe2000bf06270 */
[----:B------:R2:W-:Y:S04]  /*91f0*/  STL [R1+0x10], R0 ;  /* 0x0000100001007387 */ /* 0x0005e80000100800 */
[----:B------:R2:W-:Y:S08]  /*9200*/  STL [R1+0x8], RZ ;  /* 0x000008ff01007387 */ /* 0x0005f00000100800 */
[----:B--2---:R-:W-:Y:S05]  /*9210*/  @P0 BRA `(.L_x_426) ;  /* 0x0000005000700947 */ /* 0x004fea0003800000 */
[----:B------:R-:W1:Y:S01]  /*9220*/  S2R R5, SR_TID.X ;  /* 0x0000000000057919 */ /* 0x000e620000002100 */
[----:B------:R-:W2:Y:S01]  /*9230*/  S2UR UR5, SR_CgaCtaId ;  /* 0x00000000000579c3 */ /* 0x000ea20000008800 */
[----:B------:R-:W-:Y:S01]  /*9240*/  UMOV UR4, 0x400 ;  /* 0x0000040000047882 */ /* 0x000fe20000000000 */
[----:B------:R-:W-:Y:S01]  /*9250*/  BSSY B8, `(.L_x_426) ;  /* 0x0000518000087945 */ /* 0x000fe20003800000 */
[----:B------:R-:W-:Y:S01]  /*9260*/  ULDC UR37, c[0x0][0xc] ;  /* 0x0000030000257ab9 */ /* 0x000fe20000000800 */
[----:B------:R-:W-:Y:S01]  /*9270*/  ULDC.64 UR38, c[0x0][0x198] ;  /* 0x0000660000267ab9 */ /* 0x000fe20000000a00 */
[----:B--2---:R-:W-:Y:S01]  /*9280*/  ULEA UR4, UR5, UR4, 0x18 ;  /* 0x0000000405047291 */ /* 0x004fe2000f8ec03f */
[C---:B-1----:R-:W-:Y:S01]  /*9290*/  IMAD.SHL.U32 R0, R5.reuse, 0x8, RZ ;  /* 0x0000000805007824 */ /* 0x042fe200078e00ff */
[----:B------:R-:W-:-:S04]  /*92a0*/  LOP3.LUT R4, R5, 0x7f, RZ, 0xc0, !PT ;  /* 0x0000007f05047812 */ /* 0x000fc800078ec0ff */
[----:B0-----:R-:W-:-:S04]  /*92b0*/  LOP3.LUT R2, R0, 0x1f8, RZ, 0xc0, !PT ;  /* 0x000001f800027812 */ /* 0x001fc800078ec0ff */
[----:B------:R-:W-:Y:S01]  /*92c0*/  LOP3.LUT R3, R2, 0x38, R5, 0x78, !PT ;  /* 0x0000003802037812 */ /* 0x000fe200078e7805 */
[----:B------:R-:W-:-:S05]  /*92d0*/  IMAD.SHL.U32 R2, R4, 0x8, RZ ;  /* 0x0000000804027824 */ /* 0x000fca00078e00ff */
[----:B------:R-:W-:Y:S01]  /*92e0*/  LOP3.LUT R2, R3, 0x200, R2, 0xf8, !PT ;  /* 0x0000020003027812 */ /* 0x000fe200078ef802 */
[----:B------:R-:W-:Y:S01]  /*92f0*/  IMAD.SHL.U32 R3, R5, 0x10, RZ ;  /* 0x0000001005037824 */ /* 0x000fe200078e00ff */
[----:B------:R-:W-:Y:S01]  /*9300*/  SHF.R.U32.HI R5, RZ, 0x3, R4 ;  /* 0x00000003ff057819 */ /* 0x000fe20000011604 */
[----:B------:R-:W-:-:S03]  /*9310*/  IMAD.U32 R4, RZ, RZ, UR4 ;  /* 0x00000004ff047e24 */ /* 0x000fc6000f8e00ff */
[----:B------:R-:W-:Y:S01]  /*9320*/  LOP3.LUT R0, R5, 0x70, R3, 0xf8, !PT ;  /* 0x0000007005007812 */ /* 0x000fe200078ef803 */
[----:B------:R-:W-:Y:S01]  /*9330*/  IMAD R2, R2, 0x2, R4 ;  /* 0x0000000202027824 */ /* 0x000fe200078e0204 */
[----:B------:R0:W-:Y:S01]  /*9340*/  STL [R1+0x4], R4 ;  /* 0x0000040401007387 */ /* 0x0001e20000100800 */
[----:B------:R-:W-:-:S03]  /*9350*/  IMAD.MOV.U32 R0, RZ, RZ, 0x1 ;  /* 0x00000001ff007424 */ /* 0x000fc600078e00ff */
[----:B------:R0:W-:Y:S04]  /*9360*/  STL [R1+0x24], R2 ;  /* 0x0000240201007387 */ /* 0x0001e80000100800 */
[----:B------:R0:W-:Y:S04]  /*9370*/  STL [R1+0x8], RZ ;  /* 0x000008ff01007387 */ /* 0x0001e80000100800 */
[----:B------:R0:W-:Y:S04]  /*9380*/  STL [R1+0x10], R0 ;  /* 0x0000100001007387 */ /* 0x0001e80000100800 */
[----:B------:R0:W-:Y:S02]  /*9390*/  STL [R1+0x40], RZ ;  /* 0x000040ff01007387 */ /* 0x0001e40000100800 */
.L_x_528:
[----:B012---:R-:W0:Y:S02]  /*93a0*/  LDC.64 R2, c[0x0][0xc88] ;  /* 0x00032200ff027b82 */ /* 0x007e240000000a00 */
[----:B0-----:R-:W-:-:S05]  /*93b0*/  IMAD.WIDE R2, R19, 0x4, R2 ;  /* 0x0000000413027825 */ /* 0x001fca00078e0202 */
[----:B------:R-:W2:Y:S01]  /*93c0*/  LDG.E R11, desc[UR40][R2.64] ;  /* 0x00000028020b7981 */ /* 0x000ea2000c1e1900 */
[----:B------:R-:W-:Y:S05]  /*93d0*/  YIELD ;  /* 0x0000000000007946 */ /* 0x000fea0003800000 */
[----:B------:R-:W-:Y:S01]  /*93e0*/  ULDC.64 UR4, c[0x0][0xa28] ;  /* 0x00028a0000047ab9 */ /* 0x000fe20000000a00 */
[----:B---3--:R-:W-:Y:S01]  /*93f0*/  IMAD.MOV.U32 R0, RZ, RZ, RZ ;  /* 0x000000ffff007224 */ /* 0x008fe200078e00ff */
[----:B------:R-:W-:Y:S01]  /*9400*/  ISETP.NE.U32.AND P0, PT, RZ, UR4, PT ;  /* 0x00000004ff007c0c */ /* 0x000fe2000bf05070 */
[----:B------:R-:W-:Y:S01]  /*9410*/  IMAD.MOV.U32 R6, RZ, RZ, RZ ;  /* 0x000000ffff067224 */ /* 0x000fe200078e00ff */
[----:B------:R-:W-:Y:S01]  /*9420*/  ULDC.64 UR6, c[0x0][0xa18] ;  /* 0x0002860000067ab9 */ /* 0x000fe20000000a00 */
[----:B------:R-:W-:Y:S01]  /*9430*/  ULDC.64 UR8, c[0x0][0xa08] ;  /* 0x0002820000087ab9 */ /* 0x000fe20000000a00 */
[----:B------:R-:W-:-:S02]  /*9440*/  ISETP.NE.AND.EX P0, PT, RZ, UR5, PT, P0 ;  /* 0x00000005ff007c0c */ /* 0x000fc4000bf05300 */
[----:B--2---:R-:W-:Y:S01]  /*9450*/  SHF.R.S32.HI R4, RZ, 0x1f, R11 ;  /* 0x0000001fff047819 */ /* 0x004fe2000001140b */
[----:B------:R-:W-:-:S10]  /*9460*/  IMAD.SHL.U32 R10, R11, 0x4, RZ ;  /* 0x000000040b0a7824 */ /* 0x000fd400078e00ff */
[C---:B------:R-:W-:Y:S01]  /*9470*/  @P0 LEA R2, P1, R11.reuse, UR4, 0x2 ;  /* 0x000000040b020c11 */ /* 0x040fe2000f8210ff */
[----:B------:R-:W-:Y:S03]  /*9480*/  STL [R1+0x20], R11 ;  /* 0x0000200b01007387 */ /* 0x000fe60000100800 */
[C-C-:B------:R-:W-:Y:S01]  /*9490*/  @P0 LEA.HI.X R3, R11.reuse, UR5, R4.reuse, 0x2, P1 ;  /* 0x000000050b030c11 */ /* 0x140fe200088f1404 */
[----:B------:R-:W-:Y:S01]  /*94a0*/  ULDC.64 UR4, c[0x0][0xa00] ;  /* 0x0002800000047ab9 */ /* 0x000fe20000000a00 */
[----:B------:R-:W-:Y:S01]  /*94b0*/  SHF.L.U64.HI R9, R11, 0x2, R4 ;  /* 0x000000020b097819 */ /* 0x000fe20000010204 */
[----:B------:R0:W-:Y:S01]  /*94c0*/  STL [R1+0x34], R4 ;  /* 0x0000340401007387 */ /* 0x0001e20000100800 */
[----:B------:R-:W-:-:S03]  /*94d0*/  ISETP.NE.U32.AND P1, PT, RZ, UR4, PT ;  /* 0x00000004ff007c0c */ /* 0x000fc6000bf25070 */
[----:B-----5:R1:W5:Y:S01]  /*94e0*/  @P0 LDG.E R0, desc[UR40][R2.64] ;  /* 0x0000002802000981 */ /* 0x020362000c1e1900 */
[----:B------:R-:W-:Y:S01]  /*94f0*/  ISETP.NE.AND.EX P1, PT, RZ, UR5, PT, P1 ;  /* 0x00000005ff007c0c */ /* 0x000fe2000bf25310 */
[----:B------:R-:W-:Y:S01]  /*9500*/  IMAD.MOV.U32 R8, RZ, RZ, RZ ;  /* 0x000000ffff087224 */ /* 0x000fe200078e00ff */
[----:B------:R-:W-:Y:S01]  /*9510*/  ISETP.NE.U32.AND P2, PT, RZ, UR6, PT ;  /* 0x00000006ff007c0c */ /* 0x000fe2000bf45070 */
[----:B------:R-:W-:Y:S01]  /*9520*/  STL [R1], R10 ;  /* 0x0000000a01007387 */ /* 0x000fe20000100800 */
[----:B------:R-:W-:Y:S02]  /*9530*/  ISETP.NE.U32.AND P0, PT, RZ, UR8, PT ;  /* 0x00000008ff007c0c */ /* 0x000fe4000bf05070 */
[----:B------:R-:W-:Y:S01]  /*9540*/  ISETP.NE.AND.EX P2, PT, RZ, UR7, PT, P2 ;  /* 0x00000007ff007c0c */ /* 0x000fe2000bf45320 */
[----:B------:R-:W-:Y:S01]  /*9550*/  STL [R1+0x14], R9 ;  /* 0x0000140901007387 */ /* 0x000fe20000100800 */
[----:B------:R-:W-:Y:S02]  /*9560*/  ISETP.NE.AND.EX P0, PT, RZ, UR9, PT, P0 ;  /* 0x00000009ff007c0c */ /* 0x000fe4000bf05300 */
[----:B-1----:R-:W-:-:S02]  /*9570*/  IADD3 R2, P3, R10, UR4, RZ ;  /* 0x000000040a027c10 */ /* 0x002fc4000ff7e0ff */
[----:B0-----:R-:W-:Y:S02]  /*9580*/  IADD3 R4, P4, R10, UR8, RZ ;  /* 0x000000080a047c10 */ /* 0x001fe4000ff9e0ff */
[C---:B------:R-:W-:Y:S01]  /*9590*/  IADD3.X R3, R9.reuse, UR5, RZ, P3, !PT ;  /* 0x0000000509037c10 */ /* 0x040fe20009ffe4ff */
[----:B------:R-:W-:Y:S01]  /*95a0*/  ULDC UR4, c[0x0][0x288] ;  /* 0x0000a20000047ab9 */ /* 0x000fe20000000800 */
[----:B------:R-:W-:-:S03]  /*95b0*/  IADD3.X R5, R9, UR9, RZ, P4, !PT ;  /* 0x0000000909057c10 */ /* 0x000fc6000a7fe4ff */
[----:B------:R-:W2:Y:S01]  /*95c0*/  @P1 LDG.E R6, desc[UR40][R2.64] ;  /* 0x0000002802061981 */ /* 0x000ea2000c1e1900 */
[----:B------:R-:W-:Y:S01]  /*95d0*/  IMAD.U32 R12, RZ, RZ, UR4 ;  /* 0x00000004ff0c7e24 */ /* 0x000fe2000f8e00ff */
[----:B------:R-:W-:Y:S02]  /*95e0*/  ULDC.64 UR4, c[0x0][0x418] ;  /* 0x0001060000047ab9 */ /* 0x000fe40000000a00 */
[----:B------:R-:W5:Y:S04]  /*95f0*/  @P0 LDG.E R8, desc[UR40][R4.64] ;  /* 0x0000002804080981 */ /* 0x000f68000c1e1900 */
[----:B--2---:R0:W-:Y:S02]  /*9600*/  STL [R1+0x30], R6 ;  /* 0x0000300601007387 */ /* 0x0041e40000100800 */
[----:B0-----:R-:W-:-:S04]  /*9610*/  @P2 IADD3 R6, P3, R10, UR6, RZ ;  /* 0x000000060a062c10 */ /* 0x001fc8000ff7e0ff */
[----:B------:R-:W-:-:S05]  /*9620*/  @P2 IADD3.X R7, R9, UR7, RZ, P3, !PT ;  /* 0x0000000709072c10 */ /* 0x000fca0009ffe4ff */
[----:B------:R0:W2:Y:S01]  /*9630*/  @P2 LDG.E R12, desc[UR40][R6.64] ;  /* 0x00000028060c2981 */ /* 0x0000a2000c1e1900 */
[----:B------:R-:W-:-:S03]  /*9640*/  UISETP.NE.U32.AND UP0, UPT, UR4, URZ, UPT ;  /* 0x0000003f0400728c */ /* 0x000fc6000bf05070 */
[----:B------:R-:W-:Y:S01]  /*9650*/  ULDC UR4, c[0x0][0x424] ;  /* 0x0001090000047ab9 */ /* 0x000fe20000000800 */
[----:B------:R-:W-:-:S03]  /*9660*/  UISETP.NE.AND.EX UP0, UPT, UR5, URZ, UPT, UP0 ;  /* 0x0000003f0500728c */ /* 0x000fc6000bf05300 */
[----:B------:R-:W-:Y:S01]  /*9670*/  ULDC UR5, c[0x0][0x2f0] ;  /* 0x0000bc0000057ab9 */ /* 0x000fe20000000800 */
[----:B------:R-:W-:-:S04]  /*9680*/  USEL UR4, UR4, 0x1, UP0 ;  /* 0x0000000104047887 */ /* 0x000fc80008000000 */
[----:B------:R-:W-:-:S06]  /*9690*/  UIMAD UR4, UR4, UR5, URZ ;  /* 0x00000005040472a4 */ /* 0x000fcc000f8e023f */
[----:B0-----:R-:W-:Y:S01]  /*96a0*/  IMAD.U32 R6, RZ, RZ, UR4 ;  /* 0x00000004ff067e24 */ /* 0x001fe2000f8e00ff */
[----:B--2---:R0:W-:Y:S01]  /*96b0*/  STL [R1+0x3c], R12 ;  /* 0x00003c0c01007387 */ /* 0x0041e20000100800 */
[----:B------:R-:W-:Y:S05]  /*96c0*/  @P2 BRA `(.L_x_427) ;  /* 0x0000000000142947 */ /* 0x000fea0003800000 */
[----:B------:R-:W-:Y:S05]  /*96d0*/  @!P1 BRA `(.L_x_427) ;  /* 0x0000000000109947 */ /* 0x000fea0003800000 */
[----:B------:R-:W2:Y:S04]  /*96e0*/  LDG.E R7, desc[UR40][R2.64] ;  /* 0x0000002802077981 */ /* 0x000ea8000c1e1900 */
[----:B------:R-:W2:Y:S02]  /*96f0*/  LDG.E R2, desc[UR40][R2.64+0x4] ;  /* 0x0000042802027981 */ /* 0x000ea4000c1e1900 */
[----:B--2---:R-:W-:-:S05]  /*9700*/  IMAD.IADD R2, R2, 0x1, -R7 ;  /* 0x0000000102027824 */ /* 0x004fca00078e0a07 */
[----:B------:R1:W-:Y:S02]  /*9710*/  STL [R1+0x3c], R2 ;  /* 0x00003c0201007387 */ /* 0x0003e40000100800 */
.L_x_427:
[----:B-1----:R-:W-:Y:S01]  /*9720*/  IMAD.MOV.U32 R2, RZ, RZ, R11 ;  /* 0x000000ffff027224 */ /* 0x002fe200078e000b */
[----:B------:R-:W-:Y:S01]  /*9730*/  ULDC.64 UR4, c[0x0][0xa20] ;  /* 0x0002880000047ab9 */ /* 0x000fe20000000a00 */
[----:B-----5:R-:W-:Y:S01]  /*9740*/  IMAD.IADD R3, R8, 0x1, R0 ;  /* 0x0000000108037824 */ /* 0x020fe200078e0200 */
[----:B------:R-:W-:Y:S02]  /*9750*/  ISETP.NE.U32.AND P1, PT, RZ, UR4, PT ;  /* 0x00000004ff007c0c */ /* 0x000fe4000bf25070 */
[----:B------:R1:W-:Y:S02]  /*9760*/  STL [R1+0xc], R2 ;  /* 0x00000c0201007387 */ /* 0x0003e40000100800 */
[----:B------:R-:W-:Y:S02]  /*9770*/  ISETP.NE.AND.EX P1, PT, RZ, UR5, PT, P1 ;  /* 0x00000005ff007c0c */ /* 0x000fe4000bf25310 */
[----:B------:R1:W-:Y:S11]  /*9780*/  STL [R1+0x1c], R3 ;  /* 0x00001c0301007387 */ /* 0x0003f60000100800 */
[----:B-1----:R-:W-:Y:S05]  /*9790*/  @!P1 BRA `(.L_x_428) ;  /* 0x0000000000109947 */ /* 0x002fea0003800000 */
[----:B------:R-:W-:-:S04]  /*97a0*/  IADD3 R6, P0, R10, UR4, RZ ;  /* 0x000000040a067c10 */ /* 0x000fc8000ff1e0ff */
[----:B------:R-:W-:-:S05]  /*97b0*/  IADD3.X R7, R9, UR5, RZ, P0, !PT ;  /* 0x0000000509077c10 */ /* 0x000fca00087fe4ff */
[----:B------:R1:W5:Y:S01]  /*97c0*/  LDG.E R6, desc[UR40][R6.64] ;  /* 0x0000002806067981 */ /* 0x000362000c1e1900 */
[----:B------:R-:W-:Y:S05]  /*97d0*/  BRA `(.L_x_429) ;  /* 0x0000000000107947 */ /* 0x000fea0003800000 */
.L_x_428:
[----:B------:R-:W-:Y:S05]  /*97e0*/  @!P0 BRA `(.L_x_429) ;  /* 0x00000000000c8947 */ /* 0x000fea0003800000 */
[----:B------:R-:W2:Y:S04]  /*97f0*/  LDG.E R6, desc[UR40][R4.64] ;  /* 0x0000002804067981 */ /* 0x000ea8000c1e1900 */
[----:B------:R-:W2:Y:S02]  /*9800*/  LDG.E R4, desc[UR40][R4.64+0x4] ;  /* 0x0000042804047981 */ /* 0x000ea4000c1e1900 */
[----:B--2---:R-:W-:-:S07]  /*9810*/  IMAD.IADD R6, R4, 0x1, -R6 ;  /* 0x0000000104067824 */ /* 0x004fce00078e0a06 */
.L_x_429:
[----:B-----5:R-:W-:Y:S01]  /*9820*/  IMAD.IADD R2, R6, 0x1, -R0 ;  /* 0x0000000106027824 */ /* 0x020fe200078e0a00 */
[----:B------:R-:W-:Y:S03]  /*9830*/  BSSY B7, `(.L_x_430) ;  /* 0x0000417000077945 */ /* 0x000fe60003800000 */
[C---:B------:R-:W-:Y:S01]  /*9840*/  VIADD R0, R2.reuse, 0x5f ;  /* 0x0000005f02007836 */ /* 0x040fe20000000000 */
[----:B------:R2:W-:Y:S01]  /*9850*/  STL [R1+0x38], R2 ;  /* 0x0000380201007387 */ /* 0x0005e20000100800 */
[----:B------:R-:W-:Y:S02]  /*9860*/  ISETP.GT.AND P0, PT, R2, RZ, PT ;  /* 0x000000ff0200720c */ /* 0x000fe40003f04270 */
[----:B------:R-:W-:-:S05]  /*9870*/  IMAD.HI R0, R0, 0x2aaaaaab, RZ ;  /* 0x2aaaaaab00007827 */ /* 0x000fca00078e02ff */
[----:B--2---:R-:W-:-:S04]  /*9880*/  SHF.R.U32.HI R2, RZ, 0x1f, R0 ;  /* 0x0000001fff027819 */ /* 0x004fc80000011600 */
[----:B------:R-:W-:-:S05]  /*9890*/  LEA.HI.SX32 R0, R0, R2, 0x1c ;  /* 0x0000000200007211 */ /* 0x000fca00078fe2ff */
[----:B------:R2:W-:Y:S01]  /*98a0*/  STL [R1+0x2c], R0 ;  /* 0x00002c0001007387 */ /* 0x0005e20000100800 */
[----:B------:R-:W-:Y:S05]  /*98b0*/  @P0 BRA `(.L_x_431) ;  /* 0x0000000000440947 */ /* 0x000fea0003800000 */
[----:B------:R-:W3:Y:S02]  /*98c0*/  S2R R3, SR_TID.X ;  /* 0x0000000000037919 */ /* 0x000ee40000002100 */
[----:B---3--:R-:W-:-:S04]  /*98d0*/  LOP3.LUT R3, R3, 0x7f, RZ, 0xc0, !PT ;  /* 0x0000007f03037812 */ /* 0x008fc800078ec0ff */
[----:B------:R-:W-:-:S13]  /*98e0*/  ISETP.NE.AND P0, PT, R3, RZ, PT ;  /* 0x000000ff0300720c */ /* 0x000fda0003f05270 */
[----:B------:R-:W-:Y:S05]  /*98f0*/  @P0 BRA `(.L_x_432) ;  /* 0x0000004000280947 */ /* 0x000fea0003800000 */
[----:B------:R-:W3:Y:S01]  /*9900*/  S2R R5, SR_LANEID ;  /* 0x0000000000057919 */ /* 0x000ee20000000000 */
[----:B------:R-:W-:Y:S01]  /*9910*/  VOTEU.ANY UR4, UPT, PT ;  /* 0x0000000000047886 */ /* 0x000fe200038e0100 */
[----:B------:R-:W4:Y:S01]  /*9920*/  LDC.64 R2, c[0x0][0xc60] ;  /* 0x00031800ff027b82 */ /* 0x000f220000000a00 */
[----:B--2---:R-:W3:Y:S02]  /*9930*/  FLO.U32 R0, UR4 ;  /* 0x0000000400007d00 */ /* 0x004ee400080e0000 */
[----:B---3--:R-:W-:-:S06]  /*9940*/  ISETP.EQ.U32.AND P0, PT, R0, R5, PT ;  /* 0x000000050000720c */ /* 0x008fcc0003f02070 */
[----:B------:R-:W4:Y:S07]  /*9950*/  POPC R5, UR4 ;  /* 0x0000000400057d09 */ /* 0x000f2e0008000000 */
[----:B----4-:R-:W2:Y:S01]  /*9960*/  @P0 ATOMG.E.ADD.STRONG.GPU PT, R3, desc[UR40][R2.64], R5 ;  /* 0x00000005020309a8 */ /* 0x010ea200081ee1e8 */
[----:B------:R-:W3:Y:S02]  /*9970*/  S2R R4, SR_LTMASK ;  /* 0x0000000000047919 */ /* 0x000ee40000003900 */
[----:B---3--:R-:W-:-:S04]  /*9980*/  LOP3.LUT R4, R4, UR4, RZ, 0xc0, !PT ;  /* 0x0000000404047c12 */ /* 0x008fc8000f8ec0ff */
[----:B-1----:R-:W1:Y:S01]  /*9990*/  POPC R7, R4 ;  /* 0x0000000400077309 */ /* 0x002e620000000000 */
[----:B--2---:R-:W1:Y:S02]  /*99a0*/  SHFL.IDX PT, R0, R3, R0, 0x1f ;  /* 0x00001f0003007589 */ /* 0x004e6400000e0000 */
[----:B-1----:R-:W-:Y:S01]  /*99b0*/  IADD3 R16, R0, UR37, R7 ;  /* 0x0000002500107c10 */ /* 0x002fe2000fffe007 */
[----:B------:R-:W-:Y:S06]  /*99c0*/  BRA `(.L_x_432) ;  /* 0x0000003c00f47947 */ /* 0x000fec0003800000 */
.L_x_431:
[----:B--2---:R-:W2:Y:S01]  /*99d0*/  LDL R0, [R1+0x4] ;  /* 0x0000040001007983 */ /* 0x004ea20000100800 */
[----:B------:R-:W-:Y:S01]  /*99e0*/  BSSY B6, `(.L_x_433) ;  /* 0x0000014000067945 */ /* 0x000fe20003800000 */
[----:B--2---:R-:W-:-:S05]  /*99f0*/  VIADD R0, R0, 0x1c400 ;  /* 0x0001c40000007836 */ /* 0x004fca0000000000 */
[----:B------:R-:W-:-:S13]  /*9a00*/  LOP3.LUT P0, RZ, R0, 0x3ff, RZ, 0xc0, !PT ;  /* 0x000003ff00ff7812 */ /* 0x000fda000780c0ff */
        /* <DEDUP_REMOVED lines=13> */
[----:B0-----:R-:W-:Y:S02]  /*9ae0*/  IMAD.MOV.U32 R12, RZ, RZ, 0x1 ;  /* 0x00000001ff0c7424 */ /* 0x001fe400078e00ff */
[----:B------:R-:W-:-:S07]  /*9af0*/  IMAD.MOV.U32 R13, RZ, RZ, RZ ;  /* 0x000000ffff0d7224 */ /* 0x000fce00078e00ff */
[----:B------:R-:W-:-:S07]  /*9b00*/  LEPC R20, `(.L_x_434) ;  /* 0x000000001014794e */ /* 0x000fce0000000000 */
[----:B--2---:R-:W-:Y:S05]  /*9b10*/  CALL.ABS.NOINC R2 ;  /* 0x0000000002007343 */ /* 0x004fea0003c00000 */
.L_x_434:
[----:B------:R-:W-:Y:S05]  /*9b20*/  BSYNC B6 ;  /* 0x0000000000067941 */ /* 0x000fea0003800000 */
.L_x_433:
[----:B------:R-:W2:Y:S01]  /*9b30*/  LDL R2, [R1+0x4] ;  /* 0x0000040001027983 */ /* 0x000ea20000100800 */
        /* <DEDUP_REMOVED lines=12> */
[----:B-1----:R-:W-:-:S02]  /*9c00*/  IMAD.U32 R7, RZ, RZ, UR9 ;  /* 0x00000009ff077e24 */ /* 0x002fc4000f8e00ff */
[----:B------:R-:W-:Y:S02]  /*9c10*/  IMAD.U32 R10, RZ, RZ, UR4 ;  /* 0x00000004ff0a7e24 */ /* 0x000fe4000f8e00ff */
[----:B------:R-:W-:Y:S02]  /*9c20*/  IMAD.U32 R11, RZ, RZ, UR5 ;  /* 0x00000005ff0b7e24 */ /* 0x000fe4000f8e00ff */
[----:B------:R-:W-:Y:S02]  /*9c30*/  IMAD.MOV.U32 R8, RZ, RZ, 0x70 ;  /* 0x00000070ff087424 */ /* 0x000fe400078e00ff */
[----:B0-----:R-:W-:Y:S02]  /*9c40*/  IMAD.MOV.U32 R12, RZ, RZ, 0x1 ;  /* 0x00000001ff0c7424 */ /* 0x001fe400078e00ff */
[----:B--2---:R-:W-:-:S07]  /*9c50*/  IMAD.MOV.U32 R13, RZ, RZ, RZ ;  /* 0x000000ffff0d7224 */ /* 0x004fce00078e00ff */
[----:B------:R-:W-:-:S07]  /*9c60*/  LEPC R20, `(.L_x_437) ;  /* 0x000000001014794e */ /* 0x000fce0000000000 */
[----:B---3--:R-:W-:Y:S05]  /*9c70*/  CALL.ABS.NOINC R2 ;  /* 0x0000000002007343 */ /* 0x008fea0003c00000 */
.L_x_437:
[----:B------:R-:W-:Y:S01]  /*9c80*/  MOV R2, 0x0 ;  /* 0x0000000000027802 */ /* 0x000fe20000000f00 */
        /* <DEDUP_REMOVED lines=15> */
.L_x_436:
[----:B------:R-:W-:Y:S05]  /*9d80*/  BSYNC B6 ;  /* 0x0000000000067941 */ /* 0x000fea0003800000 */
.L_x_435:
[----:B------:R-:W2:Y:S01]  /*9d90*/  LDL.LU R2, [R1] ;  /* 0x0000000001027983 */ /* 0x000ea20000300800 */
[----:B------:R-:W-:-:S03]  /*9da0*/  ULDC.64 UR4, c[0x0][0x9f8] ;  /* 0x00027e0000047ab9 */ /* 0x000fc60000000a00 */
[----:B------:R-:W3:Y:S04]  /*9db0*/  LDL.LU R4, [R1+0x14] ;  /* 0x0000140001047983 */ /* 0x000ee80000300800 */
[----:B-1----:R-:W4:Y:S01]  /*9dc0*/  LDL R7, [R1+0xc] ;  /* 0x00000c0001077983 */ /* 0x002f220000100800 */
[----:B------:R-:W-:-:S03]  /*9dd0*/  ISETP.NE.U32.AND P0, PT, RZ, UR4, PT ;  /* 0x00000004ff007c0c */ /* 0x000fc6000bf05070 */
[----:B------:R-:W5:Y:S01]  /*9de0*/  LDL R0, [R1+0x2c] ;  /* 0x00002c0001007983 */ /* 0x000f620000100800 */
[----:B------:R-:W-:-:S13]  /*9df0*/  ISETP.NE.AND.EX P0, PT, RZ, UR5, PT, P0 ;  /* 0x00000005ff007c0c */ /* 0x000fda000bf05300 */
[----:B--2---:R-:W-:-:S04]  /*9e00*/  @P0 IADD3 R2, P1, R2, UR4, RZ ;  /* 0x0000000402020c10 */ /* 0x004fc8000ff3e0ff */
[----:B---3--:R-:W-:Y:S01]  /*9e10*/  @P0 IADD3.X R3, R4, UR5, RZ, P1, !PT ;  /* 0x0000000504030c10 */ /* 0x008fe20008ffe4ff */
[----:B------:R-:W-:-:S04]  /*9e20*/  ULDC.64 UR4, c[0x0][0xa08] ;  /* 0x0002820000047ab9 */ /* 0x000fc80000000a00 */
[----:B----4-:R1:W2:Y:S01]  /*9e30*/  @P0 LDG.E R7, desc[UR40][R2.64] ;  /* 0x0000002802070981 */ /* 0x0102a2000c1e1900 */
[----:B-----5:R-:W-:Y:S01]  /*9e40*/  VIADD R9, R0, 0xffffffff ;  /* 0xffffffff00097836 */ /* 0x020fe20000000000 */
[----:B-1----:R-:W1:Y:S01]  /*9e50*/  LDC.64 R2, c[0x0][0x418] ;  /* 0x00010600ff027b82 */ /* 0x002e620000000a00 */
[----:B--2---:R-:W-:Y:S01]  /*9e60*/  SHF.R.S32.HI R8, RZ, 0x1f, R7 ;  /* 0x0000001fff087819 */ /* 0x004fe20000011407 */
[----:B------:R2:W-:Y:S04]  /*9e70*/  @P0 STL [R1+0xc], R7 ;  /* 0x00000c0701000387 */ /* 0x0005e80000100800 */
[----:B------:R2:W-:Y:S04]  /*9e80*/  STL [R1+0x28], R9 ;  /* 0x0000280901007387 */ /* 0x0005e80000100800 */
[----:B------:R2:W-:Y:S01]  /*9e90*/  STL [R1+0x14], R8 ;  /* 0x0000140801007387 */ /* 0x0005e20000100800 */
[----:B-1----:R-:W-:Y:S01]  /*9ea0*/  LOP3.LUT P0, RZ, R2, UR4, RZ, 0xfc, !PT ;  /* 0x0000000402ff7c12 */ /* 0x002fe2000f80fcff */
[----:B------:R-:W-:-:S03]  /*9eb0*/  UMOV UR4, 0xffffffff ;  /* 0xffffffff00047882 */ /* 0x000fc60000000000 */
[----:B------:R-:W-:-:S04]  /*9ec0*/  LOP3.LUT P0, RZ, R3, UR5, RZ, 0xfc, P0 ;  /* 0x0000000503ff7c12 */ /* 0x000fc8000800fcff */
[----:B------:R-:W-:Y:S01]  /*9ed0*/  SEL R0, R7, RZ, !P0 ;  /* 0x000000ff07007207 */ /* 0x000fe20004000000 */
[----:B--2---:R-:W-:Y:S08]  /*9ee0*/  BRA.DIV UR4, `(.L_x_438) ;  /* 0x0000004a04987947 */ /* 0x004ff0000b800000 */
[----:B------:R-:W1:Y:S02]  /*9ef0*/  S2R R4, SR_TID.X ;  /* 0x0000000000047919 */ /* 0x000e640000002100 */
[----:B-1----:R-:W-:-:S04]  /*9f00*/  SHF.R.U32.HI R4, RZ, 0x5, R4 ;  /* 0x00000005ff047819 */ /* 0x002fc80000011604 */
[----:B------:R-:W-:-:S05]  /*9f10*/  LOP3.LUT R4, R4, 0x3, RZ, 0xc0, !PT ;  /* 0x0000000304047812 */ /* 0x000fca00078ec0ff */
[----:B------:R1:W2:Y:S02]  /*9f20*/  SHFL.IDX PT, R14, R4, RZ, 0x1f ;  /* 0x00001fff040e7589 */ /* 0x0002a400000e0000 */
.L_x_544:
[----:B------:R-:W-:Y:S01]  /*9f30*/  PLOP3.LUT P1, PT, PT, PT, PT, 0x8, 0x0 ;  /* 0x000000000000781c */ /* 0x000fe20003f2e170 */
[----:B------:R3:W-:Y:S01]  /*9f40*/  STL [R1], R0 ;  /* 0x0000000001007387 */ /* 0x0007e20000100800 */
[----:B--2---:R-:W-:Y:S02]  /*9f50*/  ISETP.NE.AND P0, PT, R14, RZ, PT ;  /* 0x000000ff0e00720c */ /* 0x004fe40003f05270 */
[----:B---3--:R-:W-:-:S05]  /*9f60*/  P2R R0, PR, RZ, 0x2 ;  /* 0x00000002ff007803 */ /* 0x008fca0000000000 */
[----:B------:R2:W-:Y:S06]  /*9f70*/  STL [R1+0x18], R0 ;  /* 0x0000180001007387 */ /* 0x0005ec0000100800 */
[----:B------:R-:W-:Y:S05]  /*9f80*/  @P0 BRA `(.L_x_439) ;  /* 0x00000004001c0947 */ /* 0x000fea0003800000 */
[----:B------:R-:W-:-:S03]  /*9f90*/  UMOV UR4, 0xffffffff ;  /* 0xffffffff00047882 */ /* 0x000fc60000000000 */
[----:B------:R-:W-:Y:S05]  /*9fa0*/  BRA.DIV UR4, `(.L_x_440) ;  /* 0x0000004a049c7947 */ /* 0x000fea000b800000 */
[----:B------:R-:W-:-:S13]  /*9fb0*/  ELECT P6, URZ, PT ;  /* 0x00000000003f782f */ /* 0x000fda00038c0000 */
.L_x_547:
[----:B------:R-:W-:Y:S05]  /*9fc0*/  @!P6 BRA `(.L_x_439) ;  /* 0x00000004000ce947 */ /* 0x000fea0003800000 */
[----:B------:R3:W-:Y:S01]  /*9fd0*/  STL [R1+0x50], R9 ;  /* 0x0000500901007387 */ /* 0x0007e20000100800 */
[----:B------:R-:W-:-:S04]  /*9fe0*/  ISETP.NE.U32.AND P0, PT, R2, RZ, PT ;  /* 0x000000ff0200720c */ /* 0x000fc80003f05070 */
[----:B------:R-:W-:-:S13]  /*9ff0*/  ISETP.NE.AND.EX P0, PT, R3, RZ, PT, P0 ;  /* 0x000000ff0300720c */ /* 0x000fda0003f05300 */
[----:B---3--:R-:W-:Y:S05]  /*a000*/  @!P0 BRA `(.L_x_441) ;  /* 0x0000000000508947 */ /* 0x008fea0003800000 */
[----:B------:R-:W3:Y:S01]  /*a010*/  LDC R6, c[0x0][0x43c] ;  /* 0x00010f00ff067b82 */ /* 0x000ee20000000800 */
[----:B--2---:R-:W-:Y:S01]  /*a020*/  IMAD.MOV.U32 R0, RZ, RZ, R9 ;  /* 0x000000ffff007224 */ /* 0x004fe200078e0009 */
[----:B------:R-:W-:Y:S01]  /*a030*/  ULDC.64 UR4, c[0x0][0x428] ;  /* 0x00010a0000047ab9 */ /* 0x000fe20000000a00 */
[----:B---3--:R-:W-:-:S13]  /*a040*/  ISETP.NE.AND P0, PT, R6, 0x1, PT ;  /* 0x000000010600780c */ /* 0x008fda0003f05270 */
[----:B-1----:R-:W1:Y:S02]  /*a050*/  @P0 LDC.64 R4, c[0x0][0x440] ;  /* 0x00011000ff040b82 */ /* 0x002e640000000a00 */
[----:B-1----:R-:W-:-:S05]  /*a060*/  @P0 IMAD.HI.U32 R4, R9, R4, RZ ;  /* 0x0000000409040227 */ /* 0x002fca00078e00ff */
        /* <DEDUP_REMOVED lines=8> */
[----:B-1----:R-:W-:-:S04]  /*a0f0*/  IMAD R6, R8, UR4, RZ ;  /* 0x0000000408067c24 */ /* 0x002fc8000f8e02ff */
[----:B------:R-:W-:-:S04]  /*a100*/  IMAD R0, R7, UR5, R6 ;  /* 0x0000000507007c24 */ /* 0x000fc8000f8e0206 */
[----:B------:R-:W-:-:S05]  /*a110*/  IMAD.IADD R0, R5, 0x1, R0 ;  /* 0x0000000105007824 */ /* 0x000fca00078e0200 */
[----:B------:R-:W-:-:S05]  /*a120*/  LEA.HI.X R3, R4, R3, R0, 0x2, P0 ;  /* 0x0000000304037211 */ /* 0x000fca00000f1400 */
[----:B------:R-:W2:Y:S04]  /*a130*/  LDG.E R0, desc[UR40][R2.64] ;  /* 0x0000002802007981 */ /* 0x000ea8000c1e1900 */
[----:B--2---:R3:W-:Y:S02]  /*a140*/  STL [R1], R0 ;  /* 0x0000000001007387 */ /* 0x0047e40000100800 */
.L_x_441:
[----:B------:R-:W4:Y:S04]  /*a150*/  LDL R7, [R1+0x4] ;  /* 0x0000040001077983 */ /* 0x000f280000100800 */
[----:B--23--:R-:W4:Y:S04]  /*a160*/  LDL R0, [R1+0x8] ;  /* 0x0000080001007983 */ /* 0x00cf280000100800 */
[----:B------:R-:W2:Y:S01]  /*a170*/  LDL R2, [R1+0x10] ;  /* 0x0000100001027983 */ /* 0x000ea20000100800 */
[----:B----4-:R-:W-:Y:S01]  /*a180*/  IMAD R0, R0, 0x8, R7 ;  /* 0x0000000800007824 */ /* 0x010fe200078e0207 */
[----:B--2---:R-:W-:-:S04]  /*a190*/  SHF.L.U32 R2, R2, 0x1f, RZ ;  /* 0x0000001f02027819 */ /* 0x004fc800000006ff */
[----:B------:R-:W2:Y:S02]  /*a1a0*/  SYNCS.PHASECHK.TRANS64.TRYWAIT P0, [R0+URZ+0x22840], R2 ;  /* 0x02284002000075a7 */ /* 0x000ea4000800017f */
[----:B--2---:R-:W-:Y:S05]  /*a1b0*/  @!P0 BRA `(.L_x_442) ;  /* 0x0000004800388947 */ /* 0x004fea0003800000 */
.L_x_548:
[----:B------:R-:W3:Y:S02]  /*a1c0*/  S2R R3, SR_TID.X ;  /* 0x0000000000037919 */ /* 0x000ee40000002100 */
[----:B---3--:R-:W-:-:S04]  /*a1d0*/  LOP3.LUT R3, R3, 0x7f, RZ, 0xc0, !PT ;  /* 0x0000007f03037812 */ /* 0x008fc800078ec0ff */
[----:B------:R-:W-:-:S13]  /*a1e0*/  ISETP.NE.AND P0, PT, R3, RZ, PT ;  /* 0x000000ff0300720c */ /* 0x000fda0003f05270 */
[----:B------:R-:W-:Y:S05]  /*a1f0*/  @P0 BRA `(.L_x_443) ;  /* 0x00000000001c0947 */ /* 0x000fea0003800000 */
[----:B------:R-:W3:Y:S01]  /*a200*/  S2R R3, SR_TID.X ;  /* 0x0000000000037919 */ /* 0x000ee20000002100 */
[----:B--2---:R-:W-:-:S04]  /*a210*/  IMAD.MOV.U32 R2, RZ, RZ, 0x3000 ;  /* 0x00003000ff027424 */ /* 0x004fc800078e00ff */
[----:B------:R4:W-:Y:S01]  /*a220*/  SYNCS.ARRIVE.TRANS64 RZ, [R0+URZ+0x22830], R2 ;  /* 0x0228300200ff79a7 */ /* 0x0009e2000800003f */
[----:B---3--:R-:W-:-:S04]  /*a230*/  LOP3.LUT R3, R3, 0x1f, RZ, 0xc0, !PT ;  /* 0x0000001f03037812 */ /* 0x008fc800078ec0ff */
[----:B------:R-:W-:-:S13]  /*a240*/  ISETP.NE.AND P0, PT, R3, RZ, PT ;  /* 0x000000ff0300720c */ /* 0x000fda0003f05270 */
[----:B----4-:R-:W-:Y:S05]  /*a250*/  @!P0 BRA `(.L_x_443) ;  /* 0x0000000000048947 */ /* 0x010fea0003800000 */
[----:B------:R-:W-:Y:S01]  /*a260*/  BPT.TRAP 0x1 ;  /* 0x000000040000795c */ /* 0x000fe20000300000 */
.L_x_443:
[----:B------:R-:W3:Y:S04]  /*a270*/  LDL R6, [R1+0x4] ;  /* 0x0000040001067983 */ /* 0x000ee80000100800 */
[----:B------:R-:W3:Y:S04]  /*a280*/  LDL R5, [R1+0x8] ;  /* 0x0000080001057983 */ /* 0x000ee80000100800 */
[----:B-1----:R-:W4:Y:S04]  /*a290*/  LDL R4, [R1+0x50] ;  /* 0x0000500001047983 */ /* 0x002f280000100800 */
[----:B------:R-:W5:Y:S04]  /*a2a0*/  LDL R3, [R1+0x1c] ;  /* 0x00001c0001037983 */ /* 0x000f680000100800 */
[----:B--2---:R-:W2:Y:S01]  /*a2b0*/  LDL R2, [R1] ;  /* 0x0000000001027983 */ /* 0x004ea20000100800 */
[----:B------:R-:W-:Y:S01]  /*a2c0*/  R2UR UR9, R0 ;  /* 0x00000000000972ca */ /* 0x000fe200000e0000 */
[----:B------:R-:W-:Y:S01]  /*a2d0*/  UIADD3 UR6, UP0, UR38, 0x370, URZ ;  /* 0x0000037026067890 */ /* 0x000fe2000ff1e03f */
[----:B------:R-:W-:Y:S01]  /*a2e0*/  R2UR UR12, R18 ;  /* 0x00000000120c72ca */ /* 0x000fe200000e0000 */
[----:B------:R-:W-:Y:S01]  /*a2f0*/  UMOV UR5, 0x14f00000 ;  /* 0x14f0000000057882 */ /* 0x000fe20000000000 */
[----:B------:R-:W-:Y:S01]  /*a300*/  PLOP3.LUT P0, PT, PT, PT, PT, 0x80, 0x0 ;  /* 0x000000000000781c */ /* 0x000fe20003f0f070 */
[----:B------:R-:W-:Y:S01]  /*a310*/  UIADD3.X UR7, URZ, UR39, URZ, UP0, !UPT ;  /* 0x000000273f077290 */ /* 0x000fe200087fe43f */
[----:B------:R-:W-:-:S07]  /*a320*/  UMOV UR10, URZ ;  /* 0x0000003f000a7c82 */ /* 0x000fce0008000000 */
[----:B------:R-:W-:Y:S01]  /*a330*/  UIADD3 UR9, UR9, 0x22830, URZ ;  /* 0x0002283009097890 */ /* 0x000fe2000fffe03f */
[----:B---3--:R-:W-:Y:S01]  /*a340*/  IMAD R0, R5, 0x3000, R6 ;  /* 0x0000300005007824 */ /* 0x008fe200078e0206 */
[----:B----4-:R-:W-:-:S04]  /*a350*/  R2UR UR11, R4 ;  /* 0x00000000040b72ca */ /* 0x010fc800000e0000 */
[----:B------:R-:W-:Y:S02]  /*a360*/  R2UR UR8, R0 ;  /* 0x00000000000872ca */ /* 0x000fe400000e0000 */
[----:B-----5:R-:W-:Y:S02]  /*a370*/  R2UR UR4, R3 ;  /* 0x00000000030472ca */ /* 0x020fe400000e0000 */
[----:B------:R-:W-:Y:S02]  /*a380*/  P2R R0, PR, RZ, 0x1 ;  /* 0x00000001ff007803 */ /* 0x000fe40000000000 */
[----:B--2---:R-:W-:-:S03]  /*a390*/  R2UR UR13, R2 ;  /* 0x00000000020d72ca */ /* 0x004fc600000e0000 */
[----:B------:R3:W-:Y:S04]  /*a3a0*/  STL [R1+0x18], R0 ;  /* 0x0000180001007387 */ /* 0x0007e80000100800 */
[----:B------:R-:W-:Y:S02]  /*a3b0*/  UIADD3 UR8, UR8, 0x1c400, URZ ;  /* 0x0001c40008087890 */ /* 0x000fe4000fffe03f */
[----:B------:R-:W-:-:S03]  /*a3c0*/  UIMAD UR11, UR11, 0x60, UR4 ;  /* 0x000000600b0b78a4 */ /* 0x000fc6000f8e0204 */
[----:B------:R-:W-:-:S06]  /*a3d0*/  UMOV UR4, 0x0 ;  /* 0x0000000000047882 */ /* 0x000fcc0000000000 */
[----:B------:R3:W-:Y:S02]  /*a3e0*/  UTMALDG.4D [UR8], [UR6], desc[UR4] ;  /* 0x00000408060075b4 */ /* 0x0007e40008019000 */
[----:B---3--:R-:W-:Y:S01]  /*a3f0*/  NOP ;  /* 0x0000000000007918 */ /* 0x008fe20000000000 */
.L_x_439:
[----:B------:R-:W3:Y:S04]  /*a400*/  LDL R2, [R1+0x4] ;  /* 0x0000040001027983 */ /* 0x000ee80000100800 */
[----:B------:R-:W2:Y:S04]  /*a410*/  LDL.LU R3, [R1+0x30] ;  /* 0x0000300001037983 */ /* 0x000ea80000300800 */
[----:B------:R-:W4:Y:S04]  /*a420*/  LDL.LU R5, [R1+0x20] ;  /* 0x0000200001057983 */ /* 0x000f280000300800 */
[----:B-1----:R-:W5:Y:S01]  /*a430*/  LDL.LU R4, [R1+0x34] ;  /* 0x0000340001047983 */ /* 0x002f620000300800 */
[----:B------:R-:W-:Y:S05]  /*a440*/  WARPSYNC.ALL ;  /* 0x0000000000007948 */ /* 0x000fea0003800000 */
[----:B------:R-:W-:Y:S01]  /*a450*/  ULDC.64 UR4, c[0x0][0x298] ;  /* 0x0000a60000047ab9 */ /* 0x000fe20000000a00 */
[----:B------:R-:W-:Y:S01]  /*a460*/  ULDC.64 UR6, c[0x0][0xa00] ;  /* 0x0002800000067ab9 */ /* 0x000fe20000000a00 */
[----:B------:R-:W-:Y:S01]  /*a470*/  BSSY B6, `(.L_x_444) ;  /* 0x0000024000067945 */ /* 0x000fe20003800000 */
[----:B------:R-:W-:Y:S01]  /*a480*/  BAR.SYNC.DEFER_BLOCKING 0x8, 0x180 ;  /* 0x0206000000007b1d */ /* 0x000fe20000010000 */
[----:B------:R-:W-:-:S04]  /*a490*/  ISETP.NE.U32.AND P0, PT, RZ, UR6, PT ;  /* 0x00000006ff007c0c */ /* 0x000fc8000bf05070 */
[----:B------:R-:W-:Y:S01]  /*a4a0*/  ISETP.NE.AND.EX P0, PT, RZ, UR7, PT, P0 ;  /* 0x00000007ff007c0c */ /* 0x000fe2000bf05300 */
[----:B---3--:R-:W-:Y:S01]  /*a4b0*/  VIADD R2, R2, 0x18400 ;  /* 0x0001840002027836 */ /* 0x008fe20000000000 */
[----:B--2---:R-:W-:-:S04]  /*a4c0*/  SHF.R.S32.HI R0, RZ, 0x1f, R3 ;  /* 0x0000001fff007819 */ /* 0x004fc80000011403 */
[----:B------:R-:W-:Y:S02]  /*a4d0*/  LOP3.LUT P1, RZ, R2, 0x3ff, RZ, 0xc0, !PT ;  /* 0x000003ff02ff7812 */ /* 0x000fe4000782c0ff */
[----:B----4-:R-:W-:Y:S01]  /*a4e0*/  SEL R5, R5, RZ, !P0 ;  /* 0x000000ff05057207 */ /* 0x010fe20004000000 */
[----:B------:R-:W-:Y:S01]  /*a4f0*/  IMAD R0, R0, UR4, RZ ;  /* 0x0000000400007c24 */ /* 0x000fe2000f8e02ff */
[----:B-----5:R-:W-:-:S03]  /*a500*/  SEL R4, R4, RZ, !P0 ;  /* 0x000000ff04047207 */ /* 0x020fc60004000000 */
[C---:B------:R-:W-:Y:S02]  /*a510*/  IMAD R0, R3.reuse, UR5, R0 ;  /* 0x0000000503007c24 */ /* 0x040fe4000f8e0200 */
[----:B------:R-:W-:-:S05]  /*a520*/  IMAD.WIDE.U32 R2, R3, UR4, RZ ;  /* 0x0000000403027c25 */ /* 0x000fca000f8e00ff */
[----:B------:R1:W-:Y:S04]  /*a530*/  STL.64 [R1+0x48], R2 ;  /* 0x0000480201007387 */ /* 0x0003e80000100a00 */
[----:B------:R2:W-:Y:S04]  /*a540*/  STL [R1+0x20], R5 ;  /* 0x0000200501007387 */ /* 0x0005e80000100800 */
[----:B------:R2:W-:Y:S01]  /*a550*/  STL [R1+0x54], R4 ;  /* 0x0000540401007387 */ /* 0x0005e20000100800 */
[----:B-1----:R-:W-:Y:S01]  /*a560*/  IMAD.IADD R2, R3, 0x1, R0 ;  /* 0x0000000103027824 */ /* 0x002fe200078e0200 */
[----:B------:R-:W-:-:S05]  /*a570*/  SHF.R.S32.HI R0, RZ, 0x1f, R18 ;  /* 0x0000001fff007819 */ /* 0x000fca0000011412 */
[----:B------:R2:W-:Y:S04]  /*a580*/  STL [R1+0x34], R0 ;  /* 0x0000340001007387 */ /* 0x0005e80000100800 */
[----:B------:R2:W-:Y:S01]  /*a590*/  STL [R1+0x30], R2 ;  /* 0x0000300201007387 */ /* 0x0005e20000100800 */
[----:B------:R-:W-:Y:S05]  /*a5a0*/  @!P1 BRA `(.L_x_445) ;  /* 0x0000000000409947 */ /* 0x000fea0003800000 */
[----:B--2---:R-:W-:Y:S01]  /*a5b0*/  MOV R2, 0x0 ;  /* 0x0000000000027802 */ /* 0x004fe20000000f00 */
[----:B------:R-:W-:Y:S01]  /*a5c0*/  ULDC.64 UR6, c[0x4][0x98] ;  /* 0x0100260000067ab9 */ /* 0x000fe20000000a00 */
[----:B------:R-:W-:Y:S01]  /*a5d0*/  ULDC.64 UR8, c[0x4][0xa0] ;  /* 0x0100280000087ab9 */ /* 0x000fe20000000a00 */
[----:B------:R-:W-:Y:S01]  /*a5e0*/  ULDC.64 UR4, c[0x4][0x20] ;  /* 0x0100080000047ab9 */ /* 0x000fe20000000a00 */
[----:B------:R-:W-:Y:S02]  /*a5f0*/  IMAD.U32 R4, RZ, RZ, UR6 ;  /* 0x00000006ff047e24 */ /* 0x000fe4000f8e00ff */
[----:B------:R-:W1:Y:S01]  /*a600*/  LDC.64 R2, c[0x4][R2] ;  /* 0x0100000002027b82 */ /* 0x000e620000000a00 */
[----:B------:R-:W-:Y:S02]  /*a610*/  IMAD.U32 R5, RZ, RZ, UR7 ;  /* 0x00000007ff057e24 */ /* 0x000fe4000f8e00ff */
[----:B------:R-:W-:Y:S02]  /*a620*/  IMAD.U32 R6, RZ, RZ, UR8 ;  /* 0x00000008ff067e24 */ /* 0x000fe4000f8e00ff */
[----:B------:R-:W-:-:S02]  /*a630*/  IMAD.U32 R7, RZ, RZ, UR9 ;  /* 0x00000009ff077e24 */ /* 0x000fc4000f8e00ff */
[----:B------:R-:W-:Y:S02]  /*a640*/  IMAD.U32 R10, RZ, RZ, UR4 ;  /* 0x00000004ff0a7e24 */ /* 0x000fe4000f8e00ff */
[----:B------:R-:W-:Y:S02]  /*a650*/  IMAD.U32 R11, RZ, RZ, UR5 ;  /* 0x00000005ff0b7e24 */ /* 0x000fe4000f8e00ff */
[----:B------:R-:W-:Y:S02]  /*a660*/  IMAD.MOV.U32 R8, RZ, RZ, 0x70 ;  /* 0x00000070ff087424 */ /* 0x000fe400078e00ff */
[----:B0-----:R-:W-:Y:S02]  /*a670*/  IMAD.MOV.U32 R12, RZ, RZ, 0x1 ;  /* 0x00000001ff0c7424 */ /* 0x001fe400078e00ff */
[----:B------:R-:W-:-:S07]  /*a680*/  IMAD.MOV.U32 R13, RZ, RZ, RZ ;  /* 0x000000ffff0d7224 */ /* 0x000fce00078e00ff */
[----:B------:R-:W-:-:S07]  /*a690*/  LEPC R20, `(.L_x_445) ;  /* 0x000000001014794e */ /* 0x000fce0000000000 */
[----:B-1----:R-:W-:Y:S05]  /*a6a0*/  CALL.ABS.NOINC R2 ;  /* 0x0000000002007343 */ /* 0x002fea0003c00000 */
.L_x_445:
[----:B------:R-:W-:Y:S05]  /*a6b0*/  BSYNC B6 ;  /* 0x0000000000067941 */ /* 0x000fea0003800000 */
.L_x_444:
[----:B--2---:R-:W2:Y:S01]  /*a6c0*/  LDL.LU R4, [R1+0x30] ;  /* 0x0000300001047983 */ /* 0x004ea20000300800 */
[----:B------:R-:W1:Y:S01]  /*a6d0*/  LDC R7, c[0x0][0x448] ;  /* 0x00011200ff077b82 */ /* 0x000e620000000800 */
[----:B------:R-:W-:Y:S01]  /*a6e0*/  ULDC.64 UR4, c[0x0][0x2d8] ;  /* 0x0000b60000047ab9 */ /* 0x000fe20000000a00 */
[----:B------:R-:W-:Y:S01]  /*a6f0*/  IMAD.SHL.U32 R17, R17, 0x80, RZ ;  /* 0x0000008011117824 */ /* 0x000fe200078e00ff */
[----:B------:R-:W2:Y:S01]  /*a700*/  LDL.LU.64 R2, [R1+0x48] ;  /* 0x0000480001027983 */ /* 0x000ea20000300a00 */
[----:B------:R-:W-:-:S03]  /*a710*/  ULDC UR6, c[0x0][0x2b8] ;  /* 0x0000ae0000067ab9 */ /* 0x000fc60000000800 */
[----:B------:R-:W3:Y:S04]  /*a720*/  LDL.LU R0, [R1+0x34] ;  /* 0x0000340001007983 */ /* 0x000ee80000300800 */
[----:B------:R-:W4:Y:S04]  /*a730*/  LDL.LU R6, [R1+0x54] ;  /* 0x0000540001067983 */ /* 0x000f280000300800 */
[----:B------:R-:W4:Y:S04]  /*a740*/  LDL.LU R5, [R1+0x20] ;  /* 0x0000200001057983 */ /* 0x000f280000300800 */
[----:B------:R0:W5:Y:S01]  /*a750*/  LDL R9, [R1+0x24] ;  /* 0x0000240001097983 */ /* 0x0001620000100800 */
[----:B-1----:R-:W-:Y:S01]  /*a760*/  ISETP.NE.AND P0, PT, R7, 0x1, PT ;  /* 0x000000010700780c */ /* 0x002fe20003f05270 */
[----:B------:R-:W1:Y:S02]  /*a770*/  S2R R8, SR_TID.X ;  /* 0x0000000000087919 */ /* 0x000e640000002100 */
[C---:B-1----:R-:W-:Y:S01]  /*a780*/  IMAD.SHL.U32 R10, R8.reuse, 0x8, RZ ;  /* 0x00000008080a7824 */ /* 0x042fe200078e00ff */
[----:B------:R-:W-:-:S04]  /*a790*/  LOP3.LUT R8, R8, 0x7f, RZ, 0xc0, !PT ;  /* 0x0000007f08087812 */ /* 0x000fc800078ec0ff */
[----:B------:R-:W-:Y:S02]  /*a7a0*/  LOP3.LUT R10, R10, 0x38, RZ, 0xc0, !PT ;  /* 0x000000380a0a7812 */ /* 0x000fe400078ec0ff */
[----:B------:R-:W-:Y:S01]  /*a7b0*/  SHF.R.U32.HI R8, RZ, 0x3, R8 ;  /* 0x00000003ff087819 */ /* 0x000fe20000011608 */
[----:B--2---:R-:W-:Y:S02]  /*a7c0*/  IMAD.MOV.U32 R3, RZ, RZ, R4 ;  /* 0x000000ffff037224 */ /* 0x004fe400078e0004 */
[----:B------:R-:W1:Y:S01]  /*a7d0*/  S2R R4, SR_TID.X ;  /* 0x0000000000047919 */ /* 0x000e620000002100 */
[----:B---3--:R-:W-:Y:S02]  /*a7e0*/  IMAD R0, R0, UR4, RZ ;  /* 0x0000000400007c24 */ /* 0x008fe4000f8e02ff */
[----:B------:R-:W-:-:S04]  /*a7f0*/  IMAD.WIDE.U32 R2, R18, UR4, R2 ;  /* 0x0000000412027c25 */ /* 0x000fc8000f8e0002 */
[----:B------:R-:W-:Y:S01]  /*a800*/  IMAD R0, R18, UR5, R0 ;  /* 0x0000000512007c24 */ /* 0x000fe2000f8e0200 */
[----:B------:R-:W-:-:S03]  /*a810*/  ULDC.64 UR4, c[0x0][0x2e0] ;  /* 0x0000b80000047ab9 */ /* 0x000fc60000000a00 */
[----:B------:R-:W-:Y:S02]  /*a820*/  IMAD.IADD R3, R3, 0x1, R0 ;  /* 0x0000000103037824 */ /* 0x000fe400078e0200 */
[----:B----4-:R-:W-:Y:S02]  /*a830*/  IMAD R0, R6, UR4, RZ ;  /* 0x0000000406007c24 */ /* 0x010fe4000f8e02ff */
[C---:B------:R-:W-:Y:S01]  /*a840*/  IMAD.WIDE.U32 R2, R5.reuse, UR4, R2 ;  /* 0x0000000405027c25 */ /* 0x040fe2000f8e0002 */
[----:B------:R-:W2:Y:S03]  /*a850*/  @P0 LDC R6, c[0x0][0x450] ;  /* 0x00011400ff060b82 */ /* 0x000ea60000000800 */
[----:B------:R-:W-:Y:S01]  /*a860*/  IMAD R0, R5, UR5, R0 ;  /* 0x0000000505007c24 */ /* 0x000fe2000f8e0200 */
[----:B------:R-:W-:-:S03]  /*a870*/  ULDC.64 UR4, c[0x0][0x2d0] ;  /* 0x0000b40000047ab9 */ /* 0x000fc60000000a00 */
[----:B------:R-:W-:Y:S01]  /*a880*/  IMAD.IADD R3, R3, 0x1, R0 ;  /* 0x0000000103037824 */ /* 0x000fe200078e0200 */
[C---:B-1----:R-:W-:Y:S01]  /*a890*/  LOP3.LUT R5, R4.reuse, 0x7f, RZ, 0xc0, !PT ;  /* 0x0000007f04057812 */ /* 0x042fe200078ec0ff */
[----:B------:R-:W-:-:S03]  /*a8a0*/  IMAD.SHL.U32 R4, R4, 0x10, RZ ;  /* 0x0000001004047824 */ /* 0x000fc600078e00ff */
[----:B------:R-:W-:-:S04]  /*a8b0*/  SHF.R.U32.HI R5, RZ, 0x3, R5 ;  /* 0x00000003ff057819 */ /* 0x000fc80000011605 */
[----:B------:R-:W-:Y:S02]  /*a8c0*/  LOP3.LUT R4, R5, 0x70, R4, 0xf8, !PT ;  /* 0x0000007005047812 */ /* 0x000fe400078ef804 */
[----:B------:R-:W1:Y:S02]  /*a8d0*/  @P0 LDC R5, c[0x0][0x44c] ;  /* 0x00011300ff050b82 */ /* 0x000e640000000800 */
[----:B------:R-:W-:-:S05]  /*a8e0*/  LOP3.LUT R0, R4, R17, RZ, 0xfc, !PT ;  /* 0x0000001104007212 */ /* 0x000fca00078efcff */
[----:B------:R-:W-:Y:S02]  /*a8f0*/  IMAD.MOV.U32 R4, RZ, RZ, R0 ;  /* 0x000000ffff047224 */ /* 0x000fe400078e0000 */
[----:B-1----:R-:W-:-:S05]  /*a900*/  @P0 IMAD.HI.U32 R5, R0, R5, RZ ;  /* 0x0000000500050227 */ /* 0x002fca00078e00ff */
[----:B--2---:R-:W-:-:S05]  /*a910*/  @P0 SHF.R.U32.HI R4, RZ, R6, R5 ;  /* 0x00000006ff040219 */ /* 0x004fca0000011605 */
[----:B------:R-:W-:-:S04]  /*a920*/  IMAD.MOV R5, RZ, RZ, -R4 ;  /* 0x000000ffff057224 */ /* 0x000fc800078e0a04 */
[----:B------:R-:W-:Y:S01]  /*a930*/  IMAD R0, R7, R5, R0 ;  /* 0x0000000507007224 */ /* 0x000fe200078e0200 */
[----:B------:R-:W-:Y:S01]  /*a940*/  SHF.R.S32.HI R5, RZ, 0x1f, R4 ;  /* 0x0000001fff057819 */ /* 0x000fe20000011404 */
[----:B------:R-:W-:-:S04]  /*a950*/  IMAD.WIDE.U32 R2, R4, UR4, R2 ;  /* 0x0000000404027c25 */ /* 0x000fc8000f8e0002 */
[----:B------:R-:W-:-:S04]  /*a960*/  IMAD R5, R5, UR4, RZ ;  /* 0x0000000405057c24 */ /* 0x000fc8000f8e02ff */
[----:B------:R-:W-:Y:S01]  /*a970*/  IMAD R4, R4, UR5, R5 ;  /* 0x0000000504047c24 */ /* 0x000fe2000f8e0205 */
[----:B------:R-:W-:-:S03]  /*a980*/  ULDC.64 UR4, c[0x0][0x2c8] ;  /* 0x0000b20000047ab9 */ /* 0x000fc60000000a00 */
[----:B------:R-:W-:Y:S01]  /*a990*/  IMAD.IADD R3, R3, 0x1, R4 ;  /* 0x0000000103037824 */ /* 0x000fe200078e0204 */
[----:B------:R-:W-:-:S05]  /*a9a0*/  SHF.R.S32.HI R4, RZ, 0x1f, R0 ;  /* 0x0000001fff047819 */ /* 0x000fca0000011400 */
[----:B------:R-:W-:Y:S02]  /*a9b0*/  IMAD R4, R4, UR4, RZ ;  /* 0x0000000404047c24 */ /* 0x000fe4000f8e02ff */
[----:B------:R-:W-:-:S04]  /*a9c0*/  IMAD.WIDE.U32 R2, R0, UR4, R2 ;  /* 0x0000000400027c25 */ /* 0x000fc8000f8e0002 */
[----:B------:R-:W-:Y:S01]  /*a9d0*/  IMAD R4, R0, UR5, R4 ;  /* 0x0000000500047c24 */ /* 0x000fe2000f8e0204 */
[----:B------:R-:W-:Y:S02]  /*a9e0*/  ULDC.64 UR4, c[0x0][0x280] ;  /* 0x0000a00000047ab9 */ /* 0x000fe40000000a00 */
[----:B------:R-:W-:Y:S01]  /*a9f0*/  LEA R0, P1, R2, UR4, 0x1 ;  /* 0x0000000402007c11 */ /* 0x000fe2000f8208ff */
[----:B------:R-:W-:Y:S01]  /*aa00*/  IMAD.IADD R4, R3, 0x1, R4 ;  /* 0x0000000103047824 */ /* 0x000fe200078e0204 */
[----:B------:R-:W-:Y:S01]  /*aa10*/  UMOV UR4, 0xffffffff ;  /* 0xffffffff00047882 */ /* 0x000fe20000000000 */
[----:B------:R-:W-:-:S03]  /*aa20*/  ISETP.GE.AND P0, PT, R10, UR6, PT ;  /* 0x000000060a007c0c */ /* 0x000fc6000bf06270 */
[----:B------:R-:W-:Y:S01]  /*aa30*/  LEA.HI.X R2, R2, UR5, R4, 0x1, P1 ;  /* 0x0000000502027c11 */ /* 0x000fe200088f0c04 */
[----:B0-----:R-:W-:Y:S09]  /*aa40*/  BRA.DIV UR4, `(.L_x_446) ;  /* 0x0000004204287947 */ /* 0x001ff2000b800000 */
[----:B------:R-:W2:Y:S01]  /*aa50*/  LDL.LU R6, [R1+0x3c] ;  /* 0x00003c0001067983 */ /* 0x000ea20000300800 */
[----:B------:R-:W-:-:S04]  /*aa60*/  IMAD.IADD R3, R8, 0x1, R17 ;  /* 0x0000000108037824 */ /* 0x000fc800078e0211 */
[C---:B------:R-:W-:Y:S02]  /*aa70*/  VIADD R5, R3.reuse, 0x10 ;  /* 0x0000001003057836 */ /* 0x040fe40000000000 */
[----:B--2---:R-:W-:Y:S02]  /*aa80*/  IMAD R4, R6, R7, RZ ;  /* 0x0000000706047224 */ /* 0x004fe400078e02ff */
[----:B------:R-:W0:Y:S03]  /*aa90*/  SHFL.IDX PT, R7, R0, RZ, 0x181f ;  /* 0x00181fff00077589 */ /* 0x000e2600000e0000 */
[----:B------:R-:W-:Y:S01]  /*aaa0*/  ISETP.GE.AND P1, PT, R3, R4, PT ;  /* 0x000000040300720c */ /* 0x000fe20003f26270 */
[----:B------:R-:W1:-:S12]  /*aab0*/  SHFL.IDX PT, R6, R2, RZ, 0x181f ;  /* 0x00181fff02067589 */ /* 0x000e5800000e0000 */
[----:B0-----:R-:W-:-:S05]  /*aac0*/  @!P1 LEA R7, P2, R10, R7, 0x1 ;  /* 0x000000070a079211 */ /* 0x001fca00078408ff */
[----:B-1----:R-:W-:-:S05]  /*aad0*/  @!P1 IMAD.X R6, RZ, RZ, R6, P2 ;  /* 0x000000ffff069224 */ /* 0x002fca00010e0606 */
[----:B------:R-:W-:-:S04]  /*aae0*/  @!P1 LOP3.LUT R7, R7, R6, RZ, 0x3c, !PT ;  /* 0x0000000607079212 */ /* 0x000fc800078e3cff */
[----:B------:R-:W-:-:S04]  /*aaf0*/  @!P1 LOP3.LUT R6, R7, R6, RZ, 0x3c, !PT ;  /* 0x0000000607069212 */ /* 0x000fc800078e3cff */
[----:B------:R-:W-:-:S05]  /*ab00*/  @!P1 LOP3.LUT R7, R7, R6, RZ, 0x3c, !PT ;  /* 0x0000000607079212 */ /* 0x000fca00078e3cff */
[----:B------:R-:W-:Y:S01]  /*ab10*/  @!PT LDS RZ, [RZ] ;  /* 0x00000000fffff984 */ /* 0x000fe20000000800 */
[----:B-----5:R0:W-:Y:S01]  /*ab20*/  @!P1 LDGSTS.E.BYPASS.LTC128B.128 [R9+0x18400], desc[UR40][R6.64], !P0 ;  /* 0x1840000006099fae */ /* 0x0201e2000c101d68 */
[----:B------:R-:W-:-:S03]  /*ab30*/  ISETP.GE.AND P1, PT, R5, R4, PT ;  /* 0x000000040500720c */ /* 0x000fc60003f26270 */
[----:B------:R-:W1:Y:S04]  /*ab40*/  SHFL.IDX PT, R5, R0, 0x1, 0x181f ;  /* 0x00381f0000057f89 */ /* 0x000e6800000e0000 */
[----:B0-----:R-:W0:Y:S06]  /*ab50*/  SHFL.IDX PT, R6, R2, 0x1, 0x181f ;  /* 0x00381f0002067f89 */ /* 0x001e2c00000e0000 */
[----:B-1----:R-:W-:-:S05]  /*ab60*/  @!P1 LEA R5, P2, R10, R5, 0x1 ;  /* 0x000000050a059211 */ /* 0x002fca00078408ff */
[----:B0-----:R-:W-:-:S04]  /*ab70*/  @!P1 IMAD.X R6, RZ, RZ, R6, P2 ;  /* 0x000000ffff069224 */ /* 0x001fc800010e0606 */
[----:B------:R-:W-:Y:S02]  /*ab80*/  @!P1 IMAD.MOV.U32 R7, RZ, RZ, R6 ;  /* 0x000000ffff079224 */ /* 0x000fe400078e0006 */
[----:B------:R-:W-:Y:S02]  /*ab90*/  @!P1 IMAD.MOV.U32 R6, RZ, RZ, R5 ;  /* 0x000000ffff069224 */ /* 0x000fe400078e0005 */
[----:B------:R-:W-:-:S03]  /*aba0*/  VIADD R5, R3, 0x20 ;  /* 0x0000002003057836 */ /* 0x000fc60000000000 */
[----:B------:R0:W-:Y:S02]  /*abb0*/  @!P1 LDGSTS.E.BYPASS.LTC128B.128 [R9+0x18c00], desc[UR40][R6.64], !P0 ;  /* 0x18c0000006099fae */ /* 0x0001e4000c101d68 */
[----:B------:R-:W-:Y:S02]  /*abc0*/  ISETP.GE.AND P1, PT, R5, R4, PT ;  /* 0x000000040500720c */ /* 0x000fe40003f26270 */
[----:B------:R-:W1:Y:S04]  /*abd0*/  SHFL.IDX PT, R5, R0, 0x2, 0x181f ;  /* 0x00581f0000057f89 */ /* 0x000e6800000e0000 */
[----:B0-----:R-:W0:Y:S07]  /*abe0*/  SHFL.IDX PT, R6, R2, 0x2, 0x181f ;  /* 0x00581f0002067f89 */ /* 0x001e2e00000e0000 */
        /* <DEDUP_REMOVED lines=35> */
[----:B------:R-:W-:Y:S04]  /*ae20*/  SHFL.IDX PT, R0, R0, 0x7, 0x181f ;  /* 0x00f81f0000007f89 */ /* 0x000fe800000e0000 */
[----:B0-----:R-:W0:Y:S03]  /*ae30*/  SHFL.IDX PT, R6, R2, 0x6, 0x181f ;  /* 0x00d81f0002067f89 */ /* 0x001e2600000e0000 */
[----:B-1----:R-:W-:-:S05]  /*ae40*/  @!P1 LEA R5, P2, R10, R5, 0x1 ;  /* 0x000000050a059211 */ /* 0x002fca00078408ff */
[----:B0-----:R-:W-:-:S04]  /*ae50*/  @!P1 IMAD.X R6, RZ, RZ, R6, P2 ;  /* 0x000000ffff069224 */ /* 0x001fc800010e0606 */
[----:B------:R-:W-:Y:S02]  /*ae60*/  @!P1 IMAD.MOV.U32 R7, RZ, RZ, R6 ;  /* 0x000000ffff079224 */ /* 0x000fe400078e0006 */
[----:B------:R-:W-:Y:S02]  /*ae70*/  @!P1 IMAD.MOV.U32 R6, RZ, RZ, R5 ;  /* 0x000000ffff069224 */ /* 0x000fe400078e0005 */
[----:B------:R0:W1:Y:S04]  /*ae80*/  SHFL.IDX PT, R5, R2, 0x7, 0x181f ;  /* 0x00f81f0002057f89 */ /* 0x00006800000e0000 */
[----:B------:R0:W-:Y:S02]  /*ae90*/  @!P1 LDGSTS.E.BYPASS.LTC128B.128 [R9+0x1b400], desc[UR40][R6.64], !P0 ;  /* 0x1b40000006099fae */ /* 0x0001e4000c101d68 */
.L_x_565:
[----:B------:R2:W5:Y:S01]  /*aea0*/  LDL R8, [R1+0x4] ;  /* 0x0000040001087983 */ /* 0x0005620000100800 */
[----:B------:R-:W-:-:S05]  /*aeb0*/  VIADD R3, R3, 0x70 ;  /* 0x0000007003037836 */ /* 0x000fca0000000000 */
[----:B------:R-:W-:-:S13]  /*aec0*/  ISETP.GE.AND P1, PT, R3, R4, PT ;  /* 0x000000040300720c */ /* 0x000fda0003f26270 */
[----:B0-----:R-:W-:-:S05]  /*aed0*/  @!P1 LEA R2, P2, R10, R0, 0x1 ;  /* 0x000000000a029211 */ /* 0x001fca00078408ff */
[----:B-1----:R-:W-:-:S05]  /*aee0*/  @!P1 IMAD.X R3, RZ, RZ, R5, P2 ;  /* 0x000000ffff039224 */ /* 0x002fca00010e0605 */
[----:B------:R-:W-:Y:S01]  /*aef0*/  @!PT LDS RZ, [RZ] ;  /* 0x00000000fffff984 */ /* 0x000fe20000000800 */
[----:B------:R-:W-:Y:S01]  /*af00*/  @!PT LDS RZ, [RZ] ;  /* 0x00000000fffff984 */ /* 0x000fe20000000800 */
[----:B------:R-:W-:Y:S01]  /*af10*/  @!PT LDS RZ, [RZ] ;  /* 0x00000000fffff984 */ /* 0x000fe20000000800 */
[----:B------:R2:W-:Y:S01]  /*af20*/  @!P1 LDGSTS.E.BYPASS.LTC128B.128 [R9+0x1bc00], desc[UR40][R2.64], !P0 ;  /* 0x1bc0000002099fae */ /* 0x0005e2000c101d68 */
[----:B------:R-:W-:Y:S01]  /*af30*/  PLOP3.LUT P0, PT, PT, PT, PT, 0x80, 0x0 ;  /* 0x000000000000781c */ /* 0x000fe20003f0f070 */
[----:B------:R-:W-:-:S12]  /*af40*/  NOP ;  /* 0x0000000000007918 */ /* 0x000fd80000000000 */
.L_x_447:
[----:B--2---:R-:W2:Y:S01]  /*af50*/  LDL R2, [R1+0x4] ;  /* 0x0000040001027983 */ /* 0x004ea20000100800 */
[----:B------:R-:W-:Y:S02]  /*af60*/  PLOP3.LUT P1, PT, P1, P0, PT, 0xa2, 0x0 ;  /* 0x000000000000781c */ /* 0x000fe40000f21472 */
[----:B--2---:R-:W-:-:S08]  /*af70*/  @P0 R2UR P1, UR4, R2 ;  /* 0x00000000020402ca */ /* 0x004fd00000020000 */
[----:B------:R-:W-:-:S05]  /*af80*/  @P0 PLOP3.LUT P0, PT, P1, PT, PT, 0x80, 0x0 ;  /* 0x000000000000081c */ /* 0x000fca0000f0f070 */
[----:B------:R-:W-:Y:S01]  /*af90*/  @!P1 SYNCS.ARRIVE.TRANS64.RED.A0T1 RZ, [UR4+0x22800], RZ ;  /* 0x022800ffffff99a7 */ /* 0x000fe20008200404 */
[----:B------:R-:W-:Y:S07]  /*afa0*/  @!P1 ARRIVES.LDGSTSBAR.64.TRANSCNT [UR4+0x22800] ;  /* 0x02280000ff0099b0 */ /* 0x000fee0008000a84 */
[----:B------:R-:W-:Y:S05]  /*afb0*/  @P0 BRA.U.ANY `(.L_x_447) ;  /* 0xfffffffd00e40947 */ /* 0x000fea000393ffff */
[----:B------:R-:W2:Y:S02]  /*afc0*/  LDL.LU R3, [R1+0x40] ;  /* 0x0000400001037983 */ /* 0x000ea40000300800 */
[----:B--2---:R-:W-:-:S05]  /*afd0*/  VIADD R3, R3, 0x1 ;  /* 0x0000000103037836 */ /* 0x004fca0000000000 */
[----:B------:R0:W-:Y:S01]  /*afe0*/  STL [R1+0x40], R3 ;  /* 0x0000400301007387 */ /* 0x0001e20000100800 */
[----:B------:R-:W-:-:S04]  /*aff0*/  LEA.HI R0, R3, R3, RZ, 0x1 ;  /* 0x0000000303007211 */ /* 0x000fc800078f08ff */
[----:B------:R-:W-:-:S05]  /*b000*/  LOP3.LUT R0, R0, 0xfffffffe, RZ, 0xc0, !PT ;  /* 0xfffffffe00007812 */ /* 0x000fca00078ec0ff */
[----:B------:R-:W-:-:S05]  /*b010*/  IMAD.IADD R0, R3, 0x1, -R0 ;  /* 0x0000000103007824 */ /* 0x000fca00078e0a00 */
[----:B------:R-:W-:Y:S01]  /*b020*/  SHF.L.U32 R0, R0, 0x1f, RZ ;  /* 0x0000001f00007819 */ /* 0x000fe200000006ff */
[----:B------:R-:W-:Y:S01]  /*b030*/  NOP ;  /* 0x0000000000007918 */ /* 0x000fe20000000000 */
[----:B------:R0:W-:Y:S01]  /*b040*/  SYNCS.ARRIVE.TRANS64.A1T0 RZ, [R2+URZ+0x22800], RZ ;  /* 0x022800ff02ff79a7 */ /* 0x0001e2000810003f */
[----:B------:R-:W-:Y:S01]  /*b050*/  BSSY B0, `(.L_x_448) ;  /* 0x0000003000007945 */ /* 0x000fe20003800000 */
[----:B------:R-:W1:Y:S03]  /*b060*/  SYNCS.PHASECHK.TRANS64.TRYWAIT P0, [R2+URZ+0x22820], R0 ;  /* 0x02282000020075a7 */ /* 0x000e66000800017f */
[----:B01----:R-:W-:Y:S05]  /*b070*/  @!P0 BRA `(.L_x_449) ;  /* 0x00000044002c8947 */ /* 0x003fea0003800000 */
.L_x_566:
[----:B------:R-:W-:Y:S05]  /*b080*/  BSYNC B0 ;  /* 0x0000000000007941 */ /* 0x000fea0003800000 */
.L_x_448:
[----:B0-----:R-:W2:Y:S01]  /*b090*/  LDL R2, [R1+0x18] ;  /* 0x0000180001027983 */ /* 0x001ea20000100800 */
[----:B------:R-:W-:Y:S01]  /*b0a0*/  BSSY B0, `(.L_x_450) ;  /* 0x0000063000007945 */ /* 0x000fe20003800000 */
[----:B--2---:R-:W-:-:S13]  /*b0b0*/  ISETP.NE.AND P0, PT, R2, RZ, PT ;  /* 0x000000ff0200720c */ /* 0x004fda0003f05270 */
[----:B------:R-:W-:Y:S05]  /*b0c0*/  @!P0 BRA `(.L_x_451) ;  /* 0x0000000400808947 */ /* 0x000fea0003800000 */
[----:B------:R-:W2:Y:S04]  /*b0d0*/  LDL R2, [R1+0x4] ;  /* 0x0000040001027983 */ /* 0x000ea80000100800 */
[----:B------:R-:W3:Y:S01]  /*b0e0*/  LDL R4, [R1+0x10] ;  /* 0x0000100001047983 */ /* 0x000ee20000100800 */
[----:B------:R-:W0:Y:S01]  /*b0f0*/  S2R R3, SR_TID.X ;  /* 0x0000000000037919 */ /* 0x000e220000002100 */
[----:B--2---:R-:W-:Y:S02]  /*b100*/  IMAD.MOV.U32 R5, RZ, RZ, R2 ;  /* 0x000000ffff057224 */ /* 0x004fe400078e0002 */
[----:B------:R-:W2:Y:S01]  /*b110*/  LDL R2, [R1+0x8] ;  /* 0x0000080001027983 */ /* 0x000ea20000100800 */
[----:B---3--:R-:W-:Y:S01]  /*b120*/  SHF.L.U32 R0, R4, 0x1f, RZ ;  /* 0x0000001f04007819 */ /* 0x008fe200000006ff */
[----:B------:R-:W-:Y:S01]  /*b130*/  BSSY B1, `(.L_x_452) ;  /* 0x0000006000017945 */ /* 0x000fe20003800000 */
[----:B0-----:R-:W-:-:S04]  /*b140*/  LOP3.LUT R3, R3, 0x7f, RZ, 0xc0, !PT ;  /* 0x0000007f03037812 */ /* 0x001fc800078ec0ff */
[----:B------:R-:W-:Y:S01]  /*b150*/  ISETP.NE.AND P1, PT, R3, RZ, PT ;  /* 0x000000ff0300720c */ /* 0x000fe20003f25270 */
[----:B--2---:R-:W-:-:S04]  /*b160*/  IMAD R2, R2, 0x8, R5 ;  /* 0x0000000802027824 */ /* 0x004fc800078e0205 */
[----:B------:R-:W0:Y:S02]  /*b170*/  SYNCS.PHASECHK.TRANS64.TRYWAIT P0, [R2+URZ+0x22860], R0 ;  /* 0x02286000020075a7 */ /* 0x000e24000800017f */
[----:B0-----:R-:W-:Y:S06]  /*b180*/  @!P0 BRA `(.L_x_453) ;  /* 0x0000004400008947 */ /* 0x001fec0003800000 */
.L_x_567:
[----:B------:R-:W-:Y:S05]  /*b190*/  BSYNC B1 ;  /* 0x0000000000017941 */ /* 0x000fea0003800000 */
.L_x_452:
        /* <DEDUP_REMOVED lines=9> */
.L_x_455:
[----:B------:R-:W-:Y:S05]  /*b230*/  BSYNC B1 ;  /* 0x0000000000017941 */ /* 0x000fea0003800000 */
.L_x_454:
[----:B------:R-:W2:Y:S04]  /*b240*/  LDL R5, [R1+0x4] ;  /* 0x0000040001057983 */ /* 0x000ea80000100800 */
[----:B------:R-:W2:Y:S04]  /*b250*/  LDL R3, [R1+0x8] ;  /* 0x0000080001037983 */ /* 0x000ea80000100800 */
[----:B------:R-:W3:Y:S04]  /*b260*/  LDL R4, [R1+0x1c] ;  /* 0x00001c0001047983 */ /* 0x000ee80000100800 */
[----:B0-----:R-:W3:Y:S01]  /*b270*/  LDL R0, [R1+0x50] ;  /* 0x0000500001007983 */ /* 0x001ee20000100800 */
[----:B------:R-:W-:Y:S01]  /*b280*/  UIADD3 UR4, UP0, UR38, 0x470, URZ ;  /* 0x0000047026047890 */ /* 0x000fe2000ff1e03f */
[----:B------:R-:W-:Y:S01]  /*b290*/  PLOP3.LUT P0, PT, PT, PT, PT, 0x80, 0x0 ;  /* 0x000000000000781c */ /* 0x000fe20003f0f070 */
[----:B------:R-:W-:Y:S01]  /*b2a0*/  VIADD R2, R2, 0x22850 ;  /* 0x0002285002027836 */ /* 0x000fe20000000000 */
[----:B------:R-:W-:Y:S01]  /*b2b0*/  UMOV UR6, 0x0 ;  /* 0x0000000000067882 */ /* 0x000fe20000000000 */
[----:B------:R-:W-:Y:S01]  /*b2c0*/  UIADD3.X UR5, URZ, UR39, URZ, UP0, !UPT ;  /* 0x000000273f057290 */ /* 0x000fe200087fe43f */
[----:B------:R-:W-:Y:S01]  /*b2d0*/  UMOV UR7, 0x14f00000 ;  /* 0x14f0000000077882 */ /* 0x000fe20000000000 */
[----:B------:R-:W-:Y:S01]  /*b2e0*/  UMOV UR10, URZ ;  /* 0x0000003f000a7c82 */ /* 0x000fe20008000000 */
[----:B--2---:R-:W-:-:S02]  /*b2f0*/  IMAD R3, R3, 0xc000, R5 ;  /* 0x0000c00003037824 */ /* 0x004fc400078e0205 */
[----:B---3--:R-:W-:Y:S02]  /*b300*/  IMAD R0, R0, 0x60, R4 ;  /* 0x0000006000007824 */ /* 0x008fe400078e0204 */
[----:B------:R-:W-:-:S07]  /*b310*/  VIADD R4, R3, 0x400 ;  /* 0x0000040003047836 */ /* 0x000fce0000000000 */
.L_x_456:
[----:B------:R-:W2:Y:S01]  /*b320*/  LDL R5, [R1] ;  /* 0x0000000001057983 */ /* 0x000ea20000100800 */
[----:B------:R-:W-:-:S13]  /*b330*/  @P0 ELECT P1, URZ, PT ;  /* 0x00000000003f082f */ /* 0x000fda0003820000 */
[----:B------:R-:W-:Y:S02]  /*b340*/  @P1 R2UR UR12, R18 ;  /* 0x00000000120c12ca */ /* 0x000fe400000e0000 */
[----:B------:R-:W-:Y:S02]  /*b350*/  @P1 R2UR UR11, R0 ;  /* 0x00000000000b12ca */ /* 0x000fe400000e0000 */
[----:B------:R-:W-:Y:S02]  /*b360*/  @P1 R2UR UR9, R2 ;  /* 0x00000000020912ca */ /* 0x000fe400000e0000 */
[----:B------:R-:W-:Y:S02]  /*b370*/  @P1 R2UR UR8, R4 ;  /* 0x00000000040812ca */ /* 0x000fe400000e0000 */
[----:B------:R-:W-:Y:S02]  /*b380*/  @P1 PLOP3.LUT P0, PT, P1, PT, PT, 0x8, 0x0 ;  /* 0x000000000000181c */ /* 0x000fe40000f0e170 */
[----:B--2---:R-:W-:-:S02]  /*b390*/  @P1 R2UR UR13, R5 ;  /* 0x00000000050d12ca */ /* 0x004fc400000e0000 */
[----:B------:R-:W-:-:S11]  /*b3a0*/  PLOP3.LUT P1, PT, PT, PT, PT, 0x8, 0x0 ;  /* 0x000000000000781c */ /* 0x000fd60003f2e170 */
[----:B------:R0:W-:Y:S02]  /*b3b0*/  UTMALDG.4D [UR8], [UR4], desc[UR6] ;  /* 0x00000608040075b4 */ /* 0x0001e40008019000 */
[----:B0-----:R-:W-:Y:S05]  /*b3c0*/  @P0 BRA.U.ANY `(.L_x_456) ;  /* 0xfffffffd00d40947 */ /* 0x001fea000393ffff */
[----:B------:R-:W-:Y:S01]  /*b3d0*/  PLOP3.LUT P0, PT, PT, PT, PT, 0x80, 0x0 ;  /* 0x000000000000781c */ /* 0x000fe20003f0f070 */
[----:B------:R-:W-:Y:S01]  /*b3e0*/  VIADD R4, R3, 0x3400 ;  /* 0x0000340003047836 */ /* 0x000fe20000000000 */
[----:B------:R-:W-:Y:S01]  /*b3f0*/  UMOV UR6, 0x0 ;  /* 0x0000000000067882 */ /* 0x000fe20000000000 */
[----:B------:R-:W-:Y:S01]  /*b400*/  UMOV UR7, 0x14f00000 ;  /* 0x14f0000000077882 */ /* 0x000fe20000000000 */
[----:B------:R-:W-:-:S09]  /*b410*/  UMOV UR10, 0x40 ;  /* 0x00000040000a7882 */ /* 0x000fd20000000000 */
.L_x_457:
        /* <DEDUP_REMOVED lines=16> */
.L_x_458:
        /* <DEDUP_REMOVED lines=16> */
.L_x_459:
        /* <DEDUP_REMOVED lines=11> */
.L_x_451:
[----:B------:R-:W-:Y:S05]  /*b6d0*/  BSYNC B0 ;  /* 0x0000000000007941 */ /* 0x000fea0003800000 */
.L_x_450:
[----:B------:R-:W2:Y:S01]  /*b6e0*/  LDL.LU R4, [R1+0x38] ;  /* 0x0000380001047983 */ /* 0x000ea20000300800 */
[----:B------:R-:W-:Y:S01]  /*b6f0*/  BSSY B0, `(.L_x_460) ;  /* 0x000020f000007945 */ /* 0x000fe20003800000 */
[----:B--2---:R-:W-:-:S13]  /*b700*/  ISETP.GE.AND P0, PT, R4, 0x61, PT ;  /* 0x000000610400780c */ /* 0x004fda0003f06270 */
[----:B------:R-:W-:Y:S05]  /*b710*/  @!P0 BRA `(.L_x_461) ;  /* 0x0000002000308947 */ /* 0x000fea0003800000 */
[----:B------:R-:W2:Y:S01]  /*b720*/  LDL R4, [R1+0x2c] ;  /* 0x00002c0001047983 */ /* 0x000ea20000100800 */
[----:B------:R-:W-:Y:S01]  /*b730*/  IMAD.MOV.U32 R0, RZ, RZ, 0x1 ;  /* 0x00000001ff007424 */ /* 0x000fe200078e00ff */
[----:B------:R-:W-:Y:S01]  /*b740*/  BSSY B2, `(.L_x_462) ;  /* 0x00000b3000027945 */ /* 0x000fe20003800000 */
[----:B--2---:R-:W-:-:S05]  /*b750*/  IMAD.MOV R6, RZ, RZ, -R4 ;  /* 0x000000ffff067224 */ /* 0x004fca00078e0a04 */
[----:B------:R-:W-:-:S05]  /*b760*/  VIADDMNMX R6, R6, R0, 0xffffffff, !PT ;  /* 0xffffffff06067446 */ /* 0x000fca0007800100 */
[----:B------:R-:W-:-:S05]  /*b770*/  IMAD.IADD R0, R4, 0x1, R6 ;  /* 0x0000000104007824 */ /* 0x000fca00078e0206 */
[----:B------:R-:W-:-:S04]  /*b780*/  LOP3.LUT R0, R0, 0x1, RZ, 0xc0, !PT ;  /* 0x0000000100007812 */ /* 0x000fc800078ec0ff */
[----:B------:R-:W-:Y:S01]  /*b790*/  ISETP.NE.U32.AND P0, PT, R0, 0x1, PT ;  /* 0x000000010000780c */ /* 0x000fe20003f05070 */
[----:B------:R-:W-:-:S12]  /*b7a0*/  VIADD R0, R4, 0xfffffffe ;  /* 0xfffffffe04007836 */ /* 0x000fd80000000000 */
[----:B------:R-:W-:Y:S05]  /*b7b0*/  @P0 BRA `(.L_x_463) ;  /* 0x0000000800ac0947 */ /* 0x000fea0003800000 */
[----:B------:R-:W2:Y:S04]  /*b7c0*/  LDL R5, [R1+0x18] ;  /* 0x0000180001057983 */ /* 0x000ea80000100800 */
[----:B------:R-:W3:Y:S04]  /*b7d0*/  LDL.LU R4, [R1+0x8] ;  /* 0x0000080001047983 */ /* 0x000ee80000300800 */
[----:B------:R-:W4:Y:S01]  /*b7e0*/  LDL.LU R7, [R1+0x10] ;  /* 0x0000100001077983 */ /* 0x000f220000300800 */
[----:B------:R-:W-:Y:S01]  /*b7f0*/  BSSY B1, `(.L_x_464) ;  /* 0x00000a5000017945 */ /* 0x000fe20003800000 */
[----:B--2---:R-:W-:Y:S01]  /*b800*/  ISETP.NE.AND P2, PT, R5, RZ, PT ;  /* 0x000000ff0500720c */ /* 0x004fe20003f45270 */
[----:B---3--:R-:W-:-:S05]  /*b810*/  VIADD R2, R4, 0x1 ;  /* 0x0000000104027836 */ /* 0x008fca0000000000 */
[----:B------:R-:W-:-:S04]  /*b820*/  ISETP.NE.AND P0, PT, R2, 0x2, PT ;  /* 0x000000020200780c */ /* 0x000fc80003f05270 */
[----:B------:R-:W-:Y:S02]  /*b830*/  SEL R3, RZ, 0x1, P0 ;  /* 0x00000001ff037807 */ /* 0x000fe40000000000 */
[----:B-----5:R-:W-:Y:S02]  /*b840*/  SEL R8, R2, RZ, P0 ;  /* 0x000000ff02087207 */ /* 0x020fe40000000000 */
[----:B----4-:R-:W-:-:S05]  /*b850*/  LOP3.LUT R7, R7, R3, RZ, 0x3c, !PT ;  /* 0x0000000307077212 */ /* 0x010fca00078e3cff */
[----:B------:R0:W-:Y:S04]  /*b860*/  STL [R1+0x10], R7 ;  /* 0x0000100701007387 */ /* 0x0001e80000100800 */
[----:B------:R0:W-:Y:S01]  /*b870*/  STL [R1+0x8], R8 ;  /* 0x0000080801007387 */ /* 0x0001e20000100800 */
[----:B------:R-:W-:Y:S05]  /*b880*/  @!P2 BRA `(.L_x_465) ;  /* 0x00000008006ca947 */ /* 0x000fea0003800000 */
[----:B------:R-:W-:Y:S02]  /*b890*/  ULDC.64 UR4, c[0x0][0x418] ;  /* 0x0001060000047ab9 */ /* 0x000fe40000000a00 */
[----:B------:R-:W-:-:S04]  /*b8a0*/  ISETP.NE.U32.AND P0, PT, RZ, UR4, PT ;  /* 0x00000004ff007c0c */ /* 0x000fc8000bf05070 */
[----:B------:R-:W-:-:S13]  /*b8b0*/  ISETP.NE.AND.EX P0, PT, RZ, UR5, PT, P0 ;  /* 0x00000005ff007c0c */ /* 0x000fda000bf05300 */
[----:B------:R-:W-:Y:S05]  /*b8c0*/  @!P0 BRA `(.L_x_466) ;  /* 0x0000000000508947 */ /* 0x000fea0003800000 */
[----:B------:R-:W2:Y:S01]  /*b8d0*/  LDL R10, [R1+0x14] ;  /* 0x00001400010a7983 */ /* 0x000ea20000100800 */
[----:B------:R-:W1:Y:S01]  /*b8e0*/  LDC R5, c[0x0][0x43c] ;  /* 0x00010f00ff057b82 */ /* 0x000e620000000800 */
[----:B------:R-:W-:Y:S02]  /*b8f0*/  ULDC.64 UR6, c[0x0][0x428] ;  /* 0x00010a0000067ab9 */ /* 0x000fe40000000a00 */
[----:B------:R-:W3:Y:S01]  /*b900*/  LDL R9, [R1+0xc] ;  /* 0x00000c0001097983 */ /* 0x000ee20000100800 */
        /* <DEDUP_REMOVED lines=10> */
[----:B------:R-:W-:-:S04]  /*b9b0*/  IMAD.WIDE.U32 R2, R9, UR6, R2 ;  /* 0x0000000609027c25 */ /* 0x000fc8000f8e0002 */
[----:B------:R-:W-:Y:S01]  /*b9c0*/  IMAD.IADD R3, R4, 0x1, R3 ;  /* 0x0000000104037824 */ /* 0x000fe200078e0203 */
[----:B------:R-:W-:-:S04]  /*b9d0*/  LEA R4, P0, R2, UR4, 0x2 ;  /* 0x0000000402047c11 */ /* 0x000fc8000f8010ff */
[----:B------:R-:W-:-:S05]  /*b9e0*/  LEA.HI.X R5, R2, UR5, R3, 0x2, P0 ;  /* 0x0000000502057c11 */ /* 0x000fca00080f1403 */
[----:B------:R-:W2:Y:S04]  /*b9f0*/  LDG.E R2, desc[UR40][R4.64] ;  /* 0x0000002804027981 */ /* 0x000ea8000c1e1900 */
[----:B--2---:R1:W-:Y:S02]  /*ba00*/  STL [R1], R2 ;  /* 0x0000000201007387 */ /* 0x0043e40000100800 */
.L_x_466:
[----:B-1----:R-:W2:Y:S01]  /*ba10*/  LDL R2, [R1+0x4] ;  /* 0x0000040001027983 */ /* 0x002ea20000100800 */
[----:B------:R-:W1:Y:S02]  /*ba20*/  S2R R3, SR_TID.X ;  /* 0x0000000000037919 */ /* 0x000e640000002100 */
[----:B-1----:R-:W-:Y:S01]  /*ba30*/  LOP3.LUT R4, R3, 0x7f, RZ, 0xc0, !PT ;  /* 0x0000007f03047812 */ /* 0x002fe200078ec0ff */
[----:B------:R-:W-:Y:S03]  /*ba40*/  BSSY B3, `(.L_x_467) ;  /* 0x0000006000037945 */ /* 0x000fe60003800000 */
[----:B------:R-:W-:Y:S01]  /*ba50*/  ISETP.NE.AND P1, PT, R4, RZ, PT ;  /* 0x000000ff0400720c */ /* 0x000fe20003f25270 */
[----:B--2---:R-:W-:Y:S01]  /*ba60*/  IMAD R3, R8, 0x8, R2 ;  /* 0x0000000808037824 */ /* 0x004fe200078e0202 */
[----:B------:R-:W-:-:S04]  /*ba70*/  SHF.L.U32 R2, R7, 0x1f, RZ ;  /* 0x0000001f07027819 */ /* 0x000fc800000006ff */
[----:B------:R-:W1:Y:S02]  /*ba80*/  SYNCS.PHASECHK.TRANS64.TRYWAIT P0, [R3+URZ+0x22840], R2 ;  /* 0x02284002030075a7 */ /* 0x000e64000800017f */
[----:B-1----:R-:W-:Y:S05]  /*ba90*/  @!P0 BRA `(.L_x_468) ;  /* 0x0000003800d08947 */ /* 0x002fea0003800000 */
.L_x_568:
[----:B------:R-:W-:Y:S05]  /*baa0*/  BSYNC B3 ;  /* 0x0000000000037941 */ /* 0x000fea0003800000 */
.L_x_467:
[----:B------:R-:W-:Y:S04]  /*bab0*/  BSSY B3, `(.L_x_469) ;  /* 0x0000009000037945 */ /* 0x000fe80003800000 */
[----:B------:R-:W-:Y:S05]  /*bac0*/  @P1 BRA `(.L_x_470) ;  /* 0x00000000001c1947 */ /* 0x000fea0003800000 */
[----:B------:R-:W2:Y:S02]  /*bad0*/  S2R R4, SR_TID.X ;  /* 0x0000000000047919 */ /* 0x000ea40000002100 */
[----:B--2---:R-:W-:Y:S01]  /*bae0*/  LOP3.LUT R5, R4, 0x1f, RZ, 0xc0, !PT ;  /* 0x0000001f04057812 */ /* 0x004fe200078ec0ff */
[----:B------:R-:W-:-:S03]  /*baf0*/  IMAD.MOV.U32 R4, RZ, RZ, 0x3000 ;  /* 0x00003000ff047424 */ /* 0x000fc600078e00ff */
[----:B------:R-:W-:Y:S01]  /*bb00*/  ISETP.NE.AND P0, PT, R5, RZ, PT ;  /* 0x000000ff0500720c */ /* 0x000fe20003f05270 */
[----:B------:R2:W-:-:S12]  /*bb10*/  SYNCS.ARRIVE.TRANS64 RZ, [R3+URZ+0x22830], R4 ;  /* 0x0228300403ff79a7 */ /* 0x0005d8000800003f */
[----:B--2---:R-:W-:Y:S05]  /*bb20*/  @!P0 BRA `(.L_x_470) ;  /* 0x0000000000048947 */ /* 0x004fea0003800000 */
[----:B------:R-:W-:Y:S01]  /*bb30*/  BPT.TRAP 0x1 ;  /* 0x000000040000795c */ /* 0x000fe20000300000 */
.L_x_470:
[----:B------:R-:W-:Y:S05]  /*bb40*/  BSYNC B3 ;  /* 0x0000000000037941 */ /* 0x000fea0003800000 */
.L_x_469:
[----:B0-----:R-:W2:Y:S04]  /*bb50*/  LDL R8, [R1+0x4] ;  /* 0x0000040001087983 */ /* 0x001ea80000100800 */
[----:B------:R-:W2:Y:S04]  /*bb60*/  LDL R4, [R1+0x8] ;  /* 0x0000080001047983 */ /* 0x000ea80000100800 */
[----:B------:R-:W3:Y:S01]  /*bb70*/  LDL R5, [R1+0x1c] ;  /* 0x00001c0001057983 */ /* 0x000ee20000100800 */
[----:B------:R-:W-:Y:S01]  /*bb80*/  IMAD.MOV.U32 R7, RZ, RZ, RZ ;  /* 0x000000ffff077224 */ /* 0x000fe200078e00ff */
[----:B------:R-:W-:Y:S01]  /*bb90*/  UIADD3 UR4, UP0, UR38, 0x370, URZ ;  /* 0x0000037026047890 */ /* 0x000fe2000ff1e03f */
[----:B------:R-:W-:Y:S01]  /*bba0*/  PLOP3.LUT P0, PT, PT, PT, PT, 0x80, 0x0 ;  /* 0x000000000000781c */ /* 0x000fe20003f0f070 */
[----:B------:R-:W-:Y:S01]  /*bbb0*/  UMOV UR6, 0x0 ;  /* 0x0000000000067882 */ /* 0x000fe20000000000 */
[----:B------:R-:W-:Y:S01]  /*bbc0*/  UMOV UR7, 0x14f00000 ;  /* 0x14f0000000077882 */ /* 0x000fe20000000000 */
[----:B------:R-:W-:Y:S01]  /*bbd0*/  R2UR UR10, R7 ;  /* 0x00000000070a72ca */ /* 0x000fe200000e0000 */
[----:B------:R-:W-:Y:S01]  /*bbe0*/  UIADD3.X UR5, URZ, UR39, URZ, UP0, !UPT ;  /* 0x000000273f057290 */ /* 0x000fe200087fe43f */
[----:B--2---:R-:W-:-:S02]  /*bbf0*/  IMAD R4, R4, 0x3000, R8 ;  /* 0x0000300004047824 */ /* 0x004fc400078e0208 */
[----:B---3--:R-:W-:Y:S02]  /*bc00*/  IMAD R0, R0, 0x60, R5 ;  /* 0x0000006000007824 */ /* 0x008fe400078e0205 */
[----:B------:R-:W-:Y:S02]  /*bc10*/  VIADD R4, R4, 0x1c400 ;  /* 0x0001c40004047836 */ /* 0x000fe40000000000 */
[----:B------:R-:W-:-:S07]  /*bc20*/  VIADD R5, R3, 0x22830 ;  /* 0x0002283003057836 */ /* 0x000fce0000000000 */
.L_x_471:
        /* <DEDUP_REMOVED lines=11> */
[----:B------:R-:W0:Y:S01]  /*bce0*/  SYNCS.PHASECHK.TRANS64.TRYWAIT P0, [R3+URZ+0x22860], R2 ;  /* 0x02286002030075a7 */ /* 0x000e22000800017f */
[----:B------:R-:W-:Y:S04]  /*bcf0*/  BSSY B3, `(.L_x_472) ;  /* 0x0000002000037945 */ /* 0x000fe80003800000 */
[----:B0-----:R-:W-:Y:S05]  /*bd00*/  @!P0 BRA `(.L_x_473) ;  /* 0x0000003800488947 */ /* 0x001fea0003800000 */
.L_x_569:
[----:B------:R-:W-:Y:S05]  /*bd10*/  BSYNC B3 ;  /* 0x0000000000037941 */ /* 0x000fea0003800000 */
.L_x_472:
        /* <DEDUP_REMOVED lines=11> */
.L_x_475:
[----:B------:R-:W-:Y:S05]  /*bdd0*/  BSYNC B3 ;  /* 0x0000000000037941 */ /* 0x000fea0003800000 */
.L_x_474:
[----:B------:R-:W2:Y:S04]  /*bde0*/  LDL R4, [R1+0x4] ;  /* 0x0000040001047983 */ /* 0x000ea80000100800 */
[----:B01----:R-:W2:Y:S01]  /*bdf0*/  LDL R2, [R1+0x8] ;  /* 0x0000080001027983 */ /* 0x003ea20000100800 */
[----:B------:R-:W-:Y:S01]  /*be00*/  R2UR UR10, R7 ;  /* 0x00000000070a72ca */ /* 0x000fe200000e0000 */
[----:B------:R-:W-:Y:S01]  /*be10*/  UIADD3 UR4, UP0, UR38, 0x470, URZ ;  /* 0x0000047026047890 */ /* 0x000fe2000ff1e03f */
[----:B------:R-:W-:Y:S01]  /*be20*/  R2UR UR6, R8 ;  /* 0x00000000080672ca */ /* 0x000fe200000e0000 */
[----:B------:R-:W-:Y:S01]  /*be30*/  VIADD R3, R3, 0x22850 ;  /* 0x0002285003037836 */ /* 0x000fe20000000000 */
[----:B------:R-:W-:Y:S01]  /*be40*/  R2UR UR7, R9 ;  /* 0x00000000090772ca */ /* 0x000fe200000e0000 */
[----:B------:R-:W-:Y:S01]  /*be50*/  UIADD3.X UR5, URZ, UR39, URZ, UP0, !UPT ;  /* 0x000000273f057290 */ /* 0x000fe200087fe43f */
[----:B------:R-:W-:Y:S01]  /*be60*/  PLOP3.LUT P0, PT, PT, PT, PT, 0x80, 0x0 ;  /* 0x000000000000781c */ /* 0x000fe20003f0f070 */
[----:B--2---:R-:W-:-:S04]  /*be70*/  IMAD R2, R2, 0xc000, R4 ;  /* 0x0000c00002027824 */ /* 0x004fc800078e0204 */
[----:B------:R-:W-:-:S08]  /*be80*/  VIADD R4, R2, 0x400 ;  /* 0x0000040002047836 */ /* 0x000fd00000000000 */
.L_x_476:
        /* <DEDUP_REMOVED lines=11> */
[----:B------:R-:W-:Y:S01]  /*bf40*/  R2UR UR6, R8 ;  /* 0x00000000080672ca */ /* 0x000fe200000e0000 */
[----:B------:R-:W-:Y:S01]  /*bf50*/  VIADD R4, R2, 0x3400 ;  /* 0x0000340002047836 */ /* 0x000fe20000000000 */
[----:B------:R-:W-:Y:S01]  /*bf60*/  R2UR UR7, R9 ;  /* 0x00000000090772ca */ /* 0x000fe200000e0000 */
[----:B------:R-:W-:Y:S01]  /*bf70*/  UMOV UR10, 0x40 ;  /* 0x00000040000a7882 */ /* 0x000fe20000000000 */
[----:B------:R-:W-:-:S13]  /*bf80*/  PLOP3.LUT P0, PT, PT, PT, PT, 0x80, 0x0 ;  /* 0x000000000000781c */ /* 0x000fda0003f0f070 */
.L_x_477:
        /* <DEDUP_REMOVED lines=16> */
.L_x_478:
        /* <DEDUP_REMOVED lines=16> */
.L_x_479:
        /* <DEDUP_REMOVED lines=10> */
[----:B-1----:R-:W-:Y:S05]  /*c230*/  @P0 BRA.U.ANY `(.L_x_479) ;  /* 0xfffffffd00d40947 */ /* 0x002fea000393ffff */
.L_x_465:
[----:B------:R-:W-:Y:S05]  /*c240*/  BSYNC B1 ;  /* 0x0000000000017941 */ /* 0x000fea0003800000 */
.L_x_464:
[----:B------:R-:W2:Y:S02]  /*c250*/  LDL.LU R4, [R1+0x2c] ;  /* 0x00002c0001047983 */ /* 0x000ea40000300800 */
[----:B--2---:R-:W-:-:S07]  /*c260*/  VIADD R0, R4, 0xfffffffd ;  /* 0xfffffffd04007836 */ /* 0x004fce0000000000 */
.L_x_463:
[----:B------:R-:W-:Y:S05]  /*c270*/  BSYNC B2 ;  /* 0x0000000000027941 */ /* 0x000fea0003800000 */
.L_x_462:
[----:B------:R-:W2:Y:S01]  /*c280*/  LDL.LU R2, [R1+0x28] ;  /* 0x0000280001027983 */ /* 0x000ea20000300800 */
[----:B------:R-:W-:-:S05]  /*c290*/  IMAD.MOV R6, RZ, RZ, -R6 ;  /* 0x000000ffff067224 */ /* 0x000fca00078e0a06 */
[----:B--2---:R-:W-:-:S13]  /*c2a0*/  ISETP.NE.AND P0, PT, R2, R6, PT ;  /* 0x000000060200720c */ /* 0x004fda0003f05270 */
[----:B------:R-:W-:Y:S05]  /*c2b0*/  @!P0 BRA `(.L_x_461) ;  /* 0x0000001400488947 */ /* 0x000fea0003800000 */
.L_x_512:
[----:B------:R-:W2:Y:S04]  /*c2c0*/  LDL R4, [R1+0x18] ;  /* 0x0000180001047983 */ /* 0x000ea80000100800 */
[----:B------:R-:W0:Y:S04]  /*c2d0*/  LDL.LU R3, [R1+0x8] ;  /* 0x0000080001037983 */ /* 0x000e280000300800 */
[----:B------:R-:W3:Y:S01]  /*c2e0*/  LDL.LU R2, [R1+0x10] ;  /* 0x0000100001027983 */ /* 0x000ee20000300800 */
[----:B------:R-:W-:Y:S05]  /*c2f0*/  YIELD ;  /* 0x0000000000007946 */ /* 0x000fea0003800000 */
[----:B------:R-:W-:Y:S01]  /*c300*/  BSSY B1, `(.L_x_480) ;  /* 0x00000a2000017945 */ /* 0x000fe20003800000 */
[----:B--2---:R-:W-:Y:S01]  /*c310*/  ISETP.NE.AND P1, PT, R4, RZ, PT ;  /* 0x000000ff0400720c */ /* 0x004fe20003f25270 */
[----:B0-----:R-:W-:-:S05]  /*c320*/  VIADD R7, R3, 0x1 ;  /* 0x0000000103077836 */ /* 0x001fca0000000000 */
[----:B------:R-:W-:-:S04]  /*c330*/  ISETP.NE.AND P0, PT, R7, 0x2, PT ;  /* 0x000000020700780c */ /* 0x000fc80003f05270 */
[----:B------:R-:W-:Y:S02]  /*c340*/  SEL R6, RZ, 0x1, P0 ;  /* 0x00000001ff067807 */ /* 0x000fe40000000000 */
[----:B------:R-:W-:Y:S02]  /*c350*/  SEL R7, R7, RZ, P0 ;  /* 0x000000ff07077207 */ /* 0x000fe40000000000 */
[----:B---3--:R-:W-:Y:S01]  /*c360*/  LOP3.LUT R6, R2, R6, RZ, 0x3c, !PT ;  /* 0x0000000602067212 */ /* 0x008fe200078e3cff */
[----:B------:R-:W-:Y:S06]  /*c370*/  @!P1 BRA `(.L_x_481) ;  /* 0x0000000800689947 */ /* 0x000fec0003800000 */
[----:B------:R-:W-:Y:S01]  /*c380*/  ULDC.64 UR4, c[0x0][0x418] ;  /* 0x0001060000047ab9 */ /* 0x000fe20000000a00 */
[----:B-----5:R-:W-:Y:S01]  /*c390*/  IMAD.MOV.U32 R8, RZ, RZ, R0 ;  /* 0x000000ffff087224 */ /* 0x020fe200078e0000 */
[----:B------:R-:W-:-:S04]  /*c3a0*/  ISETP.NE.U32.AND P0, PT, RZ, UR4, PT ;  /* 0x00000004ff007c0c */ /* 0x000fc8000bf05070 */
[----:B------:R-:W-:-:S13]  /*c3b0*/  ISETP.NE.AND.EX P0, PT, RZ, UR5, PT, P0 ;  /* 0x00000005ff007c0c */ /* 0x000fda000bf05300 */
[----:B------:R-:W-:Y:S05]  /*c3c0*/  @!P0 BRA `(.L_x_482) ;  /* 0x0000000000508947 */ /* 0x000fea0003800000 */
[----:B------:R-:W2:Y:S01]  /*c3d0*/  LDL R9, [R1+0x14] ;  /* 0x0000140001097983 */ /* 0x000ea20000100800 */
[----:B------:R-:W0:Y:S01]  /*c3e0*/  LDC R8, c[0x0][0x43c] ;  /* 0x00010f00ff087b82 */ /* 0x000e220000000800 */
[----:B------:R-:W-:Y:S02]  /*c3f0*/  ULDC.64 UR6, c[0x0][0x428] ;  /* 0x00010a0000067ab9 */ /* 0x000fe40000000a00 */
[----:B------:R-:W3:Y:S01]  /*c400*/  LDL R5, [R1+0xc] ;  /* 0x00000c0001057983 */ /* 0x000ee20000100800 */
        /* <DEDUP_REMOVED lines=16> */
.L_x_482:
[----:B0-----:R-:W2:Y:S01]  /*c510*/  LDL R2, [R1+0x4] ;  /* 0x0000040001027983 */ /* 0x001ea20000100800 */
[----:B------:R-:W0:Y:S02]  /*c520*/  S2R R3, SR_TID.X ;  /* 0x0000000000037919 */ /* 0x000e240000002100 */
[----:B0-----:R-:W-:Y:S02]  /*c530*/  LOP3.LUT R4, R3, 0x7f, RZ, 0xc0, !PT ;  /* 0x0000007f03047812 */ /* 0x001fe400078ec0ff */
[----:B------:R-:W-:Y:S01]  /*c540*/  SHF.L.U32 R3, R6, 0x1f, RZ ;  /* 0x0000001f06037819 */ /* 0x000fe200000006ff */
[----:B------:R-:W-:Y:S01]  /*c550*/  BSSY B2, `(.L_x_483) ;  /* 0x0000005000027945 */ /* 0x000fe20003800000 */
[----:B------:R-:W-:Y:S01]  /*c560*/  ISETP.NE.AND P1, PT, R4, RZ, PT ;  /* 0x000000ff0400720c */ /* 0x000fe20003f25270 */
[----:B--2---:R-:W-:-:S04]  /*c570*/  IMAD R2, R7, 0x8, R2 ;  /* 0x0000000807027824 */ /* 0x004fc800078e0202 */
[----:B------:R-:W0:Y:S02]  /*c580*/  SYNCS.PHASECHK.TRANS64.TRYWAIT P0, [R2+URZ+0x22840], R3 ;  /* 0x02284003020075a7 */ /* 0x000e24000800017f */
[----:B0-----:R-:W-:Y:S06]  /*c590*/  @!P0 BRA `(.L_x_484) ;  /* 0x0000003000388947 */ /* 0x001fec0003800000 */
.L_x_570:
[----:B------:R-:W-:Y:S05]  /*c5a0*/  BSYNC B2 ;  /* 0x0000000000027941 */ /* 0x000fea0003800000 */
.L_x_483:
[----:B------:R-:W-:Y:S04]  /*c5b0*/  BSSY B2, `(.L_x_485) ;  /* 0x0000009000027945 */ /* 0x000fe80003800000 */
[----:B------:R-:W-:Y:S05]  /*c5c0*/  @P1 BRA `(.L_x_486) ;  /* 0x00000000001c1947 */ /* 0x000fea0003800000 */
[----:B------:R-:W1:Y:S02]  /*c5d0*/  S2R R4, SR_TID.X ;  /* 0x0000000000047919 */ /* 0x000e640000002100 */
[----:B-1----:R-:W-:Y:S01]  /*c5e0*/  LOP3.LUT R5, R4, 0x1f, RZ, 0xc0, !PT ;  /* 0x0000001f04057812 */ /* 0x002fe200078ec0ff */
[----:B------:R-:W-:-:S03]  /*c5f0*/  IMAD.MOV.U32 R4, RZ, RZ, 0x3000 ;  /* 0x00003000ff047424 */ /* 0x000fc600078e00ff */
[----:B------:R-:W-:Y:S01]  /*c600*/  ISETP.NE.AND P0, PT, R5, RZ, PT ;  /* 0x000000ff0500720c */ /* 0x000fe20003f05270 */
[----:B------:R1:W-:-:S12]  /*c610*/  SYNCS.ARRIVE.TRANS64 RZ, [R2+URZ+0x22830], R4 ;  /* 0x0228300402ff79a7 */ /* 0x0003d8000800003f */
[----:B-1----:R-:W-:Y:S05]  /*c620*/  @!P0 BRA `(.L_x_486) ;  /* 0x0000000000048947 */ /* 0x002fea0003800000 */
[----:B------:R-:W-:Y:S01]  /*c630*/  BPT.TRAP 0x1 ;  /* 0x000000040000795c */ /* 0x000fe20000300000 */
.L_x_486:
[----:B------:R-:W-:Y:S05]  /*c640*/  BSYNC B2 ;  /* 0x0000000000027941 */ /* 0x000fea0003800000 */
.L_x_485:
        /* <DEDUP_REMOVED lines=13> */
.L_x_487:
        /* <DEDUP_REMOVED lines=11> */
[----:B------:R-:W1:Y:S01]  /*c7d0*/  SYNCS.PHASECHK.TRANS64.TRYWAIT P0, [R2+URZ+0x22860], R3 ;  /* 0x02286003020075a7 */ /* 0x000e62000800017f */
[----:B------:R-:W-:Y:S04]  /*c7e0*/  BSSY B2, `(.L_x_488) ;  /* 0x0000002000027945 */ /* 0x000fe80003800000 */
[----:B-1----:R-:W-:Y:S05]  /*c7f0*/  @!P0 BRA `(.L_x_489) ;  /* 0x0000002c00b48947 */ /* 0x002fea0003800000 */
.L_x_571:
[----:B------:R-:W-:Y:S05]  /*c800*/  BSYNC B2 ;  /* 0x0000000000027941 */ /* 0x000fea0003800000 */
.L_x_488:
        /* <DEDUP_REMOVED lines=11> */
.L_x_491:
[----:B------:R-:W-:Y:S05]  /*c8c0*/  BSYNC B2 ;  /* 0x0000000000027941 */ /* 0x000fea0003800000 */
.L_x_490:
        /* <DEDUP_REMOVED lines=10> */
.L_x_492:
        /* <DEDUP_REMOVED lines=16> */
.L_x_493:
        /* <DEDUP_REMOVED lines=16> */
.L_x_494:
        /* <DEDUP_REMOVED lines=16> */
.L_x_495:
        /* <DEDUP_REMOVED lines=11> */
.L_x_481:
[----:B------:R-:W-:Y:S05]  /*cd20*/  BSYNC B1 ;  /* 0x0000000000017941 */ /* 0x000fea0003800000 */
.L_x_480:
[----:B------:R-:W2:Y:S01]  /*cd30*/  LDL R5, [R1+0x18] ;  /* 0x0000180001057983 */ /* 0x000ea20000100800 */
[----:B------:R-:W-:Y:S01]  /*cd40*/  VIADD R7, R7, 0x1 ;  /* 0x0000000107077836 */ /* 0x000fe20000000000 */
[----:B------:R-:W-:Y:S04]  /*cd50*/  BSSY B1, `(.L_x_496) ;  /* 0x00000a5000017945 */ /* 0x000fe80003800000 */
[----:B------:R-:W-:-:S04]  /*cd60*/  ISETP.NE.AND P0, PT, R7, 0x2, PT ;  /* 0x000000020700780c */ /* 0x000fc80003f05270 */
[----:B------:R-:W-:Y:S02]  /*cd70*/  SEL R2, RZ, 0x1, P0 ;  /* 0x00000001ff027807 */ /* 0x000fe40000000000 */
[----:B------:R-:W-:Y:S02]  /*cd80*/  SEL R9, R7, RZ, P0 ;  /* 0x000000ff07097207 */ /* 0x000fe40000000000 */
[----:B-----5:R-:W-:-:S05]  /*cd90*/  LOP3.LUT R8, R6, R2, RZ, 0x3c, !PT ;  /* 0x0000000206087212 */ /* 0x020fca00078e3cff */
[----:B------:R0:W-:Y:S04]  /*cda0*/  STL [R1+0x10], R8 ;  /* 0x0000100801007387 */ /* 0x0001e80000100800 */
[----:B------:R0:W-:Y:S01]  /*cdb0*/  STL [R1+0x8], R9 ;  /* 0x0000080901007387 */ /* 0x0001e20000100800 */
[----:B--2---:R-:W-:-:S13]  /*cdc0*/  ISETP.NE.AND P2, PT, R5, RZ, PT ;  /* 0x000000ff0500720c */ /* 0x004fda0003f45270 */
[----:B0-----:R-:W-:Y:S05]  /*cdd0*/  @!P2 BRA `(.L_x_497) ;  /* 0x000000080070a947 */ /* 0x001fea0003800000 */
[----:B------:R-:W-:Y:S01]  /*cde0*/  ULDC.64 UR4, c[0x0][0x418] ;  /* 0x0001060000047ab9 */ /* 0x000fe20000000a00 */
[----:B------:R-:W-:Y:S01]  /*cdf0*/  VIADD R6, R0, 0xffffffff ;  /* 0xffffffff00067836 */ /* 0x000fe20000000000 */
        /* <DEDUP_REMOVED lines=23> */
.L_x_498:
        /* <DEDUP_REMOVED lines=9> */
.L_x_572:
[----:B------:R-:W-:Y:S05]  /*d000*/  BSYNC B2 ;  /* 0x0000000000027941 */ /* 0x000fea0003800000 */
.L_x_499:
        /* <DEDUP_REMOVED lines=9> */
.L_x_502:
[----:B------:R-:W-:Y:S05]  /*d0a0*/  BSYNC B2 ;  /* 0x0000000000027941 */ /* 0x000fea0003800000 */
.L_x_501:
[----:B------:R-:W2:Y:S04]  /*d0b0*/  LDL R8, [R1+0x4] ;  /* 0x0000040001087983 */ /* 0x000ea80000100800 */
        /* <DEDUP_REMOVED lines=13> */
.L_x_503:
        /* <DEDUP_REMOVED lines=14> */
.L_x_573:
[----:B------:R-:W-:Y:S05]  /*d270*/  BSYNC B2 ;  /* 0x0000000000027941 */ /* 0x000fea0003800000 */
.L_x_504:
        /* <DEDUP_REMOVED lines=11> */
.L_x_507:
[----:B------:R-:W-:Y:S05]  /*d330*/  BSYNC B2 ;  /* 0x0000000000027941 */ /* 0x000fea0003800000 */
.L_x_506:
        /* <DEDUP_REMOVED lines=11> */
.L_x_508:
        /* <DEDUP_REMOVED lines=16> */
.L_x_509:
        /* <DEDUP_REMOVED lines=16> */
.L_x_510:
        /* <DEDUP_REMOVED lines=16> */
.L_x_511:
        /* <DEDUP_REMOVED lines=11> */
.L_x_497:
[----:B------:R-:W-:Y:S05]  /*d7a0*/  BSYNC B1 ;  /* 0x0000000000017941 */ /* 0x000fea0003800000 */
.L_x_496:
[C---:B------:R-:W-:Y:S01]  /*d7b0*/  ISETP.GT.AND P0, PT, R0.reuse, 0x1, PT ;  /* 0x000000010000780c */ /* 0x040fe20003f04270 */
[----:B------:R-:W-:-:S12]  /*d7c0*/  VIADD R0, R0, 0xfffffffe ;  /* 0xfffffffe00007836 */ /* 0x000fd80000000000 */
[----:B------:R-:W-:Y:S05]  /*d7d0*/  @P0 BRA `(.L_x_512) ;  /* 0xffffffe800b80947 */ /* 0x000fea000383ffff */
.L_x_461:
[----:B------:R-:W-:Y:S05]  /*d7e0*/  BSYNC B0 ;  /* 0x0000000000007941 */ /* 0x000fea0003800000 */
.L_x_460:
[----:B------:R-:W2:Y:S04]  /*d7f0*/  LDL.LU R4, [R1+0x8] ;  /* 0x0000080001047983 */ /* 0x000ea80000300800 */
[----:B------:R-:W3:Y:S01]  /*d800*/  LDL.LU R3, [R1+0x10] ;  /* 0x0000100001037983 */ /* 0x000ee20000300800 */
[----:B------:R-:W1:Y:S01]  /*d810*/  S2R R2, SR_TID.X ;  /* 0x0000000000027919 */ /* 0x000e620000002100 */
[----:B------:R-:W-:Y:S01]  /*d820*/  BSSY B0, `(.L_x_513) ;  /* 0x0000015000007945 */ /* 0x000fe20003800000 */
[----:B-1----:R-:W-:-:S04]  /*d830*/  LOP3.LUT R2, R2, 0x7f, RZ, 0xc0, !PT ;  /* 0x0000007f02027812 */ /* 0x002fc800078ec0ff */
[----:B------:R-:W-:Y:S01]  /*d840*/  ISETP.NE.AND P1, PT, R2, RZ, PT ;  /* 0x000000ff0200720c */ /* 0x000fe20003f25270 */
[----:B--2---:R-:W-:-:S05]  /*d850*/  VIADD R0, R4, 0x1 ;  /* 0x0000000104007836 */ /* 0x004fca0000000000 */
[----:B------:R-:W-:-:S04]  /*d860*/  ISETP.NE.AND P0, PT, R0, 0x2, PT ;  /* 0x000000020000780c */ /* 0x000fc80003f05270 */
[----:B------:R-:W-:-:S04]  /*d870*/  SEL R2, RZ, 0x1, P0 ;  /* 0x00000001ff027807 */ /* 0x000fc80000000000 */
[----:B---3--:R-:W-:-:S05]  /*d880*/  LOP3.LUT R3, R3, R2, RZ, 0x3c, !PT ;  /* 0x0000000203037212 */ /* 0x008fca00078e3cff */
[----:B------:R1:W-:Y:S01]  /*d890*/  STL [R1+0x10], R3 ;  /* 0x0000100301007387 */ /* 0x0003e20000100800 */
[----:B------:R-:W-:Y:S05]  /*d8a0*/  @P1 BRA `(.L_x_514) ;  /* 0x0000000000301947 */ /* 0x000fea0003800000 */
[----:B------:R-:W2:Y:S01]  /*d8b0*/  S2R R5, SR_LANEID ;  /* 0x0000000000057919 */ /* 0x000ea20000000000 */
[----:B------:R-:W-:Y:S01]  /*d8c0*/  VOTEU.ANY UR4, UPT, PT ;  /* 0x0000000000047886 */ /* 0x000fe200038e0100 */
[----:B-1----:R-:W1:Y:S01]  /*d8d0*/  LDC.64 R2, c[0x0][0xc60] ;  /* 0x00031800ff027b82 */ /* 0x002e620000000a00 */
[----:B------:R-:W2:Y:S02]  /*d8e0*/  FLO.U32 R4, UR4 ;  /* 0x0000000400047d00 */ /* 0x000ea400080e0000 */
[----:B--2---:R-:W-:-:S06]  /*d8f0*/  ISETP.EQ.U32.AND P1, PT, R4, R5, PT ;  /* 0x000000050400720c */ /* 0x004fcc0003f22070 */
[----:B------:R-:W1:Y:S07]  /*d900*/  POPC R5, UR4 ;  /* 0x0000000400057d09 */ /* 0x000e6e0008000000 */
[----:B-1----:R-:W2:Y:S01]  /*d910*/  @P1 ATOMG.E.ADD.STRONG.GPU PT, R3, desc[UR40][R2.64], R5 ;  /* 0x00000005020319a8 */ /* 0x002ea200081ee1e8 */
[----:B------:R-:W1:Y:S02]  /*d920*/  S2R R6, SR_LTMASK ;  /* 0x0000000000067919 */ /* 0x000e640000003900 */
[----:B-1----:R-:W-:-:S04]  /*d930*/  LOP3.LUT R6, R6, UR4, RZ, 0xc0, !PT ;  /* 0x0000000406067c12 */ /* 0x002fc8000f8ec0ff */
[----:B0-----:R-:W0:Y:S01]  /*d940*/  POPC R7, R6 ;  /* 0x0000000600077309 */ /* 0x001e220000000000 */
[----:B--2---:R-:W0:Y:S02]  /*d950*/  SHFL.IDX PT, R4, R3, R4, 0x1f ;  /* 0x00001f0403047589 */ /* 0x004e2400000e0000 */
[----:B0-----:R-:W-:-:S07]  /*d960*/  IADD3 R16, R4, UR37, R7 ;  /* 0x0000002504107c10 */ /* 0x001fce000fffe007 */
.L_x_514:
[----:B------:R-:W-:Y:S05]  /*d970*/  BSYNC B0 ;  /* 0x0000000000007941 */ /* 0x000fea0003800000 */
.L_x_513:
[----:B------:R-:W-:-:S05]  /*d980*/  SEL R0, R0, RZ, P0 ;  /* 0x000000ff00007207 */ /* 0x000fca0000000000 */
[----:B------:R2:W-:Y:S02]  /*d990*/  STL [R1+0x8], R0 ;  /* 0x0000080001007387 */ /* 0x0005e40000100800 */
.L_x_432:
[----:B------:R-:W-:Y:S05]  /*d9a0*/  BSYNC B7 ;  /* 0x0000000000077941 */ /* 0x000fea0003800000 */
.L_x_430:
[----:B--2---:R-:W2:Y:S02]  /*d9b0*/  LDL R0, [R1+0x58] ;  /* 0x0000580001007983 */ /* 0x004ea40000100800 */
[----:B--2---:R-:W-:-:S13]  /*d9c0*/  ISETP.NE.AND P0, PT, R0, RZ, PT ;  /* 0x000000ff0000720c */ /* 0x004fda0003f05270 */
[----:B------:R-:W-:Y:S05]  /*d9d0*/  @!P0 BRA `(.L_x_515) ;  /* 0x0000000000288947 */ /* 0x000fea0003800000 */
[----:B------:R-:W-:Y:S05]  /*d9e0*/  WARPSYNC.ALL ;  /* 0x0000000000007948 */ /* 0x000fea0003800000 */
[----:B------:R-:W2:Y:S08]  /*d9f0*/  S2UR UR5, SR_CgaCtaId ;  /* 0x00000000000579c3 */ /* 0x000eb00000008800 */
[----:B------:R-:W-:Y:S06]  /*da00*/  BAR.SYNC.DEFER_BLOCKING 0x5, 0x180 ;  /* 0x0146000000007b1d */ /* 0x000fec0000010000 */
[----:B------:R-:W-:-:S02]  /*da10*/  UMOV UR4, 0x400 ;  /* 0x0000040000047882 */ /* 0x000fc40000000000 */
[----:B--2---:R-:W-:-:S06]  /*da20*/  ULEA UR4, UR5, UR4, 0x18 ;  /* 0x0000000405047291 */ /* 0x004fcc000f8ec03f */
[----:B------:R-:W-:-:S05]  /*da30*/  IMAD.U32 R0, RZ, RZ, UR4 ;  /* 0x00000004ff007e24 */ /* 0x000fca000f8e00ff */
[----:B------:R3:W4:Y:S04]  /*da40*/  LDS.128 R16, [R0+0x228d0] ;  /* 0x0228d00000107984 */ /* 0x0007280000000c00 */
[----:B------:R3:W-:Y:S01]  /*da50*/  STL [R1+0x4], R0 ;  /* 0x0000040001007387 */ /* 0x0007e20000100800 */
[----:B------:R-:W-:Y:S06]  /*da60*/  BAR.ARV 0x4, 0x180 ;  /* 0x0106000000007b1d */ /* 0x000fec0000002000 */
[----:B------:R-:W-:Y:S05]  /*da70*/  BRA `(.L_x_516) ;  /* 0x0000000800487947 */ /* 0x000fea0003800000 */
.L_x_515:
[----:B------:R-:W2:Y:S01]  /*da80*/  S2R R0, SR_TID.X ;  /* 0x0000000000007919 */ /* 0x000ea20000002100 */
[----:B------:R-:W-:Y:S01]  /*da90*/  UMOV UR4, 0xffffffff ;  /* 0xffffffff00047882 */ /* 0x000fe20000000000 */
[----:B--2---:R-:W-:-:S04]  /*daa0*/  LOP3.LUT R6, R0, 0x1f, RZ, 0xc0, !PT ;  /* 0x0000001f00067812 */ /* 0x004fc800078ec0ff */
[----:B------:R-:W-:Y:S01]  /*dab0*/  ISETP.NE.AND P0, PT, R6, 0x1f, PT ;  /* 0x0000001f0600780c */ /* 0x000fe20003f05270 */
[----:B------:R-:W-:-:S12]  /*dac0*/  BRA.DIV UR4, `(.L_x_517) ;  /* 0x0000001e043c7947 */ /* 0x000fd8000b800000 */
[----:B------:R-:W-:Y:S01]  /*dad0*/  IMAD.IADD R5, R19, 0x1, R6 ;  /* 0x0000000113057824 */ /* 0x000fe200078e0206 */
[----:B------:R-:W-:-:S04]  /*dae0*/  ULDC UR4, c[0x0][0xc3c] ;  /* 0x00030f0000047ab9 */ /* 0x000fc80000000800 */
[----:B------:R-:W-:-:S13]  /*daf0*/  ISETP.GE.OR P1, PT, R5, UR4, !P0 ;  /* 0x0000000405007c0c */ /* 0x000fda000c726670 */
[----:B-1----:R-:W1:Y:S02]  /*db00*/  @!P1 LDC.64 R2, c[0x0][0xc80] ;  /* 0x00032000ff029b82 */ /* 0x002e640000000a00 */
[----:B-1----:R-:W-:-:S06]  /*db10*/  @!P1 IMAD.WIDE R2, R5, 0x4, R2 ;  /* 0x0000000405029825 */ /* 0x002fcc00078e0202 */
[----:B------:R1:W2:Y:S01]  /*db20*/  @!P1 LDG.E R3, desc[UR40][R2.64] ;  /* 0x0000002802039981 */ /* 0x0002a2000c1e1900 */
[C---:B------:R-:W-:Y:S02]  /*db30*/  ISETP.GE.U32.AND P2, PT, R6.reuse, 0x2, PT ;  /* 0x000000020600780c */ /* 0x040fe40003f46070 */
[C---:B------:R-:W-:Y:S01]  /*db40*/  ISETP.GE.U32.AND P3, PT, R6.reuse, 0x4, PT ;  /* 0x000000040600780c */ /* 0x040fe20003f66070 */
[----:B------:R-:W-:Y:S01]  /*db50*/  SHFL.IDX PT, R0, R16, RZ, 0x1f ;  /* 0x00001fff10007589 */ /* 0x000fe200000e0000 */
[C---:B------:R-:W-:Y:S02]  /*db60*/  ISETP.GE.U32.AND P4, PT, R6.reuse, 0x8, PT ;  /* 0x000000080600780c */ /* 0x040fe40003f86070 */
[C---:B------:R-:W-:Y:S01]  /*db70*/  ISETP.GE.U32.AND P5, PT, R6.reuse, 0x10, PT ;  /* 0x000000100600780c */ /* 0x040fe20003fa6070 */
[----:B------:R-:W-:Y:S01]  /*db80*/  SHFL.IDX PT, R4, R16, 0x1, 0x1f ;  /* 0x00201f0010047f89 */ /* 0x000fe200000e0000 */
[----:B-1----:R-:W-:Y:S02]  /*db90*/  IMAD.MOV.U32 R2, RZ, RZ, RZ ;  /* 0x000000ffff027224 */ /* 0x002fe400078e00ff */
[----:B--2---:R-:W-:Y:S01]  /*dba0*/  @!P1 IMAD.MOV.U32 R2, RZ, RZ, R3 ;  /* 0x000000ffff029224 */ /* 0x004fe200078e0003 */
[----:B------:R-:W-:-:S04]  /*dbb0*/  ISETP.NE.AND P1, PT, R6, RZ, PT ;  /* 0x000000ff0600720c */ /* 0x000fc80003f25270 */
[----:B------:R-:W1:Y:S02]  /*dbc0*/  SHFL.UP PT, R14, R2, 0x1, RZ ;  /* 0x04200000020e7989 */ /* 0x000e6400000e00ff */
[----:B-1----:R-:W-:-:S05]  /*dbd0*/  SEL R5, R14, RZ, P1 ;  /* 0x000000ff0e057207 */ /* 0x002fca0000800000 */
[----:B------:R-:W-:-:S05]  /*dbe0*/  IMAD.IADD R3, R2, 0x1, R5 ;  /* 0x0000000102037824 */ /* 0x000fca00078e0205 */
        /* <DEDUP_REMOVED lines=12> */
[----:B------:R1:W2:Y:S02]  /*dcb0*/  SHFL.IDX PT, R14, R3, 0x1f, 0x1f ;  /* 0x03e01f00030e7f89 */ /* 0x0002a400000e0000 */
.L_x_583:
[----:B------:R-:W-:Y:S02]  /*dcc0*/  ULDC UR4, c[0x0][0xc38] ;  /* 0x00030e0000047ab9 */ /* 0x000fe40000000800 */
[----:B------:R-:W-:-:S04]  /*dcd0*/  IMAD.U32 R16, RZ, RZ, UR4 ;  /* 0x00000004ff107e24 */ /* 0x000fc8000f8e00ff */
[----:B--2---:R-:W-:-:S04]  /*dce0*/  IMAD R6, R14, R16, RZ ;  /* 0x000000100e067224 */ /* 0x004fc800078e02ff */
[----:B------:R-:W-:-:S05]  /*dcf0*/  IMAD.IADD R4, R4, 0x1, R6 ;  /* 0x0000000104047824 */ /* 0x000fca00078e0206 */
[----:B------:R-:W-:-:S13]  /*dd00*/  ISETP.GT.AND P6, PT, R4, R0, PT ;  /* 0x000000000400720c */ /* 0x000fda0003fc4270 */
[----:B------:R-:W-:Y:S05]  /*dd10*/  @P6 BRA `(.L_x_518) ;  /* 0x00000000009c6947 */ /* 0x000fea0003800000 */
.L_x_523:
[----:B------:R-:W2:Y:S01]  /*dd20*/  LDC R6, c[0x0][0xc3c] ;  /* 0x00030f00ff067b82 */ /* 0x000ea20000000800 */
[----:B------:R-:W-:-:S05]  /*dd30*/  VIADD R19, R19, 0x1f ;  /* 0x0000001f13137836 */ /* 0x000fca0000000000 */
[----:B--2---:R-:W-:-:S13]  /*dd40*/  ISETP.GE.AND P6, PT, R19, R6, PT ;  /* 0x000000061300720c */ /* 0x004fda0003fc6270 */
[----:B------:R-:W-:Y:S05]  /*dd50*/  @P6 BRA `(.L_x_519) ;  /* 0x0000000400446947 */ /* 0x000fea0003800000 */
[----:B------:R-:W2:Y:S01]  /*dd60*/  S2R R2, SR_TID.X ;  /* 0x0000000000027919 */ /* 0x000ea20000002100 */
[----:B------:R-:W-:Y:S01]  /*dd70*/  BSSY B0, `(.L_x_520) ;  /* 0x0000009000007945 */ /* 0x000fe20003800000 */
[----:B--2---:R-:W-:-:S05]  /*dd80*/  LOP3.LUT R2, R2, 0x1f, RZ, 0xc0, !PT ;  /* 0x0000001f02027812 */ /* 0x004fca00078ec0ff */
[----:B------:R-:W-:Y:S02]  /*dd90*/  IMAD.IADD R5, R19, 0x1, R2 ;  /* 0x0000000113057824 */ /* 0x000fe400078e0202 */
[----:B------:R-:W-:-:S03]  /*dda0*/  IMAD.MOV.U32 R2, RZ, RZ, RZ ;  /* 0x000000ffff027224 */ /* 0x000fc600078e00ff */
[----:B------:R-:W-:-:S13]  /*ddb0*/  ISETP.GE.OR P6, PT, R5, R6, !P0 ;  /* 0x000000060500720c */ /* 0x000fda00047c6670 */
[----:B------:R-:W-:Y:S05]  /*ddc0*/  @P6 BRA `(.L_x_521) ;  /* 0x00000000000c6947 */ /* 0x000fea0003800000 */
[----:B-1----:R-:W1:Y:S02]  /*ddd0*/  LDC.64 R2, c[0x0][0xc80] ;  /* 0x00032000ff027b82 */ /* 0x002e640000000a00 */
[----:B-1----:R-:W-:-:S06]  /*dde0*/  IMAD.WIDE R2, R5, 0x4, R2 ;  /* 0x0000000405027825 */ /* 0x002fcc00078e0202 */
[----:B------:R2:W5:Y:S02]  /*ddf0*/  LDG.E R2, desc[UR40][R2.64] ;  /* 0x0000002802027981 */ /* 0x000564000c1e1900 */
.L_x_521:
[----:B------:R-:W-:Y:S05]  /*de00*/  BSYNC B0 ;  /* 0x0000000000007941 */ /* 0x000fea0003800000 */
.L_x_520:
[----:B------:R-:W-:-:S03]  /*de10*/  UMOV UR4, 0xffffffff ;  /* 0xffffffff00047882 */ /* 0x000fc60000000000 */
[----:B------:R-:W-:Y:S05]  /*de20*/  BRA.DIV UR4, `(.L_x_522) ;  /* 0x0000001e04887947 */ /* 0x000fea000b800000 */
[----:B-----5:R-:W1:Y:S02]  /*de30*/  SHFL.UP PT, R14, R2, 0x1, RZ ;  /* 0x04200000020e7989 */ /* 0x020e6400000e00ff */
[----:B-12---:R-:W-:-:S05]  /*de40*/  SEL R3, R14, RZ, P1 ;  /* 0x000000ff0e037207 */ /* 0x006fca0000800000 */
        /* <DEDUP_REMOVED lines=14> */
.L_x_591:
[----:B------:R-:W-:Y:S02]  /*df30*/  ULDC UR4, c[0x0][0xc38] ;  /* 0x00030e0000047ab9 */ /* 0x000fe40000000800 */
[----:B------:R-:W-:-:S04]  /*df40*/  IMAD.U32 R16, RZ, RZ, UR4 ;  /* 0x00000004ff107e24 */ /* 0x000fc8000f8e00ff */
[----:B--2---:R-:W-:-:S04]  /*df50*/  IMAD R6, R14, R16, RZ ;  /* 0x000000100e067224 */ /* 0x004fc800078e02ff */
[----:B------:R-:W-:-:S05]  /*df60*/  IMAD.IADD R4, R6, 0x1, R4 ;  /* 0x0000000106047824 */ /* 0x000fca00078e0204 */
[----:B------:R-:W-:-:S13]  /*df70*/  ISETP.GT.AND P6, PT, R4, R0, PT ;  /* 0x000000000400720c */ /* 0x000fda0003fc4270 */
[----:B------:R-:W-:Y:S05]  /*df80*/  @!P6 BRA `(.L_x_523) ;  /* 0xfffffffc0064e947 */ /* 0x000fea000383ffff */
.L_x_518:
[----:B------:R-:W-:Y:S01]  /*df90*/  IMAD.IADD R6, R4, 0x1, -R6 ;  /* 0x0000000104067824 */ /* 0x000fe200078e0a06 */
[----:B------:R-:W-:-:S03]  /*dfa0*/  UMOV UR4, 0xffffffff ;  /* 0xffffffff00047882 */ /* 0x000fc60000000000 */
[----:B------:R-:W-:-:S05]  /*dfb0*/  IMAD R5, R3, R16, R6 ;  /* 0x0000001003057224 */ /* 0x000fca00078e0206 */
[----:B------:R-:W-:Y:S01]  /*dfc0*/  ISETP.GT.AND P6, PT, R5, R0, PT ;  /* 0x000000000500720c */ /* 0x000fe20003fc4270 */
[----:B------:R-:W-:-:S12]  /*dfd0*/  BRA.DIV UR4, `(.L_x_524) ;  /* 0x0000001e04dc7947 */ /* 0x000fd8000b800000 */
[----:B------:R-:W-:-:S04]  /*dfe0*/  VOTE.ANY R5, PT, !P6 ;  /* 0x0000000000057806 */ /* 0x000fc800070e0100 */
[----:B------:R-:W2:Y:S02]  /*dff0*/  POPC R4, R5 ;  /* 0x0000000500047309 */ /* 0x000ea40000000000 */
[----:B--2---:R2:W3:Y:S02]  /*e000*/  SHFL.IDX PT, R17, R2, R4, 0x1f ;  /* 0x00001f0402117589 */ /* 0x0044e400000e0000 */
.L_x_595:
[----:B------:R-:W-:Y:S01]  /*e010*/  ISETP.NE.AND P0, PT, R5, RZ, PT ;  /* 0x000000ff0500720c */ /* 0x000fe20003f05270 */
[----:B------:R-:W-:-:S12]  /*e020*/  IMAD.MOV.U32 R14, RZ, RZ, RZ ;  /* 0x000000ffff0e7224 */ /* 0x000fd800078e00ff */
[----:B------:R-:W-:Y:S05]  /*e030*/  @!P0 BRA `(.L_x_525) ;  /* 0x0000000000108947 */ /* 0x000fea0003800000 */
[----:B------:R-:W-:Y:S01]  /*e040*/  UMOV UR4, 0xffffffff ;  /* 0xffffffff00047882 */ /* 0x000fe20000000000 */
[----:B0-----:R-:W-:Y:S02]  /*e050*/  VIADD R12, R4, 0xffffffff ;  /* 0xffffffff040c7836 */ /* 0x001fe40000000000 */
[----:B------:R-:W-:Y:S05]  /*e060*/  BRA.DIV UR4, `(.L_x_526) ;  /* 0x0000002204007947 */ /* 0x000fea000b800000 */
[----:B------:R4:W0:Y:S02]  /*e070*/  SHFL.IDX PT, R14, R3, R12, 0x1f ;  /* 0x00001f0c030e7589 */ /* 0x00082400000e0000 */
.L_x_525:
[----:B---3--:R-:W-:Y:S01]  /*e080*/  IABS R5, R17 ;  /* 0x0000001100057213 */ /* 0x008fe20000000000 */
[----:B0-----:R-:W-:Y:S02]  /*e090*/  IMAD R16, R14, R16, R6 ;  /* 0x000000100e107224 */ /* 0x001fe400078e0206 */
[----:B------:R-:W-:Y:S01]  /*e0a0*/  IMAD.IADD R19, R4, 0x1, R19 ;  /* 0x0000000104137824 */ /* 0x000fe200078e0213 */
[----:B------:R-:W0:Y:S01]  /*e0b0*/  I2F.RP R7, R5 ;  /* 0x0000000500077306 */ /* 0x000e220000209400 */
[----:B------:R-:W-:-:S07]  /*e0c0*/  IMAD.IADD R0, R0, 0x1, -R16 ;  /* 0x0000000100007824 */ /* 0x000fce00078e0a10 */
[----:B0-----:R-:W0:Y:S02]  /*e0d0*/  MUFU.RCP R7, R7 ;  /* 0x0000000700077308 */ /* 0x001e240000001000 */
[----:B0----5:R-:W-:-:S06]  /*e0e0*/  VIADD R8, R7, 0xffffffe ;  /* 0x0ffffffe07087836 */ /* 0x021fcc0000000000 */
[----:B-1--4-:R-:W2:Y:S02]  /*e0f0*/  F2I.FTZ.U32.TRUNC.NTZ R3, R8 ;  /* 0x0000000800037305 */ /* 0x012ea4000021f000 */
[----:B--2---:R-:W-:-:S04]  /*e100*/  IMAD.MOV R2, RZ, RZ, -R3 ;  /* 0x000000ffff027224 */ /* 0x004fc800078e0a03 */
[----:B------:R-:W-:Y:S02]  /*e110*/  IMAD R6, R2, R5, RZ ;  /* 0x0000000502067224 */ /* 0x000fe400078e02ff */
[----:B------:R-:W-:-:S04]  /*e120*/  IMAD.MOV.U32 R2, RZ, RZ, RZ ;  /* 0x000000ffff027224 */ /* 0x000fc800078e00ff */
[----:B------:R-:W-:Y:S01]  /*e130*/  IMAD.HI.U32 R2, R3, R6, R2 ;  /* 0x0000000603027227 */ /* 0x000fe200078e0002 */
[----:B------:R-:W-:Y:S02]  /*e140*/  IABS R6, R17 ;  /* 0x0000001100067213 */ /* 0x000fe40000000000 */
[----:B------:R-:W-:-:S03]  /*e150*/  IABS R3, R0 ;  /* 0x0000000000037213 */ /* 0x000fc60000000000 */
[----:B------:R-:W-:Y:S02]  /*e160*/  IMAD.MOV R6, RZ, RZ, -R6 ;  /* 0x000000ffff067224 */ /* 0x000fe400078e0a06 */
[----:B------:R-:W-:-:S04]  /*e170*/  IMAD.HI.U32 R2, R2, R3, RZ ;  /* 0x0000000302027227 */ /* 0x000fc800078e00ff */
[----:B------:R-:W-:Y:S01]  /*e180*/  IMAD R6, R2, R6, R3 ;  /* 0x0000000602067224 */ /* 0x000fe200078e0203 */
[----:B------:R-:W-:-:S04]  /*e190*/  LOP3.LUT R3, R0, R17, RZ, 0x3c, !PT ;  /* 0x0000001100037212 */ /* 0x000fc800078e3cff */
[----:B------:R-:W-:Y:S02]  /*e1a0*/  ISETP.GT.U32.AND P1, PT, R5, R6, PT ;  /* 0x000000060500720c */ /* 0x000fe40003f24070 */
[----:B------:R-:W-:-:S11]  /*e1b0*/  ISETP.GE.AND P2, PT, R3, RZ, PT ;  /* 0x000000ff0300720c */ /* 0x000fd60003f46270 */
[----:B------:R-:W-:Y:S02]  /*e1c0*/  @!P1 IMAD.IADD R6, R6, 0x1, -R5 ;  /* 0x0000000106069824 */ /* 0x000fe400078e0a05 */
[----:B------:R-:W-:Y:S01]  /*e1d0*/  @!P1 VIADD R2, R2, 0x1 ;  /* 0x0000000102029836 */ /* 0x000fe20000000000 */
[----:B------:R-:W-:Y:S02]  /*e1e0*/  ISETP.NE.AND P1, PT, R17, RZ, PT ;  /* 0x000000ff1100720c */ /* 0x000fe40003f25270 */
[----:B------:R-:W-:-:S13]  /*e1f0*/  ISETP.GE.U32.AND P0, PT, R6, R5, PT ;  /* 0x000000050600720c */ /* 0x000fda0003f06070 */
[----:B------:R-:W-:-:S04]  /*e200*/  @P0 VIADD R2, R2, 0x1 ;  /* 0x0000000102020836 */ /* 0x000fc80000000000 */
[----:B------:R-:W-:Y:S01]  /*e210*/  @!P2 IMAD.MOV R2, RZ, RZ, -R2 ;  /* 0x000000ffff02a224 */ /* 0x000fe200078e0a02 */
[----:B------:R-:W-:-:S05]  /*e220*/  @!P1 LOP3.LUT R2, RZ, R17, RZ, 0x33, !PT ;  /* 0x00000011ff029212 */ /* 0x000fca00078e33ff */
[--C-:B------:R-:W-:Y:S02]  /*e230*/  IMAD.MOV R3, RZ, RZ, -R2.reuse ;  /* 0x000000ffff037224 */ /* 0x100fe400078e0a02 */
[----:B------:R-:W-:Y:S02]  /*e240*/  IMAD.MOV.U32 R18, RZ, RZ, R2 ;  /* 0x000000ffff127224 */ /* 0x000fe400078e0002 */
[----:B------:R-:W-:Y:S01]  /*e250*/  IMAD R17, R17, R3, R0 ;  /* 0x0000000311117224 */ /* 0x000fe200078e0200 */
[----:B------:R-:W-:Y:S06]  /*e260*/  BRA `(.L_x_527) ;  /* 0x00000000001c7947 */ /* 0x000fec0003800000 */
.L_x_519:
[----:B------:R-:W-:Y:S01]  /*e270*/  UMOV UR4, URZ ;  /* 0x0000003f00047c82 */ /* 0x000fe20008000000 */
[----:B------:R-:W-:Y:S01]  /*e280*/  UMOV UR5, URZ ;  /* 0x0000003f00057c82 */ /* 0x000fe20008000000 */
[----:B------:R-:W-:Y:S01]  /*e290*/  ULDC UR6, c[0x0][0xc3c] ;  /* 0x00030f0000067ab9 */ /* 0x000fe20000000800 */
[----:B------:R-:W-:Y:S02]  /*e2a0*/  IMAD.MOV.U32 R16, RZ, RZ, R0 ;  /* 0x000000ffff107224 */ /* 0x000fe400078e0000 */
[----:B------:R-:W-:Y:S02]  /*e2b0*/  IMAD.U32 R17, RZ, RZ, UR4 ;  /* 0x00000004ff117e24 */ /* 0x000fe4000f8e00ff */
[----:B------:R-:W-:Y:S02]  /*e2c0*/  IMAD.U32 R18, RZ, RZ, UR5 ;  /* 0x00000005ff127e24 */ /* 0x000fe4000f8e00ff */
[----:B------:R-:W-:-:S07]  /*e2d0*/  IMAD.U32 R19, RZ, RZ, UR6 ;  /* 0x00000006ff137e24 */ /* 0x000fce000f8e00ff */
.L_x_527:
[----:B------:R2:W3:Y:S01]  /*e2e0*/  LDL R2, [R1+0x4] ;  /* 0x0000040001027983 */ /* 0x0004e20000100800 */
[----:B------:R-:W4:Y:S01]  /*e2f0*/  S2R R0, SR_TID.X ;  /* 0x0000000000007919 */ /* 0x000f220000002100 */
[----:B------:R-:W-:Y:S05]  /*e300*/  WARPSYNC.ALL ;  /* 0x0000000000007948 */ /* 0x000fea0003800000 */
[----:B----4-:R-:W-:Y:S01]  /*e310*/  LOP3.LUT R0, R0, 0x1f, RZ, 0xc0, !PT ;  /* 0x0000001f00007812 */ /* 0x010fe200078ec0ff */
[----:B------:R-:W-:Y:S03]  /*e320*/  BAR.SYNC.DEFER_BLOCKING 0x4, 0x180 ;  /* 0x0106000000007b1d */ /* 0x000fe60000010000 */
[----:B------:R-:W-:-:S13]  /*e330*/  ISETP.NE.AND P0, PT, R0, RZ, PT ;  /* 0x000000ff0000720c */ /* 0x000fda0003f05270 */
[----:B-1----:R-:W3:Y:S01]  /*e340*/  @!P0 S2R R3, SR_CgaCtaId ;  /* 0x0000000000038919 */ /* 0x002ee20000008800 */
[----:B------:R-:W-:-:S04]  /*e350*/  @!P0 MOV R0, 0x400 ;  /* 0x0000040000008802 */ /* 0x000fc80000000f00 */
[----:B---3--:R-:W-:-:S05]  /*e360*/  @!P0 LEA R2, R3, R0, 0x18 ;  /* 0x0000000003028211 */ /* 0x008fca00078ec0ff */
[----:B------:R2:W-:Y:S04]  /*e370*/  @!P0 STS.128 [R2+0x228d0], R16 ;  /* 0x0228d01002008388 */ /* 0x0005e80000000c00 */
[----:B------:R2:W-:Y:S01]  /*e380*/  @!P0 STL [R1+0x4], R2 ;  /* 0x0000040201008387 */ /* 0x0005e20000100800 */
[----:B------:R-:W-:Y:S06]  /*e390*/  BAR.ARV 0x5, 0x180 ;  /* 0x0146000000007b1d */ /* 0x000fec0000002000 */
.L_x_516:
[----:B------:R-:W-:Y:S02]  /*e3a0*/  ULDC UR4, c[0x0][0xc3c] ;  /* 0x00030f0000047ab9 */ /* 0x000fe40000000800 */
[----:B----4-:R-:W-:-:S13]  /*e3b0*/  ISETP.GE.AND P0, PT, R19, UR4, PT ;  /* 0x0000000413007c0c */ /* 0x010fda000bf06270 */
[----:B------:R-:W-:Y:S05]  /*e3c0*/  @!P0 BRA `(.L_x_528) ;  /* 0xffffffac00f48947 */ /* 0x000fea000383ffff */
[----:B------:R-:W-:Y:S05]  /*e3d0*/  BSYNC B8 ;  /* 0x0000000000087941 */ /* 0x000fea0003800000 */
.L_x_426:
[----:B---3--:R-:W3:Y:S01]  /*e3e0*/  LDL.LU R0, [R1+0x40] ;  /* 0x0000400001007983 */ /* 0x008ee20000300800 */
[----:B------:R-:W-:Y:S01]  /*e3f0*/  BSSY B0, `(.L_x_529) ;  /* 0x000000b000007945 */ /* 0x000fe20003800000 */
[----:B------:R-:W4:Y:S01]  /*e400*/  S2R R5, SR_CgaCtaId ;  /* 0x0000000000057919 */ /* 0x000f220000008800 */
[----:B---3--:R-:W-:-:S05]  /*e410*/  VIADD R0, R0, 0x1 ;  /* 0x0000000100007836 */ /* 0x008fca0000000000 */
[----:B0-2---:R-:W-:-:S04]  /*e420*/  LEA.HI R2, R0, R0, RZ, 0x1 ;  /* 0x0000000000027211 */ /* 0x005fc800078f08ff */
[----:B-1----:R-:W-:-:S05]  /*e430*/  LOP3.LUT R3, R2, 0xfffffffe, RZ, 0xc0, !PT ;  /* 0xfffffffe02037812 */ /* 0x002fca00078ec0ff */
[----:B------:R-:W-:Y:S01]  /*e440*/  IMAD.IADD R3, R0, 0x1, -R3 ;  /* 0x0000000100037824 */ /* 0x000fe200078e0a03 */
[----:B------:R-:W-:-:S04]  /*e450*/  MOV R0, 0x400 ;  /* 0x0000040000007802 */ /* 0x000fc80000000f00 */
[----:B----4-:R-:W-:Y:S02]  /*e460*/  LEA R0, R5, R0, 0x18 ;  /* 0x0000000005007211 */ /* 0x010fe400078ec0ff */
[----:B------:R-:W-:-:S04]  /*e470*/  SHF.L.U32 R3, R3, 0x1f, RZ ;  /* 0x0000001f03037819 */ /* 0x000fc800000006ff */
[----:B------:R-:W0:Y:S02]  /*e480*/  SYNCS.PHASECHK.TRANS64.TRYWAIT P0, [R0+URZ+0x22820], R3 ;  /* 0x02282003000075a7 */ /* 0x000e24000800017f */
[----:B0-----:R-:W-:Y:S05]  /*e490*/  @!P0 BRA `(.L_x_530) ;  /* 0x0000001c00188947 */ /* 0x001fea0003800000 */
.L_x_598:
[----:B------:R-:W-:Y:S05]  /*e4a0*/  BSYNC B0 ;  /* 0x0000000000007941 */ /* 0x000fea0003800000 */
.L_x_529:
[----:B------:R-:W-:-:S03]  /*e4b0*/  UMOV UR4, 0xffffffff ;  /* 0xffffffff00047882 */ /* 0x000fc60000000000 */
[----:B------:R-:W-:Y:S05]  /*e4c0*/  BRA.DIV UR4, `(.L_x_531) ;  /* 0x0000001e04207947 */ /* 0x000fea000b800000 */
[----:B------:R-:W1:Y:S02]  /*e4d0*/  S2R R2, SR_TID.X ;  /* 0x0000000000027919 */ /* 0x000e640000002100 */
[----:B-1----:R-:W-:-:S04]  /*e4e0*/  SHF.R.U32.HI R2, RZ, 0x5, R2 ;  /* 0x00000005ff027819 */ /* 0x002fc80000011602 */
[----:B------:R-:W-:-:S05]  /*e4f0*/  LOP3.LUT R2, R2, 0x3, RZ, 0xc0, !PT ;  /* 0x0000000302027812 */ /* 0x000fca00078ec0ff */
[----:B------:R1:W2:Y:S02]  /*e500*/  SHFL.IDX PT, R14, R2, RZ, 0x1f ;  /* 0x00001fff020e7589 */ /* 0x0002a400000e0000 */
.L_x_601:
[----:B--2---:R-:W-:Y:S01]  /*e510*/  ISETP.NE.AND P0, PT, R14, RZ, PT ;  /* 0x000000ff0e00720c */ /* 0x004fe20003f05270 */
[----:B------:R-:W-:-:S12]  /*e520*/  BSSY B0, `(.L_x_532) ;  /* 0x0000027000007945 */ /* 0x000fd80003800000 */
[----:B------:R-:W-:Y:S05]  /*e530*/  @P0 BRA `(.L_x_533) ;  /* 0x0000000000940947 */ /* 0x000fea0003800000 */
[----:B------:R-:W-:-:S03]  /*e540*/  UMOV UR4, 0xffffffff ;  /* 0xffffffff00047882 */ /* 0x000fc60000000000 */
[----:B------:R-:W-:Y:S05]  /*e550*/  BRA.DIV UR4, `(.L_x_534) ;  /* 0x0000001e04307947 */ /* 0x000fea000b800000 */
[----:B------:R-:W-:-:S13]  /*e560*/  ELECT P6, URZ, PT ;  /* 0x00000000003f782f */ /* 0x000fda00038c0000 */
.L_x_604:
[----:B------:R-:W-:Y:S05]  /*e570*/  @!P6 BRA `(.L_x_533) ;  /* 0x000000000084e947 */ /* 0x000fea0003800000 */
[----:B------:R-:W-:-:S06]  /*e580*/  ULOP3.LUT UR4, UR36, 0x2, URZ, 0xfc, !UPT ;  /* 0x0000000224047892 */ /* 0x000fcc000f8efc3f */
[----:B-1----:R-:W-:-:S05]  /*e590*/  IMAD.U32 R2, RZ, RZ, UR4 ;  /* 0x00000004ff027e24 */ /* 0x002fca000f8e00ff */
[----:B------:R-:W-:-:S13]  /*e5a0*/  ISETP.NE.AND P2, PT, R2, 0x3, PT ;  /* 0x000000030200780c */ /* 0x000fda0003f45270 */
[----:B------:R-:W-:Y:S05]  /*e5b0*/  @!P2 BRA `(.L_x_535) ;  /* 0x000000000004a947 */ /* 0x000fea0003800000 */
[----:B------:R-:W-:Y:S01]  /*e5c0*/  BPT.TRAP 0x1 ;  /* 0x000000040000795c */ /* 0x000fe20000300000 */
.L_x_535:
[----:B0-----:R-:W2:Y:S04]  /*e5d0*/  LDL R3, [R1+0x8] ;  /* 0x0000080001037983 */ /* 0x001ea80000100800 */
[----:B------:R-:W3:Y:S01]  /*e5e0*/  LDL.LU R7, [R1+0x10] ;  /* 0x0000100001077983 */ /* 0x000ee20000300800 */
[----:B------:R-:W-:-:S04]  /*e5f0*/  VIADD R2, R0, 0x22840 ;  /* 0x0002284000027836 */ /* 0x000fc80000000000 */
[C---:B--2---:R-:W-:Y:S02]  /*e600*/  IMAD R6, R3.reuse, 0x8, R2 ;  /* 0x0000000803067824 */ /* 0x044fe400078e0202 */
[----:B------:R-:W-:Y:S01]  /*e610*/  VIADD R3, R3, 0x1 ;  /* 0x0000000103037836 */ /* 0x000fe20000000000 */
[----:B---3--:R-:W-:-:S04]  /*e620*/  SHF.L.U32 R5, R7, 0x1f, RZ ;  /* 0x0000001f07057819 */ /* 0x008fc800000006ff */
[C---:B------:R-:W-:Y:S01]  /*e630*/  ISETP.NE.AND P1, PT, R3.reuse, 0x2, PT ;  /* 0x000000020300780c */ /* 0x040fe20003f25270 */
[----:B------:R-:W0:Y:S03]  /*e640*/  SYNCS.PHASECHK.TRANS64.TRYWAIT P0, [R6+URZ], R5 ;  /* 0x00000005060075a7 */ /* 0x000e26000800017f */
[----:B------:R-:W-:Y:S02]  /*e650*/  SEL R4, RZ, 0x1, P1 ;  /* 0x00000001ff047807 */ /* 0x000fe40000800000 */
[----:B------:R-:W-:Y:S02]  /*e660*/  SEL R3, R3, RZ, P1 ;  /* 0x000000ff03037207 */ /* 0x000fe40000800000 */
[----:B------:R-:W-:-:S03]  /*e670*/  LOP3.LUT R4, R7, R4, RZ, 0x3c, !PT ;  /* 0x0000000407047212 */ /* 0x000fc600078e3cff */
[----:B------:R-:W-:Y:S01]  /*e680*/  IMAD R7, R3, 0x8, R2 ;  /* 0x0000000803077824 */ /* 0x000fe200078e0202 */
[----:B------:R-:W-:Y:S01]  /*e690*/  SHF.L.U32 R2, R4, 0x1f, RZ ;  /* 0x0000001f04027819 */ /* 0x000fe200000006ff */
[----:B0-----:R-:W-:Y:S06]  /*e6a0*/  @!P0 BRA `(.L_x_536) ;  /* 0x0000001800fc8947 */ /* 0x001fec0003800000 */
.L_x_605:
[----:B------:R-:W1:Y:S02]  /*e6b0*/  SYNCS.PHASECHK.TRANS64.TRYWAIT P0, [R7+URZ], R2 ;  /* 0x00000002070075a7 */ /* 0x000e64000800017f */
[----:B-1----:R-:W-:Y:S05]  /*e6c0*/  @!P0 BRA `(.L_x_537) ;  /* 0x0000001c00088947 */ /* 0x002fea0003800000 */
.L_x_606:
[----:B------:R-:W-:Y:S05]  /*e6d0*/  @!P2 BRA `(.L_x_538) ;  /* 0x000000000004a947 */ /* 0x000fea0003800000 */
[----:B------:R-:W-:Y:S01]  /*e6e0*/  BPT.TRAP 0x1 ;  /* 0x000000040000795c */ /* 0x000fe20000300000 */
.L_x_538:
[----:B------:R-:W2:Y:S01]  /*e6f0*/  LDL.LU R4, [R1+0x8] ;  /* 0x0000080001047983 */ /* 0x000ea20000300800 */
[----:B------:R-:W-:-:S04]  /*e700*/  VIADD R0, R0, 0x22860 ;  /* 0x0002286000007836 */ /* 0x000fc80000000000 */
[----:B--2---:R-:W-:-:S04]  /*e710*/  IMAD R4, R4, 0x8, R0 ;  /* 0x0000000804047824 */ /* 0x004fc800078e0200 */
[----:B------:R-:W2:Y:S02]  /*e720*/  SYNCS.PHASECHK.TRANS64.TRYWAIT P0, [R4+URZ], R5 ;  /* 0x00000005040075a7 */ /* 0x000ea4000800017f */
[----:B--2---:R-:W-:Y:S05]  /*e730*/  @!P0 BRA `(.L_x_539) ;  /* 0x0000001c00008947 */ /* 0x004fea0003800000 */
.L_x_607:
[----:B------:R-:W-:-:S07]  /*e740*/  IMAD R3, R3, 0x8, R0 ;  /* 0x0000000803037824 */ /* 0x000fce00078e0200 */
.L_x_540:
[----:B---3--:R3:W4:Y:S02]  /*e750*/  SYNCS.PHASECHK.TRANS64.TRYWAIT P0, [R3+URZ], R2 ;  /* 0x00000002030075a7 */ /* 0x008724000800017f */
[----:B----4-:R-:W-:Y:S05]  /*e760*/  @!P0 NANOSLEEP.SYNCS 0x989680 ;  /* 0x009896800000895d */ /* 0x010fea0003900000 */
[----:B------:R-:W4:Y:S02]  /*e770*/  @!P0 SYNCS.PHASECHK.TRANS64 P0, [R3+URZ], R2 ;  /* 0x00000002030085a7 */ /* 0x000f24000800007f */
[----:B----4-:R-:W-:Y:S05]  /*e780*/  @!P0 BRA `(.L_x_540) ;  /* 0xfffffffc00f08947 */ /* 0x010fea000383ffff */
.L_x_533:
[----:B------:R-:W-:Y:S05]  /*e790*/  BSYNC B0 ;  /* 0x0000000000007941 */ /* 0x000fea0003800000 */
.L_x_532:
[----:B------:R-:W-:Y:S05]  /*e7a0*/  EXIT ;  /* 0x000000000000794d */ /* 0x000fea0003800000 */
.L_x_378:
[----:B0-----:R0:W1:Y:S02]  /*e7b0*/  SYNCS.PHASECHK.TRANS64.TRYWAIT P0, [R7+URZ+0x22800], R0 ;  /* 0x02280000070075a7 */ /* 0x001064000800017f */
[----:B-1----:R-:W-:Y:S05]  /*e7c0*/  @!P0 NANOSLEEP.SYNCS 0x989680 ;  /* 0x009896800000895d */ /* 0x002fea0003900000 */
[----:B------:R-:W1:Y:S02]  /*e7d0*/  @!P0 SYNCS.PHASECHK.TRANS64 P0, [R7+URZ+0x22800], R0 ;  /* 0x02280000070085a7 */ /* 0x000e64000800007f */
[----:B-1----:R-:W-:Y:S05]  /*e7e0*/  @!P0 BRA `(.L_x_378) ;  /* 0xfffffffc00f08947 */ /* 0x002fea000383ffff */
[----:B------:R-:W-:Y:S05]  /*e7f0*/  BRA `(.L_x_541) ;  /* 0xffffff3000407947 */ /* 0x000fea000383ffff */
.L_x_382:
[----:B-1----:R1:W2:Y:S02]  /*e800*/  SYNCS.PHASECHK.TRANS64.TRYWAIT P1, [R5+URZ+0x22830], R10 ;  /* 0x0228300a050075a7 */ /* 0x0022a4000802017f */
[----:B--2---:R-:W-:Y:S05]  /*e810*/  @!P1 NANOSLEEP.SYNCS 0x989680 ;  /* 0x009896800000995d */ /* 0x004fea0003900000 */
[----:B------:R-:W2:Y:S02]  /*e820*/  @!P1 SYNCS.PHASECHK.TRANS64 P1, [R5+URZ+0x22830], R10 ;  /* 0x0228300a050095a7 */ /* 0x000ea4000802007f */
[----:B--2---:R-:W-:Y:S05]  /*e830*/  @!P1 BRA `(.L_x_382) ;  /* 0xfffffffc00f09947 */ /* 0x004fea000383ffff */
[----:B------:R-:W-:Y:S05]  /*e840*/  BRA `(.L_x_381) ;  /* 0xffffff30006c7947 */ /* 0x000fea000383ffff */
.L_x_386:
[----:B---3--:R3:W4:Y:S02]  /*e850*/  SYNCS.PHASECHK.TRANS64.TRYWAIT P2, [R5+URZ+0x22850], R10 ;  /* 0x0228500a050075a7 */ /* 0x008724000804017f */
[----:B----4-:R-:W-:Y:S05]  /*e860*/  @!P2 NANOSLEEP.SYNCS 0x989680 ;  /* 0x009896800000a95d */ /* 0x010fea0003900000 */
[----:B------:R-:W4:Y:S02]  /*e870*/  @!P2 SYNCS.PHASECHK.TRANS64 P2, [R5+URZ+0x22850], R10 ;  /* 0x0228500a0500a5a7 */ /* 0x000f24000804007f */
[----:B----4-:R-:W-:Y:S05]  /*e880*/  @!P2 BRA `(.L_x_386) ;  /* 0xfffffffc00f0a947 */ /* 0x010fea000383ffff */
[----:B------:R-:W-:Y:S05]  /*e890*/  BRA `(.L_x_385) ;  /* 0xffffff4400e07947 */ /* 0x000fea000383ffff */
.L_x_391:
[----:B-1----:R-:W-:-:S04]  /*e8a0*/  IMAD.U32 R0, RZ, RZ, UR23 ;  /* 0x00000017ff007e24 */ /* 0x002fc8000f8e00ff */
[----:B------:R1:W2:Y:S03]  /*e8b0*/  SYNCS.PHASECHK.TRANS64.TRYWAIT P3, [R0+URZ+0x22830], R5 ;  /* 0x02283005000075a7 */ /* 0x0002a6000806017f */
[----:B--2---:R-:W-:Y:S05]  /*e8c0*/  @!P3 NANOSLEEP.SYNCS 0x989680 ;  /* 0x009896800000b95d */ /* 0x004fea0003900000 */
[----:B------:R-:W2:Y:S02]  /*e8d0*/  @!P3 SYNCS.PHASECHK.TRANS64 P3, [R0+URZ+0x22830], R5 ;  /* 0x022830050000b5a7 */ /* 0x000ea4000806007f */
[----:B--2---:R-:W-:Y:S05]  /*e8e0*/  @!P3 BRA `(.L_x_391) ;  /* 0xfffffffc00ecb947 */ /* 0x004fea000383ffff */
[----:B------:R-:W-:Y:S05]  /*e8f0*/  BRA `(.L_x_390) ;  /* 0xffffff4800f07947 */ /* 0x000fea000383ffff */
.L_x_395:
[----:B-1----:R1:W2:Y:S02]  /*e900*/  SYNCS.PHASECHK.TRANS64.TRYWAIT P3, [R186+URZ+0x22850], R5 ;  /* 0x02285005ba0075a7 */ /* 0x0022a4000806017f */
[----:B--2---:R-:W-:Y:S05]  /*e910*/  @!P3 NANOSLEEP.SYNCS 0x989680 ;  /* 0x009896800000b95d */ /* 0x004fea0003900000 */
[----:B------:R-:W2:Y:S02]  /*e920*/  @!P3 SYNCS.PHASECHK.TRANS64 P3, [R186+URZ+0x22850], R5 ;  /* 0x02285005ba00b5a7 */ /* 0x000ea4000806007f */
[----:B--2---:R-:W-:Y:S05]  /*e930*/  @!P3 BRA `(.L_x_395) ;  /* 0xfffffffc00f0b947 */ /* 0x004fea000383ffff */
[----:B------:R-:W-:Y:S05]  /*e940*/  BRA `(.L_x_394) ;  /* 0xffffff6400107947 */ /* 0x000fea000383ffff */
.L_x_438:
[----:B------:R-:W1:Y:S01]  /*e950*/  S2R R4, SR_TID.X ;  /* 0x0000000000047919 */ /* 0x000e620000002100 */
[----:B------:R-:W-:Y:S01]  /*e960*/  BSSY B0, `(.L_x_542) ;  /* 0x000000a000007945 */ /* 0x000fe20003800000 */
[----:B0-----:R-:W-:Y:S02]  /*e970*/  IMAD.MOV.U32 R12, RZ, RZ, RZ ;  /* 0x000000ffff0c7224 */ /* 0x001fe400078e00ff */
[----:B------:R-:W-:Y:S02]  /*e980*/  IMAD.MOV.U32 R11, RZ, RZ, 0x1f ;  /* 0x0000001fff0b7424 */ /* 0x000fe400078e00ff */
[----:B------:R-:W-:Y:S01]  /*e990*/  IMAD.MOV.U32 R15, RZ, RZ, -0x1 ;  /* 0xffffffffff0f7424 */ /* 0x000fe200078e00ff */
[----:B-1----:R-:W-:-:S04]  /*e9a0*/  SHF.R.U32.HI R4, RZ, 0x5, R4 ;  /* 0x00000005ff047819 */ /* 0x002fc80000011604 */
[----:B------:R-:W-:-:S05]  /*e9b0*/  LOP3.LUT R4, R4, 0x3, RZ, 0xc0, !PT ;  /* 0x0000000304047812 */ /* 0x000fca00078ec0ff */
[----:B------:R-:W-:-:S07]  /*e9c0*/  IMAD.MOV.U32 R13, RZ, RZ, R4 ;  /* 0x000000ffff0d7224 */ /* 0x000fce00078e0004 */
[----:B------:R-:W-:Y:S05]  /*e9d0*/  WARPSYNC.COLLECTIVE R15, `(.L_x_543) ;  /* 0x000000000f087348 */ /* 0x000fea0003c00000 */
[----:B------:R0:W1:Y:S02]  /*e9e0*/  SHFL.IDX P6, R14, R13, R12, R11 ;  /* 0x0000000c0d0e7389 */ /* 0x00006400000c000b */
[----:B01----:R-:W-:Y:S01]  /*e9f0*/  ENDCOLLECTIVE ;  /* 0x000000000000791b */ /* 0x003fe20003800000 */
.L_x_543:
[----:B------:R-:W-:Y:S05]  /*ea00*/  BSYNC B0 ;  /* 0x0000000000007941 */ /* 0x000fea0003800000 */
.L_x_542:
[----:B------:R-:W-:Y:S05]  /*ea10*/  BRA `(.L_x_544) ;  /* 0xffffffb400447947 */ /* 0x000fea000383ffff */
.L_x_440:
[----:B------:R-:W-:Y:S01]  /*ea20*/  BSSY B0, `(.L_x_545) ;  /* 0x0000006000007945 */ /* 0x000fe20003800000 */
[----:B------:R-:W-:-:S07]  /*ea30*/  IMAD.MOV.U32 R15, RZ, RZ, -0x1 ;  /* 0xffffffffff0f7424 */ /* 0x000fce00078e00ff */
[----:B012---:R-:W-:Y:S05]  /*ea40*/  WARPSYNC.COLLECTIVE R15, `(.L_x_546) ;  /* 0x000000000f0c7348 */ /* 0x007fea0003c00000 */
[----:B------:R-:W-:Y:S02]  /*ea50*/  ELECT P6, UR62, PT ;  /* 0x00000000003e782f */ /* 0x000fe400038c0000 */
[----:B------:R-:W-:Y:S01]  /*ea60*/  MOV R14, UR62 ;  /* 0x0000003e000e7c02 */ /* 0x000fe20008000f00 */
[----:B012---:R-:W-:Y:S10]  /*ea70*/  ENDCOLLECTIVE ;  /* 0x000000000000791b */ /* 0x007ff40003800000 */
.L_x_546:
[----:B------:R-:W-:Y:S05]  /*ea80*/  BSYNC B0 ;  /* 0x0000000000007941 */ /* 0x000fea0003800000 */
.L_x_545:
[----:B------:R-:W-:Y:S05]  /*ea90*/  BRA `(.L_x_547) ;  /* 0xffffffb400487947 */ /* 0x000fea000383ffff */
.L_x_442:
[----:B--2---:R2:W3:Y:S02]  /*eaa0*/  SYNCS.PHASECHK.TRANS64.TRYWAIT P0, [R0+URZ+0x22840], R2 ;  /* 0x02284002000075a7 */ /* 0x0044e4000800017f */
[----:B---3--:R-:W-:Y:S05]  /*eab0*/  @!P0 NANOSLEEP.SYNCS 0x989680 ;  /* 0x009896800000895d */ /* 0x008fea0003900000 */
[----:B------:R-:W3:Y:S02]  /*eac0*/  @!P0 SYNCS.PHASECHK.TRANS64 P0, [R0+URZ+0x22840], R2 ;  /* 0x02284002000085a7 */ /* 0x000ee4000800007f */
[----:B---3--:R-:W-:Y:S05]  /*ead0*/  @!P0 BRA `(.L_x_442) ;  /* 0xfffffffc00f08947 */ /* 0x008fea000383ffff */
[----:B------:R-:W-:Y:S05]  /*eae0*/  BRA `(.L_x_548) ;  /* 0xffffffb400b47947 */ /* 0x000fea000383ffff */
.L_x_446:
[----:B------:R-:W2:Y:S01]  /*eaf0*/  LDL.LU R11, [R1+0x3c] ;  /* 0x00003c00010b7983 */ /* 0x000ea20000300800 */
[----:B------:R-:W-:Y:S02]  /*eb00*/  IMAD.MOV.U32 R13, RZ, RZ, R2 ;  /* 0x000000ffff0d7224 */ /* 0x000fe400078e0002 */
[----:B------:R-:W-:Y:S02]  /*eb10*/  IMAD.MOV.U32 R12, RZ, RZ, RZ ;  /* 0x000000ffff0c7224 */ /* 0x000fe400078e00ff */
[----:B------:R-:W-:Y:S02]  /*eb20*/  IMAD.MOV.U32 R15, RZ, RZ, -0x1 ;  /* 0xffffffffff0f7424 */ /* 0x000fe400078e00ff */
[----:B------:R-:W-:-:S04]  /*eb30*/  IMAD.IADD R3, R8, 0x1, R17 ;  /* 0x0000000108037824 */ /* 0x000fc800078e0211 */
[----:B------:R-:W-:Y:S02]  /*eb40*/  VIADD R5, R3, 0x10 ;  /* 0x0000001003057836 */ /* 0x000fe40000000000 */
[----:B--2---:R-:W-:Y:S02]  /*eb50*/  IMAD R4, R11, R7, RZ ;  /* 0x000000070b047224 */ /* 0x004fe400078e02ff */
[----:B------:R-:W-:-:S03]  /*eb60*/  IMAD.MOV.U32 R11, RZ, RZ, 0x181f ;  /* 0x0000181fff0b7424 */ /* 0x000fc600078e00ff */
[----:B------:R-:W-:-:S13]  /*eb70*/  ISETP.GE.AND P1, PT, R3, R4, PT ;  /* 0x000000040300720c */ /* 0x000fda0003f26270 */
[----:B-----5:R-:W-:Y:S05]  /*eb80*/  WARPSYNC.COLLECTIVE R15, `(.L_x_549) ;  /* 0x000000000f087348 */ /* 0x020fea0003c00000 */
[----:B------:R0:W1:Y:S02]  /*eb90*/  SHFL.IDX P6, R14, R13, R12, R11 ;  /* 0x0000000c0d0e7389 */ /* 0x00006400000c000b */
[----:B01---5:R-:W-:Y:S01]  /*eba0*/  ENDCOLLECTIVE ;  /* 0x000000000000791b */ /* 0x023fe20003800000 */
.L_x_549:
[----:B------:R-:W-:Y:S02]  /*ebb0*/  IMAD.MOV.U32 R13, RZ, RZ, R0 ;  /* 0x000000ffff0d7224 */ /* 0x000fe400078e0000 */
[----:B------:R-:W-:-:S07]  /*ebc0*/  IMAD.MOV.U32 R6, RZ, RZ, R14 ;  /* 0x000000ffff067224 */ /* 0x000fce00078e000e */
[----:B------:R-:W-:Y:S05]  /*ebd0*/  WARPSYNC.COLLECTIVE R15, `(.L_x_550) ;  /* 0x000000000f087348 */ /* 0x000fea0003c00000 */
[----:B------:R0:W1:Y:S02]  /*ebe0*/  SHFL.IDX P6, R14, R13, R12, R11 ;  /* 0x0000000c0d0e7389 */ /* 0x00006400000c000b */
[----:B01----:R-:W-:Y:S01]  /*ebf0*/  ENDCOLLECTIVE ;  /* 0x000000000000791b */ /* 0x003fe20003800000 */
.L_x_550:
[----:B------:R-:W-:Y:S02]  /*ec00*/  IMAD.MOV.U32 R13, RZ, RZ, R2 ;  /* 0x000000ffff0d7224 */ /* 0x000fe400078e0002 */
[----:B------:R-:W-:Y:S02]  /*ec10*/  IMAD.MOV.U32 R12, RZ, RZ, 0x1 ;  /* 0x00000001ff0c7424 */ /* 0x000fe400078e00ff */
[----:B------:R-:W-:-:S07]  /*ec20*/  IMAD.MOV.U32 R7, RZ, RZ, R14 ;  /* 0x000000ffff077224 */ /* 0x000fce00078e000e */
[----:B------:R-:W-:Y:S05]  /*ec30*/  WARPSYNC.COLLECTIVE R15, `(.L_x_551) ;  /* 0x000000000f087348 */ /* 0x000fea0003c00000 */
[----:B------:R0:W1:Y:S02]  /*ec40*/  SHFL.IDX P6, R14, R13, R12, R11 ;  /* 0x0000000c0d0e7389 */ /* 0x00006400000c000b */
[----:B01----:R-:W-:Y:S01]  /*ec50*/  ENDCOLLECTIVE ;  /* 0x000000000000791b */ /* 0x003fe20003800000 */
.L_x_551:
        /* <DEDUP_REMOVED lines=15> */
.L_x_552:
[----:B------:R-:W-:Y:S02]  /*ed50*/  IMAD.MOV.U32 R13, RZ, RZ, R2 ;  /* 0x000000ffff0d7224 */ /* 0x000fe400078e0002 */
[----:B------:R-:W-:Y:S02]  /*ed60*/  IMAD.MOV.U32 R12, RZ, RZ, 0x2 ;  /* 0x00000002ff0c7424 */ /* 0x000fe400078e00ff */
[----:B------:R-:W-:-:S07]  /*ed70*/  IMAD.MOV.U32 R5, RZ, RZ, R14 ;  /* 0x000000ffff057224 */ /* 0x000fce00078e000e */
[----:B------:R-:W-:Y:S05]  /*ed80*/  WARPSYNC.COLLECTIVE R15, `(.L_x_553) ;  /* 0x000000000f087348 */ /* 0x000fea0003c00000 */
[----:B------:R0:W1:Y:S02]  /*ed90*/  SHFL.IDX P6, R14, R13, R12, R11 ;  /* 0x0000000c0d0e7389 */ /* 0x00006400000c000b */
[----:B01----:R-:W-:Y:S01]  /*eda0*/  ENDCOLLECTIVE ;  /* 0x000000000000791b */ /* 0x003fe20003800000 */
.L_x_553:
[----:B------:R-:W-:-:S05]  /*edb0*/  @!P1 LEA R5, P2, R10, R5, 0x1 ;  /* 0x000000050a059211 */ /* 0x000fca00078408ff */
[----:B------:R-:W-:-:S04]  /*edc0*/  @!P1 IMAD.X R6, RZ, RZ, R6, P2 ;  /* 0x000000ffff069224 */ /* 0x000fc800010e0606 */
[----:B------:R-:W-:Y:S02]  /*edd0*/  @!P1 IMAD.MOV.U32 R7, RZ, RZ, R6 ;  /* 0x000000ffff079224 */ /* 0x000fe400078e0006 */
[----:B------:R-:W-:Y:S02]  /*ede0*/  @!P1 IMAD.MOV.U32 R6, RZ, RZ, R5 ;  /* 0x000000ffff069224 */ /* 0x000fe400078e0005 */
[----:B------:R-:W-:Y:S02]  /*edf0*/  IMAD.MOV.U32 R13, RZ, RZ, R0 ;  /* 0x000000ffff0d7224 */ /* 0x000fe400078e0000 */
[----:B------:R-:W-:Y:S01]  /*ee00*/  VIADD R5, R3, 0x20 ;  /* 0x0000002003057836 */ /* 0x000fe20000000000 */
[----:B------:R-:W-:Y:S01]  /*ee10*/  @!PT LDS RZ, [RZ] ;  /* 0x00000000fffff984 */ /* 0x000fe20000000800 */
[----:B------:R-:W-:Y:S01]  /*ee20*/  @!PT LDS RZ, [RZ] ;  /* 0x00000000fffff984 */ /* 0x000fe20000000800 */
[----:B------:R-:W-:Y:S01]  /*ee30*/  @!PT LDS RZ, [RZ] ;  /* 0x00000000fffff984 */ /* 0x000fe20000000800 */
[----:B------:R0:W-:Y:S04]  /*ee40*/  @!P1 LDGSTS.E.BYPASS.LTC128B.128 [R9+0x18c00], desc[UR40][R6.64], !P0 ;  /* 0x18c0000006099fae */ /* 0x0001e8000c101d68 */
[----:B------:R-:W-:Y:S01]  /*ee50*/  ISETP.GE.AND P1, PT, R5, R4, PT ;  /* 0x000000040500720c */ /* 0x000fe20003f26270 */
[----:B0-----:R-:W-:-:S12]  /*ee60*/  IMAD.MOV.U32 R6, RZ, RZ, R14 ;  /* 0x000000ffff067224 */ /* 0x001fd800078e000e */
[----:B------:R-:W-:Y:S05]  /*ee70*/  WARPSYNC.COLLECTIVE R15, `(.L_x_554) ;  /* 0x000000000f087348 */ /* 0x000fea0003c00000 */
[----:B------:R0:W1:Y:S02]  /*ee80*/  SHFL.IDX P6, R14, R13, R12, R11 ;  /* 0x0000000c0d0e7389 */ /* 0x00006400000c000b */
[----:B01----:R-:W-:Y:S01]  /*ee90*/  ENDCOLLECTIVE ;  /* 0x000000000000791b */ /* 0x003fe20003800000 */
.L_x_554:
[----:B------:R-:W-:Y:S02]  /*eea0*/  IMAD.MOV.U32 R13, RZ, RZ, R2 ;  /* 0x000000ffff0d7224 */ /* 0x000fe400078e0002 */
[----:B------:R-:W-:Y:S02]  /*eeb0*/  IMAD.MOV.U32 R12, RZ, RZ, 0x3 ;  /* 0x00000003ff0c7424 */ /* 0x000fe400078e00ff */
[----:B------:R-:W-:-:S07]  /*eec0*/  IMAD.MOV.U32 R5, RZ, RZ, R14 ;  /* 0x000000ffff057224 */ /* 0x000fce00078e000e */
[----:B------:R-:W-:Y:S05]  /*eed0*/  WARPSYNC.COLLECTIVE R15, `(.L_x_555) ;  /* 0x000000000f087348 */ /* 0x000fea0003c00000 */
[----:B------:R0:W1:Y:S02]  /*eee0*/  SHFL.IDX P6, R14, R13, R12, R11 ;  /* 0x0000000c0d0e7389 */ /* 0x00006400000c000b */
[----:B01----:R-:W-:Y:S01]  /*eef0*/  ENDCOLLECTIVE ;  /* 0x000000000000791b */ /* 0x003fe20003800000 */
.L_x_555:
        /* <DEDUP_REMOVED lines=15> */
.L_x_556:
[----:B------:R-:W-:Y:S02]  /*eff0*/  IMAD.MOV.U32 R13, RZ, RZ, R2 ;  /* 0x000000ffff0d7224 */ /* 0x000fe400078e0002 */
[----:B------:R-:W-:Y:S02]  /*f000*/  IMAD.MOV.U32 R12, RZ, RZ, 0x4 ;  /* 0x00000004ff0c7424 */ /* 0x000fe400078e00ff */
[----:B------:R-:W-:-:S07]  /*f010*/  IMAD.MOV.U32 R5, RZ, RZ, R14 ;  /* 0x000000ffff057224 */ /* 0x000fce00078e000e */
[----:B------:R-:W-:Y:S05]  /*f020*/  WARPSYNC.COLLECTIVE R15, `(.L_x_557) ;  /* 0x000000000f087348 */ /* 0x000fea0003c00000 */
[----:B------:R0:W1:Y:S02]  /*f030*/  SHFL.IDX P6, R14, R13, R12, R11 ;  /* 0x0000000c0d0e7389 */ /* 0x00006400000c000b */
[----:B01----:R-:W-:Y:S01]  /*f040*/  ENDCOLLECTIVE ;  /* 0x000000000000791b */ /* 0x003fe20003800000 */
.L_x_557:
        /* <DEDUP_REMOVED lines=15> */
.L_x_558:
[----:B------:R-:W-:Y:S02]  /*f140*/  IMAD.MOV.U32 R13, RZ, RZ, R2 ;  /* 0x000000ffff0d7224 */ /* 0x000fe400078e0002 */
[----:B------:R-:W-:Y:S02]  /*f150*/  IMAD.MOV.U32 R12, RZ, RZ, 0x5 ;  /* 0x00000005ff0c7424 */ /* 0x000fe400078e00ff */
[----:B------:R-:W-:-:S07]  /*f160*/  IMAD.MOV.U32 R5, RZ, RZ, R14 ;  /* 0x000000ffff057224 */ /* 0x000fce00078e000e */
[----:B------:R-:W-:Y:S05]  /*f170*/  WARPSYNC.COLLECTIVE R15, `(.L_x_559) ;  /* 0x000000000f087348 */ /* 0x000fea0003c00000 */
[----:B------:R0:W1:Y:S02]  /*f180*/  SHFL.IDX P6, R14, R13, R12, R11 ;  /* 0x0000000c0d0e7389 */ /* 0x00006400000c000b */
[----:B01----:R-:W-:Y:S01]  /*f190*/  ENDCOLLECTIVE ;  /* 0x000000000000791b */ /* 0x003fe20003800000 */
.L_x_559:
        /* <DEDUP_REMOVED lines=15> */
.L_x_560:
[----:B------:R-:W-:Y:S02]  /*f290*/  IMAD.MOV.U32 R13, RZ, RZ, R2 ;  /* 0x000000ffff0d7224 */ /* 0x000fe400078e0002 */
[----:B------:R-:W-:Y:S02]  /*f2a0*/  IMAD.MOV.U32 R12, RZ, RZ, 0x6 ;  /* 0x00000006ff0c7424 */ /* 0x000fe400078e00ff */
[----:B------:R-:W-:-:S07]  /*f2b0*/  IMAD.MOV.U32 R5, RZ, RZ, R14 ;  /* 0x000000ffff057224 */ /* 0x000fce00078e000e */
[----:B------:R-:W-:Y:S05]  /*f2c0*/  WARPSYNC.COLLECTIVE R15, `(.L_x_561) ;  /* 0x000000000f087348 */ /* 0x000fea0003c00000 */
[----:B------:R0:W1:Y:S02]  /*f2d0*/  SHFL.IDX P6, R14, R13, R12, R11 ;  /* 0x0000000c0d0e7389 */ /* 0x00006400000c000b */
[----:B01----:R-:W-:Y:S01]  /*f2e0*/  ENDCOLLECTIVE ;  /* 0x000000000000791b */ /* 0x003fe20003800000 */
.L_x_561:
[----:B------:R-:W-:-:S05]  /*f2f0*/  @!P1 LEA R5, P2, R10, R5, 0x1 ;  /* 0x000000050a059211 */ /* 0x000fca00078408ff */
[----:B------:R-:W-:-:S04]  /*f300*/  @!P1 IMAD.X R6, RZ, RZ, R6, P2 ;  /* 0x000000ffff069224 */ /* 0x000fc800010e0606 */
[----:B------:R-:W-:Y:S02]  /*f310*/  @!P1 IMAD.MOV.U32 R7, RZ, RZ, R6 ;  /* 0x000000ffff079224 */ /* 0x000fe400078e0006 */
[----:B------:R-:W-:Y:S02]  /*f320*/  @!P1 IMAD.MOV.U32 R6, RZ, RZ, R5 ;  /* 0x000000ffff069224 */ /* 0x000fe400078e0005 */
[----:B------:R-:W-:-:S03]  /*f330*/  IMAD.MOV.U32 R13, RZ, RZ, R0 ;  /* 0x000000ffff0d7224 */ /* 0x000fc600078e0000 */
        /* <DEDUP_REMOVED lines=8> */
.L_x_562:
[----:B------:R-:W-:-:S05]  /*f3c0*/  VIADD R7, R3, 0x60 ;  /* 0x0000006003077836 */ /* 0x000fca0000000000 */
[----:B------:R-:W-:Y:S01]  /*f3d0*/  ISETP.GE.AND P1, PT, R7, R4, PT ;  /* 0x000000040700720c */ /* 0x000fe20003f26270 */
[----:B------:R-:W-:Y:S02]  /*f3e0*/  IMAD.MOV.U32 R13, RZ, RZ, R2 ;  /* 0x000000ffff0d7224 */ /* 0x000fe400078e0002 */
[----:B------:R-:W-:Y:S02]  /*f3f0*/  IMAD.MOV.U32 R12, RZ, RZ, 0x7 ;  /* 0x00000007ff0c7424 */ /* 0x000fe400078e00ff */
[----:B------:R-:W-:-:S08]  /*f400*/  IMAD.MOV.U32 R5, RZ, RZ, R14 ;  /* 0x000000ffff057224 */ /* 0x000fd000078e000e */
[----:B------:R-:W-:Y:S05]  /*f410*/  WARPSYNC.COLLECTIVE R15, `(.L_x_563) ;  /* 0x000000000f087348 */ /* 0x000fea0003c00000 */
[----:B------:R0:W1:Y:S02]  /*f420*/  SHFL.IDX P6, R14, R13, R12, R11 ;  /* 0x0000000c0d0e7389 */ /* 0x00006400000c000b */
[----:B01----:R-:W-:Y:S01]  /*f430*/  ENDCOLLECTIVE ;  /* 0x000000000000791b */ /* 0x003fe20003800000 */
.L_x_563:
[----:B------:R-:W-:-:S05]  /*f440*/  @!P1 LEA R5, P2, R10, R5, 0x1 ;  /* 0x000000050a059211 */ /* 0x000fca00078408ff */
[----:B------:R-:W-:-:S04]  /*f450*/  @!P1 IMAD.X R6, RZ, RZ, R6, P2 ;  /* 0x000000ffff069224 */ /* 0x000fc800010e0606 */
[----:B------:R-:W-:Y:S02]  /*f460*/  @!P1 IMAD.MOV.U32 R7, RZ, RZ, R6 ;  /* 0x000000ffff079224 */ /* 0x000fe400078e0006 */
[----:B------:R-:W-:Y:S02]  /*f470*/  IMAD.MOV.U32 R13, RZ, RZ, R0 ;  /* 0x000000ffff0d7224 */ /* 0x000fe400078e0000 */
[----:B------:R-:W-:-:S05]  /*f480*/  @!P1 IMAD.MOV.U32 R6, RZ, RZ, R5 ;  /* 0x000000ffff069224 */ /* 0x000fca00078e0005 */
[----:B------:R-:W-:Y:S01]  /*f490*/  @!PT LDS RZ, [RZ] ;  /* 0x00000000fffff984 */ /* 0x000fe20000000800 */
[----:B------:R-:W-:Y:S01]  /*f4a0*/  @!PT LDS RZ, [RZ] ;  /* 0x00000000fffff984 */ /* 0x000fe20000000800 */
[----:B------:R-:W-:Y:S01]  /*f4b0*/  @!PT LDS RZ, [RZ] ;  /* 0x00000000fffff984 */ /* 0x000fe20000000800 */
[----:B------:R0:W-:Y:S01]  /*f4c0*/  @!P1 LDGSTS.E.BYPASS.LTC128B.128 [R9+0x1b400], desc[UR40][R6.64], !P0 ;  /* 0x1b40000006099fae */ /* 0x0001e2000c101d68 */
[----:B------:R-:W-:-:S07]  /*f4d0*/  IMAD.MOV.U32 R5, RZ, RZ, R14 ;  /* 0x000000ffff057224 */ /* 0x000fce00078e000e */
[----:B0-----:R-:W-:Y:S05]  /*f4e0*/  WARPSYNC.COLLECTIVE R15, `(.L_x_564) ;  /* 0x000000000f087348 */ /* 0x001fea0003c00000 */
[----:B------:R1:W2:Y:S02]  /*f4f0*/  SHFL.IDX P6, R14, R13, R12, R11 ;  /* 0x0000000c0d0e7389 */ /* 0x0002a400000c000b */
[----:B012---:R-:W-:Y:S01]  /*f500*/  ENDCOLLECTIVE ;  /* 0x000000000000791b */ /* 0x007fe20003800000 */
.L_x_564:
[----:B------:R-:W-:Y:S01]  /*f510*/  IMAD.MOV.U32 R0, RZ, RZ, R14 ;  /* 0x000000ffff007224 */ /* 0x000fe200078e000e */
[----:B------:R-:W-:Y:S06]  /*f520*/  BRA `(.L_x_565) ;  /* 0xffffffb8005c7947 */ /* 0x000fec000383ffff */
.L_x_449:
[----:B0-----:R-:W2:Y:S02]  /*f530*/  LDL R2, [R1+0x4] ;  /* 0x0000040001027983 */ /* 0x001ea40000100800 */
[----:B--2---:R0:W1:Y:S02]  /*f540*/  SYNCS.PHASECHK.TRANS64.TRYWAIT P0, [R2+URZ+0x22820], R0 ;  /* 0x02282000020075a7 */ /* 0x004064000800017f */
[----:B-1----:R-:W-:Y:S05]  /*f550*/  @!P0 NANOSLEEP.SYNCS 0x989680 ;  /* 0x009896800000895d */ /* 0x002fea0003900000 */
[----:B------:R-:W1:Y:S02]  /*f560*/  @!P0 SYNCS.PHASECHK.TRANS64 P0, [R2+URZ+0x22820], R0 ;  /* 0x02282000020085a7 */ /* 0x000e64000800007f */
[----:B-1----:R-:W-:Y:S05]  /*f570*/  @!P0 BRA `(.L_x_449) ;  /* 0xfffffffc00ec8947 */ /* 0x002fea000383ffff */
[----:B------:R-:W-:Y:S05]  /*f580*/  BRA `(.L_x_566) ;  /* 0xffffffb800bc7947 */ /* 0x000fea000383ffff */
.L_x_453:
[----:B0-----:R0:W1:Y:S02]  /*f590*/  SYNCS.PHASECHK.TRANS64.TRYWAIT P0, [R2+URZ+0x22860], R0 ;  /* 0x02286000020075a7 */ /* 0x001064000800017f */
[----:B-1----:R-:W-:Y:S05]  /*f5a0*/  @!P0 NANOSLEEP.SYNCS 0x989680 ;  /* 0x009896800000895d */ /* 0x002fea0003900000 */
[----:B------:R-:W1:Y:S02]  /*f5b0*/  @!P0 SYNCS.PHASECHK.TRANS64 P0, [R2+URZ+0x22860], R0 ;  /* 0x02286000020085a7 */ /* 0x000e64000800007f */
[----:B-1----:R-:W-:Y:S05]  /*f5c0*/  @!P0 BRA `(.L_x_453) ;  /* 0xfffffffc00f08947 */ /* 0x002fea000383ffff */
[----:B------:R-:W-:Y:S05]  /*f5d0*/  BRA `(.L_x_567) ;  /* 0xffffffb800ec7947 */ /* 0x000fea000383ffff */
.L_x_468:
[----:B-1----:R1:W2:Y:S02]  /*f5e0*/  SYNCS.PHASECHK.TRANS64.TRYWAIT P0, [R3+URZ+0x22840], R2 ;  /* 0x02284002030075a7 */ /* 0x0022a4000800017f */
[----:B--2---:R-:W-:Y:S05]  /*f5f0*/  @!P0 NANOSLEEP.SYNCS 0x989680 ;  /* 0x009896800000895d */ /* 0x004fea0003900000 */
[----:B------:R-:W2:Y:S02]  /*f600*/  @!P0 SYNCS.PHASECHK.TRANS64 P0, [R3+URZ+0x22840], R2 ;  /* 0x02284002030085a7 */ /* 0x000ea4000800007f */
[----:B--2---:R-:W-:Y:S05]  /*f610*/  @!P0 BRA `(.L_x_468) ;  /* 0xfffffffc00f08947 */ /* 0x004fea000383ffff */
[----:B------:R-:W-:Y:S05]  /*f620*/  BRA `(.L_x_568) ;  /* 0xffffffc4001c7947 */ /* 0x000fea000383ffff */
.L_x_473:
[----:B0-----:R0:W2:Y:S02]  /*f630*/  SYNCS.PHASECHK.TRANS64.TRYWAIT P0, [R3+URZ+0x22860], R2 ;  /* 0x02286002030075a7 */ /* 0x0010a4000800017f */
[----:B--2---:R-:W-:Y:S05]  /*f640*/  @!P0 NANOSLEEP.SYNCS 0x989680 ;  /* 0x009896800000895d */ /* 0x004fea0003900000 */
[----:B------:R-:W2:Y:S02]  /*f650*/  @!P0 SYNCS.PHASECHK.TRANS64 P0, [R3+URZ+0x22860], R2 ;  /* 0x02286002030085a7 */ /* 0x000ea4000800007f */
[----:B--2---:R-:W-:Y:S05]  /*f660*/  @!P0 BRA `(.L_x_473) ;  /* 0xfffffffc00f08947 */ /* 0x004fea000383ffff */
[----:B------:R-:W-:Y:S05]  /*f670*/  BRA `(.L_x_569) ;  /* 0xffffffc400a47947 */ /* 0x000fea000383ffff */
.L_x_484:
[----:B0-----:R0:W1:Y:S02]  /*f680*/  SYNCS.PHASECHK.TRANS64.TRYWAIT P0, [R2+URZ+0x22840], R3 ;  /* 0x02284003020075a7 */ /* 0x001064000800017f */
[----:B-1----:R-:W-:Y:S05]  /*f690*/  @!P0 NANOSLEEP.SYNCS 0x989680 ;  /* 0x009896800000895d */ /* 0x002fea0003900000 */
[----:B------:R-:W1:Y:S02]  /*f6a0*/  @!P0 SYNCS.PHASECHK.TRANS64 P0, [R2+URZ+0x22840], R3 ;  /* 0x02284003020085a7 */ /* 0x000e64000800007f */
[----:B-1----:R-:W-:Y:S05]  /*f6b0*/  @!P0 BRA `(.L_x_484) ;  /* 0xfffffffc00f08947 */ /* 0x002fea000383ffff */
[----:B------:R-:W-:Y:S05]  /*f6c0*/  BRA `(.L_x_570) ;  /* 0xffffffcc00b47947 */ /* 0x000fea000383ffff */
.L_x_489:
[----:B-1----:R1:W2:Y:S02]  /*f6d0*/  SYNCS.PHASECHK.TRANS64.TRYWAIT P0, [R2+URZ+0x22860], R3 ;  /* 0x02286003020075a7 */ /* 0x0022a4000800017f */
[----:B--2---:R-:W-:Y:S05]  /*f6e0*/  @!P0 NANOSLEEP.SYNCS 0x989680 ;  /* 0x009896800000895d */ /* 0x004fea0003900000 */
[----:B------:R-:W2:Y:S02]  /*f6f0*/  @!P0 SYNCS.PHASECHK.TRANS64 P0, [R2+URZ+0x22860], R3 ;  /* 0x02286003020085a7 */ /* 0x000ea4000800007f */
[----:B--2---:R-:W-:Y:S05]  /*f700*/  @!P0 BRA `(.L_x_489) ;  /* 0xfffffffc00f08947 */ /* 0x004fea000383ffff */
[----:B------:R-:W-:Y:S05]  /*f710*/  BRA `(.L_x_571) ;  /* 0xffffffd000387947 */ /* 0x000fea000383ffff */
.L_x_500:
[----:B0-----:R0:W1:Y:S02]  /*f720*/  SYNCS.PHASECHK.TRANS64.TRYWAIT P0, [R2+URZ+0x22840], R3 ;  /* 0x02284003020075a7 */ /* 0x001064000800017f */
[----:B-1----:R-:W-:Y:S05]  /*f730*/  @!P0 NANOSLEEP.SYNCS 0x989680 ;  /* 0x009896800000895d */ /* 0x002fea0003900000 */
[----:B------:R-:W1:Y:S02]  /*f740*/  @!P0 SYNCS.PHASECHK.TRANS64 P0, [R2+URZ+0x22840], R3 ;  /* 0x02284003020085a7 */ /* 0x000e64000800007f */
[----:B-1----:R-:W-:Y:S05]  /*f750*/  @!P0 BRA `(.L_x_500) ;  /* 0xfffffffc00f08947 */ /* 0x002fea000383ffff */
[----:B------:R-:W-:Y:S05]  /*f760*/  BRA `(.L_x_572) ;  /* 0xffffffd800247947 */ /* 0x000fea000383ffff */
.L_x_505:
[----:B-1----:R1:W2:Y:S02]  /*f770*/  SYNCS.PHASECHK.TRANS64.TRYWAIT P0, [R2+URZ+0x22860], R3 ;  /* 0x02286003020075a7 */ /* 0x0022a4000800017f */
[----:B--2---:R-:W-:Y:S05]  /*f780*/  @!P0 NANOSLEEP.SYNCS 0x989680 ;  /* 0x009896800000895d */ /* 0x004fea0003900000 */
[----:B------:R-:W2:Y:S02]  /*f790*/  @!P0 SYNCS.PHASECHK.TRANS64 P0, [R2+URZ+0x22860], R3 ;  /* 0x02286003020085a7 */ /* 0x000ea4000800007f */
[----:B--2---:R-:W-:Y:S05]  /*f7a0*/  @!P0 BRA `(.L_x_505) ;  /* 0xfffffffc00f08947 */ /* 0x004fea000383ffff */
[----:B------:R-:W-:Y:S05]  /*f7b0*/  BRA `(.L_x_573) ;  /* 0xffffffd800ac7947 */ /* 0x000fea000383ffff */
.L_x_517:
[----:B------:R-:W-:Y:S01]  /*f7c0*/  BSSY B0, `(.L_x_574) ;  /* 0x0000008000007945 */ /* 0x000fe20003800000 */
[----:B------:R-:W-:Y:S02]  /*f7d0*/  IMAD.MOV.U32 R13, RZ, RZ, R16 ;  /* 0x000000ffff0d7224 */ /* 0x000fe400078e0010 */
[----:B0-----:R-:W-:Y:S02]  /*f7e0*/  IMAD.MOV.U32 R12, RZ, RZ, RZ ;  /* 0x000000ffff0c7224 */ /* 0x001fe400078e00ff */
[----:B------:R-:W-:Y:S02]  /*f7f0*/  IMAD.MOV.U32 R11, RZ, RZ, 0x1f ;  /* 0x0000001fff0b7424 */ /* 0x000fe400078e00ff */
[----:B------:R-:W-:-:S07]  /*f800*/  IMAD.MOV.U32 R15, RZ, RZ, -0x1 ;  /* 0xffffffffff0f7424 */ /* 0x000fce00078e00ff */
[----:B-1---5:R-:W-:Y:S05]  /*f810*/  WARPSYNC.COLLECTIVE R15, `(.L_x_575) ;  /* 0x000000000f087348 */ /* 0x022fea0003c00000 */
[----:B------:R0:W2:Y:S02]  /*f820*/  SHFL.IDX P6, R14, R13, R12, R11 ;  /* 0x0000000c0d0e7389 */ /* 0x0000a400000c000b */
[----:B012--5:R-:W-:Y:S01]  /*f830*/  ENDCOLLECTIVE ;  /* 0x000000000000791b */ /* 0x027fe20003800000 */
.L_x_575:
[----:B------:R-:W-:Y:S05]  /*f840*/  BSYNC B0 ;  /* 0x0000000000007941 */ /* 0x000fea0003800000 */
.L_x_574:
[----:B------:R-:W-:Y:S02]  /*f850*/  IMAD.MOV.U32 R13, RZ, RZ, R16 ;  /* 0x000000ffff0d7224 */ /* 0x000fe400078e0010 */
[----:B------:R-:W-:Y:S02]  /*f860*/  IMAD.MOV.U32 R12, RZ, RZ, 0x1 ;  /* 0x00000001ff0c7424 */ /* 0x000fe400078e00ff */
[----:B------:R-:W-:Y:S02]  /*f870*/  IMAD.MOV.U32 R11, RZ, RZ, 0x1f ;  /* 0x0000001fff0b7424 */ /* 0x000fe400078e00ff */
[----:B------:R-:W-:Y:S02]  /*f880*/  IMAD.MOV.U32 R15, RZ, RZ, -0x1 ;  /* 0xffffffffff0f7424 */ /* 0x000fe400078e00ff */
[----:B------:R-:W-:Y:S02]  /*f890*/  IMAD.IADD R5, R19, 0x1, R6 ;  /* 0x0000000113057824 */ /* 0x000fe400078e0206 */
[----:B------:R-:W-:-:S07]  /*f8a0*/  IMAD.MOV.U32 R0, RZ, RZ, R14 ;  /* 0x000000ffff007224 */ /* 0x000fce00078e000e */
[----:B------:R-:W-:Y:S05]  /*f8b0*/  WARPSYNC.COLLECTIVE R15, `(.L_x_576) ;  /* 0x000000000f087348 */ /* 0x000fea0003c00000 */
[----:B------:R0:W1:Y:S02]  /*f8c0*/  SHFL.IDX P6, R14, R13, R12, R11 ;  /* 0x0000000c0d0e7389 */ /* 0x00006400000c000b */
[----:B01----:R-:W-:Y:S01]  /*f8d0*/  ENDCOLLECTIVE ;  /* 0x000000000000791b */ /* 0x003fe20003800000 */
.L_x_576:
[----:B------:R-:W-:Y:S02]  /*f8e0*/  ULDC UR4, c[0x0][0xc3c] ;  /* 0x00030f0000047ab9 */ /* 0x000fe40000000800 */
[----:B------:R-:W-:-:S13]  /*f8f0*/  ISETP.GE.OR P1, PT, R5, UR4, !P0 ;  /* 0x0000000405007c0c */ /* 0x000fda000c726670 */
[----:B------:R-:W0:Y:S01]  /*f900*/  @!P1 LDC.64 R2, c[0x0][0xc80] ;  /* 0x00032000ff029b82 */ /* 0x000e220000000a00 */
[----:B------:R-:W-:Y:S02]  /*f910*/  IMAD.MOV.U32 R11, RZ, RZ, RZ ;  /* 0x000000ffff0b7224 */ /* 0x000fe400078e00ff */
[----:B------:R-:W-:Y:S02]  /*f920*/  IMAD.MOV.U32 R4, RZ, RZ, R14 ;  /* 0x000000ffff047224 */ /* 0x000fe400078e000e */
[----:B0-----:R-:W-:-:S06]  /*f930*/  @!P1 IMAD.WIDE R2, R5, 0x4, R2 ;  /* 0x0000000405029825 */ /* 0x001fcc00078e0202 */
[----:B------:R0:W2:Y:S01]  /*f940*/  @!P1 LDG.E R3, desc[UR40][R2.64] ;  /* 0x0000002802039981 */ /* 0x0000a2000c1e1900 */
[C---:B------:R-:W-:Y:S02]  /*f950*/  ISETP.GE.U32.AND P2, PT, R6.reuse, 0x2, PT ;  /* 0x000000020600780c */ /* 0x040fe40003f46070 */
[C---:B------:R-:W-:Y:S02]  /*f960*/  ISETP.GE.U32.AND P3, PT, R6.reuse, 0x4, PT ;  /* 0x000000040600780c */ /* 0x040fe40003f66070 */
[C---:B------:R-:W-:Y:S02]  /*f970*/  ISETP.GE.U32.AND P4, PT, R6.reuse, 0x8, PT ;  /* 0x000000080600780c */ /* 0x040fe40003f86070 */
[C---:B------:R-:W-:Y:S01]  /*f980*/  ISETP.GE.U32.AND P5, PT, R6.reuse, 0x10, PT ;  /* 0x000000100600780c */ /* 0x040fe20003fa6070 */
[----:B0-----:R-:W-:Y:S02]  /*f990*/  IMAD.MOV.U32 R2, RZ, RZ, RZ ;  /* 0x000000ffff027224 */ /* 0x001fe400078e00ff */
[----:B--2---:R-:W-:Y:S01]  /*f9a0*/  @!P1 IMAD.MOV.U32 R2, RZ, RZ, R3 ;  /* 0x000000ffff029224 */ /* 0x004fe200078e0003 */
[----:B------:R-:W-:-:S03]  /*f9b0*/  ISETP.NE.AND P1, PT, R6, RZ, PT ;  /* 0x000000ff0600720c */ /* 0x000fc60003f25270 */
[----:B------:R-:W-:-:S10]  /*f9c0*/  IMAD.MOV.U32 R13, RZ, RZ, R2 ;  /* 0x000000ffff0d7224 */ /* 0x000fd400078e0002 */
[----:B------:R-:W-:Y:S05]  /*f9d0*/  WARPSYNC.COLLECTIVE R15, `(.L_x_577) ;  /* 0x000000000f087348 */ /* 0x000fea0003c00000 */
[----:B------:R0:W1:Y:S02]  /*f9e0*/  SHFL.UP P6, R14, R13, R12, R11 ;  /* 0x0400000c0d0e7389 */ /* 0x00006400000c000b */
[----:B01----:R-:W-:Y:S01]  /*f9f0*/  ENDCOLLECTIVE ;  /* 0x000000000000791b */ /* 0x003fe20003800000 */
.L_x_577:
[----:B------:R-:W-:Y:S01]  /*fa00*/  IMAD.MOV.U32 R12, RZ, RZ, 0x2 ;  /* 0x00000002ff0c7424 */ /* 0x000fe200078e00ff */
[----:B------:R-:W-:-:S05]  /*fa10*/  SEL R5, R14, RZ, P1 ;  /* 0x000000ff0e057207 */ /* 0x000fca0000800000 */
[----:B------:R-:W-:-:S04]  /*fa20*/  IMAD.IADD R3, R2, 0x1, R5 ;  /* 0x0000000102037824 */ /* 0x000fc800078e0205 */
[----:B------:R-:W-:-:S07]  /*fa30*/  IMAD.MOV.U32 R13, RZ, RZ, R3 ;  /* 0x000000ffff0d7224 */ /* 0x000fce00078e0003 */
[----:B------:R-:W-:Y:S05]  /*fa40*/  WARPSYNC.COLLECTIVE R15, `(.L_x_578) ;  /* 0x000000000f087348 */ /* 0x000fea0003c00000 */
[----:B------:R0:W1:Y:S02]  /*fa50*/  SHFL.UP P6, R14, R13, R12, R11 ;  /* 0x0400000c0d0e7389 */ /* 0x00006400000c000b */
[----:B01----:R-:W-:Y:S01]  /*fa60*/  ENDCOLLECTIVE ;  /* 0x000000000000791b */ /* 0x003fe20003800000 */
.L_x_578:
[----:B------:R-:W-:Y:S01]  /*fa70*/  IMAD.MOV.U32 R12, RZ, RZ, 0x4 ;  /* 0x00000004ff0c7424 */ /* 0x000fe200078e00ff */
[----:B------:R-:W-:-:S05]  /*fa80*/  SEL R14, R14, RZ, P2 ;  /* 0x000000ff0e0e7207 */ /* 0x000fca0001000000 */
[----:B------:R-:W-:-:S04]  /*fa90*/  IMAD.IADD R3, R3, 0x1, R14 ;  /* 0x0000000103037824 */ /* 0x000fc800078e020e */
[----:B------:R-:W-:-:S07]  /*faa0*/  IMAD.MOV.U32 R13, RZ, RZ, R3 ;  /* 0x000000ffff0d7224 */ /* 0x000fce00078e0003 */
[----:B------:R-:W-:Y:S05]  /*fab0*/  WARPSYNC.COLLECTIVE R15, `(.L_x_579) ;  /* 0x000000000f087348 */ /* 0x000fea0003c00000 */
[----:B------:R0:W1:Y:S02]  /*fac0*/  SHFL.UP P6, R14, R13, R12, R11 ;  /* 0x0400000c0d0e7389 */ /* 0x00006400000c000b */
[----:B01----:R-:W-:Y:S01]  /*fad0*/  ENDCOLLECTIVE ;  /* 0x000000000000791b */ /* 0x003fe20003800000 */
.L_x_579:
[----:B------:R-:W-:Y:S01]  /*fae0*/  IMAD.MOV.U32 R12, RZ, RZ, 0x8 ;  /* 0x00000008ff0c7424 */ /* 0x000fe200078e00ff */
[----:B------:R-:W-:-:S05]  /*faf0*/  SEL R14, R14, RZ, P3 ;  /* 0x000000ff0e0e7207 */ /* 0x000fca0001800000 */
[----:B------:R-:W-:-:S04]  /*fb00*/  IMAD.IADD R3, R3, 0x1, R14 ;  /* 0x0000000103037824 */ /* 0x000fc800078e020e */
[----:B------:R-:W-:-:S07]  /*fb10*/  IMAD.MOV.U32 R13, RZ, RZ, R3 ;  /* 0x000000ffff0d7224 */ /* 0x000fce00078e0003 */
[----:B------:R-:W-:Y:S05]  /*fb20*/  WARPSYNC.COLLECTIVE R15, `(.L_x_580) ;  /* 0x000000000f087348 */ /* 0x000fea0003c00000 */
[----:B------:R0:W1:Y:S02]  /*fb30*/  SHFL.UP P6, R14, R13, R12, R11 ;  /* 0x0400000c0d0e7389 */ /* 0x00006400000c000b */
[----:B01----:R-:W-:Y:S01]  /*fb40*/  ENDCOLLECTIVE ;  /* 0x000000000000791b */ /* 0x003fe20003800000 */
.L_x_580:
[----:B------:R-:W-:Y:S01]  /*fb50*/  IMAD.MOV.U32 R12, RZ, RZ, 0x10 ;  /* 0x00000010ff0c7424 */ /* 0x000fe200078e00ff */
[----:B------:R-:W-:-:S05]  /*fb60*/  SEL R14, R14, RZ, P4 ;  /* 0x000000ff0e0e7207 */ /* 0x000fca0002000000 */
[----:B------:R-:W-:-:S04]  /*fb70*/  IMAD.IADD R3, R3, 0x1, R14 ;  /* 0x0000000103037824 */ /* 0x000fc800078e020e */
[----:B------:R-:W-:-:S07]  /*fb80*/  IMAD.MOV.U32 R13, RZ, RZ, R3 ;  /* 0x000000ffff0d7224 */ /* 0x000fce00078e0003 */
[----:B------:R-:W-:Y:S05]  /*fb90*/  WARPSYNC.COLLECTIVE R15, `(.L_x_581) ;  /* 0x000000000f087348 */ /* 0x000fea0003c00000 */
[----:B------:R0:W1:Y:S02]  /*fba0*/  SHFL.UP P6, R14, R13, R12, R11 ;  /* 0x0400000c0d0e7389 */ /* 0x00006400000c000b */
[----:B01----:R-:W-:Y:S01]  /*fbb0*/  ENDCOLLECTIVE ;  /* 0x000000000000791b */ /* 0x003fe20003800000 */
.L_x_581:
[----:B------:R-:W-:Y:S02]  /*fbc0*/  IMAD.MOV.U32 R12, RZ, RZ, 0x1f ;  /* 0x0000001fff0c7424 */ /* 0x000fe400078e00ff */
[----:B------:R-:W-:Y:S01]  /*fbd0*/  IMAD.MOV.U32 R11, RZ, RZ, 0x1f ;  /* 0x0000001fff0b7424 */ /* 0x000fe200078e00ff */
[----:B------:R-:W-:-:S05]  /*fbe0*/  SEL R14, R14, RZ, P5 ;  /* 0x000000ff0e0e7207 */ /* 0x000fca0002800000 */
[----:B------:R-:W-:-:S04]  /*fbf0*/  IMAD.IADD R3, R3, 0x1, R14 ;  /* 0x0000000103037824 */ /* 0x000fc800078e020e */
[----:B------:R-:W-:-:S07]  /*fc00*/  IMAD.MOV.U32 R13, RZ, RZ, R3 ;  /* 0x000000ffff0d7224 */ /* 0x000fce00078e0003 */
[----:B------:R-:W-:Y:S05]  /*fc10*/  WARPSYNC.COLLECTIVE R15, `(.L_x_582) ;  /* 0x000000000f087348 */ /* 0x000fea0003c00000 */
[----:B------:R0:W1:Y:S02]  /*fc20*/  SHFL.IDX P6, R14, R13, R12, R11 ;  /* 0x0000000c0d0e7389 */ /* 0x00006400000c000b */
[----:B01----:R-:W-:Y:S01]  /*fc30*/  ENDCOLLECTIVE ;  /* 0x000000000000791b */ /* 0x003fe20003800000 */
.L_x_582:
[----:B------:R-:W-:Y:S05]  /*fc40*/  BRA `(.L_x_583) ;  /* 0xffffffe0001c7947 */ /* 0x000fea000383ffff */
.L_x_522:
[----:B------:R-:W-:Y:S01]  /*fc50*/  BSSY B0, `(.L_x_584) ;  /* 0x0000008000007945 */ /* 0x000fe20003800000 */
[----:B-----5:R-:W-:Y:S02]  /*fc60*/  IMAD.MOV.U32 R13, RZ, RZ, R2 ;  /* 0x000000ffff0d7224 */ /* 0x020fe400078e0002 */
[----:B0-----:R-:W-:Y:S02]  /*fc70*/  IMAD.MOV.U32 R12, RZ, RZ, 0x1 ;  /* 0x00000001ff0c7424 */ /* 0x001fe400078e00ff */
[----:B------:R-:W-:Y:S02]  /*fc80*/  IMAD.MOV.U32 R11, RZ, RZ, RZ ;  /* 0x000000ffff0b7224 */ /* 0x000fe400078e00ff */
[----:B------:R-:W-:-:S07]  /*fc90*/  IMAD.MOV.U32 R15, RZ, RZ, -0x1 ;  /* 0xffffffffff0f7424 */ /* 0x000fce00078e00ff */
[----:B-12---:R-:W-:Y:S05]  /*fca0*/  WARPSYNC.COLLECTIVE R15, `(.L_x_585) ;  /* 0x000000000f087348 */ /* 0x006fea0003c00000 */
[----:B------:R0:W3:Y:S02]  /*fcb0*/  SHFL.UP P6, R14, R13, R12, R11 ;  /* 0x0400000c0d0e7389 */ /* 0x0000e400000c000b */
[----:B0123--:R-:W-:Y:S01]  /*fcc0*/  ENDCOLLECTIVE ;  /* 0x000000000000791b */ /* 0x00ffe20003800000 */
.L_x_585:
[----:B------:R-:W-:Y:S05]  /*fcd0*/  BSYNC B0 ;  /* 0x0000000000007941 */ /* 0x000fea0003800000 */
.L_x_584:
[----:B------:R-:W-:Y:S01]  /*fce0*/  SEL R3, R14, RZ, P1 ;  /* 0x000000ff0e037207 */ /* 0x000fe20000800000 */
[----:B------:R-:W-:Y:S02]  /*fcf0*/  IMAD.MOV.U32 R12, RZ, RZ, 0x2 ;  /* 0x00000002ff0c7424 */ /* 0x000fe400078e00ff */
[----:B------:R-:W-:Y:S02]  /*fd00*/  IMAD.MOV.U32 R11, RZ, RZ, RZ ;  /* 0x000000ffff0b7224 */ /* 0x000fe400078e00ff */
[----:B------:R-:W-:Y:S02]  /*fd10*/  IMAD.IADD R3, R2, 0x1, R3 ;  /* 0x0000000102037824 */ /* 0x000fe400078e0203 */
[----:B------:R-:W-:Y:S02]  /*fd20*/  IMAD.MOV.U32 R15, RZ, RZ, -0x1 ;  /* 0xffffffffff0f7424 */ /* 0x000fe400078e00ff */
[----:B------:R-:W-:-:S07]  /*fd30*/  IMAD.MOV.U32 R13, RZ, RZ, R3 ;  /* 0x000000ffff0d7224 */ /* 0x000fce00078e0003 */
[----:B------:R-:W-:Y:S05]  /*fd40*/  WARPSYNC.COLLECTIVE R15, `(.L_x_586) ;  /* 0x000000000f087348 */ /* 0x000fea0003c00000 */
[----:B------:R0:W1:Y:S02]  /*fd50*/  SHFL.UP P6, R14, R13, R12, R11 ;  /* 0x0400000c0d0e7389 */ /* 0x00006400000c000b */
[----:B01----:R-:W-:Y:S01]  /*fd60*/  ENDCOLLECTIVE ;  /* 0x000000000000791b */ /* 0x003fe20003800000 */
.L_x_586:
[----:B------:R-:W-:Y:S01]  /*fd70*/  IMAD.MOV.U32 R12, RZ, RZ, 0x4 ;  /* 0x00000004ff0c7424 */ /* 0x000fe200078e00ff */
[----:B------:R-:W-:-:S05]  /*fd80*/  SEL R14, R14, RZ, P2 ;  /* 0x000000ff0e0e7207 */ /* 0x000fca0001000000 */
[----:B------:R-:W-:-:S04]  /*fd90*/  IMAD.IADD R3, R3, 0x1, R14 ;  /* 0x0000000103037824 */ /* 0x000fc800078e020e */
[----:B------:R-:W-:-:S07]  /*fda0*/  IMAD.MOV.U32 R13, RZ, RZ, R3 ;  /* 0x000000ffff0d7224 */ /* 0x000fce00078e0003 */
[----:B------:R-:W-:Y:S05]  /*fdb0*/  WARPSYNC.COLLECTIVE R15, `(.L_x_587) ;  /* 0x000000000f087348 */ /* 0x000fea0003c00000 */
[----:B------:R0:W1:Y:S02]  /*fdc0*/  SHFL.UP P6, R14, R13, R12, R11 ;  /* 0x0400000c0d0e7389 */ /* 0x00006400000c000b */
[----:B01----:R-:W-:Y:S01]  /*fdd0*/  ENDCOLLECTIVE ;  /* 0x000000000000791b */ /* 0x003fe20003800000 */
.L_x_587:
[----:B------:R-:W-:Y:S01]  /*fde0*/  IMAD.MOV.U32 R12, RZ, RZ, 0x8 ;  /* 0x00000008ff0c7424 */ /* 0x000fe200078e00ff */
[----:B------:R-:W-:-:S05]  /*fdf0*/  SEL R14, R14, RZ, P3 ;  /* 0x000000ff0e0e7207 */ /* 0x000fca0001800000 */
[----:B------:R-:W-:-:S04]  /*fe00*/  IMAD.IADD R3, R3, 0x1, R14 ;  /* 0x0000000103037824 */ /* 0x000fc800078e020e */
[----:B------:R-:W-:-:S07]  /*fe10*/  IMAD.MOV.U32 R13, RZ, RZ, R3 ;  /* 0x000000ffff0d7224 */ /* 0x000fce00078e0003 */
[----:B------:R-:W-:Y:S05]  /*fe20*/  WARPSYNC.COLLECTIVE R15, `(.L_x_588) ;  /* 0x000000000f087348 */ /* 0x000fea0003c00000 */
[----:B------:R0:W1:Y:S02]  /*fe30*/  SHFL.UP P6, R14, R13, R12, R11 ;  /* 0x0400000c0d0e7389 */ /* 0x00006400000c000b */
[----:B01----:R-:W-:Y:S01]  /*fe40*/  ENDCOLLECTIVE ;  /* 0x000000000000791b */ /* 0x003fe20003800000 */
.L_x_588:
[----:B------:R-:W-:Y:S01]  /*fe50*/  IMAD.MOV.U32 R12, RZ, RZ, 0x10 ;  /* 0x00000010ff0c7424 */ /* 0x000fe200078e00ff */
[----:B------:R-:W-:-:S05]  /*fe60*/  SEL R14, R14, RZ, P4 ;  /* 0x000000ff0e0e7207 */ /* 0x000fca0002000000 */
[----:B------:R-:W-:-:S04]  /*fe70*/  IMAD.IADD R3, R3, 0x1, R14 ;  /* 0x0000000103037824 */ /* 0x000fc800078e020e */
[----:B------:R-:W-:-:S07]  /*fe80*/  IMAD.MOV.U32 R13, RZ, RZ, R3 ;  /* 0x000000ffff0d7224 */ /* 0x000fce00078e0003 */
[----:B------:R-:W-:Y:S05]  /*fe90*/  WARPSYNC.COLLECTIVE R15, `(.L_x_589) ;  /* 0x000000000f087348 */ /* 0x000fea0003c00000 */
[----:B------:R0:W1:Y:S02]  /*fea0*/  SHFL.UP P6, R14, R13, R12, R11 ;  /* 0x0400000c0d0e7389 */ /* 0x00006400000c000b */
[----:B01----:R-:W-:Y:S01]  /*feb0*/  ENDCOLLECTIVE ;  /* 0x000000000000791b */ /* 0x003fe20003800000 */
.L_x_589:
        /* <DEDUP_REMOVED lines=8> */
.L_x_590:
[----:B------:R-:W-:Y:S05]  /*ff40*/  BRA `(.L_x_591) ;  /* 0xffffffdc00f87947 */ /* 0x000fea000383ffff */
.L_x_524:
[----:B------:R-:W-:Y:S01]  /*ff50*/  BSSY B0, `(.L_x_592) ;  /* 0x0000006000007945 */ /* 0x000fe20003800000 */
[----:B------:R-:W-:Y:S01]  /*ff60*/  PLOP3.LUT P6, PT, P6, PT, PT, 0x8, 0x0 ;  /* 0x000000000000781c */ /* 0x000fe200037ce170 */
[----:B------:R-:W-:-:S12]  /*ff70*/  IMAD.MOV.U32 R15, RZ, RZ, -0x1 ;  /* 0xffffffffff0f7424 */ /* 0x000fd800078e00ff */
[----:B01---5:R-:W-:Y:S05]  /*ff80*/  WARPSYNC.COLLECTIVE R15, `(.L_x_593) ;  /* 0x000000000f087348 */ /* 0x023fea0003c00000 */
[----:B------:R-:W-:Y:S01]  /*ff90*/  VOTE.ANY R14, PT, P6 ;  /* 0x00000000000e7806 */ /* 0x000fe200030e0100 */
[----:B01---5:R-:W-:Y:S06]  /*ffa0*/  ENDCOLLECTIVE ;  /* 0x000000000000791b */ /* 0x023fec0003800000 */
.L_x_593:
[----:B------:R-:W-:Y:S05]  /*ffb0*/  BSYNC B0 ;  /* 0x0000000000007941 */ /* 0x000fea0003800000 */
.L_x_592:
[----:B------:R-:W-:Y:S02]  /*ffc0*/  IMAD.MOV.U32 R5, RZ, RZ, R14 ;  /* 0x000000ffff057224 */ /* 0x000fe400078e000e */
[----:B------:R-:W-:Y:S02]  /*ffd0*/  IMAD.MOV.U32 R13, RZ, RZ, R2 ;  /* 0x000000ffff0d7224 */ /* 0x000fe400078e0002 */
[----:B------:R-:W0:Y:S01]  /*ffe0*/  POPC R4, R5 ;  /* 0x0000000500047309 */ /* 0x000e220000000000 */
[----:B------:R-:W-:Y:S02]  /*fff0*/  IMAD.MOV.U32 R11, RZ, RZ, 0x1f ;  /* 0x0000001fff0b7424 */ /* 0x000fe400078e00ff */
[----:B------:R-:W-:Y:S02]  /*10000*/  IMAD.MOV.U32 R15, RZ, RZ, -0x1 ;  /* 0xffffffffff0f7424 */ /* 0x000fe400078e00ff */
[----:B0-----:R-:W-:-:S07]  /*10010*/  IMAD.MOV.U32 R12, RZ, RZ, R4 ;  /* 0x000000ffff0c7224 */ /* 0x001fce00078e0004 */
[----:B------:R-:W-:Y:S05]  /*10020*/  WARPSYNC.COLLECTIVE R15, `(.L_x_594) ;  /* 0x000000000f087348 */ /* 0x000fea0003c00000 */
[----:B------:R0:W1:Y:S02]  /*10030*/  SHFL.IDX P6, R14, R13, R12, R11 ;  /* 0x0000000c0d0e7389 */ /* 0x00006400000c000b */
[----:B01----:R-:W-:Y:S01]  /*10040*/  ENDCOLLECTIVE ;  /* 0x000000000000791b */ /* 0x003fe20003800000 */
.L_x_594:
[----:B------:R-:W-:Y:S01]  /*10050*/  IMAD.MOV.U32 R17, RZ, RZ, R14 ;  /* 0x000000ffff117224 */ /* 0x000fe200078e000e */
[----:B------:R-:W-:Y:S06]  /*10060*/  BRA `(.L_x_595) ;  /* 0xffffffdc00e87947 */ /* 0x000fec000383ffff */
.L_x_526:
[----:B------:R-:W-:Y:S01]  /*10070*/  BSSY B0, `(.L_x_596) ;  /* 0x0000007000007945 */ /* 0x000fe20003800000 */
[----:B------:R-:W-:Y:S02]  /*10080*/  IMAD.MOV.U32 R13, RZ, RZ, R3 ;  /* 0x000000ffff0d7224 */ /* 0x000fe400078e0003 */
[----:B------:R-:W-:Y:S02]  /*10090*/  IMAD.MOV.U32 R11, RZ, RZ, 0x1f ;  /* 0x0000001fff0b7424 */ /* 0x000fe400078e00ff */
[----:B------:R-:W-:-:S07]  /*100a0*/  IMAD.MOV.U32 R15, RZ, RZ, -0x1 ;  /* 0xffffffffff0f7424 */ /* 0x000fce00078e00ff */
[----:B-123-5:R-:W-:Y:S05]  /*100b0*/  WARPSYNC.COLLECTIVE R15, `(.L_x_597) ;  /* 0x000000000f087348 */ /* 0x02efea0003c00000 */
[----:B------:R0:W4:Y:S02]  /*100c0*/  SHFL.IDX P6, R14, R13, R12, R11 ;  /* 0x0000000c0d0e7389 */ /* 0x00012400000c000b */
[----:B012345:R-:W-:Y:S01]  /*100d0*/  ENDCOLLECTIVE ;  /* 0x000000000000791b */ /* 0x03ffe20003800000 */
.L_x_597:
[----:B------:R-:W-:Y:S05]  /*100e0*/  BSYNC B0 ;  /* 0x0000000000007941 */ /* 0x000fea0003800000 */
.L_x_596:
[----:B------:R-:W-:Y:S05]  /*100f0*/  BRA `(.L_x_525) ;  /* 0xffffffdc00e07947 */ /* 0x000fea000383ffff */
.L_x_530:
[----:B0-----:R0:W1:Y:S02]  /*10100*/  SYNCS.PHASECHK.TRANS64.TRYWAIT P0, [R0+URZ+0x22820], R3 ;  /* 0x02282003000075a7 */ /* 0x001064000800017f */
[----:B-1----:R-:W-:Y:S05]  /*10110*/  @!P0 NANOSLEEP.SYNCS 0x989680 ;  /* 0x009896800000895d */ /* 0x002fea0003900000 */
[----:B------:R-:W1:Y:S02]  /*10120*/  @!P0 SYNCS.PHASECHK.TRANS64 P0, [R0+URZ+0x22820], R3 ;  /* 0x02282003000085a7 */ /* 0x000e64000800007f */
[----:B-1----:R-:W-:Y:S05]  /*10130*/  @!P0 BRA `(.L_x_530) ;  /* 0xfffffffc00f08947 */ /* 0x002fea000383ffff */
[----:B------:R-:W-:Y:S05]  /*10140*/  BRA `(.L_x_598) ;  /* 0xffffffe000d47947 */ /* 0x000fea000383ffff */
.L_x_531:
[----:B------:R-:W1:Y:S01]  /*10150*/  S2R R2, SR_TID.X ;  /* 0x0000000000027919 */ /* 0x000e620000002100 */
[----:B------:R-:W-:Y:S01]  /*10160*/  BSSY B0, `(.L_x_599) ;  /* 0x000000a000007945 */ /* 0x000fe20003800000 */
[----:B------:R-:W-:Y:S02]  /*10170*/  IMAD.MOV.U32 R12, RZ, RZ, RZ ;  /* 0x000000ffff0c7224 */ /* 0x000fe400078e00ff */
[----:B------:R-:W-:Y:S02]  /*10180*/  IMAD.MOV.U32 R11, RZ, RZ, 0x1f ;  /* 0x0000001fff0b7424 */ /* 0x000fe400078e00ff */
[----:B------:R-:W-:Y:S01]  /*10190*/  IMAD.MOV.U32 R15, RZ, RZ, -0x1 ;  /* 0xffffffffff0f7424 */ /* 0x000fe200078e00ff */
[----:B-1----:R-:W-:-:S04]  /*101a0*/  SHF.R.U32.HI R2, RZ, 0x5, R2 ;  /* 0x00000005ff027819 */ /* 0x002fc80000011602 */
[----:B------:R-:W-:-:S05]  /*101b0*/  LOP3.LUT R2, R2, 0x3, RZ, 0xc0, !PT ;  /* 0x0000000302027812 */ /* 0x000fca00078ec0ff */
[----:B------:R-:W-:-:S07]  /*101c0*/  IMAD.MOV.U32 R13, RZ, RZ, R2 ;  /* 0x000000ffff0d7224 */ /* 0x000fce00078e0002 */
[----:B0----5:R-:W-:Y:S05]  /*101d0*/  WARPSYNC.COLLECTIVE R15, `(.L_x_600) ;  /* 0x000000000f087348 */ /* 0x021fea0003c00000 */
[----:B------:R1:W2:Y:S02]  /*101e0*/  SHFL.IDX P6, R14, R13, R12, R11 ;  /* 0x0000000c0d0e7389 */ /* 0x0002a400000c000b */
[----:B012--5:R-:W-:Y:S01]  /*101f0*/  ENDCOLLECTIVE ;  /* 0x000000000000791b */ /* 0x027fe20003800000 */
.L_x_600:
[----:B------:R-:W-:Y:S05]  /*10200*/  BSYNC B0 ;  /* 0x0000000000007941 */ /* 0x000fea0003800000 */
.L_x_599:
[----:B------:R-:W-:Y:S05]  /*10210*/  BRA `(.L_x_601) ;  /* 0xffffffe000bc7947 */ /* 0x000fea000383ffff */
.L_x_534:
[----:B------:R-:W-:Y:S01]  /*10220*/  BSSY B1, `(.L_x_602) ;  /* 0x0000006000017945 */ /* 0x000fe20003800000 */
[----:B------:R-:W-:-:S07]  /*10230*/  IMAD.MOV.U32 R15, RZ, RZ, -0x1 ;  /* 0xffffffffff0f7424 */ /* 0x000fce00078e00ff */
[----:B01---5:R-:W-:Y:S05]  /*10240*/  WARPSYNC.COLLECTIVE R15, `(.L_x_603) ;  /* 0x000000000f0c7348 */ /* 0x023fea0003c00000 */
[----:B------:R-:W-:Y:S02]  /*10250*/  ELECT P6, UR62, PT ;  /* 0x00000000003e782f */ /* 0x000fe400038c0000 */
[----:B------:R-:W-:Y:S01]  /*10260*/  MOV R14, UR62 ;  /* 0x0000003e000e7c02 */ /* 0x000fe20008000f00 */
[----:B01---5:R-:W-:Y:S10]  /*10270*/  ENDCOLLECTIVE ;  /* 0x000000000000791b */ /* 0x023ff40003800000 */
.L_x_603:
[----:B------:R-:W-:Y:S05]  /*10280*/  BSYNC B1 ;  /* 0x0000000000017941 */ /* 0x000fea0003800000 */
.L_x_602:
[----:B------:R-:W-:Y:S05]  /*10290*/  BRA `(.L_x_604) ;  /* 0xffffffe000b47947 */ /* 0x000fea000383ffff */
.L_x_536:
[----:B0-----:R0:W1:Y:S02]  /*102a0*/  SYNCS.PHASECHK.TRANS64.TRYWAIT P0, [R6+URZ], R5 ;  /* 0x00000005060075a7 */ /* 0x001064000800017f */
[----:B-1----:R-:W-:Y:S05]  /*102b0*/  @!P0 NANOSLEEP.SYNCS 0x989680 ;  /* 0x009896800000895d */ /* 0x002fea0003900000 */
[----:B------:R-:W1:Y:S02]  /*102c0*/  @!P0 SYNCS.PHASECHK.TRANS64 P0, [R6+URZ], R5 ;  /* 0x00000005060085a7 */ /* 0x000e64000800007f */
[----:B-1----:R-:W-:Y:S05]  /*102d0*/  @!P0 BRA `(.L_x_536) ;  /* 0xfffffffc00f08947 */ /* 0x002fea000383ffff */
[----:B------:R-:W-:Y:S05]  /*102e0*/  BRA `(.L_x_605) ;  /* 0xffffffe000f07947 */ /* 0x000fea000383ffff */
.L_x_537:
[----:B-1----:R1:W2:Y:S02]  /*102f0*/  SYNCS.PHASECHK.TRANS64.TRYWAIT P0, [R7+URZ], R2 ;  /* 0x00000002070075a7 */ /* 0x0022a4000800017f */
[----:B--2---:R-:W-:Y:S05]  /*10300*/  @!P0 NANOSLEEP.SYNCS 0x989680 ;  /* 0x009896800000895d */ /* 0x004fea0003900000 */
[----:B------:R-:W2:Y:S02]  /*10310*/  @!P0 SYNCS.PHASECHK.TRANS64 P0, [R7+URZ], R2 ;  /* 0x00000002070085a7 */ /* 0x000ea4000800007f */
[----:B--2---:R-:W-:Y:S05]  /*10320*/  @!P0 BRA `(.L_x_537) ;  /* 0xfffffffc00f08947 */ /* 0x004fea000383ffff */
[----:B------:R-:W-:Y:S05]  /*10330*/  BRA `(.L_x_606) ;  /* 0xffffffe000e47947 */ /* 0x000fea000383ffff */
.L_x_539:
[----:B--2---:R2:W3:Y:S02]  /*10340*/  SYNCS.PHASECHK.TRANS64.TRYWAIT P0, [R4+URZ], R5 ;  /* 0x00000005040075a7 */ /* 0x0044e4000800017f */
[----:B---3--:R-:W-:Y:S05]  /*10350*/  @!P0 NANOSLEEP.SYNCS 0x989680 ;  /* 0x009896800000895d */ /* 0x008fea0003900000 */
[----:B------:R-:W3:Y:S02]  /*10360*/  @!P0 SYNCS.PHASECHK.TRANS64 P0, [R4+URZ], R5 ;  /* 0x00000005040085a7 */ /* 0x000ee4000800007f */
[----:B---3--:R-:W-:Y:S05]  /*10370*/  @!P0 BRA `(.L_x_539) ;  /* 0xfffffffc00f08947 */ /* 0x008fea000383ffff */
[----:B------:R-:W-:Y:S05]  /*10380*/  BRA `(.L_x_607) ;  /* 0xffffffe000ec7947 */ /* 0x000fea000383ffff */
.L_x_608:
        /* <DEDUP_REMOVED lines=15> */
.L_x_6036:


//--------------------- .text._ZN7cutlass13device_kernelIN5flash11enable_sm90INS1_16FlashAttnFwdSm90INS1_25CollectiveMainloopFwdSm90ILi2EN4cute5tupleIJNS5_1CILi1EEES8_S8_EEENS6_IJNS7_ILi128EEENS7_ILi96EEENS7_ILi64EEEEEELi256ENS_6half_tEfNS_4arch4Sm90ELb0ELb0ELb0ELb1ELb0ELb1ELb0ELb1ELb0ELb1ELb0ELb0EEENS1_21CollectiveEpilogueFwdINS6_IJSA_NS7_ILi256EEESB_EEES9_SE_SG_Li256ELb1ELb1ELb0ELb0EEENS1_36VarlenDynamicPersistentTileSchedulerILi128ELi96ELi256ELi128ELb0ELb1ELb1ELb0ELb1ELb1EEEEEEEEEvNT_6ParamsE --------------------------
	.section	.text._ZN7cutlass13device_kernelIN5flash11enable_sm90INS1_16FlashAttnFwdSm90INS1_25CollectiveMainloopFwdSm90ILi2EN4cute5tupleIJNS5_1CILi1EEES8_S8_EEENS6_IJNS7_ILi128EEENS7_ILi96EEENS7_ILi64EEEEEELi256ENS_6half_tEfNS_4arch4Sm90ELb0ELb0ELb0ELb1ELb0ELb1ELb0ELb1ELb0ELb1ELb0ELb0EEENS1_21CollectiveEpilogueFwdINS6_IJSA_NS7_ILi256EEESB_EEES9_SE_SG_Li256ELb1ELb1ELb0ELb0EEENS1_36VarlenDynamicPersistentTileSchedulerILi128ELi96ELi256ELi128ELb0ELb1ELb1ELb0ELb1ELb1EEEEEEEEEvNT_6ParamsE,"ax",@progbits
	.align	128
.text._ZN7cutlass13device_kernelIN5flash11enable_sm90INS1_16FlashAttnFwdSm90INS1_25CollectiveMainloopFwdSm90ILi2EN4cute5tupleIJNS5_1CILi1EEES8_S8_EEENS6_IJNS7_ILi128EEENS7_ILi96EEENS7_ILi64EEEEEELi256ENS_6half_tEfNS_4arch4Sm90ELb0ELb0ELb0ELb1ELb0ELb1ELb0ELb1ELb0ELb1ELb0ELb0EEENS1_21CollectiveEpilogueFwdINS6_IJSA_NS7_ILi256EEESB_EEES9_SE_SG_Li256ELb1ELb1ELb0ELb0EEENS1_36VarlenDynamicPersistentTileSchedulerILi128ELi96ELi256ELi128ELb0ELb1ELb1ELb0ELb1ELb1EEEEEEEEEvNT_6ParamsE:
        .type           _ZN7cutlass13device_kernelIN5flash11enable_sm90INS1_16FlashAttnFwdSm90INS1_25CollectiveMainloopFwdSm90ILi2EN4cute5tupleIJNS5_1CILi1EEES8_S8_EEENS6_IJNS7_ILi128EEENS7_ILi96EEENS7_ILi64EEEEEELi256ENS_6half_tEfNS_4arch4Sm90ELb0ELb0ELb0ELb1ELb0ELb1ELb0ELb1ELb0ELb1ELb0ELb0EEENS1_21CollectiveEpilogueFwdINS6_IJSA_NS7_ILi256EEESB_EEES9_SE_SG_Li256ELb1ELb1ELb0ELb0EEENS1_36VarlenDynamicPersistentTileSchedulerILi128ELi96ELi256ELi128ELb0ELb1ELb1ELb0ELb1ELb1EEEEEEEEEvNT_6ParamsE,@function
        .size           _ZN7cutlass13device_kernelIN5flash11enable_sm90INS1_16FlashAttnFwdSm90INS1_25CollectiveMainloopFwdSm90ILi2EN4cute5tupleIJNS5_1CILi1EEES8_S8_EEENS6_IJNS7_ILi128EEENS7_ILi96EEENS7_ILi64EEEEEELi256ENS_6half_tEfNS_4arch4Sm90ELb0ELb0ELb0ELb1ELb0ELb1ELb0ELb1ELb0ELb1ELb0ELb0EEENS1_21CollectiveEpilogueFwdINS6_IJSA_NS7_ILi256EEESB_EEES9_SE_SG_Li256ELb1ELb1ELb0ELb0EEENS1_36VarlenDynamicPersistentTileSchedulerILi128ELi96ELi256ELi128ELb0ELb1ELb1ELb0ELb1ELb1EEEEEEEEEvNT_6ParamsE,(.L_x_6037 - _ZN7cutlass13device_kernelIN5flash11enable_sm90INS1_16FlashAttnFwdSm90INS1_25CollectiveMainloopFwdSm90ILi2EN4cute5tupleIJNS5_1CILi1EEES8_S8_EEENS6_IJNS7_ILi128EEENS7_ILi96EEENS7_ILi64EEEEEELi256ENS_6half_tEfNS_4arch4Sm90ELb0ELb0ELb0ELb1ELb0ELb1ELb0ELb1ELb0ELb1ELb0ELb0EEENS1_21CollectiveEpilogueFwdINS6_IJSA_NS7_ILi256EEESB_EEES9_SE_SG_Li256ELb1ELb1ELb0ELb0EEENS1_36VarlenDynamicPersistentTileSchedulerILi128ELi96ELi256ELi128ELb0ELb1ELb1ELb0ELb1ELb1EEEEEEEEEvNT_6ParamsE)
        .other          _ZN7cutlass13device_kernelIN5flash11enable_sm90INS1_16FlashAttnFwdSm90INS1_25CollectiveMainloopFwdSm90ILi2EN4cute5tupleIJNS5_1CILi1EEES8_S8_EEENS6_IJNS7_ILi128EEENS7_ILi96EEENS7_ILi64EEEEEELi256ENS_6half_tEfNS_4arch4Sm90ELb0ELb0ELb0ELb1ELb0ELb1ELb0ELb1ELb0ELb1ELb0ELb0EEENS1_21CollectiveEpilogueFwdINS6_IJSA_NS7_ILi256EEESB_EEES9_SE_SG_Li256ELb1ELb1ELb0ELb0EEENS1_36VarlenDynamicPersistentTileSchedulerILi128ELi96ELi256ELi128ELb0ELb1ELb1ELb0ELb1ELb1EEEEEEEEEvNT_6ParamsE,@"STO_CUDA_ENTRY STV_DEFAULT"
_ZN7cutlass13device_kernelIN5flash11enable_sm90INS1_16FlashAttnFwdSm90INS1_25CollectiveMainloopFwdSm90ILi2EN4cute5tupleIJNS5_1CILi1EEES8_S8_EEENS6_IJNS7_ILi128EEENS7_ILi96EEENS7_ILi64EEEEEELi256ENS_6half_tEfNS_4arch4Sm90ELb0ELb0ELb0ELb1ELb0ELb1ELb0ELb1ELb0ELb1ELb0ELb0EEENS1_21CollectiveEpilogueFwdINS6_IJSA_NS7_ILi256EEESB_EEES9_SE_SG_Li256ELb1ELb1ELb0ELb0EEENS1_36VarlenDynamicPersistentTileSchedulerILi128ELi96ELi256ELi128ELb0ELb1ELb1ELb0ELb1ELb1EEEEEEEEEvNT_6ParamsE:
[----:B------:R-:W0:Y:S02]  /*0000*/  LDC R1, c[0x0][0x28] ;  /* 0x00000a00ff017b82 */ /* 0x000e240000000800 */
[----:B0-----:R-:W-:Y:S01]  /*0010*/  VIADD R1, R1, 0xffffff98 ;  /* 0xffffff9801017836 */ /* 0x001fe20000000000 */
[----:B------:R-:W0:Y:S01]  /*0020*/  S2R R3, SR_TID.X ;  /* 0x0000000000037919 */ /* 0x000e220000002100 */
[----:B------:R-:W-:Y:S01]  /*0030*/  ELECT P0, URZ, PT ;  /* 0x00000000003f782f */ /* 0x000fe20003800000 */
[----:B------:R-:W-:Y:S01]  /*0040*/  BSSY B0, `(.L_x_609) ;  /* 0x0000013000007945 */ /* 0x000fe20003800000 */
[----:B0-----:R-:W-:-:S05]  /*0050*/  SHF.R.U32.HI R0, RZ, 0x5, R3 ;  /* 0x00000005ff007819 */ /* 0x001fca0000011603 */
[----:B------:R-:W0:Y:S02]  /*0060*/  SHFL.IDX PT, R2, R0, RZ, 0x1f ;  /* 0x00001fff00027589 */ /* 0x000e2400000e0000 */
[----:B0-----:R-:W-:-:S13]  /*0070*/  ISETP.EQ.AND P0, PT, R2, RZ, P0 ;  /* 0x000000ff0200720c */ /* 0x001fda0000702270 */
[----:B------:R-:W-:Y:S05]  /*0080*/  @!P0 BRA `(.L_x_610) ;  /* 0x0000000000388947 */ /* 0x000fea0003800000 */
[----:B------:R-:W-:Y:S02]  /*0090*/  ULDC.64 UR4, c[0x0][0x198] ;  /* 0x0000660000047ab9 */ /* 0x000fe40000000a00 */
[----:B------:R-:W-:Y:S02]  /*00a0*/  UIADD3 UR6, UP0, UR4, 0x370, URZ ;  /* 0x0000037004067890 */ /* 0x000fe4000ff1e03f */
[----:B------:R-:W-:Y:S02]  /*00b0*/  UIADD3 UR8, UP1, UR4, 0x470, URZ ;  /* 0x0000047004087890 */ /* 0x000fe4000ff3e03f */
[----:B------:R-:W-:Y:S02]  /*00c0*/  UIADD3 UR10, UP2, UR4, 0x570, URZ ;  /* 0x00000570040a7890 */ /* 0x000fe4000ff5e03f */
[----:B------:R-:W-:Y:S02]  /*00d0*/  UIADD3 UR4, UP3, UR4, 0x670, URZ ;  /* 0x0000067004047890 */ /* 0x000fe4000ff7e03f */
[----:B------:R-:W-:-:S02]  /*00e0*/  UIADD3.X UR7, URZ, UR5, URZ, UP0, !UPT ;  /* 0x000000053f077290 */ /* 0x000fc400087fe43f */
[----:B------:R-:W-:Y:S02]  /*00f0*/  UIADD3.X UR9, URZ, UR5, URZ, UP1, !UPT ;  /* 0x000000053f097290 */ /* 0x000fe40008ffe43f */
[----:B------:R-:W-:Y:S02]  /*0100*/  UIADD3.X UR11, URZ, UR5, URZ, UP2, !UPT ;  /* 0x000000053f0b7290 */ /* 0x000fe400097fe43f */
[----:B------:R-:W-:-:S03]  /*0110*/  UIADD3.X UR5, URZ, UR5, URZ, UP3, !UPT ;  /* 0x000000053f057290 */ /* 0x000fc60009ffe43f */
[----:B------:R0:W-:Y:S02]  /*0120*/  UTMACCTL.PF [UR6] ;  /* 0x00000000060079b9 */ /* 0x0001e40008040000 */
[----:B------:R0:W-:Y:S02]  /*0130*/  UTMACCTL.PF [UR8] ;  /* 0x00000000080079b9 */ /* 0x0001e40008040000 */
[----:B------:R0:W-:Y:S02]  /*0140*/  UTMACCTL.PF [UR10] ;  /* 0x000000000a0079b9 */ /* 0x0001e40008040000 */
[----:B------:R0:W-:Y:S02]  /*0150*/  UTMACCTL.PF [UR4] ;  /* 0x00000000040079b9 */ /* 0x0001e40008040000 */
[----:B0-----:R-:W-:Y:S01]  /*0160*/  NOP ;  /* 0x0000000000007918 */ /* 0x001fe20000000000 */
.L_x_610:
[----:B------:R-:W-:Y:S05]  /*0170*/  BSYNC B0 ;  /* 0x0000000000007941 */ /* 0x000fea0003800000 */
.L_x_609:
[----:B------:R-:W-:Y:S01]  /*0180*/  VOTEU.ANY UP0, P0 ;  /* 0x00000000003f7886 */ /* 0x000fe20000000100 */
[----:B------:R-:W0:Y:S01]  /*0190*/  SHFL.IDX PT, R2, R0, RZ, 0x1f ;  /* 0x00001fff00027589 */ /* 0x000e2200000e0000 */
[----:B------:R-:W-:Y:S01]  /*01a0*/  UMOV UR4, 0x80 ;  /* 0x0000008000047882 */ /* 0x000fe20000000000 */
[----:B------:R-:W-:Y:S01]  /*01b0*/  UMOV UR7, 0x100 ;  /* 0x0000010000077882 */ /* 0x000fe20000000000 */
[----:B------:R-:W-:Y:S01]  /*01c0*/  SHF.R.U32.HI R3, RZ, 0x7, R3 ;  /* 0x00000007ff037819 */ /* 0x000fe20000011603 */
[----:B------:R-:W1:Y:S01]  /*01d0*/  @UP0 S2UR UR8, SR_CgaCtaId ;  /* 0x00000000000809c3 */ /* 0x000e620000008800 */
[----:B------:R-:W-:Y:S01]  /*01e0*/  @UP0 UMOV UR6, 0x400 ;  /* 0x0000040000060882 */ /* 0x000fe20000000000 */
[----:B------:R-:W-:-:S04]  /*01f0*/  @UP0 UIADD3 UR4, -UR4, 0x100000, URZ ;  /* 0x0010000004040890 */ /* 0x000fc8000fffe13f */
[----:B------:R-:W-:Y:S02]  /*0200*/  @UP0 USHF.L.U32 UR5, UR4, 0xb, URZ ;  /* 0x0000000b04050899 */ /* 0x000fe4000800063f */
[----:B------:R-:W-:Y:S01]  /*0210*/  @UP0 USHF.L.U32 UR4, UR4, 0x1, URZ ;  /* 0x0000000104040899 */ /* 0x000fe2000800063f */
[----:B------:R-:W-:Y:S01]  /*0220*/  VOTEU.ANY UP1, P0 ;  /* 0x00000000003f7886 */ /* 0x000fe20000020100 */
[----:B0-----:R-:W-:Y:S02]  /*0230*/  ISETP.NE.AND P1, PT, R2, RZ, PT ;  /* 0x000000ff0200720c */ /* 0x001fe40003f25270 */
[----:B------:R0:W2:Y:S01]  /*0240*/  SHFL.IDX PT, R2, R3, RZ, 0x1f ;  /* 0x00001fff03027589 */ /* 0x0000a200000e0000 */
[----:B-1----:R-:W-:Y:S02]  /*0250*/  @UP0 ULEA UR8, UR8, UR6, 0x18 ;  /* 0x0000000608080291 */ /* 0x002fe4000f8ec03f */
[----:B------:R-:W-:-:S04]  /*0260*/  @UP0 UIADD3 UR6, -UR7, 0x100000, URZ ;  /* 0x0010000007060890 */ /* 0x000fc8000fffe13f */
[----:B------:R-:W-:Y:S02]  /*0270*/  @UP0 USHF.L.U32 UR7, UR6, 0xb, URZ ;  /* 0x0000000b06070899 */ /* 0x000fe4000800063f */
[----:B------:R-:W-:Y:S01]  /*0280*/  @UP0 USHF.L.U32 UR6, UR6, 0x1, URZ ;  /* 0x0000000106060899 */ /* 0x000fe2000800063f */
[----:B------:R-:W-:Y:S01]  /*0290*/  VOTEU.ANY UP0, P0 ;  /* 0x00000000003f7886 */ /* 0x000fe20000000100 */
[----:B------:R-:W1:Y:S04]  /*02a0*/  FENCE.VIEW.ASYNC.S ;  /* 0x00000000000073c6 */ /* 0x000e680000000000 */
[----:B-1----:R0:W1:Y:S06]  /*02b0*/  @UP0 SYNCS.EXCH.64 URZ, [UR8+0x22800], UR4 ;  /* 0x02280004083f05b2 */ /* 0x00206c0008000100 */
[----:B------:R0:W3:Y:S02]  /*02c0*/  @UP1 SYNCS.EXCH.64 URZ, [UR8+0x22820], UR6 ;  /* 0x02282006083f15b2 */ /* 0x0000e40008000100 */
[----:B0-----:R-:W-:Y:S05]  /*02d0*/  @P1 BRA `(.L_x_611) ;  /* 0x0000000000481947 */ /* 0x001fea0003800000 */
[----:B------:R-:W0:Y:S01]  /*02e0*/  S2UR UR5, SR_CgaCtaId ;  /* 0x00000000000579c3 */ /* 0x000e220000008800 */
        /* <DEDUP_REMOVED lines=15> */
[----:B------:R0:W0:Y:S01]  /*03e0*/  SYNCS.EXCH.64 URZ, [UR8+0x22848], UR6 ;  /* 0x02284806083f75b2 */ /* 0x0000220008000100 */
[----:B------:R-:W-:Y:S01]  /*03f0*/  NOP ;  /* 0x0000000000007918 */ /* 0x000fe20000000000 */
.L_x_611:
[----:B------:R-:W5:Y:S01]  /*0400*/  SHFL.IDX PT, R3, R0, RZ, 0x1f ;  /* 0x00001fff00037589 */ /* 0x000f6200000e0000 */
[----:B------:R-:W-:Y:S01]  /*0410*/  NOP ;  /* 0x0000000000007918 */ /* 0x000fe20000000000 */
[----:B-----5:R-:W-:-:S13]  /*0420*/  ISETP.NE.AND P0, PT, R3, RZ, PT ;  /* 0x000000ff0300720c */ /* 0x020fda0003f05270 */
        /* <DEDUP_REMOVED lines=17> */
[----:B------:R0:W0:Y:S01]  /*0540*/  SYNCS.EXCH.64 URZ, [UR8+0x22868], UR6 ;  /* 0x02286806083f75b2 */ /* 0x0000220008000100 */
[----:B------:R-:W-:Y:S01]  /*0550*/  NOP ;  /* 0x0000000000007918 */ /* 0x000fe20000000000 */
.L_x_612:
[----:B------:R-:W5:Y:S01]  /*0560*/  SHFL.IDX PT, R3, R0, RZ, 0x1f ;  /* 0x00001fff00037589 */ /* 0x000f6200000e0000 */
[----:B------:R-:W-:Y:S01]  /*0570*/  NOP ;  /* 0x0000000000007918 */ /* 0x000fe20000000000 */
[----:B-----5:R-:W-:-:S13]  /*0580*/  ISETP.NE.AND P0, PT, R3, RZ, PT ;  /* 0x000000ff0300720c */ /* 0x020fda0003f05270 */
        /* <DEDUP_REMOVED lines=13> */
[----:B------:R0:W0:Y:S01]  /*0660*/  SYNCS.EXCH.64 URZ, [UR6+0x22888], UR4 ;  /* 0x02288804063f75b2 */ /* 0x0000220008000100 */
[----:B------:R-:W-:Y:S01]  /*0670*/  NOP ;  /* 0x0000000000007918 */ /* 0x000fe20000000000 */
.L_x_613:
        /* <DEDUP_REMOVED lines=22> */
.L_x_614:
        /* <DEDUP_REMOVED lines=22> */
.L_x_615:
[----:B--2---:R-:W-:Y:S01]  /*0940*/  ISETP.NE.AND P0, PT, R2, RZ, PT ;  /* 0x000000ff0200720c */ /* 0x004fe20003f05270 */
[----:B------:R-:W-:Y:S01]  /*0950*/  IMAD.MOV.U32 R2, RZ, RZ, 0x1 ;  /* 0x00000001ff027424 */ /* 0x000fe200078e00ff */
[----:B------:R-:W-:Y:S01]  /*0960*/  NOP ;  /* 0x0000000000007918 */ /* 0x000fe20000000000 */
[----:B------:R-:W-:Y:S01]  /*0970*/  ULDC.64 UR40, c[0x0][0x208] ;  /* 0x0000820000287ab9 */ /* 0x000fe20000000a00 */
[----:B------:R-:W-:Y:S02]  /*0980*/  BSSY B9, `(.L_x_616) ;  /* 0x00015dc000097945 */ /* 0x000fe40003800000 */
[----:B------:R-:W-:-:S05]  /*0990*/  SEL R2, R2, 0x2, !P0 ;  /* 0x0000000202027807 */ /* 0x000fca0004000000 */
[----:B------:R2:W-:Y:S01]  /*09a0*/  STL [R1+0x60], R2 ;  /* 0x0000600201007387 */ /* 0x0005e20000100800 */
[----:B01-34-:R-:W-:Y:S06]  /*09b0*/  BAR.SYNC.DEFER_BLOCKING 0x0 ;  /* 0x0000000000007b1d */ /* 0x01bfec0000010000 */
[----:B------:R-:W-:Y:S05]  /*09c0*/  @!P0 BRA `(.L_x_617) ;  /* 0x000000e8001c8947 */ /* 0x000fea0003800000 */
.L_x_618:
        /* <DEDUP_REMOVED lines=8> */
[----:B-1----:R-:W-:-:S06]  /*0a50*/  ULEA UR4, UR5, UR4, 0x18 ;  /* 0x0000000405047291 */ /* 0x002fcc000f8ec03f */
[----:B------:R-:W-:Y:S01]  /*0a60*/  IMAD.U32 R18, RZ, RZ, UR4 ;  /* 0x00000004ff127e24 */ /* 0x000fe2000f8e00ff */
[----:B0-----:R-:W-:Y:S01]  /*0a70*/  SHF.R.U32.HI R0, RZ, 0x7, R0 ;  /* 0x00000007ff007819 */ /* 0x001fe20000011600 */
[----:B------:R-:W-:-:S03]  /*0a80*/  ULDC UR4, c[0x0][0xc3c] ;  /* 0x00030f0000047ab9 */ /* 0x000fc60000000800 */
[----:B------:R-:W-:-:S13]  /*0a90*/  ISETP.NE.AND P0, PT, R0, 0x1, PT ;  /* 0x000000010000780c */ /* 0x000fda0003f05270 */
[----:B------:R-:W-:Y:S08]  /*0aa0*/  @!P0 BAR.ARV 0x9, 0x100 ;  /* 0x0244000000008b1d */ /* 0x000ff00000002000 */
[----:B------:R-:W-:Y:S06]  /*0ab0*/  BAR.SYNC.DEFER_BLOCKING 0x5, 0x180 ;  /* 0x0146000000007b1d */ /* 0x000fec0000010000 */
[----:B------:R-:W0:Y:S02]  /*0ac0*/  LDS.128 R88, [R18+0x228d0] ;  /* 0x0228d00012587984 */ /* 0x000e240000000c00 */
[----:B------:R-:W-:Y:S06]  /*0ad0*/  BAR.ARV 0x4, 0x180 ;  /* 0x0106000000007b1d */ /* 0x000fec0000002000 */
[----:B0-----:R-:W-:-:S13]  /*0ae0*/  ISETP.GE.AND P0, PT, R91, UR4, PT ;  /* 0x000000045b007c0c */ /* 0x001fda000bf06270 */
[----:B------:R-:W-:Y:S05]  /*0af0*/  @P0 BRA `(.L_x_619) ;  /* 0x0000015c00100947 */ /* 0x000fea0003800000 */
[----:B------:R-:W3:Y:S01]  /*0b00*/  LDL.LU R11, [R1+0x60] ;  /* 0x00006000010b7983 */ /* 0x000ee20000300800 */
[----:B------:R-:W0:Y:S02]  /*0b10*/  S2R R0, SR_TID.X ;  /* 0x0000000000007919 */ /* 0x000e240000002100 */
[----:B0-----:R-:W-:-:S05]  /*0b20*/  VIADD R10, R0, 0xffffff80 ;  /* 0xffffff80000a7836 */ /* 0x001fca0000000000 */
[----:B------:R-:W-:-:S04]  /*0b30*/  SHF.R.S32.HI R0, RZ, 0x1f, R10 ;  /* 0x0000001fff007819 */ /* 0x000fc8000001140a */
[----:B------:R-:W-:-:S04]  /*0b40*/  LEA.HI R3, R0, R10, RZ, 0x7 ;  /* 0x0000000a00037211 */ /* 0x000fc800078f38ff */
[----:B------:R-:W-:-:S05]  /*0b50*/  LOP3.LUT R230, R3, 0xffffff80, RZ, 0xc0, !PT ;  /* 0xffffff8003e67812 */ /* 0x000fca00078ec0ff */
[----:B------:R-:W-:-:S05]  /*0b60*/  IMAD.IADD R230, R10, 0x1, -R230 ;  /* 0x000000010ae67824 */ /* 0x000fca00078e0ae6 */
[----:B------:R-:W-:-:S04]  /*0b70*/  SHF.R.S32.HI R7, RZ, 0x1f, R230 ;  /* 0x0000001fff077819 */ /* 0x000fc800000114e6 */
[----:B------:R-:W-:-:S04]  /*0b80*/  LEA.HI R6, R7, R230, RZ, 0x2 ;  /* 0x000000e607067211 */ /* 0x000fc800078f10ff */
[--C-:B------:R-:W-:Y:S02]  /*0b90*/  SHF.R.S32.HI R4, RZ, 0x2, R6.reuse ;  /* 0x00000002ff047819 */ /* 0x100fe40000011406 */
[----:B------:R-:W-:Y:S02]  /*0ba0*/  SHF.R.S32.HI R5, RZ, 0x1f, R6 ;  /* 0x0000001fff057819 */ /* 0x000fe40000011406 */
[----:B------:R-:W-:Y:S02]  /*0bb0*/  SHF.R.S32.HI R234, RZ, 0x7, R3 ;  /* 0x00000007ffea7819 */ /* 0x000fe40000011403 */
[----:B------:R-:W-:Y:S02]  /*0bc0*/  LEA.HI R5, R5, R4, RZ, 0x3 ;  /* 0x0000000405057211 */ /* 0x000fe400078f18ff */
[----:B--2---:R-:W-:Y:S02]  /*0bd0*/  LEA.HI R2, R0, R10, RZ, 0x4 ;  /* 0x0000000a00027211 */ /* 0x004fe400078f20ff */
[----:B------:R-:W-:-:S02]  /*0be0*/  LOP3.LUT R9, R5, 0xfffffff8, RZ, 0xc0, !PT ;  /* 0xfffffff805097812 */ /* 0x000fc400078ec0ff */
[----:B------:R-:W-:Y:S02]  /*0bf0*/  LEA.HI R7, R7, R230, RZ, 0x5 ;  /* 0x000000e607077211 */ /* 0x000fe400078f28ff */
[----:B------:R-:W-:Y:S02]  /*0c00*/  LEA.HI R3, R3, R234, RZ, 0x1 ;  /* 0x000000ea03037211 */ /* 0x000fe400078f08ff */
[----:B------:R-:W-:Y:S01]  /*0c10*/  SHF.R.S32.HI R5, RZ, 0x4, R2 ;  /* 0x00000004ff057819 */ /* 0x000fe20000011402 */
[----:B------:R-:W-:Y:S01]  /*0c20*/  IMAD.IADD R8, R4, 0x1, -R9 ;  /* 0x0000000104087824 */ /* 0x000fe200078e0a09 */
[----:B------:R-:W-:Y:S02]  /*0c30*/  SHF.R.S32.HI R7, RZ, 0x5, R7 ;  /* 0x00000005ff077819 */ /* 0x000fe40000011407 */
[----:B------:R-:W-:Y:S02]  /*0c40*/  LOP3.LUT R3, R3, 0x3fffffe, RZ, 0xc0, !PT ;  /* 0x03fffffe03037812 */ /* 0x000fe400078ec0ff */
[----:B------:R-:W-:-:S02]  /*0c50*/  LOP3.LUT R4, R2, 0x3fffff0, RZ, 0xc0, !PT ;  /* 0x03fffff002047812 */ /* 0x000fc400078ec0ff */
[----:B------:R-:W-:Y:S01]  /*0c60*/  LEA.HI R2, R2, R5, RZ, 0x1 ;  /* 0x0000000502027211 */ /* 0x000fe200078f08ff */
[----:B------:R-:W-:Y:S01]  /*0c70*/  IMAD R8, R7, 0x10, R8 ;  /* 0x0000001007087824 */ /* 0x000fe200078e0208 */
[-C--:B------:R-:W-:Y:S01]  /*0c80*/  LEA.HI R211, R0, R10.reuse, RZ, 0x5 ;  /* 0x0000000a00d37211 */ /* 0x080fe200078f28ff */
[----:B------:R-:W-:Y:S01]  /*0c90*/  IMAD.IADD R3, R234, 0x1, -R3 ;  /* 0x00000001ea037824 */ /* 0x000fe200078e0a03 */
[----:B------:R-:W-:Y:S01]  /*0ca0*/  LOP3.LUT R2, R2, 0x1ffffffe, RZ, 0xc0, !PT ;  /* 0x1ffffffe02027812 */ /* 0x000fe200078ec0ff */
[----:B------:R-:W-:Y:S01]  /*0cb0*/  IMAD.IADD R4, R10, 0x1, -R4 ;  /* 0x000000010a047824 */ /* 0x000fe200078e0a04 */
[----:B------:R-:W-:Y:S01]  /*0cc0*/  SHF.R.S32.HI R211, RZ, 0x5, R211 ;  /* 0x00000005ffd37819 */ /* 0x000fe200000114d3 */
[----:B------:R-:W-:Y:S01]  /*0cd0*/  IMAD R235, R3, 0x40, R8 ;  /* 0x0000004003eb7824 */ /* 0x000fe200078e0208 */
[----:B------:R-:W-:Y:S01]  /*0ce0*/  LEA.HI R3, R0, R10, RZ, 0x2 ;  /* 0x0000000a00037211 */ /* 0x000fe200078f10ff */
[----:B------:R-:W-:Y:S02]  /*0cf0*/  IMAD.IADD R2, R5, 0x1, -R2 ;  /* 0x0000000105027824 */ /* 0x000fe400078e0a02 */
[----:B------:R-:W-:Y:S01]  /*0d00*/  IMAD R5, R211, 0x10, R4 ;  /* 0x00000010d3057824 */ /* 0x000fe200078e0204 */
[----:B------:R-:W-:-:S02]  /*0d10*/  LOP3.LUT R4, R3, 0xfffffffc, RZ, 0xc0, !PT ;  /* 0xfffffffc03047812 */ /* 0x000fc400078ec0ff */
[----:B------:R-:W-:-:S03]  /*0d20*/  LEA.HI R0, R0, R10, RZ, 0x3 ;  /* 0x0000000a00007211 */ /* 0x000fc600078f18ff */
[----:B------:R-:W-:Y:S01]  /*0d30*/  IMAD.IADD R4, R10, 0x1, -R4 ;  /* 0x000000010a047824 */ /* 0x000fe200078e0a04 */
[----:B------:R-:W-:Y:S02]  /*0d40*/  LOP3.LUT R216, R0, 0xfffffff8, RZ, 0xc0, !PT ;  /* 0xfffffff800d87812 */ /* 0x000fe400078ec0ff */
[----:B------:R-:W-:Y:S02]  /*0d50*/  SHF.R.S32.HI R228, RZ, 0x3, R0 ;  /* 0x00000003ffe47819 */ /* 0x000fe40000011400 */
[--C-:B------:R-:W-:Y:S02]  /*0d60*/  SHF.R.S32.HI R19, RZ, 0x2, R3.reuse ;  /* 0x00000002ff137819 */ /* 0x100fe40000011403 */
[----:B------:R-:W-:Y:S02]  /*0d70*/  LEA.HI R0, R4, R4, RZ, 0x1 ;  /* 0x0000000404007211 */ /* 0x000fe400078f08ff */
[----:B------:R-:W-:Y:S01]  /*0d80*/  SHF.R.S32.HI R8, RZ, 0x1f, R3 ;  /* 0x0000001fff087819 */ /* 0x000fe20000011403 */
[----:B------:R-:W-:Y:S01]  /*0d90*/  VIADD R222, R19, 0x40 ;  /* 0x0000004013de7836 */ /* 0x000fe20000000000 */
[----:B------:R-:W-:Y:S01]  /*0da0*/  LOP3.LUT R3, R0, 0x1ffffffe, RZ, 0xc0, !PT ;  /* 0x1ffffffe00037812 */ /* 0x000fe200078ec0ff */
[----:B------:R-:W-:-:S04]  /*0db0*/  IMAD.IADD R216, R10, 0x1, -R216 ;  /* 0x000000010ad87824 */ /* 0x000fc800078e0ad8 */
[----:B------:R-:W-:Y:S01]  /*0dc0*/  IMAD.IADD R0, R4, 0x1, -R3 ;  /* 0x0000000104007824 */ /* 0x000fe200078e0a03 */
[----:B------:R-:W-:Y:S01]  /*0dd0*/  SHF.R.S32.HI R3, RZ, 0x1f, R222 ;  /* 0x0000001fff037819 */ /* 0x000fe200000114de */
[----:B------:R-:W-:-:S03]  /*0de0*/  IMAD.SHL.U32 R209, R216, 0x8, RZ ;  /* 0x00000008d8d17824 */ /* 0x000fc600078e00ff */
[----:B------:R-:W-:Y:S01]  /*0df0*/  LEA.HI R3, R3, R222, RZ, 0x3 ;  /* 0x000000de03037211 */ /* 0x000fe200078f18ff */
[----:B------:R-:W-:-:S04]  /*0e00*/  VIADD R215, R209, 0xc0 ;  /* 0x000000c0d1d77836 */ /* 0x000fc80000000000 */
[----:B------:R-:W-:Y:S02]  /*0e10*/  IMAD.SHL.U32 R3, R3, 0x40, RZ ;  /* 0x0000004003037824 */ /* 0x000fe400078e00ff */
[----:B------:R-:W-:-:S03]  /*0e20*/  IMAD R9, R5, 0x8, R2 ;  /* 0x0000000805097824 */ /* 0x000fc600078e0202 */
[----:B------:R-:W-:Y:S02]  /*0e30*/  LOP3.LUT R212, R3, 0xfffffe00, RZ, 0xc0, !PT ;  /* 0xfffffe0003d47812 */ /* 0x000fe400078ec0ff */
[----:B------:R-:W-:Y:S01]  /*0e40*/  SHF.R.S32.HI R3, RZ, 0x1f, R215 ;  /* 0x0000001fff037819 */ /* 0x000fe200000114d7 */
[----:B------:R-:W-:Y:S02]  /*0e50*/  IMAD.SHL.U32 R3, R9, 0x8, RZ ;  /* 0x0000000809037824 */ /* 0x000fe400078e00ff */
[----:B------:R-:W-:-:S03]  /*0e60*/  IMAD.SHL.U32 R210, R222, 0x40, RZ ;  /* 0x00000040ded27824 */ /* 0x000fc600078e00ff */
[----:B------:R0:W-:Y:S01]  /*0e70*/  STL [R1+0x4], R3 ;  /* 0x0000040301007387 */ /* 0x0001e20000100800 */
[----:B------:R-:W-:Y:S01]  /*0e80*/  IMAD.SHL.U32 R16, R4, 0x8, RZ ;  /* 0x0000000804107824 */ /* 0x000fe200078e00ff */
[----:B------:R-:W-:Y:S01]  /*0e90*/  LOP3.LUT R210, R210, 0x1c0, RZ, 0xc0, !PT ;  /* 0x000001c0d2d27812 */ /* 0x000fe200078ec0ff */
[----:B------:R-:W-:Y:S01]  /*0ea0*/  IMAD.SHL.U32 R22, R4, 0x4, RZ ;  /* 0x0000000404167824 */ /* 0x000fe200078e00ff */
[----:B------:R-:W-:Y:S02]  /*0eb0*/  SHF.R.S32.HI R4, RZ, 0x1f, R209 ;  /* 0x0000001fff047819 */ /* 0x000fe400000114d1 */
[----:B------:R-:W-:Y:S01]  /*0ec0*/  LEA.HI R8, R8, R19, RZ, 0x3 ;  /* 0x0000001308087211 */ /* 0x000fe200078f18ff */
[----:B------:R-:W-:Y:S01]  /*0ed0*/  VIADD R202, R22, 0x10 ;  /* 0x0000001016ca7836 */ /* 0x000fe20000000000 */
[----:B------:R-:W-:Y:S02]  /*0ee0*/  SHF.R.U32.HI R4, RZ, 0x3, R210 ;  /* 0x00000003ff047819 */ /* 0x000fe400000116d2 */
[----:B------:R-:W-:Y:S01]  /*0ef0*/  LOP3.LUT R7, R210, 0x38, R16, 0xf8, !PT ;  /* 0x00000038d2077812 */ /* 0x000fe200078ef810 */
[C---:B------:R-:W-:Y:S01]  /*0f00*/  VIADD R214, R209.reuse, 0x40 ;  /* 0x00000040d1d67836 */ /* 0x040fe20000000000 */
[----:B------:R-:W-:Y:S01]  /*0f10*/  LOP3.LUT R8, R8, 0xfffffff8, RZ, 0xc0, !PT ;  /* 0xfffffff808087812 */ /* 0x000fe200078ec0ff */
[----:B------:R-:W-:Y:S01]  /*0f20*/  VIADD R213, R209, 0x80 ;  /* 0x00000080d1d57836 */ /* 0x000fe20000000000 */
[----:B------:R-:W-:-:S02]  /*0f30*/  LOP3.LUT R7, R212, R7, R4, 0xf6, !PT ;  /* 0x00000007d4077212 */ /* 0x000fc400078ef604 */
[----:B------:R-:W-:Y:S02]  /*0f40*/  LOP3.LUT R5, R6, 0x7ffffffc, RZ, 0xc0, !PT ;  /* 0x7ffffffc06057812 */ /* 0x000fe400078ec0ff */
[----:B------:R-:W-:Y:S01]  /*0f50*/  SHF.R.S32.HI R231, RZ, 0x1f, R202 ;  /* 0x0000001fffe77819 */ /* 0x000fe200000114ca */
[----:B------:R-:W-:Y:S01]  /*0f60*/  IMAD.MOV.U32 R223, RZ, RZ, RZ ;  /* 0x000000ffffdf7224 */ /* 0x000fe200078e00ff */
[----:B------:R-:W-:Y:S01]  /*0f70*/  SHF.R.S32.HI R6, RZ, 0x1f, R214 ;  /* 0x0000001fff067819 */ /* 0x000fe200000114d6 */
[----:B------:R-:W-:Y:S01]  /*0f80*/  IMAD.MOV.U32 R2, RZ, RZ, RZ ;  /* 0x000000ffff027224 */ /* 0x000fe200078e00ff */
[----:B------:R-:W-:Y:S02]  /*0f90*/  CS2R R200, SRZ ;  /* 0x0000000000c87805 */ /* 0x000fe4000001ff00 */
[----:B------:R-:W-:Y:S01]  /*0fa0*/  MOV R208, RZ ;  /* 0x000000ff00d07202 */ /* 0x000fe20000000f00 */
[----:B------:R-:W-:Y:S01]  /*0fb0*/  IMAD.IADD R227, R19, 0x1, -R8 ;  /* 0x0000000113e37824 */ /* 0x000fe200078e0a08 */
[----:B------:R-:W-:Y:S01]  /*0fc0*/  SHF.R.S32.HI R225, RZ, 0x1f, R19 ;  /* 0x0000001fffe17819 */ /* 0x000fe20000011413 */
[----:B------:R-:W-:Y:S01]  /*0fd0*/  IMAD.SHL.U32 R232, R202, 0x2, RZ ;  /* 0x00000002cae87824 */ /* 0x000fe200078e00ff */
[----:B------:R-:W-:Y:S01]  /*0fe0*/  SHF.R.S32.HI R17, RZ, 0x1f, R16 ;  /* 0x0000001fff117819 */ /* 0x000fe20000011410 */
[----:B------:R-:W-:Y:S01]  /*0ff0*/  IMAD R233, R7, 0x2, R18 ;  /* 0x0000000207e97824 */ /* 0x000fe200078e0212 */
[----:B------:R-:W-:Y:S01]  /*1000*/  SHF.R.S32.HI R6, RZ, 0x1f, R213 ;  /* 0x0000001fff067819 */ /* 0x000fe200000114d5 */
[----:B------:R-:W-:Y:S01]  /*1010*/  IMAD R237, R0, 0x8, R235 ;  /* 0x0000000800ed7824 */ /* 0x000fe200078e02eb */
[----:B------:R-:W-:-:S02]  /*1020*/  IADD3 R236, R230, -R5, RZ ;  /* 0x80000005e6ec7210 */ /* 0x000fc40007ffe0ff */
[----:B------:R-:W-:Y:S02]  /*1030*/  SHF.L.U64.HI R231, R202, 0x1, R231 ;  /* 0x00000001cae77819 */ /* 0x000fe400000102e7 */
[----:B0--3--:R-:W-:-:S07]  /*1040*/  LOP3.LUT R203, R11, 0x1, RZ, 0xfc, !PT ;  /* 0x000000010bcb7812 */ /* 0x009fce00078efcff */
.L_x_752:
[----:B0-----:R-:W0:Y:S02]  /*1050*/  LDC.64 R4, c[0x0][0xc88] ;  /* 0x00032200ff047b82 */ /* 0x001e240000000a00 */
[----:B0-----:R-:W-:-:S05]  /*1060*/  IMAD.WIDE R4, R91, 0x4, R4 ;  /* 0x000000045b047825 */ /* 0x001fca00078e0204 */
[----:B--2---:R-:W2:Y:S01]  /*1070*/  LDG.E R221, desc[UR40][R4.64] ;  /* 0x0000002804dd7981 */ /* 0x004ea2000c1e1900 */
[----:B------:R-:W-:Y:S05]  /*1080*/  YIELD ;  /* 0x0000000000007946 */ /* 0x000fea0003800000 */
[----:B------:R-:W-:Y:S01]  /*1090*/  ULDC.64 UR4, c[0x0][0xa28] ;  /* 0x00028a0000047ab9 */ /* 0x000fe20000000a00 */
[----:B------:R-:W-:Y:S01]  /*10a0*/  ULDC.64 UR8, c[0x0][0xa18] ;  /* 0x0002860000087ab9 */ /* 0x000fe20000000a00 */
[----:B------:R-:W-:Y:S01]  /*10b0*/  ISETP.NE.U32.AND P1, PT, RZ, UR4, PT ;  /* 0x00000004ff007c0c */ /* 0x000fe2000bf25070 */
[----:B------:R-:W-:Y:S01]  /*10c0*/  ULDC.64 UR6, c[0x0][0xa08] ;  /* 0x0002820000067ab9 */ /* 0x000fe20000000a00 */
[----:B------:R-:W-:Y:S01]  /*10d0*/  IMAD.MOV.U32 R3, RZ, RZ, RZ ;  /* 0x000000ffff037224 */ /* 0x000fe200078e00ff */
[----:B------:R-:W-:Y:S01]  /*10e0*/  ISETP.NE.U32.AND P0, PT, RZ, UR6, PT ;  /* 0x00000006ff007c0c */ /* 0x000fe2000bf05070 */
[----:B------:R-:W-:Y:S01]  /*10f0*/  IMAD.MOV.U32 R31, RZ, RZ, RZ ;  /* 0x000000ffff1f7224 */ /* 0x000fe200078e00ff */
[----:B------:R-:W-:-:S02]  /*1100*/  ISETP.NE.AND.EX P1, PT, RZ, UR5, PT, P1 ;  /* 0x00000005ff007c0c */ /* 0x000fc4000bf25310 */
[----:B------:R-:W-:Y:S02]  /*1110*/  ISETP.NE.AND.EX P0, PT, RZ, UR7, PT, P0 ;  /* 0x00000007ff007c0c */ /* 0x000fe4000bf05300 */
[----:B--2---:R-:W-:Y:S01]  /*1120*/  SHF.R.S32.HI R229, RZ, 0x1f, R221 ;  /* 0x0000001fffe57819 */ /* 0x004fe200000114dd */
[----:B------:R-:W-:-:S08]  /*1130*/  IMAD.SHL.U32 R219, R221, 0x4, RZ ;  /* 0x00000004dddb7824 */ /* 0x000fd000078e00ff */
[C---:B------:R-:W-:Y:S02]  /*1140*/  @P1 LEA R6, P2, R221.reuse, UR4, 0x2 ;  /* 0x00000004dd061c11 */ /* 0x040fe4000f8410ff */
[C-C-:B------:R-:W-:Y:S02]  /*1150*/  SHF.L.U64.HI R220, R221.reuse, 0x2, R229.reuse ;  /* 0x00000002dddc7819 */ /* 0x140fe400000102e5 */
[----:B------:R-:W-:Y:S02]  /*1160*/  @P1 LEA.HI.X R7, R221, UR5, R229, 0x2, P2 ;  /* 0x00000005dd071c11 */ /* 0x000fe400090f14e5 */
[----:B------:R-:W-:Y:S01]  /*1170*/  ISETP.NE.U32.AND P2, PT, RZ, UR8, PT ;  /* 0x00000008ff007c0c */ /* 0x000fe2000bf45070 */
[----:B------:R-:W-:Y:S01]  /*1180*/  ULDC UR4, c[0x0][0x288] ;  /* 0x0000a20000047ab9 */ /* 0x000fe20000000800 */
[----:B------:R-:W-:Y:S01]  /*1190*/  IADD3 R8, P3, R219, UR6, RZ ;  /* 0x00000006db087c10 */ /* 0x000fe2000ff7e0ff */
[----:B------:R0:W5:Y:S01]  /*11a0*/  @P1 LDG.E R3, desc[UR40][R6.64] ;  /* 0x0000002806031981 */ /* 0x000162000c1e1900 */
[----:B------:R-:W-:Y:S01]  /*11b0*/  ISETP.NE.AND.EX P2, PT, RZ, UR9, PT, P2 ;  /* 0x00000009ff007c0c */ /* 0x000fe2000bf45320 */
[----:B------:R-:W-:Y:S01]  /*11c0*/  IMAD.U32 R39, RZ, RZ, UR4 ;  /* 0x00000004ff277e24 */ /* 0x000fe2000f8e00ff */
[----:B------:R-:W-:Y:S01]  /*11d0*/  IADD3.X R9, R220, UR7, RZ, P3, !PT ;  /* 0x00000007dc097c10 */ /* 0x000fe20009ffe4ff */
[----:B------:R-:W-:-:S04]  /*11e0*/  ULDC.64 UR4, c[0x0][0x418] ;  /* 0x0001060000047ab9 */ /* 0x000fc80000000a00 */
[----:B------:R0:W5:Y:S06]  /*11f0*/  @P0 LDG.E R31, desc[UR40][R8.64] ;  /* 0x00000028081f0981 */ /* 0x00016c000c1e1900 */
[----:B------:R-:W-:-:S04]  /*1200*/  @P2 IADD3 R4, P1, R219, UR8, RZ ;  /* 0x00000008db042c10 */ /* 0x000fc8000ff3e0ff */
[----:B------:R-:W-:-:S05]  /*1210*/  @P2 IADD3.X R5, R220, UR9, RZ, P1, !PT ;  /* 0x00000009dc052c10 */ /* 0x000fca0008ffe4ff */
[----:B------:R0:W5:Y:S01]  /*1220*/  @P2 LDG.E R39, desc[UR40][R4.64] ;  /* 0x0000002804272981 */ /* 0x000162000c1e1900 */
[----:B------:R-:W-:-:S03]  /*1230*/  UISETP.NE.U32.AND UP0, UPT, UR4, URZ, UPT ;  /* 0x0000003f0400728c */ /* 0x000fc6000bf05070 */
[----:B------:R-:W-:Y:S01]  /*1240*/  ULDC UR4, c[0x0][0x424] ;  /* 0x0001090000047ab9 */ /* 0x000fe20000000800 */
[----:B------:R-:W-:-:S03]  /*1250*/  UISETP.NE.AND.EX UP0, UPT, UR5, URZ, UPT, UP0 ;  /* 0x0000003f0500728c */ /* 0x000fc6000bf05300 */
[----:B------:R-:W-:Y:S01]  /*1260*/  ULDC UR5, c[0x0][0x2f0] ;  /* 0x0000bc0000057ab9 */ /* 0x000fe20000000800 */
[----:B------:R-:W-:-:S04]  /*1270*/  USEL UR4, UR4, 0x1, UP0 ;  /* 0x0000000104047887 */ /* 0x000fc80008000000 */
[----:B------:R-:W-:-:S03]  /*1280*/  UIMAD UR4, UR4, UR5, URZ ;  /* 0x00000005040472a4 */ /* 0x000fc6000f8e023f */
[----:B------:R-:W-:Y:S02]  /*1290*/  ULDC UR5, c[0x0][0x348] ;  /* 0x0000d20000057ab9 */ /* 0x000fe40000000800 */
[----:B------:R-:W-:Y:S02]  /*12a0*/  IMAD.U32 R60, RZ, RZ, UR5 ;  /* 0x00000005ff3c7e24 */ /* 0x000fe4000f8e00ff */
[----:B------:R-:W-:Y:S02]  /*12b0*/  IMAD.U32 R28, RZ, RZ, UR4 ;  /* 0x00000004ff1c7e24 */ /* 0x000fe4000f8e00ff */
[----:B------:R-:W-:Y:S01]  /*12c0*/  IMAD.MOV.U32 R29, RZ, RZ, R221 ;  /* 0x000000ffff1d7224 */ /* 0x000fe200078e00dd */
[----:B0--34-:R-:W-:Y:S06]  /*12d0*/  @P2 BRA `(.L_x_620) ;  /* 0x0000000000242947 */ /* 0x019fec0003800000 */
[----:B------:R-:W-:Y:S02]  /*12e0*/  ULDC.64 UR4, c[0x0][0xa00] ;  /* 0x0002800000047ab9 */ /* 0x000fe40000000a00 */
[----:B------:R-:W-:-:S04]  /*12f0*/  ISETP.NE.U32.AND P1, PT, RZ, UR4, PT ;  /* 0x00000004ff007c0c */ /* 0x000fc8000bf25070 */
[----:B------:R-:W-:-:S13]  /*1300*/  ISETP.NE.AND.EX P1, PT, RZ, UR5, PT, P1 ;  /* 0x00000005ff007c0c */ /* 0x000fda000bf25310 */
[----:B------:R-:W-:Y:S05]  /*1310*/  @!P1 BRA `(.L_x_620) ;  /* 0x0000000000149947 */ /* 0x000fea0003800000 */
[----:B------:R-:W0:Y:S02]  /*1320*/  LDC.64 R4, c[0x0][0xa00] ;  /* 0x00028000ff047b82 */ /* 0x000e240000000a00 */
[----:B0-----:R-:W-:-:S05]  /*1330*/  IMAD.WIDE R4, R29, 0x4, R4 ;  /* 0x000000041d047825 */ /* 0x001fca00078e0204 */
[----:B-----5:R-:W2:Y:S04]  /*1340*/  LDG.E R39, desc[UR40][R4.64] ;  /* 0x0000002804277981 */ /* 0x020ea8000c1e1900 */
[----:B------:R-:W2:Y:S02]  /*1350*/  LDG.E R0, desc[UR40][R4.64+0x4] ;  /* 0x0000042804007981 */ /* 0x000ea4000c1e1900 */
[----:B--2---:R-:W-:-:S07]  /*1360*/  IMAD.IADD R39, R0, 0x1, -R39 ;  /* 0x0000000100277824 */ /* 0x004fce00078e0a27 */
.L_x_620:
[----:B------:R-:W-:Y:S01]  /*1370*/  ULDC.64 UR4, c[0x0][0xa20] ;  /* 0x0002880000047ab9 */ /* 0x000fe20000000a00 */
[----:B------:R-:W-:Y:S01]  /*1380*/  IMAD.MOV.U32 R224, RZ, RZ, R89 ;  /* 0x000000ffffe07224 */ /* 0x000fe200078e0059 */
[----:B------:R-:W-:Y:S01]  /*1390*/  ISETP.NE.U32.AND P1, PT, RZ, UR4, PT ;  /* 0x00000004ff007c0c */ /* 0x000fe2000bf25070 */
[----:B------:R-:W-:-:S03]  /*13a0*/  IMAD.MOV.U32 R218, RZ, RZ, R90 ;  /* 0x000000ffffda7224 */ /* 0x000fc600078e005a */
[----:B------:R-:W-:-:S13]  /*13b0*/  ISETP.NE.AND.EX P1, PT, RZ, UR5, PT, P1 ;  /* 0x00000005ff007c0c */ /* 0x000fda000bf25310 */
[----:B------:R-:W-:Y:S05]  /*13c0*/  @!P1 BRA `(.L_x_621) ;  /* 0x0000000000109947 */ /* 0x000fea0003800000 */
[----:B------:R-:W-:-:S04]  /*13d0*/  IADD3 R4, P0, R219, UR4, RZ ;  /* 0x00000004db047c10 */ /* 0x000fc8000ff1e0ff */
[----:B------:R-:W-:-:S05]  /*13e0*/  IADD3.X R5, R220, UR5, RZ, P0, !PT ;  /* 0x00000005dc057c10 */ /* 0x000fca00087fe4ff */
[----:B------:R0:W5:Y:S01]  /*13f0*/  LDG.E R28, desc[UR40][R4.64] ;  /* 0x00000028041c7981 */ /* 0x000162000c1e1900 */
[----:B------:R-:W-:Y:S05]  /*1400*/  BRA `(.L_x_622) ;  /* 0x0000000000107947 */ /* 0x000fea0003800000 */
.L_x_621:
[----:B------:R-:W-:Y:S05]  /*1410*/  @!P0 BRA `(.L_x_622) ;  /* 0x00000000000c8947 */ /* 0x000fea0003800000 */
[----:B------:R-:W2:Y:S04]  /*1420*/  LDG.E R5, desc[UR40][R8.64] ;  /* 0x0000002808057981 */ /* 0x000ea8000c1e1900 */
[----:B------:R-:W2:Y:S02]  /*1430*/  LDG.E R28, desc[UR40][R8.64+0x4] ;  /* 0x00000428081c7981 */ /* 0x000ea4000c1e1900 */
[----:B--2---:R-:W-:-:S07]  /*1440*/  IMAD.IADD R28, R28, 0x1, -R5 ;  /* 0x000000011c1c7824 */ /* 0x004fce00078e0a05 */
.L_x_622:
[----:B------:R-:W-:Y:S02]  /*1450*/  ULDC.64 UR4, c[0x0][0xa10] ;  /* 0x0002840000047ab9 */ /* 0x000fe40000000a00 */
[----:B------:R-:W-:-:S04]  /*1460*/  ISETP.NE.U32.AND P0, PT, RZ, UR4, PT ;  /* 0x00000004ff007c0c */ /* 0x000fc8000bf05070 */
[----:B------:R-:W-:Y:S01]  /*1470*/  ISETP.NE.AND.EX P0, PT, RZ, UR5, PT, P0 ;  /* 0x00000005ff007c0c */ /* 0x000fe2000bf05300 */
[----:B------:R-:W-:-:S12]  /*1480*/  ULDC.64 UR4, c[0x0][0xa30] ;  /* 0x00028c0000047ab9 */ /* 0x000fd80000000a00 */
[----:B0-----:R-:W0:Y:S02]  /*1490*/  @P0 LDC.64 R4, c[0x0][0xa10] ;  /* 0x00028400ff040b82 */ /* 0x001e240000000a00 */
[----:B0-----:R-:W-:-:S05]  /*14a0*/  @P0 IMAD.WIDE R4, R29, 0x4, R4 ;  /* 0x000000041d040825 */ /* 0x001fca00078e0204 */
[----:B------:R-:W2:Y:S04]  /*14b0*/  @P0 LDG.E R0, desc[UR40][R4.64] ;  /* 0x0000002804000981 */ /* 0x000ea8000c1e1900 */
[----:B------:R0:W2:Y:S01]  /*14c0*/  @P0 LDG.E R9, desc[UR40][R4.64+0x4] ;  /* 0x0000042804090981 */ /* 0x0000a2000c1e1900 */
[----:B-----5:R-:W-:Y:S01]  /*14d0*/  IADD3 R3, -R3, R28, RZ ;  /* 0x0000001c03037210 */ /* 0x020fe20007ffe1ff */
[----:B------:R-:W-:Y:S01]  /*14e0*/  IMAD.MOV.U32 R38, RZ, RZ, R28 ;  /* 0x000000ffff267224 */ /* 0x000fe200078e001c */
[----:B------:R-:W-:-:S04]  /*14f0*/  ISETP.NE.U32.AND P1, PT, RZ, UR4, PT ;  /* 0x00000004ff007c0c */ /* 0x000fc8000bf25070 */
[----:B------:R-:W-:Y:S01]  /*1500*/  ISETP.NE.AND.EX P1, PT, RZ, UR5, PT, P1 ;  /* 0x00000005ff007c0c */ /* 0x000fe2000bf25310 */
[----:B0-----:R-:W-:-:S05]  /*1510*/  IMAD.MOV R4, RZ, RZ, -R3 ;  /* 0x000000ffff047224 */ /* 0x001fca00078e0a03 */
[----:B------:R-:W-:-:S07]  /*1520*/  VIMNMX R4, RZ, R4, !PT ;  /* 0x00000004ff047248 */ /* 0x000fce0007fe0100 */
[----:B------:R-:W-:-:S04]  /*1530*/  @P1 IADD3 R6, P2, R219, UR4, RZ ;  /* 0x00000004db061c10 */ /* 0x000fc8000ff5e0ff */
[----:B------:R-:W-:-:S05]  /*1540*/  @P1 IADD3.X R7, R220, UR5, RZ, P2, !PT ;  /* 0x00000005dc071c10 */ /* 0x000fca00097fe4ff */
[----:B------:R0:W5:Y:S01]  /*1550*/  @P1 LDG.E R38, desc[UR40][R6.64] ;  /* 0x0000002806261981 */ /* 0x000162000c1e1900 */
[----:B--2---:R-:W-:-:S04]  /*1560*/  @P0 IMAD.IADD R60, R9, 0x1, -R0 ;  /* 0x00000001093c0824 */ /* 0x004fc800078e0a00 */
[----:B------:R-:W-:-:S04]  /*1570*/  IMAD.IADD R172, R3, 0x1, R60 ;  /* 0x0000000103ac7824 */ /* 0x000fc800078e023c */
[----:B------:R-:W-:-:S04]  /*1580*/  VIADD R0, R172, 0x5f ;  /* 0x0000005fac007836 */ /* 0x000fc80000000000 */
[----:B------:R-:W-:-:S05]  /*1590*/  IMAD.HI R0, R0, 0x2aaaaaab, RZ ;  /* 0x2aaaaaab00007827 */ /* 0x000fca00078e02ff */
[----:B------:R-:W-:-:S04]  /*15a0*/  SHF.R.U32.HI R173, RZ, 0x1f, R0 ;  /* 0x0000001fffad7819 */ /* 0x000fc80000011600 */
[----:B------:R-:W-:-:S05]  /*15b0*/  LEA.HI.SX32 R173, R0, R173, 0x1c ;  /* 0x000000ad00ad7211 */ /* 0x000fca00078fe2ff */
[----:B------:R-:W-:-:S05]  /*15c0*/  IMAD R3, R173, 0x60, -R3 ;  /* 0x00000060ad037824 */ /* 0x000fca00078e0a03 */
[----:B------:R-:W-:-:S04]  /*15d0*/  VIMNMX R3, R3, R60, PT ;  /* 0x0000003c03037248 */ /* 0x000fc80003fe0100 */
[----:B------:R-:W-:Y:S01]  /*15e0*/  ISETP.GT.AND P0, PT, R3, R4, PT ;  /* 0x000000040300720c */ /* 0x000fe20003f04270 */
[----:B------:R-:W-:-:S05]  /*15f0*/  IMAD.WIDE.U32 R4, R4, -0x55555555, RZ ;  /* 0xaaaaaaab04047825 */ /* 0x000fca00078e00ff */
[----:B------:R-:W-:-:S05]  /*1600*/  SHF.R.U32.HI R27, RZ, 0x6, R5 ;  /* 0x00000006ff1b7819 */ /* 0x000fca0000011605 */
[----:B------:R-:W-:Y:S02]  /*1610*/  IMAD.MOV.U32 R26, RZ, RZ, R27 ;  /* 0x000000ffff1a7224 */ /* 0x000fe400078e001b */
[----:B------:R-:W-:-:S04]  /*1620*/  @P0 VIADD R0, R3, 0x5f ;  /* 0x0000005f03000836 */ /* 0x000fc80000000000 */
[----:B------:R-:W-:-:S05]  /*1630*/  @P0 IMAD.HI R0, R0, 0x2aaaaaab, RZ ;  /* 0x2aaaaaab00000827 */ /* 0x000fca00078e02ff */
[----:B------:R-:W-:-:S04]  /*1640*/  @P0 SHF.R.U32.HI R3, RZ, 0x1f, R0 ;  /* 0x0000001fff030819 */ /* 0x000fc80000011600 */
[----:B------:R-:W-:Y:S02]  /*1650*/  @P0 LEA.HI.SX32 R26, R0, R3, 0x1c ;  /* 0x00000003001a0211 */ /* 0x000fe400078fe2ff */
[----:B------:R-:W-:Y:S02]  /*1660*/  PLOP3.LUT P0, PT, PT, PT, PT, 0x80, 0x0 ;  /* 0x000000000000781c */ /* 0x000fe40003f0f070 */
[----:B------:R-:W-:-:S13]  /*1670*/  ISETP.GT.AND P1, PT, R26, R27, PT ;  /* 0x0000001b1a00720c */ /* 0x000fda0003f24270 */
[----:B0-----:R-:W-:Y:S05]  /*1680*/  @!P1 BRA `(.L_x_623) ;  /* 0x0000003c00c89947 */ /* 0x001fea0003800000 */
[----:B------:R-:W-:Y:S01]  /*1690*/  VIADD R25, R18, 0x1c400 ;  /* 0x0001c40012197836 */ /* 0x000fe20000000000 */
[----:B------:R-:W-:Y:S04]  /*16a0*/  BSSY B6, `(.L_x_624) ;  /* 0x0000013000067945 */ /* 0x000fe80003800000 */
[----:B------:R-:W-:-:S13]  /*16b0*/  LOP3.LUT P0, RZ, R25, 0x3ff, RZ, 0xc0, !PT ;  /* 0x000003ff19ff7812 */ /* 0x000fda000780c0ff */
[----:B------:R-:W-:Y:S05]  /*16c0*/  @!P0 BRA `(.L_x_625) ;  /* 0x0000000000408947 */ /* 0x000fea0003800000 */
[----:B------:R-:W-:Y:S01]  /*16d0*/  MOV R0, 0x0 ;  /* 0x0000000000007802 */ /* 0x000fe20000000f00 */
[----:B------:R-:W-:Y:S01]  /*16e0*/  ULDC.64 UR4, c[0x4][0x98] ;  /* 0x0100260000047ab9 */ /* 0x000fe20000000a00 */
[----:B------:R-:W-:Y:S01]  /*16f0*/  ULDC.64 UR6, c[0x4][0x30] ;  /* 0x01000c0000067ab9 */ /* 0x000fe20000000a00 */
[----:B------:R-:W-:Y:S01]  /*1700*/  IMAD.U32 R4, RZ, RZ, UR4 ;  /* 0x00000004ff047e24 */ /* 0x000fe2000f8e00ff */
[----:B------:R0:W1:Y:S01]  /*1710*/  LDC.64 R14, c[0x4][R0] ;  /* 0x01000000000e7b82 */ /* 0x0000620000000a00 */
[----:B------:R-:W-:Y:S01]  /*1720*/  IMAD.U32 R5, RZ, RZ, UR5 ;  /* 0x00000005ff057e24 */ /* 0x000fe2000f8e00ff */
[----:B------:R-:W-:Y:S01]  /*1730*/  ULDC.64 UR4, c[0x4][0xa0] ;  /* 0x0100280000047ab9 */ /* 0x000fe20000000a00 */
[----:B------:R-:W-:Y:S01]  /*1740*/  IMAD.U32 R10, RZ, RZ, UR6 ;  /* 0x00000006ff0a7e24 */ /* 0x000fe2000f8e00ff */
[----:B------:R-:W-:Y:S01]  /*1750*/  MOV R13, RZ ;  /* 0x000000ff000d7202 */ /* 0x000fe20000000f00 */
[----:B------:R-:W-:Y:S02]  /*1760*/  IMAD.U32 R6, RZ, RZ, UR4 ;  /* 0x00000004ff067e24 */ /* 0x000fe4000f8e00ff */
[----:B------:R-:W-:-:S02]  /*1770*/  IMAD.U32 R7, RZ, RZ, UR5 ;  /* 0x00000005ff077e24 */ /* 0x000fc4000f8e00ff */
[----:B------:R-:W-:Y:S02]  /*1780*/  IMAD.U32 R11, RZ, RZ, UR7 ;  /* 0x00000007ff0b7e24 */ /* 0x000fe4000f8e00ff */
[----:B------:R-:W-:Y:S02]  /*1790*/  IMAD.MOV.U32 R8, RZ, RZ, 0x70 ;  /* 0x00000070ff087424 */ /* 0x000fe400078e00ff */
[----:B0-----:R-:W-:-:S07]  /*17a0*/  IMAD.MOV.U32 R12, RZ, RZ, 0x1 ;  /* 0x00000001ff0c7424 */ /* 0x001fce00078e00ff */
[----:B------:R-:W-:-:S07]  /*17b0*/  LEPC R20, `(.L_x_625) ;  /* 0x000000001014794e */ /* 0x000fce0000000000 */
[----:B-1---5:R-:W-:Y:S05]  /*17c0*/  CALL.ABS.NOINC R14 ;  /* 0x000000000e007343 */ /* 0x022fea0003c00000 */
.L_x_625:
[----:B------:R-:W-:Y:S05]  /*17d0*/  BSYNC B6 ;  /* 0x0000000000067941 */ /* 0x000fea0003800000 */
.L_x_624:
        /* <DEDUP_REMOVED lines=19> */
[----:B-1---5:R-:W-:Y:S05]  /*1910*/  CALL.ABS.NOINC R14 ;  /* 0x000000000e007343 */ /* 0x022fea0003c00000 */
.L_x_627:
[----:B------:R-:W-:Y:S05]  /*1920*/  BSYNC B6 ;  /* 0x0000000000067941 */ /* 0x000fea0003800000 */
.L_x_626:
[----:B------:R-:W-:Y:S01]  /*1930*/  ULDC.64 UR4, c[0x0][0x9f8] ;  /* 0x00027e0000047ab9 */ /* 0x000fe20000000a00 */
[----:B------:R-:W0:Y:S01]  /*1940*/  S2R R32, SR_TID.X ;  /* 0x0000000000207919 */ /* 0x000e220000002100 */
[----:B------:R-:W-:Y:S01]  /*1950*/  ISETP.NE.U32.AND P0, PT, RZ, UR4, PT ;  /* 0x00000004ff007c0c */ /* 0x000fe2000bf05070 */
[----:B------:R-:W1:Y:S01]  /*1960*/  LDC.64 R8, c[0x0][0x300] ;  /* 0x0000c000ff087b82 */ /* 0x000e620000000a00 */
[----:B------:R-:W-:Y:S01]  /*1970*/  IMAD.IADD R58, R31, 0x1, R28 ;  /* 0x000000011f3a7824 */ /* 0x000fe200078e021c */
[----:B------:R-:W-:Y:S01]  /*1980*/  ULDC.64 UR6, c[0x0][0xa08] ;  /* 0x0002820000067ab9 */ /* 0x000fe20000000a00 */
[----:B------:R-:W-:Y:S02]  /*1990*/  ISETP.NE.AND.EX P0, PT, RZ, UR5, PT, P0 ;  /* 0x00000005ff007c0c */ /* 0x000fe4000bf05300 */
[----:B------:R-:W-:Y:S01]  /*19a0*/  SHF.R.S32.HI R11, RZ, 0x1f, R90 ;  /* 0x0000001fff0b7819 */ /* 0x000fe2000001145a */
[----:B------:R-:W-:Y:S02]  /*19b0*/  VIADD R62, R16, 0x20 ;  /* 0x00000020103e7836 */ /* 0x000fe40000000000 */
[----:B------:R-:W2:Y:S08]  /*19c0*/  LDC.64 R56, c[0x0][0x3f8] ;  /* 0x0000fe00ff387b82 */ /* 0x000eb00000000a00 */
[----:B------:R-:W-:Y:S01]  /*19d0*/  @P0 IADD3 R4, P1, R219, UR4, RZ ;  /* 0x00000004db040c10 */ /* 0x000fe2000ff3e0ff */
[----:B------:R-:W3:Y:S03]  /*19e0*/  LDC R43, c[0x0][0x3f4] ;  /* 0x0000fd00ff2b7b82 */ /* 0x000ee60000000800 */
[----:B------:R-:W-:Y:S01]  /*19f0*/  @P0 IADD3.X R5, R220, UR5, RZ, P1, !PT ;  /* 0x00000005dc050c10 */ /* 0x000fe20008ffe4ff */
[----:B------:R-:W-:-:S04]  /*1a00*/  ULDC.64 UR4, c[0x0][0x308] ;  /* 0x0000c20000047ab9 */ /* 0x000fc80000000a00 */
[----:B------:R4:W3:Y:S01]  /*1a10*/  @P0 LDG.E R29, desc[UR40][R4.64] ;  /* 0x00000028041d0981 */ /* 0x0008e2000c1e1900 */
[----:B------:R-:W-:Y:S01]  /*1a20*/  SHF.R.S32.HI R40, RZ, 0x1f, R58 ;  /* 0x0000001fff287819 */ /* 0x000fe2000001143a */
[-C--:B-1----:R-:W-:Y:S01]  /*1a30*/  IMAD.WIDE.U32 R6, R58, R8.reuse, RZ ;  /* 0x000000083a067225 */ /* 0x082fe200078e00ff */
[----:B------:R-:W-:Y:S01]  /*1a40*/  ISETP.NE.U32.AND P0, PT, RZ, UR6, PT ;  /* 0x00000006ff007c0c */ /* 0x000fe2000bf05070 */
[----:B------:R-:W1:Y:S01]  /*1a50*/  LDC.64 R14, c[0x0][0x408] ;  /* 0x00010200ff0e7b82 */ /* 0x000e620000000a00 */
[----:B0-----:R-:W-:Y:S01]  /*1a60*/  SHF.R.U32.HI R42, RZ, 0x7, R32 ;  /* 0x00000007ff2a7819 */ /* 0x001fe20000011620 */
[-C--:B------:R-:W-:Y:S01]  /*1a70*/  IMAD R0, R40, R8.reuse, RZ ;  /* 0x0000000828007224 */ /* 0x080fe200078e02ff */
[----:B------:R-:W-:Y:S01]  /*1a80*/  ISETP.NE.AND.EX P0, PT, RZ, UR7, PT, P0 ;  /* 0x00000007ff007c0c */ /* 0x000fe2000bf05300 */
[----:B------:R-:W-:Y:S01]  /*1a90*/  IMAD R10, R225, R8, RZ ;  /* 0x00000008e10a7224 */ /* 0x000fe200078e02ff */
[----:B------:R-:W-:Y:S01]  /*1aa0*/  ISETP.NE.AND P6, PT, R42, 0x1, PT ;  /* 0x000000012a00780c */ /* 0x000fe20003fc5270 */
[----:B------:R-:W-:Y:S01]  /*1ab0*/  IMAD R3, R58, R9, R0 ;  /* 0x000000093a037224 */ /* 0x000fe200078e0200 */
[C---:B------:R-:W-:Y:S01]  /*1ac0*/  IADD3 R12, R16.reuse, 0xc0, RZ ;  /* 0x000000c0100c7810 */ /* 0x040fe20007ffe0ff */
[----:B------:R-:W-:Y:S01]  /*1ad0*/  VIADD R63, R16, 0x40 ;  /* 0x00000040103f7836 */ /* 0x000fe20000000000 */
[----:B------:R-:W-:Y:S01]  /*1ae0*/  SHF.L.U32 R71, R227, 0x6, RZ ;  /* 0x00000006e3477819 */ /* 0x000fe200000006ff */
[----:B------:R-:W-:Y:S01]  /*1af0*/  IMAD.IADD R7, R7, 0x1, R3 ;  /* 0x0000000107077824 */ /* 0x000fe200078e0203 */
[----:B------:R-:W-:Y:S01]  /*1b00*/  SHF.L.U64.HI R67, R8, 0x6, R9 ;  /* 0x0000000608437819 */ /* 0x000fe20000010209 */
[----:B------:R-:W-:Y:S01]  /*1b10*/  IMAD R3, R11, UR4, RZ ;  /* 0x000000040b037c24 */ /* 0x000fe2000f8e02ff */
[----:B------:R-:W-:Y:S01]  /*1b20*/  LOP3.LUT R71, R71, 0x1c0, RZ, 0xc0, !PT ;  /* 0x000001c047477812 */ /* 0x000fe200078ec0ff */
[----:B----4-:R-:W-:Y:S01]  /*1b30*/  IMAD.WIDE.U32 R4, R90, UR4, R6 ;  /* 0x000000045a047c25 */ /* 0x010fe2000f8e0006 */
[----:B--2---:R-:W-:-:S02]  /*1b40*/  SHF.L.U64.HI R72, R56, 0x6, R57 ;  /* 0x0000000638487819 */ /* 0x004fc40000010239 */
[----:B------:R-:W-:Y:S01]  /*1b50*/  SHF.R.U32.HI R74, RZ, 0x3, R71 ;  /* 0x00000003ff4a7819 */ /* 0x000fe20000011647 */
[----:B------:R-:W-:Y:S01]  /*1b60*/  IMAD R3, R90, UR5, R3 ;  /* 0x000000055a037c24 */ /* 0x000fe2000f8e0203 */
[----:B------:R-:W-:Y:S01]  /*1b70*/  ULDC.64 UR4, c[0x0][0x310] ;  /* 0x0000c40000047ab9 */ /* 0x000fe20000000a00 */
[----:B------:R-:W-:Y:S01]  /*1b80*/  IMAD.WIDE.U32 R6, R19, R8, R16 ;  /* 0x0000000813067225 */ /* 0x000fe200078e0010 */
[----:B------:R-:W-:-:S03]  /*1b90*/  SHF.R.S32.HI R75, RZ, 0x1f, R222 ;  /* 0x0000001fff4b7819 */ /* 0x000fc600000114de */
[----:B------:R-:W-:Y:S01]  /*1ba0*/  IMAD.IADD R5, R5, 0x1, R3 ;  /* 0x0000000105057824 */ /* 0x000fe200078e0203 */
[----:B-1----:R-:W-:Y:S01]  /*1bb0*/  SHF.L.U64.HI R69, R14, 0x6, R15 ;  /* 0x000000060e457819 */ /* 0x002fe2000001020f */
[C---:B------:R-:W-:Y:S02]  /*1bc0*/  VIADD R64, R16.reuse, 0x60 ;  /* 0x0000006010407836 */ /* 0x040fe40000000000 */
[C---:B------:R-:W-:Y:S02]  /*1bd0*/  VIADD R65, R16.reuse, 0x80 ;  /* 0x0000008010417836 */ /* 0x040fe40000000000 */
[C---:B------:R-:W-:Y:S02]  /*1be0*/  VIADD R66, R16.reuse, 0xa0 ;  /* 0x000000a010427836 */ /* 0x040fe40000000000 */
[----:B------:R-:W-:Y:S02]  /*1bf0*/  VIADD R23, R16, 0xe0 ;  /* 0x000000e010177836 */ /* 0x000fe40000000000 */
[----:B------:R-:W-:-:S02]  /*1c00*/  IMAD R28, R225, R56, RZ ;  /* 0x00000038e11c7224 */ /* 0x000fc400078e02ff */
[----:B------:R-:W-:Y:S02]  /*1c10*/  IMAD.MOV.U32 R77, RZ, RZ, 0x20 ;  /* 0x00000020ff4d7424 */ /* 0x000fe400078e00ff */
[----:B------:R-:W-:Y:S02]  /*1c20*/  IMAD R35, R19, R57, R28 ;  /* 0x0000003913237224 */ /* 0x000fe400078e021c */
[----:B------:R-:W-:Y:S01]  /*1c30*/  VIADD R76, R42, 0x8 ;  /* 0x000000082a4c7836 */ /* 0x000fe20000000000 */
[----:B------:R-:W-:Y:S01]  /*1c40*/  SHF.R.U32.HI R42, RZ, 0x3, R210 ;  /* 0x00000003ff2a7819 */ /* 0x000fe200000116d2 */
[----:B------:R-:W-:Y:S02]  /*1c50*/  IMAD.SHL.U32 R68, R8, 0x40, RZ ;  /* 0x0000004008447824 */ /* 0x000fe400078e00ff */
[----:B------:R-:W-:Y:S02]  /*1c60*/  IMAD R81, R15, 0x60, RZ ;  /* 0x000000600f517824 */ /* 0x000fe400078e02ff */
[----:B------:R-:W-:-:S02]  /*1c70*/  IMAD.SHL.U32 R70, R14, 0x40, RZ ;  /* 0x000000400e467824 */ /* 0x000fc400078e00ff */
[----:B------:R-:W-:Y:S02]  /*1c80*/  IMAD.SHL.U32 R73, R56, 0x40, RZ ;  /* 0x0000004038497824 */ /* 0x000fe400078e00ff */
[----:B---3--:R-:W-:Y:S01]  /*1c90*/  IMAD.SHL.U32 R78, R43, 0x2, RZ ;  /* 0x000000022b4e7824 */ /* 0x008fe200078e00ff */
[----:B------:R-:W-:Y:S02]  /*1ca0*/  SHF.R.S32.HI R0, RZ, 0x1f, R29 ;  /* 0x0000001fff007819 */ /* 0x000fe4000001141d */
[----:B------:R-:W-:Y:S01]  /*1cb0*/  SEL R21, R29, RZ, !P0 ;  /* 0x000000ff1d157207 */ /* 0x000fe20004000000 */
[----:B------:R-:W-:Y:S01]  /*1cc0*/  IMAD.WIDE.U32 R28, R19, R56, R16 ;  /* 0x00000038131c7225 */ /* 0x000fe200078e0010 */
[----:B------:R-:W-:-:S03]  /*1cd0*/  SEL R20, R0, RZ, !P0 ;  /* 0x000000ff00147207 */ /* 0x000fc60004000000 */
[----:B------:R-:W-:-:S04]  /*1ce0*/  IMAD.WIDE.U32 R4, R21, UR4, R4 ;  /* 0x0000000415047c25 */ /* 0x000fc8000f8e0004 */
[----:B------:R-:W-:Y:S01]  /*1cf0*/  IMAD R0, R20, UR4, RZ ;  /* 0x0000000414007c24 */ /* 0x000fe2000f8e02ff */
[----:B------:R-:W-:Y:S01]  /*1d00*/  IADD3 R61, P0, R4, R6, RZ ;  /* 0x00000006043d7210 */ /* 0x000fe20007f1e0ff */
[----:B------:R-:W-:Y:S02]  /*1d10*/  IMAD.IADD R29, R35, 0x1, R29 ;  /* 0x00000001231d7824 */ /* 0x000fe400078e021d */
[----:B------:R-:W-:Y:S01]  /*1d20*/  IMAD R3, R21, UR5, R0 ;  /* 0x0000000515037c24 */ /* 0x000fe2000f8e0200 */
[----:B------:R-:W-:Y:S05]  /*1d30*/  @!P6 WARPSYNC.ALL ;  /* 0x000000000000e948 */ /* 0x000fea0003800000 */
[----:B------:R-:W-:Y:S01]  /*1d40*/  ULDC UR4, c[0x0][0x320] ;  /* 0x0000c80000047ab9 */ /* 0x000fe20000000800 */
[----:B------:R-:W-:Y:S01]  /*1d50*/  IMAD R0, R19, R9, R10 ;  /* 0x0000000913007224 */ /* 0x000fe200078e020a */
[----:B------:R-:W-:Y:S01]  /*1d60*/  @!P6 BAR.SYNC.DEFER_BLOCKING 0x9, 0x100 ;  /* 0x024400000000eb1d */ /* 0x000fe20000010000 */
[----:B------:R-:W-:Y:S01]  /*1d70*/  IMAD.IADD R3, R5, 0x1, R3 ;  /* 0x0000000105037824 */ /* 0x000fe200078e0203 */
[----:B------:R-:W-:Y:S01]  /*1d80*/  ISETP.GE.AND P1, PT, R62, UR4, PT ;  /* 0x000000043e007c0c */ /* 0x000fe2000bf26270 */
[----:B-----5:R-:W-:Y:S01]  /*1d90*/  IMAD.WIDE.U32 R36, R38, R56, R28 ;  /* 0x0000003826247225 */ /* 0x020fe200078e001c */
[----:B------:R-:W-:-:S02]  /*1da0*/  ISETP.GE.AND P2, PT, R12, UR4, PT ;  /* 0x000000040c007c0c */ /* 0x000fc4000bf46270 */
[----:B------:R-:W-:Y:S01]  /*1db0*/  SEL R6, RZ, 0xffffffff, P1 ;  /* 0xffffffffff067807 */ /* 0x000fe20000800000 */
[----:B------:R-:W-:Y:S01]  /*1dc0*/  ULDC.64 UR6, c[0x0][0x330] ;  /* 0x0000cc0000067ab9 */ /* 0x000fe20000000a00 */
[----:B------:R-:W-:Y:S01]  /*1dd0*/  IADD3.X R0, R3, R7, R0, P0, !PT ;  /* 0x0000000703007210 */ /* 0x000fe200007fe400 */
[----:B------:R-:W-:Y:S01]  /*1de0*/  IMAD R7, R11, UR6, RZ ;  /* 0x000000060b077c24 */ /* 0x000fe2000f8e02ff */
[----:B------:R-:W-:Y:S01]  /*1df0*/  ISETP.GE.AND P0, PT, R16, UR4, PT ;  /* 0x0000000410007c0c */ /* 0x000fe2000bf06270 */
[----:B------:R-:W-:Y:S01]  /*1e00*/  IMAD.SHL.U32 R11, R6, 0x2, RZ ;  /* 0x00000002060b7824 */ /* 0x000fe200078e00ff */
[----:B------:R-:W-:Y:S01]  /*1e10*/  ISETP.GE.AND P1, PT, R64, UR4, PT ;  /* 0x0000000440007c0c */ /* 0x000fe2000bf26270 */
[C---:B------:R-:W-:Y:S01]  /*1e20*/  IMAD R13, R90.reuse, UR7, R7 ;  /* 0x000000075a0d7c24 */ /* 0x040fe2000f8e0207 */
[----:B------:R-:W-:Y:S01]  /*1e30*/  SEL R10, RZ, 0x1, P0 ;  /* 0x00000001ff0a7807 */ /* 0x000fe20000000000 */
[----:B------:R-:W-:Y:S01]  /*1e40*/  IMAD.WIDE.U32 R6, R90, UR6, R16 ;  /* 0x000000065a067c25 */ /* 0x000fe2000f8e0010 */
[----:B------:R-:W-:-:S02]  /*1e50*/  ISETP.GE.AND P0, PT, R63, UR4, PT ;  /* 0x000000043f007c0c */ /* 0x000fc4000bf06270 */
[----:B------:R-:W-:Y:S01]  /*1e60*/  LOP3.LUT R10, R11, 0x2, R10, 0xe2, !PT ;  /* 0x000000020b0a7812 */ /* 0x000fe200078ee20a */
[----:B------:R-:W-:Y:S01]  /*1e70*/  IMAD.IADD R7, R7, 0x1, R13 ;  /* 0x0000000107077824 */ /* 0x000fe200078e020d */
[----:B------:R-:W-:Y:S02]  /*1e80*/  SEL R11, RZ, 0x4, P0 ;  /* 0x00000004ff0b7807 */ /* 0x000fe40000000000 */
[----:B------:R-:W-:Y:S02]  /*1e90*/  SEL R12, RZ, 0x8, P1 ;  /* 0x00000008ff0c7807 */ /* 0x000fe40000800000 */
[----:B------:R-:W-:Y:S02]  /*1ea0*/  ISETP.GE.AND P0, PT, R65, UR4, PT ;  /* 0x0000000441007c0c */ /* 0x000fe4000bf06270 */
[----:B------:R-:W-:Y:S02]  /*1eb0*/  ISETP.GE.AND P1, PT, R66, UR4, PT ;  /* 0x0000000442007c0c */ /* 0x000fe4000bf26270 */
[----:B------:R-:W-:-:S02]  /*1ec0*/  LOP3.LUT R10, R12, R10, R11, 0xfe, !PT ;  /* 0x0000000a0c0a7212 */ /* 0x000fc400078efe0b */
[----:B------:R-:W-:Y:S02]  /*1ed0*/  SEL R11, RZ, 0x10, P0 ;  /* 0x00000010ff0b7807 */ /* 0x000fe40000000000 */
[----:B------:R-:W-:Y:S02]  /*1ee0*/  SEL R12, RZ, 0x20, P1 ;  /* 0x00000020ff0c7807 */ /* 0x000fe40000800000 */
[----:B------:R-:W-:Y:S01]  /*1ef0*/  ISETP.GE.AND P3, PT, R23, UR4, PT ;  /* 0x0000000417007c0c */ /* 0x000fe2000bf66270 */
[----:B------:R-:W-:Y:S01]  /*1f00*/  ULDC.64 UR4, c[0x0][0x338] ;  /* 0x0000ce0000047ab9 */ /* 0x000fe20000000a00 */
[----:B------:R-:W-:Y:S01]  /*1f10*/  LOP3.LUT R11, R12, R10, R11, 0xfe, !PT ;  /* 0x0000000a0c0b7212 */ /* 0x000fe200078efe0b */
[----:B------:R-:W-:Y:S01]  /*1f20*/  IMAD R12, R20, UR4, RZ ;  /* 0x00000004140c7c24 */ /* 0x000fe2000f8e02ff */
[----:B------:R-:W-:Y:S01]  /*1f30*/  SEL R10, RZ, 0x40, P2 ;  /* 0x00000040ff0a7807 */ /* 0x000fe20001000000 */
[C---:B------:R-:W-:Y:S01]  /*1f40*/  IMAD.WIDE.U32 R6, R21.reuse, UR4, R6 ;  /* 0x0000000415067c25 */ /* 0x040fe2000f8e0006 */
[----:B------:R-:W-:Y:S01]  /*1f50*/  ISETP.GE.AND P0, PT, R16, R43, PT ;  /* 0x0000002b1000720c */ /* 0x000fe20003f06270 */
[----:B------:R-:W-:Y:S01]  /*1f60*/  ULDC UR4, c[0x0][0x2f4] ;  /* 0x0000bd0000047ab9 */ /* 0x000fe20000000800 */
[----:B------:R-:W-:Y:S01]  /*1f70*/  SHF.R.S32.HI R23, RZ, 0x1f, R22 ;  /* 0x0000001fff177819 */ /* 0x000fe20000011416 */
[----:B------:R-:W-:Y:S01]  /*1f80*/  IMAD R41, R21, UR5, R12 ;  /* 0x0000000515297c24 */ /* 0x000fe2000f8e020c */
[----:B------:R-:W-:Y:S01]  /*1f90*/  LOP3.LUT R96, R11, R10, RZ, 0xfc, !PT ;  /* 0x0000000a0b607212 */ /* 0x000fe200078efcff */
[-C--:B------:R-:W-:Y:S01]  /*1fa0*/  IMAD R10, R225, R14.reuse, RZ ;  /* 0x0000000ee10a7224 */ /* 0x080fe200078e02ff */
[----:B------:R-:W-:Y:S01]  /*1fb0*/  SEL R33, R43, RZ, P0 ;  /* 0x000000ff2b217207 */ /* 0x000fe20000000000 */
[----:B------:R-:W-:Y:S01]  /*1fc0*/  IMAD.WIDE.U32 R12, R19, R14, R22 ;  /* 0x0000000e130c7225 */ /* 0x000fe200078e0016 */
[----:B------:R-:W-:-:S02]  /*1fd0*/  LOP3.LUT R29, R71, 0x18, R16, 0xf8, !PT ;  /* 0x00000018471d7812 */ /* 0x000fc400078ef810 */
[----:B------:R-:W-:Y:S01]  /*1fe0*/  LOP3.LUT P1, RZ, R227, 0x4, RZ, 0xc0, !PT ;  /* 0x00000004e3ff7812 */ /* 0x000fe2000782c0ff */
[----:B------:R-:W-:Y:S01]  /*1ff0*/  IMAD R31, R19, R15, R10 ;  /* 0x0000000f131f7224 */ /* 0x000fe200078e020a */
[----:B------:R-:W-:Y:S01]  /*2000*/  LOP3.LUT R28, R29, R74, RZ, 0x3c, !PT ;  /* 0x0000004a1d1c7212 */ /* 0x000fe200078e3cff */
[C---:B------:R-:W-:Y:S01]  /*2010*/  IMAD.WIDE.U32 R20, R19.reuse, R14, R16 ;  /* 0x0000000e13147225 */ /* 0x040fe200078e0010 */
[----:B------:R-:W-:Y:S02]  /*2020*/  IADD3 R58, P2, R19, R58, RZ ;  /* 0x0000003a133a7210 */ /* 0x000fe40007f5e0ff */
[----:B------:R-:W-:Y:S01]  /*2030*/  SEL R77, R77, 0xffffffe0, !P1 ;  /* 0xffffffe04d4d7807 */ /* 0x000fe20004800000 */
[----:B------:R-:W-:Y:S01]  /*2040*/  IMAD.WIDE.U32 R10, R19, R56, R22 ;  /* 0x00000038130a7225 */ /* 0x000fe200078e0016 */
[----:B------:R-:W-:Y:S02]  /*2050*/  SEL R95, RZ, 0xffffff80, P3 ;  /* 0xffffff80ff5f7807 */ /* 0x000fe40001800000 */
[C---:B------:R-:W-:Y:S01]  /*2060*/  ISETP.GE.AND P1, PT, R16.reuse, UR4, PT ;  /* 0x0000000410007c0c */ /* 0x040fe2000bf26270 */
[----:B------:R-:W-:Y:S01]  /*2070*/  IMAD.IADD R33, R16, 0x1, R33 ;  /* 0x0000000110217824 */ /* 0x000fe200078e0221 */
[C---:B------:R-:W-:Y:S01]  /*2080*/  LOP3.LUT R95, R96.reuse, 0x80, R95, 0xc8, !PT ;  /* 0x00000080605f7812 */ /* 0x040fe200078ec85f */
[----:B------:R-:W-:Y:S01]  /*2090*/  IMAD.IADD R13, R13, 0x1, R31 ;  /* 0x000000010d0d7824 */ /* 0x000fe200078e021f */
[----:B------:R-:W-:Y:S01]  /*20a0*/  LOP3.LUT R96, R96, 0x40, RZ, 0xc0, !PT ;  /* 0x0000004060607812 */ /* 0x000fe200078ec0ff */
[----:B------:R-:W-:Y:S01]  /*20b0*/  IMAD.IADD R31, R31, 0x1, R21 ;  /* 0x000000011f1f7824 */ /* 0x000fe200078e0215 */
[----:B------:R-:W-:Y:S01]  /*20c0*/  SHF.R.S32.HI R32, RZ, 0x1f, R33 ;  /* 0x0000001fff207819 */ /* 0x000fe20000011421 */
[----:B------:R-:W-:Y:S01]  /*20d0*/  IMAD.IADD R21, R11, 0x1, R35 ;  /* 0x000000010b157824 */ /* 0x000fe200078e0223 */
[----:B------:R-:W-:Y:S01]  /*20e0*/  SHF.R.S32.HI R11, RZ, 0x1f, R38 ;  /* 0x0000001fff0b7819 */ /* 0x000fe20000011426 */
[----:B------:R-:W-:Y:S01]  /*20f0*/  IMAD.MOV.U32 R30, RZ, RZ, R20 ;  /* 0x000000ffff1e7224 */ /* 0x000fe200078e0014 */
[----:B------:R-:W-:Y:S01]  /*2100*/  LEA.HI R32, R32, R33, RZ, 0x3 ;  /* 0x0000002120207211 */ /* 0x000fe200078f18ff */
[----:B------:R-:W-:-:S02]  /*2110*/  IMAD.MOV.U32 R20, RZ, RZ, R10 ;  /* 0x000000ffff147224 */ /* 0x000fc400078e000a */
[----:B------:R-:W-:Y:S01]  /*2120*/  IMAD R10, R11, R14, RZ ;  /* 0x0000000e0b0a7224 */ /* 0x000fe200078e02ff */
[----:B------:R-:W-:Y:S01]  /*2130*/  LOP3.LUT R29, R71, 0x38, R32, 0xf8, !PT ;  /* 0x00000038471d7812 */ /* 0x000fe200078ef820 */
[----:B------:R-:W-:Y:S01]  /*2140*/  IMAD R79, R211, 0x200, R28 ;  /* 0x00000200d34f7824 */ /* 0x000fe200078e021c */
[----:B------:R-:W-:Y:S01]  /*2150*/  LOP3.LUT R28, R210, 0x38, R32, 0xf8, !PT ;  /* 0x00000038d21c7812 */ /* 0x000fe200078ef820 */
[----:B------:R-:W-:Y:S01]  /*2160*/  IMAD R34, R11, R56, RZ ;  /* 0x000000380b227224 */ /* 0x000fe200078e02ff */
[----:B------:R-:W-:Y:S01]  /*2170*/  LOP3.LUT R90, R32, 0xfffffff8, RZ, 0xc0, !PT ;  /* 0xfffffff8205a7812 */ /* 0x000fe200078ec0ff */
[----:B------:R-:W-:Y:S01]  /*2180*/  IMAD R85, R38, R15, R10 ;  /* 0x0000000f26557224 */ /* 0x000fe200078e020a */
[----:B------:R-:W-:Y:S01]  /*2190*/  LOP3.LUT R93, R28, R42, RZ, 0x3c, !PT ;  /* 0x0000002a1c5d7212 */ /* 0x000fe200078e3cff */
[C---:B------:R-:W-:Y:S01]  /*21a0*/  IMAD.WIDE.U32 R10, R38.reuse, R14, R12 ;  /* 0x0000000e260a7225 */ /* 0x040fe200078e000c */
[----:B------:R-:W-:Y:S02]  /*21b0*/  LOP3.LUT R92, R29, R74, RZ, 0x3c, !PT ;  /* 0x0000004a1d5c7212 */ /* 0x000fe400078e3cff */
[----:B------:R-:W-:Y:S01]  /*21c0*/  SHF.R.S32.HI R88, RZ, 0x3, R32 ;  /* 0x00000003ff587819 */ /* 0x000fe20000011420 */
[----:B------:R-:W-:Y:S01]  /*21d0*/  IMAD.WIDE.U32 R12, R38, R14, R30 ;  /* 0x0000000e260c7225 */ /* 0x000fe200078e001e */
[----:B------:R-:W-:-:S02]  /*21e0*/  SHF.R.S32.HI R91, RZ, 0x1f, R90 ;  /* 0x0000001fff5b7819 */ /* 0x000fc4000001145a */
[----:B------:R-:W-:Y:S01]  /*21f0*/  LEA R92, R211, R92, 0x9 ;  /* 0x0000005cd35c7211 */ /* 0x000fe200078e48ff */
[----:B------:R-:W-:Y:S02]  /*2200*/  IMAD R33, R9, 0x60, RZ ;  /* 0x0000006009217824 */ /* 0x000fe400078e02ff */
[C---:B------:R-:W-:Y:S02]  /*2210*/  IMAD R87, R38.reuse, R57, R34 ;  /* 0x0000003926577224 */ /* 0x040fe400078e0222 */
[----:B------:R-:W-:Y:S02]  /*2220*/  IMAD R31, R57, 0x60, RZ ;  /* 0x00000060391f7824 */ /* 0x000fe400078e02ff */
[----:B------:R-:W-:-:S04]  /*2230*/  IMAD.WIDE.U32 R20, R38, R56, R20 ;  /* 0x0000003826147225 */ /* 0x000fc800078e0014 */
[----:B------:R-:W-:-:S04]  /*2240*/  IMAD.WIDE.U32 R8, R8, 0x60, RZ ;  /* 0x0000006008087825 */ /* 0x000fc800078e00ff */
[----:B------:R-:W-:-:S04]  /*2250*/  IMAD.WIDE.U32 R14, R14, 0x60, RZ ;  /* 0x000000600e0e7825 */ /* 0x000fc800078e00ff */
[----:B------:R-:W-:-:S04]  /*2260*/  IMAD.WIDE.U32 R56, R56, 0x60, RZ ;  /* 0x0000006038387825 */ /* 0x000fc800078e00ff */
[----:B------:R-:W-:Y:S01]  /*2270*/  IMAD.X R59, R225, 0x1, R40, P2 ;  /* 0x00000001e13b7824 */ /* 0x000fe200010e0628 */
[----:B------:R-:W-:Y:S01]  /*2280*/  ISETP.GE.AND P2, PT, R62, UR4, PT ;  /* 0x000000043e007c0c */ /* 0x000fe2000bf46270 */
[----:B------:R-:W-:Y:S02]  /*2290*/  IMAD.IADD R84, R11, 0x1, R85 ;  /* 0x000000010b547824 */ /* 0x000fe400078e0255 */
[----:B------:R-:W-:Y:S02]  /*22a0*/  IMAD.IADD R86, R21, 0x1, R87 ;  /* 0x0000000115567824 */ /* 0x000fe400078e0257 */
[----:B------:R-:W-:Y:S02]  /*22b0*/  IMAD.IADD R80, R9, 0x1, R33 ;  /* 0x0000000109507824 */ /* 0x000fe400078e0221 */
[----:B------:R-:W-:Y:S02]  /*22c0*/  IMAD.IADD R81, R15, 0x1, R81 ;  /* 0x000000010f517824 */ /* 0x000fe400078e0251 */
[----:B------:R-:W-:-:S02]  /*22d0*/  IMAD.IADD R82, R57, 0x1, R31 ;  /* 0x0000000139527824 */ /* 0x000fc400078e021f */
[----:B------:R-:W-:Y:S02]  /*22e0*/  IMAD.IADD R83, R77, 0x1, R79 ;  /* 0x000000014d537824 */ /* 0x000fe400078e024f */
[----:B------:R-:W-:Y:S02]  /*22f0*/  IMAD.IADD R85, R85, 0x1, R13 ;  /* 0x0000000155557824 */ /* 0x000fe400078e020d */
[----:B------:R-:W-:Y:S02]  /*2300*/  IMAD.IADD R87, R87, 0x1, R37 ;  /* 0x0000000157577824 */ /* 0x000fe400078e0225 */
[----:B------:R-:W-:Y:S02]  /*2310*/  IMAD.IADD R93, R212, 0x1, R93 ;  /* 0x00000001d45d7824 */ /* 0x000fe400078e025d */
[----:B------:R-:W-:-:S07]  /*2320*/  IMAD.IADD R94, R7, 0x1, R41 ;  /* 0x00000001075e7824 */ /* 0x000fce00078e0229 */
.L_x_675:
[----:B------:R-:W0:Y:S01]  /*2330*/  LDC.64 R100, c[0x0][0x2e8] ;  /* 0x0000ba00ff647b82 */ /* 0x000e220000000a00 */
[----:B------:R-:W-:Y:S01]  /*2340*/  VIADD R45, R26, 0xffffffff ;  /* 0xffffffff1a2d7836 */ /* 0x000fe20000000000 */
[----:B------:R-:W-:Y:S05]  /*2350*/  YIELD ;  /* 0x0000000000007946 */ /* 0x000fea0003800000 */
[----:B------:R-:W-:Y:S01]  /*2360*/  SHF.R.S32.HI R35, RZ, 0x1f, R45 ;  /* 0x0000001fff237819 */ /* 0x000fe2000001142d */
[----:B------:R-:W1:Y:S01]  /*2370*/  LDC R105, c[0x0][0x3f4] ;  /* 0x0000fd00ff697b82 */ /* 0x000e620000000800 */
[-C--:B------:R-:W-:Y:S01]  /*2380*/  IMAD R29, R80, R45.reuse, RZ ;  /* 0x0000002d501d7224 */ /* 0x080fe200078e02ff */
[----:B------:R-:W-:Y:S01]  /*2390*/  BSSY B0, `(.L_x_628) ;  /* 0x00002a3000007945 */ /* 0x000fe20003800000 */
[----:B------:R-:W-:-:S04]  /*23a0*/  IMAD.WIDE.U32 R102, R8, R45, RZ ;  /* 0x0000002d08667225 */ /* 0x000fc800078e00ff */
[----:B------:R-:W-:Y:S01]  /*23b0*/  IMAD R31, R35, R8, R29 ;  /* 0x00000008231f7224 */ /* 0x000fe200078e021d */
[CC--:B------:R-:W-:Y:S01]  /*23c0*/  IADD3 R26, P3, P4, R61.reuse, R102.reuse, R68 ;  /* 0x000000663d1a7210 */ /* 0x0c0fe20007c7e044 */
[C---:B------:R-:W-:Y:S01]  /*23d0*/  IMAD R106, R2.reuse, 0x1800, R79 ;  /* 0x00001800026a7824 */ /* 0x040fe200078e024f */
[----:B------:R-:W-:Y:S01]  /*23e0*/  IADD3 R29, P5, R61, R102, RZ ;  /* 0x000000663d1d7210 */ /* 0x000fe20007fbe0ff */
[----:B------:R-:W-:Y:S02]  /*23f0*/  IMAD.IADD R107, R103, 0x1, R31 ;  /* 0x00000001676b7824 */ /* 0x000fe400078e021f */
[----:B------:R-:W-:Y:S02]  /*2400*/  IMAD R104, R2, 0x1800, R83 ;  /* 0x0000180002687824 */ /* 0x000fe400078e0253 */
[----:B------:R-:W-:Y:S01]  /*2410*/  IMAD.X R30, R107, 0x1, R0, P5 ;  /* 0x000000016b1e7824 */ /* 0x000fe200028e0600 */
[----:B------:R-:W-:Y:S01]  /*2420*/  IADD3.X R28, R0, R107, R67, P3, P4 ;  /* 0x0000006b001c7210 */ /* 0x000fe20001fe8443 */
[--C-:B------:R-:W-:Y:S01]  /*2430*/  IMAD R106, R106, 0x2, R25.reuse ;  /* 0x000000026a6a7824 */ /* 0x100fe200078e0219 */
[-C--:B0-----:R-:W-:Y:S01]  /*2440*/  LEA R40, P3, R26, R100.reuse, 0x1 ;  /* 0x000000641a287211 */ /* 0x081fe200078608ff */
[----:B------:R-:W-:Y:S01]  /*2450*/  IMAD R104, R104, 0x2, R25 ;  /* 0x0000000268687824 */ /* 0x000fe200078e0219 */
[----:B------:R-:W-:-:S02]  /*2460*/  LEA R42, P5, R29, R100, 0x1 ;  /* 0x000000641d2a7211 */ /* 0x000fc400078a08ff */
[----:B------:R-:W-:Y:S01]  /*2470*/  LEA.HI.X R41, R26, R101, R28, 0x1, P3 ;  /* 0x000000651a297211 */ /* 0x000fe200018f0c1c */
[----:B------:R-:W-:Y:S01]  /*2480*/  IMAD.MOV.U32 R26, RZ, RZ, R45 ;  /* 0x000000ffff1a7224 */ /* 0x000fe200078e002d */
[----:B-1----:R-:W-:Y:S02]  /*2490*/  ISETP.GE.AND P3, PT, R105, 0x1, PT ;  /* 0x000000016900780c */ /* 0x002fe40003f66270 */
[----:B------:R-:W-:Y:S02]  /*24a0*/  ISETP.GT.AND P4, PT, R45, R27, PT ;  /* 0x0000001b2d00720c */ /* 0x000fe40003f84270 */
[----:B------:R-:W-:Y:S02]  /*24b0*/  LEA.HI.X R43, R29, R101, R30, 0x1, P5 ;  /* 0x000000651d2b7211 */ /* 0x000fe400028f0c1e */
[----:B------:R-:W-:-:S07]  /*24c0*/  P2R R98, PR, RZ, 0x10 ;  /* 0x00000010ff627803 */ /* 0x000fce0000000000 */
[----:B----4-:R-:W-:Y:S05]  /*24d0*/  @!P3 BRA `(.L_x_629) ;  /* 0x0000002400d4b947 */ /* 0x010fea0003800000 */
[----:B------:R-:W-:Y:S01]  /*24e0*/  ULDC.U8 UR4, c[0x0][0x410] ;  /* 0x0001040000047ab9 */ /* 0x000fe20000000000 */
[-C--:B------:R-:W-:Y:S01]  /*24f0*/  IMAD R29, R82, R45.reuse, RZ ;  /* 0x0000002d521d7224 */ /* 0x080fe200078e02ff */
[----:B------:R-:W-:Y:S01]  /*2500*/  ISETP.NE.AND P3, PT, RZ, UR4, PT ;  /* 0x00000004ff007c0c */ /* 0x000fe2000bf65270 */
[-C--:B------:R-:W-:Y:S02]  /*2510*/  IMAD R31, R81, R45.reuse, RZ ;  /* 0x0000002d511f7224 */ /* 0x080fe400078e02ff */
[C---:B------:R-:W-:Y:S02]  /*2520*/  IMAD R33, R35.reuse, R56, R29 ;  /* 0x0000003823217224 */ /* 0x040fe400078e021d */
[----:B------:R-:W-:Y:S02]  /*2530*/  IMAD R35, R35, R14, R31 ;  /* 0x0000000e23237224 */ /* 0x000fe400078e021f */
[----:B------:R-:W-:Y:S02]  /*2540*/  IMAD R99, R26, -0x60, R60 ;  /* 0xffffffa01a637824 */ /* 0x000fe400078e023c */
[----:B------:R-:W-:-:S03]  /*2550*/  IMAD.WIDE.U32 R28, R56, R45, RZ ;  /* 0x0000002d381c7225 */ /* 0x000fc600078e00ff */
[----:B------:R-:W-:Y:S01]  /*2560*/  VIMNMX R99, R99, 0x60, PT ;  /* 0x0000006063637848 */ /* 0x000fe20003fe0100 */
[----:B------:R-:W-:-:S04]  /*2570*/  IMAD.WIDE.U32 R30, R14, R45, RZ ;  /* 0x0000002d0e1e7225 */ /* 0x000fc800078e00ff */
[----:B------:R-:W-:Y:S02]  /*2580*/  IMAD.IADD R97, R29, 0x1, R33 ;  /* 0x000000011d617824 */ /* 0x000fe400078e0221 */
[----:B------:R-:W-:Y:S01]  /*2590*/  IMAD.IADD R108, R31, 0x1, R35 ;  /* 0x000000011f6c7824 */ /* 0x000fe200078e0223 */
[----:B------:R-:W-:Y:S06]  /*25a0*/  @!P3 BRA `(.L_x_630) ;  /* 0x000000100090b947 */ /* 0x000fec0003800000 */
[----:B------:R-:W-:Y:S01]  /*25b0*/  ISETP.GE.AND P4, PT, R19, R99, PT ;  /* 0x000000631300720c */ /* 0x000fe20003f86270 */
[----:B------:R-:W-:Y:S01]  /*25c0*/  BSSY B1, `(.L_x_631) ;  /* 0x000001b000017945 */ /* 0x000fe20003800000 */
[----:B------:R-:W-:Y:S02]  /*25d0*/  CS2R R34, SRZ ;  /* 0x0000000000227805 */ /* 0x000fe4000001ff00 */
[----:B------:R-:W-:Y:S02]  /*25e0*/  CS2R R50, SRZ ;  /* 0x0000000000327805 */ /* 0x000fe4000001ff00 */
[----:B------:R-:W-:Y:S02]  /*25f0*/  CS2R R52, SRZ ;  /* 0x0000000000347805 */ /* 0x000fe4000001ff00 */
[----:B------:R-:W-:Y:S02]  /*2600*/  CS2R R48, SRZ ;  /* 0x0000000000307805 */ /* 0x000fe4000001ff00 */
[----:B------:R-:W-:-:S03]  /*2610*/  CS2R R54, SRZ ;  /* 0x0000000000367805 */ /* 0x000fc6000001ff00 */
[----:B------:R-:W-:Y:S05]  /*2620*/  @P4 BRA `(.L_x_632) ;  /* 0x0000000000504947 */ /* 0x000fea0003800000 */
[----:B------:R-:W-:Y:S01]  /*2630*/  IADD3 R33, P3, R20, R28, RZ ;  /* 0x0000001c14217210 */ /* 0x000fe20007f7e0ff */
[----:B------:R-:W-:Y:S01]  /*2640*/  ULDC.64 UR4, c[0x0][0x3e8] ;  /* 0x0000fa0000047ab9 */ /* 0x000fe20000000a00 */
[----:B------:R-:W-:Y:S02]  /*2650*/  CS2R R52, SRZ ;  /* 0x0000000000347805 */ /* 0x000fe4000001ff00 */
[----:B------:R-:W-:Y:S01]  /*2660*/  CS2R R54, SRZ ;  /* 0x0000000000367805 */ /* 0x000fe2000001ff00 */
[----:B------:R-:W-:Y:S01]  /*2670*/  IMAD.X R44, R97, 0x1, R86, P3 ;  /* 0x00000001612c7824 */ /* 0x000fe200018e0656 */
[----:B------:R-:W-:-:S04]  /*2680*/  LEA R32, P3, R33, UR4, 0x1 ;  /* 0x0000000421207c11 */ /* 0x000fc8000f8608ff */
[----:B------:R-:W-:Y:S01]  /*2690*/  LEA.HI.X R33, R33, UR5, R44, 0x1, P3 ;  /* 0x0000000521217c11 */ /* 0x000fe200098f0c2c */
[----:B------:R-:W-:Y:S01]  /*26a0*/  ULDC.64 UR4, c[0x0][0x400] ;  /* 0x0001000000047ab9 */ /* 0x000fe20000000a00 */
[----:B------:R-:W-:-:S05]  /*26b0*/  IADD3 R45, P3, R10, R30, RZ ;  /* 0x0000001e0a2d7210 */ /* 0x000fca0007f7e0ff */
[----:B------:R-:W-:Y:S01]  /*26c0*/  IMAD.X R46, R108, 0x1, R84, P3 ;  /* 0x000000016c2e7824 */ /* 0x000fe200018e0654 */
[----:B------:R-:W-:-:S04]  /*26d0*/  LEA R44, P3, R45, UR4, 0x1 ;  /* 0x000000042d2c7c11 */ /* 0x000fc8000f8608ff */
[----:B------:R-:W-:Y:S02]  /*26e0*/  LEA.HI.X R45, R45, UR5, R46, 0x1, P3 ;  /* 0x000000052d2d7c11 */ /* 0x000fe400098f0c2e */
[----:B------:R-:W-:Y:S02]  /*26f0*/  ISETP.GE.AND P3, PT, R22, R105, PT ;  /* 0x000000691600720c */ /* 0x000fe40003f66270 */
[----:B------:R-:W-:Y:S02]  /*2700*/  CS2R R50, SRZ ;  /* 0x0000000000327805 */ /* 0x000fe4000001ff00 */
[----:B------:R-:W-:-:S09]  /*2710*/  CS2R R48, SRZ ;  /* 0x0000000000307805 */ /* 0x000fd2000001ff00 */
[----:B------:R0:W5:Y:S04]  /*2720*/  @!P3 LDG.E.64 R52, desc[UR40][R32.64] ;  /* 0x000000282034b981 */ /* 0x000168000c1e1b00 */
[----:B------:R0:W5:Y:S01]  /*2730*/  @!P3 LDG.E.64 R54, desc[UR40][R44.64] ;  /* 0x000000282c36b981 */ /* 0x000162000c1e1b00 */
[----:B------:R-:W-:-:S13]  /*2740*/  ISETP.GE.AND P3, PT, R202, R105, PT ;  /* 0x00000069ca00720c */ /* 0x000fda0003f66270 */
[----:B------:R0:W5:Y:S04]  /*2750*/  @!P3 LDG.E.64 R50, desc[UR40][R32.64+0x20] ;  /* 0x000020282032b981 */ /* 0x000168000c1e1b00 */
[----:B------:R0:W5:Y:S02]  /*2760*/  @!P3 LDG.E.64 R48, desc[UR40][R44.64+0x20] ;  /* 0x000020282c30b981 */ /* 0x000164000c1e1b00 */
.L_x_632:
[----:B------:R-:W-:Y:S05]  /*2770*/  BSYNC B1 ;  /* 0x0000000000017941 */ /* 0x000fea0003800000 */
.L_x_631:
[----:B------:R-:W-:Y:S01]  /*2780*/  ISETP.GE.AND P5, PT, R222, R99, PT ;  /* 0x00000063de00720c */ /* 0x000fe20003fa6270 */
[----:B------:R-:W-:Y:S01]  /*2790*/  BSSY B1, `(.L_x_633) ;  /* 0x000001b000017945 */ /* 0x000fe20003800000 */
[----:B0-----:R-:W-:Y:S02]  /*27a0*/  CS2R R44, SRZ ;  /* 0x00000000002c7805 */ /* 0x001fe4000001ff00 */
[----:B------:R-:W-:Y:S01]  /*27b0*/  CS2R R32, SRZ ;  /* 0x0000000000207805 */ /* 0x000fe2000001ff00 */
[----:B-----5:R-:W-:Y:S01]  /*27c0*/  IMAD.MOV.U32 R100, RZ, RZ, R50 ;  /* 0x000000ffff647224 */ /* 0x020fe200078e0032 */
[----:B------:R-:W-:Y:S01]  /*27d0*/  CS2R R46, SRZ ;  /* 0x00000000002e7805 */ /* 0x000fe2000001ff00 */
[----:B------:R-:W-:-:S06]  /*27e0*/  IMAD.MOV.U32 R101, RZ, RZ, R51 ;  /* 0x000000ffff657224 */ /* 0x000fcc00078e0033 */
[----:B------:R-:W-:Y:S05]  /*27f0*/  @P5 BRA `(.L_x_634) ;  /* 0x0000000000505947 */ /* 0x000fea0003800000 */
[----:B------:R-:W-:Y:S01]  /*2800*/  IADD3 R29, P3, P6, R20, R28, R73 ;  /* 0x0000001c141d7210 */ /* 0x000fe20007e7e049 */
[----:B------:R-:W-:Y:S01]  /*2810*/  ULDC.64 UR4, c[0x0][0x3e8] ;  /* 0x0000fa0000047ab9 */ /* 0x000fe20000000a00 */
[----:B------:R-:W-:Y:S02]  /*2820*/  CS2R R44, SRZ ;  /* 0x00000000002c7805 */ /* 0x000fe4000001ff00 */
[----:B------:R-:W-:Y:S02]  /*2830*/  CS2R R46, SRZ ;  /* 0x00000000002e7805 */ /* 0x000fe4000001ff00 */
[----:B------:R-:W-:Y:S02]  /*2840*/  IADD3.X R34, R86, R97, R72, P3, P6 ;  /* 0x0000006156227210 */ /* 0x000fe40001fec448 */
[----:B------:R-:W-:-:S04]  /*2850*/  IADD3 R31, P3, P6, R10, R30, R70 ;  /* 0x0000001e0a1f7210 */ /* 0x000fc80007e7e046 */
[----:B------:R-:W-:Y:S02]  /*2860*/  IADD3.X R32, R84, R108, R69, P3, P6 ;  /* 0x0000006c54207210 */ /* 0x000fe40001fec445 */
[----:B------:R-:W-:-:S04]  /*2870*/  LEA R28, P3, R29, UR4, 0x1 ;  /* 0x000000041d1c7c11 */ /* 0x000fc8000f8608ff */
[----:B------:R-:W-:Y:S01]  /*2880*/  LEA.HI.X R29, R29, UR5, R34, 0x1, P3 ;  /* 0x000000051d1d7c11 */ /* 0x000fe200098f0c22 */
[----:B------:R-:W-:Y:S02]  /*2890*/  ULDC.64 UR4, c[0x0][0x400] ;  /* 0x0001000000047ab9 */ /* 0x000fe40000000a00 */
        /* <DEDUP_REMOVED lines=10> */
.L_x_634:
[----:B------:R-:W-:Y:S05]  /*2940*/  BSYNC B1 ;  /* 0x0000000000017941 */ /* 0x000fea0003800000 */
.L_x_633:
[----:B0-----:R-:W-:Y:S01]  /*2950*/  IMAD.MOV.U32 R28, RZ, RZ, R52 ;  /* 0x000000ffff1c7224 */ /* 0x001fe200078e0034 */
[----:B------:R-:W-:Y:S01]  /*2960*/  MOV R29, R53 ;  /* 0x00000035001d7202 */ /* 0x000fe20000000f00 */
[----:B------:R-:W-:Y:S01]  /*2970*/  IMAD.MOV.U32 R30, RZ, RZ, R54 ;  /* 0x000000ffff1e7224 */ /* 0x000fe200078e0036 */
[----:B------:R-:W-:Y:S01]  /*2980*/  ISETP.NE.AND P3, PT, R203, 0x3, PT ;  /* 0x00000003cb00780c */ /* 0x000fe20003f65270 */
[----:B------:R-:W-:Y:S01]  /*2990*/  IMAD.MOV.U32 R31, RZ, RZ, R55 ;  /* 0x000000ffff1f7224 */ /* 0x000fe200078e0037 */
[----:B------:R-:W-:Y:S01]  /*29a0*/  PRMT R111, R28, 0x5410, R29 ;  /* 0x000054101c6f7816 */ /* 0x000fe2000000001d */
[----:B------:R-:W-:Y:S01]  /*29b0*/  IMAD.MOV.U32 R28, RZ, RZ, R48 ;  /* 0x000000ffff1c7224 */ /* 0x000fe200078e0030 */
[----:B------:R-:W-:Y:S01]  /*29c0*/  PRMT R115, R100, 0x5410, R101 ;  /* 0x0000541064737816 */ /* 0x000fe20000000065 */
[----:B------:R-:W-:Y:S01]  /*29d0*/  IMAD.MOV.U32 R29, RZ, RZ, R49 ;  /* 0x000000ffff1d7224 */ /* 0x000fe200078e0031 */
[----:B------:R-:W-:Y:S01]  /*29e0*/  PRMT R118, R30, 0x5410, R31 ;  /* 0x000054101e767816 */ /* 0x000fe2000000001f */
[----:B-----5:R-:W-:-:S02]  /*29f0*/  IMAD.MOV.U32 R30, RZ, RZ, R44 ;  /* 0x000000ffff1e7224 */ /* 0x020fc400078e002c */
[----:B------:R-:W-:Y:S01]  /*2a00*/  IMAD.MOV.U32 R31, RZ, RZ, R45 ;  /* 0x000000ffff1f7224 */ /* 0x000fe200078e002d */
[----:B------:R-:W-:Y:S01]  /*2a10*/  PRMT R117, R28, 0x5410, R29 ;  /* 0x000054101c757816 */ /* 0x000fe2000000001d */
[----:B------:R-:W-:Y:S01]  /*2a20*/  IMAD.MOV.U32 R28, RZ, RZ, R34 ;  /* 0x000000ffff1c7224 */ /* 0x000fe200078e0022 */
[----:B------:R-:W-:Y:S01]  /*2a30*/  PRMT R103, R103, 0x5410, R30 ;  /* 0x0000541067677816 */ /* 0x000fe2000000001e */
[----:B------:R-:W-:Y:S01]  /*2a40*/  IMAD.MOV.U32 R29, RZ, RZ, R35 ;  /* 0x000000ffff1d7224 */ /* 0x000fe200078e0023 */
[----:B------:R-:W-:Y:S01]  /*2a50*/  PRMT R102, R31, 0x7610, R102 ;  /* 0x000076101f667816 */ /* 0x000fe20000000066 */
[----:B------:R-:W-:Y:S02]  /*2a60*/  IMAD.MOV.U32 R30, RZ, RZ, R46 ;  /* 0x000000ffff1e7224 */ /* 0x000fe400078e002e */
[----:B------:R-:W-:Y:S01]  /*2a70*/  IMAD.MOV.U32 R31, RZ, RZ, R47 ;  /* 0x000000ffff1f7224 */ /* 0x000fe200078e002f */
[----:B------:R-:W-:Y:S01]  /*2a80*/  PRMT R100, R28, 0x5410, R29 ;  /* 0x000054101c647816 */ /* 0x000fe2000000001d */
[----:B------:R-:W-:Y:S01]  /*2a90*/  IMAD.MOV.U32 R28, RZ, RZ, R32 ;  /* 0x000000ffff1c7224 */ /* 0x000fe200078e0020 */
[----:B------:R-:W-:Y:S01]  /*2aa0*/  PRMT R103, R30, 0x7610, R103 ;  /* 0x000076101e677816 */ /* 0x000fe20000000067 */
[----:B------:R-:W-:Y:S01]  /*2ab0*/  IMAD.MOV.U32 R29, RZ, RZ, R33 ;  /* 0x000000ffff1d7224 */ /* 0x000fe200078e0021 */
[----:B------:R-:W-:-:S04]  /*2ac0*/  PRMT R102, R102, 0x5410, R31 ;  /* 0x0000541066667816 */ /* 0x000fc8000000001f */
[----:B------:R-:W-:Y:S01]  /*2ad0*/  PRMT R101, R28, 0x5410, R29 ;  /* 0x000054101c657816 */ /* 0x000fe2000000001d */
[----:B------:R-:W-:Y:S06]  /*2ae0*/  @!P3 BRA `(.L_x_635) ;  /* 0x000000000004b947 */ /* 0x000fec0003800000 */
[----:B------:R-:W-:Y:S01]  /*2af0*/  BPT.TRAP 0x1 ;  /* 0x000000040000795c */ /* 0x000fe20000300000 */
.L_x_635:
[----:B------:R-:W-:Y:S01]  /*2b00*/  IMAD R97, R2, 0x8, R18 ;  /* 0x0000000802617824 */ /* 0x000fe200078e0212 */
[----:B------:R-:W-:Y:S01]  /*2b10*/  SHF.L.U32 R108, R201, 0x1f, RZ ;  /* 0x0000001fc96c7819 */ /* 0x000fe200000006ff */
[----:B------:R-:W-:Y:S03]  /*2b20*/  BSSY B1, `(.L_x_636) ;  /* 0x0000003000017945 */ /* 0x000fe60003800000 */
[----:B------:R-:W0:Y:S02]  /*2b30*/  SYNCS.PHASECHK.TRANS64.TRYWAIT P6, [R97+URZ+0x22890], R108 ;  /* 0x0228906c610075a7 */ /* 0x000e2400080c017f */
[----:B0-----:R-:W-:Y:S05]  /*2b40*/  @!P6 BRA `(.L_x_637) ;  /* 0x0000013c0004e947 */ /* 0x001fea0003800000 */
.L_x_913:
[----:B------:R-:W-:Y:S05]  /*2b50*/  BSYNC B1 ;  /* 0x0000000000017941 */ /* 0x000fea0003800000 */
.L_x_636:
[----:B------:R-:W-:Y:S04]  /*2b60*/  BSSY B1, `(.L_x_638) ;  /* 0x0000064000017945 */ /* 0x000fe80003800000 */
[----:B------:R-:W-:Y:S05]  /*2b70*/  @P4 BRA `(.L_x_639) ;  /* 0x0000000400884947 */ /* 0x000fea0003800000 */
[----:B------:R-:W-:Y:S04]  /*2b80*/  BSSY B2, `(.L_x_640) ;  /* 0x0000031000027945 */ /* 0x000fe80003800000 */
[----:B------:R-:W-:Y:S05]  /*2b90*/  @P1 BRA `(.L_x_641) ;  /* 0x0000000000bc1947 */ /* 0x000fea0003800000 */
[----:B------:R1:W2:Y:S01]  /*2ba0*/  LDS.128 R28, [R106] ;  /* 0x000000006a1c7984 */ /* 0x0002a20000000c00 */
[----:B------:R-:W-:Y:S01]  /*2bb0*/  ISETP.GE.AND P4, PT, R22, R105, PT ;  /* 0x000000691600720c */ /* 0x000fe20003f86270 */
[----:B------:R-:W-:-:S12]  /*2bc0*/  BSSY B3, `(.L_x_642) ;  /* 0x000002b000037945 */ /* 0x000fd80003800000 */
[----:B-1----:R-:W-:Y:S05]  /*2bd0*/  @P4 BRA `(.L_x_643) ;  /* 0x0000000000a44947 */ /* 0x002fea0003800000 */
[--C-:B------:R-:W-:Y:S01]  /*2be0*/  SHF.R.U64 R107, R52, 0x10, R53.reuse ;  /* 0x00000010346b7819 */ /* 0x100fe20000001235 */
[----:B--2---:R-:W-:Y:S01]  /*2bf0*/  IMAD.MOV.U32 R52, RZ, RZ, R30 ;  /* 0x000000ffff347224 */ /* 0x004fe200078e001e */
[----:B------:R-:W-:Y:S01]  /*2c00*/  SHF.R.U32.HI R110, RZ, 0x10, R53 ;  /* 0x00000010ff6e7819 */ /* 0x000fe20000011635 */
[--C-:B------:R-:W-:Y:S01]  /*2c10*/  HADD2.F32 R30, -RZ, R29.reuse.H1_H1 ;  /* 0x3000001dff1e7230 */ /* 0x100fe20000004100 */
[--C-:B------:R-:W-:Y:S01]  /*2c20*/  SHF.R.U64 R53, R54, 0x10, R55.reuse ;  /* 0x0000001036357819 */ /* 0x100fe20000001237 */
[----:B------:R-:W-:Y:S01]  /*2c30*/  HADD2.F32 R29, -RZ, R29.H0_H0 ;  /* 0x2000001dff1d7230 */ /* 0x000fe20000004100 */
[----:B------:R-:W-:Y:S01]  /*2c40*/  SHF.R.U32.HI R112, RZ, 0x10, R55 ;  /* 0x00000010ff707819 */ /* 0x000fe20000011637 */
[----:B------:R-:W-:Y:S02]  /*2c50*/  HADD2.F32 R54, -RZ, R107.H0_H0 ;  /* 0x2000006bff367230 */ /* 0x000fe40000004100 */
[----:B------:R-:W-:Y:S02]  /*2c60*/  HADD2.F32 R55, -RZ, R53.H0_H0 ;  /* 0x20000035ff377230 */ /* 0x000fe40000004100 */
[----:B------:R-:W-:-:S02]  /*2c70*/  HADD2.F32 R112, -RZ, R112.H0_H0 ;  /* 0x20000070ff707230 */ /* 0x000fc40000004100 */
[--C-:B------:R-:W-:Y:S02]  /*2c80*/  HADD2.F32 R53, -RZ, R31.reuse.H1_H1 ;  /* 0x3000001fff357230 */ /* 0x100fe40000004100 */
[CC--:B------:R-:W-:Y:S01]  /*2c90*/  FMUL.FTZ R114, R30.reuse, R55.reuse ;  /* 0x000000371e727220 */ /* 0x0c0fe20000410000 */
[----:B------:R-:W-:Y:S02]  /*2ca0*/  HADD2.F32 R31, -RZ, R31.H0_H0 ;  /* 0x2000001fff1f7230 */ /* 0x000fe40000004100 */
[----:B------:R-:W-:Y:S01]  /*2cb0*/  FMUL.FTZ R55, R29, R55 ;  /* 0x000000371d377220 */ /* 0x000fe20000410000 */
[----:B------:R-:W-:Y:S02]  /*2cc0*/  HADD2.F32 R110, -RZ, R110.H0_H0 ;  /* 0x2000006eff6e7230 */ /* 0x000fe40000004100 */
[----:B------:R-:W-:Y:S01]  /*2cd0*/  FMUL.FTZ R116, R53, R112 ;  /* 0x0000007035747220 */ /* 0x000fe20000410000 */
[----:B------:R-:W-:Y:S01]  /*2ce0*/  FFMA.FTZ R114, R29, R54, -R114 ;  /* 0x000000361d727223 */ /* 0x000fe20000010872 */
[----:B------:R-:W-:Y:S01]  /*2cf0*/  FMUL.FTZ R112, R31, R112 ;  /* 0x000000701f707220 */ /* 0x000fe20000410000 */
[----:B------:R-:W-:Y:S01]  /*2d00*/  FFMA.FTZ R109, R30, R54, R55 ;  /* 0x000000361e6d7223 */ /* 0x000fe20000010037 */
[----:B------:R-:W-:-:S02]  /*2d10*/  HADD2.F32 R54, -RZ, R118.H0_H0 ;  /* 0x20000076ff367230 */ /* 0x000fc40000004100 */
[-C--:B------:R-:W-:Y:S01]  /*2d20*/  FFMA.FTZ R116, R31, R110.reuse, -R116 ;  /* 0x0000006e1f747223 */ /* 0x080fe20000010874 */
[----:B------:R-:W-:Y:S02]  /*2d30*/  HADD2.F32 R55, -RZ, R118.H1_H1 ;  /* 0x30000076ff377230 */ /* 0x000fe40000004100 */
[----:B------:R-:W-:Y:S01]  /*2d40*/  FFMA.FTZ R113, R53, R110, R112 ;  /* 0x0000006e35717223 */ /* 0x000fe20000010070 */
[----:B------:R-:W-:Y:S02]  /*2d50*/  HADD2.F32 R29, -RZ, R28.H1_H1 ;  /* 0x3000001cff1d7230 */ /* 0x000fe40000004100 */
[----:B------:R-:W-:Y:S02]  /*2d60*/  HADD2.F32 R30, -RZ, R52.H1_H1 ;  /* 0x30000034ff1e7230 */ /* 0x000fe40000004100 */
[----:B------:R-:W-:Y:S02]  /*2d70*/  HADD2.F32 R28, -RZ, R28.H0_H0 ;  /* 0x2000001cff1c7230 */ /* 0x000fe40000004100 */
[----:B------:R-:W-:Y:S01]  /*2d80*/  FMUL.FTZ R107, R29, R54 ;  /* 0x000000361d6b7220 */ /* 0x000fe20000410000 */
[----:B------:R-:W-:-:S02]  /*2d90*/  HADD2.F32 R52, -RZ, R52.H0_H0 ;  /* 0x20000034ff347230 */ /* 0x000fc40000004100 */
[--C-:B------:R-:W-:Y:S02]  /*2da0*/  HADD2.F32 R31, -RZ, R111.reuse.H0_H0 ;  /* 0x2000006fff1f7230 */ /* 0x100fe40000004100 */
[----:B------:R-:W-:Y:S01]  /*2db0*/  FMUL.FTZ R54, R28, R54 ;  /* 0x000000361c367220 */ /* 0x000fe20000410000 */
[----:B------:R-:W-:Y:S02]  /*2dc0*/  HADD2.F32 R53, -RZ, R111.H1_H1 ;  /* 0x3000006fff357230 */ /* 0x000fe40000004100 */
[-C--:B------:R-:W-:Y:S01]  /*2dd0*/  FMUL.FTZ R111, R30, R55.reuse ;  /* 0x000000371e6f7220 */ /* 0x080fe20000410000 */
[----:B------:R-:W-:Y:S01]  /*2de0*/  FMUL.FTZ R55, R52, R55 ;  /* 0x0000003734377220 */ /* 0x000fe20000410000 */
[-C--:B------:R-:W-:Y:S01]  /*2df0*/  FFMA.FTZ R107, R28, R31.reuse, -R107 ;  /* 0x0000001f1c6b7223 */ /* 0x080fe2000001086b */
[----:B------:R-:W-:Y:S01]  /*2e00*/  FFMA.FTZ R54, R29, R31, R54 ;  /* 0x0000001f1d367223 */ /* 0x000fe20000010036 */
[-C--:B------:R-:W-:Y:S01]  /*2e10*/  FFMA.FTZ R111, R52, R53.reuse, -R111 ;  /* 0x00000035346f7223 */ /* 0x080fe2000001086f */
[----:B------:R-:W-:Y:S01]  /*2e20*/  FFMA.FTZ R30, R30, R53, R55 ;  /* 0x000000351e1e7223 */ /* 0x000fe20000010037 */
[----:B------:R-:W-:-:S02]  /*2e30*/  F2FP.F16.F32.PACK_AB R29, R109, R114 ;  /* 0x000000726d1d723e */ /* 0x000fc400000000ff */
[----:B------:R-:W-:Y:S02]  /*2e40*/  F2FP.F16.F32.PACK_AB R31, R113, R116 ;  /* 0x00000074711f723e */ /* 0x000fe400000000ff */
[----:B------:R-:W-:Y:S02]  /*2e50*/  F2FP.F16.F32.PACK_AB R28, R54, R107 ;  /* 0x0000006b361c723e */ /* 0x000fe400000000ff */
[----:B------:R-:W-:-:S07]  /*2e60*/  F2FP.F16.F32.PACK_AB R30, R30, R111 ;  /* 0x0000006f1e1e723e */ /* 0x000fce00000000ff */
.L_x_643:
[----:B------:R-:W-:Y:S05]  /*2e70*/  BSYNC B3 ;  /* 0x0000000000037941 */ /* 0x000fea0003800000 */
.L_x_642:
[----:B--2---:R1:W-:Y:S02]  /*2e80*/  STG.E.128 desc[UR40][R42.64], R28 ;  /* 0x0000001c2a007986 */ /* 0x0043e4000c101d28 */
.L_x_641:
[----:B------:R-:W-:Y:S05]  /*2e90*/  BSYNC B2 ;  /* 0x0000000000027941 */ /* 0x000fea0003800000 */
.L_x_640:
[----:B------:R-:W-:Y:S05]  /*2ea0*/  @P2 BRA `(.L_x_639) ;  /* 0x0000000000bc2947 */ /* 0x000fea0003800000 */
[----:B-1----:R1:W2:Y:S01]  /*2eb0*/  LDS.128 R28, [R104] ;  /* 0x00000000681c7984 */ /* 0x0022a20000000c00 */
[----:B------:R-:W-:Y:S01]  /*2ec0*/  ISETP.GE.AND P4, PT, R202, R105, PT ;  /* 0x00000069ca00720c */ /* 0x000fe20003f86270 */
[----:B------:R-:W-:-:S12]  /*2ed0*/  BSSY B2, `(.L_x_644) ;  /* 0x000002b000027945 */ /* 0x000fd80003800000 */
[----:B-1----:R-:W-:Y:S05]  /*2ee0*/  @P4 BRA `(.L_x_645) ;  /* 0x0000000000a44947 */ /* 0x002fea0003800000 */
[--C-:B------:R-:W-:Y:S02]  /*2ef0*/  SHF.R.U64 R50, R50, 0x10, R51.reuse ;  /* 0x0000001032327819 */ /* 0x100fe40000001233 */
[----:B------:R-:W-:Y:S02]  /*2f00*/  SHF.R.U32.HI R52, RZ, 0x10, R51 ;  /* 0x00000010ff347819 */ /* 0x000fe40000011633 */
[--C-:B------:R-:W-:Y:S01]  /*2f10*/  SHF.R.U64 R51, R48, 0x10, R49.reuse ;  /* 0x0000001030337819 */ /* 0x100fe20000001231 */
[----:B--2---:R-:W-:Y:S01]  /*2f20*/  IMAD.MOV.U32 R48, RZ, RZ, R30 ;  /* 0x000000ffff307224 */ /* 0x004fe200078e001e */
[----:B------:R-:W-:Y:S01]  /*2f30*/  SHF.R.U32.HI R54, RZ, 0x10, R49 ;  /* 0x00000010ff367819 */ /* 0x000fe20000011631 */
[----:B------:R-:W-:Y:S02]  /*2f40*/  HADD2.F32 R30, -RZ, R29.H1_H1 ;  /* 0x3000001dff1e7230 */ /* 0x000fe40000004100 */
[----:B------:R-:W-:Y:S02]  /*2f50*/  HADD2.F32 R51, -RZ, R51.H0_H0 ;  /* 0x20000033ff337230 */ /* 0x000fe40000004100 */
[----:B------:R-:W-:-:S02]  /*2f60*/  HADD2.F32 R29, -RZ, R29.H0_H0 ;  /* 0x2000001dff1d7230 */ /* 0x000fc40000004100 */
[----:B------:R-:W-:Y:S02]  /*2f70*/  HADD2.F32 R50, -RZ, R50.H0_H0 ;  /* 0x20000032ff327230 */ /* 0x000fe40000004100 */
[CC--:B------:R-:W-:Y:S01]  /*2f80*/  FMUL.FTZ R110, R30.reuse, R51.reuse ;  /* 0x000000331e6e7220 */ /* 0x0c0fe20000410000 */
[----:B------:R-:W-:Y:S02]  /*2f90*/  HADD2.F32 R54, -RZ, R54.H0_H0 ;  /* 0x20000036ff367230 */ /* 0x000fe40000004100 */
[C---:B------:R-:W-:Y:S01]  /*2fa0*/  FMUL.FTZ R51, R29.reuse, R51 ;  /* 0x000000331d337220 */ /* 0x040fe20000410000 */
[--C-:B------:R-:W-:Y:S02]  /*2fb0*/  HADD2.F32 R49, -RZ, R31.reuse.H1_H1 ;  /* 0x3000001fff317230 */ /* 0x100fe40000004100 */
[-C--:B------:R-:W-:Y:S01]  /*2fc0*/  FFMA.FTZ R110, R29, R50.reuse, -R110 ;  /* 0x000000321d6e7223 */ /* 0x080fe2000001086e */
[----:B------:R-:W-:Y:S02]  /*2fd0*/  HADD2.F32 R31, -RZ, R31.H0_H0 ;  /* 0x2000001fff1f7230 */ /* 0x000fe40000004100 */
[----:B------:R-:W-:Y:S01]  /*2fe0*/  FFMA.FTZ R55, R30, R50, R51 ;  /* 0x000000321e377223 */ /* 0x000fe20000010033 */
[----:B------:R-:W-:-:S02]  /*2ff0*/  HADD2.F32 R52, -RZ, R52.H0_H0 ;  /* 0x20000034ff347230 */ /* 0x000fc40000004100 */
[-C--:B------:R-:W-:Y:S01]  /*3000*/  FMUL.FTZ R112, R49, R54.reuse ;  /* 0x0000003631707220 */ /* 0x080fe20000410000 */
[--C-:B------:R-:W-:Y:S02]  /*3010*/  HADD2.F32 R50, -RZ, R117.reuse.H0_H0 ;  /* 0x20000075ff327230 */ /* 0x100fe40000004100 */
[C---:B------:R-:W-:Y:S01]  /*3020*/  FMUL.FTZ R54, R31.reuse, R54 ;  /* 0x000000361f367220 */ /* 0x040fe20000410000 */
[----:B------:R-:W-:Y:S02]  /*3030*/  HADD2.F32 R51, -RZ, R117.H1_H1 ;  /* 0x30000075ff337230 */ /* 0x000fe40000004100 */
[-C--:B------:R-:W-:Y:S01]  /*3040*/  FFMA.FTZ R112, R31, R52.reuse, -R112 ;  /* 0x000000341f707223 */ /* 0x080fe20000010870 */
[----:B------:R-:W-:Y:S02]  /*3050*/  HADD2.F32 R29, -RZ, R28.H1_H1 ;  /* 0x3000001cff1d7230 */ /* 0x000fe40000004100 */
[----:B------:R-:W-:Y:S01]  /*3060*/  FFMA.FTZ R109, R49, R52, R54 ;  /* 0x00000034316d7223 */ /* 0x000fe20000010036 */
[----:B------:R-:W-:-:S02]  /*3070*/  HADD2.F32 R30, -RZ, R48.H1_H1 ;  /* 0x30000030ff1e7230 */ /* 0x000fc40000004100 */
[----:B------:R-:W-:Y:S02]  /*3080*/  HADD2.F32 R28, -RZ, R28.H0_H0 ;  /* 0x2000001cff1c7230 */ /* 0x000fe40000004100 */
[CC--:B------:R-:W-:Y:S01]  /*3090*/  FMUL.FTZ R53, R29.reuse, R50.reuse ;  /* 0x000000321d357220 */ /* 0x0c0fe20000410000 */
[----:B------:R-:W-:Y:S02]  /*30a0*/  HADD2.F32 R48, -RZ, R48.H0_H0 ;  /* 0x20000030ff307230 */ /* 0x000fe40000004100 */
[-C--:B------:R-:W-:Y:S01]  /*30b0*/  FMUL.FTZ R107, R30, R51.reuse ;  /* 0x000000331e6b7220 */ /* 0x080fe20000410000 */
[--C-:B------:R-:W-:Y:S02]  /*30c0*/  HADD2.F32 R31, -RZ, R115.reuse.H0_H0 ;  /* 0x20000073ff1f7230 */ /* 0x100fe40000004100 */
[----:B------:R-:W-:Y:S01]  /*30d0*/  FMUL.FTZ R50, R28, R50 ;  /* 0x000000321c327220 */ /* 0x000fe20000410000 */
[----:B------:R-:W-:Y:S02]  /*30e0*/  HADD2.F32 R49, -RZ, R115.H1_H1 ;  /* 0x30000073ff317230 */ /* 0x000fe40000004100 */
        /* <DEDUP_REMOVED lines=9> */
.L_x_645:
[----:B------:R-:W-:Y:S05]  /*3180*/  BSYNC B2 ;  /* 0x0000000000027941 */ /* 0x000fea0003800000 */
.L_x_644:
[----:B--2---:R2:W-:Y:S02]  /*3190*/  STG.E.128 desc[UR40][R42.64+0x40], R28 ;  /* 0x0000401c2a007986 */ /* 0x0045e4000c101d28 */
.L_x_639:
[----:B------:R-:W-:Y:S05]  /*31a0*/  BSYNC B1 ;  /* 0x0000000000017941 */ /* 0x000fea0003800000 */
.L_x_638:
[----:B------:R-:W-:Y:S05]  /*31b0*/  @P5 BRA `(.L_x_646) ;  /* 0x0000001c00005947 */ /* 0x000fea0003800000 */
[----:B------:R-:W-:Y:S04]  /*31c0*/  BSSY B1, `(.L_x_647) ;  /* 0x0000031000017945 */ /* 0x000fe80003800000 */
[----:B------:R-:W-:Y:S05]  /*31d0*/  @P1 BRA `(.L_x_648) ;  /* 0x0000000000bc1947 */ /* 0x000fea0003800000 */
[----:B-12---:R1:W2:Y:S01]  /*31e0*/  LDS.128 R28, [R106+0x2000] ;  /* 0x002000006a1c7984 */ /* 0x0062a20000000c00 */
[----:B------:R-:W-:Y:S01]  /*31f0*/  ISETP.GE.AND P4, PT, R22, R105, PT ;  /* 0x000000691600720c */ /* 0x000fe20003f86270 */
[----:B------:R-:W-:-:S12]  /*3200*/  BSSY B2, `(.L_x_649) ;  /* 0x000002b000027945 */ /* 0x000fd80003800000 */
[----:B-1----:R-:W-:Y:S05]  /*3210*/  @P4 BRA `(.L_x_650) ;  /* 0x0000000000a44947 */ /* 0x002fea0003800000 */
[--C-:B------:R-:W-:Y:S01]  /*3220*/  SHF.R.U64 R44, R44, 0x10, R45.reuse ;  /* 0x000000102c2c7819 */ /* 0x100fe2000000122d */
[--C-:B--2---:R-:W-:Y:S01]  /*3230*/  HADD2.F32 R43, -RZ, R31.reuse.H1_H1 ;  /* 0x3000001fff2b7230 */ /* 0x104fe20000004100 */
[----:B------:R-:W-:Y:S01]  /*3240*/  SHF.R.U32.HI R49, RZ, 0x10, R45 ;  /* 0x00000010ff317819 */ /* 0x000fe2000001162d */
[----:B------:R-:W-:Y:S01]  /*3250*/  HADD2.F32 R31, -RZ, R31.H0_H0 ;  /* 0x2000001fff1f7230 */ /* 0x000fe20000004100 */
[--C-:B------:R-:W-:Y:S01]  /*3260*/  SHF.R.U64 R45, R46, 0x10, R47.reuse ;  /* 0x000000102e2d7819 */ /* 0x100fe2000000122f */
[----:B------:R-:W-:Y:S01]  /*3270*/  HADD2.F32 R44, -RZ, R44.H0_H0 ;  /* 0x2000002cff2c7230 */ /* 0x000fe20000004100 */
[----:B------:R-:W-:Y:S01]  /*3280*/  SHF.R.U32.HI R48, RZ, 0x10, R47 ;  /* 0x00000010ff307819 */ /* 0x000fe2000001162f */
[----:B------:R-:W-:Y:S01]  /*3290*/  HADD2.F32 R46, -RZ, R49.H0_H0 ;  /* 0x20000031ff2e7230 */ /* 0x000fe20000004100 */
[----:B------:R-:W-:Y:S01]  /*32a0*/  MOV R42, R30 ;  /* 0x0000001e002a7202 */ /* 0x000fe20000000f00 */
[----:B------:R-:W-:Y:S02]  /*32b0*/  HADD2.F32 R45, -RZ, R45.H0_H0 ;  /* 0x2000002dff2d7230 */ /* 0x000fe40000004100 */
[----:B------:R-:W-:-:S02]  /*32c0*/  HADD2.F32 R30, -RZ, R29.H1_H1 ;  /* 0x3000001dff1e7230 */ /* 0x000fc40000004100 */
[----:B------:R-:W-:Y:S02]  /*32d0*/  HADD2.F32 R48, -RZ, R48.H0_H0 ;  /* 0x20000030ff307230 */ /* 0x000fe40000004100 */
[----:B------:R-:W-:Y:S02]  /*32e0*/  HADD2.F32 R29, -RZ, R29.H0_H0 ;  /* 0x2000001dff1d7230 */ /* 0x000fe40000004100 */
[-C--:B------:R-:W-:Y:S01]  /*32f0*/  FMUL.FTZ R50, R30, R45.reuse ;  /* 0x0000002d1e327220 */ /* 0x080fe20000410000 */
[-C--:B------:R-:W-:Y:S01]  /*3300*/  FMUL.FTZ R52, R43, R48.reuse ;  /* 0x000000302b347220 */ /* 0x080fe20000410000 */
[----:B------:R-:W-:Y:S01]  /*3310*/  FMUL.FTZ R48, R31, R48 ;  /* 0x000000301f307220 */ /* 0x000fe20000410000 */
[C---:B------:R-:W-:Y:S01]  /*3320*/  FMUL.FTZ R45, R29.reuse, R45 ;  /* 0x0000002d1d2d7220 */ /* 0x040fe20000410000 */
[----:B------:R-:W-:Y:S01]  /*3330*/  FFMA.FTZ R50, R29, R44, -R50 ;  /* 0x0000002c1d327223 */ /* 0x000fe20000010832 */
[----:B------:R-:W-:Y:S01]  /*3340*/  FFMA.FTZ R52, R31, R46, -R52 ;  /* 0x0000002e1f347223 */ /* 0x000fe20000010834 */
[----:B------:R-:W-:-:S02]  /*3350*/  HADD2.F32 R31, -RZ, R103.H1_H1 ;  /* 0x30000067ff1f7230 */ /* 0x000fc40000004100 */
[----:B------:R-:W-:Y:S01]  /*3360*/  FFMA.FTZ R49, R30, R44, R45 ;  /* 0x0000002c1e317223 */ /* 0x000fe2000001002d */
[----:B------:R-:W-:Y:S02]  /*3370*/  HADD2.F32 R45, -RZ, R102.H1_H1 ;  /* 0x30000066ff2d7230 */ /* 0x000fe40000004100 */
[----:B------:R-:W-:Y:S01]  /*3380*/  FFMA.FTZ R53, R43, R46, R48 ;  /* 0x0000002e2b357223 */ /* 0x000fe20000010030 */
[----:B------:R-:W-:Y:S02]  /*3390*/  HADD2.F32 R29, -RZ, R28.H1_H1 ;  /* 0x3000001cff1d7230 */ /* 0x000fe40000004100 */
[----:B------:R-:W-:Y:S02]  /*33a0*/  HADD2.F32 R30, -RZ, R42.H1_H1 ;  /* 0x3000002aff1e7230 */ /* 0x000fe40000004100 */
[----:B------:R-:W-:Y:S02]  /*33b0*/  HADD2.F32 R103, -RZ, R103.H0_H0 ;  /* 0x20000067ff677230 */ /* 0x000fe40000004100 */
[----:B------:R-:W-:-:S02]  /*33c0*/  HADD2.F32 R28, -RZ, R28.H0_H0 ;  /* 0x2000001cff1c7230 */ /* 0x000fc40000004100 */
[----:B------:R-:W-:Y:S01]  /*33d0*/  FMUL.FTZ R51, R30, R45 ;  /* 0x0000002d1e337220 */ /* 0x000fe20000410000 */
[----:B------:R-:W-:Y:S02]  /*33e0*/  HADD2.F32 R42, -RZ, R42.H0_H0 ;  /* 0x2000002aff2a7230 */ /* 0x000fe40000004100 */
[CC--:B------:R-:W-:Y:S01]  /*33f0*/  FMUL.FTZ R47, R29.reuse, R103.reuse ;  /* 0x000000671d2f7220 */ /* 0x0c0fe20000410000 */
[----:B------:R-:W-:Y:S02]  /*3400*/  HADD2.F32 R43, -RZ, R102.H0_H0 ;  /* 0x20000066ff2b7230 */ /* 0x000fe40000004100 */
[----:B------:R-:W-:Y:S01]  /*3410*/  FMUL.FTZ R44, R28, R103 ;  /* 0x000000671c2c7220 */ /* 0x000fe20000410000 */
[----:B------:R-:W-:Y:S01]  /*3420*/  FMUL.FTZ R45, R42, R45 ;  /* 0x0000002d2a2d7220 */ /* 0x000fe20000410000 */
[-C--:B------:R-:W-:Y:S02]  /*3430*/  FFMA.FTZ R47, R28, R31.reuse, -R47 ;  /* 0x0000001f1c2f7223 */ /* 0x080fe4000001082f */
[----:B------:R-:W-:Y:S01]  /*3440*/  FFMA.FTZ R44, R29, R31, R44 ;  /* 0x0000001f1d2c7223 */ /* 0x000fe2000001002c */
[-C--:B------:R-:W-:Y:S01]  /*3450*/  FFMA.FTZ R51, R42, R43.reuse, -R51 ;  /* 0x0000002b2a337223 */ /* 0x080fe20000010833 */
[----:B------:R-:W-:Y:S01]  /*3460*/  FFMA.FTZ R30, R30, R43, R45 ;  /* 0x0000002b1e1e7223 */ /* 0x000fe2000001002d */
[----:B------:R-:W-:-:S02]  /*3470*/  F2FP.F16.F32.PACK_AB R29, R49, R50 ;  /* 0x00000032311d723e */ /* 0x000fc400000000ff */
[----:B------:R-:W-:Y:S02]  /*3480*/  F2FP.F16.F32.PACK_AB R31, R53, R52 ;  /* 0x00000034351f723e */ /* 0x000fe400000000ff */
[----:B------:R-:W-:Y:S02]  /*3490*/  F2FP.F16.F32.PACK_AB R28, R44, R47 ;  /* 0x0000002f2c1c723e */ /* 0x000fe400000000ff */
[----:B------:R-:W-:-:S07]  /*34a0*/  F2FP.F16.F32.PACK_AB R30, R30, R51 ;  /* 0x000000331e1e723e */ /* 0x000fce00000000ff */
.L_x_650:
[----:B------:R-:W-:Y:S05]  /*34b0*/  BSYNC B2 ;  /* 0x0000000000027941 */ /* 0x000fea0003800000 */
.L_x_649:
[----:B--2---:R3:W-:Y:S02]  /*34c0*/  STG.E.128 desc[UR40][R40.64], R28 ;  /* 0x0000001c28007986 */ /* 0x0047e4000c101d28 */
.L_x_648:
[----:B------:R-:W-:Y:S05]  /*34d0*/  BSYNC B1 ;  /* 0x0000000000017941 */ /* 0x000fea0003800000 */
.L_x_647:
[----:B------:R-:W-:Y:S05]  /*34e0*/  @P2 BRA `(.L_x_646) ;  /* 0x0000001800342947 */ /* 0x000fea0003800000 */
[----:B-123--:R1:W2:Y:S01]  /*34f0*/  LDS.128 R28, [R104+0x2000] ;  /* 0x00200000681c7984 */ /* 0x00e2a20000000c00 */
        /* <DEDUP_REMOVED lines=44> */
.L_x_652:
[----:B------:R-:W-:Y:S05]  /*37c0*/  BSYNC B1 ;  /* 0x0000000000017941 */ /* 0x000fea0003800000 */
.L_x_651:
[----:B--2---:R1:W-:Y:S01]  /*37d0*/  STG.E.128 desc[UR40][R40.64+0x40], R28 ;  /* 0x0000401c28007986 */ /* 0x0043e2000c101d28 */
[----:B------:R-:W-:Y:S05]  /*37e0*/  BRA `(.L_x_646) ;  /* 0x0000001400747947 */ /* 0x000fea0003800000 */
.L_x_630:
[----:B------:R-:W-:Y:S02]  /*37f0*/  ISETP.GE.AND P3, PT, R222, R99, PT ;  /* 0x00000063de00720c */ /* 0x000fe40003f66270 */
[----:B------:R-:W-:Y:S02]  /*3800*/  CS2R R34, SRZ ;  /* 0x0000000000227805 */ /* 0x000fe4000001ff00 */
[----:B------:R-:W-:Y:S02]  /*3810*/  CS2R R32, SRZ ;  /* 0x0000000000207805 */ /* 0x000fe4000001ff00 */
[----:B------:R-:W-:-:S13]  /*3820*/  ISETP.GE.OR P3, PT, R16, R105, P3 ;  /* 0x000000691000720c */ /* 0x000fda0001f66670 */
[----:B------:R-:W-:Y:S01]  /*3830*/  @!P3 IADD3 R40, P4, P5, R36, R28, R73 ;  /* 0x0000001c2428b210 */ /* 0x000fe20007d9e049 */
[----:B------:R-:W0:Y:S03]  /*3840*/  @!P3 LDC.64 R50, c[0x0][0x3e8] ;  /* 0x0000fa00ff32bb82 */ /* 0x000e260000000a00 */
[----:B------:R-:W-:Y:S02]  /*3850*/  @!P3 IADD3.X R41, R87, R97, R72, P4, P5 ;  /* 0x000000615729b210 */ /* 0x000fe400027ea448 */
[----:B------:R-:W-:-:S03]  /*3860*/  @!P3 IADD3 R44, P4, P5, R12, R30, R70 ;  /* 0x0000001e0c2cb210 */ /* 0x000fc60007d9e046 */
[----:B------:R-:W1:Y:S01]  /*3870*/  @!P3 LDC.64 R48, c[0x0][0x400] ;  /* 0x00010000ff30bb82 */ /* 0x000e620000000a00 */
[----:B------:R-:W-:Y:S02]  /*3880*/  @!P3 IADD3.X R45, R85, R108, R69, P4, P5 ;  /* 0x0000006c552db210 */ /* 0x000fe400027ea445 */
[----:B------:R-:W-:-:S04]  /*3890*/  ISETP.GE.AND P4, PT, R19, R99, PT ;  /* 0x000000631300720c */ /* 0x000fc80003f86270 */
[----:B------:R-:W-:-:S13]  /*38a0*/  ISETP.GE.OR P4, PT, R16, R105, P4 ;  /* 0x000000691000720c */ /* 0x000fda0002786670 */
[----:B------:R-:W2:Y:S01]  /*38b0*/  @!P4 LDC.64 R52, c[0x0][0x3e8] ;  /* 0x0000fa00ff34cb82 */ /* 0x000ea20000000a00 */
[----:B------:R-:W-:-:S05]  /*38c0*/  @!P4 IADD3 R28, P5, R36, R28, RZ ;  /* 0x0000001c241cc210 */ /* 0x000fca0007fbe0ff */
[----:B------:R-:W-:Y:S02]  /*38d0*/  @!P4 IMAD.X R29, R97, 0x1, R87, P5 ;  /* 0x00000001611dc824 */ /* 0x000fe400028e0657 */
[----:B------:R-:W3:Y:S01]  /*38e0*/  @!P4 LDC.64 R54, c[0x0][0x400] ;  /* 0x00010000ff36cb82 */ /* 0x000ee20000000a00 */
[----:B--2---:R-:W-:-:S04]  /*38f0*/  @!P4 LEA R52, P5, R28, R52, 0x1 ;  /* 0x000000341c34c211 */ /* 0x004fc800078a08ff */
[----:B------:R-:W-:Y:S02]  /*3900*/  @!P4 LEA.HI.X R53, R28, R53, R29, 0x1, P5 ;  /* 0x000000351c35c211 */ /* 0x000fe400028f0c1d */
[----:B------:R-:W-:-:S05]  /*3910*/  @!P4 IADD3 R30, P5, R12, R30, RZ ;  /* 0x0000001e0c1ec210 */ /* 0x000fca0007fbe0ff */
[----:B------:R-:W-:Y:S01]  /*3920*/  @!P4 IMAD.X R28, R108, 0x1, R85, P5 ;  /* 0x000000016c1cc824 */ /* 0x000fe200028e0655 */
[----:B---3--:R-:W-:-:S04]  /*3930*/  @!P4 LEA R54, P5, R30, R54, 0x1 ;  /* 0x000000361e36c211 */ /* 0x008fc800078a08ff */
[----:B------:R-:W-:Y:S02]  /*3940*/  @!P4 LEA.HI.X R55, R30, R55, R28, 0x1, P5 ;  /* 0x000000371e37c211 */ /* 0x000fe400028f0c1c */
[----:B------:R-:W-:Y:S02]  /*3950*/  CS2R R30, SRZ ;  /* 0x00000000001e7805 */ /* 0x000fe4000001ff00 */
[----:B------:R-:W-:Y:S01]  /*3960*/  CS2R R28, SRZ ;  /* 0x00000000001c7805 */ /* 0x000fe2000001ff00 */
[----:B------:R-:W2:Y:S05]  /*3970*/  @!P4 LDG.E.128 R32, desc[UR40][R54.64] ;  /* 0x000000283620c981 */ /* 0x000eaa000c1e1d00 */
[----:B------:R-:W3:Y:S01]  /*3980*/  @!P4 LDG.E.128 R28, desc[UR40][R52.64] ;  /* 0x00000028341cc981 */ /* 0x000ee2000c1e1d00 */
[----:B0-----:R-:W-:-:S02]  /*3990*/  @!P3 LEA R50, P4, R40, R50, 0x1 ;  /* 0x000000322832b211 */ /* 0x001fc400078808ff */
[----:B------:R-:W-:Y:S02]  /*39a0*/  CS2R R42, SRZ ;  /* 0x00000000002a7805 */ /* 0x000fe4000001ff00 */
[----:B------:R-:W-:Y:S02]  /*39b0*/  @!P3 LEA.HI.X R51, R40, R51, R41, 0x1, P4 ;  /* 0x000000332833b211 */ /* 0x000fe400020f0c29 */
[----:B------:R-:W-:Y:S02]  /*39c0*/  CS2R R40, SRZ ;  /* 0x0000000000287805 */ /* 0x000fe4000001ff00 */
[C---:B-1----:R-:W-:Y:S02]  /*39d0*/  @!P3 LEA R48, P4, R44.reuse, R48, 0x1 ;  /* 0x000000302c30b211 */ /* 0x042fe400078808ff */
[----:B------:R-:W-:Y:S02]  /*39e0*/  CS2R R46, SRZ ;  /* 0x00000000002e7805 */ /* 0x000fe4000001ff00 */
[----:B------:R-:W-:Y:S01]  /*39f0*/  @!P3 LEA.HI.X R49, R44, R49, R45, 0x1, P4 ;  /* 0x000000312c31b211 */ /* 0x000fe200020f0c2d */
[----:B------:R2:W4:Y:S01]  /*3a00*/  @!P3 LDG.E.128 R40, desc[UR40][R50.64] ;  /* 0x000000283228b981 */ /* 0x000522000c1e1d00 */
[----:B------:R-:W-:-:S06]  /*3a10*/  CS2R R44, SRZ ;  /* 0x00000000002c7805 */ /* 0x000fcc000001ff00 */
[----:B------:R0:W5:Y:S01]  /*3a20*/  @!P3 LDG.E.128 R44, desc[UR40][R48.64] ;  /* 0x00000028302cb981 */ /* 0x000162000c1e1d00 */
[----:B------:R-:W-:Y:S02]  /*3a30*/  ISETP.NE.AND P3, PT, R203, 0x3, PT ;  /* 0x00000003cb00780c */ /* 0x000fe40003f65270 */
[----:B------:R-:W-:Y:S01]  /*3a40*/  ISETP.GE.AND P4, PT, R16, R105, PT ;  /* 0x000000691000720c */ /* 0x000fe20003f86270 */
[----:B--2---:R-:W-:Y:S02]  /*3a50*/  IMAD.MOV.U32 R50, RZ, RZ, R34 ;  /* 0x000000ffff327224 */ /* 0x004fe400078e0022 */
[----:B---3--:R-:W-:Y:S02]  /*3a60*/  IMAD.MOV.U32 R52, RZ, RZ, R30 ;  /* 0x000000ffff347224 */ /* 0x008fe400078e001e */
[----:B------:R-:W-:Y:S02]  /*3a70*/  IMAD.MOV.U32 R53, RZ, RZ, R31 ;  /* 0x000000ffff357224 */ /* 0x000fe400078e001f */
[----:B------:R-:W-:-:S02]  /*3a80*/  IMAD.MOV.U32 R54, RZ, RZ, R28 ;  /* 0x000000ffff367224 */ /* 0x000fc400078e001c */
[----:B------:R-:W-:Y:S01]  /*3a90*/  IMAD.MOV.U32 R55, RZ, RZ, R29 ;  /* 0x000000ffff377224 */ /* 0x000fe200078e001d */
[----:B------:R-:W-:Y:S01]  /*3aa0*/  PRMT R119, R52, 0x7610, R119 ;  /* 0x0000761034777816 */ /* 0x000fe20000000077 */
[----:B0-----:R-:W-:Y:S01]  /*3ab0*/  IMAD.MOV.U32 R48, RZ, RZ, R35 ;  /* 0x000000ffff307224 */ /* 0x001fe200078e0023 */
[----:B------:R-:W-:Y:S01]  /*3ac0*/  PRMT R125, R53, 0x7610, R125 ;  /* 0x00007610357d7816 */ /* 0x000fe2000000007d */
[----:B------:R-:W-:Y:S01]  /*3ad0*/  IMAD.MOV.U32 R49, RZ, RZ, R32 ;  /* 0x000000ffff317224 */ /* 0x000fe200078e0020 */
[----:B------:R-:W-:Y:S01]  /*3ae0*/  PRMT R131, R54, 0x7610, R131 ;  /* 0x0000761036837816 */ /* 0x000fe20000000083 */
[----:B------:R-:W-:Y:S01]  /*3af0*/  IMAD.MOV.U32 R51, RZ, RZ, R33 ;  /* 0x000000ffff337224 */ /* 0x000fe200078e0021 */
[----:B------:R-:W-:Y:S02]  /*3b00*/  PRMT R121, R55, 0x7610, R121 ;  /* 0x0000761037797816 */ /* 0x000fe40000000079 */
[----:B------:R-:W-:Y:S01]  /*3b10*/  PRMT R119, R119, 0x5410, R50 ;  /* 0x0000541077777816 */ /* 0x000fe20000000032 */
[----:B----4-:R-:W-:Y:S01]  /*3b20*/  IMAD.MOV.U32 R50, RZ, RZ, R40 ;  /* 0x000000ffff327224 */ /* 0x010fe200078e0028 */
[----:B------:R-:W-:Y:S01]  /*3b30*/  PRMT R125, R125, 0x5410, R48 ;  /* 0x000054107d7d7816 */ /* 0x000fe20000000030 */
[----:B------:R-:W-:Y:S01]  /*3b40*/  IMAD.MOV.U32 R48, RZ, RZ, R42 ;  /* 0x000000ffff307224 */ /* 0x000fe200078e002a */
[----:B------:R-:W-:Y:S01]  /*3b50*/  PRMT R131, R131, 0x5410, R49 ;  /* 0x0000541083837816 */ /* 0x000fe20000000031 */
[----:B------:R-:W-:Y:S01]  /*3b60*/  IMAD.MOV.U32 R49, RZ, RZ, R43 ;  /* 0x000000ffff317224 */ /* 0x000fe200078e002b */
[----:B------:R-:W-:Y:S01]  /*3b70*/  PRMT R121, R121, 0x5410, R51 ;  /* 0x0000541079797816 */ /* 0x000fe20000000033 */
[----:B------:R-:W-:-:S03]  /*3b80*/  IMAD.MOV.U32 R51, RZ, RZ, R41 ;  /* 0x000000ffff337224 */ /* 0x000fc600078e0029 */
[----:B------:R-:W-:Y:S01]  /*3b90*/  PRMT R115, R48, 0x5410, R49 ;  /* 0x0000541030737816 */ /* 0x000fe20000000031 */
[----:B-----5:R-:W-:Y:S01]  /*3ba0*/  IMAD.MOV.U32 R49, RZ, RZ, R47 ;  /* 0x000000ffff317224 */ /* 0x020fe200078e002f */
[----:B------:R-:W-:Y:S01]  /*3bb0*/  PRMT R116, R50, 0x5410, R51 ;  /* 0x0000541032747816 */ /* 0x000fe20000000033 */
[----:B------:R-:W-:Y:S01]  /*3bc0*/  IMAD.MOV.U32 R50, RZ, RZ, R44 ;  /* 0x000000ffff327224 */ /* 0x000fe200078e002c */
[----:B------:R-:W-:Y:S01]  /*3bd0*/  MOV R48, R46 ;  /* 0x0000002e00307202 */ /* 0x000fe20000000f00 */
[----:B------:R-:W-:-:S03]  /*3be0*/  IMAD.MOV.U32 R51, RZ, RZ, R45 ;  /* 0x000000ffff337224 */ /* 0x000fc600078e002d */
[----:B------:R-:W-:Y:S02]  /*3bf0*/  PRMT R117, R48, 0x5410, R49 ;  /* 0x0000541030757816 */ /* 0x000fe40000000031 */
[----:B------:R-:W-:Y:S01]  /*3c00*/  PRMT R118, R50, 0x5410, R51 ;  /* 0x0000541032767816 */ /* 0x000fe20000000033 */
[----:B------:R-:W-:Y:S06]  /*3c10*/  @!P3 BRA `(.L_x_653) ;  /* 0x000000000004b947 */ /* 0x000fec0003800000 */
[----:B------:R-:W-:Y:S01]  /*3c20*/  BPT.TRAP 0x1 ;  /* 0x000000040000795c */ /* 0x000fe20000300000 */
.L_x_653:
[----:B------:R-:W-:Y:S01]  /*3c30*/  IMAD R97, R2, 0x8, R18 ;  /* 0x0000000802617824 */ /* 0x000fe200078e0212 */
[----:B------:R-:W-:Y:S01]  /*3c40*/  SHF.L.U32 R108, R201, 0x1f, RZ ;  /* 0x0000001fc96c7819 */ /* 0x000fe200000006ff */
[----:B------:R-:W0:Y:S01]  /*3c50*/  LDC R109, c[0x0][0x2f4] ;  /* 0x0000bd00ff6d7b82 */ /* 0x000e220000000800 */
[----:B------:R-:W-:Y:S01]  /*3c60*/  BSSY B1, `(.L_x_654) ;  /* 0x0000006000017945 */ /* 0x000fe20003800000 */
[----:B------:R-:W-:Y:S01]  /*3c70*/  IMAD.MOV.U32 R103, RZ, RZ, R107 ;  /* 0x000000ffff677224 */ /* 0x000fe200078e006b */
[----:B------:R-:W1:Y:S05]  /*3c80*/  SYNCS.PHASECHK.TRANS64.TRYWAIT P5, [R97+URZ+0x22890], R108 ;  /* 0x0228906c610075a7 */ /* 0x000e6a00080a017f */
[----:B------:R-:W2:Y:S01]  /*3c90*/  LDC.64 R104, c[0x0][0x300] ;  /* 0x0000c000ff687b82 */ /* 0x000ea20000000a00 */
[----:B0-----:R-:W-:Y:S01]  /*3ca0*/  IMAD.IADD R111, R109, 0x1, -R78 ;  /* 0x000000016d6f7824 */ /* 0x001fe200078e0a4e */
[----:B-1----:R-:W-:Y:S06]  /*3cb0*/  @!P5 BRA `(.L_x_655) ;  /* 0x0000012800bcd947 */ /* 0x002fec0003800000 */
.L_x_914:
[----:B------:R-:W-:Y:S05]  /*3cc0*/  BSYNC B1 ;  /* 0x0000000000017941 */ /* 0x000fea0003800000 */
.L_x_654:
[----:B------:R-:W-:Y:S01]  /*3cd0*/  ISETP.GE.OR P5, PT, R19, R99, P1 ;  /* 0x000000631300720c */ /* 0x000fe20000fa6670 */
[----:B------:R-:W-:-:S12]  /*3ce0*/  BSSY B1, `(.L_x_656) ;  /* 0x0000078000017945 */ /* 0x000fd80003800000 */
[----:B------:R-:W-:Y:S05]  /*3cf0*/  @P5 BRA `(.L_x_657) ;  /* 0x0000000400d85947 */ /* 0x000fea0003800000 */
[-C--:B--2---:R-:W-:Y:S01]  /*3d00*/  IMAD R48, R225, R104.reuse, RZ ;  /* 0x00000068e1307224 */ /* 0x084fe200078e02ff */
[----:B------:R-:W-:Y:S01]  /*3d10*/  BSSY B2, `(.L_x_658) ;  /* 0x0000068000027945 */ /* 0x000fe20003800000 */
[----:B------:R-:W-:-:S04]  /*3d20*/  IMAD.WIDE.U32 R106, R19, R104, R102 ;  /* 0x00000068136a7225 */ /* 0x000fc800078e0066 */
[----:B------:R-:W-:Y:S01]  /*3d30*/  IMAD R49, R19, R105, R48 ;  /* 0x0000006913317224 */ /* 0x000fe200078e0230 */
[----:B------:R-:W-:Y:S02]  /*3d40*/  SEL R48, R78, R111, !P0 ;  /* 0x0000006f4e307207 */ /* 0x000fe40004000000 */
[----:B------:R-:W-:Y:S01]  /*3d50*/  IADD3 R110, P5, P6, R4, R106, R90 ;  /* 0x0000006a046e7210 */ /* 0x000fe20007ebe05a */
[----:B------:R-:W-:Y:S01]  /*3d60*/  IMAD.IADD R114, R49, 0x1, R107 ;  /* 0x0000000131727824 */ /* 0x000fe200078e026b */
[----:B------:R-:W-:-:S04]  /*3d70*/  SHF.R.S32.HI R49, RZ, 0x1f, R48 ;  /* 0x0000001fff317819 */ /* 0x000fc80000011430 */
[----:B------:R-:W-:Y:S02]  /*3d80*/  LEA.HI R49, R49, R48, RZ, 0x4 ;  /* 0x0000003031317211 */ /* 0x000fe400078f20ff */
[----:B------:R-:W-:Y:S02]  /*3d90*/  IADD3.X R112, R3, R114, R91, P5, P6 ;  /* 0x0000007203707210 */ /* 0x000fe40002fec45b */
[----:B------:R-:W-:-:S05]  /*3da0*/  LEA.HI.SX32 R49, R49, R88, 0x1c ;  /* 0x0000005831317211 */ /* 0x000fca00078fe2ff */
[----:B------:R-:W-:-:S05]  /*3db0*/  IMAD.SHL.U32 R113, R49, 0x8, RZ ;  /* 0x0000000831717824 */ /* 0x000fca00078e00ff */
[----:B------:R-:W-:-:S04]  /*3dc0*/  LOP3.LUT R49, R71, 0x38, R113, 0xf8, !PT ;  /* 0x0000003847317812 */ /* 0x000fc800078ef871 */
[----:B------:R-:W-:Y:S01]  /*3dd0*/  LOP3.LUT R48, R49, R74, RZ, 0x3c, !PT ;  /* 0x0000004a31307212 */ /* 0x000fe200078e3cff */
[----:B------:R-:W-:-:S04]  /*3de0*/  IMAD R49, R2, 0x1800, R92 ;  /* 0x0000180002317824 */ /* 0x000fc800078e025c */
[----:B------:R-:W-:Y:S02]  /*3df0*/  IMAD R51, R211, 0x200, R48 ;  /* 0x00000200d3337824 */ /* 0x000fe400078e0230 */
[----:B------:R-:W-:Y:S02]  /*3e00*/  IMAD R49, R49, 0x2, R18 ;  /* 0x0000000231317824 */ /* 0x000fe400078e0212 */
[----:B------:R-:W-:-:S04]  /*3e10*/  IMAD R51, R2, 0x1800, R51 ;  /* 0x0000180002337824 */ /* 0x000fc800078e0233 */
[----:B------:R-:W-:Y:S02]  /*3e20*/  IMAD R52, R51, 0x2, R18 ;  /* 0x0000000233347824 */ /* 0x000fe400078e0212 */
[----:B------:R-:W1:Y:S04]  /*3e30*/  LDS.128 R48, [R49+0x1c400] ;  /* 0x01c4000031307984 */ /* 0x000e680000000c00 */
[----:B------:R-:W2:Y:S01]  /*3e40*/  LDS.128 R52, [R52+0x1c400] ;  /* 0x01c4000034347984 */ /* 0x000ea20000000c00 */
[----:B------:R-:W-:Y:S05]  /*3e50*/  @P4 BRA `(.L_x_659) ;  /* 0x00000004004c4947 */ /* 0x000fea0003800000 */
[--C-:B------:R-:W-:Y:S02]  /*3e60*/  SHF.R.U64 R129, R32, 0x10, R33.reuse ;  /* 0x0000001020817819 */ /* 0x100fe40000001221 */
[----:B------:R-:W-:Y:S01]  /*3e70*/  SHF.R.U32.HI R32, RZ, 0x10, R33 ;  /* 0x00000010ff207819 */ /* 0x000fe20000011621 */
[----:B------:R-:W-:Y:S01]  /*3e80*/  HADD2.F32 R33, -RZ, R121.H1_H1 ;  /* 0x30000079ff217230 */ /* 0x000fe20000004100 */
[--C-:B------:R-:W-:Y:S02]  /*3e90*/  SHF.R.U64 R130, R28, 0x10, R29.reuse ;  /* 0x000000101c827819 */ /* 0x100fe4000000121d */
[----:B------:R-:W-:Y:S01]  /*3ea0*/  SHF.R.U32.HI R120, RZ, 0x10, R29 ;  /* 0x00000010ff787819 */ /* 0x000fe2000001161d */
[----:B-1----:R-:W-:Y:S01]  /*3eb0*/  HADD2.F32 R29, -RZ, R49.H0_H0 ;  /* 0x20000031ff1d7230 */ /* 0x002fe20000004100 */
[----:B------:R-:W-:Y:S01]  /*3ec0*/  SHF.R.U64 R28, R30, 0x10, R31 ;  /* 0x000000101e1c7819 */ /* 0x000fe2000000121f */
[--C-:B--2---:R-:W-:Y:S01]  /*3ed0*/  HADD2.F32 R30, -RZ, R53.reuse.H0_H0 ;  /* 0x20000035ff1e7230 */ /* 0x104fe20000004100 */
[----:B------:R-:W-:Y:S01]  /*3ee0*/  SHF.R.U64 R128, R34, 0x10, R35 ;  /* 0x0000001022807819 */ /* 0x000fe20000001223 */
[----:B------:R-:W-:Y:S01]  /*3ef0*/  HADD2.F32 R53, -RZ, R53.H1_H1 ;  /* 0x30000035ff357230 */ /* 0x000fe20000004100 */
[----:B------:R-:W-:Y:S01]  /*3f00*/  SHF.R.U32.HI R124, RZ, 0x10, R31 ;  /* 0x00000010ff7c7819 */ /* 0x000fe2000001161f */
[----:B------:R-:W-:Y:S01]  /*3f10*/  HADD2.F32 R34, -RZ, R32.H0_H0 ;  /* 0x20000020ff227230 */ /* 0x000fe20000004100 */
[----:B------:R-:W-:Y:S01]  /*3f20*/  SHF.R.U32.HI R35, RZ, 0x10, R35 ;  /* 0x00000010ff237819 */ /* 0x000fe20000011623 */
[----:B------:R-:W-:-:S02]  /*3f30*/  HADD2.F32 R49, -RZ, R49.H1_H1 ;  /* 0x30000031ff317230 */ /* 0x000fc40000004100 */
[----:B------:R-:W-:Y:S02]  /*3f40*/  HADD2.F32 R32, -RZ, R120.H0_H0 ;  /* 0x20000078ff207230 */ /* 0x000fe40000004100 */
[CC--:B------:R-:W-:Y:S01]  /*3f50*/  FMUL.FTZ R120, R30.reuse, R33.reuse ;  /* 0x000000211e787220 */ /* 0x0c0fe20000410000 */
[----:B------:R-:W-:Y:S02]  /*3f60*/  HADD2.F32 R31, -RZ, R121.H0_H0 ;  /* 0x20000079ff1f7230 */ /* 0x000fe40000004100 */
[----:B------:R-:W-:Y:S01]  /*3f70*/  FMUL.FTZ R33, R29, R33 ;  /* 0x000000211d217220 */ /* 0x000fe20000410000 */
[-C--:B------:R-:W-:Y:S01]  /*3f80*/  FMUL.FTZ R122, R53, R34.reuse ;  /* 0x00000022357a7220 */ /* 0x080fe20000410000 */
[C---:B------:R-:W-:Y:S02]  /*3f90*/  FMUL.FTZ R34, R49.reuse, R34 ;  /* 0x0000002231227220 */ /* 0x040fe40000410000 */
[-C--:B------:R-:W-:Y:S01]  /*3fa0*/  FFMA.FTZ R121, R30, R31.reuse, R33 ;  /* 0x0000001f1e797223 */ /* 0x080fe20000010021 */
[-C--:B------:R-:W-:Y:S01]  /*3fb0*/  FFMA.FTZ R123, R49, R32.reuse, -R122 ;  /* 0x00000020317b7223 */ /* 0x080fe2000001087a */
[----:B------:R-:W-:Y:S01]  /*3fc0*/  FFMA.FTZ R120, R29, R31, -R120 ;  /* 0x0000001f1d787223 */ /* 0x000fe20000010878 */
[----:B------:R-:W-:Y:S01]  /*3fd0*/  FFMA.FTZ R122, R53, R32, R34 ;  /* 0x00000020357a7223 */ /* 0x000fe20000010022 */
[----:B------:R-:W-:-:S02]  /*3fe0*/  HADD2.F32 R33, -RZ, R125.H1_H1 ;  /* 0x3000007dff217230 */ /* 0x000fc40000004100 */
[--C-:B------:R-:W-:Y:S01]  /*3ff0*/  HADD2.F32 R30, -RZ, R55.reuse.H0_H0 ;  /* 0x20000037ff1e7230 */ /* 0x100fe20000004100 */
[----:B------:R-:W-:Y:S01]  /*4000*/  F2FP.F16.F32.PACK_AB R120, R123, R120 ;  /* 0x000000787b78723e */ /* 0x000fe200000000ff */
[----:B------:R-:W-:Y:S01]  /*4010*/  HADD2.F32 R55, -RZ, R55.H1_H1 ;  /* 0x30000037ff377230 */ /* 0x000fe20000004100 */
[----:B------:R-:W-:Y:S01]  /*4020*/  F2FP.F16.F32.PACK_AB R121, R122, R121 ;  /* 0x000000797a79723e */ /* 0x000fe200000000ff */
[----:B------:R-:W-:Y:S02]  /*4030*/  HADD2.F32 R29, -RZ, R51.H0_H0 ;  /* 0x20000033ff1d7230 */ /* 0x000fe40000004100 */
[----:B------:R-:W-:Y:S02]  /*4040*/  HADD2.F32 R34, -RZ, R35.H0_H0 ;  /* 0x20000023ff227230 */ /* 0x000fe40000004100 */
[----:B------:R-:W-:Y:S02]  /*4050*/  HADD2.F32 R51, -RZ, R51.H1_H1 ;  /* 0x30000033ff337230 */ /* 0x000fe40000004100 */
[----:B------:R-:W-:-:S02]  /*4060*/  HADD2.F32 R32, -RZ, R124.H0_H0 ;  /* 0x2000007cff207230 */ /* 0x000fc40000004100 */
[CC--:B------:R-:W-:Y:S01]  /*4070*/  FMUL.FTZ R124, R30.reuse, R33.reuse ;  /* 0x000000211e7c7220 */ /* 0x0c0fe20000410000 */
[----:B------:R-:W-:Y:S02]  /*4080*/  HADD2.F32 R31, -RZ, R125.H0_H0 ;  /* 0x2000007dff1f7230 */ /* 0x000fe40000004100 */
[----:B------:R-:W-:Y:S01]  /*4090*/  FMUL.FTZ R33, R29, R33 ;  /* 0x000000211d217220 */ /* 0x000fe20000410000 */
[-C--:B------:R-:W-:Y:S01]  /*40a0*/  FMUL.FTZ R126, R55, R34.reuse ;  /* 0x00000022377e7220 */ /* 0x080fe20000410000 */
[C---:B------:R-:W-:Y:S01]  /*40b0*/  FMUL.FTZ R34, R51.reuse, R34 ;  /* 0x0000002233227220 */ /* 0x040fe20000410000 */
[----:B------:R-:W-:Y:S02]  /*40c0*/  HADD2.F32 R35, -RZ, R129.H0_H0 ;  /* 0x20000081ff237230 */ /* 0x000fe40000004100 */
[-C--:B------:R-:W-:Y:S01]  /*40d0*/  FFMA.FTZ R125, R30, R31.reuse, R33 ;  /* 0x0000001f1e7d7223 */ /* 0x080fe20000010021 */
[-C--:B------:R-:W-:Y:S01]  /*40e0*/  FFMA.FTZ R127, R51, R32.reuse, -R126 ;  /* 0x00000020337f7223 */ /* 0x080fe2000001087e */
[----:B------:R-:W-:Y:S01]  /*40f0*/  FFMA.FTZ R124, R29, R31, -R124 ;  /* 0x0000001f1d7c7223 */ /* 0x000fe2000001087c */
[----:B------:R-:W-:Y:S01]  /*4100*/  FFMA.FTZ R126, R55, R32, R34 ;  /* 0x00000020377e7223 */ /* 0x000fe20000010022 */
[----:B------:R-:W-:-:S02]  /*4110*/  HADD2.F32 R30, -RZ, R52.H0_H0 ;  /* 0x20000034ff1e7230 */ /* 0x000fc40000004100 */
[--C-:B------:R-:W-:Y:S01]  /*4120*/  HADD2.F32 R32, -RZ, R131.reuse.H1_H1 ;  /* 0x30000083ff207230 */ /* 0x100fe20000004100 */
[----:B------:R-:W-:Y:S01]  /*4130*/  F2FP.F16.F32.PACK_AB R124, R127, R124 ;  /* 0x0000007c7f7c723e */ /* 0x000fe200000000ff */
[----:B------:R-:W-:Y:S01]  /*4140*/  HADD2.F32 R29, -RZ, R48.H0_H0 ;  /* 0x20000030ff1d7230 */ /* 0x000fe20000004100 */
[----:B------:R-:W-:Y:S01]  /*4150*/  F2FP.F16.F32.PACK_AB R55, R126, R125 ;  /* 0x0000007d7e37723e */ /* 0x000fe200000000ff */
[----:B------:R-:W-:Y:S02]  /*4160*/  HADD2.F32 R52, -RZ, R52.H1_H1 ;  /* 0x30000034ff347230 */ /* 0x000fe40000004100 */
[-C--:B------:R-:W-:Y:S01]  /*4170*/  FMUL.FTZ R34, R30, R32.reuse ;  /* 0x000000201e227220 */ /* 0x080fe20000410000 */
[----:B------:R-:W-:Y:S02]  /*4180*/  HADD2.F32 R48, -RZ, R48.H1_H1 ;  /* 0x30000030ff307230 */ /* 0x000fe40000004100 */
[----:B------:R-:W-:Y:S01]  /*4190*/  FMUL.FTZ R49, R29, R32 ;  /* 0x000000201d317220 */ /* 0x000fe20000410000 */
[----:B------:R-:W-:-:S02]  /*41a0*/  HADD2.F32 R31, -RZ, R131.H0_H0 ;  /* 0x20000083ff1f7230 */ /* 0x000fc40000004100 */
[-C--:B------:R-:W-:Y:S01]  /*41b0*/  FMUL.FTZ R51, R52, R35.reuse ;  /* 0x0000002334337220 */ /* 0x080fe20000410000 */
[----:B------:R-:W-:Y:S02]  /*41c0*/  HADD2.F32 R33, -RZ, R130.H0_H0 ;  /* 0x20000082ff217230 */ /* 0x000fe40000004100 */
[----:B------:R-:W-:Y:S01]  /*41d0*/  FMUL.FTZ R35, R48, R35 ;  /* 0x0000002330237220 */ /* 0x000fe20000410000 */
[-C--:B------:R-:W-:Y:S01]  /*41e0*/  FFMA.FTZ R34, R29, R31.reuse, -R34 ;  /* 0x0000001f1d227223 */ /* 0x080fe20000010822 */
[----:B------:R-:W-:Y:S02]  /*41f0*/  FFMA.FTZ R49, R30, R31, R49 ;  /* 0x0000001f1e317223 */ /* 0x000fe40000010031 */
[-C--:B------:R-:W-:Y:S01]  /*4200*/  FFMA.FTZ R52, R52, R33.reuse, R35 ;  /* 0x0000002134347223 */ /* 0x080fe20000010023 */
[----:B------:R-:W-:Y:S02]  /*4210*/  HADD2.F32 R31, -RZ, R119.H0_H0 ;  /* 0x20000077ff1f7230 */ /* 0x000fe40000004100 */
[----:B------:R-:W-:Y:S01]  /*4220*/  FFMA.FTZ R51, R48, R33, -R51 ;  /* 0x0000002130337223 */ /* 0x000fe20000010833 */
[----:B------:R-:W-:-:S02]  /*4230*/  HADD2.F32 R30, -RZ, R54.H0_H0 ;  /* 0x20000036ff1e7230 */ /* 0x000fc40000004100 */
[----:B------:R-:W-:Y:S01]  /*4240*/  HADD2.F32 R119, -RZ, R119.H1_H1 ;  /* 0x30000077ff777230 */ /* 0x000fe20000004100 */
[----:B------:R-:W-:Y:S01]  /*4250*/  F2FP.F16.F32.PACK_AB R52, R52, R49 ;  /* 0x000000313434723e */ /* 0x000fe200000000ff */
[----:B------:R-:W-:Y:S01]  /*4260*/  HADD2.F32 R35, -RZ, R128.H0_H0 ;  /* 0x20000080ff237230 */ /* 0x000fe20000004100 */
[----:B------:R-:W-:Y:S01]  /*4270*/  F2FP.F16.F32.PACK_AB R48, R51, R34 ;  /* 0x000000223330723e */ /* 0x000fe200000000ff */
[----:B------:R-:W-:Y:S02]  /*4280*/  HADD2.F32 R29, -RZ, R50.H0_H0 ;  /* 0x20000032ff1d7230 */ /* 0x000fe40000004100 */
[----:B------:R-:W-:Y:S02]  /*4290*/  HADD2.F32 R54, -RZ, R54.H1_H1 ;  /* 0x30000036ff367230 */ /* 0x000fe40000004100 */
[----:B------:R-:W-:Y:S02]  /*42a0*/  HADD2.F32 R50, -RZ, R50.H1_H1 ;  /* 0x30000032ff327230 */ /* 0x000fe40000004100 */
[----:B------:R-:W-:-:S02]  /*42b0*/  HADD2.F32 R33, -RZ, R28.H0_H0 ;  /* 0x2000001cff217230 */ /* 0x000fc40000004100 */
[----:B------:R-:W-:Y:S01]  /*42c0*/  FMUL.FTZ R28, R30, R119 ;  /* 0x000000771e1c7220 */ /* 0x000fe20000410000 */
[----:B------:R-:W-:Y:S01]  /*42d0*/  FMUL.FTZ R53, R54, R35 ;  /* 0x0000002336357220 */ /* 0x000fe20000410000 */
[C---:B------:R-:W-:Y:S01]  /*42e0*/  FMUL.FTZ R119, R29.reuse, R119 ;  /* 0x000000771d777220 */ /* 0x040fe20000410000 */
[C---:B------:R-:W-:Y:S01]  /*42f0*/  FMUL.FTZ R35, R50.reuse, R35 ;  /* 0x0000002332237220 */ /* 0x040fe20000410000 */
[----:B------:R-:W-:Y:S01]  /*4300*/  FFMA.FTZ R28, R29, R31, -R28 ;  /* 0x0000001f1d1c7223 */ /* 0x000fe2000001081c */
[----:B------:R-:W-:Y:S01]  /*4310*/  FFMA.FTZ R53, R50, R33, -R53 ;  /* 0x0000002132357223 */ /* 0x000fe20000010835 */
[----:B------:R-:W-:Y:S01]  /*4320*/  FFMA.FTZ R119, R30, R31, R119 ;  /* 0x0000001f1e777223 */ /* 0x000fe20000010077 */
[----:B------:R-:W-:Y:S01]  /*4330*/  FFMA.FTZ R54, R54, R33, R35 ;  /* 0x0000002136367223 */ /* 0x000fe20000010023 */
[----:B------:R-:W-:Y:S02]  /*4340*/  IMAD.MOV.U32 R49, RZ, RZ, R120 ;  /* 0x000000ffff317224 */ /* 0x000fe400078e0078 */
[----:B------:R-:W-:Y:S01]  /*4350*/  F2FP.F16.F32.PACK_AB R50, R53, R28 ;  /* 0x0000001c3532723e */ /* 0x000fe200000000ff */
[----:B------:R-:W-:Y:S01]  /*4360*/  IMAD.MOV.U32 R53, RZ, RZ, R121 ;  /* 0x000000ffff357224 */ /* 0x000fe200078e0079 */
[----:B------:R-:W-:Y:S01]  /*4370*/  F2FP.F16.F32.PACK_AB R54, R54, R119 ;  /* 0x000000773636723e */ /* 0x000fe200000000ff */
[----:B------:R-:W-:-:S07]  /*4380*/  IMAD.MOV.U32 R51, RZ, RZ, R124 ;  /* 0x000000ffff337224 */ /* 0x000fce00078e007c */
.L_x_659:
[----:B------:R-:W-:Y:S05]  /*4390*/  BSYNC B2 ;  /* 0x0000000000027941 */ /* 0x000fea0003800000 */
.L_x_658:
[----:B------:R-:W-:Y:S02]  /*43a0*/  ISETP.GE.AND P5, PT, R113, R109, PT ;  /* 0x0000006d7100720c */ /* 0x000fe40003fa6270 */
[----:B------:R-:W-:-:S11]  /*43b0*/  P2R R29, PR, RZ, 0x1 ;  /* 0x00000001ff1d7803 */ /* 0x000fd60000000000 */
[--C-:B------:R-:W-:Y:S02]  /*43c0*/  @!P5 SHF.R.S32.HI R28, RZ, 0x1f, R113.reuse ;  /* 0x0000001fff1cd819 */ /* 0x100fe40000011471 */
[----:B------:R-:W-:-:S04]  /*43d0*/  @!P5 IADD3 R106, P0, P6, R4, R106, R113 ;  /* 0x0000006a046ad210 */ /* 0x000fc80007e1e071 */
[----:B------:R-:W-:Y:S02]  /*43e0*/  @!P5 IADD3.X R114, R3, R114, R28, P0, P6 ;  /* 0x000000720372d210 */ /* 0x000fe400007ec41c */
[CC--:B------:R-:W-:Y:S02]  /*43f0*/  LEA R28, P6, R110.reuse, R100.reuse, 0x1 ;  /* 0x000000646e1c7211 */ /* 0x0c0fe400078c08ff */
[----:B------:R-:W-:Y:S02]  /*4400*/  ISETP.NE.AND P0, PT, R29, RZ, PT ;  /* 0x000000ff1d00720c */ /* 0x000fe40003f05270 */
[----:B------:R-:W-:Y:S02]  /*4410*/  LEA.HI.X R29, R110, R101, R112, 0x1, P6 ;  /* 0x000000656e1d7211 */ /* 0x000fe400030f0c70 */
[----:B------:R-:W-:-:S03]  /*4420*/  @!P5 LEA R30, P6, R106, R100, 0x1 ;  /* 0x000000646a1ed211 */ /* 0x000fc600078c08ff */
[----:B-1----:R1:W-:Y:S01]  /*4430*/  STG.E.128 desc[UR40][R28.64], R48 ;  /* 0x000000301c007986 */ /* 0x0023e2000c101d28 */
[----:B------:R-:W-:-:S05]  /*4440*/  @!P5 LEA.HI.X R31, R106, R101, R114, 0x1, P6 ;  /* 0x000000656a1fd211 */ /* 0x000fca00030f0c72 */
[----:B--2---:R1:W-:Y:S04]  /*4450*/  @!P5 STG.E.128 desc[UR40][R30.64], R52 ;  /* 0x000000341e00d986 */ /* 0x0043e8000c101d28 */
.L_x_657:
[----:B------:R-:W-:Y:S05]  /*4460*/  BSYNC B1 ;  /* 0x0000000000017941 */ /* 0x000fea0003800000 */
.L_x_656:
[C---:B------:R-:W-:Y:S01]  /*4470*/  ISETP.GE.OR P5, PT, R222.reuse, R99, P1 ;  /* 0x00000063de00720c */ /* 0x040fe20000fa6670 */
[-C--:B-12---:R-:W-:Y:S02]  /*4480*/  IMAD R28, R75, R104.reuse, RZ ;  /* 0x000000684b1c7224 */ /* 0x086fe400078e02ff */
[----:B------:R-:W-:-:S04]  /*4490*/  IMAD.WIDE.U32 R102, R222, R104, R102 ;  /* 0x00000068de667225 */ /* 0x000fc800078e0066 */
[----:B------:R-:W-:-:S06]  /*44a0*/  IMAD R105, R222, R105, R28 ;  /* 0x00000069de697224 */ /* 0x000fcc00078e021c */
[----:B------:R-:W-:Y:S05]  /*44b0*/  @P5 BRA `(.L_x_646) ;  /* 0x0000000800405947 */ /* 0x000fea0003800000 */
[----:B------:R-:W-:Y:S01]  /*44c0*/  IMAD.IADD R50, R103, 0x1, R105 ;  /* 0x0000000167327824 */ /* 0x000fe200078e0269 */
[----:B------:R-:W-:Y:S01]  /*44d0*/  IADD3 R28, P5, P6, R4, R102, R90 ;  /* 0x00000066041c7210 */ /* 0x000fe20007ebe05a */
[----:B------:R-:W-:Y:S01]  /*44e0*/  BSSY B1, `(.L_x_660) ;  /* 0x000006a000017945 */ /* 0x000fe20003800000 */
[----:B------:R-:W-:Y:S02]  /*44f0*/  SEL R111, R78, R111, !P0 ;  /* 0x0000006f4e6f7207 */ /* 0x000fe40004000000 */
[----:B------:R-:W-:Y:S02]  /*4500*/  IADD3.X R29, R3, R50, R91, P5, P6 ;  /* 0x00000032031d7210 */ /* 0x000fe40002fec45b */
[C---:B------:R-:W-:Y:S02]  /*4510*/  LEA R48, P5, R28.reuse, R100, 0x1 ;  /* 0x000000641c307211 */ /* 0x040fe400078a08ff */
[----:B------:R-:W-:Y:S02]  /*4520*/  SHF.R.U32.HI R30, RZ, 0x3, R210 ;  /* 0x00000003ff1e7819 */ /* 0x000fe400000116d2 */
[----:B------:R-:W-:-:S02]  /*4530*/  LEA.HI.X R49, R28, R101, R29, 0x1, P5 ;  /* 0x000000651c317211 */ /* 0x000fc400028f0c1d */
[----:B------:R-:W-:-:S04]  /*4540*/  SHF.R.S32.HI R28, RZ, 0x1f, R111 ;  /* 0x0000001fff1c7819 */ /* 0x000fc8000001146f */
[----:B------:R-:W-:-:S04]  /*4550*/  LEA.HI R111, R28, R111, RZ, 0x4 ;  /* 0x0000006f1c6f7211 */ /* 0x000fc800078f20ff */
[----:B------:R-:W-:-:S04]  /*4560*/  LEA.HI.SX32 R51, R111, R88, 0x1c ;  /* 0x000000586f337211 */ /* 0x000fc800078fe2ff */
[----:B------:R-:W-:-:S04]  /*4570*/  SHF.L.U32 R51, R51, 0x3, RZ ;  /* 0x0000000333337819 */ /* 0x000fc800000006ff */
[----:B------:R-:W-:-:S04]  /*4580*/  LOP3.LUT R28, R210, 0x38, R51, 0xf8, !PT ;  /* 0x00000038d21c7812 */ /* 0x000fc800078ef833 */
[----:B------:R-:W-:-:S05]  /*4590*/  LOP3.LUT R29, R28, R30, RZ, 0x3c, !PT ;  /* 0x0000001e1c1d7212 */ /* 0x000fca00078e3cff */
[----:B------:R-:W-:Y:S02]  /*45a0*/  IMAD.IADD R31, R212, 0x1, R29 ;  /* 0x00000001d41f7824 */ /* 0x000fe400078e021d */
[C---:B------:R-:W-:Y:S02]  /*45b0*/  IMAD R29, R2.reuse, 0x1800, R93 ;  /* 0x00001800021d7824 */ /* 0x040fe400078e025d */
[----:B------:R-:W-:Y:S02]  /*45c0*/  IMAD R31, R2, 0x1800, R31 ;  /* 0x00001800021f7824 */ /* 0x000fe400078e021f */
[--C-:B------:R-:W-:Y:S02]  /*45d0*/  IMAD R29, R29, 0x2, R18.reuse ;  /* 0x000000021d1d7824 */ /* 0x100fe400078e0212 */
[----:B------:R-:W-:-:S04]  /*45e0*/  IMAD R32, R31, 0x2, R18 ;  /* 0x000000021f207824 */ /* 0x000fc800078e0212 */
[----:B------:R-:W1:Y:S04]  /*45f0*/  LDS.128 R28, [R29+0x1c400] ;  /* 0x01c400001d1c7984 */ /* 0x000e680000000c00 */
[----:B------:R-:W2:Y:S01]  /*4600*/  LDS.128 R32, [R32+0x1c400] ;  /* 0x01c4000020207984 */ /* 0x000ea20000000c00 */
[----:B------:R-:W-:Y:S05]  /*4610*/  @P4 BRA `(.L_x_661) ;  /* 0x0000000400584947 */ /* 0x000fea0003800000 */
[--C-:B------:R-:W-:Y:S02]  /*4620*/  SHF.R.U64 R107, R44, 0x10, R45.reuse ;  /* 0x000000102c6b7819 */ /* 0x100fe4000000122d */
[----:B------:R-:W-:Y:S01]  /*4630*/  SHF.R.U32.HI R44, RZ, 0x10, R45 ;  /* 0x00000010ff2c7819 */ /* 0x000fe2000001162d */
[----:B------:R-:W-:Y:S01]  /*4640*/  HADD2.F32 R45, -RZ, R118.H1_H1 ;  /* 0x30000076ff2d7230 */ /* 0x000fe20000004100 */
[--C-:B------:R-:W-:Y:S01]  /*4650*/  SHF.R.U64 R111, R40, 0x10, R41.reuse ;  /* 0x00000010286f7819 */ /* 0x100fe20000001229 */
[----:B--2---:R-:W-:Y:S01]  /*4660*/  IMAD.MOV.U32 R40, RZ, RZ, R32 ;  /* 0x000000ffff287224 */ /* 0x004fe200078e0020 */
[----:B------:R-:W-:Y:S01]  /*4670*/  SHF.R.U32.HI R52, RZ, 0x10, R41 ;  /* 0x00000010ff347819 */ /* 0x000fe20000011629 */
[----:B------:R-:W-:Y:S01]  /*4680*/  IMAD.MOV.U32 R41, RZ, RZ, R34 ;  /* 0x000000ffff297224 */ /* 0x000fe200078e0022 */
[----:B------:R-:W-:Y:S01]  /*4690*/  SHF.R.U64 R110, R42, 0x10, R43 ;  /* 0x000000102a6e7819 */ /* 0x000fe2000000122b */
[----:B-1----:R-:W-:Y:S01]  /*46a0*/  IMAD.MOV.U32 R32, RZ, RZ, R30 ;  /* 0x000000ffff207224 */ /* 0x002fe200078e001e */
[----:B------:R-:W-:Y:S01]  /*46b0*/  SHF.R.U64 R106, R46, 0x10, R47 ;  /* 0x000000102e6a7819 */ /* 0x000fe2000000122f */
[--C-:B------:R-:W-:Y:S01]  /*46c0*/  HADD2.F32 R34, -RZ, R33.reuse.H0_H0 ;  /* 0x20000021ff227230 */ /* 0x100fe20000004100 */
[----:B------:R-:W-:Y:S01]  /*46d0*/  SHF.R.U32.HI R54, RZ, 0x10, R43 ;  /* 0x00000010ff367819 */ /* 0x000fe2000001162b */
[----:B------:R-:W-:Y:S01]  /*46e0*/  HADD2.F32 R33, -RZ, R33.H1_H1 ;  /* 0x30000021ff217230 */ /* 0x000fe20000004100 */
[----:B------:R-:W-:Y:S01]  /*46f0*/  SHF.R.U32.HI R53, RZ, 0x10, R47 ;  /* 0x00000010ff357819 */ /* 0x000fe2000001162f */
[----:B------:R-:W-:-:S02]  /*4700*/  HADD2.F32 R30, -RZ, R29.H0_H0 ;  /* 0x2000001dff1e7230 */ /* 0x000fc40000004100 */
[-C--:B------:R-:W-:Y:S01]  /*4710*/  FMUL.FTZ R47, R34, R45.reuse ;  /* 0x0000002d222f7220 */ /* 0x080fe20000410000 */
[----:B------:R-:W-:Y:S02]  /*4720*/  HADD2.F32 R44, -RZ, R44.H0_H0 ;  /* 0x2000002cff2c7230 */ /* 0x000fe40000004100 */
[----:B------:R-:W-:Y:S02]  /*4730*/  HADD2.F32 R29, -RZ, R29.H1_H1 ;  /* 0x3000001dff1d7230 */ /* 0x000fe40000004100 */
[----:B------:R-:W-:Y:S01]  /*4740*/  FMUL.FTZ R45, R30, R45 ;  /* 0x0000002d1e2d7220 */ /* 0x000fe20000410000 */
[----:B------:R-:W-:Y:S02]  /*4750*/  HADD2.F32 R42, -RZ, R52.H0_H0 ;  /* 0x20000034ff2a7230 */ /* 0x000fe40000004100 */
[-C--:B------:R-:W-:Y:S01]  /*4760*/  FMUL.FTZ R46, R33, R44.reuse ;  /* 0x0000002c212e7220 */ /* 0x080fe20000410000 */
[----:B------:R-:W-:Y:S02]  /*4770*/  HADD2.F32 R43, -RZ, R116.H1_H1 ;  /* 0x30000074ff2b7230 */ /* 0x000fe40000004100 */
[----:B------:R-:W-:Y:S01]  /*4780*/  FMUL.FTZ R44, R29, R44 ;  /* 0x0000002c1d2c7220 */ /* 0x000fe20000410000 */
[----:B------:R-:W-:-:S02]  /*4790*/  HADD2.F32 R118, -RZ, R118.H0_H0 ;  /* 0x20000076ff767230 */ /* 0x000fc40000004100 */
[-C--:B------:R-:W-:Y:S01]  /*47a0*/  FFMA.FTZ R46, R29, R42.reuse, -R46 ;  /* 0x0000002a1d2e7223 */ /* 0x080fe2000001082e */
[----:B------:R-:W-:Y:S02]  /*47b0*/  HADD2.F32 R29, -RZ, R31.H0_H0 ;  /* 0x2000001fff1d7230 */ /* 0x000fe40000004100 */
[----:B------:R-:W-:Y:S01]  /*47c0*/  FFMA.FTZ R52, R33, R42, R44 ;  /* 0x0000002a21347223 */ /* 0x000fe2000001002c */
[-C--:B------:R-:W-:Y:S01]  /*47d0*/  FFMA.FTZ R47, R30, R43.reuse, -R47 ;  /* 0x0000002b1e2f7223 */ /* 0x080fe2000001082f */
[----:B------:R-:W-:Y:S02]  /*47e0*/  HADD2.F32 R42, -RZ, R117.H1_H1 ;  /* 0x30000075ff2a7230 */ /* 0x000fe40000004100 */
[----:B------:R-:W-:Y:S01]  /*47f0*/  FFMA.FTZ R45, R34, R43, R45 ;  /* 0x0000002b222d7223 */ /* 0x000fe2000001002d */
[----:B------:R-:W-:Y:S02]  /*4800*/  HADD2.F32 R30, -RZ, R35.H0_H0 ;  /* 0x20000023ff1e7230 */ /* 0x000fe40000004100 */
[----:B------:R-:W-:-:S02]  /*4810*/  HADD2.F32 R33, -RZ, R115.H1_H1 ;  /* 0x30000073ff217230 */ /* 0x000fc40000004100 */
[-C--:B------:R-:W-:Y:S01]  /*4820*/  FMUL.FTZ R43, R29, R42.reuse ;  /* 0x0000002a1d2b7220 */ /* 0x080fe20000410000 */
[----:B------:R-:W-:Y:S01]  /*4830*/  HADD2.F32 R35, -RZ, R35.H1_H1 ;  /* 0x30000023ff237230 */ /* 0x000fe20000004100 */
[----:B------:R-:W-:Y:S01]  /*4840*/  F2FP.F16.F32.PACK_AB R45, R52, R45 ;  /* 0x0000002d342d723e */ /* 0x000fe200000000ff */
[----:B------:R-:W-:Y:S02]  /*4850*/  HADD2.F32 R44, -RZ, R53.H0_H0 ;  /* 0x20000035ff2c7230 */ /* 0x000fe40000004100 */
[C---:B------:R-:W-:Y:S01]  /*4860*/  FFMA.FTZ R55, R30.reuse, R33, R43 ;  /* 0x000000211e377223 */ /* 0x040fe2000001002b */
[----:B------:R-:W-:Y:S02]  /*4870*/  HADD2.F32 R34, -RZ, R54.H0_H0 ;  /* 0x20000036ff227230 */ /* 0x000fe40000004100 */
[----:B------:R-:W-:Y:S01]  /*4880*/  FMUL.FTZ R54, R30, R42 ;  /* 0x0000002a1e367220 */ /* 0x000fe20000410000 */
[----:B------:R-:W-:Y:S02]  /*4890*/  HADD2.F32 R31, -RZ, R31.H1_H1 ;  /* 0x3000001fff1f7230 */ /* 0x000fe40000004100 */
[----:B------:R-:W-:Y:S01]  /*48a0*/  FMUL.FTZ R42, R35, R44 ;  /* 0x0000002c232a7220 */ /* 0x000fe20000410000 */
[----:B------:R-:W-:-:S02]  /*48b0*/  HADD2.F32 R30, -RZ, R40.H0_H0 ;  /* 0x20000028ff1e7230 */ /* 0x000fc40000004100 */
[----:B------:R-:W-:Y:S01]  /*48c0*/  FFMA.FTZ R54, R29, R33, -R54 ;  /* 0x000000211d367223 */ /* 0x000fe20000010836 */
[----:B------:R-:W-:Y:S02]  /*48d0*/  HADD2.F32 R33, -RZ, R107.H0_H0 ;  /* 0x2000006bff217230 */ /* 0x000fe40000004100 */
[C---:B------:R-:W-:Y:S01]  /*48e0*/  FMUL.FTZ R44, R31.reuse, R44 ;  /* 0x0000002c1f2c7220 */ /* 0x040fe20000410000 */
[----:B------:R-:W-:Y:S02]  /*48f0*/  HADD2.F32 R29, -RZ, R28.H0_H0 ;  /* 0x2000001cff1d7230 */ /* 0x000fe40000004100 */
[-C--:B------:R-:W-:Y:S01]  /*4900*/  FFMA.FTZ R105, R31, R34.reuse, -R42 ;  /* 0x000000221f697223 */ /* 0x080fe2000001082a */
[----:B------:R-:W-:Y:S02]  /*4910*/  HADD2.F32 R40, -RZ, R40.H1_H1 ;  /* 0x30000028ff287230 */ /* 0x000fe40000004100 */
[----:B------:R-:W-:Y:S01]  /*4920*/  FFMA.FTZ R104, R35, R34, R44 ;  /* 0x0000002223687223 */ /* 0x000fe2000001002c */
[----:B------:R-:W-:-:S02]  /*4930*/  HADD2.F32 R28, -RZ, R28.H1_H1 ;  /* 0x3000001cff1c7230 */ /* 0x000fc40000004100 */
[-C--:B------:R-:W-:Y:S01]  /*4940*/  FMUL.FTZ R34, R30, R118.reuse ;  /* 0x000000761e227220 */ /* 0x080fe20000410000 */
[----:B------:R-:W-:Y:S02]  /*4950*/  HADD2.F32 R116, -RZ, R116.H0_H0 ;  /* 0x20000074ff747230 */ /* 0x000fe40000004100 */
[-C--:B------:R-:W-:Y:S01]  /*4960*/  FMUL.FTZ R43, R40, R33.reuse ;  /* 0x00000021282b7220 */ /* 0x080fe20000410000 */
[----:B------:R-:W-:Y:S02]  /*4970*/  HADD2.F32 R31, -RZ, R111.H0_H0 ;  /* 0x2000006fff1f7230 */ /* 0x000fe40000004100 */
[C---:B------:R-:W-:Y:S01]  /*4980*/  FMUL.FTZ R33, R28.reuse, R33 ;  /* 0x000000211c217220 */ /* 0x040fe20000410000 */
[C---:B------:R-:W-:Y:S01]  /*4990*/  FMUL.FTZ R35, R29.reuse, R118 ;  /* 0x000000761d237220 */ /* 0x040fe20000410000 */
[----:B------:R-:W-:Y:S01]  /*49a0*/  FFMA.FTZ R34, R29, R116, -R34 ;  /* 0x000000741d227223 */ /* 0x000fe20000010822 */
[----:B------:R-:W-:Y:S02]  /*49b0*/  HADD2.F32 R29, -RZ, R41.H0_H0 ;  /* 0x20000029ff1d7230 */ /* 0x000fe40000004100 */
[-C--:B------:R-:W-:Y:S01]  /*49c0*/  FFMA.FTZ R43, R28, R31.reuse, -R43 ;  /* 0x0000001f1c2b7223 */ /* 0x080fe2000001082b */
[----:B------:R-:W-:Y:S01]  /*49d0*/  FFMA.FTZ R40, R40, R31, R33 ;  /* 0x0000001f28287223 */ /* 0x000fe20000010021 */
[----:B------:R-:W-:-:S02]  /*49e0*/  HADD2.F32 R28, -RZ, R32.H0_H0 ;  /* 0x20000020ff1c7230 */ /* 0x000fc40000004100 */
[----:B------:R-:W-:Y:S01]  /*49f0*/  FFMA.FTZ R35, R30, R116, R35 ;  /* 0x000000741e237223 */ /* 0x000fe20000010023 */
[----:B------:R-:W-:Y:S01]  /*4a00*/  HADD2.F32 R117, -RZ, R117.H0_H0 ;  /* 0x20000075ff757230 */ /* 0x000fe20000004100 */
[----:B------:R-:W-:Y:S01]  /*4a10*/  F2FP.F16.F32.PACK_AB R55, R104, R55 ;  /* 0x000000376837723e */ /* 0x000fe200000000ff */
[----:B------:R-:W-:Y:S02]  /*4a20*/  HADD2.F32 R31, -RZ, R106.H0_H0 ;  /* 0x2000006aff1f7230 */ /* 0x000fe40000004100 */
        /* <DEDUP_REMOVED lines=8> */
[----:B------:R-:W-:Y:S01]  /*4ab0*/  F2FP.F16.F32.PACK_AB R31, R105, R54 ;  /* 0x00000036691f723e */ /* 0x000fe200000000ff */
[-C--:B------:R-:W-:Y:S01]  /*4ac0*/  FFMA.FTZ R33, R28, R115.reuse, -R33 ;  /* 0x000000731c217223 */ /* 0x080fe20000010821 */
[----:B------:R-:W-:Y:S01]  /*4ad0*/  FFMA.FTZ R42, R29, R115, R42 ;  /* 0x000000731d2a7223 */ /* 0x000fe2000001002a */
[-C--:B------:R-:W-:Y:S01]  /*4ae0*/  FFMA.FTZ R32, R32, R30.reuse, -R53 ;  /* 0x0000001e20207223 */ /* 0x080fe20000010835 */
[----:B------:R-:W-:Y:S01]  /*4af0*/  FFMA.FTZ R41, R41, R30, R44 ;  /* 0x0000001e29297223 */ /* 0x000fe2000001002c */
[----:B------:R-:W-:Y:S01]  /*4b00*/  F2FP.F16.F32.PACK_AB R44, R40, R35 ;  /* 0x00000023282c723e */ /* 0x000fe200000000ff */
[----:B------:R-:W-:Y:S01]  /*4b10*/  IMAD.MOV.U32 R35, RZ, RZ, R55 ;  /* 0x000000ffff237224 */ /* 0x000fe200078e0037 */
[----:B------:R-:W-:-:S02]  /*4b20*/  F2FP.F16.F32.PACK_AB R28, R43, R34 ;  /* 0x000000222b1c723e */ /* 0x000fc400000000ff */
[----:B------:R-:W-:Y:S01]  /*4b30*/  F2FP.F16.F32.PACK_AB R30, R32, R33 ;  /* 0x00000021201e723e */ /* 0x000fe200000000ff */
[----:B------:R-:W-:Y:S01]  /*4b40*/  IMAD.MOV.U32 R32, RZ, RZ, R44 ;  /* 0x000000ffff207224 */ /* 0x000fe200078e002c */
[----:B------:R-:W-:Y:S01]  /*4b50*/  F2FP.F16.F32.PACK_AB R29, R46, R47 ;  /* 0x0000002f2e1d723e */ /* 0x000fe200000000ff */
[----:B------:R-:W-:Y:S01]  /*4b60*/  IMAD.MOV.U32 R33, RZ, RZ, R45 ;  /* 0x000000ffff217224 */ /* 0x000fe200078e002d */
[----:B------:R-:W-:-:S07]  /*4b70*/  F2FP.F16.F32.PACK_AB R34, R41, R42 ;  /* 0x0000002a2922723e */ /* 0x000fce00000000ff */
.L_x_661:
[----:B------:R-:W-:Y:S05]  /*4b80*/  BSYNC B1 ;  /* 0x0000000000017941 */ /* 0x000fea0003800000 */
.L_x_660:
[----:B-1----:R4:W-:Y:S01]  /*4b90*/  STG.E.128 desc[UR40][R48.64], R28 ;  /* 0x0000001c30007986 */ /* 0x0029e2000c101d28 */
[----:B------:R-:W-:-:S13]  /*4ba0*/  ISETP.GE.AND P4, PT, R51, R109, PT ;  /* 0x0000006d3300720c */ /* 0x000fda0003f86270 */
[----:B------:R-:W-:Y:S05]  /*4bb0*/  @P4 BRA `(.L_x_646) ;  /* 0x0000000000804947 */ /* 0x000fea0003800000 */
[--C-:B----4-:R-:W-:Y:S02]  /*4bc0*/  SHF.R.S32.HI R28, RZ, 0x1f, R51.reuse ;  /* 0x0000001fff1c7819 */ /* 0x110fe40000011433 */
[----:B------:R-:W-:-:S04]  /*4bd0*/  IADD3 R51, P4, P5, R4, R102, R51 ;  /* 0x0000006604337210 */ /* 0x000fc80007d9e033 */
[----:B------:R-:W-:Y:S02]  /*4be0*/  IADD3.X R50, R3, R50, R28, P4, P5 ;  /* 0x0000003203327210 */ /* 0x000fe400027ea41c */
[----:B------:R-:W-:-:S04]  /*4bf0*/  LEA R100, P4, R51, R100, 0x1 ;  /* 0x0000006433647211 */ /* 0x000fc800078808ff */
[----:B------:R-:W-:-:S05]  /*4c00*/  LEA.HI.X R101, R51, R101, R50, 0x1, P4 ;  /* 0x0000006533657211 */ /* 0x000fca00020f0c32 */
[----:B--2---:R1:W-:Y:S01]  /*4c10*/  STG.E.128 desc[UR40][R100.64], R32 ;  /* 0x0000002064007986 */ /* 0x0043e2000c101d28 */
[----:B------:R-:W-:Y:S05]  /*4c20*/  BRA `(.L_x_646) ;  /* 0x0000000000647947 */ /* 0x000fea0003800000 */
.L_x_629:
[----:B------:R-:W-:-:S13]  /*4c30*/  ISETP.NE.AND P3, PT, R203, 0x3, PT ;  /* 0x00000003cb00780c */ /* 0x000fda0003f65270 */
[----:B------:R-:W-:Y:S05]  /*4c40*/  @!P3 BRA `(.L_x_662) ;  /* 0x000000000004b947 */ /* 0x000fea0003800000 */
[----:B------:R-:W-:Y:S01]  /*4c50*/  BPT.TRAP 0x1 ;  /* 0x000000040000795c */ /* 0x000fe20000300000 */
.L_x_662:
[----:B------:R-:W-:Y:S01]  /*4c60*/  IMAD R97, R2, 0x8, R18 ;  /* 0x0000000802617824 */ /* 0x000fe200078e0212 */
[----:B------:R-:W-:Y:S01]  /*4c70*/  SHF.L.U32 R108, R201, 0x1f, RZ ;  /* 0x0000001fc96c7819 */ /* 0x000fe200000006ff */
[----:B------:R-:W-:Y:S01]  /*4c80*/  IMAD R99, R26, -0x60, R60 ;  /* 0xffffffa01a637824 */ /* 0x000fe200078e023c */
[----:B------:R-:W-:Y:S02]  /*4c90*/  BSSY B1, `(.L_x_663) ;  /* 0x0000004000017945 */ /* 0x000fe40003800000 */
[----:B------:R-:W0:Y:S02]  /*4ca0*/  SYNCS.PHASECHK.TRANS64.TRYWAIT P4, [R97+URZ+0x22890], R108 ;  /* 0x0228906c610075a7 */ /* 0x000e24000808017f */
[----:B------:R-:W-:Y:S01]  /*4cb0*/  VIMNMX R99, R99, 0x60, PT ;  /* 0x0000006063637848 */ /* 0x000fe20003fe0100 */
[----:B0-----:R-:W-:Y:S06]  /*4cc0*/  @!P4 BRA `(.L_x_664) ;  /* 0x0000011800ccc947 */ /* 0x001fec0003800000 */
.L_x_915:
[----:B------:R-:W-:Y:S05]  /*4cd0*/  BSYNC B1 ;  /* 0x0000000000017941 */ /* 0x000fea0003800000 */
.L_x_663:
[-C--:B------:R-:W-:Y:S01]  /*4ce0*/  ISETP.GE.AND P5, PT, R19, R99.reuse, PT ;  /* 0x000000631300720c */ /* 0x080fe20003fa6270 */
[----:B------:R-:W-:Y:S01]  /*4cf0*/  BSSY B1, `(.L_x_665) ;  /* 0x0000007000017945 */ /* 0x000fe20003800000 */
[----:B------:R-:W-:-:S11]  /*4d00*/  ISETP.GE.AND P4, PT, R222, R99, PT ;  /* 0x00000063de00720c */ /* 0x000fd60003f86270 */
[----:B------:R-:W-:Y:S05]  /*4d10*/  @P5 BRA `(.L_x_666) ;  /* 0x0000000000105947 */ /* 0x000fea0003800000 */
[----:B------:R-:W1:Y:S04]  /*4d20*/  @!P1 LDS.128 R28, [R106] ;  /* 0x000000006a1c9984 */ /* 0x000e680000000c00 */
[----:B------:R-:W2:Y:S04]  /*4d30*/  @!P2 LDS.128 R32, [R104] ;  /* 0x000000006820a984 */ /* 0x000ea80000000c00 */
[----:B-1----:R1:W-:Y:S04]  /*4d40*/  @!P1 STG.E.128 desc[UR40][R42.64], R28 ;  /* 0x0000001c2a009986 */ /* 0x0023e8000c101d28 */
[----:B--2---:R1:W-:Y:S02]  /*4d50*/  @!P2 STG.E.128 desc[UR40][R42.64+0x40], R32 ;  /* 0x000040202a00a986 */ /* 0x0043e4000c101d28 */
.L_x_666:
[----:B------:R-:W-:Y:S05]  /*4d60*/  BSYNC B1 ;  /* 0x0000000000017941 */ /* 0x000fea0003800000 */
.L_x_665:
[----:B------:R-:W-:Y:S05]  /*4d70*/  @P4 BRA `(.L_x_646) ;  /* 0x0000000000104947 */ /* 0x000fea0003800000 */
[----:B-1----:R-:W1:Y:S04]  /*4d80*/  @!P1 LDS.128 R28, [R106+0x2000] ;  /* 0x002000006a1c9984 */ /* 0x002e680000000c00 */
[----:B------:R-:W2:Y:S04]  /*4d90*/  @!P2 LDS.128 R32, [R104+0x2000] ;  /* 0x002000006820a984 */ /* 0x000ea80000000c00 */
[----:B-1----:R3:W-:Y:S04]  /*4da0*/  @!P1 STG.E.128 desc[UR40][R40.64], R28 ;  /* 0x0000001c28009986 */ /* 0x0027e8000c101d28 */
[----:B--2---:R3:W-:Y:S02]  /*4db0*/  @!P2 STG.E.128 desc[UR40][R40.64+0x40], R32 ;  /* 0x000040202800a986 */ /* 0x0047e4000c101d28 */
.L_x_646:
[----:B------:R-:W-:Y:S05]  /*4dc0*/  BSYNC B0 ;  /* 0x0000000000007941 */ /* 0x000fea0003800000 */
.L_x_628:
[----:B-1234-:R-:W1:Y:S01]  /*4dd0*/  S2R R28, SR_TID.X ;  /* 0x00000000001c7919 */ /* 0x01ee620000002100 */
[----:B------:R-:W-:Y:S01]  /*4de0*/  @!PT LDS RZ, [RZ] ;  /* 0x00000000fffff984 */ /* 0x000fe20000000800 */
[----:B------:R-:W-:Y:S01]  /*4df0*/  @!PT LDS RZ, [RZ] ;  /* 0x00000000fffff984 */ /* 0x000fe20000000800 */
[----:B------:R-:W-:Y:S01]  /*4e00*/  @!PT LDS RZ, [RZ] ;  /* 0x00000000fffff984 */ /* 0x000fe20000000800 */
[----:B------:R-:W-:Y:S01]  /*4e10*/  @!PT LDS RZ, [RZ] ;  /* 0x00000000fffff984 */ /* 0x000fe20000000800 */
[----:B------:R2:W-:Y:S06]  /*4e20*/  MEMBAR.ALL.CTA ;  /* 0x0000000000007992 */ /* 0x0005ec0000008000 */
[----:B--2---:R-:W2:Y:S01]  /*4e30*/  FENCE.VIEW.ASYNC.S ;  /* 0x00000000000073c6 */ /* 0x004ea20000000000 */
[----:B------:R-:W-:Y:S05]  /*4e40*/  WARPSYNC.ALL ;  /* 0x0000000000007948 */ /* 0x000fea0003800000 */
[----:B------:R-:W-:Y:S01]  /*4e50*/  BSSY B0, `(.L_x_667) ;  /* 0x0000009000007945 */ /* 0x000fe20003800000 */
[----:B-1----:R-:W-:Y:S01]  /*4e60*/  LOP3.LUT R28, R28, 0x7f, RZ, 0xc0, !PT ;  /* 0x0000007f1c1c7812 */ /* 0x002fe200078ec0ff */
[----:B--2---:R1:W-:Y:S03]  /*4e70*/  BAR.SYNC.DEFER_BLOCKING R76, 0x80 ;  /* 0x0002004c0000751d */ /* 0x0043e60000010000 */
[----:B------:R-:W-:-:S13]  /*4e80*/  ISETP.NE.AND P4, PT, R28, RZ, PT ;  /* 0x000000ff1c00720c */ /* 0x000fda0003f85270 */
[----:B------:R-:W-:-:S05]  /*4e90*/  @!P4 VIADD R28, R97, 0x228a0 ;  /* 0x000228a0611cc836 */ /* 0x000fca0000000000 */
[----:B------:R-:W-:-:S04]  /*4ea0*/  @!P4 PRMT R28, RZ, 0x654, R28 ;  /* 0x00000654ff1cc816 */ /* 0x000fc8000000001c */
[----:B------:R1:W-:Y:S01]  /*4eb0*/  @!P4 SYNCS.ARRIVE.TRANS64.RED.A1T0 RZ, [R28+URZ], RZ ;  /* 0x000000ff1cffc9a7 */ /* 0x0003e2000810043f */
[----:B------:R-:W-:Y:S05]  /*4ec0*/  @!P3 BRA `(.L_x_668) ;  /* 0x000000000004b947 */ /* 0x000fea0003800000 */
[----:B------:R-:W-:Y:S01]  /*4ed0*/  BPT.TRAP 0x1 ;  /* 0x000000040000795c */ /* 0x000fe20000300000 */
.L_x_668:
[----:B------:R-:W-:Y:S05]  /*4ee0*/  BSYNC B0 ;  /* 0x0000000000007941 */ /* 0x000fea0003800000 */
.L_x_667:
[----:B------:R-:W2:Y:S01]  /*4ef0*/  SYNCS.PHASECHK.TRANS64.TRYWAIT P3, [R97+URZ+0x228b0], R108 ;  /* 0x0228b06c610075a7 */ /* 0x000ea2000806017f */
[----:B------:R-:W-:Y:S01]  /*4f00*/  ULDC UR43, c[0x0][0x320] ;  /* 0x0000c800002b7ab9 */ /* 0x000fe20000000800 */
[----:B------:R-:W-:Y:S01]  /*4f10*/  ULDC.64 UR38, c[0x0][0x328] ;  /* 0x0000ca0000267ab9 */ /* 0x000fe20000000a00 */
[----:B------:R-:W-:Y:S01]  /*4f20*/  ULDC.64 UR36, c[0x0][0x318] ;  /* 0x0000c60000247ab9 */ /* 0x000fe20000000a00 */
[----:B------:R-:W-:Y:S01]  /*4f30*/  BSSY B0, `(.L_x_669) ;  /* 0x0000003000007945 */ /* 0x000fe20003800000 */
[----:B-1----:R-:W-:-:S03]  /*4f40*/  IMAD R28, R2, 0x6000, R79 ;  /* 0x00006000021c7824 */ /* 0x002fc600078e024f */
[----:B--2---:R-:W-:Y:S05]  /*4f50*/  @!P3 BRA `(.L_x_670) ;  /* 0x00000118003cb947 */ /* 0x004fea0003800000 */
.L_x_916:
[----:B------:R-:W-:Y:S05]  /*4f60*/  BSYNC B0 ;  /* 0x0000000000007941 */ /* 0x000fea0003800000 */
.L_x_669:
[----:B------:R-:W-:Y:S01]  /*4f70*/  ISETP.GE.AND P3, PT, R19, R99, PT ;  /* 0x000000631300720c */ /* 0x000fe20003f66270 */
[----:B------:R-:W-:Y:S01]  /*4f80*/  IMAD.IADD R29, R77, 0x1, R28 ;  /* 0x000000014d1d7824 */ /* 0x000fe200078e021c */
[----:B------:R-:W-:Y:S01]  /*4f90*/  BSSY B0, `(.L_x_671) ;  /* 0x0000025000007945 */ /* 0x000fe20003800000 */
[----:B------:R-:W-:Y:S02]  /*4fa0*/  IMAD R40, R28, 0x2, R24 ;  /* 0x000000021c287824 */ /* 0x000fe400078e0218 */
[----:B------:R-:W-:-:S04]  /*4fb0*/  IMAD.WIDE R32, R26, 0x60, R58 ;  /* 0x000000601a207825 */ /* 0x000fc800078e023a */
[----:B------:R-:W-:-:S04]  /*4fc0*/  IMAD R41, R29, 0x2, R24 ;  /* 0x000000021d297824 */ /* 0x000fc800078e0218 */
[----:B------:R-:W-:Y:S05]  /*4fd0*/  @P3 BRA `(.L_x_672) ;  /* 0x0000000000803947 */ /* 0x000fea0003800000 */
[----:B------:R-:W-:Y:S01]  /*4fe0*/  MOV R29, R94 ;  /* 0x0000005e001d7202 */ /* 0x000fe20000000f00 */
[----:B------:R-:W-:Y:S02]  /*4ff0*/  IMAD R31, R33, UR38, RZ ;  /* 0x00000026211f7c24 */ /* 0x000fe4000f8e02ff */
[----:B------:R-:W-:Y:S02]  /*5000*/  IMAD.MOV.U32 R28, RZ, RZ, R6 ;  /* 0x000000ffff1c7224 */ /* 0x000fe400078e0006 */
[C---:B------:R-:W-:Y:S02]  /*5010*/  IMAD R31, R32.reuse, UR39, R31 ;  /* 0x00000027201f7c24 */ /* 0x040fe4000f8e021f */
[----:B------:R-:W-:-:S04]  /*5020*/  IMAD.WIDE.U32 R28, R32, UR38, R28 ;  /* 0x00000026201c7c25 */ /* 0x000fc8000f8e001c */
[----:B------:R-:W-:Y:S01]  /*5030*/  IMAD.IADD R29, R29, 0x1, R31 ;  /* 0x000000011d1d7824 */ /* 0x000fe200078e021f */
[----:B------:R-:W-:-:S04]  /*5040*/  LEA R34, P3, R28, UR36, 0x1 ;  /* 0x000000241c227c11 */ /* 0x000fc8000f8608ff */
[----:B------:R-:W-:Y:S02]  /*5050*/  LEA.HI.X R35, R28, UR37, R29, 0x1, P3 ;  /* 0x000000251c237c11 */ /* 0x000fe400098f0c1d */
[----:B------:R-:W-:-:S13]  /*5060*/  ISETP.GE.AND P3, PT, R16, UR43, PT ;  /* 0x0000002b10007c0c */ /* 0x000fda000bf66270 */
[----:B------:R-:W2:Y:S04]  /*5070*/  @!P3 LDS.128 R28, [R40] ;  /* 0x00000000281cb984 */ /* 0x000ea80000000c00 */
[----:B--2---:R-:W-:Y:S01]  /*5080*/  @!P3 STG.E.128 desc[UR40][R34.64], R28 ;  /* 0x0000001c2200b986 */ /* 0x004fe2000c101d28 */
[----:B------:R-:W-:-:S13]  /*5090*/  ISETP.GE.AND P3, PT, R62, UR43, PT ;  /* 0x0000002b3e007c0c */ /* 0x000fda000bf66270 */
[----:B------:R-:W2:Y:S04]  /*50a0*/  @!P3 LDS.128 R28, [R41] ;  /* 0x00000000291cb984 */ /* 0x000ea80000000c00 */
[----:B--2---:R-:W-:Y:S01]  /*50b0*/  @!P3 STG.E.128 desc[UR40][R34.64+0x40], R28 ;  /* 0x0000401c2200b986 */ /* 0x004fe2000c101d28 */
[----:B------:R-:W-:-:S13]  /*50c0*/  ISETP.GE.AND P3, PT, R63, UR43, PT ;  /* 0x0000002b3f007c0c */ /* 0x000fda000bf66270 */
[----:B------:R-:W2:Y:S04]  /*50d0*/  @!P3 LDS.128 R28, [R40+0x3000] ;  /* 0x00300000281cb984 */ /* 0x000ea80000000c00 */
        /* <DEDUP_REMOVED lines=10> */
[----:B------:R-:W-:-:S13]  /*5180*/  ISETP.NE.AND P3, PT, R96, RZ, PT ;  /* 0x000000ff6000720c */ /* 0x000fda0003f65270 */
[----:B------:R-:W2:Y:S04]  /*5190*/  @P3 LDS.128 R28, [R40+0x9000] ;  /* 0x00900000281c3984 */ /* 0x000ea80000000c00 */
[----:B--2---:R-:W-:Y:S01]  /*51a0*/  @P3 STG.E.128 desc[UR40][R34.64+0x180], R28 ;  /* 0x0001801c22003986 */ /* 0x004fe2000c101d28 */
[----:B------:R-:W-:-:S13]  /*51b0*/  ISETP.NE.AND P3, PT, R95, RZ, PT ;  /* 0x000000ff5f00720c */ /* 0x000fda0003f65270 */
[----:B------:R-:W2:Y:S04]  /*51c0*/  @P3 LDS.128 R28, [R41+0x9000] ;  /* 0x00900000291c3984 */ /* 0x000ea80000000c00 */
[----:B--2---:R2:W-:Y:S02]  /*51d0*/  @P3 STG.E.128 desc[UR40][R34.64+0x1c0], R28 ;  /* 0x0001c01c22003986 */ /* 0x0045e4000c101d28 */
.L_x_672:
[----:B------:R-:W-:Y:S05]  /*51e0*/  BSYNC B0 ;  /* 0x0000000000007941 */ /* 0x000fea0003800000 */
.L_x_671:
[----:B------:R-:W-:Y:S01]  /*51f0*/  ISETP.GE.AND P3, PT, R222, R99, PT ;  /* 0x00000063de00720c */ /* 0x000fe20003f66270 */
[----:B------:R-:W-:-:S12]  /*5200*/  BSSY B0, `(.L_x_673) ;  /* 0x0000024000007945 */ /* 0x000fd80003800000 */
[----:B------:R-:W-:Y:S05]  /*5210*/  @P3 BRA `(.L_x_674) ;  /* 0x0000000000883947 */ /* 0x000fea0003800000 */
[----:B--2---:R-:W-:Y:S01]  /*5220*/  IADD3 R31, P3, R32, 0x40, RZ ;  /* 0x00000040201f7810 */ /* 0x004fe20007f7e0ff */
[----:B------:R-:W-:Y:S02]  /*5230*/  IMAD.MOV.U32 R28, RZ, RZ, R6 ;  /* 0x000000ffff1c7224 */ /* 0x000fe400078e0006 */
[----:B------:R-:W-:Y:S02]  /*5240*/  IMAD.MOV.U32 R29, RZ, RZ, R94 ;  /* 0x000000ffff1d7224 */ /* 0x000fe400078e005e */
[----:B------:R-:W-:Y:S02]  /*5250*/  IMAD.X R32, RZ, RZ, R33, P3 ;  /* 0x000000ffff207224 */ /* 0x000fe400018e0621 */
[----:B------:R-:W-:-:S04]  /*5260*/  IMAD.WIDE.U32 R28, R31, UR38, R28 ;  /* 0x000000261f1c7c25 */ /* 0x000fc8000f8e001c */
[----:B------:R-:W-:-:S04]  /*5270*/  IMAD R32, R32, UR38, RZ ;  /* 0x0000002620207c24 */ /* 0x000fc8000f8e02ff */
[----:B------:R-:W-:Y:S01]  /*5280*/  IMAD R31, R31, UR39, R32 ;  /* 0x000000271f1f7c24 */ /* 0x000fe2000f8e0220 */
[----:B------:R-:W-:-:S03]  /*5290*/  LEA R32, P3, R28, UR36, 0x1 ;  /* 0x000000241c207c11 */ /* 0x000fc6000f8608ff */
[----:B------:R-:W-:-:S05]  /*52a0*/  IMAD.IADD R29, R29, 0x1, R31 ;  /* 0x000000011d1d7824 */ /* 0x000fca00078e021f */
[----:B------:R-:W-:Y:S02]  /*52b0*/  LEA.HI.X R33, R28, UR37, R29, 0x1, P3 ;  /* 0x000000251c217c11 */ /* 0x000fe400098f0c1d */
        /* <DEDUP_REMOVED lines=23> */
[----:B--2---:R3:W-:Y:S02]  /*5430*/  @P3 STG.E.128 desc[UR40][R32.64+0x1c0], R28 ;  /* 0x0001c01c20003986 */ /* 0x0047e4000c101d28 */
.L_x_674:
[----:B------:R-:W-:Y:S05]  /*5440*/  BSYNC B0 ;  /* 0x0000000000007941 */ /* 0x000fea0003800000 */
.L_x_673:
[----:B------:R-:W-:Y:S01]  /*5450*/  @!PT LDS RZ, [RZ] ;  /* 0x00000000fffff984 */ /* 0x000fe20000000800 */
[----:B------:R-:W-:Y:S01]  /*5460*/  @!PT LDS RZ, [RZ] ;  /* 0x00000000fffff984 */ /* 0x000fe20000000800 */
[----:B------:R-:W-:Y:S01]  /*5470*/  @!PT LDS RZ, [RZ] ;  /* 0x00000000fffff984 */ /* 0x000fe20000000800 */
[----:B------:R-:W-:Y:S01]  /*5480*/  @!PT LDS RZ, [RZ] ;  /* 0x00000000fffff984 */ /* 0x000fe20000000800 */
[----:B------:R4:W-:Y:S06]  /*5490*/  MEMBAR.ALL.CTA ;  /* 0x0000000000007992 */ /* 0x0009ec0000008000 */
[----:B----4-:R-:W4:Y:S02]  /*54a0*/  FENCE.VIEW.ASYNC.S ;  /* 0x00000000000073c6 */ /* 0x010f240000000000 */
[----:B----4-:R4:W-:Y:S01]  /*54b0*/  BAR.SYNC.DEFER_BLOCKING R76, 0x80 ;  /* 0x0002004c0000751d */ /* 0x0109e20000010000 */
[----:B------:R-:W-:Y:S01]  /*54c0*/  ISETP.NE.AND P5, PT, R98, RZ, PT ;  /* 0x000000ff6200720c */ /* 0x000fe20003fa5270 */
[----:B------:R-:W-:-:S02]  /*54d0*/  VIADD R2, R2, 0x1 ;  /* 0x0000000102027836 */ /* 0x000fc40000000000 */
[----:B01----:R-:W-:-:S03]  /*54e0*/  @!P4 VIADD R97, R97, 0x228c0 ;  /* 0x000228c06161c836 */ /* 0x003fc60000000000 */
[C---:B------:R-:W-:Y:S02]  /*54f0*/  ISETP.NE.AND P3, PT, R2.reuse, 0x2, PT ;  /* 0x000000020200780c */ /* 0x040fe40003f65270 */
[----:B------:R-:W-:Y:S02]  /*5500*/  @!P4 PRMT R97, RZ, 0x654, R97 ;  /* 0x00000654ff61c816 */ /* 0x000fe40000000061 */
[----:B--23--:R-:W-:Y:S02]  /*5510*/  SEL R28, RZ, 0x1, P3 ;  /* 0x00000001ff1c7807 */ /* 0x00cfe40001800000 */
[----:B------:R-:W-:Y:S02]  /*5520*/  SEL R2, R2, RZ, P3 ;  /* 0x000000ff02027207 */ /* 0x000fe40001800000 */
[----:B------:R-:W-:Y:S01]  /*5530*/  LOP3.LUT R201, R201, R28, RZ, 0x3c, !PT ;  /* 0x0000001cc9c97212 */ /* 0x000fe200078e3cff */
[----:B------:R4:W-:Y:S01]  /*5540*/  @!P4 SYNCS.ARRIVE.TRANS64.RED.A1T0 RZ, [R97+URZ], RZ ;  /* 0x000000ff61ffc9a7 */ /* 0x0009e2000810043f */
[----:B------:R-:W-:Y:S05]  /*5550*/  @P5 BRA `(.L_x_675) ;  /* 0xffffffcc00745947 */ /* 0x000fea000383ffff */
[----:B------:R-:W0:Y:S01]  /*5560*/  S2R R29, SR_TID.X ;  /* 0x00000000001d7919 */ /* 0x000e220000002100 */
[----:B------:R-:W-:Y:S02]  /*5570*/  PLOP3.LUT P0, PT, PT, PT, PT, 0x8, 0x0 ;  /* 0x000000000000781c */ /* 0x000fe40003f0e170 */
[----:B0-----:R-:W-:-:S04]  /*5580*/  SHF.R.U32.HI R29, RZ, 0x7, R29 ;  /* 0x00000007ff1d7819 */ /* 0x001fc8000001161d */
[----:B------:R-:W-:-:S13]  /*5590*/  ISETP.NE.AND P5, PT, R29, 0x1, PT ;  /* 0x000000011d00780c */ /* 0x000fda0003fa5270 */
[----:B------:R-:W-:Y:S06]  /*55a0*/  @!P5 BAR.ARV 0x9, 0x100 ;  /* 0x024400000000db1d */ /* 0x000fec0000002000 */
.L_x_623:
[----:B------:R-:W-:Y:S02]  /*55b0*/  ISETP.GE.AND P2, PT, R172, 0x1, PT ;  /* 0x00000001ac00780c */ /* 0x000fe40003f46270 */
[----:B------:R-:W-:Y:S02]  /*55c0*/  CS2R R4, SRZ ;  /* 0x0000000000047805 */ /* 0x000fe4000001ff00 */
[----:B------:R-:W-:Y:S02]  /*55d0*/  PLOP3.LUT P1, PT, PT, PT, PT, 0x80, 0x0 ;  /* 0x000000000000781c */ /* 0x000fe40003f2f070 */
[----:B------:R-:W-:Y:S01]  /*55e0*/  CS2R R6, SRZ ;  /* 0x0000000000067805 */ /* 0x000fe2000001ff00 */
[----:B------:R-:W-:Y:S01]  /*55f0*/  IMAD.MOV.U32 R0, RZ, RZ, RZ ;  /* 0x000000ffff007224 */ /* 0x000fe200078e00ff */
[----:B------:R-:W-:Y:S01]  /*5600*/  CS2R R148, SRZ ;  /* 0x0000000000947805 */ /* 0x000fe2000001ff00 */
[----:B------:R-:W-:Y:S01]  /*5610*/  IMAD.MOV.U32 R150, RZ, RZ, RZ ;  /* 0x000000ffff967224 */ /* 0x000fe200078e00ff */
        /* <DEDUP_REMOVED lines=9> */
[----:B------:R-:W-:Y:S01]  /*56b0*/  CS2R R128, SRZ ;  /* 0x0000000000807805 */ /* 0x000fe2000001ff00 */
[----:B------:R-:W-:Y:S01]  /*56c0*/  IMAD.MOV.U32 R180, RZ, RZ, RZ ;  /* 0x000000ffffb47224 */ /* 0x000fe200078e00ff */
        /* <DEDUP_REMOVED lines=9> */
[----:B----4-:R-:W-:-:S02]  /*5760*/  CS2R R96, SRZ ;  /* 0x0000000000607805 */ /* 0x010fc4000001ff00 */
        /* <DEDUP_REMOVED lines=13> */
[----:B------:R-:W-:Y:S01]  /*5840*/  CS2R R58, SRZ ;  /* 0x00000000003a7805 */ /* 0x000fe2000001ff00 */
[----:B------:R-:W-:Y:S01]  /*5850*/  IMAD.MOV.U32 R3, RZ, RZ, RZ ;  /* 0x000000ffff037224 */ /* 0x000fe200078e00ff */
        /* <DEDUP_REMOVED lines=26> */
[----:B------:R-:W-:Y:S06]  /*5a00*/  @P0 BRA `(.L_x_676) ;  /* 0x00000000000c0947 */ /* 0x000fec0003800000 */
[----:B------:R-:W0:Y:S01]  /*5a10*/  FENCE.VIEW.ASYNC.G ;  /* 0x00000000000073c6 */ /* 0x000e220000000100 */
[----:B------:R-:W-:Y:S05]  /*5a20*/  WARPSYNC.ALL ;  /* 0x0000000000007948 */ /* 0x000fea0003800000 */
[----:B0-----:R-:W-:Y:S06]  /*5a30*/  BAR.ARV 0xc, 0x180 ;  /* 0x0306000000007b1d */ /* 0x001fec0000002000 */
.L_x_676:
[----:B------:R-:W-:Y:S01]  /*5a40*/  CS2R R24, SRZ ;  /* 0x0000000000187805 */ /* 0x000fe2000001ff00 */
[----:B------:R-:W-:Y:S06]  /*5a50*/  @!P2 BRA `(.L_x_677) ;  /* 0x000000680070a947 */ /* 0x000fec0003800000 */
[----:B------:R-:W-:-:S03]  /*5a60*/  UMOV UR4, 0xffffffff ;  /* 0xffffffff00047882 */ /* 0x000fc60000000000 */
[----:B------:R-:W-:Y:S05]  /*5a70*/  BRA.DIV UR4, `(.L_x_678) ;  /* 0x0000010e04887947 */ /* 0x000fea000b800000 */
[----:B------:R0:W1:Y:S02]  /*5a80*/  SHFL.IDX PT, R14, R234, RZ, 0x1f ;  /* 0x00001fffea0e7589 */ /* 0x00006400000e0000 */
.L_x_919:
[----:B-1----:R-:W-:Y:S01]  /*5a90*/  LEA.HI R0, R14, R14, RZ, 0x1 ;  /* 0x0000000e0e007211 */ /* 0x002fe200078f08ff */
[----:B------:R-:W-:Y:S01]  /*5aa0*/  VIADD R24, R18, 0x18400 ;  /* 0x0001840012187836 */ /* 0x000fe20000000000 */
[----:B------:R-:W-:Y:S02]  /*5ab0*/  BSSY B6, `(.L_x_679) ;  /* 0x0000018000067945 */ /* 0x000fe40003800000 */
[----:B------:R-:W-:Y:S02]  /*5ac0*/  LOP3.LUT R3, R0, 0x1e, RZ, 0xc0, !PT ;  /* 0x0000001e00037812 */ /* 0x000fe400078ec0ff */
[----:B------:R-:W-:-:S03]  /*5ad0*/  LOP3.LUT P0, RZ, R24, 0x1bf, RZ, 0xc0, !PT ;  /* 0x000001bf18ff7812 */ /* 0x000fc6000780c0ff */
[----:B------:R-:W-:-:S05]  /*5ae0*/  IMAD.IADD R3, R14, 0x1, -R3 ;  /* 0x000000010e037824 */ /* 0x000fca00078e0a03 */
[----:B------:R-:W-:-:S04]  /*5af0*/  LEA R3, R3, R24, 0xd ;  /* 0x0000001803037211 */ /* 0x000fc800078e68ff */
[----:B------:R-:W-:-:S04]  /*5b00*/  SHF.R.U32.HI R3, RZ, 0x4, R3 ;  /* 0x00000004ff037819 */ /* 0x000fc80000011603 */
[----:B------:R-:W-:Y:S01]  /*5b10*/  LOP3.LUT R28, R3, 0x3fff, RZ, 0xc0, !PT ;  /* 0x00003fff031c7812 */ /* 0x000fe200078ec0ff */
[----:B------:R-:W-:Y:S06]  /*5b20*/  @!P0 BRA `(.L_x_680) ;  /* 0x0000000000408947 */ /* 0x000fec0003800000 */
[----:B------:R-:W-:Y:S01]  /*5b30*/  MOV R0, 0x0 ;  /* 0x0000000000007802 */ /* 0x000fe20000000f00 */
[----:B------:R-:W-:Y:S01]  /*5b40*/  ULDC.64 UR4, c[0x4][0x98] ;  /* 0x0100260000047ab9 */ /* 0x000fe20000000a00 */
[----:B------:R-:W-:Y:S01]  /*5b50*/  ULDC.64 UR6, c[0x4][0xa0] ;  /* 0x0100280000067ab9 */ /* 0x000fe20000000a00 */
[----:B------:R-:W-:Y:S01]  /*5b60*/  IMAD.U32 R4, RZ, RZ, UR4 ;  /* 0x00000004ff047e24 */ /* 0x000fe2000f8e00ff */
[----:B------:R1:W2:Y:S01]  /*5b70*/  LDC.64 R14, c[0x4][R0] ;  /* 0x01000000000e7b82 */ /* 0x0002a20000000a00 */
        /* <DEDUP_REMOVED lines=8> */
[----:B-1----:R-:W-:-:S07]  /*5c00*/  IMAD.MOV.U32 R13, RZ, RZ, RZ ;  /* 0x000000ffff0d7224 */ /* 0x002fce00078e00ff */
[----:B------:R-:W-:-:S07]  /*5c10*/  LEPC R20, `(.L_x_680) ;  /* 0x000000001014794e */ /* 0x000fce0000000000 */
[----:B0-2--5:R-:W-:Y:S05]  /*5c20*/  CALL.ABS.NOINC R14 ;  /* 0x000000000e007343 */ /* 0x025fea0003c00000 */
.L_x_680:
[----:B------:R-:W-:Y:S05]  /*5c30*/  BSYNC B6 ;  /* 0x0000000000067941 */ /* 0x000fea0003800000 */
.L_x_679:
[----:B------:R-:W-:Y:S02]  /*5c40*/  ULDC UR4, c[0x0][0x3f4] ;  /* 0x0000fd0000047ab9 */ /* 0x000fe40000000800 */
[----:B------:R-:W-:-:S13]  /*5c50*/  ISETP.LT.AND P0, PT, RZ, UR4, PT ;  /* 0x00000004ff007c0c */ /* 0x000fda000bf01270 */
[----:B------:R-:W-:Y:S05]  /*5c60*/  @P0 BRA `(.L_x_681) ;  /* 0x00000000003c0947 */ /* 0x000fea0003800000 */
[----:B------:R-:W-:-:S04]  /*5c70*/  LEA.HI R0, R223, R223, RZ, 0x1 ;  /* 0x000000dfdf007211 */ /* 0x000fc800078f08ff */
[----:B------:R-:W-:-:S05]  /*5c80*/  LOP3.LUT R0, R0, 0xfffffffe, RZ, 0xc0, !PT ;  /* 0xfffffffe00007812 */ /* 0x000fca00078ec0ff */
[----:B------:R-:W-:-:S05]  /*5c90*/  IMAD.IADD R0, R223, 0x1, -R0 ;  /* 0x00000001df007824 */ /* 0x000fca00078e0a00 */
[----:B------:R-:W-:-:S04]  /*5ca0*/  SHF.L.U32 R3, R0, 0x1f, RZ ;  /* 0x0000001f00037819 */ /* 0x000fc800000006ff */
[----:B------:R1:W2:Y:S03]  /*5cb0*/  SYNCS.PHASECHK.TRANS64.TRYWAIT P0, [R18+URZ+0x22800], R3 ;  /* 0x02280003120075a7 */ /* 0x0002a6000800017f */
[----:B--2---:R-:W-:Y:S05]  /*5cc0*/  @!P0 NANOSLEEP.SYNCS 0x989680 ;  /* 0x009896800000895d */ /* 0x004fea0003900000 */
[----:B------:R-:W2:Y:S01]  /*5cd0*/  @!P0 SYNCS.PHASECHK.TRANS64 P0, [R18+URZ+0x22800], R3 ;  /* 0x02280003120085a7 */ /* 0x000ea2000800007f */
[----:B------:R-:W-:Y:S04]  /*5ce0*/  BSSY B0, `(.L_x_682) ;  /* 0x0000006000007945 */ /* 0x000fe80003800000 */
[----:B--2---:R-:W-:Y:S05]  /*5cf0*/  @P0 BRA `(.L_x_683) ;  /* 0x0000000000100947 */ /* 0x004fea0003800000 */
.L_x_684:
[----:B--2---:R2:W3:Y:S02]  /*5d00*/  SYNCS.PHASECHK.TRANS64.TRYWAIT P0, [R18+URZ+0x22800], R3 ;  /* 0x02280003120075a7 */ /* 0x0044e4000800017f */
[----:B---3--:R-:W-:Y:S05]  /*5d10*/  @!P0 NANOSLEEP.SYNCS 0x989680 ;  /* 0x009896800000895d */ /* 0x008fea0003900000 */
[----:B------:R-:W3:Y:S02]  /*5d20*/  @!P0 SYNCS.PHASECHK.TRANS64 P0, [R18+URZ+0x22800], R3 ;  /* 0x02280003120085a7 */ /* 0x000ee4000800007f */
[----:B---3--:R-:W-:Y:S05]  /*5d30*/  @!P0 BRA `(.L_x_684) ;  /* 0xfffffffc00f08947 */ /* 0x008fea000383ffff */
.L_x_683:
[----:B------:R-:W-:Y:S05]  /*5d40*/  BSYNC B0 ;  /* 0x0000000000007941 */ /* 0x000fea0003800000 */
.L_x_682:
[----:B------:R-:W-:Y:S05]  /*5d50*/  BRA `(.L_x_685) ;  /* 0x00000020007c7947 */ /* 0x000fea0003800000 */
.L_x_681:
[----:B-----5:R-:W-:Y:S01]  /*5d60*/  SHF.R.S32.HI R0, RZ, 0x1f, R38 ;  /* 0x0000001fff007819 */ /* 0x020fe20000011426 */
[----:B------:R-:W-:Y:S01]  /*5d70*/  ULDC.64 UR4, c[0x0][0x3f8] ;  /* 0x0000fe0000047ab9 */ /* 0x000fe20000000a00 */
[----:B------:R-:W-:Y:S01]  /*5d80*/  ULDC.64 UR6, c[0x0][0x408] ;  /* 0x0001020000067ab9 */ /* 0x000fe20000000a00 */
[----:B------:R-:W-:Y:S01]  /*5d90*/  LOP3.LUT P0, RZ, R24, 0x3ff, RZ, 0xc0, !PT ;  /* 0x000003ff18ff7812 */ /* 0x000fe2000780c0ff */
[----:B------:R-:W-:Y:S01]  /*5da0*/  IMAD.WIDE.U32 R4, R38, UR4, RZ ;  /* 0x0000000426047c25 */ /* 0x000fe2000f8e00ff */
[----:B------:R-:W-:Y:S03]  /*5db0*/  BSSY B6, `(.L_x_686) ;  /* 0x000001f000067945 */ /* 0x000fe60003800000 */
[C---:B------:R-:W-:Y:S02]  /*5dc0*/  IMAD R3, R0.reuse, UR4, RZ ;  /* 0x0000000400037c24 */ /* 0x040fe4000f8e02ff */
[----:B------:R-:W-:-:S02]  /*5dd0*/  IMAD R9, R0, UR6, RZ ;  /* 0x0000000600097c24 */ /* 0x000fc4000f8e02ff */
[C---:B------:R-:W-:Y:S01]  /*5de0*/  IMAD R3, R38.reuse, UR5, R3 ;  /* 0x0000000526037c24 */ /* 0x040fe2000f8e0203 */
[----:B------:R-:W-:Y:S01]  /*5df0*/  ULDC.64 UR4, c[0x0][0x3e8] ;  /* 0x0000fa0000047ab9 */ /* 0x000fe20000000a00 */
[----:B------:R-:W-:Y:S01]  /*5e00*/  IMAD.WIDE.U32 R6, R38, UR6, RZ ;  /* 0x0000000626067c25 */ /* 0x000fe2000f8e00ff */
[----:B------:R-:W-:-:S03]  /*5e10*/  LEA R24, P1, R4, UR4, 0x1 ;  /* 0x0000000404187c11 */ /* 0x000fc6000f8208ff */
[----:B------:R-:W-:Y:S01]  /*5e20*/  IMAD R9, R38, UR7, R9 ;  /* 0x0000000726097c24 */ /* 0x000fe2000f8e0209 */
[----:B------:R-:W-:Y:S01]  /*5e30*/  ULDC.64 UR6, c[0x0][0x400] ;  /* 0x0001000000067ab9 */ /* 0x000fe20000000a00 */
[----:B------:R-:W-:Y:S01]  /*5e40*/  IMAD.IADD R25, R3, 0x1, R5 ;  /* 0x0000000103197824 */ /* 0x000fe200078e0205 */
[----:B------:R-:W-:Y:S01]  /*5e50*/  LEA R26, P2, R6, UR6, 0x1 ;  /* 0x00000006061a7c11 */ /* 0x000fe2000f8408ff */
[----:B------:R-:W-:-:S03]  /*5e60*/  IMAD.IADD R27, R9, 0x1, R7 ;  /* 0x00000001091b7824 */ /* 0x000fc600078e0207 */
[----:B------:R-:W-:Y:S02]  /*5e70*/  LEA.HI.X R25, R4, UR5, R25, 0x1, P1 ;  /* 0x0000000504197c11 */ /* 0x000fe400088f0c19 */
[----:B------:R-:W-:Y:S01]  /*5e80*/  LEA.HI.X R27, R6, UR7, R27, 0x1, P2 ;  /* 0x00000007061b7c11 */ /* 0x000fe200090f0c1b */
        /* <DEDUP_REMOVED lines=8> */
[----:B------:R-:W-:Y:S01]  /*5f10*/  IMAD.U32 R6, RZ, RZ, UR6 ;  /* 0x00000006ff067e24 */ /* 0x000fe2000f8e00ff */
[----:B------:R-:W-:Y:S01]  /*5f20*/  MOV R7, UR7 ;  /* 0x0000000700077c02 */ /* 0x000fe20008000f00 */
[----:B------:R-:W-:Y:S02]  /*5f30*/  IMAD.U32 R10, RZ, RZ, UR4 ;  /* 0x00000004ff0a7e24 */ /* 0x000fe4000f8e00ff */
[----:B------:R-:W-:-:S02]  /*5f40*/  IMAD.U32 R11, RZ, RZ, UR5 ;  /* 0x00000005ff0b7e24 */ /* 0x000fc4000f8e00ff */
[----:B------:R-:W-:Y:S02]  /*5f50*/  IMAD.MOV.U32 R8, RZ, RZ, 0x70 ;  /* 0x00000070ff087424 */ /* 0x000fe400078e00ff */
[----:B------:R-:W-:Y:S02]  /*5f60*/  IMAD.MOV.U32 R12, RZ, RZ, 0x1 ;  /* 0x00000001ff0c7424 */ /* 0x000fe400078e00ff */
[----:B-1----:R-:W-:-:S07]  /*5f70*/  IMAD.MOV.U32 R13, RZ, RZ, RZ ;  /* 0x000000ffff0d7224 */ /* 0x002fce00078e00ff */
[----:B------:R-:W-:-:S07]  /*5f80*/  LEPC R20, `(.L_x_687) ;  /* 0x000000001014794e */ /* 0x000fce0000000000 */
[----:B0-2---:R-:W-:Y:S05]  /*5f90*/  CALL.ABS.NOINC R14 ;  /* 0x000000000e007343 */ /* 0x005fea0003c00000 */
.L_x_687:
[----:B------:R-:W-:Y:S05]  /*5fa0*/  BSYNC B6 ;  /* 0x0000000000067941 */ /* 0x000fea0003800000 */
.L_x_686:
[----:B------:R-:W-:Y:S01]  /*5fb0*/  ULDC.U8 UR4, c[0x0][0x410] ;  /* 0x0001040000047ab9 */ /* 0x000fe20000000000 */
[----:B------:R-:W-:Y:S01]  /*5fc0*/  BSSY B0, `(.L_x_688) ;  /* 0x00001f0000007945 */ /* 0x000fe20003800000 */
[----:B------:R-:W-:Y:S01]  /*5fd0*/  ISETP.NE.AND P0, PT, RZ, UR4, PT ;  /* 0x00000004ff007c0c */ /* 0x000fe2000bf05270 */
[----:B------:R-:W-:-:S12]  /*5fe0*/  IMAD R5, R89, 0x80, R19 ;  /* 0x0000008059057824 */ /* 0x000fd800078e0213 */
[----:B------:R-:W-:Y:S05]  /*5ff0*/  @!P0 BRA `(.L_x_689) ;  /* 0x0000000c00f88947 */ /* 0x000fea0003800000 */
[----:B------:R-:W-:-:S03]  /*6000*/  UMOV UR4, 0xffffffff ;  /* 0xffffffff00047882 */ /* 0x000fc60000000000 */
[----:B------:R-:W-:Y:S05]  /*6010*/  BRA.DIV UR4, `(.L_x_690) ;  /* 0x0000010a04487947 */ /* 0x000fea000b800000 */
[----:B------:R1:W2:Y:S04]  /*6020*/  SHFL.IDX PT, R0, R25, RZ, 0x1c1f ;  /* 0x001c1fff19007589 */ /* 0x0002a800000e0000 */
[----:B------:R1:W3:Y:S04]  /*6030*/  SHFL.IDX PT, R3, R24, RZ, 0x1c1f ;  /* 0x001c1fff18037589 */ /* 0x0002e800000e0000 */
[----:B------:R1:W4:Y:S04]  /*6040*/  SHFL.IDX PT, R4, R27, RZ, 0x1c1f ;  /* 0x001c1fff1b047589 */ /* 0x00032800000e0000 */
[----:B------:R1:W0:Y:S02]  /*6050*/  SHFL.IDX PT, R14, R26, RZ, 0x1c1f ;  /* 0x001c1fff1a0e7589 */ /* 0x00022400000e0000 */
.L_x_925:
[----:B------:R-:W-:Y:S01]  /*6060*/  IMAD.SHL.U32 R6, R227, 0x40, RZ ;  /* 0x00000040e3067824 */ /* 0x000fe200078e00ff */
[----:B------:R-:W-:Y:S01]  /*6070*/  ULDC UR4, c[0x0][0x448] ;  /* 0x0001120000047ab9 */ /* 0x000fe20000000800 */
[----:B------:R-:W-:Y:S01]  /*6080*/  BSSY B1, `(.L_x_691) ;  /* 0x0000024000017945 */ /* 0x000fe20003800000 */
[----:B------:R-:W-:Y:S02]  /*6090*/  CS2R R10, SRZ ;  /* 0x00000000000a7805 */ /* 0x000fe4000001ff00 */
[----:B------:R-:W-:Y:S01]  /*60a0*/  LOP3.LUT R7, R6, 0x1c0, RZ, 0xc0, !PT ;  /* 0x000001c006077812 */ /* 0x000fe200078ec0ff */
[----:B------:R-:W-:-:S03]  /*60b0*/  IMAD R6, R39, UR4, RZ ;  /* 0x0000000427067c24 */ /* 0x000fc6000f8e02ff */
[----:B------:R-:W-:Y:S02]  /*60c0*/  LOP3.LUT R8, R7, 0x18, R16, 0xf8, !PT ;  /* 0x0000001807087812 */ /* 0x000fe400078ef810 */
[----:B------:R-:W-:Y:S01]  /*60d0*/  ISETP.GE.AND P0, PT, R5, R6, PT ;  /* 0x000000060500720c */ /* 0x000fe20003f06270 */
[----:B------:R-:W-:Y:S01]  /*60e0*/  IMAD R5, R89, -0x80, R6 ;  /* 0xffffff8059057824 */ /* 0x000fe200078e0206 */
[----:B------:R-:W-:Y:S02]  /*60f0*/  SHF.R.U32.HI R9, RZ, 0x3, R7 ;  /* 0x00000003ff097819 */ /* 0x000fe40000011607 */
[----:B------:R-:W-:Y:S02]  /*6100*/  LEA.HI R7, R223, R223, RZ, 0x1 ;  /* 0x000000dfdf077211 */ /* 0x000fe400078f08ff */
[----:B------:R-:W-:Y:S02]  /*6110*/  LOP3.LUT R30, R8, R9, RZ, 0x3c, !PT ;  /* 0x00000009081e7212 */ /* 0x000fe400078e3cff */
[----:B------:R-:W-:-:S02]  /*6120*/  CS2R R8, SRZ ;  /* 0x0000000000087805 */ /* 0x000fc4000001ff00 */
[----:B------:R-:W-:Y:S02]  /*6130*/  LOP3.LUT R12, R7, 0xfffffffe, RZ, 0xc0, !PT ;  /* 0xfffffffe070c7812 */ /* 0x000fe400078ec0ff */
[----:B------:R-:W-:-:S03]  /*6140*/  CS2R R6, SRZ ;  /* 0x0000000000067805 */ /* 0x000fc6000001ff00 */
[----:B------:R-:W-:Y:S01]  /*6150*/  IMAD.IADD R29, R223, 0x1, -R12 ;  /* 0x00000001df1d7824 */ /* 0x000fe200078e0a0c */
[----:B------:R-:W-:Y:S01]  /*6160*/  CS2R R12, SRZ ;  /* 0x00000000000c7805 */ /* 0x000fe2000001ff00 */
[----:B------:R-:W-:Y:S06]  /*6170*/  @P0 BRA `(.L_x_692) ;  /* 0x0000000000500947 */ /* 0x000fec0003800000 */
[----:B------:R-:W-:Y:S01]  /*6180*/  ULDC UR4, c[0x0][0x3f4] ;  /* 0x0000fd0000047ab9 */ /* 0x000fe20000000800 */
[----:B---3--:R-:W-:Y:S01]  /*6190*/  IMAD.MOV.U32 R6, RZ, RZ, R3 ;  /* 0x000000ffff067224 */ /* 0x008fe200078e0003 */
[----:B------:R-:W-:Y:S01]  /*61a0*/  ISETP.GE.AND P3, PT, R202, UR4, PT ;  /* 0x00000004ca007c0c */ /* 0x000fe2000bf66270 */
[----:B--2---:R-:W-:Y:S01]  /*61b0*/  IMAD.MOV.U32 R7, RZ, RZ, R0 ;  /* 0x000000ffff077224 */ /* 0x004fe200078e0000 */
[----:B------:R-:W-:Y:S01]  /*61c0*/  ISETP.GE.AND P2, PT, R22, UR4, PT ;  /* 0x0000000416007c0c */ /* 0x000fe2000bf46270 */
[----:B----4-:R-:W-:Y:S01]  /*61d0*/  IMAD.MOV.U32 R15, RZ, RZ, R4 ;  /* 0x000000ffff0f7224 */ /* 0x010fe200078e0004 */
[----:B------:R-:W-:Y:S02]  /*61e0*/  CS2R R10, SRZ ;  /* 0x00000000000a7805 */ /* 0x000fe4000001ff00 */
[----:B------:R-:W-:Y:S02]  /*61f0*/  CS2R R12, SRZ ;  /* 0x00000000000c7805 */ /* 0x000fe4000001ff00 */
[----:B------:R-:W-:-:S05]  /*6200*/  CS2R R8, SRZ ;  /* 0x0000000000087805 */ /* 0x000fca000001ff00 */
[-C--:B-1----:R-:W-:Y:S02]  /*6210*/  @!P3 IADD3 R24, P0, R3, R232.reuse, RZ ;  /* 0x000000e80318b210 */ /* 0x082fe40007f1e0ff */
[----:B0-----:R-:W-:Y:S01]  /*6220*/  @!P3 IADD3 R26, P1, R14, R232, RZ ;  /* 0x000000e80e1ab210 */ /* 0x001fe20007f3e0ff */
[----:B------:R-:W-:Y:S01]  /*6230*/  @!P2 IMAD.WIDE R20, R22, 0x2, R6 ;  /* 0x000000021614a825 */ /* 0x000fe200078e0206 */
[----:B------:R-:W-:-:S03]  /*6240*/  CS2R R6, SRZ ;  /* 0x0000000000067805 */ /* 0x000fc6000001ff00 */
[----:B------:R-:W-:Y:S01]  /*6250*/  @!P2 IMAD.WIDE R14, R22, 0x2, R14 ;  /* 0x00000002160ea825 */ /* 0x000fe200078e020e */
[----:B------:R0:W5:Y:S03]  /*6260*/  @!P2 LD.E.64 R10, desc[UR40][R20.64] ;  /* 0x00000028140aa980 */ /* 0x000166000c101b00 */
[--C-:B------:R-:W-:Y:S01]  /*6270*/  @!P3 IMAD.X R25, R0, 0x1, R231.reuse, P0 ;  /* 0x000000010019b824 */ /* 0x100fe200000e06e7 */
[----:B------:R0:W5:Y:S01]  /*6280*/  @!P2 LD.E.64 R6, desc[UR40][R14.64] ;  /* 0x000000280e06a980 */ /* 0x000162000c101b00 */
[----:B------:R-:W-:-:S03]  /*6290*/  @!P3 IMAD.X R27, R4, 0x1, R231, P1 ;  /* 0x00000001041bb824 */ /* 0x000fc600008e06e7 */
[----:B------:R0:W5:Y:S04]  /*62a0*/  @!P3 LD.E.64 R12, desc[UR40][R24.64] ;  /* 0x00000028180cb980 */ /* 0x000168000c101b00 */
[----:B------:R0:W5:Y:S02]  /*62b0*/  @!P3 LD.E.64 R8, desc[UR40][R26.64] ;  /* 0x000000281a08b980 */ /* 0x000164000c101b00 */
.L_x_692:
[----:B------:R-:W-:Y:S05]  /*62c0*/  BSYNC B1 ;  /* 0x0000000000017941 */ /* 0x000fea0003800000 */
.L_x_691:
[----:B0-----:R-:W-:Y:S01]  /*62d0*/  SHF.L.U32 R15, R29, 0x1f, RZ ;  /* 0x0000001f1d0f7819 */ /* 0x001fe200000006ff */
[----:B-----5:R-:W-:Y:S01]  /*62e0*/  IMAD.MOV.U32 R31, RZ, RZ, R10 ;  /* 0x000000ffff1f7224 */ /* 0x020fe200078e000a */
[----:B------:R-:W-:Y:S01]  /*62f0*/  LOP3.LUT P1, RZ, R227, 0x4, RZ, 0xc0, !PT ;  /* 0x00000004e3ff7812 */ /* 0x000fe2000782c0ff */
[--C-:B------:R-:W-:Y:S01]  /*6300*/  IMAD.MOV.U32 R14, RZ, RZ, R11.reuse ;  /* 0x000000ffff0e7224 */ /* 0x100fe200078e000b */
[----:B------:R-:W0:Y:S01]  /*6310*/  SYNCS.PHASECHK.TRANS64.TRYWAIT P0, [R18+URZ+0x22800], R15 ;  /* 0x0228000f120075a7 */ /* 0x000e22000800017f */
[----:B---3--:R-:W-:Y:S01]  /*6320*/  LEA R3, R211, R30, 0x9 ;  /* 0x0000001ed3037211 */ /* 0x008fe200078e48ff */
[----:B------:R-:W-:Y:S01]  /*6330*/  IMAD.MOV.U32 R29, RZ, RZ, R6 ;  /* 0x000000ffff1d7224 */ /* 0x000fe200078e0006 */
[--C-:B------:R-:W-:Y:S01]  /*6340*/  SHF.R.U64 R33, R10, 0x10, R11.reuse ;  /* 0x000000100a217819 */ /* 0x100fe2000000120b */
[----:B------:R-:W-:Y:S01]  /*6350*/  IMAD.MOV.U32 R32, RZ, RZ, R12 ;  /* 0x000000ffff207224 */ /* 0x000fe200078e000c */
[----:B------:R-:W-:Y:S01]  /*6360*/  SHF.R.U32.HI R20, RZ, 0x10, R11 ;  /* 0x00000010ff147819 */ /* 0x000fe2000001160b */
[----:B------:R-:W-:Y:S01]  /*6370*/  IMAD R3, R3, 0x2, R18 ;  /* 0x0000000203037824 */ /* 0x000fe200078e0212 */
[----:B------:R-:W-:Y:S01]  /*6380*/  SHF.R.U64 R35, R6, 0x10, R7 ;  /* 0x0000001006237819 */ /* 0x000fe20000001207 */
[--C-:B------:R-:W-:Y:S01]  /*6390*/  IMAD.MOV.U32 R11, RZ, RZ, R13.reuse ;  /* 0x000000ffff0b7224 */ /* 0x100fe200078e000d */
[----:B------:R-:W-:Y:S01]  /*63a0*/  SHF.R.U64 R34, R12, 0x10, R13 ;  /* 0x000000100c227819 */ /* 0x000fe2000000120d */
[----:B------:R-:W-:Y:S01]  /*63b0*/  IMAD.MOV.U32 R10, RZ, RZ, R7 ;  /* 0x000000ffff0a7224 */ /* 0x000fe200078e0007 */
[----:B------:R-:W-:Y:S01]  /*63c0*/  SHF.R.U32.HI R12, RZ, 0x10, R13 ;  /* 0x00000010ff0c7819 */ /* 0x000fe2000001160d */
[----:B------:R-:W-:Y:S01]  /*63d0*/  IMAD.MOV.U32 R30, RZ, RZ, R8 ;  /* 0x000000ffff1e7224 */ /* 0x000fe200078e0008 */
[----:B------:R-:W-:Y:S01]  /*63e0*/  SHF.R.U32.HI R7, RZ, 0x10, R7 ;  /* 0x00000010ff077819 */ /* 0x000fe20000011607 */
[----:B----4-:R-:W-:Y:S01]  /*63f0*/  VIADD R4, R3, 0x18400 ;  /* 0x0001840003047836 */ /* 0x010fe20000000000 */
[----:B-1----:R-:W-:Y:S01]  /*6400*/  VIMNMX R27, R5, 0x80, PT ;  /* 0x00000080051b7848 */ /* 0x002fe20003fe0100 */
[--C-:B------:R-:W-:Y:S01]  /*6410*/  IMAD.MOV.U32 R6, RZ, RZ, R9.reuse ;  /* 0x000000ffff067224 */ /* 0x100fe200078e0009 */
[----:B------:R-:W-:Y:S01]  /*6420*/  BSSY B1, `(.L_x_693) ;  /* 0x000000e000017945 */ /* 0x000fe20003800000 */
[----:B--2---:R-:W-:Y:S01]  /*6430*/  VIADD R0, R3, 0x18440 ;  /* 0x0001844003007836 */ /* 0x004fe20000000000 */
[--C-:B------:R-:W-:Y:S01]  /*6440*/  SHF.R.U64 R36, R8, 0x10, R9.reuse ;  /* 0x0000001008247819 */ /* 0x100fe20000001209 */
[----:B------:R-:W-:Y:S01]  /*6450*/  @P1 VIADD R0, R4, 0xffffffc0 ;  /* 0xffffffc004001836 */ /* 0x000fe20000000000 */
[----:B------:R-:W-:-:S02]  /*6460*/  SHF.R.U32.HI R8, RZ, 0x10, R9 ;  /* 0x00000010ff087819 */ /* 0x000fc40000011609 */
[----:B------:R-:W-:Y:S02]  /*6470*/  PRMT R31, R31, 0x5410, R14 ;  /* 0x000054101f1f7816 */ /* 0x000fe4000000000e */
[----:B------:R-:W-:Y:S02]  /*6480*/  PRMT R33, R33, 0x5410, R20 ;  /* 0x0000541021217816 */ /* 0x000fe40000000014 */
[----:B------:R-:W-:Y:S02]  /*6490*/  PRMT R32, R32, 0x5410, R11 ;  /* 0x0000541020207816 */ /* 0x000fe4000000000b */
[----:B------:R-:W-:Y:S02]  /*64a0*/  PRMT R34, R34, 0x5410, R12 ;  /* 0x0000541022227816 */ /* 0x000fe4000000000c */
[----:B------:R-:W-:Y:S02]  /*64b0*/  ISETP.GE.AND P1, PT, R19, R27, PT ;  /* 0x0000001b1300720c */ /* 0x000fe40003f26270 */
[----:B------:R-:W-:-:S02]  /*64c0*/  PRMT R29, R29, 0x5410, R10 ;  /* 0x000054101d1d7816 */ /* 0x000fc4000000000a */
[----:B------:R-:W-:Y:S02]  /*64d0*/  PRMT R35, R35, 0x5410, R7 ;  /* 0x0000541023237816 */ /* 0x000fe40000000007 */
[----:B------:R-:W-:Y:S01]  /*64e0*/  PRMT R30, R30, 0x5410, R6 ;  /* 0x000054101e1e7816 */ /* 0x000fe20000000006 */
[----:B0-----:R-:W-:Y:S06]  /*64f0*/  @!P0 BRA `(.L_x_694) ;  /* 0x0000010400808947 */ /* 0x001fec0003800000 */
.L_x_926:
[----:B------:R-:W-:Y:S05]  /*6500*/  BSYNC B1 ;  /* 0x0000000000017941 */ /* 0x000fea0003800000 */
.L_x_693:
[----:B------:R-:W-:Y:S01]  /*6510*/  BSSY B1, `(.L_x_695) ;  /* 0x0000056000017945 */ /* 0x000fe20003800000 */
[----:B------:R-:W-:-:S03]  /*6520*/  PRMT R36, R36, 0x5410, R8 ;  /* 0x0000541024247816 */ /* 0x000fc60000000008 */
[----:B------:R-:W-:Y:S05]  /*6530*/  @P1 BRA `(.L_x_696) ;  /* 0x00000004004c1947 */ /* 0x000fea0003800000 */
[----:B------:R-:W1:Y:S01]  /*6540*/  LDC R5, c[0x0][0x3f4] ;  /* 0x0000fd00ff057b82 */ /* 0x000e620000000800 */
[----:B------:R-:W-:Y:S01]  /*6550*/  BSSY B2, `(.L_x_697) ;  /* 0x000002a000027945 */ /* 0x000fe20003800000 */
[-C--:B-1----:R-:W-:Y:S02]  /*6560*/  ISETP.GE.AND P0, PT, R22, R5.reuse, PT ;  /* 0x000000051600720c */ /* 0x082fe40003f06270 */
[----:B------:R-:W-:-:S11]  /*6570*/  ISETP.GE.AND P1, PT, R202, R5, PT ;  /* 0x00000005ca00720c */ /* 0x000fd60003f26270 */
[----:B------:R-:W-:Y:S05]  /*6580*/  @P0 BRA `(.L_x_698) ;  /* 0x0000000000980947 */ /* 0x000fea0003800000 */
[----:B------:R-:W1:Y:S01]  /*6590*/  LDS.128 R4, [R3+0x18400] ;  /* 0x0184000003047984 */ /* 0x000e620000000c00 */
[----:B0-----:R-:W-:Y:S02]  /*65a0*/  HADD2.F32 R15, -RZ, R29.H0_H0 ;  /* 0x2000001dff0f7230 */ /* 0x001fe40000004100 */
[----:B------:R-:W-:Y:S02]  /*65b0*/  HADD2.F32 R13, -RZ, R31.H0_H0 ;  /* 0x2000001fff0d7230 */ /* 0x000fe40000004100 */
[----:B------:R-:W-:Y:S02]  /*65c0*/  HADD2.F32 R12, -RZ, R33.H0_H0 ;  /* 0x20000021ff0c7230 */ /* 0x000fe40000004100 */
[----:B------:R-:W-:Y:S02]  /*65d0*/  HADD2.F32 R14, -RZ, R35.H0_H0 ;  /* 0x20000023ff0e7230 */ /* 0x000fe40000004100 */
[--C-:B-1----:R-:W-:Y:S02]  /*65e0*/  HADD2.F32 R8, -RZ, R4.reuse.H0_H0 ;  /* 0x20000004ff087230 */ /* 0x102fe40000004100 */
[----:B------:R-:W-:-:S02]  /*65f0*/  HADD2.F32 R4, -RZ, R4.H1_H1 ;  /* 0x30000004ff047230 */ /* 0x000fc40000004100 */
[--C-:B------:R-:W-:Y:S02]  /*6600*/  HADD2.F32 R9, -RZ, R5.reuse.H0_H0 ;  /* 0x20000005ff097230 */ /* 0x100fe40000004100 */
[----:B------:R-:W-:Y:S02]  /*6610*/  HADD2.F32 R5, -RZ, R5.H1_H1 ;  /* 0x30000005ff057230 */ /* 0x000fe40000004100 */
[C---:B------:R-:W-:Y:S01]  /*6620*/  FMUL.FTZ R21, R4.reuse, R15 ;  /* 0x0000000f04157220 */ /* 0x040fe20000410000 */
[-C--:B------:R-:W-:Y:S01]  /*6630*/  FMUL.FTZ R4, R4, R13.reuse ;  /* 0x0000000d04047220 */ /* 0x080fe20000410000 */
[--C-:B------:R-:W-:Y:S02]  /*6640*/  HADD2.F32 R10, -RZ, R6.reuse.H0_H0 ;  /* 0x20000006ff0a7230 */ /* 0x100fe40000004100 */
[----:B------:R-:W-:Y:S02]  /*6650*/  HADD2.F32 R11, -RZ, R7.H0_H0 ;  /* 0x20000007ff0b7230 */ /* 0x000fe40000004100 */
[C---:B------:R-:W-:Y:S01]  /*6660*/  FMUL.FTZ R24, R5.reuse, R14 ;  /* 0x0000000e05187220 */ /* 0x040fe20000410000 */
[C---:B------:R-:W-:Y:S01]  /*6670*/  FFMA.FTZ R21, R8.reuse, R13, -R21 ;  /* 0x0000000d08157223 */ /* 0x040fe20000010815 */
[----:B------:R-:W-:Y:S01]  /*6680*/  FFMA.FTZ R20, R8, R15, R4 ;  /* 0x0000000f08147223 */ /* 0x000fe20000010004 */
[----:B------:R-:W-:Y:S01]  /*6690*/  FMUL.FTZ R26, R5, R12 ;  /* 0x0000000c051a7220 */ /* 0x000fe20000410000 */
[----:B------:R-:W-:-:S02]  /*66a0*/  HADD2.F32 R6, -RZ, R6.H1_H1 ;  /* 0x30000006ff067230 */ /* 0x000fc40000004100 */
[C---:B------:R-:W-:Y:S01]  /*66b0*/  FFMA.FTZ R24, R9.reuse, R12, -R24 ;  /* 0x0000000c09187223 */ /* 0x040fe20000010818 */
[----:B------:R-:W-:Y:S02]  /*66c0*/  HADD2.F32 R7, -RZ, R7.H1_H1 ;  /* 0x30000007ff077230 */ /* 0x000fe40000004100 */
[----:B------:R-:W-:Y:S01]  /*66d0*/  FFMA.FTZ R9, R9, R14, R26 ;  /* 0x0000000e09097223 */ /* 0x000fe2000001001a */
[----:B------:R-:W-:Y:S02]  /*66e0*/  HADD2.F32 R13, -RZ, R29.H1_H1 ;  /* 0x3000001dff0d7230 */ /* 0x000fe40000004100 */
[----:B------:R-:W-:Y:S02]  /*66f0*/  HADD2.F32 R5, -RZ, R31.H1_H1 ;  /* 0x3000001fff057230 */ /* 0x000fe40000004100 */
[----:B------:R-:W-:Y:S02]  /*6700*/  HADD2.F32 R8, -RZ, R35.H1_H1 ;  /* 0x30000023ff087230 */ /* 0x000fe40000004100 */
[----:B------:R-:W-:Y:S01]  /*6710*/  FMUL.FTZ R15, R6, R13 ;  /* 0x0000000d060f7220 */ /* 0x000fe20000410000 */
[----:B------:R-:W-:-:S02]  /*6720*/  HADD2.F32 R4, -RZ, R33.H1_H1 ;  /* 0x30000021ff047230 */ /* 0x000fc40000004100 */
[-C--:B------:R-:W-:Y:S01]  /*6730*/  FMUL.FTZ R12, R6, R5.reuse ;  /* 0x00000005060c7220 */ /* 0x080fe20000410000 */
[C---:B------:R-:W-:Y:S01]  /*6740*/  FMUL.FTZ R14, R7.reuse, R8 ;  /* 0x00000008070e7220 */ /* 0x040fe20000410000 */
[C---:B------:R-:W-:Y:S01]  /*6750*/  FFMA.FTZ R6, R10.reuse, R5, -R15 ;  /* 0x000000050a067223 */ /* 0x040fe2000001080f */
[-C--:B------:R-:W-:Y:S01]  /*6760*/  FMUL.FTZ R25, R7, R4.reuse ;  /* 0x0000000407197220 */ /* 0x080fe20000410000 */
[----:B------:R-:W-:Y:S01]  /*6770*/  FFMA.FTZ R13, R10, R13, R12 ;  /* 0x0000000d0a0d7223 */ /* 0x000fe2000001000c */
[C---:B------:R-:W-:Y:S01]  /*6780*/  FFMA.FTZ R7, R11.reuse, R4, -R14 ;  /* 0x000000040b077223 */ /* 0x040fe2000001080e */
[----:B------:R-:W-:Y:S01]  /*6790*/  F2FP.F16.F32.PACK_AB R4, R20, R21 ;  /* 0x000000151404723e */ /* 0x000fe200000000ff */
[----:B------:R-:W-:Y:S01]  /*67a0*/  FFMA.FTZ R8, R11, R8, R25 ;  /* 0x000000080b087223 */ /* 0x000fe20000010019 */
[----:B------:R-:W-:Y:S02]  /*67b0*/  F2FP.F16.F32.PACK_AB R5, R9, R24 ;  /* 0x000000180905723e */ /* 0x000fe400000000ff */
[----:B------:R-:W-:-:S02]  /*67c0*/  F2FP.F16.F32.PACK_AB R6, R13, R6 ;  /* 0x000000060d06723e */ /* 0x000fc400000000ff */
[----:B------:R-:W-:-:S05]  /*67d0*/  F2FP.F16.F32.PACK_AB R7, R8, R7 ;  /* 0x000000070807723e */ /* 0x000fca00000000ff */
[----:B------:R1:W-:Y:S02]  /*67e0*/  STS.128 [R3+0x18400], R4 ;  /* 0x0184000403007388 */ /* 0x0003e40000000c00 */
.L_x_698:
[----:B------:R-:W-:Y:S05]  /*67f0*/  BSYNC B2 ;  /* 0x0000000000027941 */ /* 0x000fea0003800000 */
.L_x_697:
[----:B------:R-:W-:Y:S05]  /*6800*/  @P1 BRA `(.L_x_696) ;  /* 0x0000000000981947 */ /* 0x000fea0003800000 */
[----:B-1----:R-:W1:Y:S01]  /*6810*/  LDS.128 R4, [R0] ;  /* 0x0000000000047984 */ /* 0x002e620000000c00 */
        /* <DEDUP_REMOVED lines=36> */
[----:B------:R2:W-:Y:S02]  /*6a60*/  STS.128 [R0], R4 ;  /* 0x0000000400007388 */ /* 0x0005e40000000c00 */
.L_x_696:
[----:B------:R-:W-:Y:S05]  /*6a70*/  BSYNC B1 ;  /* 0x0000000000017941 */ /* 0x000fea0003800000 */
.L_x_695:
[----:B------:R-:W-:-:S13]  /*6a80*/  ISETP.GE.AND P0, PT, R222, R27, PT ;  /* 0x0000001bde00720c */ /* 0x000fda0003f06270 */
[----:B------:R-:W-:Y:S05]  /*6a90*/  @P0 BRA `(.L_x_699) ;  /* 0x0000001400080947 */ /* 0x000fea0003800000 */
[----:B-12---:R-:W1:Y:S01]  /*6aa0*/  LDC R5, c[0x0][0x3f4] ;  /* 0x0000fd00ff057b82 */ /* 0x006e620000000800 */
[----:B------:R-:W-:Y:S01]  /*6ab0*/  BSSY B1, `(.L_x_700) ;  /* 0x000002a000017945 */ /* 0x000fe20003800000 */
[-C--:B-1----:R-:W-:Y:S02]  /*6ac0*/  ISETP.GE.AND P0, PT, R22, R5.reuse, PT ;  /* 0x000000051600720c */ /* 0x082fe40003f06270 */
[----:B------:R-:W-:-:S11]  /*6ad0*/  ISETP.GE.AND P1, PT, R202, R5, PT ;  /* 0x00000005ca00720c */ /* 0x000fd60003f26270 */
[----:B------:R-:W-:Y:S05]  /*6ae0*/  @P0 BRA `(.L_x_701) ;  /* 0x0000000000980947 */ /* 0x000fea0003800000 */
[----:B------:R-:W1:Y:S01]  /*6af0*/  LDS.128 R4, [R3+0x1a400] ;  /* 0x01a4000003047984 */ /* 0x000e620000000c00 */
[----:B------:R-:W-:Y:S02]  /*6b00*/  HADD2.F32 R14, -RZ, R31.H0_H0 ;  /* 0x2000001fff0e7230 */ /* 0x000fe40000004100 */
[----:B------:R-:W-:Y:S02]  /*6b10*/  HADD2.F32 R20, -RZ, R29.H0_H0 ;  /* 0x2000001dff147230 */ /* 0x000fe40000004100 */
[----:B------:R-:W-:Y:S02]  /*6b20*/  HADD2.F32 R25, -RZ, R35.H0_H0 ;  /* 0x20000023ff197230 */ /* 0x000fe40000004100 */
[----:B------:R-:W-:Y:S02]  /*6b30*/  HADD2.F32 R21, -RZ, R33.H0_H0 ;  /* 0x20000021ff157230 */ /* 0x000fe40000004100 */
[----:B------:R-:W-:Y:S02]  /*6b40*/  HADD2.F32 R24, -RZ, R29.H1_H1 ;  /* 0x3000001dff187230 */ /* 0x000fe40000004100 */
[----:B------:R-:W-:-:S02]  /*6b50*/  HADD2.F32 R27, -RZ, R35.H1_H1 ;  /* 0x30000023ff1b7230 */ /* 0x000fc40000004100 */
[--C-:B-1----:R-:W-:Y:S02]  /*6b60*/  HADD2.F32 R8, -RZ, R4.reuse.H0_H0 ;  /* 0x20000004ff087230 */ /* 0x102fe40000004100 */
[----:B------:R-:W-:Y:S02]  /*6b70*/  HADD2.F32 R4, -RZ, R4.H1_H1 ;  /* 0x30000004ff047230 */ /* 0x000fe40000004100 */
[--C-:B------:R-:W-:Y:S02]  /*6b80*/  HADD2.F32 R9, -RZ, R5.reuse.H0_H0 ;  /* 0x20000005ff097230 */ /* 0x100fe40000004100 */
[----:B------:R-:W-:Y:S02]  /*6b90*/  HADD2.F32 R5, -RZ, R5.H1_H1 ;  /* 0x30000005ff057230 */ /* 0x000fe40000004100 */
[-C--:B------:R-:W-:Y:S01]  /*6ba0*/  FMUL.FTZ R13, R20, R4.reuse ;  /* 0x00000004140d7220 */ /* 0x080fe20000410000 */
[----:B0-----:R-:W-:Y:S01]  /*6bb0*/  FMUL.FTZ R15, R14, R4 ;  /* 0x000000040e0f7220 */ /* 0x001fe20000410000 */
[----:B------:R-:W-:-:S02]  /*6bc0*/  HADD2.F32 R10, -RZ, R6.H0_H0 ;  /* 0x20000006ff0a7230 */ /* 0x000fc40000004100 */
[-C--:B------:R-:W-:Y:S01]  /*6bd0*/  FMUL.FTZ R12, R25, R5.reuse ;  /* 0x00000005190c7220 */ /* 0x080fe20000410000 */
[-C--:B------:R-:W-:Y:S01]  /*6be0*/  FFMA.FTZ R4, R14, R8.reuse, -R13 ;  /* 0x000000080e047223 */ /* 0x080fe2000001080d */
[----:B------:R-:W-:Y:S01]  /*6bf0*/  FFMA.FTZ R15, R20, R8, R15 ;  /* 0x00000008140f7223 */ /* 0x000fe2000001000f */
[C---:B------:R-:W-:Y:S01]  /*6c00*/  FMUL.FTZ R8, R21.reuse, R5 ;  /* 0x0000000515087220 */ /* 0x040fe20000410000 */
[--C-:B------:R-:W-:Y:S02]  /*6c10*/  HADD2.F32 R11, -RZ, R7.reuse.H0_H0 ;  /* 0x20000007ff0b7230 */ /* 0x100fe40000004100 */
[-C--:B------:R-:W-:Y:S01]  /*6c20*/  FFMA.FTZ R5, R21, R9.reuse, -R12 ;  /* 0x0000000915057223 */ /* 0x080fe2000001080c */
[----:B------:R-:W-:Y:S02]  /*6c30*/  HADD2.F32 R6, -RZ, R6.H1_H1 ;  /* 0x30000006ff067230 */ /* 0x000fe40000004100 */
[----:B------:R-:W-:Y:S01]  /*6c40*/  FFMA.FTZ R8, R25, R9, R8 ;  /* 0x0000000919087223 */ /* 0x000fe20000010008 */
[----:B------:R-:W-:Y:S01]  /*6c50*/  HADD2.F32 R7, -RZ, R7.H1_H1 ;  /* 0x30000007ff077230 */ /* 0x000fe20000004100 */
[----:B------:R-:W-:Y:S01]  /*6c60*/  F2FP.F16.F32.PACK_AB R4, R15, R4 ;  /* 0x000000040f04723e */ /* 0x000fe200000000ff */
[----:B------:R-:W-:-:S02]  /*6c70*/  HADD2.F32 R20, -RZ, R31.H1_H1 ;  /* 0x3000001fff147230 */ /* 0x000fc40000004100 */
[-C--:B------:R-:W-:Y:S01]  /*6c80*/  FMUL.FTZ R9, R24, R6.reuse ;  /* 0x0000000618097220 */ /* 0x080fe20000410000 */
[----:B------:R-:W-:Y:S02]  /*6c90*/  HADD2.F32 R21, -RZ, R33.H1_H1 ;  /* 0x30000021ff157230 */ /* 0x000fe40000004100 */
[----:B------:R-:W-:Y:S01]  /*6ca0*/  FMUL.FTZ R12, R27, R7 ;  /* 0x000000071b0c7220 */ /* 0x000fe20000410000 */
[----:B------:R-:W-:Y:S01]  /*6cb0*/  F2FP.F16.F32.PACK_AB R5, R8, R5 ;  /* 0x000000050805723e */ /* 0x000fe200000000ff */
[C---:B------:R-:W-:Y:S01]  /*6cc0*/  FMUL.FTZ R13, R20.reuse, R6 ;  /* 0x00000006140d7220 */ /* 0x040fe20000410000 */
[-C--:B------:R-:W-:Y:S01]  /*6cd0*/  FFMA.FTZ R6, R20, R10.reuse, -R9 ;  /* 0x0000000a14067223 */ /* 0x080fe20000010809 */
[C---:B------:R-:W-:Y:S01]  /*6ce0*/  FMUL.FTZ R14, R21.reuse, R7 ;  /* 0x00000007150e7220 */ /* 0x040fe20000410000 */
[-C--:B------:R-:W-:Y:S01]  /*6cf0*/  FFMA.FTZ R7, R21, R11.reuse, -R12 ;  /* 0x0000000b15077223 */ /* 0x080fe2000001080c */
[----:B------:R-:W-:Y:S02]  /*6d00*/  FFMA.FTZ R13, R24, R10, R13 ;  /* 0x0000000a180d7223 */ /* 0x000fe4000001000d */
[----:B------:R-:W-:-:S03]  /*6d10*/  FFMA.FTZ R14, R27, R11, R14 ;  /* 0x0000000b1b0e7223 */ /* 0x000fc6000001000e */
[----:B------:R-:W-:Y:S02]  /*6d20*/  F2FP.F16.F32.PACK_AB R6, R13, R6 ;  /* 0x000000060d06723e */ /* 0x000fe400000000ff */
[----:B------:R-:W-:-:S05]  /*6d30*/  F2FP.F16.F32.PACK_AB R7, R14, R7 ;  /* 0x000000070e07723e */ /* 0x000fca00000000ff */
[----:B------:R1:W-:Y:S02]  /*6d40*/  STS.128 [R3+0x1a400], R4 ;  /* 0x01a4000403007388 */ /* 0x0003e40000000c00 */
.L_x_701:
[----:B------:R-:W-:Y:S05]  /*6d50*/  BSYNC B1 ;  /* 0x0000000000017941 */ /* 0x000fea0003800000 */
.L_x_700:
[----:B------:R-:W-:Y:S05]  /*6d60*/  @P1 BRA `(.L_x_699) ;  /* 0x0000001000541947 */ /* 0x000fea0003800000 */
[----:B-1----:R-:W1:Y:S01]  /*6d70*/  LDS.128 R4, [R0+0x2000] ;  /* 0x0020000000047984 */ /* 0x002e620000000c00 */
[----:B0-----:R-:W-:Y:S02]  /*6d80*/  HADD2.F32 R15, -RZ, R30.H0_H0 ;  /* 0x2000001eff0f7230 */ /* 0x001fe40000004100 */
[----:B------:R-:W-:Y:S02]  /*6d90*/  HADD2.F32 R13, -RZ, R32.H0_H0 ;  /* 0x20000020ff0d7230 */ /* 0x000fe40000004100 */
[----:B------:R-:W-:Y:S02]  /*6da0*/  HADD2.F32 R20, -RZ, R36.H0_H0 ;  /* 0x20000024ff147230 */ /* 0x000fe40000004100 */
[----:B------:R-:W-:Y:S02]  /*6db0*/  HADD2.F32 R14, -RZ, R34.H0_H0 ;  /* 0x20000022ff0e7230 */ /* 0x000fe40000004100 */
[----:B------:R-:W-:Y:S02]  /*6dc0*/  HADD2.F32 R24, -RZ, R36.H1_H1 ;  /* 0x30000024ff187230 */ /* 0x000fe40000004100 */
[----:B-1----:R-:W-:-:S02]  /*6dd0*/  HADD2.F32 R3, -RZ, R4.H0_H0 ;  /* 0x20000004ff037230 */ /* 0x002fc40000004100 */
[----:B------:R-:W-:Y:S02]  /*6de0*/  HADD2.F32 R4, -RZ, R4.H1_H1 ;  /* 0x30000004ff047230 */ /* 0x000fe40000004100 */
[--C-:B------:R-:W-:Y:S02]  /*6df0*/  HADD2.F32 R8, -RZ, R5.reuse.H0_H0 ;  /* 0x20000005ff087230 */ /* 0x100fe40000004100 */
[----:B------:R-:W-:Y:S02]  /*6e00*/  HADD2.F32 R5, -RZ, R5.H1_H1 ;  /* 0x30000005ff057230 */ /* 0x000fe40000004100 */
[-C--:B------:R-:W-:Y:S01]  /*6e10*/  FMUL.FTZ R12, R15, R4.reuse ;  /* 0x000000040f0c7220 */ /* 0x080fe20000410000 */
[C---:B------:R-:W-:Y:S01]  /*6e20*/  FMUL.FTZ R4, R13.reuse, R4 ;  /* 0x000000040d047220 */ /* 0x040fe20000410000 */
[----:B------:R-:W-:Y:S02]  /*6e30*/  HADD2.F32 R9, -RZ, R6.H0_H0 ;  /* 0x20000006ff097230 */ /* 0x000fe40000004100 */
[----:B------:R-:W-:Y:S01]  /*6e40*/  FMUL.FTZ R11, R20, R5 ;  /* 0x00000005140b7220 */ /* 0x000fe20000410000 */
[----:B------:R-:W-:Y:S01]  /*6e50*/  FFMA.FTZ R12, R13, R3, -R12 ;  /* 0x000000030d0c7223 */ /* 0x000fe2000001080c */
[----:B------:R-:W-:-:S02]  /*6e60*/  HADD2.F32 R10, -RZ, R7.H0_H0 ;  /* 0x20000007ff0a7230 */ /* 0x000fc40000004100 */
[----:B------:R-:W-:Y:S01]  /*6e70*/  FFMA.FTZ R3, R15, R3, R4 ;  /* 0x000000030f037223 */ /* 0x000fe20000010004 */
[----:B------:R-:W-:Y:S02]  /*6e80*/  HADD2.F32 R6, -RZ, R6.H1_H1 ;  /* 0x30000006ff067230 */ /* 0x000fe40000004100 */
[C---:B------:R-:W-:Y:S01]  /*6e90*/  FMUL.FTZ R5, R14.reuse, R5 ;  /* 0x000000050e057220 */ /* 0x040fe20000410000 */
[----:B------:R-:W-:Y:S02]  /*6ea0*/  HADD2.F32 R7, -RZ, R7.H1_H1 ;  /* 0x30000007ff077230 */ /* 0x000fe40000004100 */
[-C--:B------:R-:W-:Y:S01]  /*6eb0*/  FFMA.FTZ R11, R14, R8.reuse, -R11 ;  /* 0x000000080e0b7223 */ /* 0x080fe2000001080b */
[----:B------:R-:W-:Y:S02]  /*6ec0*/  HADD2.F32 R15, -RZ, R30.H1_H1 ;  /* 0x3000001eff0f7230 */ /* 0x000fe40000004100 */
[----:B------:R-:W-:Y:S01]  /*6ed0*/  FFMA.FTZ R8, R20, R8, R5 ;  /* 0x0000000814087223 */ /* 0x000fe20000010005 */
[----:B------:R-:W-:-:S02]  /*6ee0*/  HADD2.F32 R13, -RZ, R32.H1_H1 ;  /* 0x30000020ff0d7230 */ /* 0x000fc40000004100 */
[-C--:B------:R-:W-:Y:S01]  /*6ef0*/  FMUL.FTZ R5, R24, R7.reuse ;  /* 0x0000000718057220 */ /* 0x080fe20000410000 */
[----:B------:R-:W-:Y:S02]  /*6f00*/  HADD2.F32 R14, -RZ, R34.H1_H1 ;  /* 0x30000022ff0e7230 */ /* 0x000fe40000004100 */
[----:B------:R-:W-:Y:S01]  /*6f10*/  FMUL.FTZ R4, R15, R6 ;  /* 0x000000060f047220 */ /* 0x000fe20000410000 */
[----:B------:R-:W-:Y:S01]  /*6f20*/  F2FP.F16.F32.PACK_AB R12, R3, R12 ;  /* 0x0000000c030c723e */ /* 0x000fe200000000ff */
[C---:B------:R-:W-:Y:S01]  /*6f30*/  FMUL.FTZ R6, R13.reuse, R6 ;  /* 0x000000060d067220 */ /* 0x040fe20000410000 */
[C---:B------:R-:W-:Y:S01]  /*6f40*/  FMUL.FTZ R7, R14.reuse, R7 ;  /* 0x000000070e077220 */ /* 0x040fe20000410000 */
[-C--:B------:R-:W-:Y:S01]  /*6f50*/  FFMA.FTZ R4, R13, R9.reuse, -R4 ;  /* 0x000000090d047223 */ /* 0x080fe20000010804 */
[-C--:B------:R-:W-:Y:S01]  /*6f60*/  FFMA.FTZ R5, R14, R10.reuse, -R5 ;  /* 0x0000000a0e057223 */ /* 0x080fe20000010805 */
[----:B------:R-:W-:Y:S01]  /*6f70*/  FFMA.FTZ R9, R15, R9, R6 ;  /* 0x000000090f097223 */ /* 0x000fe20000010006 */
[----:B------:R-:W-:Y:S01]  /*6f80*/  FFMA.FTZ R10, R24, R10, R7 ;  /* 0x0000000a180a7223 */ /* 0x000fe20000010007 */
[----:B------:R-:W-:-:S03]  /*6f90*/  F2FP.F16.F32.PACK_AB R13, R8, R11 ;  /* 0x0000000b080d723e */ /* 0x000fc600000000ff */
[----:B------:R-:W-:Y:S02]  /*6fa0*/  F2FP.F16.F32.PACK_AB R14, R9, R4 ;  /* 0x00000004090e723e */ /* 0x000fe400000000ff */
[----:B------:R-:W-:-:S05]  /*6fb0*/  F2FP.F16.F32.PACK_AB R15, R10, R5 ;  /* 0x000000050a0f723e */ /* 0x000fca00000000ff */
[----:B------:R3:W-:Y:S01]  /*6fc0*/  STS.128 [R0+0x2000], R12 ;  /* 0x0020000c00007388 */ /* 0x0007e20000000c00 */
[----:B------:R-:W-:Y:S05]  /*6fd0*/  BRA `(.L_x_699) ;  /* 0x0000000c00b87947 */ /* 0x000fea0003800000 */
.L_x_689:
[----:B------:R-:W-:-:S03]  /*6fe0*/  UMOV UR4, 0xffffffff ;  /* 0xffffffff00047882 */ /* 0x000fc60000000000 */
[----:B------:R-:W-:Y:S05]  /*6ff0*/  BRA.DIV UR4, `(.L_x_702) ;  /* 0x000000fa04d47947 */ /* 0x000fea000b800000 */
[----:B------:R1:W2:Y:S04]  /*7000*/  SHFL.IDX PT, R0, R25, RZ, 0x1c1f ;  /* 0x001c1fff19007589 */ /* 0x0002a800000e0000 */
[----:B------:R1:W3:Y:S04]  /*7010*/  SHFL.IDX PT, R3, R24, RZ, 0x1c1f ;  /* 0x001c1fff18037589 */ /* 0x0002e800000e0000 */
[----:B------:R1:W4:Y:S04]  /*7020*/  SHFL.IDX PT, R4, R27, RZ, 0x1c1f ;  /* 0x001c1fff1b047589 */ /* 0x00032800000e0000 */
[----:B------:R1:W0:Y:S02]  /*7030*/  SHFL.IDX PT, R14, R26, RZ, 0x1c1f ;  /* 0x001c1fff1a0e7589 */ /* 0x00022400000e0000 */
.L_x_932:
[----:B------:R-:W-:Y:S01]  /*7040*/  ULDC UR4, c[0x0][0x448] ;  /* 0x0001120000047ab9 */ /* 0x000fe20000000800 */
[----:B------:R-:W-:Y:S01]  /*7050*/  LEA.HI R7, R223, R223, RZ, 0x1 ;  /* 0x000000dfdf077211 */ /* 0x000fe200078f08ff */
[----:B------:R-:W-:Y:S01]  /*7060*/  IMAD R6, R39, UR4, RZ ;  /* 0x0000000427067c24 */ /* 0x000fe2000f8e02ff */
[----:B------:R-:W-:Y:S01]  /*7070*/  BSSY B1, `(.L_x_703) ;  /* 0x0000017000017945 */ /* 0x000fe20003800000 */
[----:B------:R-:W-:Y:S02]  /*7080*/  CS2R R10, SRZ ;  /* 0x00000000000a7805 */ /* 0x000fe4000001ff00 */
[----:B------:R-:W-:Y:S02]  /*7090*/  LOP3.LUT R8, R7, 0xfffffffe, RZ, 0xc0, !PT ;  /* 0xfffffffe07087812 */ /* 0x000fe400078ec0ff */
[----:B-1----:R-:W-:Y:S02]  /*70a0*/  CS2R R26, SRZ ;  /* 0x00000000001a7805 */ /* 0x002fe4000001ff00 */
[----:B------:R-:W-:Y:S01]  /*70b0*/  ISETP.GE.AND P0, PT, R5, R6, PT ;  /* 0x000000060500720c */ /* 0x000fe20003f06270 */
[----:B------:R-:W-:Y:S01]  /*70c0*/  IMAD R5, R89, -0x80, R6 ;  /* 0xffffff8059057824 */ /* 0x000fe200078e0206 */
[----:B------:R-:W-:Y:S01]  /*70d0*/  CS2R R24, SRZ ;  /* 0x0000000000187805 */ /* 0x000fe2000001ff00 */
[----:B------:R-:W-:Y:S01]  /*70e0*/  IMAD.IADD R13, R223, 0x1, -R8 ;  /* 0x00000001df0d7824 */ /* 0x000fe200078e0a08 */
[----:B------:R-:W-:-:S04]  /*70f0*/  CS2R R8, SRZ ;  /* 0x0000000000087805 */ /* 0x000fc8000001ff00 */
[----:B------:R-:W-:-:S05]  /*7100*/  SHF.L.U32 R13, R13, 0x1f, RZ ;  /* 0x0000001f0d0d7819 */ /* 0x000fca00000006ff */
[----:B------:R-:W-:Y:S05]  /*7110*/  @P0 BRA `(.L_x_704) ;  /* 0x0000000000300947 */ /* 0x000fea0003800000 */
[----:B------:R-:W-:Y:S01]  /*7120*/  ULDC UR4, c[0x0][0x3f4] ;  /* 0x0000fd0000047ab9 */ /* 0x000fe20000000800 */
[C---:B------:R-:W-:Y:S01]  /*7130*/  IMAD.SHL.U32 R15, R16.reuse, 0x2, RZ ;  /* 0x00000002100f7824 */ /* 0x040fe200078e00ff */
[C---:B------:R-:W-:Y:S02]  /*7140*/  ISETP.GE.AND P2, PT, R16.reuse, UR4, PT ;  /* 0x0000000410007c0c */ /* 0x040fe4000bf46270 */
[----:B------:R-:W-:Y:S02]  /*7150*/  SHF.L.U64.HI R11, R16, 0x1, R17 ;  /* 0x00000001100b7819 */ /* 0x000fe40000010211 */
[-C--:B---3--:R-:W-:Y:S02]  /*7160*/  IADD3 R6, P0, R3, R15.reuse, RZ ;  /* 0x0000000f03067210 */ /* 0x088fe40007f1e0ff */
[----:B0-----:R-:W-:-:S03]  /*7170*/  IADD3 R14, P1, R14, R15, RZ ;  /* 0x0000000f0e0e7210 */ /* 0x001fc60007f3e0ff */
[--C-:B--2---:R-:W-:Y:S02]  /*7180*/  IMAD.X R7, R0, 0x1, R11.reuse, P0 ;  /* 0x0000000100077824 */ /* 0x104fe400000e060b */
[----:B----4-:R-:W-:Y:S01]  /*7190*/  IMAD.X R15, R4, 0x1, R11, P1 ;  /* 0x00000001040f7824 */ /* 0x010fe200008e060b */
[----:B------:R-:W-:Y:S01]  /*71a0*/  CS2R R10, SRZ ;  /* 0x00000000000a7805 */ /* 0x000fe2000001ff00 */
[----:B------:R-:W-:Y:S06]  /*71b0*/  @P2 BRA `(.L_x_704) ;  /* 0x0000000000082947 */ /* 0x000fec0003800000 */
[----:B------:R1:W5:Y:S04]  /*71c0*/  LD.E.128 R24, desc[UR40][R6.64] ;  /* 0x0000002806187980 */ /* 0x000368000c101d00 */
[----:B------:R1:W5:Y:S02]  /*71d0*/  LD.E.128 R8, desc[UR40][R14.64] ;  /* 0x000000280e087980 */ /* 0x000364000c101d00 */
.L_x_704:
[----:B------:R-:W-:Y:S05]  /*71e0*/  BSYNC B1 ;  /* 0x0000000000017941 */ /* 0x000fea0003800000 */
.L_x_703:
[----:B------:R-:W0:Y:S01]  /*71f0*/  SYNCS.PHASECHK.TRANS64.TRYWAIT P1, [R18+URZ+0x22800], R13 ;  /* 0x0228000d120075a7 */ /* 0x000e22000802017f */
[----:B-----5:R-:W-:Y:S01]  /*7200*/  IMAD.MOV.U32 R39, RZ, RZ, R8 ;  /* 0x000000ffff277224 */ /* 0x020fe200078e0008 */
[--C-:B------:R-:W-:Y:S01]  /*7210*/  SHF.R.U64 R44, R8, 0x10, R9.reuse ;  /* 0x00000010082c7819 */ /* 0x100fe20000001209 */
[----:B------:R-:W-:Y:S01]  /*7220*/  IMAD.MOV.U32 R38, RZ, RZ, R10 ;  /* 0x000000ffff267224 */ /* 0x000fe200078e000a */
[----:B------:R-:W-:Y:S01]  /*7230*/  SHF.R.U32.HI R8, RZ, 0x10, R9 ;  /* 0x00000010ff087819 */ /* 0x000fe20000011609 */
[----:B--2---:R-:W-:Y:S01]  /*7240*/  IMAD.MOV.U32 R0, RZ, RZ, R11 ;  /* 0x000000ffff007224 */ /* 0x004fe200078e000b */
[----:B------:R-:W-:Y:S01]  /*7250*/  VIMNMX R5, R5, 0x80, PT ;  /* 0x0000008005057848 */ /* 0x000fe20003fe0100 */
[----:B------:R-:W-:Y:S01]  /*7260*/  IMAD.MOV.U32 R41, RZ, RZ, R24 ;  /* 0x000000ffff297224 */ /* 0x000fe200078e0018 */
[----:B-1----:R-:W-:Y:S01]  /*7270*/  MOV R7, R25 ;  /* 0x0000001900077202 */ /* 0x002fe20000000f00 */
[----:B------:R-:W-:Y:S01]  /*7280*/  IMAD.MOV.U32 R40, RZ, RZ, R26 ;  /* 0x000000ffff287224 */ /* 0x000fe200078e001a */
[----:B------:R-:W-:Y:S01]  /*7290*/  SHF.R.U64 R42, R24, 0x10, R25 ;  /* 0x00000010182a7819 */ /* 0x000fe20000001219 */
[----:B------:R-:W-:Y:S01]  /*72a0*/  IMAD.MOV.U32 R6, RZ, RZ, R27 ;  /* 0x000000ffff067224 */ /* 0x000fe200078e001b */
[----:B------:R-:W-:Y:S01]  /*72b0*/  SHF.R.U32.HI R12, RZ, 0x10, R25 ;  /* 0x00000010ff0c7819 */ /* 0x000fe20000011619 */
[----:B----4-:R-:W-:Y:S01]  /*72c0*/  IMAD.MOV.U32 R4, RZ, RZ, R9 ;  /* 0x000000ffff047224 */ /* 0x010fe200078e0009 */
[--C-:B------:R-:W-:Y:S01]  /*72d0*/  SHF.R.U64 R43, R26, 0x10, R27.reuse ;  /* 0x000000101a2b7819 */ /* 0x100fe2000000121b */
[----:B------:R-:W-:Y:S01]  /*72e0*/  BSSY B1, `(.L_x_705) ;  /* 0x0000012000017945 */ /* 0x000fe20003800000 */
[----:B---3--:R-:W1:Y:S01]  /*72f0*/  LDC R3, c[0x0][0x3f4] ;  /* 0x0000fd00ff037b82 */ /* 0x008e620000000800 */
[----:B0-----:R-:W-:-:S02]  /*7300*/  SHF.R.U32.HI R14, RZ, 0x10, R27 ;  /* 0x00000010ff0e7819 */ /* 0x001fc4000001161b */
[--C-:B------:R-:W-:Y:S02]  /*7310*/  SHF.R.U64 R45, R10, 0x10, R11.reuse ;  /* 0x000000100a2d7819 */ /* 0x100fe4000000120b */
[----:B------:R-:W-:Y:S02]  /*7320*/  SHF.R.U32.HI R9, RZ, 0x10, R11 ;  /* 0x00000010ff097819 */ /* 0x000fe4000001160b */
[----:B------:R-:W-:Y:S02]  /*7330*/  PRMT R38, R38, 0x5410, R0 ;  /* 0x0000541026267816 */ /* 0x000fe40000000000 */
[----:B------:R-:W-:Y:S02]  /*7340*/  PRMT R41, R41, 0x5410, R7 ;  /* 0x0000541029297816 */ /* 0x000fe40000000007 */
[----:B------:R-:W-:Y:S02]  /*7350*/  PRMT R42, R42, 0x5410, R12 ;  /* 0x000054102a2a7816 */ /* 0x000fe4000000000c */
[----:B------:R-:W-:-:S02]  /*7360*/  PRMT R40, R40, 0x5410, R6 ;  /* 0x0000541028287816 */ /* 0x000fc40000000006 */
[----:B------:R-:W-:Y:S02]  /*7370*/  PRMT R43, R43, 0x5410, R14 ;  /* 0x000054102b2b7816 */ /* 0x000fe4000000000e */
[----:B------:R-:W-:Y:S02]  /*7380*/  PRMT R39, R39, 0x5410, R4 ;  /* 0x0000541027277816 */ /* 0x000fe40000000004 */
[----:B------:R-:W-:Y:S02]  /*7390*/  PRMT R44, R44, 0x5410, R8 ;  /* 0x000054102c2c7816 */ /* 0x000fe40000000008 */
[----:B------:R-:W-:Y:S02]  /*73a0*/  PRMT R45, R45, 0x5410, R9 ;  /* 0x000054102d2d7816 */ /* 0x000fe40000000009 */
[C---:B-1----:R-:W-:Y:S01]  /*73b0*/  ISETP.GE.AND P0, PT, R16.reuse, R3, PT ;  /* 0x000000031000720c */ /* 0x042fe20003f06270 */
[----:B------:R-:W-:-:S03]  /*73c0*/  IMAD.IADD R0, R16, 0x1, R3 ;  /* 0x0000000110007824 */ /* 0x000fc600078e0203 */
[-C--:B------:R-:W-:Y:S02]  /*73d0*/  ISETP.GE.OR P2, PT, R19, R5.reuse, P0 ;  /* 0x000000051300720c */ /* 0x080fe40000746670 */
[----:B------:R-:W-:Y:S01]  /*73e0*/  ISETP.GE.OR P0, PT, R222, R5, P0 ;  /* 0x00000005de00720c */ /* 0x000fe20000706670 */
[----:B------:R-:W-:-:S12]  /*73f0*/  @!P1 BRA `(.L_x_706) ;  /* 0x000000f800449947 */ /* 0x000fd80003800000 */
.L_x_933:
[----:B------:R-:W-:Y:S05]  /*7400*/  BSYNC B1 ;  /* 0x0000000000017941 */ /* 0x000fea0003800000 */
.L_x_705:
[----:B------:R-:W-:Y:S01]  /*7410*/  BSSY B1, `(.L_x_707) ;  /* 0x0000059000017945 */ /* 0x000fe20003800000 */
[----:B------:R-:W-:-:S03]  /*7420*/  LOP3.LUT R3, R0, 0x38, RZ, 0xc0, !PT ;  /* 0x0000003800037812 */ /* 0x000fc600078ec0ff */
[----:B------:R-:W-:Y:S05]  /*7430*/  @P2 BRA `(.L_x_708) ;  /* 0x0000000400582947 */ /* 0x000fea0003800000 */
[----:B------:R-:W-:Y:S02]  /*7440*/  IMAD.SHL.U32 R0, R227, 0x40, RZ ;  /* 0x00000040e3007824 */ /* 0x000fe400078e00ff */
[----:B------:R-:W-:Y:S02]  /*7450*/  HADD2.F32 R26, -RZ, R39.H0_H0 ;  /* 0x20000027ff1a7230 */ /* 0x000fe40000004100 */
[----:B------:R-:W-:Y:S01]  /*7460*/  HADD2.F32 R25, -RZ, R41.H0_H0 ;  /* 0x20000029ff197230 */ /* 0x000fe20000004100 */
[----:B------:R-:W-:Y:S01]  /*7470*/  LOP3.LUT R4, R0, 0x1c0, RZ, 0xc0, !PT ;  /* 0x000001c000047812 */ /* 0x000fe200078ec0ff */
[----:B------:R-:W-:-:S03]  /*7480*/  HADD2.F32 R27, -RZ, R44.H0_H0 ;  /* 0x2000002cff1b7230 */ /* 0x000fc60000004100 */
[----:B------:R-:W-:Y:S02]  /*7490*/  LOP3.LUT R0, R4, 0x38, R16, 0xf8, !PT ;  /* 0x0000003804007812 */ /* 0x000fe400078ef810 */
[----:B------:R-:W-:-:S04]  /*74a0*/  SHF.R.U32.HI R7, RZ, 0x3, R4 ;  /* 0x00000003ff077819 */ /* 0x000fc80000011604 */
[----:B------:R-:W-:-:S05]  /*74b0*/  LOP3.LUT R0, R0, R7, RZ, 0x3c, !PT ;  /* 0x0000000700007212 */ /* 0x000fca00078e3cff */
[----:B------:R-:W-:Y:S01]  /*74c0*/  IMAD R5, R211, 0x200, R0 ;  /* 0x00000200d3057824 */ /* 0x000fe200078e0200 */
[----:B------:R-:W-:-:S03]  /*74d0*/  LOP3.LUT R0, R7, R3, R4, 0x1e, !PT ;  /* 0x0000000307007212 */ /* 0x000fc600078e1e04 */
[----:B------:R-:W-:Y:S02]  /*74e0*/  IMAD R36, R5, 0x2, R18 ;  /* 0x0000000205247824 */ /* 0x000fe400078e0212 */
[----:B------:R-:W-:-:S03]  /*74f0*/  IMAD R9, R211, 0x200, R0 ;  /* 0x00000200d3097824 */ /* 0x000fc600078e0200 */
[----:B------:R-:W1:Y:S01]  /*7500*/  LDS.128 R4, [R36+0x18400] ;  /* 0x0184000024047984 */ /* 0x000e620000000c00 */
[----:B------:R-:W-:-:S05]  /*7510*/  IMAD R37, R9, 0x2, R18 ;  /* 0x0000000209257824 */ /* 0x000fca00078e0212 */
[----:B------:R-:W2:Y:S01]  /*7520*/  LDS.128 R8, [R37+0x18400] ;  /* 0x0184000025087984 */ /* 0x000ea20000000c00 */
[--C-:B-1----:R-:W-:Y:S02]  /*7530*/  HADD2.F32 R0, -RZ, R4.reuse.H0_H0 ;  /* 0x20000004ff007230 */ /* 0x102fe40000004100 */
[----:B------:R-:W-:Y:S02]  /*7540*/  HADD2.F32 R4, -RZ, R4.H1_H1 ;  /* 0x30000004ff047230 */ /* 0x000fe40000004100 */
[----:B------:R-:W-:Y:S02]  /*7550*/  HADD2.F32 R12, -RZ, R5.H0_H0 ;  /* 0x20000005ff0c7230 */ /* 0x000fe40000004100 */
[--C-:B--2---:R-:W-:Y:S02]  /*7560*/  HADD2.F32 R15, -RZ, R8.reuse.H0_H0 ;  /* 0x20000008ff0f7230 */ /* 0x104fe40000004100 */
[----:B------:R-:W-:Y:S02]  /*7570*/  HADD2.F32 R8, -RZ, R8.H1_H1 ;  /* 0x30000008ff087230 */ /* 0x000fe40000004100 */
[----:B------:R-:W-:-:S02]  /*7580*/  HADD2.F32 R20, -RZ, R9.H0_H0 ;  /* 0x20000009ff147230 */ /* 0x000fc40000004100 */
[CC--:B------:R-:W-:Y:S01]  /*7590*/  FMUL.FTZ R29, R15.reuse, R26.reuse ;  /* 0x0000001a0f1d7220 */ /* 0x0c0fe20000410000 */
[----:B------:R-:W-:Y:S01]  /*75a0*/  FMUL.FTZ R31, R15, R25 ;  /* 0x000000190f1f7220 */ /* 0x000fe20000410000 */
[----:B------:R-:W-:Y:S02]  /*75b0*/  HADD2.F32 R15, -RZ, R42.H0_H0 ;  /* 0x2000002aff0f7230 */ /* 0x000fe40000004100 */
[----:B------:R-:W-:Y:S01]  /*75c0*/  FMUL.FTZ R33, R8, R27 ;  /* 0x0000001b08217220 */ /* 0x000fe20000410000 */
[C---:B------:R-:W-:Y:S01]  /*75d0*/  FFMA.FTZ R30, R0.reuse, R25, -R29 ;  /* 0x00000019001e7223 */ /* 0x040fe2000001081d */
[----:B------:R-:W-:Y:S02]  /*75e0*/  HADD2.F32 R29, -RZ, R39.H1_H1 ;  /* 0x30000027ff1d7230 */ /* 0x000fe40000004100 */
[----:B------:R-:W-:Y:S01]  /*75f0*/  FFMA.FTZ R31, R0, R26, R31 ;  /* 0x0000001a001f7223 */ /* 0x000fe2000001001f */
[----:B------:R-:W-:Y:S02]  /*7600*/  HADD2.F32 R25, -RZ, R41.H1_H1 ;  /* 0x30000029ff197230 */ /* 0x000fe40000004100 */
[-C--:B------:R-:W-:Y:S01]  /*7610*/  FMUL.FTZ R35, R8, R15.reuse ;  /* 0x0000000f08237220 */ /* 0x080fe20000410000 */
[----:B------:R-:W-:Y:S01]  /*7620*/  FFMA.FTZ R33, R4, R15, -R33 ;  /* 0x0000000f04217223 */ /* 0x000fe20000010821 */
[----:B------:R-:W-:-:S02]  /*7630*/  HADD2.F32 R9, -RZ, R9.H1_H1 ;  /* 0x30000009ff097230 */ /* 0x000fc40000004100 */
[C---:B------:R-:W-:Y:S01]  /*7640*/  FMUL.FTZ R15, R20.reuse, R29 ;  /* 0x0000001d140f7220 */ /* 0x040fe20000410000 */
[----:B------:R-:W-:Y:S02]  /*7650*/  HADD2.F32 R8, -RZ, R44.H1_H1 ;  /* 0x3000002cff087230 */ /* 0x000fe40000004100 */
[----:B------:R-:W-:Y:S01]  /*7660*/  FMUL.FTZ R26, R20, R25 ;  /* 0x00000019141a7220 */ /* 0x000fe20000410000 */
[----:B------:R-:W-:Y:S02]  /*7670*/  HADD2.F32 R0, -RZ, R42.H1_H1 ;  /* 0x3000002aff007230 */ /* 0x000fe40000004100 */
[----:B------:R-:W-:Y:S01]  /*7680*/  FFMA.FTZ R20, R4, R27, R35 ;  /* 0x0000001b04147223 */ /* 0x000fe20000010023 */
[----:B------:R-:W-:Y:S02]  /*7690*/  HADD2.F32 R5, -RZ, R5.H1_H1 ;  /* 0x30000005ff057230 */ /* 0x000fe40000004100 */
[C---:B------:R-:W-:Y:S01]  /*76a0*/  FFMA.FTZ R25, R12.reuse, R25, -R15 ;  /* 0x000000190c197223 */ /* 0x040fe2000001080f */
[----:B------:R-:W-:Y:S01]  /*76b0*/  FFMA.FTZ R26, R12, R29, R26 ;  /* 0x0000001d0c1a7223 */ /* 0x000fe2000001001a */
[----:B------:R-:W-:-:S02]  /*76c0*/  HADD2.F32 R21, -RZ, R10.H0_H0 ;  /* 0x2000000aff157230 */ /* 0x000fc40000004100 */
[C---:B------:R-:W-:Y:S01]  /*76d0*/  FMUL.FTZ R32, R9.reuse, R8 ;  /* 0x0000000809207220 */ /* 0x040fe20000410000 */
[----:B------:R-:W-:Y:S02]  /*76e0*/  HADD2.F32 R4, -RZ, R40.H0_H0 ;  /* 0x20000028ff047230 */ /* 0x000fe40000004100 */
[-C--:B------:R-:W-:Y:S01]  /*76f0*/  FMUL.FTZ R34, R9, R0.reuse ;  /* 0x0000000009227220 */ /* 0x080fe20000410000 */
[----:B------:R-:W-:Y:S02]  /*7700*/  HADD2.F32 R12, -RZ, R38.H0_H0 ;  /* 0x20000026ff0c7230 */ /* 0x000fe40000004100 */
[----:B------:R-:W-:Y:S01]  /*7710*/  FFMA.FTZ R32, R5, R0, -R32 ;  /* 0x0000000005207223 */ /* 0x000fe20000010820 */
[----:B------:R-:W-:Y:S02]  /*7720*/  HADD2.F32 R10, -RZ, R10.H1_H1 ;  /* 0x3000000aff0a7230 */ /* 0x000fe40000004100 */
[----:B------:R-:W-:Y:S01]  /*7730*/  FMUL.FTZ R29, R21, R4 ;  /* 0x00000004151d7220 */ /* 0x000fe20000410000 */
[----:B------:R-:W-:-:S02]  /*7740*/  HADD2.F32 R15, -RZ, R45.H0_H0 ;  /* 0x2000002dff0f7230 */ /* 0x000fc40000004100 */
[----:B------:R-:W-:Y:S01]  /*7750*/  FMUL.FTZ R0, R21, R12 ;  /* 0x0000000c15007220 */ /* 0x000fe20000410000 */
[--C-:B0-----:R-:W-:Y:S02]  /*7760*/  HADD2.F32 R13, -RZ, R6.reuse.H0_H0 ;  /* 0x20000006ff0d7230 */ /* 0x101fe40000004100 */
[----:B------:R-:W-:Y:S01]  /*7770*/  FFMA.FTZ R21, R5, R8, R34 ;  /* 0x0000000805157223 */ /* 0x000fe20000010022 */
[----:B------:R-:W-:Y:S02]  /*7780*/  HADD2.F32 R9, -RZ, R43.H0_H0 ;  /* 0x2000002bff097230 */ /* 0x000fe40000004100 */
[C---:B------:R-:W-:Y:S01]  /*7790*/  FMUL.FTZ R5, R10.reuse, R15 ;  /* 0x0000000f0a057220 */ /* 0x040fe20000410000 */
[----:B------:R-:W-:Y:S02]  /*77a0*/  HADD2.F32 R6, -RZ, R6.H1_H1 ;  /* 0x30000006ff067230 */ /* 0x000fe40000004100 */
[C---:B------:R-:W-:Y:S01]  /*77b0*/  FFMA.FTZ R27, R13.reuse, R4, -R0 ;  /* 0x000000040d1b7223 */ /* 0x040fe20000010800 */
[----:B------:R-:W-:Y:S01]  /*77c0*/  FFMA.FTZ R29, R13, R12, R29 ;  /* 0x0000000c0d1d7223 */ /* 0x000fe2000001001d */
[----:B------:R-:W-:Y:S01]  /*77d0*/  FMUL.FTZ R13, R10, R9 ;  /* 0x000000090a0d7220 */ /* 0x000fe20000410000 */
[----:B------:R-:W-:-:S02]  /*77e0*/  HADD2.F32 R24, -RZ, R11.H0_H0 ;  /* 0x2000000bff187230 */ /* 0x000fc40000004100 */
[C---:B------:R-:W-:Y:S01]  /*77f0*/  FFMA.FTZ R10, R6.reuse, R9, -R5 ;  /* 0x00000009060a7223 */ /* 0x040fe20000010805 */
[----:B------:R-:W-:Y:S02]  /*7800*/  HADD2.F32 R9, -RZ, R38.H1_H1 ;  /* 0x30000026ff097230 */ /* 0x000fe40000004100 */
[----:B------:R-:W-:Y:S01]  /*7810*/  FFMA.FTZ R12, R6, R15, R13 ;  /* 0x0000000f060c7223 */ /* 0x000fe2000001000d */
[----:B------:R-:W-:Y:S01]  /*7820*/  HADD2.F32 R11, -RZ, R11.H1_H1 ;  /* 0x3000000bff0b7230 */ /* 0x000fe20000004100 */
[----:B------:R-:W-:Y:S01]  /*7830*/  F2FP.F16.F32.PACK_AB R8, R20, R31 ;  /* 0x0000001f1408723e */ /* 0x000fe200000000ff */
[----:B------:R-:W-:Y:S02]  /*7840*/  HADD2.F32 R5, -RZ, R40.H1_H1 ;  /* 0x30000028ff057230 */ /* 0x000fe40000004100 */
[----:B------:R-:W-:Y:S01]  /*7850*/  FMUL.FTZ R13, R24, R9 ;  /* 0x00000009180d7220 */ /* 0x000fe20000410000 */
[----:B------:R-:W-:Y:S02]  /*7860*/  HADD2.F32 R4, -RZ, R45.H1_H1 ;  /* 0x3000002dff047230 */ /* 0x000fe40000004100 */
[----:B------:R-:W-:-:S02]  /*7870*/  HADD2.F32 R0, -RZ, R43.H1_H1 ;  /* 0x3000002bff007230 */ /* 0x000fc40000004100 */
[-C--:B------:R-:W-:Y:S01]  /*7880*/  FMUL.FTZ R24, R24, R5.reuse ;  /* 0x0000000518187220 */ /* 0x080fe20000410000 */
[--C-:B------:R-:W-:Y:S02]  /*7890*/  HADD2.F32 R14, -RZ, R7.reuse.H0_H0 ;  /* 0x20000007ff0e7230 */ /* 0x100fe40000004100 */
[C---:B------:R-:W-:Y:S01]  /*78a0*/  FMUL.FTZ R6, R11.reuse, R4 ;  /* 0x000000040b067220 */ /* 0x040fe20000410000 */
[----:B------:R-:W-:Y:S02]  /*78b0*/  HADD2.F32 R7, -RZ, R7.H1_H1 ;  /* 0x30000007ff077230 */ /* 0x000fe40000004100 */
[-C--:B------:R-:W-:Y:S01]  /*78c0*/  FMUL.FTZ R15, R11, R0.reuse ;  /* 0x000000000b0f7220 */ /* 0x080fe20000410000 */
[C---:B------:R-:W-:Y:S01]  /*78d0*/  FFMA.FTZ R13, R14.reuse, R5, -R13 ;  /* 0x000000050e0d7223 */ /* 0x040fe2000001080d */
[----:B------:R-:W-:Y:S01]  /*78e0*/  FFMA.FTZ R11, R14, R9, R24 ;  /* 0x000000090e0b7223 */ /* 0x000fe20000010018 */
[C---:B------:R-:W-:Y:S01]  /*78f0*/  FFMA.FTZ R0, R7.reuse, R0, -R6 ;  /* 0x0000000007007223 */ /* 0x040fe20000010806 */
[----:B------:R-:W-:Y:S01]  /*7900*/  FFMA.FTZ R14, R7, R4, R15 ;  /* 0x00000004070e7223 */ /* 0x000fe2000001000f */
[----:B------:R-:W-:-:S02]  /*7910*/  F2FP.F16.F32.PACK_AB R4, R33, R30 ;  /* 0x0000001e2104723e */ /* 0x000fc400000000ff */
[----:B------:R-:W-:Y:S02]  /*7920*/  F2FP.F16.F32.PACK_AB R5, R32, R25 ;  /* 0x000000192005723e */ /* 0x000fe400000000ff */
[----:B------:R-:W-:Y:S02]  /*7930*/  F2FP.F16.F32.PACK_AB R6, R10, R27 ;  /* 0x0000001b0a06723e */ /* 0x000fe400000000ff */
[----:B------:R-:W-:Y:S02]  /*7940*/  F2FP.F16.F32.PACK_AB R7, R0, R13 ;  /* 0x0000000d0007723e */ /* 0x000fe400000000ff */
[----:B------:R-:W-:Y:S02]  /*7950*/  F2FP.F16.F32.PACK_AB R9, R21, R26 ;  /* 0x0000001a1509723e */ /* 0x000fe400000000ff */
[----:B------:R-:W-:Y:S01]  /*7960*/  F2FP.F16.F32.PACK_AB R10, R12, R29 ;  /* 0x0000001d0c0a723e */ /* 0x000fe200000000ff */
[----:B------:R1:W-:Y:S01]  /*7970*/  STS.128 [R36+0x18400], R4 ;  /* 0x0184000424007388 */ /* 0x0003e20000000c00 */
[----:B------:R-:W-:-:S05]  /*7980*/  F2FP.F16.F32.PACK_AB R11, R14, R11 ;  /* 0x0000000b0e0b723e */ /* 0x000fca00000000ff */
[----:B------:R1:W-:Y:S02]  /*7990*/  STS.128 [R37+0x18400], R8 ;  /* 0x0184000825007388 */ /* 0x0003e40000000c00 */
.L_x_708:
[----:B------:R-:W-:Y:S05]  /*79a0*/  BSYNC B1 ;  /* 0x0000000000017941 */ /* 0x000fea0003800000 */
.L_x_707:
[----:B------:R-:W-:Y:S05]  /*79b0*/  @P0 BRA `(.L_x_699) ;  /* 0x0000000400400947 */ /* 0x000fea0003800000 */
[--C-:B------:R-:W-:Y:S01]  /*79c0*/  SHF.R.U32.HI R0, RZ, 0x3, R210.reuse ;  /* 0x00000003ff007819 */ /* 0x100fe200000116d2 */
[----:B-1----:R-:W1:Y:S01]  /*79d0*/  LDS.128 R4, [R233+0x18400] ;  /* 0x01840000e9047984 */ /* 0x002e620000000c00 */
[----:B------:R-:W-:Y:S02]  /*79e0*/  HADD2.F32 R30, -RZ, R39.H0_H0 ;  /* 0x20000027ff1e7230 */ /* 0x000fe40000004100 */
[----:B------:R-:W-:Y:S01]  /*79f0*/  LOP3.LUT R3, R0, R3, R210, 0x1e, !PT ;  /* 0x0000000300037212 */ /* 0x000fe200078e1ed2 */
[----:B------:R-:W-:Y:S02]  /*7a00*/  HADD2.F32 R26, -RZ, R41.H0_H0 ;  /* 0x20000029ff1a7230 */ /* 0x000fe40000004100 */
[----:B------:R-:W-:Y:S02]  /*7a10*/  HADD2.F32 R32, -RZ, R44.H0_H0 ;  /* 0x2000002cff207230 */ /* 0x000fe40000004100 */
[----:B------:R-:W-:Y:S02]  /*7a20*/  IMAD.IADD R3, R212, 0x1, R3 ;  /* 0x00000001d4037824 */ /* 0x000fe400078e0203 */
[----:B------:R-:W-:-:S02]  /*7a30*/  HADD2.F32 R34, -RZ, R39.H1_H1 ;  /* 0x30000027ff227230 */ /* 0x000fc40000004100 */
[----:B------:R-:W-:Y:S02]  /*7a40*/  IMAD R3, R3, 0x2, R18 ;  /* 0x0000000203037824 */ /* 0x000fe400078e0212 */
[----:B------:R-:W-:Y:S02]  /*7a50*/  HADD2.F32 R35, -RZ, R44.H1_H1 ;  /* 0x3000002cff237230 */ /* 0x000fe40000004100 */
[----:B------:R-:W-:Y:S01]  /*7a60*/  HADD2.F32 R37, -RZ, R38.H0_H0 ;  /* 0x20000026ff257230 */ /* 0x000fe20000004100 */
[----:B------:R-:W2:Y:S01]  /*7a70*/  LDS.128 R8, [R3+0x18400] ;  /* 0x0184000003087984 */ /* 0x000ea20000000c00 */
[----:B------:R-:W-:Y:S02]  /*7a80*/  HADD2.F32 R33, -RZ, R40.H0_H0 ;  /* 0x20000028ff217230 */ /* 0x000fe40000004100 */
[--C-:B-1----:R-:W-:Y:S02]  /*7a90*/  HADD2.F32 R0, -RZ, R4.reuse.H0_H0 ;  /* 0x20000004ff007230 */ /* 0x102fe40000004100 */
[----:B------:R-:W-:-:S02]  /*7aa0*/  HADD2.F32 R4, -RZ, R4.H1_H1 ;  /* 0x30000004ff047230 */ /* 0x000fc40000004100 */
[--C-:B------:R-:W-:Y:S02]  /*7ab0*/  HADD2.F32 R12, -RZ, R5.reuse.H0_H0 ;  /* 0x20000005ff0c7230 */ /* 0x100fe40000004100 */
[----:B------:R-:W-:Y:S02]  /*7ac0*/  HADD2.F32 R5, -RZ, R5.H1_H1 ;  /* 0x30000005ff057230 */ /* 0x000fe40000004100 */
[--C-:B0-----:R-:W-:Y:S02]  /*7ad0*/  HADD2.F32 R13, -RZ, R6.reuse.H0_H0 ;  /* 0x20000006ff0d7230 */ /* 0x101fe40000004100 */
[----:B------:R-:W-:Y:S02]  /*7ae0*/  HADD2.F32 R6, -RZ, R6.H1_H1 ;  /* 0x30000006ff067230 */ /* 0x000fe40000004100 */
[--C-:B------:R-:W-:Y:S02]  /*7af0*/  HADD2.F32 R14, -RZ, R7.reuse.H0_H0 ;  /* 0x20000007ff0e7230 */ /* 0x100fe40000004100 */
[----:B------:R-:W-:-:S02]  /*7b00*/  HADD2.F32 R7, -RZ, R7.H1_H1 ;  /* 0x30000007ff077230 */ /* 0x000fc40000004100 */
[--C-:B--2---:R-:W-:Y:S02]  /*7b10*/  HADD2.F32 R15, -RZ, R8.reuse.H0_H0 ;  /* 0x20000008ff0f7230 */ /* 0x104fe40000004100 */
[----:B------:R-:W-:Y:S02]  /*7b20*/  HADD2.F32 R8, -RZ, R8.H1_H1 ;  /* 0x30000008ff087230 */ /* 0x000fe40000004100 */
[--C-:B------:R-:W-:Y:S02]  /*7b30*/  HADD2.F32 R20, -RZ, R9.reuse.H0_H0 ;  /* 0x20000009ff147230 */ /* 0x100fe40000004100 */
[-C--:B------:R-:W-:Y:S01]  /*7b40*/  FMUL.FTZ R25, R30, R15.reuse ;  /* 0x0000000f1e197220 */ /* 0x080fe20000410000 */
[----:B------:R-:W-:Y:S01]  /*7b50*/  FMUL.FTZ R15, R26, R15 ;  /* 0x0000000f1a0f7220 */ /* 0x000fe20000410000 */
[----:B------:R-:W-:Y:S01]  /*7b60*/  FMUL.FTZ R27, R32, R8 ;  /* 0x00000008201b7220 */ /* 0x000fe20000410000 */
[----:B------:R-:W-:Y:S02]  /*7b70*/  HADD2.F32 R9, -RZ, R9.H1_H1 ;  /* 0x30000009ff097230 */ /* 0x000fe40000004100 */
[----:B------:R-:W-:Y:S01]  /*7b80*/  FFMA.FTZ R25, R26, R0, -R25 ;  /* 0x000000001a197223 */ /* 0x000fe20000010819 */
[----:B------:R-:W-:-:S02]  /*7b90*/  HADD2.F32 R26, -RZ, R42.H0_H0 ;  /* 0x2000002aff1a7230 */ /* 0x000fc40000004100 */
[----:B------:R-:W-:Y:S01]  /*7ba0*/  FFMA.FTZ R15, R30, R0, R15 ;  /* 0x000000001e0f7223 */ /* 0x000fe2000001000f */
[----:B------:R-:W-:Y:S02]  /*7bb0*/  HADD2.F32 R30, -RZ, R41.H1_H1 ;  /* 0x30000029ff1e7230 */ /* 0x000fe40000004100 */
[----:B------:R-:W-:Y:S02]  /*7bc0*/  HADD2.F32 R21, -RZ, R10.H0_H0 ;  /* 0x2000000aff157230 */ /* 0x000fe40000004100 */
[C---:B------:R-:W-:Y:S01]  /*7bd0*/  FMUL.FTZ R29, R26.reuse, R8 ;  /* 0x000000081a1d7220 */ /* 0x040fe20000410000 */
[----:B------:R-:W-:Y:S01]  /*7be0*/  FFMA.FTZ R0, R26, R4, -R27 ;  /* 0x000000041a007223 */ /* 0x000fe2000001081b */
[-C--:B------:R-:W-:Y:S01]  /*7bf0*/  FMUL.FTZ R27, R34, R20.reuse ;  /* 0x00000014221b7220 */ /* 0x080fe20000410000 */
[----:B------:R-:W-:Y:S01]  /*7c00*/  FMUL.FTZ R31, R30, R20 ;  /* 0x000000141e1f7220 */ /* 0x000fe20000410000 */
[----:B------:R-:W-:Y:S01]  /*7c10*/  FFMA.FTZ R8, R32, R4, R29 ;  /* 0x0000000420087223 */ /* 0x000fe2000001001d */
[----:B------:R-:W-:-:S02]  /*7c20*/  HADD2.F32 R29, -RZ, R42.H1_H1 ;  /* 0x3000002aff1d7230 */ /* 0x000fc40000004100 */
[-C--:B------:R-:W-:Y:S01]  /*7c30*/  FMUL.FTZ R4, R35, R9.reuse ;  /* 0x0000000923047220 */ /* 0x080fe20000410000 */
[----:B------:R-:W-:Y:S02]  /*7c40*/  HADD2.F32 R10, -RZ, R10.H1_H1 ;  /* 0x3000000aff0a7230 */ /* 0x000fe40000004100 */
[-C--:B------:R-:W-:Y:S01]  /*7c50*/  FFMA.FTZ R27, R30, R12.reuse, -R27 ;  /* 0x0000000c1e1b7223 */ /* 0x080fe2000001081b */
[----:B------:R-:W-:Y:S02]  /*7c60*/  HADD2.F32 R32, -RZ, R45.H0_H0 ;  /* 0x2000002dff207230 */ /* 0x000fe40000004100 */
[C---:B------:R-:W-:Y:S01]  /*7c70*/  FMUL.FTZ R20, R29.reuse, R9 ;  /* 0x000000091d147220 */ /* 0x040fe20000410000 */
[----:B------:R-:W-:Y:S01]  /*7c80*/  FFMA.FTZ R31, R34, R12, R31 ;  /* 0x0000000c221f7223 */ /* 0x000fe2000001001f */
[----:B------:R-:W-:Y:S01]  /*7c90*/  FFMA.FTZ R12, R29, R5, -R4 ;  /* 0x000000051d0c7223 */ /* 0x000fe20000010804 */
[----:B------:R-:W-:Y:S02]  /*7ca0*/  HADD2.F32 R30, -RZ, R43.H0_H0 ;  /* 0x2000002bff1e7230 */ /* 0x000fe40000004100 */
[----:B------:R-:W-:Y:S01]  /*7cb0*/  FMUL.FTZ R4, R37, R21 ;  /* 0x0000001525047220 */ /* 0x000fe20000410000 */
[----:B------:R-:W-:Y:S01]  /*7cc0*/  FFMA.FTZ R20, R35, R5, R20 ;  /* 0x0000000523147223 */ /* 0x000fe20000010014 */
[----:B------:R-:W-:Y:S01]  /*7cd0*/  FMUL.FTZ R5, R32, R10 ;  /* 0x0000000a20057220 */ /* 0x000fe20000410000 */
[----:B------:R-:W-:Y:S01]  /*7ce0*/  FMUL.FTZ R26, R33, R21 ;  /* 0x00000015211a7220 */ /* 0x000fe20000410000 */
[----:B------:R-:W-:-:S02]  /*7cf0*/  HADD2.F32 R24, -RZ, R11.H0_H0 ;  /* 0x2000000bff187230 */ /* 0x000fc40000004100 */
[-C--:B------:R-:W-:Y:S01]  /*7d00*/  FFMA.FTZ R21, R33, R13.reuse, -R4 ;  /* 0x0000000d21157223 */ /* 0x080fe20000010804 */
[C---:B------:R-:W-:Y:S01]  /*7d10*/  FMUL.FTZ R9, R30.reuse, R10 ;  /* 0x0000000a1e097220 */ /* 0x040fe20000410000 */
[----:B------:R-:W-:Y:S02]  /*7d20*/  HADD2.F32 R11, -RZ, R11.H1_H1 ;  /* 0x3000000bff0b7230 */ /* 0x000fe40000004100 */
[-C--:B------:R-:W-:Y:S01]  /*7d30*/  FFMA.FTZ R10, R30, R6.reuse, -R5 ;  /* 0x000000061e0a7223 */ /* 0x080fe20000010805 */
[----:B------:R-:W-:Y:S02]  /*7d40*/  HADD2.F32 R34, -RZ, R38.H1_H1 ;  /* 0x30000026ff227230 */ /* 0x000fe40000004100 */
[----:B------:R-:W-:Y:S01]  /*7d50*/  FFMA.FTZ R26, R37, R13, R26 ;  /* 0x0000000d251a7223 */ /* 0x000fe2000001001a */
        /* <DEDUP_REMOVED lines=22> */
.L_x_699:
[----:B------:R-:W-:Y:S05]  /*7ec0*/  BSYNC B0 ;  /* 0x0000000000007941 */ /* 0x000fea0003800000 */
.L_x_688:
[----:B------:R-:W-:Y:S01]  /*7ed0*/  @!PT LDS RZ, [RZ] ;  /* 0x00000000fffff984 */ /* 0x000fe20000000800 */
[----:B------:R-:W-:Y:S01]  /*7ee0*/  @!PT LDS RZ, [RZ] ;  /* 0x00000000fffff984 */ /* 0x000fe20000000800 */
[----:B------:R-:W-:Y:S01]  /*7ef0*/  @!PT LDS RZ, [RZ] ;  /* 0x00000000fffff984 */ /* 0x000fe20000000800 */
[----:B------:R-:W-:Y:S01]  /*7f00*/  @!PT LDS RZ, [RZ] ;  /* 0x00000000fffff984 */ /* 0x000fe20000000800 */
[----:B------:R4:W-:Y:S06]  /*7f10*/  MEMBAR.ALL.CTA ;  /* 0x0000000000007992 */ /* 0x0009ec0000008000 */
[----:B----4-:R-:W4:Y:S01]  /*7f20*/  FENCE.VIEW.ASYNC.S ;  /* 0x00000000000073c6 */ /* 0x010f220000000000 */
[----:B------:R-:W-:Y:S05]  /*7f30*/  WARPSYNC.ALL ;  /* 0x0000000000007948 */ /* 0x000fea0003800000 */
[----:B----4-:R-:W-:Y:S06]  /*7f40*/  BAR.SYNC.DEFER_BLOCKING 0xd, 0x100 ;  /* 0x0344000000007b1d */ /* 0x010fec0000010000 */
.L_x_685:
[----:B--23--:R-:W2:Y:S01]  /*7f50*/  S2R R0, SR_TID.X ;  /* 0x0000000000007919 */ /* 0x00cea20000002100 */
[----:B------:R-:W-:Y:S01]  /*7f60*/  ISETP.NE.AND P0, PT, R203, 0x3, PT ;  /* 0x00000003cb00780c */ /* 0x000fe20003f05270 */
[----:B------:R-:W-:Y:S05]  /*7f70*/  WARPSYNC.ALL ;  /* 0x0000000000007948 */ /* 0x000fea0003800000 */
[----:B--2---:R-:W-:-:S05]  /*7f80*/  SHF.R.U32.HI R0, RZ, 0x7, R0 ;  /* 0x00000007ff007819 */ /* 0x004fca0000011600 */
[----:B------:R-:W-:-:S05]  /*7f90*/  VIADD R21, R0, 0x8 ;  /* 0x0000000800157836 */ /* 0x000fca0000000000 */
[----:B------:R2:W-:Y:S06]  /*7fa0*/  BAR.SYNC.DEFER_BLOCKING R21, 0x100 ;  /* 0x000400150000751d */ /* 0x0005ec0000010000 */
[----:B------:R-:W-:Y:S05]  /*7fb0*/  @!P0 BRA `(.L_x_709) ;  /* 0x0000000000048947 */ /* 0x000fea0003800000 */
[----:B------:R-:W-:Y:S01]  /*7fc0*/  BPT.TRAP 0x1 ;  /* 0x000000040000795c */ /* 0x000fe20000300000 */
.L_x_709:
[----:B------:R-:W-:Y:S02]  /*7fd0*/  LEA R20, R200, R18, 0x3 ;  /* 0x00000012c8147211 */ /* 0x000fe400078e18ff */
[----:B0-----:R-:W-:-:S04]  /*7fe0*/  SHF.L.U32 R15, R208, 0x1f, RZ ;  /* 0x0000001fd00f7819 */ /* 0x001fc800000006ff */
[----:B------:R0:W3:Y:S01]  /*7ff0*/  SYNCS.PHASECHK.TRANS64.TRYWAIT P1, [R20+URZ+0x22830], R15 ;  /* 0x0228300f140075a7 */ /* 0x0000e2000802017f */
[----:B------:R-:W-:Y:S05]  /*8000*/  @!P0 BRA `(.L_x_710) ;  /* 0x0000000000048947 */ /* 0x000fea0003800000 */
[----:B------:R-:W-:Y:S01]  /*8010*/  BPT.TRAP 0x1 ;  /* 0x000000040000795c */ /* 0x000fe20000300000 */
.L_x_710:
[----:B------:R-:W-:Y:S01]  /*8020*/  VIADD R0, R18, 0x1c400 ;  /* 0x0001c40012007836 */ /* 0x000fe20000000000 */
[----:B-1----:R-:W-:Y:S01]  /*8030*/  LOP3.LUT R4, R28, 0x10000, RZ, 0xfc, !PT ;  /* 0x000100001c047812 */ /* 0x002fe200078efcff */
[----:B------:R-:W-:-:S03]  /*8040*/  IMAD.MOV.U32 R5, RZ, RZ, 0x40000040 ;  /* 0x40000040ff057424 */ /* 0x000fc600078e00ff */
[----:B------:R-:W-:-:S04]  /*8050*/  SHF.R.U32.HI R0, RZ, 0x4, R0 ;  /* 0x00000004ff007819 */ /* 0x000fc80000011600 */
[----:B------:R-:W-:-:S04]  /*8060*/  LOP3.LUT R0, R0, 0x3fff, RZ, 0xc0, !PT ;  /* 0x00003fff00007812 */ /* 0x000fc800078ec0ff */
[----:B------:R-:W-:Y:S01]  /*8070*/  LOP3.LUT R0, R0, 0x10000, RZ, 0xfc, !PT ;  /* 0x0001000000007812 */ /* 0x000fe200078efcff */
[----:B---3--:R-:W-:Y:S06]  /*8080*/  @P1 BRA `(.L_x_711) ;  /* 0x0000000000081947 */ /* 0x008fec0003800000 */
[----:B------:R-:W1:Y:S02]  /*8090*/  SYNCS.PHASECHK.TRANS64.TRYWAIT P1, [R20+URZ+0x22830], R15 ;  /* 0x0228300f140075a7 */ /* 0x000e64000802017f */
[----:B-1----:R-:W-:Y:S05]  /*80a0*/  @!P1 BRA `(.L_x_712) ;  /* 0x000000ec002c9947 */ /* 0x002fea0003800000 */
.L_x_711:
[----:B------:R-:W-:Y:S01]  /*80b0*/  IMAD R12, R200, 0x300, R0 ;  /* 0x00000300c80c7824 */ /* 0x000fe200078e0200 */
[----:B------:R-:W-:Y:S05]  /*80c0*/  WARPSYNC.ALL ;  /* 0x0000000000007948 */ /* 0x000fea0003800000 */
[----:B------:R-:W-:Y:S01]  /*80d0*/  IMAD.MOV.U32 R13, RZ, RZ, 0x40000040 ;  /* 0x40000040ff0d7424 */ /* 0x000fe200078e00ff */
[C---:B------:R-:W-:Y:S01]  /*80e0*/  R2UR UR4, R4.reuse ;  /* 0x00000000040472ca */ /* 0x040fe200000e0000 */
[----:B-----5:R-:W-:Y:S01]  /*80f0*/  WARPGROUP.ARRIVE ;  /* 0x00000000000079c5 */ /* 0x020fe20000000000 */
[----:B------:R-:W-:Y:S01]  /*8100*/  R2UR UR5, R5 ;  /* 0x00000000050572ca */ /* 0x000fe200000e0000 */
[----:B------:R-:W-:Y:S01]  /*8110*/  VIADD R10, R4, 0x2 ;  /* 0x00000002040a7836 */ /* 0x000fe20000000000 */
[C---:B------:R-:W-:Y:S01]  /*8120*/  R2UR UR6, R12.reuse ;  /* 0x000000000c0672ca */ /* 0x040fe200000e0000 */
[----:B------:R-:W-:Y:S01]  /*8130*/  VIADD R6, R12, 0x2 ;  /* 0x000000020c067836 */ /* 0x000fe20000000000 */
[----:B------:R-:W-:Y:S01]  /*8140*/  R2UR UR7, R13 ;  /* 0x000000000d0772ca */ /* 0x000fe200000e0000 */
[----:B------:R-:W-:Y:S01]  /*8150*/  IMAD.MOV.U32 R11, RZ, RZ, 0x40000040 ;  /* 0x40000040ff0b7424 */ /* 0x000fe200078e00ff */
[----:B------:R-:W3:Y:S01]  /*8160*/  S2R R73, SR_TID.X ;  /* 0x0000000000497919 */ /* 0x000ee20000002100 */
[----:B------:R-:W-:-:S02]  /*8170*/  IMAD.MOV.U32 R7, RZ, RZ, 0x40000040 ;  /* 0x40000040ff077424 */ /* 0x000fc400078e00ff */
[----:B------:R-:W-:Y:S02]  /*8180*/  VIADD R8, R4, 0x4 ;  /* 0x0000000404087836 */ /* 0x000fe40000000000 */
[----:B------:R-:W-:Y:S02]  /*8190*/  IMAD.MOV.U32 R9, RZ, RZ, 0x40000040 ;  /* 0x40000040ff097424 */ /* 0x000fe400078e00ff */
[----:B------:R-:W-:Y:S02]  /*81a0*/  IMAD.MOV.U32 R13, RZ, RZ, 0x40000040 ;  /* 0x40000040ff0d7424 */ /* 0x000fe400078e00ff */
[----:B------:R-:W-:Y:S02]  /*81b0*/  IMAD R3, R173, -0x60, R172 ;  /* 0xffffffa0ad037824 */ /* 0x000fe400078e02ac */
[----:B------:R-:W-:Y:S01]  /*81c0*/  HGMMA.64x96x16.F32 R24, gdesc[UR4], RZ, !UPT, gsb0 ;  /* 0x01600000041879f0 */ /* 0x000fe2000c0008ff */
[----:B------:R-:W-:Y:S02]  /*81d0*/  R2UR UR4, R10 ;  /* 0x000000000a0472ca */ /* 0x000fe400000e0000 */
[----:B------:R-:W-:-:S02]  /*81e0*/  R2UR UR5, R11 ;  /* 0x000000000b0572ca */ /* 0x000fc400000e0000 */
[----:B------:R-:W-:Y:S01]  /*81f0*/  R2UR UR6, R6 ;  /* 0x00000000060672ca */ /* 0x000fe200000e0000 */
[C---:B------:R-:W-:Y:S01]  /*8200*/  VIADD R6, R12.reuse, 0x4 ;  /* 0x000000040c067836 */ /* 0x040fe20000000000 */
[----:B------:R-:W-:Y:S01]  /*8210*/  R2UR UR7, R7 ;  /* 0x00000000070772ca */ /* 0x000fe200000e0000 */
[----:B------:R-:W-:Y:S01]  /*8220*/  IMAD.MOV.U32 R7, RZ, RZ, 0x40000040 ;  /* 0x40000040ff077424 */ /* 0x000fe200078e00ff */
[----:B------:R-:W-:Y:S01]  /*8230*/  IADD3 R3, R3, 0x60, RZ ;  /* 0x0000006003037810 */ /* 0x000fe20007ffe0ff */
[----:B------:R-:W-:-:S04]  /*8240*/  VIADD R12, R12, 0x6 ;  /* 0x000000060c0c7836 */ /* 0x000fc80000000000 */
[----:B------:R-:W-:-:S05]  /*8250*/  IMAD R3, R236, -0x2, R3 ;  /* 0xfffffffeec037824 */ /* 0x000fca00078e0203 */
[C---:B------:R-:W-:Y:S02]  /*8260*/  ISETP.GT.AND P2, PT, R3.reuse, RZ, PT ;  /* 0x000000ff0300720c */ /* 0x040fe40003f44270 */
[C---:B------:R-:W-:Y:S02]  /*8270*/  ISETP.GT.AND P3, PT, R3.reuse, 0x1, PT ;  /* 0x000000010300780c */ /* 0x040fe40003f64270 */
[C---:B------:R-:W-:Y:S02]  /*8280*/  ISETP.GT.AND P4, PT, R3.reuse, 0x8, PT ;  /* 0x000000080300780c */ /* 0x040fe40003f84270 */
[C---:B------:R-:W-:Y:S02]  /*8290*/  ISETP.GT.AND P5, PT, R3.reuse, 0x9, PT ;  /* 0x000000090300780c */ /* 0x040fe40003fa4270 */
[----:B------:R-:W-:Y:S02]  /*82a0*/  ISETP.GT.AND P1, PT, R3, 0x10, PT ;  /* 0x000000100300780c */ /* 0x000fe40003f24270 */
[----:B---3--:R-:W-:Y:S01]  /*82b0*/  LOP3.LUT R73, R73, 0x7f, RZ, 0xc0, !PT ;  /* 0x0000007f49497812 */ /* 0x008fe200078ec0ff */
[----:B------:R-:W-:-:S02]  /*82c0*/  WARPGROUP.DEPBAR.LE gsb0, 0x0 ;  /* 0x00008000000079c5 */ /* 0x000fc40000010000 */
[----:B------:R-:W-:-:S06]  /*82d0*/  WARPGROUP.ARRIVE ;  /* 0x00000000000079c5 */ /* 0x000fcc0000000000 */
[----:B------:R-:W-:Y:S01]  /*82e0*/  HGMMA.64x96x16.F32 R24, gdesc[UR4], R24, gsb0 ;  /* 0x01600000041879f0 */ /* 0x000fe20008000818 */
[----:B------:R-:W-:Y:S02]  /*82f0*/  R2UR UR4, R8 ;  /* 0x00000000080472ca */ /* 0x000fe400000e0000 */
[----:B------:R-:W-:Y:S02]  /*8300*/  R2UR UR5, R9 ;  /* 0x00000000090572ca */ /* 0x000fe400000e0000 */
[----:B------:R-:W-:Y:S01]  /*8310*/  R2UR UR6, R6 ;  /* 0x00000000060672ca */ /* 0x000fe200000e0000 */
[----:B------:R-:W-:Y:S01]  /*8320*/  VIADD R6, R4, 0x6 ;  /* 0x0000000604067836 */ /* 0x000fe20000000000 */
[----:B------:R-:W-:Y:S01]  /*8330*/  R2UR UR7, R7 ;  /* 0x00000000070772ca */ /* 0x000fe200000e0000 */
[----:B------:R-:W-:Y:S01]  /*8340*/  IMAD.MOV.U32 R7, RZ, RZ, 0x40000040 ;  /* 0x40000040ff077424 */ /* 0x000fe200078e00ff */
[----:B------:R-:W-:Y:S02]  /*8350*/  WARPGROUP.DEPBAR.LE gsb0, 0x0 ;  /* 0x00008000000079c5 */ /* 0x000fe40000010000 */
[----:B------:R-:W-:-:S09]  /*8360*/  WARPGROUP.ARRIVE ;  /* 0x00000000000079c5 */ /* 0x000fd20000000000 */
[----:B------:R-:W-:Y:S01]  /*8370*/  HGMMA.64x96x16.F32 R24, gdesc[UR4], R24, gsb0 ;  /* 0x01600000041879f0 */ /* 0x000fe20008000818 */
[----:B------:R-:W-:Y:S02]  /*8380*/  R2UR UR4, R6 ;  /* 0x00000000060472ca */ /* 0x000fe400000e0000 */
[----:B------:R-:W-:Y:S02]  /*8390*/  R2UR UR5, R7 ;  /* 0x00000000070572ca */ /* 0x000fe400000e0000 */
[----:B------:R-:W-:Y:S02]  /*83a0*/  R2UR UR6, R12 ;  /* 0x000000000c0672ca */ /* 0x000fe400000e0000 */
[----:B------:R-:W-:Y:S01]  /*83b0*/  R2UR UR7, R13 ;  /* 0x000000000d0772ca */ /* 0x000fe200000e0000 */
[----:B------:R-:W-:Y:S02]  /*83c0*/  WARPGROUP.DEPBAR.LE gsb0, 0x0 ;  /* 0x00008000000079c5 */ /* 0x000fe40000010000 */
[----:B------:R-:W-:-:S10]  /*83d0*/  WARPGROUP.ARRIVE ;  /* 0x00000000000079c5 */ /* 0x000fd40000000000 */
[----:B------:R-:W-:Y:S01]  /*83e0*/  HGMMA.64x96x16.F32 R24, gdesc[UR4], R24, gsb0 ;  /* 0x01600000041879f0 */ /* 0x000fe20008000818 */
[----:B------:R-:W-:Y:S02]  /*83f0*/  ULDC UR4, c[0x0][0x988] ;  /* 0x0002620000047ab9 */ /* 0x000fe40000000800 */
        /* <DEDUP_REMOVED lines=80> */
[----:B------:R-:W-:Y:S01]  /*8900*/  ISETP.GT.AND P5, PT, R3, 0x59, PT ;  /* 0x000000590300780c */ /* 0x000fe20003fa4270 */
[----:B------:R-:W-:Y:S01]  /*8910*/  IMAD.U32 R3, RZ, RZ, UR4 ;  /* 0x00000004ff037e24 */ /* 0x000fe2000f8e00ff */
[----:B------:R-:W-:Y:S02]  /*8920*/  FSEL R108, R68, -INF , P4 ;  /* 0xff800000446c7808 */ /* 0x000fe40002000000 */
[----:B------:R-:W-:-:S02]  /*8930*/  FMNMX.FTZ R13, R106, R13, !PT ;  /* 0x0000000d6a0d7209 */ /* 0x000fc40007810000 */
[----:B------:R-:W-:Y:S02]  /*8940*/  FSEL R110, R69, -INF , P5 ;  /* 0xff800000456e7808 */ /* 0x000fe40002800000 */
[----:B------:R-:W-:Y:S02]  /*8950*/  FMNMX.FTZ R13, R108, R13, !PT ;  /* 0x0000000d6c0d7209 */ /* 0x000fe40007810000 */
[----:B------:R-:W-:Y:S02]  /*8960*/  FSEL R64, R63, -INF , P1 ;  /* 0xff8000003f407808 */ /* 0x000fe40000800000 */
[----:B------:R-:W-:Y:S02]  /*8970*/  FMNMX.FTZ R29, R110, R13, !PT ;  /* 0x0000000d6e1d7209 */ /* 0x000fe40007810000 */
[----:B------:R-:W-:Y:S02]  /*8980*/  FSEL R66, R66, -INF , P2 ;  /* 0xff80000042427808 */ /* 0x000fe40001000000 */
[----:B------:R-:W-:Y:S01]  /*8990*/  FSEL R68, R67, -INF , P3 ;  /* 0xff80000043447808 */ /* 0x000fe20001800000 */
[----:B------:R-:W3:Y:S01]  /*89a0*/  SHFL.BFLY PT, R12, R29, 0x2, 0x1f ;  /* 0x0c401f001d0c7f89 */ /* 0x000ee200000e0000 */
[----:B------:R-:W-:-:S02]  /*89b0*/  FSEL R70, R70, -INF , P4 ;  /* 0xff80000046467808 */ /* 0x000fc40002000000 */
[----:B---3--:R-:W-:-:S05]  /*89c0*/  FMNMX.FTZ R31, R29, R12, !PT ;  /* 0x0000000c1d1f7209 */ /* 0x008fca0007810000 */
[----:B------:R-:W3:Y:S02]  /*89d0*/  SHFL.BFLY PT, R12, R31, 0x1, 0x1f ;  /* 0x0c201f001f0c7f89 */ /* 0x000ee400000e0000 */
[----:B---3--:R-:W-:-:S04]  /*89e0*/  FMNMX.FTZ R12, R31, R12, !PT ;  /* 0x0000000c1f0c7209 */ /* 0x008fc80007810000 */
[C---:B------:R-:W-:Y:S01]  /*89f0*/  FSETP.NEU.FTZ.AND P6, PT, R12.reuse, -INF , PT ;  /* 0xff8000000c00780b */ /* 0x040fe20003fdd000 */
[----:B------:R-:W-:-:S05]  /*8a00*/  FMUL.FTZ R13, R12, R3 ;  /* 0x000000030c0d7220 */ /* 0x000fca0000410000 */
[----:B------:R-:W-:Y:S02]  /*8a10*/  FSEL R35, R13, RZ, P6 ;  /* 0x000000ff0d237208 */ /* 0x000fe40003000000 */
[----:B------:R-:W-:-:S03]  /*8a20*/  FMNMX.FTZ R13, R26, R27, !PT ;  /* 0x0000001b1a0d7209 */ /* 0x000fc60007810000 */
[--C-:B------:R-:W-:Y:S01]  /*8a30*/  FFMA.FTZ R31, R25, R3, -R35.reuse ;  /* 0x00000003191f7223 */ /* 0x100fe20000010823 */
[----:B------:R-:W-:Y:S01]  /*8a40*/  FMNMX.FTZ R13, R30, R13, !PT ;  /* 0x0000000d1e0d7209 */ /* 0x000fe20007810000 */
[-CC-:B------:R-:W-:Y:S01]  /*8a50*/  FFMA.FTZ R204, R72, R3.reuse, -R35.reuse ;  /* 0x0000000348cc7223 */ /* 0x180fe20000010823 */
[----:B------:R-:W-:Y:S01]  /*8a60*/  FSEL R72, R71, -INF , P5 ;  /* 0xff80000047487808 */ /* 0x000fe20002800000 */
[--C-:B------:R-:W-:Y:S01]  /*8a70*/  FFMA.FTZ R206, R74, R3, -R35.reuse ;  /* 0x000000034ace7223 */ /* 0x100fe20000010823 */
[----:B------:R-:W-:Y:S01]  /*8a80*/  FMNMX.FTZ R13, R14, R13, !PT ;  /* 0x0000000d0e0d7209 */ /* 0x000fe20007810000 */
[-CC-:B------:R-:W-:Y:S01]  /*8a90*/  FFMA.FTZ R76, R76, R3.reuse, -R35.reuse ;  /* 0x000000034c4c7223 */ /* 0x180fe20000010823 */
[--C-:B------:R-:W-:Y:S01]  /*8aa0*/  FFMA.FTZ R152, R78, R3, -R35.reuse ;  /* 0x000000034e987223 */ /* 0x100fe20000010823 */
[----:B------:R-:W-:Y:S01]  /*8ab0*/  MUFU.EX2 R204, R204 ;  /* 0x000000cc00cc7308 */ /* 0x000fe20000000800 */
[----:B------:R-:W-:Y:S01]  /*8ac0*/  FMNMX.FTZ R13, R34, R13, !PT ;  /* 0x0000000d220d7209 */ /* 0x000fe20007810000 */
[-CC-:B------:R-:W-:Y:S01]  /*8ad0*/  FFMA.FTZ R80, R80, R3.reuse, -R35.reuse ;  /* 0x0000000350507223 */ /* 0x180fe20000010823 */
[-CC-:B------:R-:W-:Y:S01]  /*8ae0*/  FFMA.FTZ R154, R82, R3.reuse, -R35.reuse ;  /* 0x00000003529a7223 */ /* 0x180fe20000010823 */
[--C-:B------:R-:W-:Y:S01]  /*8af0*/  FFMA.FTZ R84, R84, R3, -R35.reuse ;  /* 0x0000000354547223 */ /* 0x100fe20000010823 */
[----:B------:R-:W-:Y:S01]  /*8b00*/  FMNMX.FTZ R25, R24, R13, !PT ;  /* 0x0000000d18197209 */ /* 0x000fe20007810000 */
[-CC-:B------:R-:W-:Y:S01]  /*8b10*/  FFMA.FTZ R156, R86, R3.reuse, -R35.reuse ;  /* 0x00000003569c7223 */ /* 0x180fe20000010823 */
[--C-:B------:R-:W-:Y:S01]  /*8b20*/  FFMA.FTZ R88, R88, R3, -R35.reuse ;  /* 0x0000000358587223 */ /* 0x100fe20000010823 */
[----:B------:R-:W3:Y:S01]  /*8b30*/  MUFU.EX2 R13, R31 ;  /* 0x0000001f000d7308 */ /* 0x000ee20000000800 */
[----:B------:R-:W-:Y:S01]  /*8b40*/  FMNMX.FTZ R25, R38, R25, !PT ;  /* 0x0000001926197209 */ /* 0x000fe20007810000 */
[-CC-:B------:R-:W-:Y:S01]  /*8b50*/  FFMA.FTZ R90, R90, R3.reuse, -R35.reuse ;  /* 0x000000035a5a7223 */ /* 0x180fe20000010823 */
[-CC-:B------:R-:W-:Y:S01]  /*8b60*/  FFMA.FTZ R92, R92, R3.reuse, -R35.reuse ;  /* 0x000000035c5c7223 */ /* 0x180fe20000010823 */
        /* <DEDUP_REMOVED lines=11> */
[----:B------:R-:W-:Y:S01]  /*8c20*/  FFMA.FTZ R102, R102, R3, -R35 ;  /* 0x0000000366667223 */ /* 0x000fe20000010823 */
[----:B------:R-:W-:Y:S01]  /*8c30*/  MUFU.EX2 R25, R76 ;  /* 0x0000004c00197308 */ /* 0x000fe20000000800 */
[----:B------:R-:W-:Y:S01]  /*8c40*/  FMNMX.FTZ R29, R46, R29, !PT ;  /* 0x0000001d2e1d7209 */ /* 0x000fe20007810000 */
[----:B---3--:R-:W-:Y:S01]  /*8c50*/  FADD.FTZ R51, R204, R13 ;  /* 0x0000000dcc337221 */ /* 0x008fe20000010000 */
[-CC-:B------:R-:W-:Y:S01]  /*8c60*/  FFMA.FTZ R104, R104, R3.reuse, -R35.reuse ;  /* 0x0000000368687223 */ /* 0x180fe20000010823 */
[--C-:B------:R-:W-:Y:S01]  /*8c70*/  FFMA.FTZ R106, R106, R3, -R35.reuse ;  /* 0x000000036a6a7223 */ /* 0x100fe20000010823 */
[----:B------:R-:W-:Y:S01]  /*8c80*/  FMNMX.FTZ R29, R36, R29, !PT ;  /* 0x0000001d241d7209 */ /* 0x000fe20007810000 */
[--C-:B------:R-:W-:Y:S01]  /*8c90*/  FFMA.FTZ R108, R108, R3, -R35.reuse ;  /* 0x000000036c6c7223 */ /* 0x100fe20000010823 */
[----:B------:R-:W-:Y:S01]  /*8ca0*/  F2FP.F16.F32.PACK_AB R204, R13, R204 ;  /* 0x000000cc0dcc723e */ /* 0x000fe200000000ff */
[----:B------:R-:W-:Y:S01]  /*8cb0*/  MUFU.EX2 R152, R152 ;  /* 0x0000009800987308 */ /* 0x000fe20000000800 */
[----:B------:R-:W-:Y:S01]  /*8cc0*/  FMNMX.FTZ R29, R50, R29, !PT ;  /* 0x0000001d321d7209 */ /* 0x000fe20007810000 */
[----:B------:R-:W-:-:S03]  /*8cd0*/  FFMA.FTZ R35, R110, R3, -R35 ;  /* 0x000000036e237223 */ /* 0x000fc60000010823 */
[----:B------:R-:W-:-:S03]  /*8ce0*/  FMNMX.FTZ R31, R40, R29, !PT ;  /* 0x0000001d281f7209 */ /* 0x000fc60007810000 */
[----:B------:R-:W-:Y:S01]  /*8cf0*/  MUFU.EX2 R29, R80 ;  /* 0x00000050001d7308 */ /* 0x000fe20000000800 */
[----:B------:R-:W-:-:S04]  /*8d00*/  FMNMX.FTZ R31, R54, R31, !PT ;  /* 0x0000001f361f7209 */ /* 0x000fc80007810000 */
        /* <DEDUP_REMOVED lines=13> */
[----:B------:R-:W-:Y:S02]  /*8de0*/  MUFU.EX2 R90, R90 ;  /* 0x0000005a005a7308 */ /* 0x000fe40000000800 */
[----:B------:R-:W3:Y:S06]  /*8df0*/  SHFL.BFLY PT, R74, R33, 0x2, 0x1f ;  /* 0x0c401f00214a7f89 */ /* 0x000eec00000e0000 */
[----:B------:R-:W4:Y:S08]  /*8e00*/  MUFU.EX2 R39, R92 ;  /* 0x0000005c00277308 */ /* 0x000f300000000800 */
[----:B------:R-:W-:Y:S08]  /*8e10*/  MUFU.EX2 R94, R94 ;  /* 0x0000005e005e7308 */ /* 0x000ff00000000800 */
[----:B------:R-:W0:Y:S01]  /*8e20*/  MUFU.EX2 R41, R96 ;  /* 0x0000006000297308 */ /* 0x000e220000000800 */
[----:B----4-:R-:W-:-:S02]  /*8e30*/  F2FP.F16.F32.PACK_AB R158, R39, R90 ;  /* 0x0000005a279e723e */ /* 0x010fc400000000ff */
[----:B---3--:R-:W-:-:S05]  /*8e40*/  FMNMX.FTZ R74, R33, R74, !PT ;  /* 0x0000004a214a7209 */ /* 0x008fca0007810000 */
[----:B------:R-:W3:Y:S01]  /*8e50*/  SHFL.BFLY PT, R33, R74, 0x1, 0x1f ;  /* 0x0c201f004a217f89 */ /* 0x000ee200000e0000 */
[----:B------:R-:W-:Y:S08]  /*8e60*/  MUFU.EX2 R52, R52 ;  /* 0x0000003400347308 */ /* 0x000ff00000000800 */
[----:B------:R-:W4:Y:S01]  /*8e70*/  MUFU.EX2 R43, R98 ;  /* 0x00000062002b7308 */ /* 0x000f220000000800 */
[----:B0-----:R-:W-:-:S07]  /*8e80*/  F2FP.F16.F32.PACK_AB R160, R41, R94 ;  /* 0x0000005e29a0723e */ /* 0x001fce00000000ff */
[----:B------:R-:W-:Y:S01]  /*8e90*/  MUFU.EX2 R56, R56 ;  /* 0x0000003800387308 */ /* 0x000fe20000000800 */
[----:B---3--:R-:W-:-:S07]  /*8ea0*/  FMNMX.FTZ R176, R74, R33, !PT ;  /* 0x000000214ab07209 */ /* 0x008fce0007810000 */
[----:B------:R-:W0:Y:S01]  /*8eb0*/  MUFU.EX2 R45, R100 ;  /* 0x00000064002d7308 */ /* 0x000e220000000800 */
[----:B----4-:R-:W-:Y:S02]  /*8ec0*/  F2FP.F16.F32.PACK_AB R162, R43, R52 ;  /* 0x000000342ba2723e */ /* 0x010fe400000000ff */
[C---:B------:R-:W-:Y:S01]  /*8ed0*/  FSETP.NEU.FTZ.AND P1, PT, R176.reuse, -INF , PT ;  /* 0xff800000b000780b */ /* 0x040fe20003f3d000 */
[----:B------:R-:W-:-:S04]  /*8ee0*/  FMUL.FTZ R49, R176, R3 ;  /* 0x00000003b0317220 */ /* 0x000fc80000410000 */
[----:B------:R-:W-:Y:S01]  /*8ef0*/  MUFU.EX2 R60, R60 ;  /* 0x0000003c003c7308 */ /* 0x000fe20000000800 */
[----:B------:R-:W-:Y:S02]  /*8f00*/  FSEL R49, R49, RZ, P1 ;  /* 0x000000ff31317208 */ /* 0x000fe40000800000 */
[----:B------:R-:W-:Y:S02]  /*8f10*/  ISETP.NE.AND P1, PT, R73, RZ, PT ;  /* 0x000000ff4900720c */ /* 0x000fe40003f25270 */
[----:B------:R-:W3:Y:S01]  /*8f20*/  S2R R73, SR_TID.X ;  /* 0x0000000000497919 */ /* 0x000ee20000002100 */
[-CC-:B------:R-:W-:Y:S01]  /*8f30*/  FFMA.FTZ R26, R26, R3.reuse, -R49.reuse ;  /* 0x000000031a1a7223 */ /* 0x180fe20000010831 */
[-CC-:B------:R-:W-:Y:S01]  /*8f40*/  FFMA.FTZ R27, R27, R3.reuse, -R49.reuse ;  /* 0x000000031b1b7223 */ /* 0x180fe20000010831 */
[-CC-:B------:R-:W-:Y:S01]  /*8f50*/  FFMA.FTZ R30, R30, R3.reuse, -R49.reuse ;  /* 0x000000031e1e7223 */ /* 0x180fe20000010831 */
[-CC-:B------:R-:W-:Y:S01]  /*8f60*/  FFMA.FTZ R14, R14, R3.reuse, -R49.reuse ;  /* 0x000000030e0e7223 */ /* 0x180fe20000010831 */
[-CC-:B------:R-:W-:Y:S01]  /*8f70*/  FFMA.FTZ R34, R34, R3.reuse, -R49.reuse ;  /* 0x0000000322227223 */ /* 0x180fe20000010831 */
[-CC-:B------:R-:W-:Y:S01]  /*8f80*/  FFMA.FTZ R24, R24, R3.reuse, -R49.reuse ;  /* 0x0000000318187223 */ /* 0x180fe20000010831 */
[----:B------:R-:W-:Y:S01]  /*8f90*/  MUFU.EX2 R26, R26 ;  /* 0x0000001a001a7308 */ /* 0x000fe20000000800 */
[-CC-:B------:R-:W-:Y:S01]  /*8fa0*/  FFMA.FTZ R38, R38, R3.reuse, -R49.reuse ;  /* 0x0000000326267223 */ /* 0x180fe20000010831 */
[-CC-:B------:R-:W-:Y:S01]  /*8fb0*/  FFMA.FTZ R28, R28, R3.reuse, -R49.reuse ;  /* 0x000000031c1c7223 */ /* 0x180fe20000010831 */
[-CC-:B------:R-:W-:Y:S01]  /*8fc0*/  FFMA.FTZ R42, R42, R3.reuse, -R49.reuse ;  /* 0x000000032a2a7223 */ /* 0x180fe20000010831 */
[-CC-:B------:R-:W-:Y:S01]  /*8fd0*/  FFMA.FTZ R32, R32, R3.reuse, -R49.reuse ;  /* 0x0000000320207223 */ /* 0x180fe20000010831 */
[-CC-:B------:R-:W-:Y:S01]  /*8fe0*/  FFMA.FTZ R46, R46, R3.reuse, -R49.reuse ;  /* 0x000000032e2e7223 */ /* 0x180fe20000010831 */
[-CC-:B------:R-:W-:Y:S01]  /*8ff0*/  FFMA.FTZ R36, R36, R3.reuse, -R49.reuse ;  /* 0x0000000324247223 */ /* 0x180fe20000010831 */
[-CC-:B------:R-:W-:Y:S01]  /*9000*/  FFMA.FTZ R50, R50, R3.reuse, -R49.reuse ;  /* 0x0000000332327223 */ /* 0x180fe20000010831 */
[----:B------:R-:W4:Y:S01]  /*9010*/  MUFU.EX2 R27, R27 ;  /* 0x0000001b001b7308 */ /* 0x000f220000000800 */
[-CC-:B------:R-:W-:Y:S01]  /*9020*/  FFMA.FTZ R40, R40, R3.reuse, -R49.reuse ;  /* 0x0000000328287223 */ /* 0x180fe20000010831 */
[-CC-:B------:R-:W-:Y:S01]  /*9030*/  FFMA.FTZ R54, R54, R3.reuse, -R49.reuse ;  /* 0x0000000336367223 */ /* 0x180fe20000010831 */
[-CC-:B------:R-:W-:Y:S01]  /*9040*/  FFMA.FTZ R44, R44, R3.reuse, -R49.reuse ;  /* 0x000000032c2c7223 */ /* 0x180fe20000010831 */
[-CC-:B------:R-:W-:Y:S01]  /*9050*/  FFMA.FTZ R58, R58, R3.reuse, -R49.reuse ;  /* 0x000000033a3a7223 */ /* 0x180fe20000010831 */
[-CC-:B------:R-:W-:Y:S01]  /*9060*/  FFMA.FTZ R48, R48, R3.reuse, -R49.reuse ;  /* 0x0000000330307223 */ /* 0x180fe20000010831 */
[-CC-:B------:R-:W-:Y:S01]  /*9070*/  FFMA.FTZ R62, R62, R3.reuse, -R49.reuse ;  /* 0x000000033e3e7223 */ /* 0x180fe20000010831 */
[-CC-:B------:R-:W-:Y:S01]  /*9080*/  FFMA.FTZ R64, R64, R3.reuse, -R49.reuse ;  /* 0x0000000340407223 */ /* 0x180fe20000010831 */
[----:B------:R-:W1:Y:S01]  /*9090*/  MUFU.EX2 R30, R30 ;  /* 0x0000001e001e7308 */ /* 0x000e620000000800 */
[-CC-:B------:R-:W-:Y:S01]  /*90a0*/  FFMA.FTZ R66, R66, R3.reuse, -R49.reuse ;  /* 0x0000000342427223 */ /* 0x180fe20000010831 */
[-CC-:B------:R-:W-:Y:S01]  /*90b0*/  FFMA.FTZ R68, R68, R3.reuse, -R49.reuse ;  /* 0x0000000344447223 */ /* 0x180fe20000010831 */
[-CC-:B------:R-:W-:Y:S01]  /*90c0*/  FFMA.FTZ R70, R70, R3.reuse, -R49.reuse ;  /* 0x0000000346467223 */ /* 0x180fe20000010831 */
[----:B------:R-:W-:Y:S01]  /*90d0*/  FFMA.FTZ R49, R72, R3, -R49 ;  /* 0x0000000348317223 */ /* 0x000fe20000010831 */
[----:B0-----:R-:W-:-:S03]  /*90e0*/  F2FP.F16.F32.PACK_AB R164, R45, R56 ;  /* 0x000000382da4723e */ /* 0x001fc600000000ff */
[----:B------:R0:W2:Y:S01]  /*90f0*/  MUFU.EX2 R207, R14 ;  /* 0x0000000e00cf7308 */ /* 0x0000a20000000800 */
[----:B---3--:R-:W-:Y:S02]  /*9100*/  SHF.R.U32.HI R73, RZ, 0x7, R73 ;  /* 0x00000007ff497819 */ /* 0x008fe40000011649 */
[----:B----4-:R-:W-:Y:S02]  /*9110*/  F2FP.F16.F32.PACK_AB R205, R27, R26 ;  /* 0x0000001a1bcd723e */ /* 0x010fe400000000ff */
[----:B------:R-:W-:-:S03]  /*9120*/  IADD3 R175, -R73, 0xb, RZ ;  /* 0x0000000b49af7810 */ /* 0x000fc60007ffe1ff */
[----:B------:R-:W3:Y:S01]  /*9130*/  MUFU.EX2 R34, R34 ;  /* 0x0000002200227308 */ /* 0x000ee20000000800 */
[----:B0-----:R-:W-:Y:S01]  /*9140*/  FADD.FTZ R14, R206, R51 ;  /* 0x00000033ce0e7221 */ /* 0x001fe20000010000 */
[----:B------:R-:W-:-:S03]  /*9150*/  F2FP.F16.F32.PACK_AB R206, R25, R206 ;  /* 0x000000ce19ce723e */ /* 0x000fc600000000ff */
[----:B------:R-:W-:-:S03]  /*9160*/  FADD.FTZ R51, R25, R14 ;  /* 0x0000000e19337221 */ /* 0x000fc60000010000 */
[----:B------:R0:W4:Y:S01]  /*9170*/  MUFU.EX2 R153, R24 ;  /* 0x0000001800997308 */ /* 0x0001220000000800 */
[----:B------:R-:W-:Y:S01]  /*9180*/  FADD.FTZ R14, R152, R51 ;  /* 0x00000033980e7221 */ /* 0x000fe20000010000 */
[----:B------:R-:W-:Y:S01]  /*9190*/  FADD.FTZ R51, R26, R27 ;  /* 0x0000001b1a337221 */ /* 0x000fe20000010000 */
[C---:B------:R-:W-:Y:S02]  /*91a0*/  F2FP.F16.F32.PACK_AB R152, R29.reuse, R152 ;  /* 0x000000981d98723e */ /* 0x040fe400000000ff */
[----:B------:R-:W-:Y:S01]  /*91b0*/  FADD.FTZ R53, R29, R14 ;  /* 0x0000000e1d357221 */ /* 0x000fe20000010000 */
[----:B-1----:R-:W-:Y:S02]  /*91c0*/  FADD.FTZ R14, R30, R51 ;  /* 0x000000331e0e7221 */ /* 0x002fe40000010000 */
[----:B------:R-:W1:Y:S01]  /*91d0*/  MUFU.EX2 R38, R38 ;  /* 0x0000002600267308 */ /* 0x000e620000000800 */
[----:B0-----:R-:W-:Y:S01]  /*91e0*/  FADD.FTZ R24, R154, R53 ;  /* 0x000000359a187221 */ /* 0x001fe20000010000 */
[----:B--2---:R-:W-:Y:S01]  /*91f0*/  FADD.FTZ R51, R207, R14 ;  /* 0x0000000ecf337221 */ /* 0x004fe20000010000 */
[----:B------:R-:W-:Y:S01]  /*9200*/  @!P1 VIADD R14, R20, 0x22840 ;  /* 0x00022840140e9836 */ /* 0x000fe20000000000 */
[C---:B------:R-:W-:Y:S01]  /*9210*/  F2FP.F16.F32.PACK_AB R154, R31.reuse, R154 ;  /* 0x0000009a1f9a723e */ /* 0x040fe200000000ff */
[----:B------:R-:W-:Y:S01]  /*9220*/  FADD.FTZ R53, R31, R24 ;  /* 0x000000181f357221 */ /* 0x000fe20000010000 */
[----:B---3--:R-:W-:Y:S01]  /*9230*/  FADD.FTZ R24, R34, R51 ;  /* 0x0000003322187221 */ /* 0x008fe20000010000 */
[----:B------:R-:W-:Y:S01]  /*9240*/  F2FP.F16.F32.PACK_AB R207, R207, R30 ;  /* 0x0000001ecfcf723e */ /* 0x000fe200000000ff */
[----:B------:R0:W2:Y:S01]  /*9250*/  MUFU.EX2 R155, R28 ;  /* 0x0000001c009b7308 */ /* 0x0000a20000000800 */
[----:B------:R-:W-:Y:S01]  /*9260*/  @!P1 PRMT R14, RZ, 0x654, R14 ;  /* 0x00000654ff0e9816 */ /* 0x000fe2000000000e */
[----:B----4-:R-:W-:Y:S01]  /*9270*/  FADD.FTZ R51, R153, R24 ;  /* 0x0000001899337221 */ /* 0x010fe20000010000 */
[----:B------:R3:W-:Y:S06]  /*9280*/  BAR.ARV R175, 0x100 ;  /* 0x000400af0000751d */ /* 0x0007ec0000002000 */
[----:B------:R-:W4:Y:S01]  /*9290*/  MUFU.EX2 R42, R42 ;  /* 0x0000002a002a7308 */ /* 0x000f220000000800 */
[----:B0-----:R-:W-:Y:S01]  /*92a0*/  FADD.FTZ R28, R156, R53 ;  /* 0x000000359c1c7221 */ /* 0x001fe20000010000 */
[----:B-1----:R-:W-:Y:S01]  /*92b0*/  FADD.FTZ R24, R38, R51 ;  /* 0x0000003326187221 */ /* 0x002fe20000010000 */
[----:B------:R4:W-:Y:S01]  /*92c0*/  @!P1 SYNCS.ARRIVE.TRANS64.RED.A1T0 RZ, [R14+URZ], RZ ;  /* 0x000000ff0eff99a7 */ /* 0x0009e2000810043f */
[C---:B------:R-:W-:Y:S01]  /*92d0*/  F2FP.F16.F32.PACK_AB R156, R37.reuse, R156 ;  /* 0x0000009c259c723e */ /* 0x040fe200000000ff */
[----:B------:R-:W-:Y:S01]  /*92e0*/  FADD.FTZ R53, R37, R28 ;  /* 0x0000001c25357221 */ /* 0x000fe20000010000 */
[----:B------:R-:W-:-:S02]  /*92f0*/  F2FP.F16.F32.PACK_AB R153, R153, R34 ;  /* 0x000000229999723e */ /* 0x000fc400000000ff */
[----:B------:R-:W0:Y:S01]  /*9300*/  MUFU.EX2 R157, R32 ;  /* 0x00000020009d7308 */ /* 0x000e220000000800 */
[----:B------:R-:W-:Y:S01]  /*9310*/  FADD.FTZ R28, R90, R53 ;  /* 0x000000355a1c7221 */ /* 0x000fe20000010000 */
[C---:B--2---:R-:W-:Y:S01]  /*9320*/  FADD.FTZ R51, R155.reuse, R24 ;  /* 0x000000189b337221 */ /* 0x044fe20000010000 */
[----:B------:R-:W-:Y:S02]  /*9330*/  F2FP.F16.F32.PACK_AB R155, R155, R38 ;  /* 0x000000269b9b723e */ /* 0x000fe400000000ff */
[----:B------:R-:W-:-:S03]  /*9340*/  FADD.FTZ R53, R39, R28 ;  /* 0x0000001c27357221 */ /* 0x000fc60000010000 */
[----:B------:R-:W1:Y:S01]  /*9350*/  MUFU.EX2 R46, R46 ;  /* 0x0000002e002e7308 */ /* 0x000e620000000800 */
[----:B----4-:R-:W-:Y:S01]  /*9360*/  FADD.FTZ R14, R42, R51 ;  /* 0x000000332a0e7221 */ /* 0x010fe20000010000 */
[----:B------:R-:W-:-:S04]  /*9370*/  FADD.FTZ R24, R94, R53 ;  /* 0x000000355e187221 */ /* 0x000fc80000010000 */
[----:B------:R-:W-:Y:S02]  /*9380*/  FADD.FTZ R53, R41, R24 ;  /* 0x0000001829357221 */ /* 0x000fe40000010000 */
[----:B------:R-:W2:Y:S01]  /*9390*/  MUFU.EX2 R159, R36 ;  /* 0x00000024009f7308 */ /* 0x000ea20000000800 */
[C---:B0-----:R-:W-:Y:S01]  /*93a0*/  FADD.FTZ R51, R157.reuse, R14 ;  /* 0x0000000e9d337221 */ /* 0x041fe20000010000 */
[----:B------:R-:W-:Y:S01]  /*93b0*/  FADD.FTZ R24, R52, R53 ;  /* 0x0000003534187221 */ /* 0x000fe20000010000 */
[----:B------:R-:W-:-:S03]  /*93c0*/  F2FP.F16.F32.PACK_AB R157, R157, R42 ;  /* 0x0000002a9d9d723e */ /* 0x000fc600000000ff */
[----:B------:R-:W-:Y:S02]  /*93d0*/  FADD.FTZ R53, R43, R24 ;  /* 0x000000182b357221 */ /* 0x000fe40000010000 */
[----:B------:R-:W0:Y:S01]  /*93e0*/  MUFU.EX2 R50, R50 ;  /* 0x0000003200327308 */ /* 0x000e220000000800 */
[----:B-1----:R-:W-:Y:S01]  /*93f0*/  FADD.FTZ R14, R46, R51 ;  /* 0x000000332e0e7221 */ /* 0x002fe20000010000 */
[----:B------:R-:W-:-:S04]  /*9400*/  FADD.FTZ R24, R56, R53 ;  /* 0x0000003538187221 */ /* 0x000fc80000010000 */
[----:B------:R-:W-:Y:S02]  /*9410*/  FADD.FTZ R25, R45, R24 ;  /* 0x000000182d197221 */ /* 0x000fe40000010000 */
[----:B------:R-:W1:Y:S01]  /*9420*/  MUFU.EX2 R161, R40 ;  /* 0x0000002800a17308 */ /* 0x000e620000000800 */
[C---:B--2---:R-:W-:Y:S01]  /*9430*/  FADD.FTZ R51, R159.reuse, R14 ;  /* 0x0000000e9f337221 */ /* 0x044fe20000010000 */
[----:B------:R-:W-:Y:S01]  /*9440*/  FADD.FTZ R24, R60, R25 ;  /* 0x000000193c187221 */ /* 0x000fe20000010000 */
[----:B------:R-:W-:-:S05]  /*9450*/  F2FP.F16.F32.PACK_AB R159, R159, R46 ;  /* 0x0000002e9f9f723e */ /* 0x000fca00000000ff */
        /* <DEDUP_REMOVED lines=11> */
[C---:B-1----:R-:W-:Y:S01]  /*9510*/  FADD.FTZ R25, R47.reuse, R24 ;  /* 0x000000182f197221 */ /* 0x042fe20000010000 */
[----:B------:R-:W-:-:S06]  /*9520*/  F2FP.F16.F32.PACK_AB R166, R47, R60 ;  /* 0x0000003c2fa6723e */ /* 0x000fcc00000000ff */
[----:B------:R-:W1:Y:S01]  /*9530*/  MUFU.EX2 R165, R48 ;  /* 0x0000003000a57308 */ /* 0x000e620000000800 */
[----:B--2---:R-:W-:-:S07]  /*9540*/  FADD.FTZ R14, R58, R13 ;  /* 0x0000000d3a0e7221 */ /* 0x004fce0000010000 */
[----:B------:R-:W2:Y:S01]  /*9550*/  MUFU.EX2 R33, R106 ;  /* 0x0000006a00217308 */ /* 0x000ea20000000800 */
[----:B0-----:R-:W-:-:S07]  /*9560*/  FADD.FTZ R24, R104, R25 ;  /* 0x0000001968187221 */ /* 0x001fce0000010000 */
[----:B------:R-:W0:Y:S01]  /*9570*/  MUFU.EX2 R62, R62 ;  /* 0x0000003e003e7308 */ /* 0x000e220000000800 */
[C---:B-1----:R-:W-:Y:S01]  /*9580*/  FADD.FTZ R13, R165.reuse, R14 ;  /* 0x0000000ea50d7221 */ /* 0x042fe20000010000 */
[----:B------:R-:W-:-:S06]  /*9590*/  F2FP.F16.F32.PACK_AB R165, R165, R58 ;  /* 0x0000003aa5a5723e */ /* 0x000fcc00000000ff */
[----:B------:R-:W1:Y:S01]  /*95a0*/  MUFU.EX2 R108, R108 ;  /* 0x0000006c006c7308 */ /* 0x000e620000000800 */
[C---:B--2---:R-:W-:Y:S01]  /*95b0*/  FADD.FTZ R25, R33.reuse, R24 ;  /* 0x0000001821197221 */ /* 0x044fe20000010000 */
[----:B------:R-:W-:-:S06]  /*95c0*/  F2FP.F16.F32.PACK_AB R168, R33, R104 ;  /* 0x0000006821a8723e */ /* 0x000fcc00000000ff */
[----:B------:R-:W2:Y:S01]  /*95d0*/  MUFU.EX2 R167, R64 ;  /* 0x0000004000a77308 */ /* 0x000ea20000000800 */
[----:B0-----:R-:W-:-:S07]  /*95e0*/  FADD.FTZ R14, R62, R13 ;  /* 0x0000000d3e0e7221 */ /* 0x001fce0000010000 */
        /* <DEDUP_REMOVED lines=11> */
[----:B--2---:R-:W-:Y:S01]  /*96a0*/  FADD.FTZ R14, R70, R25 ;  /* 0x00000019460e7221 */ /* 0x004fe20000010000 */
[C---:B0-----:R-:W-:Y:S01]  /*96b0*/  FADD.FTZ R13, R35.reuse, R24 ;  /* 0x00000018230d7221 */ /* 0x041fe20000010000 */
[----:B------:R-:W-:Y:S02]  /*96c0*/  F2FP.F16.F32.PACK_AB R170, R35, R108 ;  /* 0x0000006c23aa723e */ /* 0x000fe400000000ff */
[C---:B-1----:R-:W-:Y:S01]  /*96d0*/  FADD.FTZ R14, R49.reuse, R14 ;  /* 0x0000000e310e7221 */ /* 0x042fe20000010000 */
[----:B------:R-:W-:Y:S01]  /*96e0*/  F2FP.F16.F32.PACK_AB R171, R49, R70 ;  /* 0x0000004631ab723e */ /* 0x000fe200000000ff */
[----:B---3--:R-:W-:Y:S06]  /*96f0*/  @!P0 BRA `(.L_x_713) ;  /* 0x0000000000048947 */ /* 0x008fec0003800000 */
[----:B------:R-:W-:Y:S01]  /*9700*/  BPT.TRAP 0x1 ;  /* 0x000000040000795c */ /* 0x000fe20000300000 */
.L_x_713:
[----:B------:R0:W1:Y:S01]  /*9710*/  SYNCS.PHASECHK.TRANS64.TRYWAIT P2, [R20+URZ+0x22850], R15 ;  /* 0x0228500f140075a7 */ /* 0x000062000804017f */
[----:B------:R-:W-:Y:S05]  /*9720*/  @!P0 BRA `(.L_x_714) ;  /* 0x0000000000048947 */ /* 0x000fea0003800000 */
[----:B------:R-:W-:Y:S01]  /*9730*/  BPT.TRAP 0x1 ;  /* 0x000000040000795c */ /* 0x000fe20000300000 */
.L_x_714:
[----:B------:R-:W-:Y:S04]  /*9740*/  BSSY B0, `(.L_x_715) ;  /* 0x0000004000007945 */ /* 0x000fe80003800000 */
[----:B-1----:R-:W-:Y:S05]  /*9750*/  @P2 BRA `(.L_x_716) ;  /* 0x0000000000082947 */ /* 0x002fea0003800000 */
[----:B------:R-:W1:Y:S02]  /*9760*/  SYNCS.PHASECHK.TRANS64.TRYWAIT P2, [R20+URZ+0x22850], R15 ;  /* 0x0228500f140075a7 */ /* 0x000e64000804017f */
[----:B-1----:R-:W-:Y:S05]  /*9770*/  @!P2 BRA `(.L_x_717) ;  /* 0x000000d4008ca947 */ /* 0x002fea0003800000 */
.L_x_716:
[----:B------:R-:W-:Y:S05]  /*9780*/  BSYNC B0 ;  /* 0x0000000000007941 */ /* 0x000fea0003800000 */
.L_x_715:
[----:B------:R-:W-:Y:S05]  /*9790*/  WARPSYNC.ALL ;  /* 0x0000000000007948 */ /* 0x000fea0003800000 */
[----:B01----:R-:W-:Y:S01]  /*97a0*/  VIADD R15, R18, 0x400 ;  /* 0x00000400120f7836 */ /* 0x003fe20000000000 */
[----:B------:R0:W-:Y:S01]  /*97b0*/  BAR.SYNC.DEFER_BLOCKING R21, 0x100 ;  /* 0x000400150000751d */ /* 0x0001e20000010000 */
[----:B------:R-:W-:Y:S01]  /*97c0*/  IMAD.MOV.U32 R179, RZ, RZ, 0x40000040 ;  /* 0x40000040ffb37424 */ /* 0x000fe200078e00ff */
[----:B------:R-:W-:Y:S01]  /*97d0*/  ISETP.GE.AND P2, PT, R172, 0x61, PT ;  /* 0x00000061ac00780c */ /* 0x000fe20003f46270 */
[----:B------:R-:W-:Y:S01]  /*97e0*/  IMAD.MOV.U32 R181, RZ, RZ, 0x40000040 ;  /* 0x40000040ffb57424 */ /* 0x000fe200078e00ff */
[----:B------:R-:W-:Y:S01]  /*97f0*/  SHF.R.U32.HI R15, RZ, 0x4, R15 ;  /* 0x00000004ff0f7819 */ /* 0x000fe2000001160f */
[----:B------:R-:W-:Y:S01]  /*9800*/  @!P1 VIADD R20, R20, 0x22860 ;  /* 0x0002286014149836 */ /* 0x000fe20000000000 */
[----:B------:R-:W-:Y:S01]  /*9810*/  R2UR UR7, R179 ;  /* 0x00000000b30772ca */ /* 0x000fe200000e0000 */
[----:B------:R-:W-:Y:S01]  /*9820*/  IMAD.MOV.U32 R179, RZ, RZ, 0x40000040 ;  /* 0x40000040ffb37424 */ /* 0x000fe200078e00ff */
[----:B------:R-:W-:Y:S01]  /*9830*/  LOP3.LUT R15, R15, 0x3fff, RZ, 0xc0, !PT ;  /* 0x00003fff0f0f7812 */ /* 0x000fe200078ec0ff */
[----:B------:R-:W-:Y:S01]  /*9840*/  ULDC UR42, c[0x0][0x988] ;  /* 0x00026200002a7ab9 */ /* 0x000fe20000000800 */
[----:B------:R-:W-:-:S02]  /*9850*/  @!P1 PRMT R20, RZ, 0x654, R20 ;  /* 0x00000654ff149816 */ /* 0x000fc40000000014 */
[----:B------:R-:W-:-:S05]  /*9860*/  LOP3.LUT R15, R15, 0x3000000, RZ, 0xfc, !PT ;  /* 0x030000000f0f7812 */ /* 0x000fca00078efcff */
[----:B------:R-:W-:-:S04]  /*9870*/  IMAD R178, R200, 0xc00, R15 ;  /* 0x00000c00c8b27824 */ /* 0x000fc800078e020f */
[C---:B------:R-:W-:Y:S01]  /*9880*/  VIADD R180, R178.reuse, 0x80 ;  /* 0x00000080b2b47836 */ /* 0x040fe20000000000 */
[----:B------:R-:W-:Y:S01]  /*9890*/  R2UR UR6, R178 ;  /* 0x00000000b20672ca */ /* 0x000fe200000e0000 */
[----:B------:R-:W-:-:S12]  /*98a0*/  WARPGROUP.ARRIVE ;  /* 0x00000000000079c5 */ /* 0x000fd80000000000 */
[----:B------:R-:W-:Y:S01]  /*98b0*/  HGMMA.64x256x16.F32 R24, R204, gdesc[UR4].tnspB, RZ, !UPT, gsb0 ;  /* 0x43e00004cc187df0 */ /* 0x000fe2000c0008ff */
[----:B------:R-:W-:Y:S02]  /*98c0*/  R2UR UR6, R180 ;  /* 0x00000000b40672ca */ /* 0x000fe400000e0000 */
[----:B------:R-:W-:Y:S01]  /*98d0*/  R2UR UR7, R181 ;  /* 0x00000000b50772ca */ /* 0x000fe200000e0000 */
[----:B------:R-:W-:Y:S02]  /*98e0*/  WARPGROUP.DEPBAR.LE gsb0, 0x0 ;  /* 0x00008000000079c5 */ /* 0x000fe40000010000 */
[----:B------:R-:W-:-:S15]  /*98f0*/  WARPGROUP.ARRIVE ;  /* 0x00000000000079c5 */ /* 0x000fde0000000000 */
[----:B------:R-:W-:-:S07]  /*9900*/  NOP ;  /* 0x0000000000007918 */ /* 0x000fce0000000000 */
[----:B------:R-:W-:Y:S03]  /*9910*/  HGMMA.64x256x16.F32 R24, R152, gdesc[UR4].tnspB, R24, gsb0 ;  /* 0x43e0000498187df0 */ /* 0x000fe60008000818 */
[----:B------:R-:W-:Y:S02]  /*9920*/  WARPGROUP.DEPBAR.LE gsb0, 0x0 ;  /* 0x00008000000079c5 */ /* 0x000fe40000010000 */
[----:B------:R-:W-:Y:S01]  /*9930*/  VIADD R152, R178, 0x100 ;  /* 0x00000100b2987836 */ /* 0x000fe20000000000 */
[----:B------:R-:W-:Y:S01]  /*9940*/  WARPGROUP.ARRIVE ;  /* 0x00000000000079c5 */ /* 0x000fe20000000000 */
[----:B------:R-:W-:-:S03]  /*9950*/  IMAD.MOV.U32 R153, RZ, RZ, 0x40000040 ;  /* 0x40000040ff997424 */ /* 0x000fc600078e00ff */
[----:B------:R-:W-:Y:S01]  /*9960*/  R2UR UR6, R152 ;  /* 0x00000000980672ca */ /* 0x000fe200000e0000 */
[----:B------:R-:W-:Y:S01]  /*9970*/  VIADD R152, R178, 0x180 ;  /* 0x00000180b2987836 */ /* 0x000fe20000000000 */
[----:B------:R-:W-:Y:S01]  /*9980*/  R2UR UR7, R153 ;  /* 0x00000000990772ca */ /* 0x000fe200000e0000 */
[----:B------:R-:W-:-:S15]  /*9990*/  IMAD.MOV.U32 R153, RZ, RZ, 0x40000040 ;  /* 0x40000040ff997424 */ /* 0x000fde00078e00ff */
[----:B------:R-:W-:Y:S01]  /*99a0*/  HGMMA.64x256x16.F32 R24, R156, gdesc[UR4].tnspB, R24, gsb0 ;  /* 0x43e000049c187df0 */ /* 0x000fe20008000818 */
[----:B------:R-:W-:Y:S01]  /*99b0*/  R2UR UR6, R152 ;  /* 0x00000000980672ca */ /* 0x000fe200000e0000 */
[C---:B------:R-:W-:Y:S01]  /*99c0*/  VIADD R152, R178.reuse, 0x200 ;  /* 0x00000200b2987836 */ /* 0x040fe20000000000 */
[----:B------:R-:W-:Y:S01]  /*99d0*/  R2UR UR7, R153 ;  /* 0x00000000990772ca */ /* 0x000fe200000e0000 */
[----:B------:R-:W-:Y:S02]  /*99e0*/  IMAD.MOV.U32 R153, RZ, RZ, 0x40000040 ;  /* 0x40000040ff997424 */ /* 0x000fe400078e00ff */
[----:B------:R-:W-:Y:S01]  /*99f0*/  VIADD R178, R178, 0x280 ;  /* 0x00000280b2b27836 */ /* 0x000fe20000000000 */
[----:B------:R-:W-:Y:S02]  /*9a00*/  WARPGROUP.DEPBAR.LE gsb0, 0x0 ;  /* 0x00008000000079c5 */ /* 0x000fe40000010000 */
[----:B------:R-:W-:-:S15]  /*9a10*/  WARPGROUP.ARRIVE ;  /* 0x00000000000079c5 */ /* 0x000fde0000000000 */
[----:B------:R-:W-:-:S04]  /*9a20*/  NOP ;  /* 0x0000000000007918 */ /* 0x000fc80000000000 */
[----:B------:R-:W-:Y:S01]  /*9a30*/  HGMMA.64x256x16.F32 R24, R160, gdesc[UR4].tnspB, R24, gsb0 ;  /* 0x43e00004a0187df0 */ /* 0x000fe20008000818 */
[----:B------:R-:W-:Y:S02]  /*9a40*/  R2UR UR6, R152 ;  /* 0x00000000980672ca */ /* 0x000fe400000e0000 */
[----:B------:R-:W-:Y:S01]  /*9a50*/  R2UR UR7, R153 ;  /* 0x00000000990772ca */ /* 0x000fe200000e0000 */
[----:B------:R-:W-:Y:S02]  /*9a60*/  WARPGROUP.DEPBAR.LE gsb0, 0x0 ;  /* 0x00008000000079c5 */ /* 0x000fe40000010000 */
[----:B------:R-:W-:-:S15]  /*9a70*/  WARPGROUP.ARRIVE ;  /* 0x00000000000079c5 */ /* 0x000fde0000000000 */
[----:B------:R-:W-:-:S07]  /*9a80*/  NOP ;  /* 0x0000000000007918 */ /* 0x000fce0000000000 */
[----:B------:R-:W-:Y:S01]  /*9a90*/  HGMMA.64x256x16.F32 R24, R164, gdesc[UR4].tnspB, R24, gsb0 ;  /* 0x43e00004a4187df0 */ /* 0x000fe20008000818 */
[----:B------:R-:W-:Y:S02]  /*9aa0*/  R2UR UR6, R178 ;  /* 0x00000000b20672ca */ /* 0x000fe400000e0000 */
[----:B------:R-:W-:Y:S01]  /*9ab0*/  R2UR UR7, R179 ;  /* 0x00000000b30772ca */ /* 0x000fe200000e0000 */
[----:B------:R-:W-:Y:S02]  /*9ac0*/  WARPGROUP.DEPBAR.LE gsb0, 0x0 ;  /* 0x00008000000079c5 */ /* 0x000fe40000010000 */
[----:B------:R-:W-:-:S15]  /*9ad0*/  WARPGROUP.ARRIVE ;  /* 0x00000000000079c5 */ /* 0x000fde0000000000 */
[----:B------:R-:W-:-:S07]  /*9ae0*/  NOP ;  /* 0x0000000000007918 */ /* 0x000fce0000000000 */
[----:B------:R-:W-:Y:S03]  /*9af0*/  HGMMA.64x256x16.F32 R24, R168, gdesc[UR4].tnspB, R24, gsb0 ;  /* 0x43e00004a8187df0 */ /* 0x000fe60008000818 */
[----:B------:R-:W-:Y:S02]  /*9b00*/  WARPGROUP.DEPBAR.LE gsb0, 0x0 ;  /* 0x00008000000079c5 */ /* 0x000fe40000010000 */
[----:B------:R0:W-:Y:S01]  /*9b10*/  @!P1 SYNCS.ARRIVE.TRANS64.RED.A1T0 RZ, [R20+URZ], RZ ;  /* 0x000000ff14ff99a7 */ /* 0x0001e2000810043f */
[----:B------:R-:W-:Y:S05]  /*9b20*/  @!P2 BRA `(.L_x_718) ;  /* 0x0000001c00b4a947 */ /* 0x000fea0003800000 */
[----:B0-----:R-:W-:Y:S01]  /*9b30*/  IADD3 R20, R173, -0x2, RZ ;  /* 0xfffffffead147810 */ /* 0x001fe20007ffe0ff */
[----:B------:R-:W-:Y:S02]  /*9b40*/  IMAD.MOV.U32 R205, RZ, RZ, R176 ;  /* 0x000000ffffcd7224 */ /* 0x000fe400078e00b0 */
[----:B------:R-:W-:-:S07]  /*9b50*/  IMAD.MOV.U32 R206, RZ, RZ, R12 ;  /* 0x000000ffffce7224 */ /* 0x000fce00078e000c */
.L_x_728:
[----:B------:R-:W-:Y:S01]  /*9b60*/  VIADD R200, R200, 0x1 ;  /* 0x00000001c8c87836 */ /* 0x000fe20000000000 */
[----:B------:R-:W-:Y:S05]  /*9b70*/  YIELD ;  /* 0x0000000000007946 */ /* 0x000fea0003800000 */
[----:B------:R-:W-:Y:S02]  /*9b80*/  ISETP.NE.AND P3, PT, R200, 0x2, PT ;  /* 0x00000002c800780c */ /* 0x000fe40003f65270 */
[C---:B------:R-:W-:Y:S01]  /*9b90*/  ISETP.GT.AND P2, PT, R20.reuse, RZ, PT ;  /* 0x000000ff1400720c */ /* 0x040fe20003f44270 */
[----:B------:R-:W-:Y:S01]  /*9ba0*/  VIADD R20, R20, 0xffffffff ;  /* 0xffffffff14147836 */ /* 0x000fe20000000000 */
[----:B------:R-:W-:-:S02]  /*9bb0*/  SEL R3, RZ, 0x1, P3 ;  /* 0x00000001ff037807 */ /* 0x000fc40001800000 */
[----:B------:R-:W-:Y:S02]  /*9bc0*/  SEL R200, R200, RZ, P3 ;  /* 0x000000ffc8c87207 */ /* 0x000fe40001800000 */
[----:B------:R-:W-:Y:S01]  /*9bd0*/  LOP3.LUT R208, R208, R3, RZ, 0x3c, !PT ;  /* 0x00000003d0d07212 */ /* 0x000fe200078e3cff */
[----:B-1----:R-:W-:Y:S06]  /*9be0*/  @!P0 BRA `(.L_x_719) ;  /* 0x0000000000048947 */ /* 0x002fec0003800000 */
[----:B------:R-:W-:Y:S01]  /*9bf0*/  BPT.TRAP 0x1 ;  /* 0x000000040000795c */ /* 0x000fe20000300000 */
.L_x_719:
[----:B------:R-:W-:Y:S01]  /*9c00*/  IMAD R21, R200, 0x8, R18 ;  /* 0x00000008c8157824 */ /* 0x000fe200078e0212 */
[----:B------:R-:W-:-:S04]  /*9c10*/  SHF.L.U32 R217, R208, 0x1f, RZ ;  /* 0x0000001fd0d97819 */ /* 0x000fc800000006ff */
[----:B------:R0:W1:Y:S01]  /*9c20*/  SYNCS.PHASECHK.TRANS64.TRYWAIT P3, [R21+URZ+0x22830], R217 ;  /* 0x022830d9150075a7 */ /* 0x000062000806017f */
[----:B------:R-:W-:Y:S05]  /*9c30*/  @!P0 BRA `(.L_x_720) ;  /* 0x0000000000048947 */ /* 0x000fea0003800000 */
[----:B------:R-:W-:Y:S01]  /*9c40*/  BPT.TRAP 0x1 ;  /* 0x000000040000795c */ /* 0x000fe20000300000 */
.L_x_720:
[----:B------:R-:W-:Y:S02]  /*9c50*/  IMAD R156, R200, 0x300, R0 ;  /* 0x00000300c89c7824 */ /* 0x000fe400078e0200 */
[----:B------:R-:W-:Y:S01]  /*9c60*/  IMAD.MOV.U32 R157, RZ, RZ, 0x40000040 ;  /* 0x40000040ff9d7424 */ /* 0x000fe200078e00ff */
[----:B-1----:R-:W-:Y:S06]  /*9c70*/  @P3 BRA `(.L_x_721) ;  /* 0x0000000000083947 */ /* 0x002fec0003800000 */
[----:B------:R-:W1:Y:S02]  /*9c80*/  SYNCS.PHASECHK.TRANS64.TRYWAIT P3, [R21+URZ+0x22830], R217 ;  /* 0x022830d9150075a7 */ /* 0x000e64000806017f */
[----:B-1----:R-:W-:Y:S05]  /*9c90*/  @!P3 BRA `(.L_x_722) ;  /* 0x000000d00058b947 */ /* 0x002fea0003800000 */
.L_x_721:
[----:B------:R-:W-:Y:S05]  /*9ca0*/  WARPSYNC.ALL ;  /* 0x0000000000007948 */ /* 0x000fea0003800000 */
[C---:B------:R-:W-:Y:S01]  /*9cb0*/  R2UR UR6, R156.reuse ;  /* 0x000000009c0672ca */ /* 0x040fe200000e0000 */
[C---:B------:R-:W-:Y:S01]  /*9cc0*/  VIADD R154, R156.reuse, 0x2 ;  /* 0x000000029c9a7836 */ /* 0x040fe20000000000 */
[----:B------:R-:W-:Y:S01]  /*9cd0*/  R2UR UR7, R157 ;  /* 0x000000009d0772ca */ /* 0x000fe200000e0000 */
[----:B------:R-:W-:Y:S01]  /*9ce0*/  VIADD R152, R156, 0x4 ;  /* 0x000000049c987836 */ /* 0x000fe20000000000 */
[----:B------:R-:W-:Y:S01]  /*9cf0*/  R2UR UR4, R4 ;  /* 0x00000000040472ca */ /* 0x000fe200000e0000 */
[----:B------:R-:W-:Y:S01]  /*9d00*/  VIADD R156, R156, 0x6 ;  /* 0x000000069c9c7836 */ /* 0x000fe20000000000 */
[----:B------:R-:W-:Y:S01]  /*9d10*/  R2UR UR5, R5 ;  /* 0x00000000050572ca */ /* 0x000fe200000e0000 */
[----:B------:R-:W-:Y:S01]  /*9d20*/  IMAD.MOV.U32 R155, RZ, RZ, 0x40000040 ;  /* 0x40000040ff9b7424 */ /* 0x000fe200078e00ff */
[----:B------:R-:W-:Y:S01]  /*9d30*/  R2UR UR10, R154 ;  /* 0x000000009a0a72ca */ /* 0x000fe200000e0000 */
[----:B------:R-:W-:Y:S01]  /*9d40*/  IMAD.MOV.U32 R153, RZ, RZ, 0x40000040 ;  /* 0x40000040ff997424 */ /* 0x000fe200078e00ff */
[----:B------:R-:W-:Y:S01]  /*9d50*/  R2UR UR14, R152 ;  /* 0x00000000980e72ca */ /* 0x000fe200000e0000 */
[----:B------:R-:W-:Y:S01]  /*9d60*/  IMAD.MOV.U32 R157, RZ, RZ, 0x40000040 ;  /* 0x40000040ff9d7424 */ /* 0x000fe200078e00ff */
[----:B------:R-:W-:-:S02]  /*9d70*/  R2UR UR11, R155 ;  /* 0x000000009b0b72ca */ /* 0x000fc400000e0000 */
[----:B------:R-:W-:Y:S02]  /*9d80*/  R2UR UR15, R153 ;  /* 0x00000000990f72ca */ /* 0x000fe400000e0000 */
[----:B------:R-:W-:Y:S02]  /*9d90*/  R2UR UR18, R156 ;  /* 0x000000009c1272ca */ /* 0x000fe400000e0000 */
[----:B------:R-:W-:Y:S02]  /*9da0*/  R2UR UR19, R157 ;  /* 0x000000009d1372ca */ /* 0x000fe400000e0000 */
[----:B------:R-:W-:Y:S01]  /*9db0*/  WARPGROUP.ARRIVE ;  /* 0x00000000000079c5 */ /* 0x000fe20000000000 */
[----:B------:R-:W-:Y:S02]  /*9dc0*/  R2UR UR8, R10 ;  /* 0x000000000a0872ca */ /* 0x000fe400000e0000 */
[----:B------:R-:W-:Y:S02]  /*9dd0*/  R2UR UR9, R11 ;  /* 0x000000000b0972ca */ /* 0x000fe400000e0000 */
[----:B------:R-:W-:Y:S01]  /*9de0*/  R2UR UR12, R8 ;  /* 0x00000000080c72ca */ /* 0x000fe200000e0000 */
[----:B------:R-:W-:Y:S01]  /*9df0*/  HGMMA.64x96x16.F32 R152, gdesc[UR4], RZ, !UPT, gsb0 ;  /* 0x01600000049879f0 */ /* 0x000fe2000c0008ff */
[----:B------:R-:W-:-:S02]  /*9e00*/  R2UR UR13, R9 ;  /* 0x00000000090d72ca */ /* 0x000fc400000e0000 */
[----:B------:R-:W-:Y:S02]  /*9e10*/  R2UR UR16, R6 ;  /* 0x00000000061072ca */ /* 0x000fe400000e0000 */
[----:B------:R-:W-:Y:S01]  /*9e20*/  R2UR UR17, R7 ;  /* 0x00000000071172ca */ /* 0x000fe200000e0000 */
[----:B------:R-:W-:Y:S02]  /*9e30*/  WARPGROUP.DEPBAR.LE gsb0, 0x0 ;  /* 0x00008000000079c5 */ /* 0x000fe40000010000 */
        /* <DEDUP_REMOVED lines=33> */
[----:B------:R-:W2:Y:S02]  /*a050*/  SHFL.BFLY PT, R12, R3, 0x2, 0x1f ;  /* 0x0c401f00030c7f89 */ /* 0x000ea400000e0000 */
[----:B--2---:R-:W-:-:S05]  /*a060*/  FMNMX.FTZ R12, R3, R12, !PT ;  /* 0x0000000c030c7209 */ /* 0x004fca0007810000 */
[----:B------:R-:W2:Y:S02]  /*a070*/  SHFL.BFLY PT, R3, R12, 0x1, 0x1f ;  /* 0x0c201f000c037f89 */ /* 0x000ea400000e0000 */
[----:B--2---:R-:W-:Y:S01]  /*a080*/  FMNMX.FTZ R12, R12, R3, !PT ;  /* 0x000000030c0c7209 */ /* 0x004fe20007810000 */
[----:B------:R-:W-:-:S04]  /*a090*/  IMAD.U32 R3, RZ, RZ, UR42 ;  /* 0x0000002aff037e24 */ /* 0x000fc8000f8e00ff */
[C---:B------:R-:W-:Y:S01]  /*a0a0*/  FMUL.FTZ R204, R12.reuse, R3 ;  /* 0x000000030ccc7220 */ /* 0x040fe20000410000 */
[----:B------:R-:W-:-:S03]  /*a0b0*/  FADD.FTZ R206, -R12, R206 ;  /* 0x000000ce0cce7221 */ /* 0x000fc60000010100 */
[-CC-:B------:R-:W-:Y:S01]  /*a0c0*/  FFMA.FTZ R152, R152, R3.reuse, -R204.reuse ;  /* 0x0000000398987223 */ /* 0x180fe200000108cc */
[-CC-:B------:R-:W-:Y:S01]  /*a0d0*/  FFMA.FTZ R153, R153, R3.reuse, -R204.reuse ;  /* 0x0000000399997223 */ /* 0x180fe200000108cc */
[-C--:B------:R-:W-:Y:S01]  /*a0e0*/  FMUL.FTZ R206, R206, R3.reuse ;  /* 0x00000003cece7220 */ /* 0x080fe20000410000 */
        /* <DEDUP_REMOVED lines=11> */
[----:B------:R-:W2:Y:S01]  /*a1a0*/  MUFU.EX2 R206, R206 ;  /* 0x000000ce00ce7308 */ /* 0x000ea20000000800 */
[-CC-:B------:R-:W-:Y:S01]  /*a1b0*/  FFMA.FTZ R176, R176, R3.reuse, -R204.reuse ;  /* 0x00000003b0b07223 */ /* 0x180fe200000108cc */
[-CC-:B------:R-:W-:Y:S01]  /*a1c0*/  FFMA.FTZ R177, R177, R3.reuse, -R204.reuse ;  /* 0x00000003b1b17223 */ /* 0x180fe200000108cc */
[-CC-:B------:R-:W-:Y:S01]  /*a1d0*/  FFMA.FTZ R180, R180, R3.reuse, -R204.reuse ;  /* 0x00000003b4b47223 */ /* 0x180fe200000108cc */
[-CC-:B------:R-:W-:Y:S01]  /*a1e0*/  FFMA.FTZ R181, R181, R3.reuse, -R204.reuse ;  /* 0x00000003b5b57223 */ /* 0x180fe200000108cc */
[-CC-:B------:R-:W-:Y:S01]  /*a1f0*/  FFMA.FTZ R184, R184, R3.reuse, -R204.reuse ;  /* 0x00000003b8b87223 */ /* 0x180fe200000108cc */
[-CC-:B------:R-:W-:Y:S01]  /*a200*/  FFMA.FTZ R185, R185, R3.reuse, -R204.reuse ;  /* 0x00000003b9b97223 */ /* 0x180fe200000108cc */
[-CC-:B------:R-:W-:Y:S01]  /*a210*/  FFMA.FTZ R188, R188, R3.reuse, -R204.reuse ;  /* 0x00000003bcbc7223 */ /* 0x180fe200000108cc */
[----:B------:R-:W3:Y:S01]  /*a220*/  MUFU.EX2 R153, R153 ;  /* 0x0000009900997308 */ /* 0x000ee20000000800 */
[-CC-:B------:R-:W-:Y:S01]  /*a230*/  FFMA.FTZ R189, R189, R3.reuse, -R204.reuse ;  /* 0x00000003bdbd7223 */ /* 0x180fe200000108cc */
[-CC-:B------:R-:W-:Y:S01]  /*a240*/  FFMA.FTZ R192, R192, R3.reuse, -R204.reuse ;  /* 0x00000003c0c07223 */ /* 0x180fe200000108cc */
[-CC-:B------:R-:W-:Y:S01]  /*a250*/  FFMA.FTZ R193, R193, R3.reuse, -R204.reuse ;  /* 0x00000003c1c17223 */ /* 0x180fe200000108cc */
[-CC-:B------:R-:W-:Y:S01]  /*a260*/  FFMA.FTZ R196, R196, R3.reuse, -R204.reuse ;  /* 0x00000003c4c47223 */ /* 0x180fe200000108cc */
[----:B------:R-:W-:-:S03]  /*a270*/  FFMA.FTZ R197, R197, R3, -R204 ;  /* 0x00000003c5c57223 */ /* 0x000fc600000108cc */
[----:B------:R-:W4:Y:S01]  /*a280*/  MUFU.EX2 R156, R156 ;  /* 0x0000009c009c7308 */ /* 0x000f220000000800 */
[----:B--2---:R-:W-:Y:S01]  /*a290*/  FFMA.FTZ R13, R206, R13, R152 ;  /* 0x0000000dce0d7223 */ /* 0x004fe20000010098 */
[-C--:B------:R-:W-:Y:S01]  /*a2a0*/  FMUL.FTZ R24, R24, R206.reuse ;  /* 0x000000ce18187220 */ /* 0x080fe20000410000 */
[-C--:B------:R-:W-:Y:S01]  /*a2b0*/  FMUL.FTZ R25, R25, R206.reuse ;  /* 0x000000ce19197220 */ /* 0x080fe20000410000 */
[-C--:B------:R-:W-:Y:S01]  /*a2c0*/  FMUL.FTZ R28, R28, R206.reuse ;  /* 0x000000ce1c1c7220 */ /* 0x080fe20000410000 */
[-C--:B------:R-:W-:Y:S01]  /*a2d0*/  FMUL.FTZ R29, R29, R206.reuse ;  /* 0x000000ce1d1d7220 */ /* 0x080fe20000410000 */
[-C--:B------:R-:W-:Y:S01]  /*a2e0*/  FMUL.FTZ R32, R32, R206.reuse ;  /* 0x000000ce20207220 */ /* 0x080fe20000410000 */
[----:B------:R-:W-:Y:S01]  /*a2f0*/  FMUL.FTZ R33, R33, R206 ;  /* 0x000000ce21217220 */ /* 0x000fe20000410000 */
[----:B------:R-:W2:Y:S01]  /*a300*/  MUFU.EX2 R157, R157 ;  /* 0x0000009d009d7308 */ /* 0x000ea20000000800 */
[C---:B---3--:R-:W-:Y:S01]  /*a310*/  F2FP.F16.F32.PACK_AB R204, R153.reuse, R152 ;  /* 0x0000009899cc723e */ /* 0x048fe200000000ff */
[----:B------:R-:W-:Y:S01]  /*a320*/  FADD.FTZ R13, R153, R13 ;  /* 0x0000000d990d7221 */ /* 0x000fe20000010000 */
[----:B------:R-:W-:Y:S01]  /*a330*/  FMNMX.FTZ R152, R154, R205, !PT ;  /* 0x000000cd9a987209 */ /* 0x000fe20007810000 */
[-C--:B------:R-:W-:Y:S01]  /*a340*/  FMUL.FTZ R36, R36, R206.reuse ;  /* 0x000000ce24247220 */ /* 0x080fe20000410000 */
[-C--:B------:R-:W-:Y:S01]  /*a350*/  FMUL.FTZ R37, R37, R206.reuse ;  /* 0x000000ce25257220 */ /* 0x080fe20000410000 */
[----:B------:R-:W-:Y:S01]  /*a360*/  FMUL.FTZ R40, R40, R206 ;  /* 0x000000ce28287220 */ /* 0x000fe20000410000 */
        /* <DEDUP_REMOVED lines=73> */
[----:B------:R-:W-:Y:S01]  /*a800*/  FMUL.FTZ R149, R149, R206 ;  /* 0x000000ce95957220 */ /* 0x000fe20000410000 */
[----:B----4-:R-:W-:Y:S01]  /*a810*/  FADD.FTZ R13, R156, R13 ;  /* 0x0000000d9c0d7221 */ /* 0x010fe20000010000 */
[C---:B--2---:R-:W-:Y:S01]  /*a820*/  F2FP.F16.F32.PACK_AB R206, R157.reuse, R156 ;  /* 0x0000009c9dce723e */ /* 0x044fe200000000ff */
[----:B------:R-:W-:Y:S01]  /*a830*/  MUFU.EX2 R161, R161 ;  /* 0x000000a100a17308 */ /* 0x000fe20000000800 */
[----:B------:R-:W-:Y:S01]  /*a840*/  FMNMX.FTZ R152, R194, R152, !PT ;  /* 0x00000098c2987209 */ /* 0x000fe20007810000 */
[----:B------:R-:W-:-:S03]  /*a850*/  FADD.FTZ R13, R157, R13 ;  /* 0x0000000d9d0d7221 */ /* 0x000fc60000010000 */
[----:B------:R-:W-:-:S03]  /*a860*/  FMNMX.FTZ R152, R195, R152, !PT ;  /* 0x00000098c3987209 */ /* 0x000fc60007810000 */
[----:B------:R-:W-:Y:S01]  /*a870*/  MUFU.EX2 R164, R164 ;  /* 0x000000a400a47308 */ /* 0x000fe20000000800 */
[----:B------:R-:W-:-:S04]  /*a880*/  FMNMX.FTZ R152, R198, R152, !PT ;  /* 0x00000098c6987209 */ /* 0x000fc80007810000 */
[----:B------:R-:W-:-:S03]  /*a890*/  FMNMX.FTZ R153, R199, R152, !PT ;  /* 0x00000098c7997209 */ /* 0x000fc60007810000 */
[----:B------:R-:W2:Y:S02]  /*a8a0*/  MUFU.EX2 R152, R160 ;  /* 0x000000a000987308 */ /* 0x000ea40000000800 */
[----:B------:R-:W3:Y:S06]  /*a8b0*/  SHFL.BFLY PT, R156, R153, 0x2, 0x1f ;  /* 0x0c401f00999c7f89 */ /* 0x000eec00000e0000 */
[----:B------:R-:W-:Y:S08]  /*a8c0*/  MUFU.EX2 R160, R176 ;  /* 0x000000b000a07308 */ /* 0x000ff00000000800 */
[----:B------:R-:W4:Y:S01]  /*a8d0*/  MUFU.EX2 R165, R165 ;  /* 0x000000a500a57308 */ /* 0x000f220000000800 */
[----:B--2---:R-:W-:Y:S01]  /*a8e0*/  FADD.FTZ R13, R152, R13 ;  /* 0x0000000d980d7221 */ /* 0x004fe20000010000 */
[----:B------:R-:W-:-:S03]  /*a8f0*/  F2FP.F16.F32.PACK_AB R152, R161, R152 ;  /* 0x00000098a198723e */ /* 0x000fc600000000ff */
[----:B------:R-:W-:-:S03]  /*a900*/  FADD.FTZ R13, R161, R13 ;  /* 0x0000000da10d7221 */ /* 0x000fc60000010000 */
[----:B------:R-:W-:Y:S01]  /*a910*/  MUFU.EX2 R169, R169 ;  /* 0x000000a900a97308 */ /* 0x000fe20000000800 */
[----:B------:R-:W-:Y:S01]  /*a920*/  FADD.FTZ R13, R164, R13 ;  /* 0x0000000da40d7221 */ /* 0x000fe20000010000 */
[----:B---3--:R-:W-:-:S05]  /*a930*/  FMNMX.FTZ R153, R153, R156, !PT ;  /* 0x0000009c99997209 */ /* 0x008fca0007810000 */
[----:B------:R-:W2:Y:S01]  /*a940*/  SHFL.BFLY PT, R157, R153, 0x1, 0x1f ;  /* 0x0c201f00999d7f89 */ /* 0x000ea200000e0000 */
[----:B------:R-:W3:Y:S01]  /*a950*/  MUFU.EX2 R156, R168 ;  /* 0x000000a8009c7308 */ /* 0x000ee20000000800 */
[----:B----4-:R-:W-:-:S07]  /*a960*/  FADD.FTZ R13, R165, R13 ;  /* 0x0000000da50d7221 */ /* 0x010fce0000010000 */
[----:B------:R-:W4:Y:S08]  /*a970*/  MUFU.EX2 R172, R172 ;  /* 0x000000ac00ac7308 */ /* 0x000f300000000800 */
[----:B------:R-:W-:Y:S01]  /*a980*/  MUFU.EX2 R173, R173 ;  /* 0x000000ad00ad7308 */ /* 0x000fe20000000800 */
[----:B---3--:R-:W-:Y:S01]  /*a990*/  FADD.FTZ R13, R156, R13 ;  /* 0x0000000d9c0d7221 */ /* 0x008fe20000010000 */
[----:B------:R-:W-:-:S03]  /*a9a0*/  F2FP.F16.F32.PACK_AB R156, R169, R156 ;  /* 0x0000009ca99c723e */ /* 0x000fc600000000ff */
[----:B------:R-:W-:Y:S01]  /*a9b0*/  FADD.FTZ R13, R169, R13 ;  /* 0x0000000da90d7221 */ /* 0x000fe20000010000 */
[----:B--2---:R-:W-:Y:S02]  /*a9c0*/  FMNMX.FTZ R176, R153, R157, !PT ;  /* 0x0000009d99b07209 */ /* 0x004fe40007810000 */
[----:B------:R2:W-:Y:S01]  /*a9d0*/  MUFU.EX2 R168, R192 ;  /* 0x000000c000a87308 */ /* 0x0005e20000000800 */
[----:B----4-:R-:W-:Y:S02]  /*a9e0*/  FADD.FTZ R13, R172, R13 ;  /* 0x0000000dac0d7221 */ /* 0x010fe40000010000 */
[C---:B------:R-:W-:Y:S01]  /*a9f0*/  FADD.FTZ R153, -R176.reuse, R205 ;  /* 0x000000cdb0997221 */ /* 0x040fe20000010100 */
[----:B------:R-:W-:-:S03]  /*aa00*/  FMUL.FTZ R226, R176, R3 ;  /* 0x00000003b0e27220 */ /* 0x000fc60000410000 */
[-C--:B------:R-:W-:Y:S01]  /*aa10*/  FMUL.FTZ R153, R153, R3.reuse ;  /* 0x0000000399997220 */ /* 0x080fe20000410000 */
        /* <DEDUP_REMOVED lines=8> */
[-CC-:B--2---:R-:W-:Y:S01]  /*aaa0*/  FFMA.FTZ R192, R175, R3.reuse, -R226.reuse ;  /* 0x00000003afc07223 */ /* 0x184fe200000108e2 */
[-CC-:B------:R-:W-:Y:S01]  /*aab0*/  FFMA.FTZ R166, R166, R3.reuse, -R226.reuse ;  /* 0x00000003a6a67223 */ /* 0x180fe200000108e2 */
[----:B------:R-:W2:Y:S01]  /*aac0*/  S2R R175, SR_TID.X ;  /* 0x0000000000af7919 */ /* 0x000ea20000002100 */
[-CC-:B------:R-:W-:Y:S01]  /*aad0*/  FFMA.FTZ R167, R167, R3.reuse, -R226.reuse ;  /* 0x00000003a7a77223 */ /* 0x180fe200000108e2 */
[----:B------:R-:W3:Y:S01]  /*aae0*/  MUFU.EX2 R153, R153 ;  /* 0x0000009900997308 */ /* 0x000ee20000000800 */
        /* <DEDUP_REMOVED lines=14> */
[----:B------:R-:W-:Y:S01]  /*abd0*/  FFMA.FTZ R199, R199, R3, -R226 ;  /* 0x00000003c7c77223 */ /* 0x000fe200000108e2 */
[----:B------:R5:W0:Y:S01]  /*abe0*/  MUFU.EX2 R207, R158 ;  /* 0x0000009e00cf7308 */ /* 0x000a220000000800 */
[----:B---3--:R-:W-:Y:S01]  /*abf0*/  FFMA.FTZ R14, R153, R14, R205 ;  /* 0x0000000e990e7223 */ /* 0x008fe200000100cd */
[----:B------:R-:W-:Y:S01]  /*ac00*/  FADD.FTZ R13, R173, R13 ;  /* 0x0000000dad0d7221 */ /* 0x000fe20000010000 */
[----:B------:R-:W-:-:S02]  /*ac10*/  @!P1 VIADD R154, R21, 0x22840 ;  /* 0x00022840159a9836 */ /* 0x000fc40000000000 */
[-C--:B------:R-:W-:Y:S01]  /*ac20*/  FMUL.FTZ R26, R26, R153.reuse ;  /* 0x000000991a1a7220 */ /* 0x080fe20000410000 */
[-C--:B------:R-:W-:Y:S01]  /*ac30*/  FMUL.FTZ R27, R27, R153.reuse ;  /* 0x000000991b1b7220 */ /* 0x080fe20000410000 */
[----:B------:R-:W-:Y:S01]  /*ac40*/  FADD.FTZ R13, R160, R13 ;  /* 0x0000000da00d7221 */ /* 0x000fe20000010000 */
[-C--:B------:R-:W-:Y:S01]  /*ac50*/  FMUL.FTZ R30, R30, R153.reuse ;  /* 0x000000991e1e7220 */ /* 0x080fe20000410000 */
[----:B------:R-:W3:Y:S01]  /*ac60*/  MUFU.EX2 R159, R159 ;  /* 0x0000009f009f7308 */ /* 0x000ee20000000800 */
[----:B----4-:R-:W-:Y:S01]  /*ac70*/  FADD.FTZ R14, R155, R14 ;  /* 0x0000000e9b0e7221 */ /* 0x010fe20000010000 */
[----:B------:R-:W-:Y:S01]  /*ac80*/  @!P1 PRMT R154, RZ, 0x654, R154 ;  /* 0x00000654ff9a9816 */ /* 0x000fe2000000009a */
[-C--:B------:R-:W-:Y:S01]  /*ac90*/  FMUL.FTZ R31, R31, R153.reuse ;  /* 0x000000991f1f7220 */ /* 0x080fe20000410000 */
[----:B-----5:R-:W-:Y:S01]  /*aca0*/  F2FP.F16.F32.PACK_AB R158, R173, R172 ;  /* 0x000000acad9e723e */ /* 0x020fe200000000ff */
[-C--:B------:R-:W-:Y:S01]  /*acb0*/  FMUL.FTZ R34, R34, R153.reuse ;  /* 0x0000009922227220 */ /* 0x080fe20000410000 */
[----:B--2---:R-:W-:Y:S01]  /*acc0*/  SHF.R.U32.HI R175, RZ, 0x7, R175 ;  /* 0x00000007ffaf7819 */ /* 0x004fe200000116af */
[-C--:B------:R-:W-:Y:S01]  /*acd0*/  FMUL.FTZ R35, R35, R153.reuse ;  /* 0x0000009923237220 */ /* 0x080fe20000410000 */
[----:B------:R-:W-:Y:S01]  /*ace0*/  MUFU.EX2 R170, R197 ;  /* 0x000000c500aa7308 */ /* 0x000fe20000000800 */
[----:B0-----:R-:W-:Y:S01]  /*acf0*/  FADD.FTZ R14, R207, R14 ;  /* 0x0000000ecf0e7221 */ /* 0x001fe20000010000 */
[----:B------:R-:W-:Y:S01]  /*ad00*/  IADD3 R175, -R175, 0xb, RZ ;  /* 0x0000000bafaf7810 */ /* 0x000fe20007ffe1ff */
[-C--:B------:R-:W-:Y:S01]  /*ad10*/  FMUL.FTZ R38, R38, R153.reuse ;  /* 0x0000009926267220 */ /* 0x080fe20000410000 */
[-C--:B------:R-:W-:Y:S01]  /*ad20*/  FMUL.FTZ R39, R39, R153.reuse ;  /* 0x0000009927277220 */ /* 0x080fe20000410000 */
[-C--:B------:R-:W-:Y:S01]  /*ad30*/  FMUL.FTZ R42, R42, R153.reuse ;  /* 0x000000992a2a7220 */ /* 0x080fe20000410000 */
[-C--:B------:R-:W-:Y:S01]  /*ad40*/  FMUL.FTZ R43, R43, R153.reuse ;  /* 0x000000992b2b7220 */ /* 0x080fe20000410000 */
[----:B------:R0:W-:Y:S06]  /*ad50*/  BAR.ARV R175, 0x100 ;  /* 0x000400af0000751d */ /* 0x0001ec0000002000 */
[----:B------:R-:W2:Y:S01]  /*ad60*/  MUFU.EX2 R197, R162 ;  /* 0x000000a200c57308 */ /* 0x000ea20000000800 */
[----:B---3--:R-:W-:Y:S01]  /*ad70*/  FADD.FTZ R14, R159, R14 ;  /* 0x0000000e9f0e7221 */ /* 0x008fe20000010000 */
[----:B------:R3:W-:Y:S01]  /*ad80*/  @!P1 SYNCS.ARRIVE.TRANS64.RED.A1T0 RZ, [R154+URZ], RZ ;  /* 0x000000ff9aff99a7 */ /* 0x0007e2000810043f */
[-C--:B------:R-:W-:Y:S01]  /*ad90*/  FMUL.FTZ R46, R46, R153.reuse ;  /* 0x000000992e2e7220 */ /* 0x080fe20000410000 */
[-C--:B------:R-:W-:Y:S01]  /*ada0*/  FMUL.FTZ R47, R47, R153.reuse ;  /* 0x000000992f2f7220 */ /* 0x080fe20000410000 */
[-C--:B------:R-:W-:Y:S01]  /*adb0*/  FMUL.FTZ R50, R50, R153.reuse ;  /* 0x0000009932327220 */ /* 0x080fe20000410000 */
[-C--:B------:R-:W-:Y:S01]  /*adc0*/  FMUL.FTZ R51, R51, R153.reuse ;  /* 0x0000009933337220 */ /* 0x080fe20000410000 */
[-C--:B------:R-:W-:Y:S01]  /*add0*/  FMUL.FTZ R54, R54, R153.reuse ;  /* 0x0000009936367220 */ /* 0x080fe20000410000 */
[----:B------:R-:W4:Y:S01]  /*ade0*/  MUFU.EX2 R163, R163 ;  /* 0x000000a300a37308 */ /* 0x000f220000000800 */
[-C--:B------:R-:W-:Y:S01]  /*adf0*/  FMUL.FTZ R55, R55, R153.reuse ;  /* 0x0000009937377220 */ /* 0x080fe20000410000 */
[----:B---3--:R-:W-:Y:S01]  /*ae00*/  F2FP.F16.F32.PACK_AB R154, R165, R164 ;  /* 0x000000a4a59a723e */ /* 0x008fe200000000ff */
[-C--:B------:R-:W-:Y:S01]  /*ae10*/  FMUL.FTZ R58, R58, R153.reuse ;  /* 0x000000993a3a7220 */ /* 0x080fe20000410000 */
[-C--:B------:R-:W-:Y:S01]  /*ae20*/  FMUL.FTZ R59, R59, R153.reuse ;  /* 0x000000993b3b7220 */ /* 0x080fe20000410000 */
[-C--:B------:R-:W-:Y:S01]  /*ae30*/  FMUL.FTZ R62, R62, R153.reuse ;  /* 0x000000993e3e7220 */ /* 0x080fe20000410000 */
[-C--:B------:R-:W-:Y:S01]  /*ae40*/  FMUL.FTZ R63, R63, R153.reuse ;  /* 0x000000993f3f7220 */ /* 0x080fe20000410000 */
[-C--:B------:R-:W-:Y:S01]  /*ae50*/  FMUL.FTZ R66, R66, R153.reuse ;  /* 0x0000009942427220 */ /* 0x080fe20000410000 */
[----:B------:R-:W3:Y:S01]  /*ae60*/  MUFU.EX2 R177, R177 ;  /* 0x000000b100b17308 */ /* 0x000ee20000000800 */
        /* <DEDUP_REMOVED lines=8> */
[----:B----4-:R-:W-:Y:S01]  /*aef0*/  FADD.FTZ R169, R163, R14 ;  /* 0x0000000ea3a97221 */ /* 0x010fe20000010000 */
[-C--:B------:R-:W-:Y:S01]  /*af00*/  FMUL.FTZ R79, R79, R153.reuse ;  /* 0x000000994f4f7220 */ /* 0x080fe20000410000 */
[-C--:B------:R-:W-:Y:S01]  /*af10*/  FMUL.FTZ R82, R82, R153.reuse ;  /* 0x0000009952527220 */ /* 0x080fe20000410000 */
[-C--:B------:R-:W-:Y:S01]  /*af20*/  FMUL.FTZ R83, R83, R153.reuse ;  /* 0x0000009953537220 */ /* 0x080fe20000410000 */
[-C--:B------:R-:W-:Y:S01]  /*af30*/  FMUL.FTZ R86, R86, R153.reuse ;  /* 0x0000009956567220 */ /* 0x080fe20000410000 */
[-C--:B------:R-:W-:Y:S01]  /*af40*/  FMUL.FTZ R87, R87, R153.reuse ;  /* 0x0000009957577220 */ /* 0x080fe20000410000 */
[-C--:B------:R-:W-:Y:S01]  /*af50*/  FMUL.FTZ R90, R90, R153.reuse ;  /* 0x000000995a5a7220 */ /* 0x080fe20000410000 */
[----:B------:R-:W4:Y:S01]  /*af60*/  MUFU.EX2 R180, R180 ;  /* 0x000000b400b47308 */ /* 0x000f220000000800 */
        /* <DEDUP_REMOVED lines=41> */
[----:B------:R-:W-:Y:S01]  /*b200*/  FMUL.FTZ R151, R151, R153 ;  /* 0x0000009997977220 */ /* 0x000fe20000410000 */
[----:B------:R-:W-:-:S02]  /*b210*/  F2FP.F16.F32.PACK_AB R207, R159, R207 ;  /* 0x000000cf9fcf723e */ /* 0x000fc400000000ff */
[----:B------:R-:W-:Y:S02]  /*b220*/  F2FP.F16.F32.PACK_AB R205, R155, R205 ;  /* 0x000000cd9bcd723e */ /* 0x000fe400000000ff */
[----:B------:R-:W-:Y:S01]  /*b230*/  F2FP.F16.F32.PACK_AB R155, R167, R226 ;  /* 0x000000e2a79b723e */ /* 0x000fe200000000ff */
[----:B------:R-:W4:Y:S01]  /*b240*/  MUFU.EX2 R185, R185 ;  /* 0x000000b900b97308 */ /* 0x000f220000000800 */
[----:B---3--:R-:W-:Y:S01]  /*b250*/  FADD.FTZ R13, R184, R13 ;  /* 0x0000000db80d7221 */ /* 0x008fe20000010000 */
[----:B------:R-:W-:Y:S02]  /*b260*/  F2FP.F16.F32.PACK_AB R160, R177, R160 ;  /* 0x000000a0b1a0723e */ /* 0x000fe400000000ff */
[----:B------:R-:W-:-:S04]  /*b270*/  F2FP.F16.F32.PACK_AB R162, R181, R180 ;  /* 0x000000b4b5a2723e */ /* 0x000fc800000000ff */
[----:B------:R-:W3:Y:S01]  /*b280*/  MUFU.EX2 R174, R174 ;  /* 0x000000ae00ae7308 */ /* 0x000ee20000000800 */
[C---:B--2---:R-:W-:Y:S01]  /*b290*/  FADD.FTZ R169, R171.reuse, R14 ;  /* 0x0000000eaba97221 */ /* 0x044fe20000010000 */
[----:B------:R-:W-:-:S06]  /*b2a0*/  F2FP.F16.F32.PACK_AB R157, R171, R157 ;  /* 0x0000009dab9d723e */ /* 0x000fcc00000000ff */
[----:B------:R-:W2:Y:S01]  /*b2b0*/  MUFU.EX2 R188, R188 ;  /* 0x000000bc00bc7308 */ /* 0x000ea20000000800 */
[C---:B----4-:R-:W-:Y:S01]  /*b2c0*/  FADD.FTZ R13, R185.reuse, R13 ;  /* 0x0000000db90d7221 */ /* 0x050fe20000010000 */
[----:B------:R-:W-:-:S06]  /*b2d0*/  F2FP.F16.F32.PACK_AB R164, R185, R184 ;  /* 0x000000b8b9a4723e */ /* 0x000fcc00000000ff */
[----:B------:R-:W4:Y:S01]  /*b2e0*/  MUFU.EX2 R192, R192 ;  /* 0x000000c000c07308 */ /* 0x000f220000000800 */
[----:B---3--:R-:W-:-:S07]  /*b2f0*/  FADD.FTZ R169, R174, R169 ;  /* 0x000000a9aea97221 */ /* 0x008fce0000010000 */
[----:B------:R-:W3:Y:S01]  /*b300*/  MUFU.EX2 R189, R189 ;  /* 0x000000bd00bd7308 */ /* 0x000ee20000000800 */
[----:B--2---:R-:W-:-:S07]  /*b310*/  FADD.FTZ R13, R188, R13 ;  /* 0x0000000dbc0d7221 */ /* 0x004fce0000010000 */
[----:B------:R-:W2:Y:S01]  /*b320*/  MUFU.EX2 R161, R178 ;  /* 0x000000b200a17308 */ /* 0x000ea20000000800 */
[----:B----4-:R-:W-:-:S07]  /*b330*/  FADD.FTZ R14, R192, R169 ;  /* 0x000000a9c00e7221 */ /* 0x010fce0000010000 */
[----:B------:R-:W4:Y:S01]  /*b340*/  MUFU.EX2 R179, R179 ;  /* 0x000000b300b37308 */ /* 0x000f220000000800 */
[C---:B---3--:R-:W-:Y:S01]  /*b350*/  FADD.FTZ R13, R189.reuse, R13 ;  /* 0x0000000dbd0d7221 */ /* 0x048fe20000010000 */
[----:B------:R-:W-:-:S03]  /*b360*/  F2FP.F16.F32.PACK_AB R166, R189, R188 ;  /* 0x000000bcbda6723e */ /* 0x000fc600000000ff */
[----:B------:R-:W-:-:S03]  /*b370*/  FADD.FTZ R172, R168, R13 ;  /* 0x0000000da8ac7221 */ /* 0x000fc60000010000 */
[----:B------:R-:W3:Y:S01]  /*b380*/  MUFU.EX2 R193, R193 ;  /* 0x000000c100c17308 */ /* 0x000ee20000000800 */
[----:B--2---:R-:W-:-:S07]  /*b390*/  FADD.FTZ R14, R161, R14 ;  /* 0x0000000ea10e7221 */ /* 0x004fce0000010000 */
[----:B------:R-:W2:Y:S01]  /*b3a0*/  MUFU.EX2 R182, R182 ;  /* 0x000000b600b67308 */ /* 0x000ea20000000800 */
[C---:B----4-:R-:W-:Y:S01]  /*b3b0*/  FADD.FTZ R153, R179.reuse, R14 ;  /* 0x0000000eb3997221 */ /* 0x050fe20000010000 */
[----:B------:R-:W-:-:S06]  /*b3c0*/  F2FP.F16.F32.PACK_AB R161, R179, R161 ;  /* 0x000000a1b3a1723e */ /* 0x000fcc00000000ff */
[----:B------:R-:W4:Y:S01]  /*b3d0*/  MUFU.EX2 R183, R183 ;  /* 0x000000b700b77308 */ /* 0x000f220000000800 */
[C---:B---3--:R-:W-:Y:S01]  /*b3e0*/  FADD.FTZ R13, R193.reuse, R172 ;  /* 0x000000acc10d7221 */ /* 0x048fe20000010000 */
[----:B------:R-:W-:-:S06]  /*b3f0*/  F2FP.F16.F32.PACK_AB R168, R193, R168 ;  /* 0x000000a8c1a8723e */ /* 0x000fcc00000000ff */
[----:B------:R-:W3:Y:S01]  /*b400*/  MUFU.EX2 R165, R186 ;  /* 0x000000ba00a57308 */ /* 0x000ee20000000800 */
[----:B--2---:R-:W-:Y:S01]  /*b410*/  FADD.FTZ R172, R182, R153 ;  /* 0x00000099b6ac7221 */ /* 0x004fe20000010000 */
[----:B------:R-:W-:-:S06]  /*b420*/  F2FP.F16.F32.PACK_AB R153, R163, R197 ;  /* 0x000000c5a399723e */ /* 0x000fcc00000000ff */
[----:B------:R-:W2:Y:S01]  /*b430*/  MUFU.EX2 R187, R187 ;  /* 0x000000bb00bb7308 */ /* 0x000ea20000000800 */
[----:B----4-:R-:W-:-:S07]  /*b440*/  FADD.FTZ R172, R183, R172 ;  /* 0x000000acb7ac7221 */ /* 0x010fce0000010000 */
[----:B------:R-:W4:Y:S01]  /*b450*/  MUFU.EX2 R190, R190 ;  /* 0x000000be00be7308 */ /* 0x000f220000000800 */
[----:B---3--:R-:W-:-:S07]  /*b460*/  FADD.FTZ R172, R165, R172 ;  /* 0x000000aca5ac7221 */ /* 0x008fce0000010000 */
[----:B------:R-:W3:Y:S01]  /*b470*/  MUFU.EX2 R191, R191 ;  /* 0x000000bf00bf7308 */ /* 0x000ee20000000800 */
[C---:B--2---:R-:W-:Y:S01]  /*b480*/  FADD.FTZ R159, R187.reuse, R172 ;  /* 0x000000acbb9f7221 */ /* 0x044fe20000010000 */
[----:B------:R-:W-:-:S06]  /*b490*/  F2FP.F16.F32.PACK_AB R165, R187, R165 ;  /* 0x000000a5bba5723e */ /* 0x000fcc00000000ff */
[----:B------:R-:W2:Y:S01]  /*b4a0*/  MUFU.EX2 R169, R194 ;  /* 0x000000c200a97308 */ /* 0x000ea20000000800 */
[----:B----4-:R-:W-:Y:S01]  /*b4b0*/  FADD.FTZ R172, R190, R159 ;  /* 0x0000009fbeac7221 */ /* 0x010fe20000010000 */
[----:B------:R-:W-:-:S06]  /*b4c0*/  F2FP.F16.F32.PACK_AB R159, R192, R174 ;  /* 0x000000aec09f723e */ /* 0x000fcc00000000ff */
[----:B------:R-:W4:Y:S01]  /*b4d0*/  MUFU.EX2 R14, R195 ;  /* 0x000000c3000e7308 */ /* 0x000f220000000800 */
[----:B---3--:R-:W-:-:S07]  /*b4e0*/  FADD.FTZ R172, R191, R172 ;  /* 0x000000acbfac7221 */ /* 0x008fce0000010000 */
[----:B------:R-:W3:Y:S01]  /*b4f0*/  MUFU.EX2 R196, R196 ;  /* 0x000000c400c47308 */ /* 0x000ee20000000800 */
[----:B--2---:R-:W-:-:S07]  /*b500*/  FADD.FTZ R163, R169, R172 ;  /* 0x000000aca9a37221 */ /* 0x004fce0000010000 */
[----:B------:R-:W2:Y:S01]  /*b510*/  MUFU.EX2 R198, R198 ;  /* 0x000000c600c67308 */ /* 0x000ea20000000800 */
[C---:B----4-:R-:W-:Y:S01]  /*b520*/  FADD.FTZ R167, R14.reuse, R163 ;  /* 0x000000a30ea77221 */ /* 0x050fe20000010000 */
[----:B------:R-:W-:Y:S02]  /*b530*/  F2FP.F16.F32.PACK_AB R169, R14, R169 ;  /* 0x000000a90ea9723e */ /* 0x000fe400000000ff */
[----:B------:R-:W-:-:S04]  /*b540*/  F2FP.F16.F32.PACK_AB R163, R183, R182 ;  /* 0x000000b6b7a3723e */ /* 0x000fc800000000ff */
[----:B------:R-:W4:Y:S01]  /*b550*/  MUFU.EX2 R199, R199 ;  /* 0x000000c700c77308 */ /* 0x000f220000000800 */
[----:B---3--:R-:W-:-:S04]  /*b560*/  FADD.FTZ R13, R196, R13 ;  /* 0x0000000dc40d7221 */ /* 0x008fc80000010000 */
[C---:B------:R-:W-:Y:S01]  /*b570*/  FADD.FTZ R13, R170.reuse, R13 ;  /* 0x0000000daa0d7221 */ /* 0x040fe20000010000 */
[----:B------:R-:W-:Y:S01]  /*b580*/  F2FP.F16.F32.PACK_AB R170, R170, R196 ;  /* 0x000000c4aaaa723e */ /* 0x000fe200000000ff */
[----:B--2---:R-:W-:Y:S01]  /*b590*/  FADD.FTZ R172, R198, R167 ;  /* 0x000000a7c6ac7221 */ /* 0x004fe20000010000 */
[----:B------:R-:W-:-:S03]  /*b5a0*/  F2FP.F16.F32.PACK_AB R167, R191, R190 ;  /* 0x000000bebfa7723e */ /* 0x000fc600000000ff */
[C---:B----4-:R-:W-:Y:S01]  /*b5b0*/  FADD.FTZ R14, R199.reuse, R172 ;  /* 0x000000acc70e7221 */ /* 0x050fe20000010000 */
[----:B------:R-:W-:Y:S01]  /*b5c0*/  F2FP.F16.F32.PACK_AB R171, R199, R198 ;  /* 0x000000c6c7ab723e */ /* 0x000fe200000000ff */
[----:B0-----:R-:W-:Y:S06]  /*b5d0*/  @!P0 BRA `(.L_x_723) ;  /* 0x0000000000048947 */ /* 0x001fec0003800000 */
[----:B------:R-:W-:Y:S01]  /*b5e0*/  BPT.TRAP 0x1 ;  /* 0x000000040000795c */ /* 0x000fe20000300000 */
.L_x_723:
[----:B------:R0:W2:Y:S01]  /*b5f0*/  SYNCS.PHASECHK.TRANS64.TRYWAIT P3, [R21+URZ+0x22850], R217 ;  /* 0x022850d9150075a7 */ /* 0x0000a2000806017f */
[----:B------:R-:W-:Y:S05]  /*b600*/  @!P0 BRA `(.L_x_724) ;  /* 0x0000000000048947 */ /* 0x000fea0003800000 */
[----:B------:R-:W-:Y:S01]  /*b610*/  BPT.TRAP 0x1 ;  /* 0x000000040000795c */ /* 0x000fe20000300000 */
.L_x_724:
[----:B------:R-:W-:Y:S04]  /*b620*/  BSSY B0, `(.L_x_725) ;  /* 0x0000004000007945 */ /* 0x000fe80003800000 */
[----:B--2---:R-:W-:Y:S05]  /*b630*/  @P3 BRA `(.L_x_726) ;  /* 0x0000000000083947 */ /* 0x004fea0003800000 */
[----:B------:R-:W2:Y:S02]  /*b640*/  SYNCS.PHASECHK.TRANS64.TRYWAIT P3, [R21+URZ+0x22850], R217 ;  /* 0x022850d9150075a7 */ /* 0x000ea4000806017f */
[----:B--2---:R-:W-:Y:S05]  /*b650*/  @!P3 BRA `(.L_x_727) ;  /* 0x000000b400fcb947 */ /* 0x004fea0003800000 */
.L_x_726:
[----:B------:R-:W-:Y:S05]  /*b660*/  BSYNC B0 ;  /* 0x0000000000007941 */ /* 0x000fea0003800000 */
.L_x_725:
[----:B------:R-:W3:Y:S01]  /*b670*/  S2R R174, SR_TID.X ;  /* 0x0000000000ae7919 */ /* 0x000ee20000002100 */
[----:B------:R-:W-:Y:S01]  /*b680*/  IMAD.MOV.U32 R173, RZ, RZ, 0x40000040 ;  /* 0x40000040ffad7424 */ /* 0x000fe200078e00ff */
[----:B------:R-:W-:Y:S05]  /*b690*/  WARPSYNC.ALL ;  /* 0x0000000000007948 */ /* 0x000fea0003800000 */
[----:B------:R-:W-:Y:S01]  /*b6a0*/  R2UR UR7, R173 ;  /* 0x00000000ad0772ca */ /* 0x000fe200000e0000 */
[----:B------:R-:W-:Y:S02]  /*b6b0*/  IMAD R172, R200, 0xc00, R15 ;  /* 0x00000c00c8ac7824 */ /* 0x000fe400078e020f */
[----:B------:R-:W-:-:S02]  /*b6c0*/  IMAD.MOV.U32 R179, RZ, RZ, 0x40000040 ;  /* 0x40000040ffb37424 */ /* 0x000fc400078e00ff */
[C---:B------:R-:W-:Y:S01]  /*b6d0*/  VIADD R178, R172.reuse, 0x80 ;  /* 0x00000080acb27836 */ /* 0x040fe20000000000 */
[----:B------:R-:W-:Y:S01]  /*b6e0*/  R2UR UR6, R172 ;  /* 0x00000000ac0672ca */ /* 0x000fe200000e0000 */
[----:B012---:R-:W-:-:S05]  /*b6f0*/  @!P1 VIADD R21, R21, 0x22860 ;  /* 0x0002286015159836 */ /* 0x007fca0000000000 */
[----:B------:R-:W-:Y:S02]  /*b700*/  @!P1 PRMT R21, RZ, 0x654, R21 ;  /* 0x00000654ff159816 */ /* 0x000fe40000000015 */
[----:B---3--:R-:W-:-:S04]  /*b710*/  SHF.R.U32.HI R174, RZ, 0x7, R174 ;  /* 0x00000007ffae7819 */ /* 0x008fc800000116ae */
[----:B------:R-:W-:-:S05]  /*b720*/  IADD3 R173, R174, 0x8, RZ ;  /* 0x00000008aead7810 */ /* 0x000fca0007ffe0ff */
[----:B------:R0:W-:Y:S02]  /*b730*/  BAR.SYNC.DEFER_BLOCKING R173, 0x100 ;  /* 0x000400ad0000751d */ /* 0x0001e40000010000 */
[----:B0-----:R-:W-:-:S04]  /*b740*/  IMAD.MOV.U32 R173, RZ, RZ, 0x40000040 ;  /* 0x40000040ffad7424 */ /* 0x001fc800078e00ff */
[----:B------:R-:W-:-:S06]  /*b750*/  WARPGROUP.ARRIVE ;  /* 0x00000000000079c5 */ /* 0x000fcc0000000000 */
[----:B------:R-:W-:Y:S01]  /*b760*/  HGMMA.64x256x16.F32 R24, R204, gdesc[UR4].tnspB, R24, gsb0 ;  /* 0x43e00004cc187df0 */ /* 0x000fe20008000818 */
[----:B------:R-:W-:Y:S02]  /*b770*/  R2UR UR6, R178 ;  /* 0x00000000b20672ca */ /* 0x000fe400000e0000 */
[----:B------:R-:W-:Y:S01]  /*b780*/  R2UR UR7, R179 ;  /* 0x00000000b30772ca */ /* 0x000fe200000e0000 */
[----:B------:R-:W-:Y:S02]  /*b790*/  WARPGROUP.DEPBAR.LE gsb0, 0x0 ;  /* 0x00008000000079c5 */ /* 0x000fe40000010000 */
[----:B------:R-:W-:Y:S01]  /*b7a0*/  WARPGROUP.ARRIVE ;  /* 0x00000000000079c5 */ /* 0x000fe20000000000 */
[----:B------:R-:W-:Y:S02]  /*b7b0*/  IMAD.MOV.U32 R205, RZ, RZ, R176 ;  /* 0x000000ffffcd7224 */ /* 0x000fe400078e00b0 */
[----:B------:R-:W-:-:S15]  /*b7c0*/  IMAD.MOV.U32 R206, RZ, RZ, R12 ;  /* 0x000000ffffce7224 */ /* 0x000fde00078e000c */
[----:B------:R-:W-:-:S04]  /*b7d0*/  NOP ;  /* 0x0000000000007918 */ /* 0x000fc80000000000 */
        /* <DEDUP_REMOVED lines=33> */
[----:B------:R-:W-:Y:S05]  /*b9f0*/  @P2 BRA `(.L_x_728) ;  /* 0xffffffe000582947 */ /* 0x000fea000383ffff */
.L_x_718:
[----:B------:R-:W-:Y:S05]  /*ba00*/  WARPSYNC.ALL ;  /* 0x0000000000007948 */ /* 0x000fea0003800000 */
[----:B------:R-:W2:Y:S01]  /*ba10*/  SHFL.BFLY PT, R0, R13, 0x2, 0x1f ;  /* 0x0c401f000d007f89 */ /* 0x000ea200000e0000 */
[----:B------:R-:W-:Y:S01]  /*ba20*/  VIADD R200, R200, 0x1 ;  /* 0x00000001c8c87836 */ /* 0x000fe20000000000 */
[----:B------:R3:W-:Y:S08]  /*ba30*/  BAR.ARV R175, 0x100 ;  /* 0x000400af0000751d */ /* 0x0007f00000002000 */
[----:B------:R-:W-:Y:S06]  /*ba40*/  BAR.ARV 0x8, 0x180 ;  /* 0x0206000000007b1d */ /* 0x000fec0000002000 */
[C---:B------:R-:W-:Y:S01]  /*ba50*/  ISETP.NE.AND P0, PT, R200.reuse, 0x2, PT ;  /* 0x00000002c800780c */ /* 0x040fe20003f05270 */
[----:B------:R-:W-:Y:S01]  /*ba60*/  IMAD.MOV.U32 R6, RZ, RZ, -0x800000 ;  /* 0xff800000ff067424 */ /* 0x000fe200078e00ff */
[----:B------:R-:W4:Y:S01]  /*ba70*/  SHFL.BFLY PT, R5, R14, 0x2, 0x1f ;  /* 0x0c401f000e057f89 */ /* 0x000f2200000e0000 */
[----:B------:R-:W-:Y:S01]  /*ba80*/  PLOP3.LUT P1, PT, PT, PT, PT, 0x8, 0x0 ;  /* 0x000000000000781c */ /* 0x000fe20003f2e170 */
[----:B------:R-:W-:Y:S01]  /*ba90*/  VIADD R223, R223, 0x1 ;  /* 0x00000001dfdf7836 */ /* 0x000fe20000000000 */
[----:B------:R-:W-:Y:S01]  /*baa0*/  SEL R200, R200, RZ, P0 ;  /* 0x000000ffc8c87207 */ /* 0x000fe20000000000 */
[----:B--2---:R-:W-:-:S05]  /*bab0*/  FADD.FTZ R0, R0, R13 ;  /* 0x0000000d00007221 */ /* 0x004fca0000010000 */
[----:B------:R-:W2:Y:S01]  /*bac0*/  SHFL.BFLY PT, R7, R0, 0x1, 0x1f ;  /* 0x0c201f0000077f89 */ /* 0x000ea200000e0000 */
[----:B----4-:R-:W-:Y:S01]  /*bad0*/  FADD.FTZ R4, R5, R14 ;  /* 0x0000000e05047221 */ /* 0x010fe20000010000 */
[----:B------:R-:W-:-:S04]  /*bae0*/  IMAD.MOV.U32 R5, RZ, RZ, RZ ;  /* 0x000000ffff057224 */ /* 0x000fc800078e00ff */
[----:B------:R-:W4:Y:S01]  /*baf0*/  SHFL.BFLY PT, R9, R4, 0x1, 0x1f ;  /* 0x0c201f0004097f89 */ /* 0x000f2200000e0000 */
[----:B--2---:R-:W-:Y:S01]  /*bb00*/  FADD.FTZ R7, R0, R7 ;  /* 0x0000000700077221 */ /* 0x004fe20000010000 */
[----:B------:R-:W-:-:S04]  /*bb10*/  MOV R0, RZ ;  /* 0x000000ff00007202 */ /* 0x000fc80000000f00 */
[----:B------:R-:W-:-:S13]  /*bb20*/  FSETP.NE.FTZ.AND P2, PT, R7, RZ, PT ;  /* 0x000000ff0700720b */ /* 0x000fda0003f55000 */
[----:B------:R-:W2:Y:S01]  /*bb30*/  @P2 MUFU.RCP R5, R7 ;  /* 0x0000000700052308 */ /* 0x000ea20000001000 */
[----:B------:R-:W-:Y:S01]  /*bb40*/  @P2 FMUL.FTZ R18, R3, 0.69314718246459960938 ;  /* 0x3f31721803122820 */ /* 0x000fe20000410000 */
[----:B----4-:R-:W-:Y:S01]  /*bb50*/  FADD.FTZ R8, R4, R9 ;  /* 0x0000000904087221 */ /* 0x010fe20000010000 */
[----:B------:R-:W-:-:S04]  /*bb60*/  SEL R9, RZ, 0x1, P0 ;  /* 0x00000001ff097807 */ /* 0x000fc80000000000 */
[----:B------:R-:W-:Y:S01]  /*bb70*/  FSETP.NE.FTZ.AND P3, PT, R8, RZ, PT ;  /* 0x000000ff0800720b */ /* 0x000fe20003f75000 */
[----:B01----:R-:W0:Y:S01]  /*bb80*/  @P2 MUFU.LG2 R21, R7 ;  /* 0x0000000700152308 */ /* 0x003e220000000c00 */
[----:B------:R-:W-:Y:S01]  /*bb90*/  LOP3.LUT R208, R208, R9, RZ, 0x3c, !PT ;  /* 0x00000009d0d07212 */ /* 0x000fe200078e3cff */
[-C--:B--2---:R-:W-:Y:S01]  /*bba0*/  FMUL.FTZ R167, R88, R5.reuse ;  /* 0x0000000558a77220 */ /* 0x084fe20000410000 */
[-C--:B------:R-:W-:Y:S01]  /*bbb0*/  FMUL.FTZ R161, R64, R5.reuse ;  /* 0x0000000540a17220 */ /* 0x080fe20000410000 */
[----:B------:R-:W-:-:S08]  /*bbc0*/  FMUL.FTZ R160, R60, R5 ;  /* 0x000000053ca07220 */ /* 0x000fd00000410000 */
[----:B------:R-:W1:Y:S01]  /*bbd0*/  @P3 MUFU.RCP R0, R8 ;  /* 0x0000000800003308 */ /* 0x000e620000001000 */
[----:B------:R-:W-:Y:S01]  /*bbe0*/  @P3 FMUL.FTZ R20, R3, 0.69314718246459960938 ;  /* 0x3f31721803143820 */ /* 0x000fe20000410000 */
[-C--:B------:R-:W-:Y:S01]  /*bbf0*/  FMUL.FTZ R159, R56, R5.reuse ;  /* 0x00000005389f7220 */ /* 0x080fe20000410000 */
[-C--:B------:R-:W-:Y:S01]  /*bc00*/  FMUL.FTZ R24, R24, R5.reuse ;  /* 0x0000000518187220 */ /* 0x080fe20000410000 */
[-C--:B------:R-:W-:Y:S01]  /*bc10*/  FMUL.FTZ R25, R25, R5.reuse ;  /* 0x0000000519197220 */ /* 0x080fe20000410000 */
[----:B0-----:R-:W-:Y:S01]  /*bc20*/  @P2 FMUL.FTZ R21, R21, 0.69314718246459960938 ;  /* 0x3f31721815152820 */ /* 0x001fe20000410000 */
        /* <DEDUP_REMOVED lines=11> */
[-C--:B-1----:R-:W-:Y:S01]  /*bce0*/  FMUL.FTZ R64, R27, R0.reuse ;  /* 0x000000001b407220 */ /* 0x082fe20000410000 */
[-C--:B------:R-:W-:Y:S01]  /*bcf0*/  FMUL.FTZ R27, R30, R0.reuse ;  /* 0x000000001e1b7220 */ /* 0x080fe20000410000 */
[-C--:B------:R-:W-:Y:S01]  /*bd00*/  FMUL.FTZ R30, R39, R0.reuse ;  /* 0x00000000271e7220 */ /* 0x080fe20000410000 */
[-C--:B------:R-:W-:Y:S01]  /*bd10*/  FMUL.FTZ R60, R31, R0.reuse ;  /* 0x000000001f3c7220 */ /* 0x080fe20000410000 */
[-C--:B------:R-:W-:Y:S01]  /*bd20*/  FMUL.FTZ R48, R48, R5.reuse ;  /* 0x0000000530307220 */ /* 0x080fe20000410000 */
[-C--:B------:R-:W-:Y:S01]  /*bd30*/  FMUL.FTZ R49, R49, R5.reuse ;  /* 0x0000000531317220 */ /* 0x080fe20000410000 */
[-C--:B------:R-:W-:Y:S01]  /*bd40*/  FMUL.FTZ R52, R52, R5.reuse ;  /* 0x0000000534347220 */ /* 0x080fe20000410000 */
[-C--:B------:R-:W-:Y:S01]  /*bd50*/  FMUL.FTZ R53, R53, R5.reuse ;  /* 0x0000000535357220 */ /* 0x080fe20000410000 */
[----:B0-----:R-:W-:Y:S01]  /*bd60*/  @P3 FMUL.FTZ R39, R88, 0.69314718246459960938 ;  /* 0x3f31721858273820 */ /* 0x001fe20000410000 */
        /* <DEDUP_REMOVED lines=106> */
[----:B------:R-:W-:-:S07]  /*c410*/  @P3 FFMA.FTZ R5, R20, R176, R39 ;  /* 0x000000b014053223 */ /* 0x000fce0000010027 */
.L_x_677:
[----:B------:R-:W-:Y:S05]  /*c420*/  WARPSYNC.ALL ;  /* 0x0000000000007948 */ /* 0x000fea0003800000 */
[----:B------:R-:W0:Y:S08]  /*c430*/  S2UR UR5, SR_CgaCtaId ;  /* 0x00000000000579c3 */ /* 0x000e300000008800 */
[----:B------:R-:W-:Y:S06]  /*c440*/  BAR.SYNC.DEFER_BLOCKING 0x5, 0x180 ;  /* 0x0146000000007b1d */ /* 0x000fec0000010000 */
[----:B------:R-:W-:Y:S01]  /*c450*/  UMOV UR4, 0x400 ;  /* 0x0000040000047882 */ /* 0x000fe20000000000 */
[----:B------:R-:W-:Y:S01]  /*c460*/  BSSY B0, `(.L_x_729) ;  /* 0x00002d9000007945 */ /* 0x000fe20003800000 */
[----:B0-----:R-:W-:-:S06]  /*c470*/  ULEA UR4, UR5, UR4, 0x18 ;  /* 0x0000000405047291 */ /* 0x001fcc000f8ec03f */
[----:B------:R-:W-:-:S05]  /*c480*/  IMAD.U32 R18, RZ, RZ, UR4 ;  /* 0x00000004ff127e24 */ /* 0x000fca000f8e00ff */
[----:B------:R0:W1:Y:S01]  /*c490*/  LDS.128 R88, [R18+0x228d0] ;  /* 0x0228d00012587984 */ /* 0x0000620000000c00 */
[----:B------:R-:W-:Y:S06]  /*c4a0*/  BAR.ARV 0x4, 0x180 ;  /* 0x0106000000007b1d */ /* 0x000fec0000002000 */
[----:B------:R-:W-:Y:S05]  /*c4b0*/  @P1 BRA `(.L_x_730) ;  /* 0x0000001c00b41947 */ /* 0x000fea0003800000 */
[----:B------:R-:W2:Y:S01]  /*c4c0*/  LDL R12, [R1+0x4] ;  /* 0x00000400010c7983 */ /* 0x000ea20000100800 */
[----:B------:R-:W-:Y:S05]  /*c4d0*/  WARPSYNC.ALL ;  /* 0x0000000000007948 */ /* 0x000fea0003800000 */
[----:B------:R-:W3:Y:S01]  /*c4e0*/  S2R R39, SR_SWINHI ;  /* 0x0000000000277919 */ /* 0x000ee20000002f00 */
[----:B------:R-:W-:Y:S01]  /*c4f0*/  F2FP.F16.F32.PACK_AB R24, R25, R24 ;  /* 0x000000181918723e */ /* 0x000fe200000000ff */
[----:B------:R-:W-:Y:S01]  /*c500*/  ULDC.64 UR4, c[0x0][0xc00] ;  /* 0x0003000000047ab9 */ /* 0x000fe20000000a00 */
[----:B------:R-:W-:Y:S02]  /*c510*/  F2FP.F16.F32.PACK_AB R25, R64, R26 ;  /* 0x0000001a4019723e */ /* 0x000fe400000000ff */
[----:B------:R-:W-:-:S02]  /*c520*/  F2FP.F16.F32.PACK_AB R32, R33, R32 ;  /* 0x000000202120723e */ /* 0x000fc400000000ff */
[----:B------:R-:W-:Y:S02]  /*c530*/  F2FP.F16.F32.PACK_AB R26, R29, R28 ;  /* 0x0000001c1d1a723e */ /* 0x000fe400000000ff */
[----:B------:R-:W-:Y:S02]  /*c540*/  F2FP.F16.F32.PACK_AB R27, R60, R27 ;  /* 0x0000001b3c1b723e */ /* 0x000fe400000000ff */
[----:B------:R-:W-:Y:S02]  /*c550*/  F2FP.F16.F32.PACK_AB R33, R56, R34 ;  /* 0x000000223821723e */ /* 0x000fe400000000ff */
[----:B------:R-:W-:Y:S02]  /*c560*/  F2FP.F16.F32.PACK_AB R40, R41, R40 ;  /* 0x000000282928723e */ /* 0x000fe400000000ff */
        /* <DEDUP_REMOVED lines=9> */
[----:B------:R-:W-:Y:S02]  /*c600*/  MOV R20, R18 ;  /* 0x0000001200147202 */ /* 0x000fe40000000f00 */
[----:B---3--:R-:W-:Y:S02]  /*c610*/  MOV R21, R39 ;  /* 0x0000002700157202 */ /* 0x008fe40000000f00 */
        /* <DEDUP_REMOVED lines=21> */
[----:B------:R-:W3:Y:S08]  /*c770*/  LDC R0, c[0x0][0xbe8] ;  /* 0x0002fa00ff007b82 */ /* 0x000ef00000000800 */
[----:B------:R-:W-:Y:S01]  /*c780*/  BAR.SYNC.DEFER_BLOCKING 0x1, 0x100 ;  /* 0x0044000000007b1d */ /* 0x000fe20000010000 */
[----:B--2---:R-:W-:-:S03]  /*c790*/  IMAD.WIDE R142, R12, 0x2, R20 ;  /* 0x000000020c8e7825 */ /* 0x004fc600078e0214 */
[C---:B------:R-:W-:Y:S02]  /*c7a0*/  IADD3 R12, P1, R142.reuse, 0x20, RZ ;  /* 0x000000208e0c7810 */ /* 0x040fe40007f3e0ff */
[C---:B-----5:R-:W-:Y:S02]  /*c7b0*/  IADD3 R38, P2, R142.reuse, 0x40, RZ ;  /* 0x000000408e267810 */ /* 0x060fe40007f5e0ff */
        /* <DEDUP_REMOVED lines=8> */
[----:B-1----:R-:W-:Y:S02]  /*c840*/  IADD3 R88, P4, R142, 0x4000, RZ ;  /* 0x000040008e587810 */ /* 0x002fe40007f9e0ff */
[----:B------:R-:W-:Y:S02]  /*c850*/  SHF.R.U64 R181, R54, 0x3, RZ ;  /* 0x0000000336b57819 */ /* 0x000fe400000012ff */
[----:B------:R-:W-:Y:S01]  /*c860*/  IADD3 R106, P5, R142, 0x4020, RZ ;  /* 0x000040208e6a7810 */ /* 0x000fe20007fbe0ff */
[--C-:B------:R-:W-:Y:S01]  /*c870*/  IMAD.X R103, RZ, RZ, R143.reuse, P4 ;  /* 0x000000ffff677224 */ /* 0x100fe200020e068f */
[----:B------:R-:W-:Y:S02]  /*c880*/  SHF.R.U64 R183, R94, 0x3, RZ ;  /* 0x000000035eb77819 */ /* 0x000fe400000012ff */
[----:B------:R-:W-:Y:S01]  /*c890*/  IADD3 R110, P0, R142, 0x4040, RZ ;  /* 0x000040408e6e7810 */ /* 0x000fe20007f1e0ff */
[----:B------:R-:W-:Y:S01]  /*c8a0*/  IMAD.X R107, RZ, RZ, R143, P5 ;  /* 0x000000ffff6b7224 */ /* 0x000fe200028e068f */
[----:B------:R-:W-:-:S02]  /*c8b0*/  LOP3.LUT R54, R173, R12, RZ, 0x3c, !PT ;  /* 0x0000000cad367212 */ /* 0x000fc400078e3cff */
[----:B------:R-:W-:Y:S01]  /*c8c0*/  IADD3 R118, P2, R142, 0x8000, RZ ;  /* 0x000080008e767810 */ /* 0x000fe20007f5e0ff */
[--C-:B------:R-:W-:Y:S01]  /*c8d0*/  IMAD.X R111, RZ, RZ, R143.reuse, P0 ;  /* 0x000000ffff6f7224 */ /* 0x100fe200000e068f */
[----:B------:R-:W-:Y:S02]  /*c8e0*/  LOP3.LUT R94, R181, R38, RZ, 0x3c, !PT ;  /* 0x00000026b55e7212 */ /* 0x000fe400078e3cff */
[----:B------:R-:W-:Y:S01]  /*c8f0*/  LOP3.LUT R173, R88, 0x380, RZ, 0xc0, !PT ;  /* 0x0000038058ad7812 */ /* 0x000fe200078ec0ff */
[----:B------:R-:W-:Y:S01]  /*c900*/  IMAD.X R119, RZ, RZ, R143, P2 ;  /* 0x000000ffff777224 */ /* 0x000fe200010e068f */
[----:B------:R-:W-:Y:S02]  /*c910*/  LOP3.LUT R181, R106, 0x380, RZ, 0xc0, !PT ;  /* 0x000003806ab57812 */ /* 0x000fe400078ec0ff */
[----:B------:R-:W-:Y:S02]  /*c920*/  LOP3.LUT R47, R142, 0x380, RZ, 0xc0, !PT ;  /* 0x000003808e2f7812 */ /* 0x000fe400078ec0ff */
[----:B------:R-:W-:-:S02]  /*c930*/  LOP3.LUT R98, R183, R46, RZ, 0x3c, !PT ;  /* 0x0000002eb7627212 */ /* 0x000fc400078e3cff */
[C---:B------:R-:W-:Y:S02]  /*c940*/  IADD3 R114, P1, R142.reuse, 0x4060, RZ ;  /* 0x000040608e727810 */ /* 0x040fe40007f3e0ff */
[----:B------:R-:W-:Y:S02]  /*c950*/  IADD3 R122, P3, R142, 0x8020, RZ ;  /* 0x000080208e7a7810 */ /* 0x000fe40007f7e0ff */
[----:B------:R-:W-:Y:S01]  /*c960*/  LOP3.LUT R183, R110, 0x380, RZ, 0xc0, !PT ;  /* 0x000003806eb77812 */ /* 0x000fe200078ec0ff */
[--C-:B------:R-:W-:Y:S01]  /*c970*/  IMAD.X R115, RZ, RZ, R143.reuse, P1 ;  /* 0x000000ffff737224 */ /* 0x100fe200008e068f */
[----:B------:R-:W-:Y:S01]  /*c980*/  SHF.R.U64 R173, R173, 0x3, RZ ;  /* 0x00000003adad7819 */ /* 0x000fe200000012ff */
[----:B------:R-:W-:Y:S01]  /*c990*/  IMAD.X R123, RZ, RZ, R143, P3 ;  /* 0x000000ffff7b7224 */ /* 0x000fe200018e068f */
[----:B------:R-:W-:Y:S02]  /*c9a0*/  SHF.R.U64 R181, R181, 0x3, RZ ;  /* 0x00000003b5b57819 */ /* 0x000fe400000012ff */
[----:B------:R-:W-:-:S02]  /*c9b0*/  IADD3 R151, P2, R142, 0xc040, RZ ;  /* 0x0000c0408e977810 */ /* 0x000fc40007f5e0ff */
[----:B------:R-:W-:Y:S02]  /*c9c0*/  SHF.R.U64 R47, R47, 0x3, RZ ;  /* 0x000000032f2f7819 */ /* 0x000fe400000012ff */
[----:B------:R-:W-:Y:S01]  /*c9d0*/  SHF.R.U64 R183, R183, 0x3, RZ ;  /* 0x00000003b7b77819 */ /* 0x000fe200000012ff */
[--C-:B------:R-:W-:Y:S01]  /*c9e0*/  IMAD.X R39, RZ, RZ, R143.reuse, P2 ;  /* 0x000000ffff277224 */ /* 0x100fe200010e068f */
[----:B------:R-:W-:Y:S02]  /*c9f0*/  IADD3 R126, P4, R142, 0x8040, RZ ;  /* 0x000080408e7e7810 */ /* 0x000fe40007f9e0ff */
[----:B------:R-:W-:Y:S02]  /*ca00*/  LOP3.LUT R185, R114, 0x380, RZ, 0xc0, !PT ;  /* 0x0000038072b97812 */ /* 0x000fe400078ec0ff */
[----:B------:R-:W-:Y:S01]  /*ca10*/  LOP3.LUT R102, R173, R88, RZ, 0x3c, !PT ;  /* 0x00000058ad667212 */ /* 0x000fe200078e3cff */
[----:B------:R-:W-:Y:S01]  /*ca20*/  IMAD.X R127, RZ, RZ, R143, P4 ;  /* 0x000000ffff7f7224 */ /* 0x000fe200020e068f */
[----:B------:R-:W-:-:S02]  /*ca30*/  IADD3 R130, P5, R142, 0x8060, RZ ;  /* 0x000080608e827810 */ /* 0x000fc40007fbe0ff */
[C---:B------:R-:W-:Y:S02]  /*ca40*/  IADD3 R134, P0, R142.reuse, 0xc000, RZ ;  /* 0x0000c0008e867810 */ /* 0x040fe40007f1e0ff */
[C---:B------:R-:W-:Y:S01]  /*ca50*/  IADD3 R138, P1, R142.reuse, 0xc020, RZ ;  /* 0x0000c0208e8a7810 */ /* 0x040fe20007f3e0ff */
[--C-:B------:R-:W-:Y:S01]  /*ca60*/  IMAD.X R131, RZ, RZ, R143.reuse, P5 ;  /* 0x000000ffff837224 */ /* 0x100fe200028e068f */
[----:B------:R-:W-:Y:S02]  /*ca70*/  IADD3 R172, P3, R142, 0xc060, RZ ;  /* 0x0000c0608eac7810 */ /* 0x000fe40007f7e0ff */
[----:B------:R-:W-:Y:S01]  /*ca80*/  LOP3.LUT R106, R181, R106, RZ, 0x3c, !PT ;  /* 0x0000006ab56a7212 */ /* 0x000fe200078e3cff */
[--C-:B------:R-:W-:Y:S01]  /*ca90*/  IMAD.X R139, RZ, RZ, R143.reuse, P1 ;  /* 0x000000ffff8b7224 */ /* 0x100fe200008e068f */
[----:B------:R-:W-:Y:S02]  /*caa0*/  LOP3.LUT R173, R118, 0x380, RZ, 0xc0, !PT ;  /* 0x0000038076ad7812 */ /* 0x000fe400078ec0ff */
[----:B------:R-:W-:Y:S01]  /*cab0*/  LOP3.LUT R142, R47, R142, RZ, 0x3c, !PT ;  /* 0x0000008e2f8e7212 */ /* 0x000fe200078e3cff */
[----:B------:R-:W-:Y:S01]  /*cac0*/  IMAD.X R47, RZ, RZ, R143, P3 ;  /* 0x000000ffff2f7224 */ /* 0x000fe200018e068f */
[----:B------:R-:W-:-:S02]  /*cad0*/  LOP3.LUT R181, R122, 0x380, RZ, 0xc0, !PT ;  /* 0x000003807ab57812 */ /* 0x000fc400078ec0ff */
[----:B------:R-:W-:Y:S02]  /*cae0*/  LOP3.LUT R12, R151, 0x380, RZ, 0xc0, !PT ;  /* 0x00000380970c7812 */ /* 0x000fe400078ec0ff */
[----:B------:R-:W-:Y:S02]  /*caf0*/  LOP3.LUT R110, R183, R110, RZ, 0x3c, !PT ;  /* 0x0000006eb76e7212 */ /* 0x000fe400078e3cff */
[----:B------:R-:W-:Y:S02]  /*cb00*/  SHF.R.U64 R185, R185, 0x3, RZ ;  /* 0x00000003b9b97819 */ /* 0x000fe400000012ff */
[----:B------:R-:W-:Y:S02]  /*cb10*/  LOP3.LUT R183, R126, 0x380, RZ, 0xc0, !PT ;  /* 0x000003807eb77812 */ /* 0x000fe400078ec0ff */
[----:B------:R-:W-:Y:S02]  /*cb20*/  SHF.R.U64 R173, R173, 0x3, RZ ;  /* 0x00000003adad7819 */ /* 0x000fe400000012ff */
[----:B------:R-:W-:-:S02]  /*cb30*/  SHF.R.U64 R181, R181, 0x3, RZ ;  /* 0x00000003b5b57819 */ /* 0x000fc400000012ff */
[----:B------:R-:W-:Y:S02]  /*cb40*/  SHF.R.U64 R12, R12, 0x3, RZ ;  /* 0x000000030c0c7819 */ /* 0x000fe400000012ff */
[----:B------:R-:W-:Y:S02]  /*cb50*/  MOV R142, R142 ;  /* 0x0000008e008e7202 */ /* 0x000fe40000000f00 */
[----:B------:R-:W-:Y:S02]  /*cb60*/  MOV R55, R54 ;  /* 0x0000003600377202 */ /* 0x000fe40000000f00 */
[----:B------:R-:W-:Y:S01]  /*cb70*/  LOP3.LUT R114, R185, R114, RZ, 0x3c, !PT ;  /* 0x00000072b9727212 */ /* 0x000fe200078e3cff */
[----:B------:R1:W-:Y:S01]  /*cb80*/  STSM.16.M88.4 [R142], R24 ;  /* 0x000000188e007844 */ /* 0x0003e20000000200 */
[----:B------:R-:W-:Y:S02]  /*cb90*/  SHF.R.U64 R183, R183, 0x3, RZ ;  /* 0x00000003b7b77819 */ /* 0x000fe400000012ff */
[----:B------:R-:W-:Y:S01]  /*cba0*/  MOV R94, R94 ;  /* 0x0000005e005e7202 */ /* 0x000fe20000000f00 */
[----:B------:R2:W-:Y:S01]  /*cbb0*/  STSM.16.M88.4 [R55], R32 ;  /* 0x0000002037007844 */ /* 0x0005e20000000200 */
[----:B------:R-:W-:-:S02]  /*cbc0*/  LOP3.LUT R185, R130, 0x380, RZ, 0xc0, !PT ;  /* 0x0000038082b97812 */ /* 0x000fc400078ec0ff */
[----:B------:R-:W-:Y:S01]  /*cbd0*/  LOP3.LUT R118, R173, R118, RZ, 0x3c, !PT ;  /* 0x00000076ad767212 */ /* 0x000fe200078e3cff */
[----:B------:R-:W-:Y:S01]  /*cbe0*/  STSM.16.M88.4 [R94], R40 ;  /* 0x000000285e007844 */ /* 0x000fe20000000200 */
[----:B------:R-:W-:Y:S02]  /*cbf0*/  MOV R98, R98 ;  /* 0x0000006200627202 */ /* 0x000fe40000000f00 */
[----:B------:R-:W-:Y:S02]  /*cc00*/  LOP3.LUT R122, R181, R122, RZ, 0x3c, !PT ;  /* 0x0000007ab57a7212 */ /* 0x000fe400078e3cff */
[----:B------:R-:W-:Y:S01]  /*cc10*/  LOP3.LUT R173, R134, 0x380, RZ, 0xc0, !PT ;  /* 0x0000038086ad7812 */ /* 0x000fe200078ec0ff */
[----:B------:R-:W-:Y:S01]  /*cc20*/  STSM.16.M88.4 [R98], R48 ;  /* 0x0000003062007844 */ /* 0x000fe20000000200 */
[----:B------:R-:W-:Y:S02]  /*cc30*/  LOP3.LUT R38, R12, R151, RZ, 0x3c, !PT ;  /* 0x000000970c267212 */ /* 0x000fe400078e3cff */
[----:B------:R-:W-:-:S02]  /*cc40*/  MOV R102, R102 ;  /* 0x0000006600667202 */ /* 0x000fc40000000f00 */
[----:B------:R-:W-:Y:S02]  /*cc50*/  LOP3.LUT R181, R138, 0x380, RZ, 0xc0, !PT ;  /* 0x000003808ab57812 */ /* 0x000fe400078ec0ff */
[----:B------:R-:W-:Y:S01]  /*cc60*/  MOV R106, R106 ;  /* 0x0000006a006a7202 */ /* 0x000fe20000000f00 */
[----:B------:R4:W-:Y:S01]  /*cc70*/  STSM.16.M88.4 [R102], R8 ;  /* 0x0000000866007844 */ /* 0x0009e20000000200 */
[----:B------:R-:W-:Y:S02]  /*cc80*/  F2FP.F16.F32.PACK_AB R12, R65, R161 ;  /* 0x000000a1410c723e */ /* 0x000fe400000000ff */
[----:B------:R-:W-:Y:S02]  /*cc90*/  LOP3.LUT R126, R183, R126, RZ, 0x3c, !PT ;  /* 0x0000007eb77e7212 */ /* 0x000fe400078e3cff */
[----:B------:R-:W-:Y:S01]  /*cca0*/  MOV R110, R110 ;  /* 0x0000006e006e7202 */ /* 0x000fe20000000f00 */
[----:B------:R0:W-:Y:S01]  /*ccb0*/  STSM.16.M88.4 [R106], R12 ;  /* 0x0000000c6a007844 */ /* 0x0001e20000000200 */
[----:B-1----:R-:W-:-:S02]  /*ccc0*/  F2FP.F16.F32.PACK_AB R24, R73, R163 ;  /* 0x000000a34918723e */ /* 0x002fc400000000ff */
[----:B------:R-:W-:Y:S02]  /*ccd0*/  F2FP.F16.F32.PACK_AB R25, R75, R74 ;  /* 0x0000004a4b19723e */ /* 0x000fe400000000ff */
[----:B------:R-:W-:Y:S02]  /*cce0*/  F2FP.F16.F32.PACK_AB R26, R77, R164 ;  /* 0x000000a44d1a723e */ /* 0x000fe400000000ff */
[----:B------:R-:W-:Y:S02]  /*ccf0*/  F2FP.F16.F32.PACK_AB R27, R79, R78 ;  /* 0x0000004e4f1b723e */ /* 0x000fe400000000ff */
[----:B------:R-:W-:Y:S02]  /*cd00*/  SHF.R.U64 R185, R185, 0x3, RZ ;  /* 0x00000003b9b97819 */ /* 0x000fe400000012ff */
[----:B------:R-:W-:Y:S01]  /*cd10*/  LOP3.LUT R183, R172, 0x380, RZ, 0xc0, !PT ;  /* 0x00000380acb77812 */ /* 0x000fe200078ec0ff */
[----:B------:R1:W-:Y:S01]  /*cd20*/  STSM.16.M88.4 [R110], R24 ;  /* 0x000000186e007844 */ /* 0x0003e20000000200 */
[----:B------:R-:W-:-:S02]  /*cd30*/  MOV R114, R114 ;  /* 0x0000007200727202 */ /* 0x000fc40000000f00 */
[----:B------:R-:W-:Y:S02]  /*cd40*/  SHF.R.U64 R173, R173, 0x3, RZ ;  /* 0x00000003adad7819 */ /* 0x000fe400000012ff */
[----:B------:R-:W-:Y:S01]  /*cd50*/  MOV R118, R118 ;  /* 0x0000007600767202 */ /* 0x000fe20000000f00 */
[----:B------:R-:W-:Y:S01]  /*cd60*/  STSM.16.M88.4 [R114], R28 ;  /* 0x0000001c72007844 */ /* 0x000fe20000000200 */
[----:B------:R-:W-:Y:S02]  /*cd70*/  MOV R44, R38 ;  /* 0x00000026002c7202 */ /* 0x000fe40000000f00 */
[----:B--2---:R-:W-:Y:S02]  /*cd80*/  F2FP.F16.F32.PACK_AB R32, R4, R167 ;  /* 0x000000a70420723e */ /* 0x004fe400000000ff */
[----:B------:R-:W-:Y:S02]  /*cd90*/  F2FP.F16.F32.PACK_AB R33, R58, R3 ;  /* 0x000000033a21723e */ /* 0x000fe400000000ff */
[----:B------:R-:W-:-:S02]  /*cda0*/  F2FP.F16.F32.PACK_AB R34, R93, R168 ;  /* 0x000000a85d22723e */ /* 0x000fc400000000ff */
[----:B------:R-:W-:Y:S02]  /*cdb0*/  F2FP.F16.F32.PACK_AB R35, R66, R62 ;  /* 0x0000003e4223723e */ /* 0x000fe400000000ff */
[----:B------:R-:W-:Y:S02]  /*cdc0*/  SHF.R.U64 R181, R181, 0x3, RZ ;  /* 0x00000003b5b57819 */ /* 0x000fe400000012ff */
[----:B------:R-:W-:Y:S01]  /*cdd0*/  MOV R122, R122 ;  /* 0x0000007a007a7202 */ /* 0x000fe20000000f00 */
[----:B------:R-:W-:Y:S01]  /*cde0*/  STSM.16.M88.4 [R118], R32 ;  /* 0x0000002076007844 */ /* 0x000fe20000000200 */
[----:B------:R-:W-:Y:S02]  /*cdf0*/  F2FP.F16.F32.PACK_AB R38, R101, R170 ;  /* 0x000000aa6526723e */ /* 0x000fe400000000ff */
[----:B------:R-:W-:Y:S01]  /*ce00*/  F2FP.F16.F32.PACK_AB R39, R76, R72 ;  /* 0x000000484c27723e */ /* 0x000fe200000000ff */
[----:B------:R-:W-:Y:S01]  /*ce10*/  IMAD.MOV.U32 R76, RZ, RZ, RZ ;  /* 0x000000ffff4c7224 */ /* 0x000fe200078e00ff */
[----:B------:R-:W-:-:S02]  /*ce20*/  MOV R126, R126 ;  /* 0x0000007e007e7202 */ /* 0x000fc40000000f00 */
[----:B----4-:R-:W-:Y:S01]  /*ce30*/  F2FP.F16.F32.PACK_AB R8, R105, R171 ;  /* 0x000000ab6908723e */ /* 0x010fe200000000ff */
[----:B------:R-:W-:Y:S01]  /*ce40*/  STSM.16.M88.4 [R122], R36 ;  /* 0x000000247a007844 */ /* 0x000fe20000000200 */
[----:B------:R-:W-:Y:S02]  /*ce50*/  F2FP.F16.F32.PACK_AB R9, R84, R80 ;  /* 0x000000505409723e */ /* 0x000fe400000000ff */
[----:B------:R-:W-:Y:S02]  /*ce60*/  F2FP.F16.F32.PACK_AB R10, R109, R174 ;  /* 0x000000ae6d0a723e */ /* 0x000fe400000000ff */
[----:B------:R-:W-:Y:S02]  /*ce70*/  F2FP.F16.F32.PACK_AB R11, R92, R87 ;  /* 0x000000575c0b723e */ /* 0x000fe400000000ff */
[----:B------:R-:W-:Y:S02]  /*ce80*/  LOP3.LUT R130, R185, R130, RZ, 0x3c, !PT ;  /* 0x00000082b9827212 */ /* 0x000fe400078e3cff */
[----:B------:R-:W-:Y:S01]  /*ce90*/  SHF.R.U64 R183, R183, 0x3, RZ ;  /* 0x00000003b7b77819 */ /* 0x000fe200000012ff */
[----:B------:R2:W-:Y:S01]  /*cea0*/  STSM.16.M88.4 [R126], R8 ;  /* 0x000000087e007844 */ /* 0x0005e20000000200 */
[----:B------:R-:W-:-:S02]  /*ceb0*/  IADD3.X R135, RZ, R143, RZ, P0, !PT ;  /* 0x0000008fff877210 */ /* 0x000fc400007fe4ff */
[----:B------:R-:W-:Y:S02]  /*cec0*/  LOP3.LUT R134, R173, R134, RZ, 0x3c, !PT ;  /* 0x00000086ad867212 */ /* 0x000fe400078e3cff */
[----:B------:R-:W-:Y:S02]  /*ced0*/  LOP3.LUT R138, R181, R138, RZ, 0x3c, !PT ;  /* 0x0000008ab58a7212 */ /* 0x000fe400078e3cff */
[----:B------:R-:W-:Y:S02]  /*cee0*/  LOP3.LUT R46, R183, R172, RZ, 0x3c, !PT ;  /* 0x000000acb72e7212 */ /* 0x000fe400078e3cff */
[----:B------:R-:W-:Y:S02]  /*cef0*/  MOV R130, R130 ;  /* 0x0000008200827202 */ /* 0x000fe40000000f00 */
[----:B0-----:R-:W-:Y:S02]  /*cf00*/  F2FP.F16.F32.PACK_AB R12, R113, R175 ;  /* 0x000000af710c723e */ /* 0x001fe400000000ff */
[----:B------:R-:W-:-:S02]  /*cf10*/  F2FP.F16.F32.PACK_AB R13, R100, R96 ;  /* 0x00000060640d723e */ /* 0x000fc400000000ff */
[----:B------:R-:W-:Y:S02]  /*cf20*/  F2FP.F16.F32.PACK_AB R14, R117, R177 ;  /* 0x000000b1750e723e */ /* 0x000fe400000000ff */
[----:B------:R-:W-:Y:S02]  /*cf30*/  F2FP.F16.F32.PACK_AB R15, R108, R104 ;  /* 0x000000686c0f723e */ /* 0x000fe400000000ff */
[----:B------:R-:W-:Y:S02]  /*cf40*/  MOV R134, R134 ;  /* 0x0000008600867202 */ /* 0x000fe40000000f00 */
[----:B-1----:R-:W-:Y:S01]  /*cf50*/  F2FP.F16.F32.PACK_AB R24, R121, R178 ;  /* 0x000000b27918723e */ /* 0x002fe200000000ff */
[----:B------:R-:W-:Y:S01]  /*cf60*/  STSM.16.M88.4 [R130], R12 ;  /* 0x0000000c82007844 */ /* 0x000fe20000000200 */
[----:B------:R-:W-:Y:S02]  /*cf70*/  F2FP.F16.F32.PACK_AB R25, R116, R112 ;  /* 0x000000707419723e */ /* 0x000fe400000000ff */
[----:B------:R-:W-:-:S02]  /*cf80*/  F2FP.F16.F32.PACK_AB R26, R125, R179 ;  /* 0x000000b37d1a723e */ /* 0x000fc400000000ff */
[----:B------:R-:W-:Y:S02]  /*cf90*/  F2FP.F16.F32.PACK_AB R27, R124, R120 ;  /* 0x000000787c1b723e */ /* 0x000fe400000000ff */
[----:B------:R-:W-:Y:S02]  /*cfa0*/  ISETP.NE.U32.AND P0, PT, RZ, UR4, PT ;  /* 0x00000004ff007c0c */ /* 0x000fe4000bf05070 */
[----:B--2---:R-:W-:Y:S01]  /*cfb0*/  IADD3 R10, P1, R219, UR4, RZ ;  /* 0x00000004db0a7c10 */ /* 0x004fe2000ff3e0ff */
[----:B------:R0:W-:Y:S01]  /*cfc0*/  STSM.16.M88.4 [R134], R24 ;  /* 0x0000001886007844 */ /* 0x0001e20000000200 */
[----:B------:R-:W-:Y:S02]  /*cfd0*/  MOV R54, R138 ;  /* 0x0000008a00367202 */ /* 0x000fe40000000f00 */
[----:B------:R-:W-:Y:S02]  /*cfe0*/  F2FP.F16.F32.PACK_AB R181, R152, R128 ;  /* 0x0000008098b5723e */ /* 0x000fe400000000ff */
[----:B------:R-:W-:-:S02]  /*cff0*/  F2FP.F16.F32.PACK_AB R183, R154, R153 ;  /* 0x000000999ab7723e */ /* 0x000fc400000000ff */
[----:B------:R-:W-:Y:S02]  /*d000*/  F2FP.F16.F32.PACK_AB R138, R141, R140 ;  /* 0x0000008c8d8a723e */ /* 0x000fe400000000ff */
[----:B------:R-:W-:Y:S01]  /*d010*/  F2FP.F16.F32.PACK_AB R139, R158, R157 ;  /* 0x0000009d9e8b723e */ /* 0x000fe200000000ff */
[----:B------:R1:W-:Y:S01]  /*d020*/  STSM.16.M88.4 [R54], R180 ;  /* 0x000000b436007844 */ /* 0x0003e20000000200 */
[----:B------:R-:W-:Y:S02]  /*d030*/  MOV R46, R46 ;  /* 0x0000002e002e7202 */ /* 0x000fe40000000f00 */
[----:B------:R-:W-:Y:S01]  /*d040*/  ISETP.NE.AND.EX P0, PT, RZ, UR5, PT, P0 ;  /* 0x00000005ff007c0c */ /* 0x000fe2000bf05300 */
[----:B------:R1:W-:Y:S01]  /*d050*/  STSM.16.M88.4 [R44], R136 ;  /* 0x000000882c007844 */ /* 0x0003e20000000200 */
[----:B------:R-:W-:Y:S01]  /*d060*/  IADD3.X R11, R220, UR5, RZ, P1, !PT ;  /* 0x00000005dc0b7c10 */ /* 0x000fe20008ffe4ff */
[----:B------:R-:W-:Y:S02]  /*d070*/  ULDC.64 UR4, c[0x0][0xc08] ;  /* 0x0003020000047ab9 */ /* 0x000fe40000000a00 */
[----:B------:R-:W-:Y:S01]  /*d080*/  ISETP.NE.U32.AND P2, PT, RZ, UR4, PT ;  /* 0x00000004ff007c0c */ /* 0x000fe2000bf45070 */
[----:B------:R1:W-:Y:S01]  /*d090*/  STSM.16.M88.4 [R46], R144 ;  /* 0x000000902e007844 */ /* 0x0003e20000000200 */
[----:B------:R-:W-:Y:S02]  /*d0a0*/  BAR.SYNC.DEFER_BLOCKING 0x1, 0x100 ;  /* 0x0044000000007b1d */ /* 0x000fe40000010000 */
[----:B------:R-:W-:-:S13]  /*d0b0*/  ISETP.NE.AND.EX P2, PT, RZ, UR5, PT, P2 ;  /* 0x00000005ff007c0c */ /* 0x000fda000bf45320 */
[----:B------:R-:W-:Y:S01]  /*d0c0*/  @P2 IADD3 R8, P3, R219, UR4, RZ ;  /* 0x00000004db082c10 */ /* 0x000fe2000ff7e0ff */
[----:B------:R-:W-:Y:S02]  /*d0d0*/  ULDC UR4, c[0x0][0xa88] ;  /* 0x0002a20000047ab9 */ /* 0x000fe40000000800 */
[----:B------:R-:W-:Y:S01]  /*d0e0*/  IMAD.U32 R7, RZ, RZ, UR4 ;  /* 0x00000004ff077e24 */ /* 0x000fe2000f8e00ff */
[----:B------:R-:W-:Y:S01]  /*d0f0*/  @P2 IADD3.X R9, R220, UR5, RZ, P3, !PT ;  /* 0x00000005dc092c10 */ /* 0x000fe20009ffe4ff */
[----:B------:R1:W5:Y:S01]  /*d100*/  @P0 LDG.E R76, desc[UR40][R10.64] ;  /* 0x000000280a4c0981 */ /* 0x000362000c1e1900 */
[----:B---3--:R-:W-:Y:S01]  /*d110*/  ISETP.NE.AND P1, PT, R0, 0x1, PT ;  /* 0x000000010000780c */ /* 0x008fe20003f25270 */
[----:B0-----:R-:W-:Y:S02]  /*d120*/  IMAD R27, R224, 0x80, R237 ;  /* 0x00000080e01b7824 */ /* 0x001fe400078e02ed */
[----:B------:R1:W5:Y:S10]  /*d130*/  @P2 LDG.E R7, desc[UR40][R8.64] ;  /* 0x0000002808072981 */ /* 0x000374000c1e1900 */
[----:B------:R-:W0:Y:S08]  /*d140*/  @P1 LDC R4, c[0x0][0xbec] ;  /* 0x0002fb00ff041b82 */ /* 0x000e300000000800 */
[----:B------:R-:W2:Y:S01]  /*d150*/  @P1 LDC R15, c[0x0][0xbf0] ;  /* 0x0002fc00ff0f1b82 */ /* 0x000ea20000000800 */
[----:B-1----:R-:W-:Y:S05]  /*d160*/  @P2 BRA `(.L_x_731) ;  /* 0x0000000000102947 */ /* 0x002fea0003800000 */
[----:B------:R-:W-:Y:S05]  /*d170*/  @!P0 BRA `(.L_x_731) ;  /* 0x00000000000c8947 */ /* 0x000fea0003800000 */
[----:B------:R-:W3:Y:S04]  /*d180*/  LDG.E R8, desc[UR40][R10.64] ;  /* 0x000000280a087981 */ /* 0x000ee8000c1e1900 */
[----:B-----5:R-:W3:Y:S02]  /*d190*/  LDG.E R7, desc[UR40][R10.64+0x4] ;  /* 0x000004280a077981 */ /* 0x020ee4000c1e1900 */
[----:B---3--:R-:W-:-:S07]  /*d1a0*/  IMAD.IADD R7, R7, 0x1, -R8 ;  /* 0x0000000107077824 */ /* 0x008fce00078e0a08 */
.L_x_731:
[----:B------:R-:W-:Y:S01]  /*d1b0*/  SHF.R.S32.HI R3, RZ, 0x1f, R218 ;  /* 0x0000001fff037819 */ /* 0x000fe200000114da */
[----:B0-----:R-:W-:Y:S01]  /*d1c0*/  @P1 IMAD.HI.U32 R4, R27, R4, RZ ;  /* 0x000000041b041227 */ /* 0x001fe200078e00ff */
[----:B------:R-:W-:Y:S01]  /*d1d0*/  ULDC.64 UR4, c[0x0][0xb90] ;  /* 0x0002e40000047ab9 */ /* 0x000fe20000000a00 */
[----:B-----5:R-:W-:Y:S01]  /*d1e0*/  SHF.R.S32.HI R77, RZ, 0x1f, R76 ;  /* 0x0000001fff4d7819 */ /* 0x020fe2000001144c */
[----:B------:R-:W0:Y:S01]  /*d1f0*/  @P1 LDC R80, c[0x0][0xbec] ;  /* 0x0002fb00ff501b82 */ /* 0x000e220000000800 */
[----:B------:R-:W-:Y:S01]  /*d200*/  IMAD R13, R3, UR4, RZ ;  /* 0x00000004030d7c24 */ /* 0x000fe2000f8e02ff */
[----:B------:R-:W-:Y:S01]  /*d210*/  SEL R229, R229, RZ, !P0 ;  /* 0x000000ffe5e57207 */ /* 0x000fe20004000000 */
[----:B------:R-:W-:Y:S01]  /*d220*/  IMAD.MOV.U32 R11, RZ, RZ, R27 ;  /* 0x000000ffff0b7224 */ /* 0x000fe200078e001b */
[----:B--2---:R-:W-:Y:S01]  /*d230*/  @P1 SHF.R.U32.HI R11, RZ, R15, R4 ;  /* 0x0000000fff0b1219 */ /* 0x004fe20000011604 */
[----:B------:R-:W-:Y:S01]  /*d240*/  IMAD.WIDE.U32 R8, R218, UR4, R76 ;  /* 0x00000004da087c25 */ /* 0x000fe2000f8e004c */
[----:B------:R-:W-:-:S02]  /*d250*/  SEL R221, R221, RZ, !P0 ;  /* 0x000000ffdddd7207 */ /* 0x000fc40004000000 */
[----:B------:R-:W1:Y:S01]  /*d260*/  @P1 LDC R79, c[0x0][0xbf0] ;  /* 0x0002fc00ff4f1b82 */ /* 0x000e620000000800 */
[----:B------:R-:W-:Y:S01]  /*d270*/  IMAD R13, R218, UR5, R13 ;  /* 0x00000005da0d7c24 */ /* 0x000fe2000f8e020d */
[----:B------:R-:W-:Y:S01]  /*d280*/  ULDC.64 UR4, c[0x0][0xb98] ;  /* 0x0002e60000047ab9 */ /* 0x000fe20000000a00 */
[----:B------:R-:W-:Y:S02]  /*d290*/  IMAD.MOV R25, RZ, RZ, -R11 ;  /* 0x000000ffff197224 */ /* 0x000fe400078e0a0b */
[----:B------:R-:W-:Y:S02]  /*d2a0*/  IMAD.IADD R9, R9, 0x1, R13 ;  /* 0x0000000109097824 */ /* 0x000fe400078e020d */
[----:B------:R-:W-:Y:S02]  /*d2b0*/  IMAD R15, R228, 0x40, R209 ;  /* 0x00000040e40f7824 */ /* 0x000fe400078e02d1 */
[----:B------:R-:W-:Y:S02]  /*d2c0*/  IMAD R13, R0, R25, R27 ;  /* 0x00000019000d7224 */ /* 0x000fe400078e021b */
[----:B------:R-:W-:-:S02]  /*d2d0*/  IMAD R4, R229, UR4, RZ ;  /* 0x00000004e5047c24 */ /* 0x000fc4000f8e02ff */
[----:B------:R-:W-:-:S04]  /*d2e0*/  IMAD.WIDE.U32 R8, R221, UR4, R8 ;  /* 0x00000004dd087c25 */ /* 0x000fc8000f8e0008 */
[----:B------:R-:W-:Y:S01]  /*d2f0*/  IMAD.WIDE R20, R15, 0x2, R20 ;  /* 0x000000020f147825 */ /* 0x000fe200078e0214 */
[----:B------:R-:W-:Y:S02]  /*d300*/  SHF.R.S32.HI R15, RZ, 0x1f, R11 ;  /* 0x0000001fff0f7819 */ /* 0x000fe4000001140b */
[----:B------:R-:W-:Y:S01]  /*d310*/  IADD3 R10, P0, R11, R8, RZ ;  /* 0x000000080b0a7210 */ /* 0x000fe20007f1e0ff */
[----:B------:R-:W-:Y:S01]  /*d320*/  IMAD R12, R221, UR5, R4 ;  /* 0x00000005dd0c7c24 */ /* 0x000fe2000f8e0204 */
[----:B------:R-:W-:Y:S01]  /*d330*/  SHF.R.S32.HI R4, RZ, 0x1f, R13 ;  /* 0x0000001fff047819 */ /* 0x000fe2000001140d */
[----:B------:R-:W-:Y:S01]  /*d340*/  ULDC.64 UR4, c[0x0][0xb88] ;  /* 0x0002e20000047ab9 */ /* 0x000fe20000000a00 */
[----:B------:R-:W-:Y:S01]  /*d350*/  IADD3 R25, P2, R20, 0x1000, RZ ;  /* 0x0000100014197810 */ /* 0x000fe20007f5e0ff */
[----:B------:R-:W-:Y:S01]  /*d360*/  IMAD R78, R7, R0, RZ ;  /* 0x00000000074e7224 */ /* 0x000fe200078e02ff */
[----:B------:R-:W-:Y:S01]  /*d370*/  IADD3.X R11, R15, R9, R12, P0, !PT ;  /* 0x000000090f0b7210 */ /* 0x000fe200007fe40c */
[----:B------:R-:W-:Y:S01]  /*d380*/  IMAD R4, R4, UR4, RZ ;  /* 0x0000000404047c24 */ /* 0x000fe2000f8e02ff */
[----:B------:R-:W-:-:S02]  /*d390*/  LOP3.LUT R8, R25, 0x380, RZ, 0xc0, !PT ;  /* 0x0000038019087812 */ /* 0x000fc400078ec0ff */
[----:B------:R-:W-:Y:S01]  /*d3a0*/  IADD3 R33, P4, R20, 0x5000, RZ ;  /* 0x0000500014217810 */ /* 0x000fe20007f9e0ff */
[C---:B------:R-:W-:Y:S01]  /*d3b0*/  IMAD R9, R13.reuse, UR5, R4 ;  /* 0x000000050d097c24 */ /* 0x040fe2000f8e0204 */
[----:B------:R-:W-:Y:S01]  /*d3c0*/  SHF.R.U64 R8, R8, 0x3, RZ ;  /* 0x0000000308087819 */ /* 0x000fe200000012ff */
[----:B------:R-:W-:Y:S01]  /*d3d0*/  IMAD.WIDE.U32 R10, R13, UR4, R10 ;  /* 0x000000040d0a7c25 */ /* 0x000fe2000f8e000a */
[----:B------:R-:W-:Y:S01]  /*d3e0*/  IADD3 R13, P3, R20, 0x2000, RZ ;  /* 0x00002000140d7810 */ /* 0x000fe20007f7e0ff */
[----:B------:R-:W-:Y:S01]  /*d3f0*/  ULDC.64 UR4, c[0x0][0xb50] ;  /* 0x0002d40000047ab9 */ /* 0x000fe20000000a00 */
[----:B------:R-:W-:Y:S01]  /*d400*/  LOP3.LUT R8, R8, R25, RZ, 0x3c, !PT ;  /* 0x0000001908087212 */ /* 0x000fe200078e3cff */
[----:B------:R-:W-:Y:S01]  /*d410*/  IMAD.IADD R9, R11, 0x1, R9 ;  /* 0x000000010b097824 */ /* 0x000fe200078e0209 */
[----:B------:R-:W-:Y:S01]  /*d420*/  LEA R4, P0, R10, UR4, 0x2 ;  /* 0x000000040a047c11 */ /* 0x000fe2000f8010ff */
[----:B------:R-:W-:Y:S01]  /*d430*/  IMAD R11, R224, 0x80, R235 ;  /* 0x00000080e00b7824 */ /* 0x000fe200078e02eb */
[----:B------:R-:W-:-:S02]  /*d440*/  LOP3.LUT R12, R13, 0x380, RZ, 0xc0, !PT ;  /* 0x000003800d0c7812 */ /* 0x000fc400078ec0ff */
[----:B------:R-:W-:Y:S01]  /*d450*/  LEA.HI.X R10, R10, UR5, R9, 0x2, P0 ;  /* 0x000000050a0a7c11 */ /* 0x000fe200080f1409 */
[--C-:B------:R-:W-:Y:S01]  /*d460*/  IMAD.X R9, RZ, RZ, R21.reuse, P2 ;  /* 0x000000ffff097224 */ /* 0x100fe200010e0615 */
[----:B------:R-:W-:Y:S01]  /*d470*/  SHF.R.U64 R12, R12, 0x3, RZ ;  /* 0x000000030c0c7819 */ /* 0x000fe200000012ff */
[----:B------:R-:W-:Y:S01]  /*d480*/  SHFL.IDX PT, R50, R4, RZ, 0x1c1f ;  /* 0x001c1fff04327589 */ /* 0x000fe200000e0000 */
[----:B------:R-:W-:Y:S01]  /*d490*/  IADD3 R29, P0, R20, 0x4000, RZ ;  /* 0x00004000141d7810 */ /* 0x000fe20007f1e0ff */
[----:B------:R-:W-:Y:S01]  /*d4a0*/  VIADD R7, R11, 0x8 ;  /* 0x000000080b077836 */ /* 0x000fe20000000000 */
[----:B------:R-:W-:Y:S01]  /*d4b0*/  LOP3.LUT R12, R12, R13, RZ, 0x3c, !PT ;  /* 0x0000000d0c0c7212 */ /* 0x000fe200078e3cff */
[----:B------:R-:W-:Y:S01]  /*d4c0*/  IMAD.X R13, RZ, RZ, R21, P3 ;  /* 0x000000ffff0d7224 */ /* 0x000fe200018e0615 */
[----:B------:R-:W-:Y:S01]  /*d4d0*/  LOP3.LUT R28, R29, 0x380, RZ, 0xc0, !PT ;  /* 0x000003801d1c7812 */ /* 0x000fe200078ec0ff */
[----:B------:R-:W2:Y:S01]  /*d4e0*/  SHFL.IDX PT, R51, R10, RZ, 0x1c1f ;  /* 0x001c1fff0a337589 */ /* 0x000ea200000e0000 */
[C---:B------:R-:W-:Y:S01]  /*d4f0*/  IADD3 R37, P2, R20.reuse, 0x6000, RZ ;  /* 0x0000600014257810 */ /* 0x040fe20007f5e0ff */
[----:B------:R-:W-:Y:S01]  /*d500*/  ULDC.64 UR4, c[0x0][0xaa0] ;  /* 0x0002a80000047ab9 */ /* 0x000fe20000000a00 */
[C---:B------:R-:W-:Y:S01]  /*d510*/  IADD3 R41, P3, R20.reuse, 0x7000, RZ ;  /* 0x0000700014297810 */ /* 0x040fe20007f7e0ff */
[----:B------:R3:W-:Y:S01]  /*d520*/  SHFL.IDX PT, R54, R4, 0x1, 0x1c1f ;  /* 0x003c1f0004367f89 */ /* 0x0007e200000e0000 */
[----:B------:R-:W-:-:S02]  /*d530*/  IADD3 R25, P5, R20, 0x3000, RZ ;  /* 0x0000300014197810 */ /* 0x000fc40007fbe0ff */
[----:B------:R-:W-:Y:S01]  /*d540*/  SHF.R.U64 R28, R28, 0x3, RZ ;  /* 0x000000031c1c7819 */ /* 0x000fe200000012ff */
[----:B------:R-:W4:Y:S01]  /*d550*/  SHFL.IDX PT, R55, R10, 0x1, 0x1c1f ;  /* 0x003c1f000a377f89 */ /* 0x000f2200000e0000 */
[----:B------:R-:W-:Y:S02]  /*d560*/  LOP3.LUT R36, R37, 0x380, RZ, 0xc0, !PT ;  /* 0x0000038025247812 */ /* 0x000fe400078ec0ff */
[----:B------:R-:W-:Y:S02]  /*d570*/  LOP3.LUT R40, R41, 0x380, RZ, 0xc0, !PT ;  /* 0x0000038029287812 */ /* 0x000fe400078ec0ff */
[----:B------:R-:W-:Y:S02]  /*d580*/  LOP3.LUT R24, R25, 0x380, RZ, 0xc0, !PT ;  /* 0x0000038019187812 */ /* 0x000fe400078ec0ff */
[----:B------:R-:W-:Y:S02]  /*d590*/  LOP3.LUT R32, R33, 0x380, RZ, 0xc0, !PT ;  /* 0x0000038021207812 */ /* 0x000fe400078ec0ff */
[----:B------:R-:W-:-:S02]  /*d5a0*/  LOP3.LUT R28, R28, R29, RZ, 0x3c, !PT ;  /* 0x0000001d1c1c7212 */ /* 0x000fc400078e3cff */
[----:B------:R-:W-:Y:S02]  /*d5b0*/  SHF.R.U64 R36, R36, 0x3, RZ ;  /* 0x0000000324247819 */ /* 0x000fe400000012ff */
[----:B------:R-:W-:Y:S02]  /*d5c0*/  IADD3.X R29, RZ, R21, RZ, P0, !PT ;  /* 0x00000015ff1d7210 */ /* 0x000fe400007fe4ff */
[----:B------:R-:W-:Y:S02]  /*d5d0*/  SHF.R.U64 R40, R40, 0x3, RZ ;  /* 0x0000000328287819 */ /* 0x000fe400000012ff */
[----:B------:R-:W-:Y:S02]  /*d5e0*/  SHF.R.U64 R24, R24, 0x3, RZ ;  /* 0x0000000318187819 */ /* 0x000fe400000012ff */
[----:B------:R-:W-:Y:S02]  /*d5f0*/  SHF.R.U64 R32, R32, 0x3, RZ ;  /* 0x0000000320207819 */ /* 0x000fe400000012ff */
[----:B------:R-:W-:-:S02]  /*d600*/  IADD3 R49, P0, R20, 0x9000, RZ ;  /* 0x0000900014317810 */ /* 0x000fc40007f1e0ff */
        /* <DEDUP_REMOVED lines=8> */
[----:B------:R-:W-:Y:S02]  /*d690*/  LOP3.LUT R48, R49, 0x380, RZ, 0xc0, !PT ;  /* 0x0000038031307812 */ /* 0x000fe400078ec0ff */
[----:B------:R-:W-:-:S02]  /*d6a0*/  IADD3 R57, P2, R20, 0xb000, RZ ;  /* 0x0000b00014397810 */ /* 0x000fc40007f5e0ff */
[C---:B------:R-:W-:Y:S02]  /*d6b0*/  IADD3 R61, P3, R20.reuse, 0xc000, RZ ;  /* 0x0000c000143d7810 */ /* 0x040fe40007f7e0ff */
[C---:B------:R-:W-:Y:S02]  /*d6c0*/  IADD3 R45, P5, R20.reuse, 0x8000, RZ ;  /* 0x00008000142d7810 */ /* 0x040fe40007fbe0ff */
[----:B------:R-:W-:Y:S02]  /*d6d0*/  IADD3 R53, P4, R20, 0xa000, RZ ;  /* 0x0000a00014357810 */ /* 0x000fe40007f9e0ff */
[----:B------:R-:W-:Y:S02]  /*d6e0*/  SHF.R.U64 R48, R48, 0x3, RZ ;  /* 0x0000000330307819 */ /* 0x000fe400000012ff */
[----:B------:R-:W-:Y:S02]  /*d6f0*/  LOP3.LUT R56, R57, 0x380, RZ, 0xc0, !PT ;  /* 0x0000038039387812 */ /* 0x000fe400078ec0ff */
[----:B------:R-:W-:-:S02]  /*d700*/  LOP3.LUT R60, R61, 0x380, RZ, 0xc0, !PT ;  /* 0x000003803d3c7812 */ /* 0x000fc400078ec0ff */
[----:B------:R-:W-:Y:S02]  /*d710*/  LOP3.LUT R44, R45, 0x380, RZ, 0xc0, !PT ;  /* 0x000003802d2c7812 */ /* 0x000fe400078ec0ff */
[----:B------:R-:W-:Y:S02]  /*d720*/  LOP3.LUT R52, R53, 0x380, RZ, 0xc0, !PT ;  /* 0x0000038035347812 */ /* 0x000fe400078ec0ff */
[----:B------:R-:W-:Y:S01]  /*d730*/  LOP3.LUT R48, R48, R49, RZ, 0x3c, !PT ;  /* 0x0000003130307212 */ /* 0x000fe200078e3cff */
[----:B------:R-:W-:Y:S01]  /*d740*/  IMAD.X R49, RZ, RZ, R21, P0 ;  /* 0x000000ffff317224 */ /* 0x000fe200000e0615 */
[----:B------:R-:W-:Y:S02]  /*d750*/  SHF.R.U64 R56, R56, 0x3, RZ ;  /* 0x0000000338387819 */ /* 0x000fe400000012ff */
[----:B------:R-:W-:Y:S02]  /*d760*/  SHF.R.U64 R60, R60, 0x3, RZ ;  /* 0x000000033c3c7819 */ /* 0x000fe400000012ff */
[----:B------:R-:W-:-:S02]  /*d770*/  SHF.R.U64 R44, R44, 0x3, RZ ;  /* 0x000000032c2c7819 */ /* 0x000fc400000012ff */
        /* <DEDUP_REMOVED lines=11> */
[C---:B------:R-:W-:Y:S02]  /*d830*/  IADD3 R11, P3, R20.reuse, 0xf000, RZ ;  /* 0x0000f000140b7810 */ /* 0x040fe40007f7e0ff */
[----:B------:R-:W-:Y:S02]  /*d840*/  ISETP.GE.OR P0, PT, R7, R78, P0 ;  /* 0x0000004e0700720c */ /* 0x000fe40000706670 */
[C---:B------:R-:W-:Y:S01]  /*d850*/  IADD3 R65, P5, R20.reuse, 0xd000, RZ ;  /* 0x0000d00014417810 */ /* 0x040fe20007fbe0ff */
[----:B------:R-:W-:Y:S01]  /*d860*/  IMAD.X R73, RZ, RZ, R21, P3 ;  /* 0x000000ffff497224 */ /* 0x000fe200018e0615 */
[C---:B------:R-:W-:Y:S02]  /*d870*/  IADD3 R69, P4, R20.reuse, 0xe000, RZ ;  /* 0x0000e00014457810 */ /* 0x040fe40007f9e0ff */
[----:B------:R-:W-:Y:S02]  /*d880*/  LOP3.LUT R15, R20, 0x380, RZ, 0xc0, !PT ;  /* 0x00000380140f7812 */ /* 0x000fe400078ec0ff */
[----:B---3--:R-:W-:Y:S01]  /*d890*/  LOP3.LUT R4, R11, 0x380, RZ, 0xc0, !PT ;  /* 0x000003800b047812 */ /* 0x008fe200078ec0ff */
[----:B--2---:R-:W-:Y:S01]  /*d8a0*/  @!P2 ST.E desc[UR40][R50.64], R6 ;  /* 0x000000063200a985 */ /* 0x004fe2000c101928 */
[----:B------:R-:W-:-:S02]  /*d8b0*/  LOP3.LUT R64, R65, 0x380, RZ, 0xc0, !PT ;  /* 0x0000038041407812 */ /* 0x000fc400078ec0ff */
[----:B------:R-:W-:Y:S01]  /*d8c0*/  LOP3.LUT R68, R69, 0x380, RZ, 0xc0, !PT ;  /* 0x0000038045447812 */ /* 0x000fe200078ec0ff */
[----:B----4-:R2:W-:Y:S01]  /*d8d0*/  @!P0 ST.E desc[UR40][R54.64], R5 ;  /* 0x0000000536008985 */ /* 0x0105e2000c101928 */
[----:B------:R-:W-:Y:S02]  /*d8e0*/  SHF.R.U64 R15, R15, 0x3, RZ ;  /* 0x000000030f0f7819 */ /* 0x000fe400000012ff */
[----:B------:R-:W-:Y:S01]  /*d8f0*/  SHF.R.U64 R4, R4, 0x3, RZ ;  /* 0x0000000304047819 */ /* 0x000fe200000012ff */
[----:B------:R-:W5:Y:S01]  /*d900*/  LD.E.128 R24, desc[UR40][R24.64] ;  /* 0x0000002818187980 */ /* 0x000f62000c101d00 */
[----:B------:R-:W-:Y:S02]  /*d910*/  SHF.R.U64 R64, R64, 0x3, RZ ;  /* 0x0000000340407819 */ /* 0x000fe400000012ff */
[----:B------:R-:W-:Y:S01]  /*d920*/  SHF.R.U64 R68, R68, 0x3, RZ ;  /* 0x0000000344447819 */ /* 0x000fe200000012ff */
[----:B------:R-:W5:Y:S01]  /*d930*/  LD.E.128 R28, desc[UR40][R28.64] ;  /* 0x000000281c1c7980 */ /* 0x000f62000c101d00 */
[----:B------:R-:W-:-:S02]  /*d940*/  LOP3.LUT R20, R15, R20, RZ, 0x3c, !PT ;  /* 0x000000140f147212 */ /* 0x000fc400078e3cff */
[----:B------:R-:W-:Y:S01]  /*d950*/  LOP3.LUT R64, R64, R65, RZ, 0x3c, !PT ;  /* 0x0000004140407212 */ /* 0x000fe200078e3cff */
[--C-:B------:R-:W-:Y:S01]  /*d960*/  IMAD.X R65, RZ, RZ, R21.reuse, P5 ;  /* 0x000000ffff417224 */ /* 0x100fe200028e0615 */
[----:B------:R-:W-:Y:S01]  /*d970*/  LOP3.LUT R68, R68, R69, RZ, 0x3c, !PT ;  /* 0x0000004544447212 */ /* 0x000fe200078e3cff */
[----:B------:R-:W-:Y:S01]  /*d980*/  IMAD.X R69, RZ, RZ, R21, P4 ;  /* 0x000000ffff457224 */ /* 0x000fe200020e0615 */
[----:B------:R-:W-:Y:S01]  /*d990*/  LOP3.LUT R72, R4, R11, RZ, 0x3c, !PT ;  /* 0x0000000b04487212 */ /* 0x000fe200078e3cff */
[----:B------:R-:W5:Y:S04]  /*d9a0*/  LD.E.128 R12, desc[UR40][R12.64] ;  /* 0x000000280c0c7980 */ /* 0x000f68000c101d00 */
[----:B--2---:R2:W5:Y:S04]  /*d9b0*/  LD.E.128 R4, desc[UR40][R20.64] ;  /* 0x0000002814047980 */ /* 0x004568000c101d00 */
[----:B------:R-:W5:Y:S04]  /*d9c0*/  LD.E.128 R8, desc[UR40][R8.64] ;  /* 0x0000002808087980 */ /* 0x000f68000c101d00 */
[----:B------:R-:W5:Y:S01]  /*d9d0*/  LD.E.128 R32, desc[UR40][R32.64] ;  /* 0x0000002820207980 */ /* 0x000f62000c101d00 */
[----:B--2---:R-:W-:-:S03]  /*d9e0*/  IMAD R21, R77, UR4, RZ ;  /* 0x000000044d157c24 */ /* 0x004fc6000f8e02ff */
[----:B------:R-:W5:Y:S01]  /*d9f0*/  LD.E.128 R36, desc[UR40][R36.64] ;  /* 0x0000002824247980 */ /* 0x000f62000c101d00 */
[C---:B------:R-:W-:Y:S02]  /*da00*/  IMAD R77, R76.reuse, UR5, R21 ;  /* 0x000000054c4d7c24 */ /* 0x040fe4000f8e0215 */
[----:B------:R-:W-:Y:S01]  /*da10*/  IMAD.WIDE.U32 R20, R76, UR4, RZ ;  /* 0x000000044c147c25 */ /* 0x000fe2000f8e00ff */
[----:B------:R-:W-:Y:S01]  /*da20*/  ULDC.64 UR4, c[0x0][0xae8] ;  /* 0x0002ba0000047ab9 */ /* 0x000fe20000000a00 */
[----:B------:R-:W5:Y:S02]  /*da30*/  LD.E.128 R40, desc[UR40][R40.64] ;  /* 0x0000002828287980 */ /* 0x000f64000c101d00 */
[----:B------:R-:W-:Y:S02]  /*da40*/  IMAD.IADD R21, R21, 0x1, R77 ;  /* 0x0000000115157824 */ /* 0x000fe400078e024d */
[----:B------:R-:W-:Y:S01]  /*da50*/  IMAD R77, R216, 0x20, R228 ;  /* 0x00000020d84d7824 */ /* 0x000fe200078e02e4 */
[----:B------:R-:W5:Y:S01]  /*da60*/  LD.E.128 R44, desc[UR40][R44.64] ;  /* 0x000000282c2c7980 */ /* 0x000f62000c101d00 */
[----:B------:R-:W-:-:S03]  /*da70*/  IMAD R3, R3, UR4, RZ ;  /* 0x0000000403037c24 */ /* 0x000fc6000f8e02ff */
[----:B------:R-:W-:Y:S01]  /*da80*/  LEA R81, R224, R77, 0x7 ;  /* 0x0000004de0517211 */ /* 0x000fe200078e38ff */
[C---:B------:R-:W-:Y:S01]  /*da90*/  IMAD R3, R218.reuse, UR5, R3 ;  /* 0x00000005da037c24 */ /* 0x040fe2000f8e0203 */
[----:B------:R-:W5:Y:S01]  /*daa0*/  LD.E.128 R48, desc[UR40][R48.64] ;  /* 0x0000002830307980 */ /* 0x000f62000c101d00 */
[----:B------:R-:W-:Y:S01]  /*dab0*/  IMAD.WIDE.U32 R20, R218, UR4, R20 ;  /* 0x00000004da147c25 */ /* 0x000fe2000f8e0014 */
[----:B------:R-:W-:Y:S02]  /*dac0*/  ULDC.64 UR4, c[0x0][0xaf0] ;  /* 0x0002bc0000047ab9 */ /* 0x000fe40000000a00 */
[----:B------:R-:W5:Y:S01]  /*dad0*/  LD.E.128 R52, desc[UR40][R52.64] ;  /* 0x0000002834347980 */ /* 0x000f62000c101d00 */
[----:B0-----:R-:W-:-:S03]  /*dae0*/  @P1 IMAD.HI.U32 R76, R81, R80, RZ ;  /* 0x00000050514c1227 */ /* 0x001fc600078e00ff */
[----:B------:R-:W5:Y:S01]  /*daf0*/  LD.E.128 R56, desc[UR40][R56.64] ;  /* 0x0000002838387980 */ /* 0x000f62000c101d00 */
[----:B------:R-:W-:Y:S02]  /*db00*/  IMAD.IADD R21, R21, 0x1, R3 ;  /* 0x0000000115157824 */ /* 0x000fe400078e0203 */
[----:B------:R-:W-:Y:S01]  /*db10*/  IMAD.MOV.U32 R3, RZ, RZ, R81 ;  /* 0x000000ffff037224 */ /* 0x000fe200078e0051 */
[----:B-1----:R-:W-:Y:S01]  /*db20*/  @P1 SHF.R.U32.HI R3, RZ, R79, R76 ;  /* 0x0000004fff031219 */ /* 0x002fe2000001164c */
[----:B------:R-:W-:Y:S01]  /*db30*/  IMAD R80, R229, UR4, RZ ;  /* 0x00000004e5507c24 */ /* 0x000fe2000f8e02ff */
[----:B------:R-:W5:Y:S01]  /*db40*/  LD.E.128 R60, desc[UR40][R60.64] ;  /* 0x000000283c3c7980 */ /* 0x000f62000c101d00 */
[C---:B------:R-:W-:Y:S01]  /*db50*/  IMAD.WIDE.U32 R20, R221.reuse, UR4, R20 ;  /* 0x00000004dd147c25 */ /* 0x040fe2000f8e0014 */
[--C-:B------:R-:W-:Y:S02]  /*db60*/  SHF.R.S32.HI R76, RZ, 0x1f, R3.reuse ;  /* 0x0000001fff4c7819 */ /* 0x100fe40000011403 */
[----:B------:R-:W5:Y:S01]  /*db70*/  LD.E.128 R64, desc[UR40][R64.64] ;  /* 0x0000002840407980 */ /* 0x000f62000c101d00 */
[----:B------:R-:W-:Y:S01]  /*db80*/  IMAD R77, R221, UR5, R80 ;  /* 0x00000005dd4d7c24 */ /* 0x000fe2000f8e0250 */
[----:B------:R-:W-:Y:S01]  /*db90*/  ULDC.64 UR4, c[0x0][0xae0] ;  /* 0x0002b80000047ab9 */ /* 0x000fe20000000a00 */
[----:B------:R-:W-:Y:S01]  /*dba0*/  IMAD.MOV R79, RZ, RZ, -R3 ;  /* 0x000000ffff4f7224 */ /* 0x000fe200078e0a03 */
[----:B------:R-:W5:Y:S01]  /*dbb0*/  LD.E.128 R68, desc[UR40][R68.64] ;  /* 0x0000002844447980 */ /* 0x000f62000c101d00 */
[----:B------:R-:W-:-:S02]  /*dbc0*/  IMAD.IADD R21, R21, 0x1, R77 ;  /* 0x0000000115157824 */ /* 0x000fc400078e024d */
[----:B------:R-:W-:Y:S01]  /*dbd0*/  IMAD R77, R0, R79, R81 ;  /* 0x0000004f004d7224 */ /* 0x000fe200078e0251 */
[----:B------:R-:W5:Y:S01]  /*dbe0*/  LD.E.128 R72, desc[UR40][R72.64] ;  /* 0x0000002848487980 */ /* 0x000f62000c101d00 */
[----:B------:R-:W-:Y:S01]  /*dbf0*/  IMAD R76, R76, UR4, RZ ;  /* 0x000000044c4c7c24 */ /* 0x000fe2000f8e02ff */
[----:B------:R-:W-:Y:S01]  /*dc00*/  @!PT LDS RZ, [RZ] ;  /* 0x00000000fffff984 */ /* 0x000fe20000000800 */
[----:B------:R-:W-:Y:S01]  /*dc10*/  @!PT LDS RZ, [RZ] ;  /* 0x00000000fffff984 */ /* 0x000fe20000000800 */
[----:B------:R-:W-:Y:S01]  /*dc20*/  @!PT LDS RZ, [RZ] ;  /* 0x00000000fffff984 */ /* 0x000fe20000000800 */
[----:B------:R-:W-:Y:S01]  /*dc30*/  @!PT LDS RZ, [RZ] ;  /* 0x00000000fffff984 */ /* 0x000fe20000000800 */
[----:B------:R0:W-:Y:S06]  /*dc40*/  MEMBAR.ALL.CTA ;  /* 0x0000000000007992 */ /* 0x0001ec0000008000 */
[----:B0-----:R-:W0:Y:S01]  /*dc50*/  FENCE.VIEW.ASYNC.S ;  /* 0x00000000000073c6 */ /* 0x001e220000000000 */
[----:B------:R-:W-:Y:S01]  /*dc60*/  SHF.R.S32.HI R0, RZ, 0x1f, R77 ;  /* 0x0000001fff007819 */ /* 0x000fe2000001144d */
[----:B------:R-:W-:-:S02]  /*dc70*/  IMAD R79, R3, UR5, R76 ;  /* 0x00000005034f7c24 */ /* 0x000fc4000f8e024c */
[----:B------:R-:W-:Y:S01]  /*dc80*/  IMAD.WIDE.U32 R20, R3, UR4, R20 ;  /* 0x0000000403147c25 */ /* 0x000fe2000f8e0014 */
[----:B------:R-:W-:-:S03]  /*dc90*/  ULDC.64 UR4, c[0x0][0xad8] ;  /* 0x0002b60000047ab9 */ /* 0x000fc60000000a00 */
[----:B------:R-:W-:Y:S02]  /*dca0*/  IMAD.IADD R21, R21, 0x1, R79 ;  /* 0x0000000115157824 */ /* 0x000fe400078e024f */
[----:B------:R-:W-:Y:S02]  /*dcb0*/  IMAD R0, R0, UR4, RZ ;  /* 0x0000000400007c24 */ /* 0x000fe4000f8e02ff */
[----:B------:R-:W-:Y:S02]  /*dcc0*/  IMAD R85, R224, 0x80, R228 ;  /* 0x00000080e0557824 */ /* 0x000fe400078e02e4 */
[C---:B------:R-:W-:Y:S02]  /*dcd0*/  IMAD R79, R77.reuse, UR5, R0 ;  /* 0x000000054d4f7c24 */ /* 0x040fe4000f8e0200 */
[----:B------:R-:W-:Y:S01]  /*dce0*/  IMAD.WIDE.U32 R20, R77, UR4, R20 ;  /* 0x000000044d147c25 */ /* 0x000fe2000f8e0014 */
[----:B------:R-:W-:Y:S01]  /*dcf0*/  ISETP.GE.AND P2, PT, R85, R78, PT ;  /* 0x0000004e5500720c */ /* 0x000fe20003f46270 */
[----:B------:R-:W-:-:S02]  /*dd00*/  ULDC.64 UR4, c[0x0][0xa80] ;  /* 0x0002a00000047ab9 */ /* 0x000fc40000000a00 */
[----:B------:R-:W-:Y:S02]  /*dd10*/  VIADD R0, R18, 0x22820 ;  /* 0x0002282012007836 */ /* 0x000fe40000000000 */
[----:B------:R-:W-:Y:S01]  /*dd20*/  IMAD.IADD R21, R21, 0x1, R79 ;  /* 0x0000000115157824 */ /* 0x000fe200078e024f */
[C---:B------:R-:W-:Y:S01]  /*dd30*/  LEA R79, P3, R20.reuse, UR4, 0x1 ;  /* 0x00000004144f7c11 */ /* 0x040fe2000f8608ff */
[----:B------:R-:W-:Y:S01]  /*dd40*/  VIADD R3, R85, 0x20 ;  /* 0x0000002055037836 */ /* 0x000fe20000000000 */
[----:B------:R-:W-:Y:S02]  /*dd50*/  PRMT R0, RZ, 0x654, R0 ;  /* 0x00000654ff007816 */ /* 0x000fe40000000000 */
[----:B------:R-:W-:Y:S02]  /*dd60*/  LEA.HI.X R84, R20, UR5, R21, 0x1, P3 ;  /* 0x0000000514547c11 */ /* 0x000fe400098f0c15 */
[----:B------:R-:W-:Y:S01]  /*dd70*/  ISETP.GE.AND P1, PT, R3, R78, PT ;  /* 0x0000004e0300720c */ /* 0x000fe20003f26270 */
[----:B------:R-:W-:Y:S01]  /*dd80*/  VIADD R3, R85, 0x40 ;  /* 0x0000004055037836 */ /* 0x000fe20000000000 */
[----:B0-----:R0:W-:Y:S01]  /*dd90*/  SYNCS.ARRIVE.TRANS64.RED.A1T0 RZ, [R0+URZ], RZ ;  /* 0x000000ff00ff79a7 */ /* 0x0011e2000810043f */
[----:B------:R1:W2:Y:S01]  /*dda0*/  SHFL.IDX PT, R82, R79, RZ, 0x181f ;  /* 0x00181fff4f527589 */ /* 0x0002a200000e0000 */
[----:B------:R-:W-:Y:S01]  /*ddb0*/  BSSY B1, `(.L_x_732) ;  /* 0x0000019000017945 */ /* 0x000fe20003800000 */
[----:B------:R-:W-:-:S02]  /*ddc0*/  SHF.R.S32.HI R86, RZ, 0x1f, R215 ;  /* 0x0000001fff567819 */ /* 0x000fc400000114d7 */
[----:B------:R-:W-:Y:S01]  /*ddd0*/  ISETP.GE.AND P0, PT, R3, R78, PT ;  /* 0x0000004e0300720c */ /* 0x000fe20003f06270 */
[----:B0-----:R1:W0:Y:S01]  /*dde0*/  SHFL.IDX PT, R0, R84, RZ, 0x181f ;  /* 0x00181fff54007589 */ /* 0x00122200000e0000 */
[----:B------:R-:W-:Y:S02]  /*ddf0*/  SHF.R.S32.HI R87, RZ, 0x1f, R213 ;  /* 0x0000001fff577819 */ /* 0x000fe400000114d5 */
[----:B------:R-:W-:Y:S02]  /*de00*/  SHF.R.S32.HI R88, RZ, 0x1f, R214 ;  /* 0x0000001fff587819 */ /* 0x000fe400000114d6 */
[----:B------:R-:W-:Y:S01]  /*de10*/  SHF.R.S32.HI R92, RZ, 0x1f, R209 ;  /* 0x0000001fff5c7819 */ /* 0x000fe200000114d1 */
[----:B------:R-:W-:Y:S06]  /*de20*/  @P2 BRA `(.L_x_733) ;  /* 0x0000000000442947 */ /* 0x000fec0003800000 */
[----:B------:R-:W-:Y:S02]  /*de30*/  ULDC UR4, c[0x0][0xac8] ;  /* 0x0002b20000047ab9 */ /* 0x000fe40000000800 */
[----:B------:R-:W-:Y:S02]  /*de40*/  ISETP.GE.AND P2, PT, R209, UR4, PT ;  /* 0x00000004d1007c0c */ /* 0x000fe4000bf46270 */
[----:B------:R-:W-:Y:S02]  /*de50*/  ISETP.GE.AND P3, PT, R214, UR4, PT ;  /* 0x00000004d6007c0c */ /* 0x000fe4000bf66270 */
[----:B------:R-:W-:-:S09]  /*de60*/  ISETP.GE.AND P4, PT, R213, UR4, PT ;  /* 0x00000004d5007c0c */ /* 0x000fd2000bf86270 */
[----:B--2---:R-:W-:-:S04]  /*de70*/  @!P2 LEA R20, P5, R209, R82, 0x1 ;  /* 0x00000052d114a211 */ /* 0x004fc800078a08ff */
[----:B0-----:R-:W-:Y:S02]  /*de80*/  @!P2 LEA.HI.X R21, R209, R0, R92, 0x1, P5 ;  /* 0x00000000d115a211 */ /* 0x001fe400028f0c5c */
[----:B------:R-:W-:-:S03]  /*de90*/  ISETP.GE.AND P5, PT, R215, UR4, PT ;  /* 0x00000004d7007c0c */ /* 0x000fc6000bfa6270 */
[----:B-----5:R3:W-:Y:S01]  /*dea0*/  @!P2 ST.E.128 desc[UR40][R20.64], R4 ;  /* 0x000000041400a985 */ /* 0x0207e2000c101d28 */
[----:B------:R-:W-:-:S04]  /*deb0*/  @!P3 LEA R76, P2, R214, R82, 0x1 ;  /* 0x00000052d64cb211 */ /* 0x000fc800078408ff */
        /* <DEDUP_REMOVED lines=8> */
.L_x_733:
[----:B------:R-:W-:Y:S05]  /*df40*/  BSYNC B1 ;  /* 0x0000000000017941 */ /* 0x000fea0003800000 */
.L_x_732:
[----:B0-----:R0:W4:Y:S01]  /*df50*/  SHFL.IDX PT, R0, R84, 0x1, 0x181f ;  /* 0x00381f0054007f89 */ /* 0x00112200000e0000 */
[----:B------:R-:W-:Y:S03]  /*df60*/  BSSY B1, `(.L_x_734) ;  /* 0x0000014000017945 */ /* 0x000fe60003800000 */
[----:B---3-5:R0:W3:Y:S01]  /*df70*/  SHFL.IDX PT, R28, R79, 0x1, 0x181f ;  /* 0x00381f004f1c7f89 */ /* 0x0280e200000e0000 */
[----:B------:R-:W-:Y:S05]  /*df80*/  @P1 BRA `(.L_x_735) ;  /* 0x0000000000441947 */ /* 0x000fea0003800000 */
[----:B------:R-:W-:Y:S02]  /*df90*/  ULDC UR4, c[0x0][0xac8] ;  /* 0x0002b20000047ab9 */ /* 0x000fe40000000800 */
[----:B------:R-:W-:Y:S02]  /*dfa0*/  ISETP.GE.AND P4, PT, R209, UR4, PT ;  /* 0x00000004d1007c0c */ /* 0x000fe4000bf86270 */
[----:B------:R-:W-:Y:S02]  /*dfb0*/  ISETP.GE.AND P3, PT, R214, UR4, PT ;  /* 0x00000004d6007c0c */ /* 0x000fe4000bf66270 */
[----:B------:R-:W-:Y:S02]  /*dfc0*/  ISETP.GE.AND P2, PT, R213, UR4, PT ;  /* 0x00000004d5007c0c */ /* 0x000fe4000bf46270 */
[----:B------:R-:W-:-:S07]  /*dfd0*/  ISETP.GE.AND P1, PT, R215, UR4, PT ;  /* 0x00000004d7007c0c */ /* 0x000fce000bf26270 */
[----:B---3--:R-:W-:-:S04]  /*dfe0*/  @!P4 LEA R4, P5, R209, R28, 0x1 ;  /* 0x0000001cd104c211 */ /* 0x008fc800078a08ff */
[----:B----4-:R-:W-:Y:S02]  /*dff0*/  @!P4 LEA.HI.X R5, R209, R0, R92, 0x1, P5 ;  /* 0x00000000d105c211 */ /* 0x010fe400028f0c5c */
[----:B------:R-:W-:-:S03]  /*e000*/  @!P3 LEA R6, P5, R214, R28, 0x1 ;  /* 0x0000001cd606b211 */ /* 0x000fc600078a08ff */
[----:B------:R3:W-:Y:S01]  /*e010*/  @!P4 ST.E.128 desc[UR40][R4.64], R8 ;  /* 0x000000080400c985 */ /* 0x0007e2000c101d28 */
        /* <DEDUP_REMOVED lines=8> */
.L_x_735:
[----:B------:R-:W-:Y:S05]  /*e0a0*/  BSYNC B1 ;  /* 0x0000000000017941 */ /* 0x000fea0003800000 */
.L_x_734:
[----:B----4-:R4:W0:Y:S01]  /*e0b0*/  SHFL.IDX PT, R0, R84, 0x2, 0x181f ;  /* 0x00581f0054007f89 */ /* 0x01082200000e0000 */
[----:B------:R-:W-:Y:S03]  /*e0c0*/  BSSY B1, `(.L_x_736) ;  /* 0x0000014000017945 */ /* 0x000fe60003800000 */
[----:B---3--:R4:W3:Y:S01]  /*e0d0*/  SHFL.IDX PT, R10, R79, 0x2, 0x181f ;  /* 0x00581f004f0a7f89 */ /* 0x0088e200000e0000 */
[----:B------:R-:W-:Y:S05]  /*e0e0*/  @P0 BRA `(.L_x_737) ;  /* 0x0000000000440947 */ /* 0x000fea0003800000 */
[----:B------:R-:W-:Y:S02]  /*e0f0*/  ULDC UR4, c[0x0][0xac8] ;  /* 0x0002b20000047ab9 */ /* 0x000fe40000000800 */
[----:B------:R-:W-:Y:S02]  /*e100*/  ISETP.GE.AND P3, PT, R209, UR4, PT ;  /* 0x00000004d1007c0c */ /* 0x000fe4000bf66270 */
[----:B------:R-:W-:Y:S02]  /*e110*/  ISETP.GE.AND P2, PT, R214, UR4, PT ;  /* 0x00000004d6007c0c */ /* 0x000fe4000bf46270 */
[----:B------:R-:W-:Y:S02]  /*e120*/  ISETP.GE.AND P1, PT, R213, UR4, PT ;  /* 0x00000004d5007c0c */ /* 0x000fe4000bf26270 */
[----:B------:R-:W-:-:S07]  /*e130*/  ISETP.GE.AND P0, PT, R215, UR4, PT ;  /* 0x00000004d7007c0c */ /* 0x000fce000bf06270 */
[CC--:B---3--:R-:W-:Y:S02]  /*e140*/  @!P3 LEA R4, P5, R209.reuse, R10.reuse, 0x1 ;  /* 0x0000000ad104b211 */ /* 0x0c8fe400078a08ff */
[C---:B------:R-:W-:Y:S02]  /*e150*/  @!P2 LEA R6, P4, R214.reuse, R10, 0x1 ;  /* 0x0000000ad606a211 */ /* 0x040fe400078808ff */
[----:B0-----:R-:W-:Y:S02]  /*e160*/  @!P3 LEA.HI.X R5, R209, R0, R92, 0x1, P5 ;  /* 0x00000000d105b211 */ /* 0x001fe400028f0c5c */
        /* <DEDUP_REMOVED lines=9> */
.L_x_737:
[----:B------:R-:W-:Y:S05]  /*e200*/  BSYNC B1 ;  /* 0x0000000000017941 */ /* 0x000fea0003800000 */
.L_x_736:
[----:B------:R-:W-:Y:S01]  /*e210*/  VIADD R3, R85, 0x60 ;  /* 0x0000006055037836 */ /* 0x000fe20000000000 */
[----:B01--4-:R-:W4:Y:S04]  /*e220*/  SHFL.IDX PT, R84, R84, 0x3, 0x181f ;  /* 0x00781f0054547f89 */ /* 0x013f2800000e0000 */
[----:B------:R-:W-:Y:S01]  /*e230*/  ISETP.GE.AND P0, PT, R3, R78, PT ;  /* 0x0000004e0300720c */ /* 0x000fe20003f06270 */
[----:B------:R0:W1:-:S12]  /*e240*/  SHFL.IDX PT, R0, R79, 0x3, 0x181f ;  /* 0x00781f004f007f89 */ /* 0x00005800000e0000 */
[----:B0-----:R-:W-:Y:S05]  /*e250*/  @P0 BRA `(.L_x_738) ;  /* 0x0000000c00e40947 */ /* 0x001fea0003800000 */
[----:B------:R-:W-:Y:S02]  /*e260*/  ULDC UR4, c[0x0][0xac8] ;  /* 0x0002b20000047ab9 */ /* 0x000fe40000000800 */
[----:B------:R-:W-:Y:S02]  /*e270*/  ISETP.GE.AND P3, PT, R209, UR4, PT ;  /* 0x00000004d1007c0c */ /* 0x000fe4000bf66270 */
[----:B------:R-:W-:Y:S02]  /*e280*/  ISETP.GE.AND P4, PT, R214, UR4, PT ;  /* 0x00000004d6007c0c */ /* 0x000fe4000bf86270 */
[----:B------:R-:W-:-:S09]  /*e290*/  ISETP.GE.AND P5, PT, R213, UR4, PT ;  /* 0x00000004d5007c0c */ /* 0x000fd2000bfa6270 */
[-C--:B-1----:R-:W-:Y:S02]  /*e2a0*/  @!P3 LEA R4, P0, R209, R0.reuse, 0x1 ;  /* 0x00000000d104b211 */ /* 0x082fe400078008ff */
[CC--:B------:R-:W-:Y:S02]  /*e2b0*/  @!P4 LEA R6, P1, R214.reuse, R0.reuse, 0x1 ;  /* 0x00000000d606c211 */ /* 0x0c0fe400078208ff */
[----:B------:R-:W-:Y:S02]  /*e2c0*/  @!P5 LEA R8, P2, R213, R0, 0x1 ;  /* 0x00000000d508d211 */ /* 0x000fe400078408ff */
[-C--:B----4-:R-:W-:Y:S02]  /*e2d0*/  @!P3 LEA.HI.X R5, R209, R84.reuse, R92, 0x1, P0 ;  /* 0x00000054d105b211 */ /* 0x090fe400000f0c5c */
[-C--:B------:R-:W-:Y:S02]  /*e2e0*/  @!P4 LEA.HI.X R7, R214, R84.reuse, R88, 0x1, P1 ;  /* 0x00000054d607c211 */ /* 0x080fe400008f0c58 */
[----:B------:R-:W-:Y:S01]  /*e2f0*/  @!P5 LEA.HI.X R9, R213, R84, R87, 0x1, P2 ;  /* 0x00000054d509d211 */ /* 0x000fe200010f0c57 */
[----:B------:R0:W-:Y:S01]  /*e300*/  @!P3 ST.E.128 desc[UR40][R4.64], R24 ;  /* 0x000000180400b985 */ /* 0x0001e2000c101d28 */
[----:B------:R-:W-:-:S03]  /*e310*/  ISETP.GE.AND P0, PT, R215, UR4, PT ;  /* 0x00000004d7007c0c */ /* 0x000fc6000bf06270 */
[----:B------:R0:W-:Y:S04]  /*e320*/  @!P4 ST.E.128 desc[UR40][R6.64], R40 ;  /* 0x000000280600c985 */ /* 0x0001e8000c101d28 */
[----:B------:R0:W-:Y:S06]  /*e330*/  @!P5 ST.E.128 desc[UR40][R8.64], R56 ;  /* 0x000000380800d985 */ /* 0x0001ec000c101d28 */
[----:B------:R-:W-:Y:S05]  /*e340*/  @P0 BRA `(.L_x_738) ;  /* 0x0000000c00a80947 */ /* 0x000fea0003800000 */
[----:B0-----:R-:W-:-:S04]  /*e350*/  LEA R4, P0, R215, R0, 0x1 ;  /* 0x00000000d7047211 */ /* 0x001fc800078008ff */
[----:B------:R-:W-:-:S05]  /*e360*/  LEA.HI.X R5, R215, R84, R86, 0x1, P0 ;  /* 0x00000054d7057211 */ /* 0x000fca00000f0c56 */
[----:B------:R0:W-:Y:S01]  /*e370*/  ST.E.128 desc[UR40][R4.64], R72 ;  /* 0x0000004804007985 */ /* 0x0001e2000c101d28 */
[----:B------:R-:W-:Y:S05]  /*e380*/  BRA `(.L_x_738) ;  /* 0x0000000c00987947 */ /* 0x000fea0003800000 */
.L_x_730:
[----:B------:R-:W-:Y:S01]  /*e390*/  ULDC.64 UR4, c[0x0][0xc00] ;  /* 0x0003000000047ab9 */ /* 0x000fe20000000a00 */
[----:B------:R-:W-:Y:S01]  /*e3a0*/  IMAD.MOV.U32 R0, RZ, RZ, RZ ;  /* 0x000000ffff007224 */ /* 0x000fe200078e00ff */
[----:B------:R-:W-:Y:S01]  /*e3b0*/  ISETP.NE.U32.AND P0, PT, RZ, UR4, PT ;  /* 0x00000004ff007c0c */ /* 0x000fe2000bf05070 */
[----:B------:R-:W2:Y:S01]  /*e3c0*/  LDC R21, c[0x0][0xbe8] ;  /* 0x0002fa00ff157b82 */ /* 0x000ea20000000800 */
[----:B------:R-:W-:Y:S02]  /*e3d0*/  IADD3 R4, P1, R219, UR4, RZ ;  /* 0x00000004db047c10 */ /* 0x000fe4000ff3e0ff */
[----:B------:R-:W-:Y:S02]  /*e3e0*/  ISETP.NE.AND.EX P0, PT, RZ, UR5, PT, P0 ;  /* 0x00000005ff007c0c */ /* 0x000fe4000bf05300 */
[----:B------:R-:W-:Y:S01]  /*e3f0*/  IADD3.X R5, R220, UR5, RZ, P1, !PT ;  /* 0x00000005dc057c10 */ /* 0x000fe20008ffe4ff */
[----:B------:R-:W-:Y:S02]  /*e400*/  ULDC.64 UR4, c[0x0][0xc08] ;  /* 0x0003020000047ab9 */ /* 0x000fe40000000a00 */
[----:B------:R-:W-:-:S04]  /*e410*/  ISETP.NE.U32.AND P1, PT, RZ, UR4, PT ;  /* 0x00000004ff007c0c */ /* 0x000fc8000bf25070 */
[----:B------:R-:W-:-:S04]  /*e420*/  ISETP.NE.AND.EX P1, PT, RZ, UR5, PT, P1 ;  /* 0x00000005ff007c0c */ /* 0x000fc8000bf25310 */
[----:B------:R3:W5:Y:S01]  /*e430*/  @P0 LDG.E R0, desc[UR40][R4.64] ;  /* 0x0000002804000981 */ /* 0x000762000c1e1900 */
[----:B------:R-:W4:Y:S08]  /*e440*/  S2R R3, SR_TID.X ;  /* 0x0000000000037919 */ /* 0x000f300000002100 */
[----:B------:R-:W-:Y:S01]  /*e450*/  @P1 IADD3 R6, P2, R219, UR4, RZ ;  /* 0x00000004db061c10 */ /* 0x000fe2000ff5e0ff */
[----:B------:R-:W-:-:S02]  /*e460*/  ULDC UR4, c[0x0][0xa88] ;  /* 0x0002a20000047ab9 */ /* 0x000fc40000000800 */
[----:B------:R-:W-:Y:S01]  /*e470*/  IMAD.U32 R8, RZ, RZ, UR4 ;  /* 0x00000004ff087e24 */ /* 0x000fe2000f8e00ff */
[----:B------:R-:W-:-:S05]  /*e480*/  @P1 IADD3.X R7, R220, UR5, RZ, P2, !PT ;  /* 0x00000005dc071c10 */ /* 0x000fca00097fe4ff */
[----:B------:R3:W5:Y:S01]  /*e490*/  @P1 LDG.E R8, desc[UR40][R6.64] ;  /* 0x0000002806081981 */ /* 0x000762000c1e1900 */
[----:B--2---:R-:W-:-:S13]  /*e4a0*/  ISETP.NE.AND P2, PT, R21, 0x1, PT ;  /* 0x000000011500780c */ /* 0x004fda0003f45270 */
[----:B------:R-:W2:Y:S01]  /*e4b0*/  @P2 LDC R15, c[0x0][0xbec] ;  /* 0x0002fb00ff0f2b82 */ /* 0x000ea20000000800 */
[----:B----4-:R-:W-:-:S05]  /*e4c0*/  VIADD R3, R3, 0xffffff80 ;  /* 0xffffff8003037836 */ /* 0x010fca0000000000 */
[----:B------:R-:W-:Y:S01]  /*e4d0*/  ISETP.GE.AND P3, PT, R3, 0x80, PT ;  /* 0x000000800300780c */ /* 0x000fe20003f66270 */
[----:B---3--:R-:W-:-:S12]  /*e4e0*/  @P1 BRA `(.L_x_739) ;  /* 0x0000000000101947 */ /* 0x008fd80003800000 */
[----:B------:R-:W-:Y:S05]  /*e4f0*/  @!P0 BRA `(.L_x_739) ;  /* 0x00000000000c8947 */ /* 0x000fea0003800000 */
[----:B------:R-:W3:Y:S04]  /*e500*/  LDG.E R3, desc[UR40][R4.64] ;  /* 0x0000002804037981 */ /* 0x000ee8000c1e1900 */
[----:B-----5:R-:W3:Y:S02]  /*e510*/  LDG.E R8, desc[UR40][R4.64+0x4] ;  /* 0x0000042804087981 */ /* 0x020ee4000c1e1900 */
[----:B---3--:R-:W-:-:S07]  /*e520*/  IMAD.IADD R8, R8, 0x1, -R3 ;  /* 0x0000000108087824 */ /* 0x008fce00078e0a03 */
.L_x_739:
[----:B------:R-:W-:Y:S01]  /*e530*/  BSSY B1, `(.L_x_740) ;  /* 0x000002e000017945 */ /* 0x000fe20003800000 */
[----:B------:R-:W-:Y:S02]  /*e540*/  SHF.R.S32.HI R10, RZ, 0x1f, R218 ;  /* 0x0000001fff0a7819 */ /* 0x000fe400000114da */
[----:B------:R-:W-:Y:S02]  /*e550*/  SEL R221, R221, RZ, !P0 ;  /* 0x000000ffdddd7207 */ /* 0x000fe40004000000 */
[----:B------:R-:W-:Y:S02]  /*e560*/  SEL R229, R229, RZ, !P0 ;  /* 0x000000ffe5e57207 */ /* 0x000fe40004000000 */
[----:B-----5:R-:W-:Y:S01]  /*e570*/  SHF.R.S32.HI R11, RZ, 0x1f, R0 ;  /* 0x0000001fff0b7819 */ /* 0x020fe20000011400 */
[----:B------:R-:W-:Y:S06]  /*e580*/  @P3 BRA `(.L_x_741) ;  /* 0x0000000000a03947 */ /* 0x000fec0003800000 */
[----:B------:R-:W3:Y:S01]  /*e590*/  S2R R3, SR_TID.X ;  /* 0x0000000000037919 */ /* 0x000ee20000002100 */
[----:B------:R-:W4:Y:S02]  /*e5a0*/  LDC R12, c[0x0][0xbe8] ;  /* 0x0002fa00ff0c7b82 */ /* 0x000f240000000800 */
[----:B----4-:R-:W-:Y:S01]  /*e5b0*/  IMAD R4, R8, R12, RZ ;  /* 0x0000000c08047224 */ /* 0x010fe200078e02ff */
[----:B---3--:R-:W-:-:S05]  /*e5c0*/  LEA R3, R224, R3, 0x7 ;  /* 0x00000003e0037211 */ /* 0x008fca00078e38ff */
[----:B------:R-:W-:-:S05]  /*e5d0*/  VIADD R9, R3, 0xffffff80 ;  /* 0xffffff8003097836 */ /* 0x000fca0000000000 */
[----:B------:R-:W-:-:S13]  /*e5e0*/  ISETP.GE.AND P0, PT, R9, R4, PT ;  /* 0x000000040900720c */ /* 0x000fda0003f06270 */
[----:B------:R-:W-:Y:S05]  /*e5f0*/  @P0 BRA `(.L_x_741) ;  /* 0x0000000000840947 */ /* 0x000fea0003800000 */
[----:B------:R-:W-:Y:S01]  /*e600*/  ISETP.NE.AND P0, PT, R12, 0x1, PT ;  /* 0x000000010c00780c */ /* 0x000fe20003f05270 */
[----:B------:R-:W-:Y:S01]  /*e610*/  ULDC.64 UR4, c[0x0][0xb90] ;  /* 0x0002e40000047ab9 */ /* 0x000fe20000000a00 */
[----:B------:R-:W-:Y:S02]  /*e620*/  IMAD.MOV.U32 R4, RZ, RZ, R0 ;  /* 0x000000ffff047224 */ /* 0x000fe400078e0000 */
[----:B------:R-:W-:Y:S02]  /*e630*/  IMAD R7, R10, UR4, RZ ;  /* 0x000000040a077c24 */ /* 0x000fe4000f8e02ff */
[----:B------:R-:W-:Y:S02]  /*e640*/  IMAD.MOV.U32 R5, RZ, RZ, R11 ;  /* 0x000000ffff057224 */ /* 0x000fe400078e000b */
[----:B------:R-:W-:Y:S02]  /*e650*/  IMAD.MOV.U32 R3, RZ, RZ, R9 ;  /* 0x000000ffff037224 */ /* 0x000fe400078e0009 */
[----:B------:R-:W-:-:S03]  /*e660*/  IMAD.WIDE.U32 R4, R218, UR4, R4 ;  /* 0x00000004da047c25 */ /* 0x000fc6000f8e0004 */
[----:B------:R-:W3:Y:S01]  /*e670*/  @P0 LDC R6, c[0x0][0xbec] ;  /* 0x0002fb00ff060b82 */ /* 0x000ee20000000800 */
[----:B------:R-:W-:Y:S01]  /*e680*/  IMAD R7, R218, UR5, R7 ;  /* 0x00000005da077c24 */ /* 0x000fe2000f8e0207 */
[----:B------:R-:W-:-:S03]  /*e690*/  ULDC.64 UR4, c[0x0][0xb98] ;  /* 0x0002e60000047ab9 */ /* 0x000fc60000000a00 */
[----:B------:R-:W-:-:S03]  /*e6a0*/  IMAD.IADD R5, R5, 0x1, R7 ;  /* 0x0000000105057824 */ /* 0x000fc600078e0207 */
[----:B------:R-:W4:Y:S01]  /*e6b0*/  @P0 LDC R13, c[0x0][0xbf0] ;  /* 0x0002fc00ff0d0b82 */ /* 0x000f220000000800 */
[----:B------:R-:W-:-:S04]  /*e6c0*/  IMAD.WIDE.U32 R4, R221, UR4, R4 ;  /* 0x00000004dd047c25 */ /* 0x000fc8000f8e0004 */
[----:B---3--:R-:W-:-:S05]  /*e6d0*/  @P0 IMAD.HI.U32 R6, R9, R6, RZ ;  /* 0x0000000609060227 */ /* 0x008fca00078e00ff */
[----:B----4-:R-:W-:Y:S01]  /*e6e0*/  @P0 SHF.R.U32.HI R3, RZ, R13, R6 ;  /* 0x0000000dff030219 */ /* 0x010fe20000011606 */
[----:B------:R-:W-:-:S03]  /*e6f0*/  IMAD R6, R229, UR4, RZ ;  /* 0x00000004e5067c24 */ /* 0x000fc6000f8e02ff */
[----:B------:R-:W-:Y:S01]  /*e700*/  IADD3 R4, P0, R3, R4, RZ ;  /* 0x0000000403047210 */ /* 0x000fe20007f1e0ff */
[----:B------:R-:W-:Y:S02]  /*e710*/  IMAD.MOV R7, RZ, RZ, -R3 ;  /* 0x000000ffff077224 */ /* 0x000fe400078e0a03 */
[----:B------:R-:W-:Y:S01]  /*e720*/  IMAD R6, R221, UR5, R6 ;  /* 0x00000005dd067c24 */ /* 0x000fe2000f8e0206 */
[----:B------:R-:W-:Y:S01]  /*e730*/  ULDC.64 UR4, c[0x0][0xb88] ;  /* 0x0002e20000047ab9 */ /* 0x000fe20000000a00 */
[----:B------:R-:W-:Y:S01]  /*e740*/  IMAD R7, R12, R7, R9 ;  /* 0x000000070c077224 */ /* 0x000fe200078e0209 */
[----:B------:R-:W-:-:S04]  /*e750*/  SHF.R.S32.HI R9, RZ, 0x1f, R3 ;  /* 0x0000001fff097819 */ /* 0x000fc80000011403 */
[----:B------:R-:W-:Y:S02]  /*e760*/  SHF.R.S32.HI R3, RZ, 0x1f, R7 ;  /* 0x0000001fff037819 */ /* 0x000fe40000011407 */
[----:B------:R-:W-:-:S03]  /*e770*/  IADD3.X R5, R9, R5, R6, P0, !PT ;  /* 0x0000000509057210 */ /* 0x000fc600007fe406 */
[----:B------:R-:W-:Y:S02]  /*e780*/  IMAD R6, R3, UR4, RZ ;  /* 0x0000000403067c24 */ /* 0x000fe4000f8e02ff */
[----:B------:R-:W-:-:S04]  /*e790*/  IMAD.WIDE.U32 R4, R7, UR4, R4 ;  /* 0x0000000407047c25 */ /* 0x000fc8000f8e0004 */
[----:B------:R-:W-:Y:S01]  /*e7a0*/  IMAD R3, R7, UR5, R6 ;  /* 0x0000000507037c24 */ /* 0x000fe2000f8e0206 */
[----:B------:R-:W-:Y:S02]  /*e7b0*/  ULDC.64 UR4, c[0x0][0xb50] ;  /* 0x0002d40000047ab9 */ /* 0x000fe40000000a00 */
[----:B------:R-:W-:Y:S01]  /*e7c0*/  LEA R6, P0, R4, UR4, 0x2 ;  /* 0x0000000404067c11 */ /* 0x000fe2000f8010ff */
[----:B------:R-:W-:-:S05]  /*e7d0*/  IMAD.IADD R3, R5, 0x1, R3 ;  /* 0x0000000105037824 */ /* 0x000fca00078e0203 */
[----:B------:R-:W-:Y:S01]  /*e7e0*/  LEA.HI.X R7, R4, UR5, R3, 0x2, P0 ;  /* 0x0000000504077c11 */ /* 0x000fe200080f1403 */
[----:B------:R-:W-:-:S05]  /*e7f0*/  IMAD.MOV.U32 R3, RZ, RZ, -0x800000 ;  /* 0xff800000ff037424 */ /* 0x000fca00078e00ff */
[----:B------:R3:W-:Y:S02]  /*e800*/  STG.E desc[UR40][R6.64], R3 ;  /* 0x0000000306007986 */ /* 0x0007e4000c101928 */
.L_x_741:
[----:B------:R-:W-:Y:S05]  /*e810*/  BSYNC B1 ;  /* 0x0000000000017941 */ /* 0x000fea0003800000 */
.L_x_740:
[----:B------:R-:W4:Y:S01]  /*e820*/  @P2 LDC R9, c[0x0][0xbf0] ;  /* 0x0002fc00ff092b82 */ /* 0x000f220000000800 */
[----:B------:R-:W-:Y:S01]  /*e830*/  ULDC.64 UR4, c[0x0][0xaa0] ;  /* 0x0002a80000047ab9 */ /* 0x000fe20000000a00 */
[----:B---3--:R-:W-:Y:S02]  /*e840*/  IMAD R7, R216, 0x20, R228 ;  /* 0x00000020d8077824 */ /* 0x008fe400078e02e4 */
[----:B------:R-:W-:Y:S02]  /*e850*/  IMAD R3, R11, UR4, RZ ;  /* 0x000000040b037c24 */ /* 0x000fe4000f8e02ff */
[----:B------:R-:W-:-:S04]  /*e860*/  IMAD.WIDE.U32 R4, R0, UR4, RZ ;  /* 0x0000000400047c25 */ /* 0x000fc8000f8e00ff */
[----:B------:R-:W-:Y:S01]  /*e870*/  IMAD R3, R0, UR5, R3 ;  /* 0x0000000500037c24 */ /* 0x000fe2000f8e0203 */
[----:B------:R-:W-:-:S03]  /*e880*/  ULDC.64 UR4, c[0x0][0xae8] ;  /* 0x0002ba0000047ab9 */ /* 0x000fc60000000a00 */
[----:B------:R-:W-:Y:S02]  /*e890*/  IMAD.IADD R5, R5, 0x1, R3 ;  /* 0x0000000105057824 */ /* 0x000fe400078e0203 */
[----:B------:R-:W-:Y:S02]  /*e8a0*/  IMAD R3, R10, UR4, RZ ;  /* 0x000000040a037c24 */ /* 0x000fe4000f8e02ff */
[----:B------:R-:W-:Y:S02]  /*e8b0*/  IMAD R10, R224, 0x80, R7 ;  /* 0x00000080e00a7824 */ /* 0x000fe400078e0207 */
[----:B------:R-:W-:Y:S02]  /*e8c0*/  IMAD R7, R218, UR5, R3 ;  /* 0x00000005da077c24 */ /* 0x000fe4000f8e0203 */
[----:B--2---:R-:W-:-:S04]  /*e8d0*/  @P2 IMAD.HI.U32 R0, R10, R15, RZ ;  /* 0x0000000f0a002227 */ /* 0x004fc800078e00ff */
[----:B------:R-:W-:Y:S01]  /*e8e0*/  IMAD.WIDE.U32 R4, R218, UR4, R4 ;  /* 0x00000004da047c25 */ /* 0x000fe2000f8e0004 */
[----:B------:R-:W-:-:S03]  /*e8f0*/  ULDC.64 UR4, c[0x0][0xaf0] ;  /* 0x0002bc0000047ab9 */ /* 0x000fc60000000a00 */
[----:B------:R-:W-:Y:S01]  /*e900*/  IMAD.MOV.U32 R3, RZ, RZ, R10 ;  /* 0x000000ffff037224 */ /* 0x000fe200078e000a */
[----:B----4-:R-:W-:Y:S01]  /*e910*/  @P2 SHF.R.U32.HI R3, RZ, R9, R0 ;  /* 0x00000009ff032219 */ /* 0x010fe20000011600 */
[----:B------:R-:W-:Y:S02]  /*e920*/  IMAD.IADD R5, R5, 0x1, R7 ;  /* 0x0000000105057824 */ /* 0x000fe400078e0207 */
[----:B------:R-:W-:Y:S01]  /*e930*/  IMAD R6, R229, UR4, RZ ;  /* 0x00000004e5067c24 */ /* 0x000fe2000f8e02ff */
[--C-:B------:R-:W-:Y:S01]  /*e940*/  SHF.R.S32.HI R0, RZ, 0x1f, R3.reuse ;  /* 0x0000001fff007819 */ /* 0x100fe20000011403 */
[----:B------:R-:W-:Y:S02]  /*e950*/  IMAD.MOV R7, RZ, RZ, -R3 ;  /* 0x000000ffff077224 */ /* 0x000fe400078e0a03 */
[C---:B------:R-:W-:Y:S02]  /*e960*/  IMAD R9, R221.reuse, UR5, R6 ;  /* 0x00000005dd097c24 */ /* 0x040fe4000f8e0206 */
[----:B------:R-:W-:Y:S01]  /*e970*/  IMAD.WIDE.U32 R4, R221, UR4, R4 ;  /* 0x00000004dd047c25 */ /* 0x000fe2000f8e0004 */
[----:B------:R-:W-:-:S03]  /*e980*/  ULDC.64 UR4, c[0x0][0xae0] ;  /* 0x0002b80000047ab9 */ /* 0x000fc60000000a00 */
[----:B------:R-:W-:Y:S02]  /*e990*/  IMAD R7, R21, R7, R10 ;  /* 0x0000000715077224 */ /* 0x000fe400078e020a */
[----:B------:R-:W-:Y:S02]  /*e9a0*/  IMAD R6, R0, UR4, RZ ;  /* 0x0000000400067c24 */ /* 0x000fe4000f8e02ff */
[----:B------:R-:W-:Y:S01]  /*e9b0*/  IMAD.IADD R5, R5, 0x1, R9 ;  /* 0x0000000105057824 */ /* 0x000fe200078e0209 */
[----:B------:R-:W-:Y:S01]  /*e9c0*/  SHF.R.S32.HI R0, RZ, 0x1f, R7 ;  /* 0x0000001fff007819 */ /* 0x000fe20000011407 */
[C---:B------:R-:W-:Y:S02]  /*e9d0*/  IMAD R9, R3.reuse, UR5, R6 ;  /* 0x0000000503097c24 */ /* 0x040fe4000f8e0206 */
[----:B------:R-:W-:Y:S01]  /*e9e0*/  IMAD.WIDE.U32 R4, R3, UR4, R4 ;  /* 0x0000000403047c25 */ /* 0x000fe2000f8e0004 */
[----:B------:R-:W-:-:S03]  /*e9f0*/  ULDC.64 UR4, c[0x0][0xad8] ;  /* 0x0002b60000047ab9 */ /* 0x000fc60000000a00 */
[----:B------:R-:W-:Y:S01]  /*ea00*/  IMAD R0, R0, UR4, RZ ;  /* 0x0000000400007c24 */ /* 0x000fe2000f8e02ff */
[----:B------:R-:W-:-:S03]  /*ea10*/  IADD3 R5, R5, R9, RZ ;  /* 0x0000000905057210 */ /* 0x000fc60007ffe0ff */
[C---:B------:R-:W-:Y:S02]  /*ea20*/  IMAD R3, R7.reuse, UR5, R0 ;  /* 0x0000000507037c24 */ /* 0x040fe4000f8e0200 */
[----:B------:R-:W-:Y:S01]  /*ea30*/  IMAD.WIDE.U32 R4, R7, UR4, R4 ;  /* 0x0000000407047c25 */ /* 0x000fe2000f8e0004 */
[----:B------:R-:W-:-:S03]  /*ea40*/  ULDC.64 UR4, c[0x0][0xa80] ;  /* 0x0002a00000047ab9 */ /* 0x000fc60000000a00 */
[----:B------:R-:W-:Y:S01]  /*ea50*/  IMAD.IADD R5, R5, 0x1, R3 ;  /* 0x0000000105057824 */ /* 0x000fe200078e0203 */
[----:B------:R-:W-:Y:S01]  /*ea60*/  LEA R3, P0, R4, UR4, 0x1 ;  /* 0x0000000404037c11 */ /* 0x000fe2000f8008ff */
[----:B------:R-:W-:-:S03]  /*ea70*/  UMOV UR4, 0xffffffff ;  /* 0xffffffff00047882 */ /* 0x000fc60000000000 */
[----:B------:R-:W-:Y:S01]  /*ea80*/  LEA.HI.X R4, R4, UR5, R5, 0x1, P0 ;  /* 0x0000000504047c11 */ /* 0x000fe200080f0c05 */
[----:B------:R-:W-:Y:S08]  /*ea90*/  BRA.DIV UR4, `(.L_x_742) ;  /* 0x0000008604007947 */ /* 0x000ff0000b800000 */
[----:B------:R2:W3:Y:S04]  /*eaa0*/  SHFL.IDX PT, R0, R4, RZ, 0x181f ;  /* 0x00181fff04007589 */ /* 0x0004e800000e0000 */
[----:B------:R2:W4:Y:S02]  /*eab0*/  SHFL.IDX PT, R14, R3, RZ, 0x181f ;  /* 0x00181fff030e7589 */ /* 0x00052400000e0000 */
.L_x_936:
[----:B------:R-:W-:Y:S01]  /*eac0*/  IMAD R8, R8, R21, RZ ;  /* 0x0000001508087224 */ /* 0x000fe200078e02ff */
[----:B------:R-:W-:Y:S01]  /*ead0*/  BSSY B1, `(.L_x_743) ;  /* 0x0000019000017945 */ /* 0x000fe20003800000 */
[----:B------:R-:W-:-:S05]  /*eae0*/  IMAD R7, R224, 0x80, R228 ;  /* 0x00000080e0077824 */ /* 0x000fca00078e02e4 */
[----:B------:R-:W-:-:S13]  /*eaf0*/  ISETP.GE.AND P0, PT, R7, R8, PT ;  /* 0x000000080700720c */ /* 0x000fda0003f06270 */
[----:B------:R-:W-:Y:S05]  /*eb00*/  @P0 BRA `(.L_x_744) ;  /* 0x0000000000540947 */ /* 0x000fea0003800000 */
[----:B------:R-:W-:Y:S01]  /*eb10*/  ULDC UR4, c[0x0][0xac8] ;  /* 0x0002b20000047ab9 */ /* 0x000fe20000000800 */
[----:B------:R-:W-:Y:S02]  /*eb20*/  SHF.R.S32.HI R5, RZ, 0x1f, R209 ;  /* 0x0000001fff057819 */ /* 0x000fe400000114d1 */
[----:B------:R-:W-:Y:S02]  /*eb30*/  ISETP.GE.AND P3, PT, R209, UR4, PT ;  /* 0x00000004d1007c0c */ /* 0x000fe4000bf66270 */
[----:B------:R-:W-:Y:S02]  /*eb40*/  ISETP.GE.AND P2, PT, R214, UR4, PT ;  /* 0x00000004d6007c0c */ /* 0x000fe4000bf46270 */
[----:B------:R-:W-:Y:S02]  /*eb50*/  ISETP.GE.AND P1, PT, R213, UR4, PT ;  /* 0x00000004d5007c0c */ /* 0x000fe4000bf26270 */
[----:B------:R-:W-:Y:S02]  /*eb60*/  ISETP.GE.AND P0, PT, R215, UR4, PT ;  /* 0x00000004d7007c0c */ /* 0x000fe4000bf06270 */
[----:B------:R-:W-:-:S02]  /*eb70*/  SHF.R.S32.HI R9, RZ, 0x1f, R214 ;  /* 0x0000001fff097819 */ /* 0x000fc400000114d6 */
[----:B------:R-:W-:-:S03]  /*eb80*/  SHF.R.S32.HI R6, RZ, 0x1f, R213 ;  /* 0x0000001fff067819 */ /* 0x000fc600000114d5 */
[CC--:B----4-:R-:W-:Y:S02]  /*eb90*/  @!P3 LEA R10, P5, R209.reuse, R14.reuse, 0x1 ;  /* 0x0000000ed10ab211 */ /* 0x0d0fe400078a08ff */
[C---:B------:R-:W-:Y:S02]  /*eba0*/  @!P2 LEA R12, P4, R214.reuse, R14, 0x1 ;  /* 0x0000000ed60ca211 */ /* 0x040fe400078808ff */
[----:B---3--:R-:W-:Y:S02]  /*ebb0*/  @!P3 LEA.HI.X R11, R209, R0, R5, 0x1, P5 ;  /* 0x00000000d10bb211 */ /* 0x008fe400028f0c05 */
[----:B------:R-:W-:Y:S02]  /*ebc0*/  @!P1 LEA R20, P5, R213, R14, 0x1 ;  /* 0x0000000ed5149211 */ /* 0x000fe400078a08ff */
[----:B------:R-:W-:Y:S01]  /*ebd0*/  @!P2 LEA.HI.X R13, R214, R0, R9, 0x1, P4 ;  /* 0x00000000d60da211 */ /* 0x000fe200020f0c09 */
[----:B------:R3:W-:Y:S01]  /*ebe0*/  @!P3 ST.E.128 desc[UR40][R10.64], RZ ;  /* 0x000000ff0a00b985 */ /* 0x0007e2000c101d28 */
[----:B------:R-:W-:-:S02]  /*ebf0*/  SHF.R.S32.HI R5, RZ, 0x1f, R215 ;  /* 0x0000001fff057819 */ /* 0x000fc400000114d7 */
[----:B------:R-:W-:Y:S01]  /*ec00*/  @!P0 LEA R14, P4, R215, R14, 0x1 ;  /* 0x0000000ed70e8211 */ /* 0x000fe200078808ff */
[----:B------:R3:W-:Y:S01]  /*ec10*/  @!P2 ST.E.128 desc[UR40][R12.64], RZ ;  /* 0x000000ff0c00a985 */ /* 0x0007e2000c101d28 */
[-C--:B------:R-:W-:Y:S02]  /*ec20*/  @!P1 LEA.HI.X R21, R213, R0.reuse, R6, 0x1, P5 ;  /* 0x00000000d5159211 */ /* 0x080fe400028f0c06 */
[----:B------:R-:W-:-:S03]  /*ec30*/  @!P0 LEA.HI.X R15, R215, R0, R5, 0x1, P4 ;  /* 0x00000000d70f8211 */ /* 0x000fc600020f0c05 */
[----:B------:R3:W-:Y:S04]  /*ec40*/  @!P1 ST.E.128 desc[UR40][R20.64], RZ ;  /* 0x000000ff14009985 */ /* 0x0007e8000c101d28 */
[----:B------:R3:W-:Y:S02]  /*ec50*/  @!P0 ST.E.128 desc[UR40][R14.64], RZ ;  /* 0x000000ff0e008985 */ /* 0x0007e4000c101d28 */
.L_x_744:
[----:B------:R-:W-:Y:S05]  /*ec60*/  BSYNC B1 ;  /* 0x0000000000017941 */ /* 0x000fea0003800000 */
.L_x_743:
[----:B------:R-:W-:-:S03]  /*ec70*/  UMOV UR4, 0xffffffff ;  /* 0xffffffff00047882 */ /* 0x000fc60000000000 */
[----:B------:R-:W-:Y:S05]  /*ec80*/  BRA.DIV UR4, `(.L_x_745) ;  /* 0x0000008204b87947 */ /* 0x000fea000b800000 */
[----:B---3--:R3:W0:Y:S04]  /*ec90*/  SHFL.IDX PT, R0, R4, 0x1, 0x181f ;  /* 0x00381f0004007f89 */ /* 0x00862800000e0000 */
[----:B----4-:R3:W4:Y:S02]  /*eca0*/  SHFL.IDX PT, R14, R3, 0x1, 0x181f ;  /* 0x00381f00030e7f89 */ /* 0x01072400000e0000 */
.L_x_940:
[----:B------:R-:W-:Y:S01]  /*ecb0*/  VIADD R5, R7, 0x20 ;  /* 0x0000002007057836 */ /* 0x000fe20000000000 */
[----:B------:R-:W-:Y:S04]  /*ecc0*/  BSSY B1, `(.L_x_746) ;  /* 0x0000018000017945 */ /* 0x000fe80003800000 */
        /* <DEDUP_REMOVED lines=12> */
[----:B0-----:R-:W-:Y:S02]  /*ed90*/  @!P3 LEA.HI.X R11, R209, R0, R6, 0x1, P5 ;  /* 0x00000000d10bb211 */ /* 0x001fe400028f0c06 */
        /* <DEDUP_REMOVED lines=10> */
.L_x_747:
[----:B------:R-:W-:Y:S05]  /*ee40*/  BSYNC B1 ;  /* 0x0000000000017941 */ /* 0x000fea0003800000 */
.L_x_746:
[----:B------:R-:W-:-:S03]  /*ee50*/  UMOV UR4, 0xffffffff ;  /* 0xffffffff00047882 */ /* 0x000fc60000000000 */
[----:B------:R-:W-:Y:S05]  /*ee60*/  BRA.DIV UR4, `(.L_x_748) ;  /* 0x0000008204887947 */ /* 0x000fea000b800000 */
[----:B0-----:R0:W0:Y:S04]  /*ee70*/  SHFL.IDX PT, R0, R4, 0x2, 0x181f ;  /* 0x00581f0004007f89 */ /* 0x00102800000e0000 */
[----:B----4-:R4:W0:Y:S02]  /*ee80*/  SHFL.IDX PT, R14, R3, 0x2, 0x181f ;  /* 0x00581f00030e7f89 */ /* 0x01082400000e0000 */
.L_x_944:
        /* <DEDUP_REMOVED lines=12> */
[CC--:B0-----:R-:W-:Y:S02]  /*ef50*/  @!P3 LEA R10, P5, R209.reuse, R14.reuse, 0x1 ;  /* 0x0000000ed10ab211 */ /* 0x0c1fe400078a08ff */
[C---:B------:R-:W-:Y:S02]  /*ef60*/  @!P2 LEA R12, P4, R214.reuse, R14, 0x1 ;  /* 0x0000000ed60ca211 */ /* 0x040fe400078808ff */
[----:B------:R-:W-:Y:S02]  /*ef70*/  @!P3 LEA.HI.X R11, R209, R0, R6, 0x1, P5 ;  /* 0x00000000d10bb211 */ /* 0x000fe400028f0c06 */
        /* <DEDUP_REMOVED lines=10> */
.L_x_750:
[----:B------:R-:W-:Y:S05]  /*f020*/  BSYNC B1 ;  /* 0x0000000000017941 */ /* 0x000fea0003800000 */
.L_x_749:
[----:B------:R-:W-:-:S03]  /*f030*/  UMOV UR4, 0xffffffff ;  /* 0xffffffff00047882 */ /* 0x000fc60000000000 */
[----:B------:R-:W-:Y:S05]  /*f040*/  BRA.DIV UR4, `(.L_x_751) ;  /* 0x0000008204587947 */ /* 0x000fea000b800000 */
[----:B0-----:R0:W0:Y:S04]  /*f050*/  SHFL.IDX PT, R0, R4, 0x3, 0x181f ;  /* 0x00781f0004007f89 */ /* 0x00102800000e0000 */
[----:B------:R0:W0:Y:S02]  /*f060*/  SHFL.IDX PT, R14, R3, 0x3, 0x181f ;  /* 0x00781f00030e7f89 */ /* 0x00002400000e0000 */
.L_x_948:
[----:B0-234-:R-:W-:-:S05]  /*f070*/  VIADD R3, R7, 0x60 ;  /* 0x0000006007037836 */ /* 0x01dfca0000000000 */
        /* <DEDUP_REMOVED lines=9> */
[----:B------:R-:W-:Y:S02]  /*f110*/  SHF.R.S32.HI R11, RZ, 0x1f, R213 ;  /* 0x0000001fff0b7819 */ /* 0x000fe400000114d5 */
[----:B------:R-:W-:Y:S02]  /*f120*/  SHF.R.S32.HI R10, RZ, 0x1f, R215 ;  /* 0x0000001fff0a7819 */ /* 0x000fe400000114d7 */
[CC--:B------:R-:W-:Y:S02]  /*f130*/  @!P3 LEA R4, P5, R209.reuse, R14.reuse, 0x1 ;  /* 0x0000000ed104b211 */ /* 0x0c0fe400078a08ff */
[----:B------:R-:W-:Y:S02]  /*f140*/  @!P2 LEA R6, P4, R214, R14, 0x1 ;  /* 0x0000000ed606a211 */ /* 0x000fe400078808ff */
[----:B------:R-:W-:Y:S02]  /*f150*/  @!P3 LEA.HI.X R5, R209, R0, R9, 0x1, P5 ;  /* 0x00000000d105b211 */ /* 0x000fe400028f0c09 */
[----:B------:R-:W-:-:S02]  /*f160*/  @!P1 LEA R8, P5, R213, R14, 0x1 ;  /* 0x0000000ed5089211 */ /* 0x000fc400078a08ff */
[----:B------:R-:W-:Y:S01]  /*f170*/  @!P2 LEA.HI.X R7, R214, R0, R12, 0x1, P4 ;  /* 0x00000000d607a211 */ /* 0x000fe200020f0c0c */
[----:B------:R0:W-:Y:S01]  /*f180*/  @!P3 ST.E.128 desc[UR40][R4.64], RZ ;  /* 0x000000ff0400b985 */ /* 0x0001e2000c101d28 */
[----:B------:R-:W-:Y:S02]  /*f190*/  @!P0 LEA R14, P4, R215, R14, 0x1 ;  /* 0x0000000ed70e8211 */ /* 0x000fe400078808ff */
[-C--:B------:R-:W-:Y:S01]  /*f1a0*/  @!P1 LEA.HI.X R9, R213, R0.reuse, R11, 0x1, P5 ;  /* 0x00000000d5099211 */ /* 0x080fe200028f0c0b */
[----:B------:R0:W-:Y:S01]  /*f1b0*/  @!P2 ST.E.128 desc[UR40][R6.64], RZ ;  /* 0x000000ff0600a985 */ /* 0x0001e2000c101d28 */
[----:B------:R-:W-:-:S03]  /*f1c0*/  @!P0 LEA.HI.X R15, R215, R0, R10, 0x1, P4 ;  /* 0x00000000d70f8211 */ /* 0x000fc600020f0c0a */
[----:B------:R0:W-:Y:S04]  /*f1d0*/  @!P1 ST.E.128 desc[UR40][R8.64], RZ ;  /* 0x000000ff08009985 */ /* 0x0001e8000c101d28 */
[----:B------:R0:W-:Y:S02]  /*f1e0*/  @!P0 ST.E.128 desc[UR40][R14.64], RZ ;  /* 0x000000ff0e008985 */ /* 0x0001e4000c101d28 */
.L_x_738:
[----:B------:R-:W-:Y:S05]  /*f1f0*/  BSYNC B0 ;  /* 0x0000000000007941 */ /* 0x000fea0003800000 */
.L_x_729:
[----:B------:R-:W-:Y:S02]  /*f200*/  ULDC UR4, c[0x0][0xc3c] ;  /* 0x00030f0000047ab9 */ /* 0x000fe40000000800 */
[----:B-1----:R-:W-:-:S13]  /*f210*/  ISETP.GE.AND P0, PT, R91, UR4, PT ;  /* 0x000000045b007c0c */ /* 0x002fda000bf06270 */
[----:B------:R-:W-:Y:S05]  /*f220*/  @!P0 BRA `(.L_x_752) ;  /* 0xffffff1c00888947 */ /* 0x000fea000383ffff */
[----:B------:R-:W-:Y:S05]  /*f230*/  BRA `(.L_x_619) ;  /* 0x0000007400407947 */ /* 0x000fea0003800000 */
.L_x_617:
[----:B------:R-:W-:-:S08]  /*f240*/  NOP ;  /* 0x0000000000007918 */ /* 0x000fd00000000000 */
[----:B--2---:R-:W0:-:S00]  /*f250*/  USETMAXREG.DEALLOC.CTAPOOL 0x18 ;  /* 0x00000018000079c8 */ /* 0x004e0000080e0500 */
[----:B0-----:R-:W2:Y:S01]  /*f260*/  LDL.LU R2, [R1+0x1c] ;  /* 0x00001c0001027983 */ /* 0x001ea20000300800 */
[----:B------:R-:W-:-:S06]  /*f270*/  LOP3.LUT R0, R0, 0x3, RZ, 0xc0, !PT ;  /* 0x0000000300007812 */ /* 0x000fcc00078ec0ff */
[----:B------:R-:W0:Y:S02]  /*f280*/  SHFL.IDX PT, R0, R0, RZ, 0x1f ;  /* 0x00001fff00007589 */ /* 0x000e2400000e0000 */
[----:B0-----:R-:W-:Y:S01]  /*f290*/  ISETP.NE.AND P0, PT, R0, RZ, PT ;  /* 0x000000ff0000720c */ /* 0x001fe20003f05270 */
[----:B------:R-:W-:Y:S01]  /*f2a0*/  IMAD.MOV.U32 R0, RZ, RZ, RZ ;  /* 0x000000ffff007224 */ /* 0x000fe200078e00ff */
[----:B--2---:R-:W-:-:S11]  /*f2b0*/  LOP3.LUT R2, R2, 0xfffffffd, RZ, 0xc0, !PT ;  /* 0xfffffffd02027812 */ /* 0x004fd600078ec0ff */
[----:B------:R-:W-:-:S05]  /*f2c0*/  @P0 LOP3.LUT R2, R2, 0x2, RZ, 0xfc, !PT ;  /* 0x0000000202020812 */ /* 0x000fca00078efcff */
[----:B------:R0:W-:Y:S01]  /*f2d0*/  STL [R1+0x1c], R2 ;  /* 0x00001c0201007387 */ /* 0x0001e20000100800 */
        /* <DEDUP_REMOVED lines=8> */
.L_x_753:
        /* <DEDUP_REMOVED lines=42> */
.L_x_759:
[----:B------:R-:W-:Y:S01]  /*f600*/  UIADD3 UR4, UR4, 0x1f, URZ ;  /* 0x0000001f04047890 */ /* 0x000fe2000fffe03f */
[----:B------:R-:W-:-:S05]  /*f610*/  IMAD.U32 R19, RZ, RZ, UR7 ;  /* 0x00000007ff137e24 */ /* 0x000fca000f8e00ff */
[----:B0-----:R-:W-:-:S13]  /*f620*/  ISETP.LE.AND P6, PT, R6, UR4, PT ;  /* 0x0000000406007c0c */ /* 0x001fda000bfc3270 */
[----:B------:R-:W-:Y:S05]  /*f630*/  @P6 BRA `(.L_x_756) ;  /* 0x0000000400206947 */ /* 0x000fea0003800000 */
[----:B------:R-:W-:Y:S01]  /*f640*/  IADD3 R7, R5, UR4, RZ ;  /* 0x0000000405077c10 */ /* 0x000fe2000fffe0ff */
[----:B------:R-:W-:Y:S01]  /*f650*/  BSSY B0, `(.L_x_757) ;  /* 0x0000007000007945 */ /* 0x000fe20003800000 */
[----:B------:R-:W-:Y:S02]  /*f660*/  IMAD.MOV.U32 R0, RZ, RZ, RZ ;  /* 0x000000ffff007224 */ /* 0x000fe400078e00ff */
[----:B------:R-:W-:-:S13]  /*f670*/  ISETP.GE.OR P6, PT, R7, R6, !P0 ;  /* 0x000000060700720c */ /* 0x000fda00047c6670 */
[----:B------:R-:W-:Y:S05]  /*f680*/  @P6 BRA `(.L_x_758) ;  /* 0x00000000000c6947 */ /* 0x000fea0003800000 */
[----:B------:R-:W0:Y:S02]  /*f690*/  LDC.64 R2, c[0x0][0xc80] ;  /* 0x00032000ff027b82 */ /* 0x000e240000000a00 */
[----:B0-----:R-:W-:-:S05]  /*f6a0*/  IMAD.WIDE R2, R7, 0x4, R2 ;  /* 0x0000000407027825 */ /* 0x001fca00078e0202 */
[----:B------:R0:W5:Y:S02]  /*f6b0*/  LDG.E R0, desc[UR40][R2.64] ;  /* 0x0000002802007981 */ /* 0x000164000c1e1900 */
.L_x_758:
[----:B------:R-:W-:Y:S05]  /*f6c0*/  BSYNC B0 ;  /* 0x0000000000007941 */ /* 0x000fea0003800000 */
.L_x_757:
        /* <DEDUP_REMOVED lines=22> */
.L_x_755:
        /* <DEDUP_REMOVED lines=16> */
.L_x_760:
[----:B-1----:R-:W-:Y:S01]  /*f930*/  IMAD R16, R16, UR5, R7 ;  /* 0x0000000510107c24 */ /* 0x002fe2000f8e0207 */
[----:B------:R-:W-:Y:S01]  /*f940*/  IABS R6, R0 ;  /* 0x0000000000067213 */ /* 0x000fe20000000000 */
[----:B------:R-:W-:Y:S02]  /*f950*/  IMAD R7, R11, R4, RZ ;  /* 0x000000040b077224 */ /* 0x000fe400078e02ff */
[----:B0-----:R-:W-:Y:S01]  /*f960*/  IMAD.MOV.U32 R2, RZ, RZ, RZ ;  /* 0x000000ffff027224 */ /* 0x001fe200078e00ff */
[----:B------:R-:W-:Y:S01]  /*f970*/  IADD3 R17, -R16, UR6, RZ ;  /* 0x0000000610117c10 */ /* 0x000fe2000fffe1ff */
[----:B------:R-:W-:Y:S02]  /*f980*/  IMAD.MOV R6, RZ, RZ, -R6 ;  /* 0x000000ffff067224 */ /* 0x000fe400078e0a06 */
[----:B------:R-:W-:Y:S01]  /*f990*/  IMAD.HI.U32 R2, R3, R7, R2 ;  /* 0x0000000703027227 */ /* 0x000fe200078e0002 */
[----:B------:R-:W-:-:S03]  /*f9a0*/  IABS R3, R17 ;  /* 0x0000001100037213 */ /* 0x000fc60000000000 */
[----:B------:R-:W-:Y:S02]  /*f9b0*/  VIADD R19, R19, UR4 ;  /* 0x0000000413137c36 */ /* 0x000fe40008000000 */
[----:B------:R-:W-:-:S04]  /*f9c0*/  IMAD.HI.U32 R2, R2, R3, RZ ;  /* 0x0000000302027227 */ /* 0x000fc800078e00ff */
[----:B------:R-:W-:-:S05]  /*f9d0*/  IMAD R3, R2, R6, R3 ;  /* 0x0000000602037224 */ /* 0x000fca00078e0203 */
[----:B------:R-:W-:-:S13]  /*f9e0*/  ISETP.GT.U32.AND P1, PT, R4, R3, PT ;  /* 0x000000030400720c */ /* 0x000fda0003f24070 */
[-C--:B------:R-:W-:Y:S01]  /*f9f0*/  @!P1 IADD3 R3, R3, -R4.reuse, RZ ;  /* 0x8000000403039210 */ /* 0x080fe20007ffe0ff */
        /* <DEDUP_REMOVED lines=12> */
.L_x_756:
[----:B------:R-:W-:Y:S02]  /*fac0*/  IMAD.MOV.U32 R17, RZ, RZ, RZ ;  /* 0x000000ffff117224 */ /* 0x000fe400078e00ff */
[----:B------:R-:W-:Y:S02]  /*fad0*/  IMAD.U32 R16, RZ, RZ, UR6 ;  /* 0x00000006ff107e24 */ /* 0x000fe4000f8e00ff */
[----:B------:R-:W-:-:S07]  /*fae0*/  IMAD.MOV.U32 R18, RZ, RZ, RZ ;  /* 0x000000ffff127224 */ /* 0x000fce00078e00ff */
.L_x_761:
[----:B------:R-:W-:-:S13]  /*faf0*/  ISETP.NE.AND P0, PT, R5, RZ, PT ;  /* 0x000000ff0500720c */ /* 0x000fda0003f05270 */
[----:B------:R-:W0:Y:S01]  /*fb00*/  @!P0 S2R R3, SR_CgaCtaId ;  /* 0x0000000000038919 */ /* 0x000e220000008800 */
[----:B------:R-:W-:-:S04]  /*fb10*/  @!P0 MOV R0, 0x400 ;  /* 0x0000040000008802 */ /* 0x000fc80000000f00 */
[----:B0-----:R-:W-:-:S05]  /*fb20*/  @!P0 LEA R0, R3, R0, 0x18 ;  /* 0x0000000003008211 */ /* 0x001fca00078ec0ff */
[----:B------:R2:W-:Y:S01]  /*fb30*/  @!P0 STS.128 [R0+0x228d0], R16 ;  /* 0x0228d01000008388 */ /* 0x0005e20000000c00 */
[----:B------:R-:W-:Y:S06]  /*fb40*/  BAR.ARV 0x5, 0x180 ;  /* 0x0146000000007b1d */ /* 0x000fec0000002000 */
.L_x_754:
        /* <DEDUP_REMOVED lines=11> */
[----:B------:R-:W-:Y:S01]  /*fc00*/  ULDC.64 UR38, c[0x0][0x198] ;  /* 0x0000660000267ab9 */ /* 0x000fe20000000a00 */
[----:B------:R-:W-:Y:S01]  /*fc10*/  ULDC UR36, c[0x0][0xc] ;  /* 0x0000030000247ab9 */ /* 0x000fe20000000800 */
        /* <DEDUP_REMOVED lines=12> */
[----:B------:R-:W-:Y:S01]  /*fce0*/  MOV R0, 0x1 ;  /* 0x0000000100007802 */ /* 0x000fe20000000f00 */
[----:B------:R0:W-:Y:S04]  /*fcf0*/  STL [R1+0x4], R4 ;  /* 0x0000040401007387 */ /* 0x0001e80000100800 */
[----:B------:R0:W-:Y:S04]  /*fd00*/  STL [R1+0x2c], R2 ;  /* 0x00002c0201007387 */ /* 0x0001e80000100800 */
[----:B------:R0:W-:Y:S04]  /*fd10*/  STL [R1+0x8], RZ ;  /* 0x000008ff01007387 */ /* 0x0001e80000100800 */
[----:B------:R0:W-:Y:S04]  /*fd20*/  STL [R1+0x14], R0 ;  /* 0x0000140001007387 */ /* 0x0001e80000100800 */
[----:B------:R0:W-:Y:S04]  /*fd30*/  STL [R1+0xc], RZ ;  /* 0x00000cff01007387 */ /* 0x0001e80000100800 */
[----:B------:R0:W-:Y:S04]  /*fd40*/  STL [R1+0x18], R0 ;  /* 0x0000180001007387 */ /* 0x0001e80000100800 */
[----:B------:R0:W-:Y:S02]  /*fd50*/  STL [R1+0x3c], RZ ;  /* 0x00003cff01007387 */ /* 0x0001e40000100800 */
.L_x_902:
[----:B0-2---:R-:W0:Y:S02]  /*fd60*/  LDC.64 R2, c[0x0][0xc88] ;  /* 0x00032200ff027b82 */ /* 0x005e240000000a00 */
[----:B0-----:R-:W-:-:S05]  /*fd70*/  IMAD.WIDE R2, R19, 0x4, R2 ;  /* 0x0000000413027825 */ /* 0x001fca00078e0202 */
[----:B------:R-:W2:Y:S01]  /*fd80*/  LDG.E R15, desc[UR40][R2.64] ;  /* 0x00000028020f7981 */ /* 0x000ea2000c1e1900 */
[----:B------:R-:W-:Y:S05]  /*fd90*/  YIELD ;  /* 0x0000000000007946 */ /* 0x000fea0003800000 */
[----:B------:R-:W-:Y:S01]  /*fda0*/  ULDC.64 UR4, c[0x0][0xa28] ;  /* 0x00028a0000047ab9 */ /* 0x000fe20000000a00 */
[----:B---3--:R-:W-:Y:S01]  /*fdb0*/  IMAD.MOV.U32 R0, RZ, RZ, RZ ;  /* 0x000000ffff007224 */ /* 0x008fe200078e00ff */
[----:B------:R-:W-:Y:S01]  /*fdc0*/  ISETP.NE.U32.AND P0, PT, RZ, UR4, PT ;  /* 0x00000004ff007c0c */ /* 0x000fe2000bf05070 */
[----:B------:R-:W-:Y:S01]  /*fdd0*/  ULDC.64 UR10, c[0x0][0xa18] ;  /* 0x00028600000a7ab9 */ /* 0x000fe20000000a00 */
        /* <DEDUP_REMOVED lines=9> */
[----:B------:R0:W-:Y:S01]  /*fe70*/  STL [R1+0x40], R4 ;  /* 0x0000400401007387 */ /* 0x0001e20000100800 */
[----:B------:R-:W-:Y:S02]  /*fe80*/  ISETP.NE.U32.AND P2, PT, RZ, UR4, PT ;  /* 0x00000004ff007c0c */ /* 0x000fe4000bf45070 */
[----:B------:R-:W-:Y:S01]  /*fe90*/  SHF.L.U64.HI R13, R15, 0x2, R4 ;  /* 0x000000020f0d7819 */ /* 0x000fe20000010204 */
[----:B-1---5:R1:W5:Y:S01]  /*fea0*/  @P0 LDG.E R0, desc[UR40][R2.64] ;  /* 0x0000002802000981 */ /* 0x022362000c1e1900 */
[----:B------:R-:W-:Y:S01]  /*feb0*/  ISETP.NE.AND.EX P2, PT, RZ, UR5, PT, P2 ;  /* 0x00000005ff007c0c */ /* 0x000fe2000bf45320 */
[----:B------:R-:W-:Y:S01]  /*fec0*/  IMAD.MOV.U32 R12, RZ, RZ, RZ ;  /* 0x000000ffff0c7224 */ /* 0x000fe200078e00ff */
[----:B------:R-:W-:Y:S01]  /*fed0*/  ISETP.NE.U32.AND P3, PT, RZ, UR10, PT ;  /* 0x0000000aff007c0c */ /* 0x000fe2000bf65070 */
[----:B------:R-:W-:Y:S01]  /*fee0*/  STL [R1], R14 ;  /* 0x0000000e01007387 */ /* 0x000fe20000100800 */
[----:B------:R-:W-:-:S02]  /*fef0*/  ISETP.NE.U32.AND P0, PT, RZ, UR6, PT ;  /* 0x00000006ff007c0c */ /* 0x000fc4000bf05070 */
[C---:B0-----:R-:W-:Y:S01]  /*ff00*/  IADD3 R4, P4, R14.reuse, UR4, RZ ;  /* 0x000000040e047c10 */ /* 0x041fe2000ff9e0ff */
[----:B------:R-:W-:Y:S01]  /*ff10*/  STL [R1+0x20], R13 ;  /* 0x0000200d01007387 */ /* 0x000fe20000100800 */
[----:B------:R-:W-:Y:S02]  /*ff20*/  ISETP.NE.AND.EX P3, PT, RZ, UR11, PT, P3 ;  /* 0x0000000bff007c0c */ /* 0x000fe4000bf65330 */
[----:B-1----:R-:W-:Y:S02]  /*ff30*/  CS2R R2, SRZ ;  /* 0x0000000000027805 */ /* 0x002fe4000001ff00 */
[C---:B------:R-:W-:Y:S02]  /*ff40*/  IADD3.X R5, R13.reuse, UR5, RZ, P4, !PT ;  /* 0x000000050d057c10 */ /* 0x040fe4000a7fe4ff */
[----:B------:R-:W-:Y:S02]  /*ff50*/  IADD3 R6, P4, R14, UR8, RZ ;  /* 0x000000080e067c10 */ /* 0x000fe4000ff9e0ff */
[----:B------:R-:W-:Y:S01]  /*ff60*/  ISETP.NE.U32.AND P1, PT, RZ, UR8, PT ;  /* 0x00000008ff007c0c */ /* 0x000fe2000bf25070 */
[----:B------:R-:W2:Y:S01]  /*ff70*/  @P2 LDG.E R2, desc[UR40][R4.64] ;  /* 0x0000002804022981 */ /* 0x000ea2000c1e1900 */
[----:B------:R-:W-:Y:S01]  /*ff80*/  IADD3.X R7, R13, UR9, RZ, P4, !PT ;  /* 0x000000090d077c10 */ /* 0x000fe2000a7fe4ff */
[----:B------:R-:W-:Y:S01]  /*ff90*/  ULDC UR4, c[0x0][0x288] ;  /* 0x0000a20000047ab9 */ /* 0x000fe20000000800 */
[----:B------:R-:W-:-:S02]  /*ffa0*/  ISETP.NE.AND.EX P0, PT, RZ, UR7, PT, P0 ;  /* 0x00000007ff007c0c */ /* 0x000fc4000bf05300 */
[----:B------:R-:W-:Y:S02]  /*ffb0*/  ISETP.NE.AND.EX P1, PT, RZ, UR9, PT, P1 ;  /* 0x00000009ff007c0c */ /* 0x000fe4000bf25310 */
[C---:B------:R-:W-:Y:S02]  /*ffc0*/  @P3 IADD3 R10, P4, R14.reuse, UR10, RZ ;  /* 0x0000000a0e0a3c10 */ /* 0x040fe4000ff9e0ff */
[----:B------:R-:W-:Y:S02]  /*ffd0*/  IADD3 R8, P5, R14, UR6, RZ ;  /* 0x000000060e087c10 */ /* 0x000fe4000ffbe0ff */
[C---:B------:R-:W-:Y:S02]  /*ffe0*/  @P3 IADD3.X R11, R13.reuse, UR11, RZ, P4, !PT ;  /* 0x0000000b0d0b3c10 */ /* 0x040fe4000a7fe4ff */
[----:B------:R-:W-:-:S05]  /*fff0*/  IADD3.X R9, R13, UR7, RZ, P5, !PT ;  /* 0x000000070d097c10 */ /* 0x000fca000affe4ff */
[----:B------:R-:W5:Y:S04]  /*10000*/  @P0 LDG.E R12, desc[UR40][R8.64] ;  /* 0x00000028080c0981 */ /* 0x000f68000c1e1900 */
[----:B------:R-:W5:Y:S04]  /*10010*/  @P1 LDG.E R3, desc[UR40][R6.64] ;  /* 0x0000002806031981 */ /* 0x000f68000c1e1900 */
[----:B--2---:R0:W-:Y:S02]  /*10020*/  STL [R1+0x38], R2 ;  /* 0x0000380201007387 */ /* 0x0041e40000100800 */
[----:B0-----:R-:W-:Y:S01]  /*10030*/  IMAD.U32 R2, RZ, RZ, UR4 ;  /* 0x00000004ff027e24 */ /* 0x001fe2000f8e00ff */
[----:B------:R-:W-:-:S05]  /*10040*/  ULDC.64 UR4, c[0x0][0x418] ;  /* 0x0001060000047ab9 */ /* 0x000fca0000000a00 */
[----:B------:R0:W2:Y:S01]  /*10050*/  @P3 LDG.E R2, desc[UR40][R10.64] ;  /* 0x000000280a023981 */ /* 0x0000a2000c1e1900 */
[----:B------:R-:W-:-:S03]  /*10060*/  UISETP.NE.U32.AND UP0, UPT, UR4, URZ, UPT ;  /* 0x0000003f0400728c */ /* 0x000fc6000bf05070 */
[----:B------:R-:W-:Y:S01]  /*10070*/  ULDC UR4, c[0x0][0x424] ;  /* 0x0001090000047ab9 */ /* 0x000fe20000000800 */
[----:B------:R-:W-:-:S03]  /*10080*/  UISETP.NE.AND.EX UP0, UPT, UR5, URZ, UPT, UP0 ;  /* 0x0000003f0500728c */ /* 0x000fc6000bf05300 */
[----:B------:R-:W-:Y:S01]  /*10090*/  ULDC UR5, c[0x0][0x2f0] ;  /* 0x0000bc0000057ab9 */ /* 0x000fe20000000800 */
[----:B------:R-:W-:-:S04]  /*100a0*/  USEL UR4, UR4, 0x1, UP0 ;  /* 0x0000000104047887 */ /* 0x000fc80008000000 */
[----:B------:R-:W-:-:S03]  /*100b0*/  UIMAD UR4, UR4, UR5, URZ ;  /* 0x00000005040472a4 */ /* 0x000fc6000f8e023f */
[----:B------:R-:W-:Y:S02]  /*100c0*/  ULDC UR5, c[0x0][0x348] ;  /* 0x0000d20000057ab9 */ /* 0x000fe40000000800 */
[----:B0-----:R-:W-:Y:S01]  /*100d0*/  IMAD.U32 R10, RZ, RZ, UR5 ;  /* 0x00000005ff0a7e24 */ /* 0x001fe2000f8e00ff */
[----:B--2---:R0:W-:Y:S02]  /*100e0*/  STL [R1+0x54], R2 ;  /* 0x0000540201007387 */ /* 0x0041e40000100800 */
[----:B0-----:R-:W-:Y:S01]  /*100f0*/  IMAD.U32 R2, RZ, RZ, UR4 ;  /* 0x00000004ff027e24 */ /* 0x001fe2000f8e00ff */
[----:B------:R-:W-:Y:S06]  /*10100*/  @P3 BRA `(.L_x_763) ;  /* 0x0000000000143947 */ /* 0x000fec0003800000 */
[----:B------:R-:W-:Y:S05]  /*10110*/  @!P2 BRA `(.L_x_763) ;  /* 0x000000000010a947 */ /* 0x000fea0003800000 */
[----:B------:R-:W2:Y:S04]  /*10120*/  LDG.E R11, desc[UR40][R4.64] ;  /* 0x00000028040b7981 */ /* 0x000ea8000c1e1900 */
[----:B------:R-:W2:Y:S02]  /*10130*/  LDG.E R4, desc[UR40][R4.64+0x4] ;  /* 0x0000042804047981 */ /* 0x000ea4000c1e1900 */
[----:B--2---:R-:W-:-:S05]  /*10140*/  IMAD.IADD R4, R4, 0x1, -R11 ;  /* 0x0000000104047824 */ /* 0x004fca00078e0a0b */
[----:B------:R0:W-:Y:S02]  /*10150*/  STL [R1+0x54], R4 ;  /* 0x0000540401007387 */ /* 0x0001e40000100800 */
.L_x_763:
[----:B------:R-:W-:Y:S01]  /*10160*/  IMAD.MOV.U32 R11, RZ, RZ, R15 ;  /* 0x000000ffff0b7224 */ /* 0x000fe200078e000f */
[----:B------:R-:W-:Y:S01]  /*10170*/  ULDC.64 UR4, c[0x0][0xa20] ;  /* 0x0002880000047ab9 */ /* 0x000fe20000000a00 */
[----:B0----5:R-:W-:Y:S01]  /*10180*/  IMAD.IADD R4, R12, 0x1, R0 ;  /* 0x000000010c047824 */ /* 0x021fe200078e0200 */
[----:B------:R-:W-:Y:S02]  /*10190*/  ISETP.NE.U32.AND P2, PT, RZ, UR4, PT ;  /* 0x00000004ff007c0c */ /* 0x000fe4000bf45070 */
[----:B------:R0:W-:Y:S02]  /*101a0*/  STL [R1+0x10], R11 ;  /* 0x0000100b01007387 */ /* 0x0001e40000100800 */
[----:B------:R-:W-:Y:S02]  /*101b0*/  ISETP.NE.AND.EX P2, PT, RZ, UR5, PT, P2 ;  /* 0x00000005ff007c0c */ /* 0x000fe4000bf45320 */
[----:B------:R0:W-:Y:S11]  /*101c0*/  STL [R1+0x24], R4 ;  /* 0x0000240401007387 */ /* 0x0001f60000100800 */
[----:B0-----:R-:W-:Y:S05]  /*101d0*/  @!P2 BRA `(.L_x_764) ;  /* 0x000000000010a947 */ /* 0x001fea0003800000 */
[----:B------:R-:W-:-:S04]  /*101e0*/  IADD3 R4, P0, R14, UR4, RZ ;  /* 0x000000040e047c10 */ /* 0x000fc8000ff1e0ff */
[----:B------:R-:W-:-:S05]  /*101f0*/  IADD3.X R5, R13, UR5, RZ, P0, !PT ;  /* 0x000000050d057c10 */ /* 0x000fca00087fe4ff */
[----:B------:R0:W5:Y:S01]  /*10200*/  LDG.E R2, desc[UR40][R4.64] ;  /* 0x0000002804027981 */ /* 0x000162000c1e1900 */
[----:B------:R-:W-:Y:S05]  /*10210*/  BRA `(.L_x_765) ;  /* 0x0000000000107947 */ /* 0x000fea0003800000 */
.L_x_764:
[----:B------:R-:W-:Y:S05]  /*10220*/  @!P0 BRA `(.L_x_765) ;  /* 0x00000000000c8947 */ /* 0x000fea0003800000 */
[----:B------:R-:W2:Y:S04]  /*10230*/  LDG.E R4, desc[UR40][R8.64] ;  /* 0x0000002808047981 */ /* 0x000ea8000c1e1900 */
[----:B------:R-:W2:Y:S02]  /*10240*/  LDG.E R2, desc[UR40][R8.64+0x4] ;  /* 0x0000042808027981 */ /* 0x000ea4000c1e1900 */
[----:B--2---:R-:W-:-:S07]  /*10250*/  IMAD.IADD R2, R2, 0x1, -R4 ;  /* 0x0000000102027824 */ /* 0x004fce00078e0a04 */
.L_x_765:
[----:B-----5:R-:W-:Y:S02]  /*10260*/  IMAD.IADD R0, R2, 0x1, -R0 ;  /* 0x0000000102007824 */ /* 0x020fe400078e0a00 */
[----:B------:R-:W2:Y:S04]  /*10270*/  @P1 LDG.E R2, desc[UR40][R6.64] ;  /* 0x0000002806021981 */ /* 0x000ea8000c1e1900 */
[----:B------:R-:W2:Y:S01]  /*10280*/  @P1 LDG.E R6, desc[UR40][R6.64+0x4] ;  /* 0x0000042806061981 */ /* 0x000ea2000c1e1900 */
[----:B------:R-:W-:Y:S01]  /*10290*/  BSSY B0, `(.L_x_766) ;  /* 0x0000150000007945 */ /* 0x000fe20003800000 */
[----:B--2---:R-:W-:-:S04]  /*102a0*/  @P1 IMAD.IADD R10, R6, 0x1, -R2 ;  /* 0x00000001060a1824 */ /* 0x004fc800078e0a02 */
[----:B0-----:R-:W-:-:S04]  /*102b0*/  IMAD.IADD R4, R0, 0x1, R10 ;  /* 0x0000000100047824 */ /* 0x001fc800078e020a */
[----:B------:R-:W-:Y:S01]  /*102c0*/  VIADD R2, R4, 0x5f ;  /* 0x0000005f04027836 */ /* 0x000fe20000000000 */
[----:B------:R0:W-:Y:S03]  /*102d0*/  STL [R1+0x50], R4 ;  /* 0x0000500401007387 */ /* 0x0001e60000100800 */
[----:B------:R-:W-:-:S05]  /*102e0*/  IMAD.HI R2, R2, 0x2aaaaaab, RZ ;  /* 0x2aaaaaab02027827 */ /* 0x000fca00078e02ff */
[----:B0-----:R-:W-:-:S04]  /*102f0*/  SHF.R.U32.HI R4, RZ, 0x1f, R2 ;  /* 0x0000001fff047819 */ /* 0x001fc80000011602 */
[----:B------:R-:W-:-:S05]  /*10300*/  LEA.HI.SX32 R5, R2, R4, 0x1c ;  /* 0x0000000402057211 */ /* 0x000fca00078fe2ff */
[----:B------:R-:W-:Y:S01]  /*10310*/  IMAD R2, R5, 0x60, -R0 ;  /* 0x0000006005027824 */ /* 0x000fe200078e0a00 */
[----:B------:R-:W-:Y:S01]  /*10320*/  IADD3 R0, -R0, RZ, RZ ;  /* 0x000000ff00007210 */ /* 0x000fe20007ffe1ff */
[----:B------:R0:W-:Y:S03]  /*10330*/  STL [R1+0x30], R5 ;  /* 0x0000300501007387 */ /* 0x0001e60000100800 */
[----:B------:R-:W-:Y:S02]  /*10340*/  VIMNMX R10, R2, R10, PT ;  /* 0x0000000a020a7248 */ /* 0x000fe40003fe0100 */
[----:B------:R-:W-:-:S04]  /*10350*/  VIMNMX R0, RZ, R0, !PT ;  /* 0x00000000ff007248 */ /* 0x000fc80007fe0100 */
[----:B------:R-:W-:Y:S01]  /*10360*/  ISETP.GT.AND P0, PT, R10, R0, PT ;  /* 0x000000000a00720c */ /* 0x000fe20003f04270 */
[----:B0-----:R-:W-:-:S05]  /*10370*/  IMAD.WIDE.U32 R4, R0, -0x55555555, RZ ;  /* 0xaaaaaaab00047825 */ /* 0x001fca00078e00ff */
        /* <DEDUP_REMOVED lines=8> */
[----:B------:R-:W-:Y:S05]  /*10400*/  @!P2 BRA `(.L_x_767) ;  /* 0x0000001000e0a947 */ /* 0x000fea0003800000 */
[----:B------:R-:W-:Y:S01]  /*10410*/  UMOV UR4, 0xffffffff ;  /* 0xffffffff00047882 */ /* 0x000fe20000000000 */
[----:B------:R-:W-:Y:S02]  /*10420*/  SEL R0, R11, RZ, !P1 ;  /* 0x000000ff0b007207 */ /* 0x000fe40004800000 */
[----:B------:R-:W-:Y:S05]  /*10430*/  BRA.DIV UR4, `(.L_x_768) ;  /* 0x0000006e04a47947 */ /* 0x000fea000b800000 */
[----:B------:R-:W0:Y:S02]  /*10440*/  S2R R4, SR_TID.X ;  /* 0x0000000000047919 */ /* 0x000e240000002100 */
[----:B0-----:R-:W-:-:S04]  /*10450*/  SHF.R.U32.HI R4, RZ, 0x5, R4 ;  /* 0x00000005ff047819 */ /* 0x001fc80000011604 */
[----:B------:R-:W-:-:S05]  /*10460*/  LOP3.LUT R4, R4, 0x3, RZ, 0xc0, !PT ;  /* 0x0000000304047812 */ /* 0x000fca00078ec0ff */
[----:B------:R0:W1:Y:S02]  /*10470*/  SHFL.IDX PT, R14, R4, RZ, 0x1f ;  /* 0x00001fff040e7589 */ /* 0x00006400000e0000 */
.L_x_951:
[----:B-1----:R-:W-:Y:S02]  /*10480*/  ISETP.NE.AND P0, PT, R14, RZ, PT ;  /* 0x000000ff0e00720c */ /* 0x002fe40003f05270 */
[----:B------:R-:W-:-:S11]  /*10490*/  PLOP3.LUT P6, PT, PT, PT, PT, 0x8, 0x0 ;  /* 0x000000000000781c */ /* 0x000fd60003fce170 */
[----:B------:R-:W-:Y:S05]  /*104a0*/  @P0 BRA `(.L_x_769) ;  /* 0x00000000000c0947 */ /* 0x000fea0003800000 */
[----:B------:R-:W-:-:S03]  /*104b0*/  UMOV UR4, 0xffffffff ;  /* 0xffffffff00047882 */ /* 0x000fc60000000000 */
[----:B------:R-:W-:Y:S05]  /*104c0*/  BRA.DIV UR4, `(.L_x_770) ;  /* 0x0000006e04b47947 */ /* 0x000fea000b800000 */
[----:B------:R-:W-:-:S13]  /*104d0*/  ELECT P6, URZ, PT ;  /* 0x00000000003f782f */ /* 0x000fda00038c0000 */
.L_x_769:
[----:B0-----:R-:W2:Y:S04]  /*104e0*/  LDL R4, [R1+0x3c] ;  /* 0x00003c0001047983 */ /* 0x001ea80000100800 */
[----:B------:R-:W3:Y:S01]  /*104f0*/  LDL R6, [R1+0x4] ;  /* 0x0000040001067983 */ /* 0x000ee20000100800 */
[----:B------:R-:W-:Y:S01]  /*10500*/  BSSY B1, `(.L_x_771) ;  /* 0x0000008000017945 */ /* 0x000fe20003800000 */
[----:B--2---:R-:W-:-:S05]  /*10510*/  VIADD R4, R4, 0x1 ;  /* 0x0000000104047836 */ /* 0x004fca0000000000 */
[----:B------:R-:W-:-:S04]  /*10520*/  LEA.HI R5, R4, R4, RZ, 0x1 ;  /* 0x0000000404057211 */ /* 0x000fc800078f08ff */
[----:B------:R-:W-:-:S05]  /*10530*/  LOP3.LUT R5, R5, 0xfffffffe, RZ, 0xc0, !PT ;  /* 0xfffffffe05057812 */ /* 0x000fca00078ec0ff */
[----:B------:R-:W-:-:S05]  /*10540*/  IMAD.IADD R4, R4, 0x1, -R5 ;  /* 0x0000000104047824 */ /* 0x000fca00078e0a05 */
[----:B------:R-:W-:-:S04]  /*10550*/  SHF.L.U32 R4, R4, 0x1f, RZ ;  /* 0x0000001f04047819 */ /* 0x000fc800000006ff */
[----:B---3--:R-:W0:Y:S02]  /*10560*/  SYNCS.PHASECHK.TRANS64.TRYWAIT P0, [R6+URZ+0x22820], R4 ;  /* 0x02282004060075a7 */ /* 0x008e24000800017f */
[----:B0-----:R-:W-:Y:S05]  /*10570*/  @!P0 BRA `(.L_x_772) ;  /* 0x0000006c00a88947 */ /* 0x001fea0003800000 */
.L_x_954:
[----:B------:R-:W-:Y:S05]  /*10580*/  BSYNC B1 ;  /* 0x0000000000017941 */ /* 0x000fea0003800000 */
.L_x_771:
[----:B------:R-:W-:Y:S04]  /*10590*/  BSSY B1, `(.L_x_773) ;  /* 0x0000083000017945 */ /* 0x000fe80003800000 */
[----:B------:R-:W-:Y:S05]  /*105a0*/  @!P6 BRA `(.L_x_774) ;  /* 0x000000080004e947 */ /* 0x000fea0003800000 */
[----:B------:R-:W2:Y:S04]  /*105b0*/  LDL R6, [R1+0x4] ;  /* 0x0000040001067983 */ /* 0x000ea80000100800 */
[----:B------:R-:W3:Y:S01]  /*105c0*/  LDL R7, [R1+0xc] ;  /* 0x00000c0001077983 */ /* 0x000ee20000100800 */
[----:B0-----:R-:W0:Y:S01]  /*105d0*/  S2R R5, SR_TID.X ;  /* 0x0000000000057919 */ /* 0x001e220000002100 */
[----:B--2---:R-:W-:Y:S02]  /*105e0*/  IMAD.MOV.U32 R9, RZ, RZ, R6 ;  /* 0x000000ffff097224 */ /* 0x004fe400078e0006 */
[----:B------:R-:W2:Y:S02]  /*105f0*/  LDL R6, [R1+0x18] ;  /* 0x0000180001067983 */ /* 0x000ea40000100800 */
[----:B---3--:R-:W-:Y:S01]  /*10600*/  IMAD R4, R7, 0x8, R9 ;  /* 0x0000000807047824 */ /* 0x008fe200078e0209 */
[----:B0-----:R-:W-:Y:S01]  /*10610*/  LOP3.LUT R5, R5, 0x7f, RZ, 0xc0, !PT ;  /* 0x0000007f05057812 */ /* 0x001fe200078ec0ff */
[----:B------:R-:W-:Y:S03]  /*10620*/  BSSY B2, `(.L_x_775) ;  /* 0x0000005000027945 */ /* 0x000fe60003800000 */
[----:B------:R-:W-:-:S02]  /*10630*/  ISETP.NE.AND P1, PT, R5, RZ, PT ;  /* 0x000000ff0500720c */ /* 0x000fc40003f25270 */
[----:B--2---:R-:W-:-:S04]  /*10640*/  SHF.L.U32 R9, R6, 0x1f, RZ ;  /* 0x0000001f06097819 */ /* 0x004fc800000006ff */
[----:B------:R-:W0:Y:S02]  /*10650*/  SYNCS.PHASECHK.TRANS64.TRYWAIT P0, [R4+URZ+0x228a0], R9 ;  /* 0x0228a009040075a7 */ /* 0x000e24000800017f */
[----:B0-----:R-:W-:Y:S05]  /*10660*/  @!P0 BRA `(.L_x_776) ;  /* 0x0000006c00848947 */ /* 0x001fea0003800000 */
.L_x_955:
[----:B------:R-:W-:Y:S05]  /*10670*/  BSYNC B2 ;  /* 0x0000000000027941 */ /* 0x000fea0003800000 */
.L_x_775:
        /* <DEDUP_REMOVED lines=9> */
.L_x_778:
[----:B------:R-:W-:Y:S05]  /*10710*/  BSYNC B2 ;  /* 0x0000000000027941 */ /* 0x000fea0003800000 */
.L_x_777:
[----:B------:R-:W2:Y:S04]  /*10720*/  LDL R7, [R1+0x4] ;  /* 0x0000040001077983 */ /* 0x000ea80000100800 */
[----:B------:R-:W2:Y:S01]  /*10730*/  LDL R6, [R1+0xc] ;  /* 0x00000c0001067983 */ /* 0x000ea20000100800 */
[----:B------:R-:W-:Y:S01]  /*10740*/  IMAD.MOV.U32 R12, RZ, RZ, RZ ;  /* 0x000000ffff0c7224 */ /* 0x000fe200078e00ff */
[----:B------:R-:W-:Y:S01]  /*10750*/  UIADD3 UR4, UP0, UR38, 0x570, URZ ;  /* 0x0000057026047890 */ /* 0x000fe2000ff1e03f */
[----:B------:R-:W-:Y:S01]  /*10760*/  IMAD R5, R8, 0x60, R3 ;  /* 0x0000006008057824 */ /* 0x000fe200078e0203 */
[----:B------:R-:W-:Y:S01]  /*10770*/  PLOP3.LUT P0, PT, PT, PT, PT, 0x80, 0x0 ;  /* 0x000000000000781c */ /* 0x000fe20003f0f070 */
[----:B------:R-:W-:Y:S01]  /*10780*/  UMOV UR6, 0x0 ;  /* 0x0000000000067882 */ /* 0x000fe20000000000 */
[----:B------:R-:W-:Y:S01]  /*10790*/  R2UR UR10, R12 ;  /* 0x000000000c0a72ca */ /* 0x000fe200000e0000 */
[----:B------:R-:W-:Y:S01]  /*107a0*/  VIADD R5, R5, 0xffffffa0 ;  /* 0xffffffa005057836 */ /* 0x000fe20000000000 */
[----:B------:R-:W-:Y:S01]  /*107b0*/  UIADD3.X UR5, URZ, UR39, URZ, UP0, !UPT ;  /* 0x000000273f057290 */ /* 0x000fe200087fe43f */
[----:B------:R-:W-:Y:S01]  /*107c0*/  UMOV UR7, 0x12f00000 ;  /* 0x12f0000000077882 */ /* 0x000fe20000000000 */
[----:B--2---:R-:W-:-:S02]  /*107d0*/  IMAD R6, R6, 0x3000, R7 ;  /* 0x0000300006067824 */ /* 0x004fc400078e0207 */
[----:B------:R-:W-:Y:S02]  /*107e0*/  VIADD R7, R4, 0x22890 ;  /* 0x0002289004077836 */ /* 0x000fe40000000000 */
[----:B------:R-:W-:-:S07]  /*107f0*/  VIADD R6, R6, 0x1c400 ;  /* 0x0001c40006067836 */ /* 0x000fce0000000000 */
.L_x_779:
        /* <DEDUP_REMOVED lines=13> */
.L_x_956:
[----:B------:R-:W-:Y:S05]  /*108d0*/  BSYNC B2 ;  /* 0x0000000000027941 */ /* 0x000fea0003800000 */
.L_x_780:
[----:B------:R-:W-:Y:S01]  /*108e0*/  BSSY B2, `(.L_x_782) ;  /* 0x000000b000027945 */ /* 0x000fe20003800000 */
[----:B------:R-:W-:Y:S02]  /*108f0*/  IMAD.MOV.U32 R10, RZ, RZ, 0x0 ;  /* 0x00000000ff0a7424 */ /* 0x000fe400078e00ff */
[----:B------:R-:W-:Y:S01]  /*10900*/  IMAD.MOV.U32 R11, RZ, RZ, 0x12f00000 ;  /* 0x12f00000ff0b7424 */ /* 0x000fe200078e00ff */
[----:B------:R-:W-:Y:S06]  /*10910*/  @P1 BRA `(.L_x_783) ;  /* 0x00000000001c1947 */ /* 0x000fec0003800000 */
[----:B------:R-:W2:Y:S02]  /*10920*/  S2R R6, SR_TID.X ;  /* 0x0000000000067919 */ /* 0x000ea40000002100 */
[----:B--2---:R-:W-:Y:S01]  /*10930*/  LOP3.LUT R7, R6, 0x1f, RZ, 0xc0, !PT ;  /* 0x0000001f06077812 */ /* 0x004fe200078ec0ff */
[----:B------:R-:W-:-:S03]  /*10940*/  IMAD.MOV.U32 R6, RZ, RZ, 0xc000 ;  /* 0x0000c000ff067424 */ /* 0x000fc600078e00ff */
[----:B------:R-:W-:Y:S01]  /*10950*/  ISETP.NE.AND P0, PT, R7, RZ, PT ;  /* 0x000000ff0700720c */ /* 0x000fe20003f05270 */
[----:B------:R2:W-:-:S12]  /*10960*/  SYNCS.ARRIVE.TRANS64 RZ, [R4+URZ+0x228b0], R6 ;  /* 0x0228b00604ff79a7 */ /* 0x0005d8000800003f */
[----:B--2---:R-:W-:Y:S05]  /*10970*/  @!P0 BRA `(.L_x_783) ;  /* 0x0000000000048947 */ /* 0x004fea0003800000 */
[----:B------:R-:W-:Y:S01]  /*10980*/  BPT.TRAP 0x1 ;  /* 0x000000040000795c */ /* 0x000fe20000300000 */
.L_x_783:
[----:B------:R-:W-:Y:S05]  /*10990*/  BSYNC B2 ;  /* 0x0000000000027941 */ /* 0x000fea0003800000 */
.L_x_782:
[----:B------:R-:W2:Y:S04]  /*109a0*/  LDL R7, [R1+0x4] ;  /* 0x0000040001077983 */ /* 0x000ea80000100800 */
[----:B------:R-:W2:Y:S01]  /*109b0*/  LDL R6, [R1+0xc] ;  /* 0x00000c0001067983 */ /* 0x000ea20000100800 */
[----:B------:R-:W-:Y:S01]  /*109c0*/  R2UR UR10, R12 ;  /* 0x000000000c0a72ca */ /* 0x000fe200000e0000 */
[----:B------:R-:W-:Y:S01]  /*109d0*/  UIADD3 UR4, UP0, UR38, 0x670, URZ ;  /* 0x0000067026047890 */ /* 0x000fe2000ff1e03f */
[----:B------:R-:W-:Y:S02]  /*109e0*/  R2UR UR6, R10 ;  /* 0x000000000a0672ca */ /* 0x000fe400000e0000 */
[----:B------:R-:W-:Y:S01]  /*109f0*/  R2UR UR7, R11 ;  /* 0x000000000b0772ca */ /* 0x000fe200000e0000 */
[----:B------:R-:W-:Y:S01]  /*10a00*/  UIADD3.X UR5, URZ, UR39, URZ, UP0, !UPT ;  /* 0x000000273f057290 */ /* 0x000fe200087fe43f */
[----:B------:R-:W-:-:S02]  /*10a10*/  PLOP3.LUT P0, PT, PT, PT, PT, 0x80, 0x0 ;  /* 0x000000000000781c */ /* 0x000fc40003f0f070 */
[----:B01----:R-:W-:Y:S01]  /*10a20*/  IADD3 R4, R4, 0x228b0, RZ ;  /* 0x000228b004047810 */ /* 0x003fe20007ffe0ff */
[----:B--2---:R-:W-:-:S04]  /*10a30*/  IMAD R7, R6, 0xc000, R7 ;  /* 0x0000c00006077824 */ /* 0x004fc800078e0207 */
[----:B------:R-:W-:-:S07]  /*10a40*/  VIADD R6, R7, 0x400 ;  /* 0x0000040007067836 */ /* 0x000fce0000000000 */
.L_x_784:
        /* <DEDUP_REMOVED lines=15> */
.L_x_785:
        /* <DEDUP_REMOVED lines=15> */
.L_x_786:
        /* <DEDUP_REMOVED lines=15> */
.L_x_787:
        /* <DEDUP_REMOVED lines=10> */
.L_x_774:
[----:B------:R-:W-:Y:S05]  /*10dc0*/  BSYNC B1 ;  /* 0x0000000000017941 */ /* 0x000fea0003800000 */
.L_x_773:
[----:B------:R-:W2:Y:S04]  /*10dd0*/  LDL.LU R9, [R1+0xc] ;  /* 0x00000c0001097983 */ /* 0x000ea80000300800 */
[----:B------:R-:W3:Y:S01]  /*10de0*/  LDL.LU R7, [R1+0x18] ;  /* 0x0000180001077983 */ /* 0x000ee20000300800 */
[----:B0-----:R-:W-:Y:S01]  /*10df0*/  VIADD R4, R8, 0xfffffffe ;  /* 0xfffffffe08047836 */ /* 0x001fe20000000000 */
[----:B------:R-:W-:-:S04]  /*10e00*/  PLOP3.LUT P0, PT, PT, PT, PT, 0x8, 0x0 ;  /* 0x000000000000781c */ /* 0x000fc80003f0e170 */
[----:B------:R-:W-:Y:S01]  /*10e10*/  ISETP.GE.AND P2, PT, R4, R2, PT ;  /* 0x000000020400720c */ /* 0x000fe20003f46270 */
[----:B--2---:R-:W-:-:S05]  /*10e20*/  VIADD R5, R9, 0x1 ;  /* 0x0000000109057836 */ /* 0x004fca0000000000 */
[----:B------:R-:W-:-:S04]  /*10e30*/  ISETP.NE.AND P1, PT, R5, 0x2, PT ;  /* 0x000000020500780c */ /* 0x000fc80003f25270 */
[----:B------:R-:W-:Y:S02]  /*10e40*/  SEL R6, RZ, 0x1, P1 ;  /* 0x00000001ff067807 */ /* 0x000fe40000800000 */
[----:B------:R-:W-:Y:S02]  /*10e50*/  SEL R5, R5, RZ, P1 ;  /* 0x000000ff05057207 */ /* 0x000fe40000800000 */
[----:B---3--:R-:W-:-:S03]  /*10e60*/  LOP3.LUT R7, R7, R6, RZ, 0x3c, !PT ;  /* 0x0000000607077212 */ /* 0x008fc600078e3cff */
[----:B------:R0:W-:Y:S04]  /*10e70*/  STL [R1+0xc], R5 ;  /* 0x00000c0501007387 */ /* 0x0001e80000100800 */
[----:B------:R0:W-:Y:S01]  /*10e80*/  STL [R1+0x18], R7 ;  /* 0x0000180701007387 */ /* 0x0001e20000100800 */
[----:B------:R-:W-:Y:S05]  /*10e90*/  @!P2 BRA `(.L_x_767) ;  /* 0x00000008003ca947 */ /* 0x000fea0003800000 */
.L_x_803:
[----:B------:R-:W-:Y:S05]  /*10ea0*/  YIELD ;  /* 0x0000000000007946 */ /* 0x000fea0003800000 */
[----:B------:R-:W-:Y:S04]  /*10eb0*/  BSSY B1, `(.L_x_788) ;  /* 0x0000081000017945 */ /* 0x000fe80003800000 */
[----:B-1----:R-:W-:Y:S05]  /*10ec0*/  @!P6 BRA `(.L_x_789) ;  /* 0x0000000400fce947 */ /* 0x002fea0003800000 */
[----:B------:R-:W2:Y:S04]  /*10ed0*/  LDL R8, [R1+0x4] ;  /* 0x0000040001087983 */ /* 0x000ea80000100800 */
[----:B0-----:R-:W2:Y:S04]  /*10ee0*/  LDL R5, [R1+0xc] ;  /* 0x00000c0001057983 */ /* 0x001ea80000100800 */
[----:B------:R-:W3:Y:S01]  /*10ef0*/  LDL R6, [R1+0x18] ;  /* 0x0000180001067983 */ /* 0x000ee20000100800 */
[----:B------:R-:W0:Y:S01]  /*10f00*/  S2R R7, SR_TID.X ;  /* 0x0000000000077919 */ /* 0x000e220000002100 */
[----:B------:R-:W-:Y:S01]  /*10f10*/  BSSY B2, `(.L_x_790) ;  /* 0x0000007000027945 */ /* 0x000fe20003800000 */
[----:B0-----:R-:W-:-:S04]  /*10f20*/  LOP3.LUT R7, R7, 0x7f, RZ, 0xc0, !PT ;  /* 0x0000007f07077812 */ /* 0x001fc800078ec0ff */
[----:B------:R-:W-:Y:S01]  /*10f30*/  ISETP.NE.AND P2, PT, R7, RZ, PT ;  /* 0x000000ff0700720c */ /* 0x000fe20003f45270 */
[----:B--2---:R-:W-:Y:S01]  /*10f40*/  IMAD R5, R5, 0x8, R8 ;  /* 0x0000000805057824 */ /* 0x004fe200078e0208 */
[----:B---3--:R-:W-:-:S04]  /*10f50*/  SHF.L.U32 R6, R6, 0x1f, RZ ;  /* 0x0000001f06067819 */ /* 0x008fc800000006ff */
[----:B------:R-:W0:Y:S02]  /*10f60*/  SYNCS.PHASECHK.TRANS64.TRYWAIT P1, [R5+URZ+0x228a0], R6 ;  /* 0x0228a006050075a7 */ /* 0x000e24000802017f */
[----:B0-----:R-:W-:Y:S05]  /*10f70*/  @!P1 BRA `(.L_x_791) ;  /* 0x0000006400689947 */ /* 0x001fea0003800000 */
.L_x_957:
[----:B------:R-:W-:Y:S05]  /*10f80*/  BSYNC B2 ;  /* 0x0000000000027941 */ /* 0x000fea0003800000 */
.L_x_790:
        /* <DEDUP_REMOVED lines=9> */
.L_x_793:
[----:B------:R-:W-:Y:S05]  /*11020*/  BSYNC B2 ;  /* 0x0000000000027941 */ /* 0x000fea0003800000 */
.L_x_792:
[----:B------:R-:W2:Y:S04]  /*11030*/  LDL R8, [R1+0x4] ;  /* 0x0000040001087983 */ /* 0x000ea80000100800 */
[----:B------:R-:W2:Y:S01]  /*11040*/  LDL R7, [R1+0xc] ;  /* 0x00000c0001077983 */ /* 0x000ea20000100800 */
[----:B------:R-:W-:Y:S01]  /*11050*/  IMAD.MOV.U32 R12, RZ, RZ, RZ ;  /* 0x000000ffff0c7224 */ /* 0x000fe200078e00ff */
[----:B------:R-:W-:Y:S01]  /*11060*/  UIADD3 UR4, UP0, UR38, 0x570, URZ ;  /* 0x0000057026047890 */ /* 0x000fe2000ff1e03f */
[----:B------:R-:W-:Y:S01]  /*11070*/  PLOP3.LUT P1, PT, PT, PT, PT, 0x80, 0x0 ;  /* 0x000000000000781c */ /* 0x000fe20003f2f070 */
[----:B------:R-:W-:Y:S01]  /*11080*/  VIADD R9, R5, 0x22890 ;  /* 0x0002289005097836 */ /* 0x000fe20000000000 */
[----:B------:R-:W-:Y:S01]  /*11090*/  UMOV UR6, 0x0 ;  /* 0x0000000000067882 */ /* 0x000fe20000000000 */
[----:B------:R-:W-:Y:S01]  /*110a0*/  R2UR UR10, R12 ;  /* 0x000000000c0a72ca */ /* 0x000fe200000e0000 */
[----:B------:R-:W-:Y:S01]  /*110b0*/  UIADD3.X UR5, URZ, UR39, URZ, UP0, !UPT ;  /* 0x000000273f057290 */ /* 0x000fe200087fe43f */
[----:B------:R-:W-:Y:S01]  /*110c0*/  UMOV UR7, 0x12f00000 ;  /* 0x12f0000000077882 */ /* 0x000fe20000000000 */
[----:B--2---:R-:W-:-:S02]  /*110d0*/  IMAD R7, R7, 0x3000, R8 ;  /* 0x0000300007077824 */ /* 0x004fc400078e0208 */
[----:B------:R-:W-:Y:S02]  /*110e0*/  IMAD R8, R4, 0x60, R3 ;  /* 0x0000006004087824 */ /* 0x000fe400078e0203 */
[----:B------:R-:W-:-:S08]  /*110f0*/  VIADD R7, R7, 0x1c400 ;  /* 0x0001c40007077836 */ /* 0x000fd00000000000 */
.L_x_794:
        /* <DEDUP_REMOVED lines=13> */
.L_x_958:
[----:B------:R-:W-:Y:S05]  /*111d0*/  BSYNC B2 ;  /* 0x0000000000027941 */ /* 0x000fea0003800000 */
.L_x_795:
        /* <DEDUP_REMOVED lines=11> */
.L_x_798:
[----:B------:R-:W-:Y:S05]  /*11290*/  BSYNC B2 ;  /* 0x0000000000027941 */ /* 0x000fea0003800000 */
.L_x_797:
[----:B------:R-:W2:Y:S04]  /*112a0*/  LDL R7, [R1+0x4] ;  /* 0x0000040001077983 */ /* 0x000ea80000100800 */
[----:B01----:R-:W2:Y:S01]  /*112b0*/  LDL R6, [R1+0xc] ;  /* 0x00000c0001067983 */ /* 0x003ea20000100800 */
[----:B------:R-:W-:Y:S01]  /*112c0*/  R2UR UR10, R12 ;  /* 0x000000000c0a72ca */ /* 0x000fe200000e0000 */
[----:B------:R-:W-:Y:S01]  /*112d0*/  UIADD3 UR4, UP0, UR38, 0x670, URZ ;  /* 0x0000067026047890 */ /* 0x000fe2000ff1e03f */
[----:B------:R-:W-:Y:S02]  /*112e0*/  R2UR UR6, R10 ;  /* 0x000000000a0672ca */ /* 0x000fe400000e0000 */
[----:B------:R-:W-:Y:S01]  /*112f0*/  R2UR UR7, R11 ;  /* 0x000000000b0772ca */ /* 0x000fe200000e0000 */
[----:B------:R-:W-:Y:S01]  /*11300*/  UIADD3.X UR5, URZ, UR39, URZ, UP0, !UPT ;  /* 0x000000273f057290 */ /* 0x000fe200087fe43f */
[----:B------:R-:W-:-:S02]  /*11310*/  PLOP3.LUT P1, PT, PT, PT, PT, 0x80, 0x0 ;  /* 0x000000000000781c */ /* 0x000fc40003f2f070 */
[----:B------:R-:W-:Y:S01]  /*11320*/  IADD3 R5, R5, 0x228b0, RZ ;  /* 0x000228b005057810 */ /* 0x000fe20007ffe0ff */
[----:B--2---:R-:W-:-:S04]  /*11330*/  IMAD R6, R6, 0xc000, R7 ;  /* 0x0000c00006067824 */ /* 0x004fc800078e0207 */
[----:B------:R-:W-:-:S07]  /*11340*/  VIADD R7, R6, 0x400 ;  /* 0x0000040006077836 */ /* 0x000fce0000000000 */
.L_x_799:
        /* <DEDUP_REMOVED lines=15> */
.L_x_800:
        /* <DEDUP_REMOVED lines=15> */
.L_x_801:
        /* <DEDUP_REMOVED lines=15> */
.L_x_802:
        /* <DEDUP_REMOVED lines=10> */
.L_x_789:
[----:B------:R-:W-:Y:S05]  /*116c0*/  BSYNC B1 ;  /* 0x0000000000017941 */ /* 0x000fea0003800000 */
.L_x_788:
[----:B------:R-:W2:Y:S04]  /*116d0*/  LDL.LU R9, [R1+0xc] ;  /* 0x00000c0001097983 */ /* 0x000ea80000300800 */
[----:B0-----:R-:W3:Y:S01]  /*116e0*/  LDL.LU R7, [R1+0x18] ;  /* 0x0000180001077983 */ /* 0x001ee20000300800 */
[C---:B------:R-:W-:Y:S01]  /*116f0*/  ISETP.GT.AND P2, PT, R4.reuse, R2, PT ;  /* 0x000000020400720c */ /* 0x040fe20003f44270 */
[----:B------:R-:W-:Y:S02]  /*11700*/  VIADD R4, R4, 0xffffffff ;  /* 0xffffffff04047836 */ /* 0x000fe40000000000 */
[----:B--2---:R-:W-:-:S05]  /*11710*/  VIADD R5, R9, 0x1 ;  /* 0x0000000109057836 */ /* 0x004fca0000000000 */
[----:B------:R-:W-:-:S04]  /*11720*/  ISETP.NE.AND P1, PT, R5, 0x2, PT ;  /* 0x000000020500780c */ /* 0x000fc80003f25270 */
[----:B------:R-:W-:Y:S02]  /*11730*/  SEL R6, RZ, 0x1, P1 ;  /* 0x00000001ff067807 */ /* 0x000fe40000800000 */
[----:B------:R-:W-:Y:S02]  /*11740*/  SEL R5, R5, RZ, P1 ;  /* 0x000000ff05057207 */ /* 0x000fe40000800000 */
[----:B---3--:R-:W-:-:S05]  /*11750*/  LOP3.LUT R7, R7, R6, RZ, 0x3c, !PT ;  /* 0x0000000607077212 */ /* 0x008fca00078e3cff */
[----:B------:R1:W-:Y:S04]  /*11760*/  STL [R1+0x18], R7 ;  /* 0x0000180701007387 */ /* 0x0003e80000100800 */
[----:B------:R1:W-:Y:S01]  /*11770*/  STL [R1+0xc], R5 ;  /* 0x00000c0501007387 */ /* 0x0003e20000100800 */
[----:B------:R-:W-:Y:S05]  /*11780*/  @P2 BRA `(.L_x_803) ;  /* 0xfffffff400c42947 */ /* 0x000fea000383ffff */
.L_x_767:
[----:B------:R-:W-:Y:S05]  /*11790*/  BSYNC B0 ;  /* 0x0000000000007941 */ /* 0x000fea0003800000 */
.L_x_766:
[----:B01----:R-:W2:Y:S01]  /*117a0*/  LDL R5, [R1+0x50] ;  /* 0x0000500001057983 */ /* 0x003ea20000100800 */
[----:B------:R-:W-:Y:S05]  /*117b0*/  @!P0 WARPSYNC.ALL ;  /* 0x0000000000008948 */ /* 0x000fea0003800000 */
[----:B------:R-:W-:Y:S06]  /*117c0*/  @!P0 BAR.SYNC.DEFER_BLOCKING 0xc, 0x180 ;  /* 0x0306000000008b1d */ /* 0x000fec0000010000 */
[----:B------:R-:W-:Y:S01]  /*117d0*/  BSSY B7, `(.L_x_804) ;  /* 0x0000419000077945 */ /* 0x000fe20003800000 */
[----:B--2---:R-:W-:-:S13]  /*117e0*/  ISETP.GT.AND P0, PT, R5, RZ, PT ;  /* 0x000000ff0500720c */ /* 0x004fda0003f04270 */
[----:B------:R-:W-:Y:S05]  /*117f0*/  @P0 BRA `(.L_x_805) ;  /* 0x0000000000440947 */ /* 0x000fea0003800000 */
[----:B------:R-:W0:Y:S02]  /*11800*/  S2R R5, SR_TID.X ;  /* 0x0000000000057919 */ /* 0x000e240000002100 */
[----:B0-----:R-:W-:-:S04]  /*11810*/  LOP3.LUT R5, R5, 0x7f, RZ, 0xc0, !PT ;  /* 0x0000007f05057812 */ /* 0x001fc800078ec0ff */
[----:B------:R-:W-:-:S13]  /*11820*/  ISETP.NE.AND P0, PT, R5, RZ, PT ;  /* 0x000000ff0500720c */ /* 0x000fda0003f05270 */
[----:B------:R-:W-:Y:S05]  /*11830*/  @P0 BRA `(.L_x_806) ;  /* 0x0000004000480947 */ /* 0x000fea0003800000 */
[----:B------:R-:W0:Y:S01]  /*11840*/  S2R R3, SR_LANEID ;  /* 0x0000000000037919 */ /* 0x000e220000000000 */
[----:B------:R-:W-:Y:S02]  /*11850*/  VOTEU.ANY UR4, UPT, PT ;  /* 0x0000000000047886 */ /* 0x000fe400038e0100 */
[----:B------:R-:W0:Y:S08]  /*11860*/  FLO.U32 R0, UR4 ;  /* 0x0000000400007d00 */ /* 0x000e3000080e0000 */
[----:B------:R-:W1:Y:S01]  /*11870*/  POPC R5, UR4 ;  /* 0x0000000400057d09 */ /* 0x000e620008000000 */
[----:B0-----:R-:W-:-:S02]  /*11880*/  ISETP.EQ.U32.AND P0, PT, R0, R3, PT ;  /* 0x000000030000720c */ /* 0x001fc40003f02070 */
[----:B------:R-:W1:Y:S11]  /*11890*/  LDC.64 R2, c[0x0][0xc60] ;  /* 0x00031800ff027b82 */ /* 0x000e760000000a00 */
[----:B-1----:R-:W2:Y:S01]  /*118a0*/  @P0 ATOMG.E.ADD.STRONG.GPU PT, R3, desc[UR40][R2.64], R5 ;  /* 0x00000005020309a8 */ /* 0x002ea200081ee1e8 */
[----:B------:R-:W0:Y:S02]  /*118b0*/  S2R R4, SR_LTMASK ;  /* 0x0000000000047919 */ /* 0x000e240000003900 */
[----:B0-----:R-:W-:-:S04]  /*118c0*/  LOP3.LUT R4, R4, UR4, RZ, 0xc0, !PT ;  /* 0x0000000404047c12 */ /* 0x001fc8000f8ec0ff */
[----:B------:R-:W0:Y:S01]  /*118d0*/  POPC R7, R4 ;  /* 0x0000000400077309 */ /* 0x000e220000000000 */
[----:B--2---:R-:W0:Y:S02]  /*118e0*/  SHFL.IDX PT, R0, R3, R0, 0x1f ;  /* 0x00001f0003007589 */ /* 0x004e2400000e0000 */
[----:B0-----:R-:W-:Y:S01]  /*118f0*/  IADD3 R16, R0, UR36, R7 ;  /* 0x0000002400107c10 */ /* 0x001fe2000fffe007 */
[----:B------:R-:W-:Y:S06]  /*11900*/  BRA `(.L_x_806) ;  /* 0x0000004000147947 */ /* 0x000fec0003800000 */
.L_x_805:
        /* <DEDUP_REMOVED lines=9> */
[----:B------:R-:W-:Y:S01]  /*119a0*/  IMAD.U32 R4, RZ, RZ, UR6 ;  /* 0x00000006ff047e24 */ /* 0x000fe2000f8e00ff */
[----:B------:R-:W-:Y:S01]  /*119b0*/  MOV R12, 0x1 ;  /* 0x00000001000c7802 */ /* 0x000fe20000000f00 */
[----:B------:R-:W0:Y:S01]  /*119c0*/  LDC.64 R2, c[0x4][R2] ;  /* 0x0100000002027b82 */ /* 0x000e220000000a00 */
[----:B------:R-:W-:Y:S02]  /*119d0*/  IMAD.U32 R5, RZ, RZ, UR7 ;  /* 0x00000007ff057e24 */ /* 0x000fe4000f8e00ff */
[----:B------:R-:W-:Y:S02]  /*119e0*/  IMAD.U32 R6, RZ, RZ, UR8 ;  /* 0x00000008ff067e24 */ /* 0x000fe4000f8e00ff */
[----:B------:R-:W-:-:S02]  /*119f0*/  IMAD.U32 R7, RZ, RZ, UR9 ;  /* 0x00000009ff077e24 */ /* 0x000fc4000f8e00ff */
[----:B------:R-:W-:Y:S02]  /*11a00*/  IMAD.U32 R10, RZ, RZ, UR4 ;  /* 0x00000004ff0a7e24 */ /* 0x000fe4000f8e00ff */
[----:B------:R-:W-:Y:S02]  /*11a10*/  IMAD.U32 R11, RZ, RZ, UR5 ;  /* 0x00000005ff0b7e24 */ /* 0x000fe4000f8e00ff */
[----:B------:R-:W-:Y:S02]  /*11a20*/  IMAD.MOV.U32 R8, RZ, RZ, 0x70 ;  /* 0x00000070ff087424 */ /* 0x000fe400078e00ff */
[----:B------:R-:W-:-:S07]  /*11a30*/  IMAD.MOV.U32 R13, RZ, RZ, RZ ;  /* 0x000000ffff0d7224 */ /* 0x000fce00078e00ff */
[----:B------:R-:W-:-:S07]  /*11a40*/  LEPC R20, `(.L_x_808) ;  /* 0x000000001014794e */ /* 0x000fce0000000000 */
[----:B0-----:R-:W-:Y:S05]  /*11a50*/  CALL.ABS.NOINC R2 ;  /* 0x0000000002007343 */ /* 0x001fea0003c00000 */
.L_x_808:
[----:B------:R-:W-:Y:S05]  /*11a60*/  BSYNC B6 ;  /* 0x0000000000067941 */ /* 0x000fea0003800000 */
.L_x_807:
        /* <DEDUP_REMOVED lines=9> */
[----:B------:R0:W1:Y:S01]  /*11b00*/  LDC.64 R2, c[0x4][R0] ;  /* 0x0100000000027b82 */ /* 0x0000620000000a00 */
        /* <DEDUP_REMOVED lines=11> */
.L_x_811:
[----:B------:R-:W-:Y:S01]  /*11bc0*/  MOV R2, 0x0 ;  /* 0x0000000000027802 */ /* 0x000fe20000000f00 */
[----:B------:R-:W-:Y:S01]  /*11bd0*/  ULDC.64 UR4, c[0x4][0x98] ;  /* 0x0100260000047ab9 */ /* 0x000fe20000000a00 */
[----:B------:R-:W-:Y:S01]  /*11be0*/  ULDC.64 UR6, c[0x4][0xa0] ;  /* 0x0100280000067ab9 */ /* 0x000fe20000000a00 */
[----:B------:R-:W-:Y:S01]  /*11bf0*/  ULDC.64 UR8, c[0x4][0x18] ;  /* 0x0100060000087ab9 */ /* 0x000fe20000000a00 */
[----:B------:R-:W-:Y:S01]  /*11c00*/  IMAD.U32 R4, RZ, RZ, UR4 ;  /* 0x00000004ff047e24 */ /* 0x000fe2000f8e00ff */
[----:B------:R-:W-:Y:S01]  /*11c10*/  MOV R7, UR7 ;  /* 0x0000000700077c02 */ /* 0x000fe20008000f00 */
[----:B------:R-:W0:Y:S01]  /*11c20*/  LDC.64 R2, c[0x4][R2] ;  /* 0x0100000002027b82 */ /* 0x000e220000000a00 */
[----:B------:R-:W-:Y:S02]  /*11c30*/  IMAD.U32 R5, RZ, RZ, UR5 ;  /* 0x00000005ff057e24 */ /* 0x000fe4000f8e00ff */
[----:B------:R-:W-:Y:S02]  /*11c40*/  IMAD.U32 R6, RZ, RZ, UR6 ;  /* 0x00000006ff067e24 */ /* 0x000fe4000f8e00ff */
[----:B------:R-:W-:-:S02]  /*11c50*/  IMAD.U32 R10, RZ, RZ, UR8 ;  /* 0x00000008ff0a7e24 */ /* 0x000fc4000f8e00ff */
[----:B------:R-:W-:Y:S02]  /*11c60*/  IMAD.U32 R11, RZ, RZ, UR9 ;  /* 0x00000009ff0b7e24 */ /* 0x000fe4000f8e00ff */
[----:B------:R-:W-:Y:S02]  /*11c70*/  IMAD.MOV.U32 R8, RZ, RZ, 0x70 ;  /* 0x00000070ff087424 */ /* 0x000fe400078e00ff */
[----:B------:R-:W-:Y:S02]  /*11c80*/  IMAD.MOV.U32 R12, RZ, RZ, 0x1 ;  /* 0x00000001ff0c7424 */ /* 0x000fe400078e00ff */
[----:B------:R-:W-:-:S07]  /*11c90*/  IMAD.MOV.U32 R13, RZ, RZ, RZ ;  /* 0x000000ffff0d7224 */ /* 0x000fce00078e00ff */
[----:B------:R-:W-:-:S07]  /*11ca0*/  LEPC R20, `(.L_x_810) ;  /* 0x000000001014794e */ /* 0x000fce0000000000 */
[----:B0-----:R-:W-:Y:S05]  /*11cb0*/  CALL.ABS.NOINC R2 ;  /* 0x0000000002007343 */ /* 0x001fea0003c00000 */
.L_x_810:
[----:B------:R-:W-:Y:S05]  /*11cc0*/  BSYNC B6 ;  /* 0x0000000000067941 */ /* 0x000fea0003800000 */
.L_x_809:
[----:B------:R-:W2:Y:S01]  /*11cd0*/  LDL.LU R2, [R1] ;  /* 0x0000000001027983 */ /* 0x000ea20000300800 */
[----:B------:R-:W-:-:S03]  /*11ce0*/  ULDC.64 UR4, c[0x0][0x9f8] ;  /* 0x00027e0000047ab9 */ /* 0x000fc60000000a00 */
[----:B------:R-:W3:Y:S04]  /*11cf0*/  LDL.LU R4, [R1+0x20] ;  /* 0x0000200001047983 */ /* 0x000ee80000300800 */
[----:B------:R-:W4:Y:S01]  /*11d00*/  LDL R7, [R1+0x10] ;  /* 0x0000100001077983 */ /* 0x000f220000100800 */
        /* <DEDUP_REMOVED lines=8> */
[----:B0-----:R-:W0:Y:S01]  /*11d90*/  LDC.64 R2, c[0x0][0x418] ;  /* 0x00010600ff027b82 */ /* 0x001e220000000a00 */
[----:B--2---:R-:W-:Y:S01]  /*11da0*/  SHF.R.S32.HI R8, RZ, 0x1f, R7 ;  /* 0x0000001fff087819 */ /* 0x004fe20000011407 */
[----:B------:R1:W-:Y:S04]  /*11db0*/  @P0 STL [R1+0x10], R7 ;  /* 0x0000100701000387 */ /* 0x0003e80000100800 */
[----:B------:R1:W-:Y:S04]  /*11dc0*/  STL [R1+0x34], R9 ;  /* 0x0000340901007387 */ /* 0x0003e80000100800 */
[----:B------:R1:W-:Y:S01]  /*11dd0*/  STL [R1+0x20], R8 ;  /* 0x0000200801007387 */ /* 0x0003e20000100800 */
[----:B0-----:R-:W-:Y:S01]  /*11de0*/  LOP3.LUT P0, RZ, R2, UR4, RZ, 0xfc, !PT ;  /* 0x0000000402ff7c12 */ /* 0x001fe2000f80fcff */
[----:B------:R-:W-:-:S03]  /*11df0*/  UMOV UR4, 0xffffffff ;  /* 0xffffffff00047882 */ /* 0x000fc60000000000 */
[----:B------:R-:W-:-:S04]  /*11e00*/  LOP3.LUT P0, RZ, R3, UR5, RZ, 0xfc, P0 ;  /* 0x0000000503ff7c12 */ /* 0x000fc8000800fcff */
[----:B------:R-:W-:Y:S01]  /*11e10*/  SEL R0, R7, RZ, !P0 ;  /* 0x000000ff07007207 */ /* 0x000fe20004000000 */
[----:B-1----:R-:W-:Y:S08]  /*11e20*/  BRA.DIV UR4, `(.L_x_812) ;  /* 0x0000005604e47947 */ /* 0x002ff0000b800000 */
[----:B------:R-:W0:Y:S02]  /*11e30*/  S2R R4, SR_TID.X ;  /* 0x0000000000047919 */ /* 0x000e240000002100 */
[----:B0-----:R-:W-:-:S04]  /*11e40*/  SHF.R.U32.HI R4, RZ, 0x5, R4 ;  /* 0x00000005ff047819 */ /* 0x001fc80000011604 */
[----:B------:R-:W-:-:S05]  /*11e50*/  LOP3.LUT R4, R4, 0x3, RZ, 0xc0, !PT ;  /* 0x0000000304047812 */ /* 0x000fca00078ec0ff */
[----:B------:R0:W1:Y:S02]  /*11e60*/  SHFL.IDX PT, R14, R4, RZ, 0x1f ;  /* 0x00001fff040e7589 */ /* 0x00006400000e0000 */
.L_x_961:
[----:B0-----:R-:W2:Y:S01]  /*11e70*/  LDL.LU R4, [R1+0x1c] ;  /* 0x00001c0001047983 */ /* 0x001ea20000300800 */
[----:B------:R-:W-:Y:S02]  /*11e80*/  PLOP3.LUT P1, PT, PT, PT, PT, 0x8, 0x0 ;  /* 0x000000000000781c */ /* 0x000fe40003f2e170 */
[----:B-1----:R-:W-:Y:S01]  /*11e90*/  ISETP.NE.AND P0, PT, R14, RZ, PT ;  /* 0x000000ff0e00720c */ /* 0x002fe20003f05270 */
[----:B------:R0:W-:Y:S01]  /*11ea0*/  STL [R1], R0 ;  /* 0x0000000001007387 */ /* 0x0001e20000100800 */
[----:B--2---:R-:W-:-:S09]  /*11eb0*/  LOP3.LUT R4, R4, 0xfffffffe, RZ, 0xc0, !PT ;  /* 0xfffffffe04047812 */ /* 0x004fd200078ec0ff */
[----:B------:R-:W-:-:S05]  /*11ec0*/  @P1 LOP3.LUT R4, R4, 0x1, RZ, 0xfc, !PT ;  /* 0x0000000104041812 */ /* 0x000fca00078efcff */
[----:B------:R0:W-:Y:S01]  /*11ed0*/  STL [R1+0x1c], R4 ;  /* 0x00001c0401007387 */ /* 0x0001e20000100800 */
[----:B------:R-:W-:Y:S05]  /*11ee0*/  @P0 BRA `(.L_x_813) ;  /* 0x0000000400240947 */ /* 0x000fea0003800000 */
[----:B------:R-:W-:-:S03]  /*11ef0*/  UMOV UR4, 0xffffffff ;  /* 0xffffffff00047882 */ /* 0x000fc60000000000 */
[----:B------:R-:W-:Y:S05]  /*11f00*/  BRA.DIV UR4, `(.L_x_814) ;  /* 0x0000005604e07947 */ /* 0x000fea000b800000 */
[----:B------:R-:W-:-:S13]  /*11f10*/  ELECT P6, URZ, PT ;  /* 0x00000000003f782f */ /* 0x000fda00038c0000 */
.L_x_964:
[----:B------:R-:W-:Y:S05]  /*11f20*/  @!P6 BRA `(.L_x_813) ;  /* 0x000000040014e947 */ /* 0x000fea0003800000 */
[----:B------:R1:W-:Y:S01]  /*11f30*/  STL [R1+0x5c], R9 ;  /* 0x00005c0901007387 */ /* 0x0003e20000100800 */
[----:B------:R-:W-:-:S04]  /*11f40*/  ISETP.NE.U32.AND P0, PT, R2, RZ, PT ;  /* 0x000000ff0200720c */ /* 0x000fc80003f05070 */
[----:B------:R-:W-:-:S13]  /*11f50*/  ISETP.NE.AND.EX P0, PT, R3, RZ, PT, P0 ;  /* 0x000000ff0300720c */ /* 0x000fda0003f05300 */
[----:B-1----:R-:W-:Y:S05]  /*11f60*/  @!P0 BRA `(.L_x_815) ;  /* 0x0000000000508947 */ /* 0x002fea0003800000 */
[----:B------:R-:W1:Y:S01]  /*11f70*/  LDC R6, c[0x0][0x43c] ;  /* 0x00010f00ff067b82 */ /* 0x000e620000000800 */
[----:B0-----:R-:W-:Y:S01]  /*11f80*/  IMAD.MOV.U32 R0, RZ, RZ, R9 ;  /* 0x000000ffff007224 */ /* 0x001fe200078e0009 */
[----:B------:R-:W-:Y:S01]  /*11f90*/  ULDC.64 UR4, c[0x0][0x428] ;  /* 0x00010a0000047ab9 */ /* 0x000fe20000000a00 */
[----:B-1----:R-:W-:-:S13]  /*11fa0*/  ISETP.NE.AND P0, PT, R6, 0x1, PT ;  /* 0x000000010600780c */ /* 0x002fda0003f05270 */
        /* <DEDUP_REMOVED lines=14> */
[----:B------:R-:W2:Y:S04]  /*12090*/  LDG.E R0, desc[UR40][R2.64] ;  /* 0x0000002802007981 */ /* 0x000ea8000c1e1900 */
[----:B--2---:R1:W-:Y:S02]  /*120a0*/  STL [R1], R0 ;  /* 0x0000000001007387 */ /* 0x0043e40000100800 */
.L_x_815:
[----:B------:R-:W2:Y:S04]  /*120b0*/  LDL R7, [R1+0x4] ;  /* 0x0000040001077983 */ /* 0x000ea80000100800 */
[----:B01----:R-:W2:Y:S04]  /*120c0*/  LDL R0, [R1+0x8] ;  /* 0x0000080001007983 */ /* 0x003ea80000100800 */
[----:B------:R-:W3:Y:S01]  /*120d0*/  LDL R2, [R1+0x14] ;  /* 0x0000140001027983 */ /* 0x000ee20000100800 */
[----:B--2---:R-:W-:Y:S01]  /*120e0*/  IMAD R0, R0, 0x8, R7 ;  /* 0x0000000800007824 */ /* 0x004fe200078e0207 */
[----:B---3--:R-:W-:-:S04]  /*120f0*/  SHF.L.U32 R2, R2, 0x1f, RZ ;  /* 0x0000001f02027819 */ /* 0x008fc800000006ff */
[----:B------:R-:W0:Y:S02]  /*12100*/  SYNCS.PHASECHK.TRANS64.TRYWAIT P0, [R0+URZ+0x22840], R2 ;  /* 0x02284002000075a7 */ /* 0x000e24000800017f */
[----:B0-----:R-:W-:Y:S05]  /*12110*/  @!P0 BRA `(.L_x_816) ;  /* 0x00000054007c8947 */ /* 0x001fea0003800000 */
.L_x_965:
[----:B------:R-:W1:Y:S02]  /*12120*/  S2R R3, SR_TID.X ;  /* 0x0000000000037919 */ /* 0x000e640000002100 */
[----:B-1----:R-:W-:-:S04]  /*12130*/  LOP3.LUT R3, R3, 0x7f, RZ, 0xc0, !PT ;  /* 0x0000007f03037812 */ /* 0x002fc800078ec0ff */
[----:B------:R-:W-:-:S13]  /*12140*/  ISETP.NE.AND P0, PT, R3, RZ, PT ;  /* 0x000000ff0300720c */ /* 0x000fda0003f05270 */
        /* <DEDUP_REMOVED lines=8> */
.L_x_817:
[----:B------:R-:W2:Y:S04]  /*121d0*/  LDL R7, [R1+0x4] ;  /* 0x0000040001077983 */ /* 0x000ea80000100800 */
[----:B------:R-:W2:Y:S04]  /*121e0*/  LDL R6, [R1+0x8] ;  /* 0x0000080001067983 */ /* 0x000ea80000100800 */
[----:B------:R-:W3:Y:S04]  /*121f0*/  LDL R5, [R1+0x5c] ;  /* 0x00005c0001057983 */ /* 0x000ee80000100800 */
[----:B------:R-:W4:Y:S04]  /*12200*/  LDL R4, [R1+0x24] ;  /* 0x0000240001047983 */ /* 0x000f280000100800 */
[----:B------:R-:W5:Y:S04]  /*12210*/  LDL R3, [R1] ;  /* 0x0000000001037983 */ /* 0x000f680000100800 */
[----:B0-----:R-:W5:Y:S01]  /*12220*/  LDL.LU R2, [R1+0x1c] ;  /* 0x00001c0001027983 */ /* 0x001f620000300800 */
[----:B------:R-:W-:Y:S01]  /*12230*/  R2UR UR9, R0 ;  /* 0x00000000000972ca */ /* 0x000fe200000e0000 */
[----:B------:R-:W-:Y:S01]  /*12240*/  UIADD3 UR6, UP0, UR38, 0x370, URZ ;  /* 0x0000037026067890 */ /* 0x000fe2000ff1e03f */
[----:B------:R-:W-:Y:S01]  /*12250*/  PLOP3.LUT P0, PT, PT, PT, PT, 0x80, 0x0 ;  /* 0x000000000000781c */ /* 0x000fe20003f0f070 */
[----:B------:R-:W-:Y:S01]  /*12260*/  UMOV UR5, 0x14f00000 ;  /* 0x14f0000000057882 */ /* 0x000fe20000000000 */
[----:B------:R-:W-:Y:S01]  /*12270*/  R2UR UR12, R18 ;  /* 0x00000000120c72ca */ /* 0x000fe200000e0000 */
[----:B------:R-:W-:Y:S01]  /*12280*/  UIADD3.X UR7, URZ, UR39, URZ, UP0, !UPT ;  /* 0x000000273f077290 */ /* 0x000fe200087fe43f */
[----:B------:R-:W-:-:S07]  /*12290*/  UMOV UR10, URZ ;  /* 0x0000003f000a7c82 */ /* 0x000fce0008000000 */
[----:B------:R-:W-:Y:S01]  /*122a0*/  UIADD3 UR9, UR9, 0x22830, URZ ;  /* 0x0002283009097890 */ /* 0x000fe2000fffe03f */
[----:B--2---:R-:W-:Y:S01]  /*122b0*/  IMAD R0, R6, 0x3000, R7 ;  /* 0x0000300006007824 */ /* 0x004fe200078e0207 */
[----:B---3--:R-:W-:-:S04]  /*122c0*/  R2UR UR11, R5 ;  /* 0x00000000050b72ca */ /* 0x008fc800000e0000 */
[----:B------:R-:W-:Y:S02]  /*122d0*/  R2UR UR8, R0 ;  /* 0x00000000000872ca */ /* 0x000fe400000e0000 */
[----:B----4-:R-:W-:Y:S02]  /*122e0*/  R2UR UR4, R4 ;  /* 0x00000000040472ca */ /* 0x010fe400000e0000 */
[----:B-----5:R-:W-:Y:S02]  /*122f0*/  R2UR UR13, R3 ;  /* 0x00000000030d72ca */ /* 0x020fe400000e0000 */
[----:B------:R-:W-:-:S07]  /*12300*/  LOP3.LUT R2, R2, 0xfffffffe, RZ, 0xc0, !PT ;  /* 0xfffffffe02027812 */ /* 0x000fce00078ec0ff */
[----:B------:R-:W-:Y:S01]  /*12310*/  UIADD3 UR8, UR8, 0x1c400, URZ ;  /* 0x0001c40008087890 */ /* 0x000fe2000fffe03f */
[----:B------:R-:W-:Y:S01]  /*12320*/  @P0 LOP3.LUT R2, R2, 0x1, RZ, 0xfc, !PT ;  /* 0x0000000102020812 */ /* 0x000fe200078efcff */
[----:B------:R-:W-:-:S03]  /*12330*/  UIMAD UR11, UR11, 0x60, UR4 ;  /* 0x000000600b0b78a4 */ /* 0x000fc6000f8e0204 */
[----:B------:R-:W-:Y:S01]  /*12340*/  UMOV UR4, 0x0 ;  /* 0x0000000000047882 */ /* 0x000fe20000000000 */
[----:B------:R1:W-:Y:S05]  /*12350*/  STL [R1+0x1c], R2 ;  /* 0x00001c0201007387 */ /* 0x0003ea0000100800 */
[----:B------:R1:W-:Y:S01]  /*12360*/  UTMALDG.4D [UR8], [UR6], desc[UR4] ;  /* 0x00000408060075b4 */ /* 0x0003e20008019000 */
[----:B------:R-:W-:Y:S02]  /*12370*/  NOP ;  /* 0x0000000000007918 */ /* 0x000fe40000000000 */
.L_x_813:
[----:B-1----:R-:W2:Y:S04]  /*12380*/  LDL R2, [R1+0x4] ;  /* 0x0000040001027983 */ /* 0x002ea80000100800 */
[----:B------:R-:W3:Y:S04]  /*12390*/  LDL.LU R3, [R1+0x38] ;  /* 0x0000380001037983 */ /* 0x000ee80000300800 */
[----:B------:R-:W4:Y:S04]  /*123a0*/  LDL.LU R5, [R1+0x28] ;  /* 0x0000280001057983 */ /* 0x000f280000300800 */
[----:B0-----:R-:W5:Y:S01]  /*123b0*/  LDL.LU R4, [R1+0x40] ;  /* 0x0000400001047983 */ /* 0x001f620000300800 */
[----:B------:R-:W-:Y:S05]  /*123c0*/  WARPSYNC.ALL ;  /* 0x0000000000007948 */ /* 0x000fea0003800000 */
[----:B------:R-:W-:Y:S01]  /*123d0*/  ULDC.64 UR4, c[0x0][0x298] ;  /* 0x0000a60000047ab9 */ /* 0x000fe20000000a00 */
[----:B------:R-:W-:Y:S01]  /*123e0*/  ULDC.64 UR6, c[0x0][0xa00] ;  /* 0x0002800000067ab9 */ /* 0x000fe20000000a00 */
[----:B------:R-:W-:Y:S01]  /*123f0*/  BSSY B6, `(.L_x_818) ;  /* 0x0000024000067945 */ /* 0x000fe20003800000 */
[----:B------:R-:W-:Y:S01]  /*12400*/  BAR.SYNC.DEFER_BLOCKING 0x8, 0x180 ;  /* 0x0206000000007b1d */ /* 0x000fe20000010000 */
[----:B------:R-:W-:-:S04]  /*12410*/  ISETP.NE.U32.AND P0, PT, RZ, UR6, PT ;  /* 0x00000006ff007c0c */ /* 0x000fc8000bf05070 */
[----:B------:R-:W-:Y:S01]  /*12420*/  ISETP.NE.AND.EX P0, PT, RZ, UR7, PT, P0 ;  /* 0x00000007ff007c0c */ /* 0x000fe2000bf05300 */
[----:B--2---:R-:W-:Y:S01]  /*12430*/  VIADD R2, R2, 0x18400 ;  /* 0x0001840002027836 */ /* 0x004fe20000000000 */
[----:B---3--:R-:W-:-:S04]  /*12440*/  SHF.R.S32.HI R0, RZ, 0x1f, R3 ;  /* 0x0000001fff007819 */ /* 0x008fc80000011403 */
        /* <DEDUP_REMOVED lines=9> */
[----:B0-----:R-:W-:Y:S01]  /*124e0*/  IMAD.IADD R2, R3, 0x1, R0 ;  /* 0x0000000103027824 */ /* 0x001fe200078e0200 */
[----:B------:R-:W-:-:S05]  /*124f0*/  SHF.R.S32.HI R0, RZ, 0x1f, R18 ;  /* 0x0000001fff007819 */ /* 0x000fca0000011412 */
[----:B------:R1:W-:Y:S04]  /*12500*/  STL [R1+0x40], R0 ;  /* 0x0000400001007387 */ /* 0x0003e80000100800 */
[----:B------:R1:W-:Y:S01]  /*12510*/  STL [R1+0x38], R2 ;  /* 0x0000380201007387 */ /* 0x0003e20000100800 */
[----:B------:R-:W-:Y:S05]  /*12520*/  @!P1 BRA `(.L_x_819) ;  /* 0x0000000000409947 */ /* 0x000fea0003800000 */
[----:B-1----:R-:W-:Y:S01]  /*12530*/  MOV R2, 0x0 ;  /* 0x0000000000027802 */ /* 0x002fe20000000f00 */
[----:B------:R-:W-:Y:S01]  /*12540*/  ULDC.64 UR4, c[0x4][0x98] ;  /* 0x0100260000047ab9 */ /* 0x000fe20000000a00 */
[----:B------:R-:W-:Y:S01]  /*12550*/  ULDC.64 UR6, c[0x4][0xa0] ;  /* 0x0100280000067ab9 */ /* 0x000fe20000000a00 */
[----:B------:R-:W-:Y:S01]  /*12560*/  ULDC.64 UR8, c[0x4][0x20] ;  /* 0x0100080000087ab9 */ /* 0x000fe20000000a00 */
[----:B------:R-:W-:Y:S01]  /*12570*/  MOV R4, UR4 ;  /* 0x0000000400047c02 */ /* 0x000fe20008000f00 */
[----:B------:R-:W-:Y:S01]  /*12580*/  IMAD.U32 R5, RZ, RZ, UR5 ;  /* 0x00000005ff057e24 */ /* 0x000fe2000f8e00ff */
        /* <DEDUP_REMOVED lines=10> */
.L_x_819:
[----:B------:R-:W-:Y:S05]  /*12630*/  BSYNC B6 ;  /* 0x0000000000067941 */ /* 0x000fea0003800000 */
.L_x_818:
[----:B-1----:R-:W2:Y:S01]  /*12640*/  LDL.LU R4, [R1+0x38] ;  /* 0x0000380001047983 */ /* 0x002ea20000300800 */
[----:B------:R-:W0:Y:S01]  /*12650*/  LDC R7, c[0x0][0x448] ;  /* 0x00011200ff077b82 */ /* 0x000e220000000800 */
        /* <DEDUP_REMOVED lines=8> */
[----:B0-----:R-:W-:Y:S01]  /*126e0*/  ISETP.NE.AND P0, PT, R7, 0x1, PT ;  /* 0x000000010700780c */ /* 0x001fe20003f05270 */
[----:B------:R-:W0:Y:S02]  /*126f0*/  S2R R8, SR_TID.X ;  /* 0x0000000000087919 */ /* 0x000e240000002100 */
[----:B0-----:R-:W-:-:S05]  /*12700*/  IMAD.SHL.U32 R9, R8, 0x8, RZ ;  /* 0x0000000808097824 */ /* 0x001fca00078e00ff */
[----:B------:R-:W-:Y:S01]  /*12710*/  LOP3.LUT R9, R9, 0x38, RZ, 0xc0, !PT ;  /* 0x0000003809097812 */ /* 0x000fe200078ec0ff */
[----:B--2---:R-:W-:Y:S02]  /*12720*/  IMAD.MOV.U32 R3, RZ, RZ, R4 ;  /* 0x000000ffff037224 */ /* 0x004fe400078e0004 */
[----:B------:R-:W0:Y:S01]  /*12730*/  S2R R4, SR_TID.X ;  /* 0x0000000000047919 */ /* 0x000e220000002100 */
        /* <DEDUP_REMOVED lines=11> */
[C---:B0-----:R-:W-:Y:S01]  /*127f0*/  LOP3.LUT R5, R4.reuse, 0x7f, RZ, 0xc0, !PT ;  /* 0x0000007f04057812 */ /* 0x041fe200078ec0ff */
[----:B------:R-:W-:-:S03]  /*12800*/  IMAD.SHL.U32 R4, R4, 0x10, RZ ;  /* 0x0000001004047824 */ /* 0x000fc600078e00ff */
[----:B------:R-:W-:-:S04]  /*12810*/  SHF.R.U32.HI R5, RZ, 0x3, R5 ;  /* 0x00000003ff057819 */ /* 0x000fc80000011605 */
[----:B------:R-:W-:Y:S02]  /*12820*/  LOP3.LUT R4, R5, 0x70, R4, 0xf8, !PT ;  /* 0x0000007005047812 */ /* 0x000fe400078ef804 */
[----:B------:R-:W0:Y:S02]  /*12830*/  @P0 LDC R5, c[0x0][0x44c] ;  /* 0x00011300ff050b82 */ /* 0x000e240000000800 */
[----:B------:R-:W-:-:S05]  /*12840*/  LOP3.LUT R0, R4, R17, RZ, 0xfc, !PT ;  /* 0x0000001104007212 */ /* 0x000fca00078efcff */
[----:B------:R-:W-:Y:S02]  /*12850*/  IMAD.MOV.U32 R4, RZ, RZ, R0 ;  /* 0x000000ffff047224 */ /* 0x000fe400078e0000 */
[----:B0-----:R-:W-:-:S05]  /*12860*/  @P0 IMAD.HI.U32 R5, R0, R5, RZ ;  /* 0x0000000500050227 */ /* 0x001fca00078e00ff */
[----:B--2---:R-:W-:-:S04]  /*12870*/  @P0 SHF.R.U32.HI R4, RZ, R6, R5 ;  /* 0x00000006ff040219 */ /* 0x004fc80000011605 */
[----:B------:R-:W-:-:S05]  /*12880*/  IADD3 R5, -R4, RZ, RZ ;  /* 0x000000ff04057210 */ /* 0x000fca0007ffe1ff */
        /* <DEDUP_REMOVED lines=17> */
[----:B-1----:R-:W-:Y:S09]  /*129a0*/  BRA.DIV UR4, `(.L_x_820) ;  /* 0x0000004e046c7947 */ /* 0x002ff2000b800000 */
[----:B------:R-:W2:Y:S01]  /*129b0*/  LDL.LU R6, [R1+0x54] ;  /* 0x0000540001067983 */ /* 0x000ea20000300800 */
[----:B------:R-:W0:Y:S02]  /*129c0*/  S2R R5, SR_TID.X ;  /* 0x0000000000057919 */ /* 0x000e240000002100 */
[----:B0-----:R-:W-:-:S04]  /*129d0*/  LOP3.LUT R5, R5, 0x7f, RZ, 0xc0, !PT ;  /* 0x0000007f05057812 */ /* 0x001fc800078ec0ff */
[----:B------:R-:W-:-:S05]  /*129e0*/  SHF.R.U32.HI R5, RZ, 0x3, R5 ;  /* 0x00000003ff057819 */ /* 0x000fca0000011605 */
[----:B------:R-:W-:-:S04]  /*129f0*/  IMAD.IADD R2, R5, 0x1, R17 ;  /* 0x0000000105027824 */ /* 0x000fc800078e0211 */
[----:B------:R-:W-:Y:S02]  /*12a00*/  VIADD R5, R2, 0x10 ;  /* 0x0000001002057836 */ /* 0x000fe40000000000 */
[----:B--2---:R-:W-:Y:S02]  /*12a10*/  IMAD R3, R6, R7, RZ ;  /* 0x0000000706037224 */ /* 0x004fe400078e02ff */
[----:B------:R-:W0:Y:S04]  /*12a20*/  SHFL.IDX PT, R7, R4, RZ, 0x181f ;  /* 0x00181fff04077589 */ /* 0x000e2800000e0000 */
[----:B------:R-:W1:Y:S01]  /*12a30*/  SHFL.IDX PT, R6, R0, RZ, 0x181f ;  /* 0x00181fff00067589 */ /* 0x000e6200000e0000 */
[----:B------:R-:W-:-:S13]  /*12a40*/  ISETP.GE.AND P1, PT, R2, R3, PT ;  /* 0x000000030200720c */ /* 0x000fda0003f26270 */
        /* <DEDUP_REMOVED lines=28> */
[----:B-1----:R-:W-:-:S04]  /*12c10*/  @!P1 LEA R5, P2, R9, R5, 0x1 ;  /* 0x0000000509059211 */ /* 0x002fc800078408ff */
[----:B0-----:R-:W-:-:S05]  /*12c20*/  @!P1 IADD3.X R6, RZ, R6, RZ, P2, !PT ;  /* 0x00000006ff069210 */ /* 0x001fca00017fe4ff */
        /* <DEDUP_REMOVED lines=28> */
[----:B------:R-:W-:Y:S01]  /*12df0*/  @!P1 IMAD.MOV.U32 R6, RZ, RZ, R5 ;  /* 0x000000ffff069224 */ /* 0x000fe200078e0005 */
[----:B------:R-:W0:Y:S04]  /*12e00*/  SHFL.IDX PT, R0, R0, 0x7, 0x181f ;  /* 0x00f81f0000007f89 */ /* 0x000e2800000e0000 */
[----:B------:R1:W-:Y:S04]  /*12e10*/  @!P1 LDGSTS.E.BYPASS.LTC128B.128 [R10+0x1b400], desc[UR40][R6.64], !P0 ;  /* 0x1b400000060a9fae */ /* 0x0003e8000c101d68 */
[----:B------:R-:W2:Y:S02]  /*12e20*/  SHFL.IDX PT, R4, R4, 0x7, 0x181f ;  /* 0x00f81f0004047f89 */ /* 0x000ea400000e0000 */
.L_x_982:
[----:B------:R3:W5:Y:S01]  /*12e30*/  LDL R9, [R1+0x4] ;  /* 0x0000040001097983 */ /* 0x0007620000100800 */
[----:B------:R-:W4:Y:S01]  /*12e40*/  S2R R5, SR_TID.X ;  /* 0x0000000000057919 */ /* 0x000f220000002100 */
[----:B------:R-:W-:-:S05]  /*12e50*/  VIADD R2, R2, 0x70 ;  /* 0x0000007002027836 */ /* 0x000fca0000000000 */
[----:B------:R-:W-:Y:S02]  /*12e60*/  ISETP.GE.AND P1, PT, R2, R3, PT ;  /* 0x000000030200720c */ /* 0x000fe40003f26270 */
[----:B----4-:R-:W-:-:S04]  /*12e70*/  SHF.L.U32 R5, R5, 0x3, RZ ;  /* 0x0000000305057819 */ /* 0x010fc800000006ff */
[----:B------:R-:W-:-:S07]  /*12e80*/  LOP3.LUT R5, R5, 0x38, RZ, 0xc0, !PT ;  /* 0x0000003805057812 */ /* 0x000fce00078ec0ff */
[----:B--2---:R-:W-:-:S05]  /*12e90*/  @!P1 LEA R2, P2, R5, R4, 0x1 ;  /* 0x0000000405029211 */ /* 0x004fca00078408ff */
[----:B0-----:R-:W-:-:S05]  /*12ea0*/  @!P1 IMAD.X R3, RZ, RZ, R0, P2 ;  /* 0x000000ffff039224 */ /* 0x001fca00010e0600 */
[----:B------:R-:W-:Y:S01]  /*12eb0*/  @!PT LDS RZ, [RZ] ;  /* 0x00000000fffff984 */ /* 0x000fe20000000800 */
[----:B------:R-:W-:Y:S01]  /*12ec0*/  @!PT LDS RZ, [RZ] ;  /* 0x00000000fffff984 */ /* 0x000fe20000000800 */
[----:B------:R-:W-:Y:S01]  /*12ed0*/  @!PT LDS RZ, [RZ] ;  /* 0x00000000fffff984 */ /* 0x000fe20000000800 */
[----:B------:R3:W-:Y:S01]  /*12ee0*/  @!P1 LDGSTS.E.BYPASS.LTC128B.128 [R10+0x1bc00], desc[UR40][R2.64], !P0 ;  /* 0x1bc00000020a9fae */ /* 0x0007e2000c101d68 */
[----:B------:R-:W-:Y:S01]  /*12ef0*/  PLOP3.LUT P0, PT, PT, PT, PT, 0x80, 0x0 ;  /* 0x000000000000781c */ /* 0x000fe20003f0f070 */
[----:B------:R-:W-:-:S12]  /*12f00*/  NOP ;  /* 0x0000000000007918 */ /* 0x000fd80000000000 */
.L_x_821:
[----:B---3--:R-:W2:Y:S01]  /*12f10*/  LDL R2, [R1+0x4] ;  /* 0x0000040001027983 */ /* 0x008ea20000100800 */
        /* <DEDUP_REMOVED lines=16> */
[----:B------:R-:W2:Y:S03]  /*13020*/  SYNCS.PHASECHK.TRANS64.TRYWAIT P0, [R2+URZ+0x22820], R0 ;  /* 0x02282000020075a7 */ /* 0x000ea6000800017f */
[----:B0-2---:R-:W-:Y:S05]  /*13030*/  @!P0 BRA `(.L_x_823) ;  /* 0x0000005000608947 */ /* 0x005fea0003800000 */
.L_x_983:
[----:B------:R-:W-:Y:S05]  /*13040*/  BSYNC B0 ;  /* 0x0000000000007941 */ /* 0x000fea0003800000 */
.L_x_822:
[----:B0-----:R-:W2:Y:S01]  /*13050*/  LDL R2, [R1+0x1c] ;  /* 0x00001c0001027983 */ /* 0x001ea20000100800 */
[----:B------:R-:W-:Y:S01]  /*13060*/  BSSY B0, `(.L_x_824) ;  /* 0x0000063000007945 */ /* 0x000fe20003800000 */
[----:B--2---:R-:W-:-:S13]  /*13070*/  LOP3.LUT P0, RZ, R2, 0x1, RZ, 0xc0, !PT ;  /* 0x0000000102ff7812 */ /* 0x004fda000780c0ff */
        /* <DEDUP_REMOVED lines=13> */
.L_x_984:
[----:B------:R-:W-:Y:S05]  /*13150*/  BSYNC B1 ;  /* 0x0000000000017941 */ /* 0x000fea0003800000 */
.L_x_826:
[----:B------:R-:W-:Y:S04]  /*13160*/  BSSY B1, `(.L_x_828) ;  /* 0x0000009000017945 */ /* 0x000fe80003800000 */
        /* <DEDUP_REMOVED lines=8> */
.L_x_829:
[----:B------:R-:W-:Y:S05]  /*131f0*/  BSYNC B1 ;  /* 0x0000000000017941 */ /* 0x000fea0003800000 */
.L_x_828:
        /* <DEDUP_REMOVED lines=14> */
.L_x_830:
        /* <DEDUP_REMOVED lines=16> */
.L_x_831:
        /* <DEDUP_REMOVED lines=16> */
.L_x_832:
        /* <DEDUP_REMOVED lines=16> */
.L_x_833:
        /* <DEDUP_REMOVED lines=11> */
.L_x_825:
[----:B------:R-:W-:Y:S05]  /*13690*/  BSYNC B0 ;  /* 0x0000000000007941 */ /* 0x000fea0003800000 */
.L_x_824:
[----:B------:R-:W2:Y:S01]  /*136a0*/  LDL.LU R4, [R1+0x50] ;  /* 0x0000500001047983 */ /* 0x000ea20000300800 */
[----:B------:R-:W-:Y:S01]  /*136b0*/  BSSY B0, `(.L_x_834) ;  /* 0x000020f000007945 */ /* 0x000fe20003800000 */
[----:B--2---:R-:W-:-:S13]  /*136c0*/  ISETP.GE.AND P0, PT, R4, 0x61, PT ;  /* 0x000000610400780c */ /* 0x004fda0003f06270 */
[----:B------:R-:W-:Y:S05]  /*136d0*/  @!P0 BRA `(.L_x_835) ;  /* 0x0000002000308947 */ /* 0x000fea0003800000 */
[----:B------:R-:W1:Y:S01]  /*136e0*/  LDL R4, [R1+0x30] ;  /* 0x0000300001047983 */ /* 0x000e620000100800 */
[----:B------:R-:W-:Y:S01]  /*136f0*/  IMAD.MOV.U32 R0, RZ, RZ, 0x1 ;  /* 0x00000001ff007424 */ /* 0x000fe200078e00ff */
[----:B------:R-:W-:Y:S01]  /*13700*/  BSSY B2, `(.L_x_836) ;  /* 0x00000b3000027945 */ /* 0x000fe20003800000 */
[----:B-1----:R-:W-:-:S05]  /*13710*/  IMAD.MOV R6, RZ, RZ, -R4 ;  /* 0x000000ffff067224 */ /* 0x002fca00078e0a04 */
[----:B------:R-:W-:-:S04]  /*13720*/  VIADDMNMX R6, R6, R0, 0xffffffff, !PT ;  /* 0xffffffff06067446 */ /* 0x000fc80007800100 */
[----:B------:R-:W-:-:S04]  /*13730*/  IADD3 R0, R4, R6, RZ ;  /* 0x0000000604007210 */ /* 0x000fc80007ffe0ff */
        /* <DEDUP_REMOVED lines=8> */
[----:B--2---:R-:W-:Y:S01]  /*137c0*/  LOP3.LUT P2, RZ, R5, 0x1, RZ, 0xc0, !PT ;  /* 0x0000000105ff7812 */ /* 0x004fe2000784c0ff */
[----:B---3--:R-:W-:-:S05]  /*137d0*/  VIADD R2, R4, 0x1 ;  /* 0x0000000104027836 */ /* 0x008fca0000000000 */
[----:B------:R-:W-:-:S04]  /*137e0*/  ISETP.NE.AND P0, PT, R2, 0x2, PT ;  /* 0x000000020200780c */ /* 0x000fc80003f05270 */
[----:B------:R-:W-:Y:S02]  /*137f0*/  SEL R3, RZ, 0x1, P0 ;  /* 0x00000001ff037807 */ /* 0x000fe40000000000 */
[----:B------:R-:W-:Y:S02]  /*13800*/  SEL R8, R2, RZ, P0 ;  /* 0x000000ff02087207 */ /* 0x000fe40000000000 */
        /* <DEDUP_REMOVED lines=11> */
[----:B-----5:R-:W3:Y:S01]  /*138c0*/  LDL R9, [R1+0x10] ;  /* 0x0000100001097983 */ /* 0x020ee20000100800 */
        /* <DEDUP_REMOVED lines=16> */
.L_x_840:
[----:B-1----:R-:W2:Y:S01]  /*139d0*/  LDL R2, [R1+0x4] ;  /* 0x0000040001027983 */ /* 0x002ea20000100800 */
[----:B------:R-:W-:Y:S01]  /*139e0*/  SHF.L.U32 R5, R7, 0x1f, RZ ;  /* 0x0000001f07057819 */ /* 0x000fe200000006ff */
[----:B------:R-:W1:Y:S01]  /*139f0*/  S2R R3, SR_TID.X ;  /* 0x0000000000037919 */ /* 0x000e620000002100 */
[----:B------:R-:W-:Y:S01]  /*13a00*/  BSSY B3, `(.L_x_841) ;  /* 0x0000006000037945 */ /* 0x000fe20003800000 */
[----:B-1----:R-:W-:-:S04]  /*13a10*/  LOP3.LUT R3, R3, 0x7f, RZ, 0xc0, !PT ;  /* 0x0000007f03037812 */ /* 0x002fc800078ec0ff */
[----:B------:R-:W-:Y:S01]  /*13a20*/  ISETP.NE.AND P1, PT, R3, RZ, PT ;  /* 0x000000ff0300720c */ /* 0x000fe20003f25270 */
[----:B--2---:R-:W-:-:S04]  /*13a30*/  IMAD R2, R8, 0x8, R2 ;  /* 0x0000000808027824 */ /* 0x004fc800078e0202 */
[----:B------:R-:W1:Y:S02]  /*13a40*/  SYNCS.PHASECHK.TRANS64.TRYWAIT P0, [R2+URZ+0x22840], R5 ;  /* 0x02284005020075a7 */ /* 0x000e64000800017f */
[----:B-1----:R-:W-:Y:S06]  /*13a50*/  @!P0 BRA `(.L_x_842) ;  /* 0x0000004800048947 */ /* 0x002fec0003800000 */
.L_x_985:
[----:B------:R-:W-:Y:S05]  /*13a60*/  BSYNC B3 ;  /* 0x0000000000037941 */ /* 0x000fea0003800000 */
.L_x_841:
        /* <DEDUP_REMOVED lines=9> */
.L_x_844:
[----:B------:R-:W-:Y:S05]  /*13b00*/  BSYNC B3 ;  /* 0x0000000000037941 */ /* 0x000fea0003800000 */
.L_x_843:
        /* <DEDUP_REMOVED lines=14> */
.L_x_845:
        /* <DEDUP_REMOVED lines=14> */
.L_x_986:
[----:B------:R-:W-:Y:S05]  /*13cd0*/  BSYNC B3 ;  /* 0x0000000000037941 */ /* 0x000fea0003800000 */
.L_x_846:
[----:B------:R-:W-:Y:S01]  /*13ce0*/  BSSY B3, `(.L_x_848) ;  /* 0x000000b000037945 */ /* 0x000fe20003800000 */
[----:B------:R-:W-:Y:S02]  /*13cf0*/  IMAD.MOV.U32 R8, RZ, RZ, 0x0 ;  /* 0x00000000ff087424 */ /* 0x000fe400078e00ff */
[----:B-----5:R-:W-:Y:S01]  /*13d00*/  IMAD.MOV.U32 R9, RZ, RZ, 0x14f00000 ;  /* 0x14f00000ff097424 */ /* 0x020fe200078e00ff */
        /* <DEDUP_REMOVED lines=8> */
.L_x_849:
[----:B------:R-:W-:Y:S05]  /*13d90*/  BSYNC B3 ;  /* 0x0000000000037941 */ /* 0x000fea0003800000 */
.L_x_848:
[----:B------:R-:W2:Y:S04]  /*13da0*/  LDL R4, [R1+0x4] ;  /* 0x0000040001047983 */ /* 0x000ea80000100800 */
[----:B------:R-:W2:Y:S01]  /*13db0*/  LDL R3, [R1+0x8] ;  /* 0x0000080001037983 */ /* 0x000ea20000100800 */
[----:B------:R-:W-:Y:S01]  /*13dc0*/  R2UR UR10, R7 ;  /* 0x00000000070a72ca */ /* 0x000fe200000e0000 */
[----:B------:R-:W-:Y:S01]  /*13dd0*/  UIADD3 UR4, UP0, UR38, 0x470, URZ ;  /* 0x0000047026047890 */ /* 0x000fe2000ff1e03f */
[----:B------:R-:W-:Y:S01]  /*13de0*/  R2UR UR6, R8 ;  /* 0x00000000080672ca */ /* 0x000fe200000e0000 */
[----:B01----:R-:W-:Y:S01]  /*13df0*/  VIADD R2, R2, 0x22850 ;  /* 0x0002285002027836 */ /* 0x003fe20000000000 */
[----:B------:R-:W-:Y:S01]  /*13e00*/  R2UR UR7, R9 ;  /* 0x00000000090772ca */ /* 0x000fe200000e0000 */
[----:B------:R-:W-:Y:S01]  /*13e10*/  UIADD3.X UR5, URZ, UR39, URZ, UP0, !UPT ;  /* 0x000000273f057290 */ /* 0x000fe200087fe43f */
[----:B------:R-:W-:Y:S01]  /*13e20*/  PLOP3.LUT P0, PT, PT, PT, PT, 0x80, 0x0 ;  /* 0x000000000000781c */ /* 0x000fe20003f0f070 */
[----:B--2---:R-:W-:-:S05]  /*13e30*/  IMAD R3, R3, 0xc000, R4 ;  /* 0x0000c00003037824 */ /* 0x004fca00078e0204 */
[----:B------:R-:W-:-:S07]  /*13e40*/  IADD3 R4, R3, 0x400, RZ ;  /* 0x0000040003047810 */ /* 0x000fce0007ffe0ff */
.L_x_850:
        /* <DEDUP_REMOVED lines=16> */
.L_x_851:
        /* <DEDUP_REMOVED lines=16> */
.L_x_852:
        /* <DEDUP_REMOVED lines=16> */
.L_x_853:
        /* <DEDUP_REMOVED lines=11> */
.L_x_839:
[----:B------:R-:W-:Y:S05]  /*14200*/  BSYNC B1 ;  /* 0x0000000000017941 */ /* 0x000fea0003800000 */
.L_x_838:
[----:B------:R-:W2:Y:S02]  /*14210*/  LDL.LU R4, [R1+0x30] ;  /* 0x0000300001047983 */ /* 0x000ea40000300800 */
[----:B--2---:R-:W-:-:S07]  /*14220*/  VIADD R0, R4, 0xfffffffd ;  /* 0xfffffffd04007836 */ /* 0x004fce0000000000 */
.L_x_837:
[----:B------:R-:W-:Y:S05]  /*14230*/  BSYNC B2 ;  /* 0x0000000000027941 */ /* 0x000fea0003800000 */
.L_x_836:
[----:B------:R-:W2:Y:S01]  /*14240*/  LDL.LU R2, [R1+0x34] ;  /* 0x0000340001027983 */ /* 0x000ea20000300800 */
[----:B------:R-:W-:-:S05]  /*14250*/  IMAD.MOV R6, RZ, RZ, -R6 ;  /* 0x000000ffff067224 */ /* 0x000fca00078e0a06 */
[----:B--2---:R-:W-:-:S13]  /*14260*/  ISETP.NE.AND P0, PT, R2, R6, PT ;  /* 0x000000060200720c */ /* 0x004fda0003f05270 */
[----:B------:R-:W-:Y:S05]  /*14270*/  @!P0 BRA `(.L_x_835) ;  /* 0x0000001400488947 */ /* 0x000fea0003800000 */
.L_x_886:
[----:B------:R-:W2:Y:S04]  /*14280*/  LDL R4, [R1+0x1c] ;  /* 0x00001c0001047983 */ /* 0x000ea80000100800 */
[----:B------:R-:W0:Y:S04]  /*14290*/  LDL.LU R3, [R1+0x8] ;  /* 0x0000080001037983 */ /* 0x000e280000300800 */
[----:B------:R-:W3:Y:S01]  /*142a0*/  LDL.LU R2, [R1+0x14] ;  /* 0x0000140001027983 */ /* 0x000ee20000300800 */
[----:B------:R-:W-:Y:S05]  /*142b0*/  YIELD ;  /* 0x0000000000007946 */ /* 0x000fea0003800000 */
[----:B------:R-:W-:Y:S01]  /*142c0*/  BSSY B1, `(.L_x_854) ;  /* 0x00000a2000017945 */ /* 0x000fe20003800000 */
[----:B--2---:R-:W-:Y:S01]  /*142d0*/  LOP3.LUT P1, RZ, R4, 0x1, RZ, 0xc0, !PT ;  /* 0x0000000104ff7812 */ /* 0x004fe2000782c0ff */
[----:B0-----:R-:W-:-:S05]  /*142e0*/  VIADD R7, R3, 0x1 ;  /* 0x0000000103077836 */ /* 0x001fca0000000000 */
[----:B------:R-:W-:-:S04]  /*142f0*/  ISETP.NE.AND P0, PT, R7, 0x2, PT ;  /* 0x000000020700780c */ /* 0x000fc80003f05270 */
[----:B------:R-:W-:Y:S02]  /*14300*/  SEL R6, RZ, 0x1, P0 ;  /* 0x00000001ff067807 */ /* 0x000fe40000000000 */
[----:B------:R-:W-:Y:S02]  /*14310*/  SEL R7, R7, RZ, P0 ;  /* 0x000000ff07077207 */ /* 0x000fe40000000000 */
[----:B---3--:R-:W-:Y:S01]  /*14320*/  LOP3.LUT R6, R2, R6, RZ, 0x3c, !PT ;  /* 0x0000000602067212 */ /* 0x008fe200078e3cff */
[----:B------:R-:W-:Y:S06]  /*14330*/  @!P1 BRA `(.L_x_855) ;  /* 0x0000000800689947 */ /* 0x000fec0003800000 */
[----:B------:R-:W-:Y:S01]  /*14340*/  ULDC.64 UR4, c[0x0][0x418] ;  /* 0x0001060000047ab9 */ /* 0x000fe20000000a00 */
[----:B------:R-:W-:Y:S01]  /*14350*/  IMAD.MOV.U32 R8, RZ, RZ, R0 ;  /* 0x000000ffff087224 */ /* 0x000fe200078e0000 */
[----:B------:R-:W-:-:S04]  /*14360*/  ISETP.NE.U32.AND P0, PT, RZ, UR4, PT ;  /* 0x00000004ff007c0c */ /* 0x000fc8000bf05070 */
[----:B------:R-:W-:-:S13]  /*14370*/  ISETP.NE.AND.EX P0, PT, RZ, UR5, PT, P0 ;  /* 0x00000005ff007c0c */ /* 0x000fda000bf05300 */
[----:B------:R-:W-:Y:S05]  /*14380*/  @!P0 BRA `(.L_x_856) ;  /* 0x0000000000508947 */ /* 0x000fea0003800000 */
[----:B-----5:R-:W2:Y:S01]  /*14390*/  LDL R9, [R1+0x20] ;  /* 0x0000200001097983 */ /* 0x020ea20000100800 */
        /* <DEDUP_REMOVED lines=19> */
.L_x_856:
[----:B0-----:R-:W2:Y:S01]  /*144d0*/  LDL R2, [R1+0x4] ;  /* 0x0000040001027983 */ /* 0x001ea20000100800 */
[----:B------:R-:W0:Y:S02]  /*144e0*/  S2R R3, SR_TID.X ;  /* 0x0000000000037919 */ /* 0x000e240000002100 */
[----:B0-----:R-:W-:Y:S01]  /*144f0*/  LOP3.LUT R4, R3, 0x7f, RZ, 0xc0, !PT ;  /* 0x0000007f03047812 */ /* 0x001fe200078ec0ff */
[----:B------:R-:W-:Y:S03]  /*14500*/  BSSY B2, `(.L_x_857) ;  /* 0x0000006000027945 */ /* 0x000fe60003800000 */
[----:B------:R-:W-:Y:S01]  /*14510*/  ISETP.NE.AND P1, PT, R4, RZ, PT ;  /* 0x000000ff0400720c */ /* 0x000fe20003f25270 */
[----:B--2---:R-:W-:Y:S01]  /*14520*/  IMAD R3, R7, 0x8, R2 ;  /* 0x0000000807037824 */ /* 0x004fe200078e0202 */
[----:B------:R-:W-:-:S04]  /*14530*/  SHF.L.U32 R2, R6, 0x1f, RZ ;  /* 0x0000001f06027819 */ /* 0x000fc800000006ff */
[----:B------:R-:W0:Y:S02]  /*14540*/  SYNCS.PHASECHK.TRANS64.TRYWAIT P0, [R3+URZ+0x22840], R2 ;  /* 0x02284002030075a7 */ /* 0x000e24000800017f */
[----:B0-----:R-:W-:Y:S05]  /*14550*/  @!P0 BRA `(.L_x_858) ;  /* 0x0000003c006c8947 */ /* 0x001fea0003800000 */
.L_x_987:
[----:B------:R-:W-:Y:S05]  /*14560*/  BSYNC B2 ;  /* 0x0000000000027941 */ /* 0x000fea0003800000 */
.L_x_857:
        /* <DEDUP_REMOVED lines=9> */
.L_x_860:
[----:B------:R-:W-:Y:S05]  /*14600*/  BSYNC B2 ;  /* 0x0000000000027941 */ /* 0x000fea0003800000 */
.L_x_859:
        /* <DEDUP_REMOVED lines=10> */
[----:B---3--:R-:W-:Y:S01]  /*146b0*/  IMAD R4, R8, 0x60, R4 ;  /* 0x0000006008047824 */ /* 0x008fe200078e0204 */
[----:B------:R-:W-:Y:S01]  /*146c0*/  IADD3 R8, R3, 0x22830, RZ ;  /* 0x0002283003087810 */ /* 0x000fe20007ffe0ff */
[----:B------:R-:W-:-:S09]  /*146d0*/  VIADD R5, R5, 0x1c400 ;  /* 0x0001c40005057836 */ /* 0x000fd20000000000 */
.L_x_861:
[----:B-----5:R-:W2:Y:S01]  /*146e0*/  LDL R9, [R1] ;  /* 0x0000000001097983 */ /* 0x020ea20000100800 */
        /* <DEDUP_REMOVED lines=13> */
.L_x_988:
[----:B------:R-:W-:Y:S05]  /*147c0*/  BSYNC B2 ;  /* 0x0000000000027941 */ /* 0x000fea0003800000 */
.L_x_862:
        /* <DEDUP_REMOVED lines=11> */
.L_x_865:
[----:B------:R-:W-:Y:S05]  /*14880*/  BSYNC B2 ;  /* 0x0000000000027941 */ /* 0x000fea0003800000 */
.L_x_864:
        /* <DEDUP_REMOVED lines=10> */
.L_x_866:
        /* <DEDUP_REMOVED lines=16> */
.L_x_867:
        /* <DEDUP_REMOVED lines=16> */
.L_x_868:
        /* <DEDUP_REMOVED lines=16> */
.L_x_869:
        /* <DEDUP_REMOVED lines=11> */
.L_x_855:
[----:B------:R-:W-:Y:S05]  /*14ce0*/  BSYNC B1 ;  /* 0x0000000000017941 */ /* 0x000fea0003800000 */
.L_x_854:
[----:B------:R-:W2:Y:S01]  /*14cf0*/  LDL R5, [R1+0x1c] ;  /* 0x00001c0001057983 */ /* 0x000ea20000100800 */
[----:B------:R-:W-:Y:S01]  /*14d00*/  VIADD R7, R7, 0x1 ;  /* 0x0000000107077836 */ /* 0x000fe20000000000 */
[----:B------:R-:W-:Y:S04]  /*14d10*/  BSSY B1, `(.L_x_870) ;  /* 0x00000a5000017945 */ /* 0x000fe80003800000 */
[----:B------:R-:W-:-:S04]  /*14d20*/  ISETP.NE.AND P0, PT, R7, 0x2, PT ;  /* 0x000000020700780c */ /* 0x000fc80003f05270 */
[----:B------:R-:W-:Y:S02]  /*14d30*/  SEL R2, RZ, 0x1, P0 ;  /* 0x00000001ff027807 */ /* 0x000fe40000000000 */
[----:B-----5:R-:W-:Y:S02]  /*14d40*/  SEL R9, R7, RZ, P0 ;  /* 0x000000ff07097207 */ /* 0x020fe40000000000 */
[----:B------:R-:W-:-:S05]  /*14d50*/  LOP3.LUT R8, R6, R2, RZ, 0x3c, !PT ;  /* 0x0000000206087212 */ /* 0x000fca00078e3cff */
[----:B------:R0:W-:Y:S04]  /*14d60*/  STL [R1+0x14], R8 ;  /* 0x0000140801007387 */ /* 0x0001e80000100800 */
[----:B------:R0:W-:Y:S01]  /*14d70*/  STL [R1+0x8], R9 ;  /* 0x0000080901007387 */ /* 0x0001e20000100800 */
[----:B--2---:R-:W-:-:S13]  /*14d80*/  LOP3.LUT P2, RZ, R5, 0x1, RZ, 0xc0, !PT ;  /* 0x0000000105ff7812 */ /* 0x004fda000784c0ff */
        /* <DEDUP_REMOVED lines=26> */
.L_x_872:
        /* <DEDUP_REMOVED lines=9> */
.L_x_989:
[----:B------:R-:W-:Y:S05]  /*14fc0*/  BSYNC B2 ;  /* 0x0000000000027941 */ /* 0x000fea0003800000 */
.L_x_873:
[----:B------:R-:W-:Y:S04]  /*14fd0*/  BSSY B2, `(.L_x_875) ;  /* 0x0000009000027945 */ /* 0x000fe80003800000 */
[----:B------:R-:W-:Y:S05]  /*14fe0*/  @P1 BRA `(.L_x_876) ;  /* 0x00000000001c1947 */ /* 0x000fea0003800000 */
[----:B------:R-:W1:Y:S02]  /*14ff0*/  S2R R4, SR_TID.X ;  /* 0x0000000000047919 */ /* 0x000e640000002100 */
[----:B-1----:R-:W-:Y:S02]  /*15000*/  LOP3.LUT R5, R4, 0x1f, RZ, 0xc0, !PT ;  /* 0x0000001f04057812 */ /* 0x002fe400078ec0ff */
[----:B------:R-:W-:Y:S02]  /*15010*/  MOV R4, 0x3000 ;  /* 0x0000300000047802 */ /* 0x000fe40000000f00 */
[----:B------:R-:W-:Y:S02]  /*15020*/  ISETP.NE.AND P0, PT, R5, RZ, PT ;  /* 0x000000ff0500720c */ /* 0x000fe40003f05270 */
[----:B------:R1:W-:Y:S11]  /*15030*/  SYNCS.ARRIVE.TRANS64 RZ, [R3+URZ+0x22830], R4 ;  /* 0x0228300403ff79a7 */ /* 0x0003f6000800003f */
[----:B-1----:R-:W-:Y:S05]  /*15040*/  @!P0 BRA `(.L_x_876) ;  /* 0x0000000000048947 */ /* 0x002fea0003800000 */
[----:B------:R-:W-:Y:S01]  /*15050*/  BPT.TRAP 0x1 ;  /* 0x000000040000795c */ /* 0x000fe20000300000 */
.L_x_876:
[----:B------:R-:W-:Y:S05]  /*15060*/  BSYNC B2 ;  /* 0x0000000000027941 */ /* 0x000fea0003800000 */
.L_x_875:
        /* <DEDUP_REMOVED lines=14> */
.L_x_877:
        /* <DEDUP_REMOVED lines=14> */
.L_x_990:
[----:B------:R-:W-:Y:S05]  /*15230*/  BSYNC B2 ;  /* 0x0000000000027941 */ /* 0x000fea0003800000 */
.L_x_878:
        /* <DEDUP_REMOVED lines=11> */
.L_x_881:
[----:B------:R-:W-:Y:S05]  /*152f0*/  BSYNC B2 ;  /* 0x0000000000027941 */ /* 0x000fea0003800000 */
.L_x_880:
        /* <DEDUP_REMOVED lines=11> */
.L_x_882:
        /* <DEDUP_REMOVED lines=16> */
.L_x_883:
        /* <DEDUP_REMOVED lines=16> */
.L_x_884:
        /* <DEDUP_REMOVED lines=16> */
.L_x_885:
        /* <DEDUP_REMOVED lines=11> */
.L_x_871:
[----:B------:R-:W-:Y:S05]  /*15760*/  BSYNC B1 ;  /* 0x0000000000017941 */ /* 0x000fea0003800000 */
.L_x_870:
[C---:B------:R-:W-:Y:S01]  /*15770*/  ISETP.GT.AND P0, PT, R0.reuse, 0x1, PT ;  /* 0x000000010000780c */ /* 0x040fe20003f04270 */
[----:B------:R-:W-:-:S12]  /*15780*/  VIADD R0, R0, 0xfffffffe ;  /* 0xfffffffe00007836 */ /* 0x000fd80000000000 */
[----:B------:R-:W-:Y:S05]  /*15790*/  @P0 BRA `(.L_x_886) ;  /* 0xffffffe800b80947 */ /* 0x000fea000383ffff */
.L_x_835:
[----:B------:R-:W-:Y:S05]  /*157a0*/  BSYNC B0 ;  /* 0x0000000000007941 */ /* 0x000fea0003800000 */
.L_x_834:
[----:B------:R-:W2:Y:S04]  /*157b0*/  LDL.LU R4, [R1+0x8] ;  /* 0x0000080001047983 */ /* 0x000ea80000300800 */
[----:B------:R-:W3:Y:S01]  /*157c0*/  LDL.LU R3, [R1+0x14] ;  /* 0x0000140001037983 */ /* 0x000ee20000300800 */
[----:B------:R-:W4:Y:S01]  /*157d0*/  S2R R2, SR_TID.X ;  /* 0x0000000000027919 */ /* 0x000f220000002100 */
[----:B------:R-:W-:Y:S01]  /*157e0*/  BSSY B0, `(.L_x_887) ;  /* 0x0000015000007945 */ /* 0x000fe20003800000 */
[----:B----4-:R-:W-:-:S04]  /*157f0*/  LOP3.LUT R2, R2, 0x7f, RZ, 0xc0, !PT ;  /* 0x0000007f02027812 */ /* 0x010fc800078ec0ff */
[----:B------:R-:W-:Y:S01]  /*15800*/  ISETP.NE.AND P1, PT, R2, RZ, PT ;  /* 0x000000ff0200720c */ /* 0x000fe20003f25270 */
[----:B--2---:R-:W-:-:S05]  /*15810*/  VIADD R0, R4, 0x1 ;  /* 0x0000000104007836 */ /* 0x004fca0000000000 */
[----:B------:R-:W-:-:S04]  /*15820*/  ISETP.NE.AND P0, PT, R0, 0x2, PT ;  /* 0x000000020000780c */ /* 0x000fc80003f05270 */
[----:B------:R-:W-:-:S04]  /*15830*/  SEL R2, RZ, 0x1, P0 ;  /* 0x00000001ff027807 */ /* 0x000fc80000000000 */
[----:B---3--:R-:W-:-:S05]  /*15840*/  LOP3.LUT R3, R3, R2, RZ, 0x3c, !PT ;  /* 0x0000000203037212 */ /* 0x008fca00078e3cff */
[----:B------:R2:W-:Y:S01]  /*15850*/  STL [R1+0x14], R3 ;  /* 0x0000140301007387 */ /* 0x0005e20000100800 */
[----:B------:R-:W-:Y:S05]  /*15860*/  @P1 BRA `(.L_x_888) ;  /* 0x0000000000301947 */ /* 0x000fea0003800000 */
[----:B--2---:R-:W2:Y:S01]  /*15870*/  S2R R3, SR_LANEID ;  /* 0x0000000000037919 */ /* 0x004ea20000000000 */
[----:B------:R-:W-:Y:S02]  /*15880*/  VOTEU.ANY UR4, UPT, PT ;  /* 0x0000000000047886 */ /* 0x000fe400038e0100 */
[----:B------:R-:W2:Y:S08]  /*15890*/  FLO.U32 R4, UR4 ;  /* 0x0000000400047d00 */ /* 0x000eb000080e0000 */
[----:B------:R-:W3:Y:S01]  /*158a0*/  POPC R5, UR4 ;  /* 0x0000000400057d09 */ /* 0x000ee20008000000 */
[----:B--2---:R-:W-:-:S02]  /*158b0*/  ISETP.EQ.U32.AND P1, PT, R4, R3, PT ;  /* 0x000000030400720c */ /* 0x004fc40003f22070 */
[----:B------:R-:W3:Y:S11]  /*158c0*/  LDC.64 R2, c[0x0][0xc60] ;  /* 0x00031800ff027b82 */ /* 0x000ef60000000a00 */
[----:B---3--:R-:W2:Y:S01]  /*158d0*/  @P1 ATOMG.E.ADD.STRONG.GPU PT, R3, desc[UR40][R2.64], R5 ;  /* 0x00000005020319a8 */ /* 0x008ea200081ee1e8 */
[----:B-1----:R-:W1:Y:S02]  /*158e0*/  S2R R6, SR_LTMASK ;  /* 0x0000000000067919 */ /* 0x002e640000003900 */
[----:B-1----:R-:W-:-:S04]  /*158f0*/  LOP3.LUT R6, R6, UR4, RZ, 0xc0, !PT ;  /* 0x0000000406067c12 */ /* 0x002fc8000f8ec0ff */
[----:B0-----:R-:W0:Y:S01]  /*15900*/  POPC R7, R6 ;  /* 0x0000000600077309 */ /* 0x001e220000000000 */
[----:B--2---:R-:W0:Y:S02]  /*15910*/  SHFL.IDX PT, R4, R3, R4, 0x1f ;  /* 0x00001f0403047589 */ /* 0x004e2400000e0000 */
[----:B0-----:R-:W-:-:S07]  /*15920*/  IADD3 R16, R4, UR36, R7 ;  /* 0x0000002404107c10 */ /* 0x001fce000fffe007 */
.L_x_888:
[----:B------:R-:W-:Y:S05]  /*15930*/  BSYNC B0 ;  /* 0x0000000000007941 */ /* 0x000fea0003800000 */
.L_x_887:
[----:B------:R-:W-:-:S05]  /*15940*/  SEL R0, R0, RZ, P0 ;  /* 0x000000ff00007207 */ /* 0x000fca0000000000 */
[----:B------:R3:W-:Y:S02]  /*15950*/  STL [R1+0x8], R0 ;  /* 0x0000080001007387 */ /* 0x0007e40000100800 */
.L_x_806:
[----:B------:R-:W-:Y:S05]  /*15960*/  BSYNC B7 ;  /* 0x0000000000077941 */ /* 0x000fea0003800000 */
.L_x_804:
[----:B---3--:R-:W3:Y:S02]  /*15970*/  LDL R0, [R1+0x1c] ;  /* 0x00001c0001007983 */ /* 0x008ee40000100800 */
[----:B---3--:R-:W-:-:S13]  /*15980*/  LOP3.LUT P0, RZ, R0, 0x2, RZ, 0xc0, !PT ;  /* 0x0000000200ff7812 */ /* 0x008fda000780c0ff */
[----:B------:R-:W-:Y:S05]  /*15990*/  @!P0 BRA `(.L_x_889) ;  /* 0x0000000000288947 */ /* 0x000fea0003800000 */
[----:B------:R-:W-:Y:S05]  /*159a0*/  WARPSYNC.ALL ;  /* 0x0000000000007948 */ /* 0x000fea0003800000 */
[----:B------:R-:W3:Y:S08]  /*159b0*/  S2UR UR5, SR_CgaCtaId ;  /* 0x00000000000579c3 */ /* 0x000ef00000008800 */
[----:B------:R-:W-:Y:S06]  /*159c0*/  BAR.SYNC.DEFER_BLOCKING 0x5, 0x180 ;  /* 0x0146000000007b1d */ /* 0x000fec0000010000 */
[----:B------:R-:W-:-:S02]  /*159d0*/  UMOV UR4, 0x400 ;  /* 0x0000040000047882 */ /* 0x000fc40000000000 */
[----:B---3--:R-:W-:-:S06]  /*159e0*/  ULEA UR4, UR5, UR4, 0x18 ;  /* 0x0000000405047291 */ /* 0x008fcc000f8ec03f */
[----:B------:R-:W-:-:S05]  /*159f0*/  IMAD.U32 R0, RZ, RZ, UR4 ;  /* 0x00000004ff007e24 */ /* 0x000fca000f8e00ff */
[----:B------:R3:W4:Y:S04]  /*15a00*/  LDS.128 R16, [R0+0x228d0] ;  /* 0x0228d00000107984 */ /* 0x0007280000000c00 */
[----:B------:R3:W-:Y:S01]  /*15a10*/  STL [R1+0x4], R0 ;  /* 0x0000040001007387 */ /* 0x0007e20000100800 */
[----:B------:R-:W-:Y:S06]  /*15a20*/  BAR.ARV 0x4, 0x180 ;  /* 0x0106000000007b1d */ /* 0x000fec0000002000 */
[----:B------:R-:W-:Y:S05]  /*15a30*/  BRA `(.L_x_890) ;  /* 0x0000000800487947 */ /* 0x000fea0003800000 */
.L_x_889:
[----:B------:R-:W0:Y:S01]  /*15a40*/  S2R R0, SR_TID.X ;  /* 0x0000000000007919 */ /* 0x000e220000002100 */
[----:B------:R-:W-:Y:S01]  /*15a50*/  UMOV UR4, 0xffffffff ;  /* 0xffffffff00047882 */ /* 0x000fe20000000000 */
[----:B01----:R-:W-:-:S04]  /*15a60*/  LOP3.LUT R7, R0, 0x1f, RZ, 0xc0, !PT ;  /* 0x0000001f00077812 */ /* 0x003fc800078ec0ff */
[----:B------:R-:W-:Y:S01]  /*15a70*/  ISETP.NE.AND P0, PT, R7, 0x1f, PT ;  /* 0x0000001f0700780c */ /* 0x000fe20003f05270 */
[----:B------:R-:W-:-:S12]  /*15a80*/  BRA.DIV UR4, `(.L_x_891) ;  /* 0x0000002a04707947 */ /* 0x000fd8000b800000 */
[----:B------:R-:W-:Y:S01]  /*15a90*/  IADD3 R5, R19, R7, RZ ;  /* 0x0000000713057210 */ /* 0x000fe20007ffe0ff */
[----:B------:R-:W-:-:S03]  /*15aa0*/  ULDC UR4, c[0x0][0xc3c] ;  /* 0x00030f0000047ab9 */ /* 0x000fc60000000800 */
[----:B------:R-:W-:-:S13]  /*15ab0*/  ISETP.GE.OR P1, PT, R5, UR4, !P0 ;  /* 0x0000000405007c0c */ /* 0x000fda000c726670 */
[----:B--2---:R-:W0:Y:S02]  /*15ac0*/  @!P1 LDC.64 R2, c[0x0][0xc80] ;  /* 0x00032000ff029b82 */ /* 0x004e240000000a00 */
[----:B0-----:R-:W-:-:S06]  /*15ad0*/  @!P1 IMAD.WIDE R2, R5, 0x4, R2 ;  /* 0x0000000405029825 */ /* 0x001fcc00078e0202 */
[----:B------:R0:W2:Y:S01]  /*15ae0*/  @!P1 LDG.E R3, desc[UR40][R2.64] ;  /* 0x0000002802039981 */ /* 0x0000a2000c1e1900 */
[C---:B------:R-:W-:Y:S02]  /*15af0*/  ISETP.GE.U32.AND P2, PT, R7.reuse, 0x2, PT ;  /* 0x000000020700780c */ /* 0x040fe40003f46070 */
[C---:B------:R-:W-:Y:S01]  /*15b00*/  ISETP.GE.U32.AND P3, PT, R7.reuse, 0x4, PT ;  /* 0x000000040700780c */ /* 0x040fe20003f66070 */
[----:B------:R-:W-:Y:S01]  /*15b10*/  SHFL.IDX PT, R4, R16, 0x1, 0x1f ;  /* 0x00201f0010047f89 */ /* 0x000fe200000e0000 */
[C---:B------:R-:W-:Y:S02]  /*15b20*/  ISETP.GE.U32.AND P4, PT, R7.reuse, 0x8, PT ;  /* 0x000000080700780c */ /* 0x040fe40003f86070 */
[C---:B------:R-:W-:Y:S01]  /*15b30*/  ISETP.GE.U32.AND P5, PT, R7.reuse, 0x10, PT ;  /* 0x000000100700780c */ /* 0x040fe20003fa6070 */
[----:B0-----:R-:W-:Y:S02]  /*15b40*/  IMAD.MOV.U32 R2, RZ, RZ, RZ ;  /* 0x000000ffff027224 */ /* 0x001fe400078e00ff */
[----:B--2---:R-:W-:Y:S01]  /*15b50*/  @!P1 IMAD.MOV.U32 R2, RZ, RZ, R3 ;  /* 0x000000ffff029224 */ /* 0x004fe200078e0003 */
[----:B------:R-:W-:-:S04]  /*15b60*/  ISETP.NE.AND P1, PT, R7, RZ, PT ;  /* 0x000000ff0700720c */ /* 0x000fc80003f25270 */
        /* <DEDUP_REMOVED lines=14> */
[----:B------:R-:W-:Y:S02]  /*15c50*/  IMAD.IADD R3, R3, 0x1, R0 ;  /* 0x0000000103037824 */ /* 0x000fe400078e0200 */
[----:B------:R0:W1:Y:S04]  /*15c60*/  SHFL.IDX PT, R0, R16, RZ, 0x1f ;  /* 0x00001fff10007589 */ /* 0x00006800000e0000 */
[----:B------:R0:W2:Y:S02]  /*15c70*/  SHFL.IDX PT, R6, R3, 0x1f, 0x1f ;  /* 0x03e01f0003067f89 */ /* 0x0000a400000e0000 */
.L_x_1000:
[----:B------:R-:W-:Y:S02]  /*15c80*/  ULDC UR4, c[0x0][0xc38] ;  /* 0x00030e0000047ab9 */ /* 0x000fe40000000800 */
[----:B0-----:R-:W-:-:S04]  /*15c90*/  IMAD.U32 R16, RZ, RZ, UR4 ;  /* 0x00000004ff107e24 */ /* 0x001fc8000f8e00ff */
[----:B--2---:R-:W-:-:S04]  /*15ca0*/  IMAD R6, R6, R16, RZ ;  /* 0x0000001006067224 */ /* 0x004fc800078e02ff */
[----:B------:R-:W-:-:S05]  /*15cb0*/  IMAD.IADD R4, R4, 0x1, R6 ;  /* 0x0000000104047824 */ /* 0x000fca00078e0206 */
[----:B-1----:R-:W-:-:S13]  /*15cc0*/  ISETP.GT.AND P6, PT, R4, R0, PT ;  /* 0x000000000400720c */ /* 0x002fda0003fc4270 */
[----:B------:R-:W-:Y:S05]  /*15cd0*/  @P6 BRA `(.L_x_892) ;  /* 0x00000000009c6947 */ /* 0x000fea0003800000 */
.L_x_897:
[----:B0-----:R-:W0:Y:S01]  /*15ce0*/  LDC R2, c[0x0][0xc3c] ;  /* 0x00030f00ff027b82 */ /* 0x001e220000000800 */
[----:B------:R-:W-:-:S05]  /*15cf0*/  VIADD R19, R19, 0x1f ;  /* 0x0000001f13137836 */ /* 0x000fca0000000000 */
[----:B0-----:R-:W-:-:S13]  /*15d00*/  ISETP.GE.AND P6, PT, R19, R2, PT ;  /* 0x000000021300720c */ /* 0x001fda0003fc6270 */
[----:B------:R-:W-:Y:S05]  /*15d10*/  @P6 BRA `(.L_x_893) ;  /* 0x0000000400446947 */ /* 0x000fea0003800000 */
[----:B------:R-:W0:Y:S01]  /*15d20*/  S2R R3, SR_TID.X ;  /* 0x0000000000037919 */ /* 0x000e220000002100 */
[----:B------:R-:W-:Y:S01]  /*15d30*/  BSSY B0, `(.L_x_894) ;  /* 0x0000009000007945 */ /* 0x000fe20003800000 */
[----:B0-----:R-:W-:-:S05]  /*15d40*/  LOP3.LUT R3, R3, 0x1f, RZ, 0xc0, !PT ;  /* 0x0000001f03037812 */ /* 0x001fca00078ec0ff */
[----:B------:R-:W-:-:S05]  /*15d50*/  IMAD.IADD R5, R19, 0x1, R3 ;  /* 0x0000000113057824 */ /* 0x000fca00078e0203 */
[----:B------:R-:W-:Y:S01]  /*15d60*/  ISETP.GE.OR P6, PT, R5, R2, !P0 ;  /* 0x000000020500720c */ /* 0x000fe200047c6670 */
[----:B------:R-:W-:-:S12]  /*15d70*/  IMAD.MOV.U32 R2, RZ, RZ, RZ ;  /* 0x000000ffff027224 */ /* 0x000fd800078e00ff */
[----:B------:R-:W-:Y:S05]  /*15d80*/  @P6 BRA `(.L_x_895) ;  /* 0x00000000000c6947 */ /* 0x000fea0003800000 */
[----:B------:R-:W0:Y:S02]  /*15d90*/  LDC.64 R2, c[0x0][0xc80] ;  /* 0x00032000ff027b82 */ /* 0x000e240000000a00 */
[----:B0-----:R-:W-:-:S06]  /*15da0*/  IMAD.WIDE R2, R5, 0x4, R2 ;  /* 0x0000000405027825 */ /* 0x001fcc00078e0202 */
[----:B------:R0:W5:Y:S02]  /*15db0*/  LDG.E R2, desc[UR40][R2.64] ;  /* 0x0000002802027981 */ /* 0x000164000c1e1900 */
.L_x_895:
[----:B------:R-:W-:Y:S05]  /*15dc0*/  BSYNC B0 ;  /* 0x0000000000007941 */ /* 0x000fea0003800000 */
.L_x_894:
[----:B------:R-:W-:-:S03]  /*15dd0*/  UMOV UR4, 0xffffffff ;  /* 0xffffffff00047882 */ /* 0x000fc60000000000 */
[----:B------:R-:W-:Y:S05]  /*15de0*/  BRA.DIV UR4, `(.L_x_896) ;  /* 0x0000002a04d47947 */ /* 0x000fea000b800000 */
[----:B-----5:R-:W0:Y:S02]  /*15df0*/  SHFL.UP PT, R14, R2, 0x1, RZ ;  /* 0x04200000020e7989 */ /* 0x020e2400000e00ff */
[----:B0-----:R-:W-:-:S05]  /*15e00*/  SEL R3, R14, RZ, P1 ;  /* 0x000000ff0e037207 */ /* 0x001fca0000800000 */
[----:B------:R-:W-:-:S05]  /*15e10*/  IMAD.IADD R3, R2, 0x1, R3 ;  /* 0x0000000102037824 */ /* 0x000fca00078e0203 */
[----:B------:R-:W0:Y:S02]  /*15e20*/  SHFL.UP PT, R5, R3, 0x2, RZ ;  /* 0x0440000003057989 */ /* 0x000e2400000e00ff */
[----:B0-----:R-:W-:-:S05]  /*15e30*/  SEL R5, R5, RZ, P2 ;  /* 0x000000ff05057207 */ /* 0x001fca0001000000 */
[----:B------:R-:W-:-:S05]  /*15e40*/  IMAD.IADD R3, R3, 0x1, R5 ;  /* 0x0000000103037824 */ /* 0x000fca00078e0205 */
[----:B------:R-:W0:Y:S02]  /*15e50*/  SHFL.UP PT, R5, R3, 0x4, RZ ;  /* 0x0480000003057989 */ /* 0x000e2400000e00ff */
[----:B0-----:R-:W-:-:S04]  /*15e60*/  SEL R5, R5, RZ, P3 ;  /* 0x000000ff05057207 */ /* 0x001fc80001800000 */
[----:B------:R-:W-:-:S05]  /*15e70*/  IADD3 R3, R3, R5, RZ ;  /* 0x0000000503037210 */ /* 0x000fca0007ffe0ff */
[----:B------:R-:W0:Y:S02]  /*15e80*/  SHFL.UP PT, R5, R3, 0x8, RZ ;  /* 0x0500000003057989 */ /* 0x000e2400000e00ff */
[----:B0-----:R-:W-:-:S05]  /*15e90*/  SEL R5, R5, RZ, P4 ;  /* 0x000000ff05057207 */ /* 0x001fca0002000000 */
[----:B------:R-:W-:-:S05]  /*15ea0*/  IMAD.IADD R3, R3, 0x1, R5 ;  /* 0x0000000103037824 */ /* 0x000fca00078e0205 */
[----:B------:R-:W0:Y:S02]  /*15eb0*/  SHFL.UP PT, R5, R3, 0x10, RZ ;  /* 0x0600000003057989 */ /* 0x000e2400000e00ff */
[----:B0-----:R-:W-:-:S05]  /*15ec0*/  SEL R5, R5, RZ, P5 ;  /* 0x000000ff05057207 */ /* 0x001fca0002800000 */
[----:B------:R-:W-:-:S05]  /*15ed0*/  IMAD.IADD R3, R3, 0x1, R5 ;  /* 0x0000000103037824 */ /* 0x000fca00078e0205 */
[----:B------:R0:W1:Y:S02]  /*15ee0*/  SHFL.IDX PT, R6, R3, 0x1f, 0x1f ;  /* 0x03e01f0003067f89 */ /* 0x00006400000e0000 */
.L_x_1008:
[----:B------:R-:W-:Y:S02]  /*15ef0*/  ULDC UR4, c[0x0][0xc38] ;  /* 0x00030e0000047ab9 */ /* 0x000fe40000000800 */
[----:B------:R-:W-:-:S04]  /*15f00*/  IMAD.U32 R16, RZ, RZ, UR4 ;  /* 0x00000004ff107e24 */ /* 0x000fc8000f8e00ff */
[----:B-1----:R-:W-:-:S04]  /*15f10*/  IMAD R6, R6, R16, RZ ;  /* 0x0000001006067224 */ /* 0x002fc800078e02ff */
[----:B------:R-:W-:-:S05]  /*15f20*/  IMAD.IADD R4, R6, 0x1, R4 ;  /* 0x0000000106047824 */ /* 0x000fca00078e0204 */
[----:B------:R-:W-:-:S13]  /*15f30*/  ISETP.GT.AND P6, PT, R4, R0, PT ;  /* 0x000000000400720c */ /* 0x000fda0003fc4270 */
[----:B------:R-:W-:Y:S05]  /*15f40*/  @!P6 BRA `(.L_x_897) ;  /* 0xfffffffc0064e947 */ /* 0x000fea000383ffff */
.L_x_892:
[----:B------:R-:W-:Y:S01]  /*15f50*/  IMAD.IADD R6, R4, 0x1, -R6 ;  /* 0x0000000104067824 */ /* 0x000fe200078e0a06 */
[----:B------:R-:W-:-:S03]  /*15f60*/  UMOV UR4, 0xffffffff ;  /* 0xffffffff00047882 */ /* 0x000fc60000000000 */
[----:B------:R-:W-:-:S05]  /*15f70*/  IMAD R4, R3, R16, R6 ;  /* 0x0000001003047224 */ /* 0x000fca00078e0206 */
[----:B------:R-:W-:Y:S01]  /*15f80*/  ISETP.GT.AND P6, PT, R4, R0, PT ;  /* 0x000000000400720c */ /* 0x000fe20003fc4270 */
[----:B------:R-:W-:-:S12]  /*15f90*/  BRA.DIV UR4, `(.L_x_898) ;  /* 0x0000002e043c7947 */ /* 0x000fd8000b800000 */
[----:B------:R-:W-:-:S04]  /*15fa0*/  VOTE.ANY R5, PT, !P6 ;  /* 0x0000000000057806 */ /* 0x000fc800070e0100 */
[----:B------:R-:W1:Y:S02]  /*15fb0*/  POPC R4, R5 ;  /* 0x0000000500047309 */ /* 0x000e640000000000 */
[----:B-1----:R1:W2:Y:S02]  /*15fc0*/  SHFL.IDX PT, R17, R2, R4, 0x1f ;  /* 0x00001f0402117589 */ /* 0x0022a400000e0000 */
.L_x_1012:
[----:B------:R-:W-:Y:S01]  /*15fd0*/  ISETP.NE.AND P0, PT, R5, RZ, PT ;  /* 0x000000ff0500720c */ /* 0x000fe20003f05270 */
[----:B-1----:R-:W-:-:S12]  /*15fe0*/  IMAD.MOV.U32 R2, RZ, RZ, RZ ;  /* 0x000000ffff027224 */ /* 0x002fd800078e00ff */
[----:B------:R-:W-:Y:S05]  /*15ff0*/  @!P0 BRA `(.L_x_899) ;  /* 0x0000000000108947 */ /* 0x000fea0003800000 */
[----:B------:R-:W-:Y:S01]  /*16000*/  UMOV UR4, 0xffffffff ;  /* 0xffffffff00047882 */ /* 0x000fe20000000000 */
[----:B------:R-:W-:Y:S02]  /*16010*/  VIADD R12, R4, 0xffffffff ;  /* 0xffffffff040c7836 */ /* 0x000fe40000000000 */
[----:B------:R-:W-:Y:S05]  /*16020*/  BRA.DIV UR4, `(.L_x_900) ;  /* 0x0000002e04607947 */ /* 0x000fea000b800000 */
[----:B------:R1:W3:Y:S02]  /*16030*/  SHFL.IDX PT, R2, R3, R12, 0x1f ;  /* 0x00001f0c03027589 */ /* 0x0002e400000e0000 */
.L_x_899:
[----:B--2---:R-:W-:Y:S01]  /*16040*/  IABS R5, R17 ;  /* 0x0000001100057213 */ /* 0x004fe20000000000 */
[----:B---3--:R-:W-:Y:S02]  /*16050*/  IMAD R16, R2, R16, R6 ;  /* 0x0000001002107224 */ /* 0x008fe400078e0206 */
[----:B------:R-:W-:Y:S01]  /*16060*/  IMAD.IADD R19, R4, 0x1, R19 ;  /* 0x0000000104137824 */ /* 0x000fe200078e0213 */
[----:B------:R-:W2:Y:S01]  /*16070*/  I2F.RP R2, R5 ;  /* 0x0000000500027306 */ /* 0x000ea20000209400 */
[----:B------:R-:W-:-:S07]  /*16080*/  IMAD.IADD R0, R0, 0x1, -R16 ;  /* 0x0000000100007824 */ /* 0x000fce00078e0a10 */
[----:B--2---:R-:W2:Y:S02]  /*16090*/  MUFU.RCP R2, R2 ;  /* 0x0000000200027308 */ /* 0x004ea40000001000 */
[----:B--2---:R-:W-:-:S06]  /*160a0*/  VIADD R2, R2, 0xffffffe ;  /* 0x0ffffffe02027836 */ /* 0x004fcc0000000000 */
[----:B01----:R-:W0:Y:S02]  /*160b0*/  F2I.FTZ.U32.TRUNC.NTZ R3, R2 ;  /* 0x0000000200037305 */ /* 0x003e24000021f000 */
[----:B0-----:R-:W-:-:S04]  /*160c0*/  IMAD.MOV R2, RZ, RZ, -R3 ;  /* 0x000000ffff027224 */ /* 0x001fc800078e0a03 */
[----:B------:R-:W-:Y:S02]  /*160d0*/  IMAD R6, R2, R5, RZ ;  /* 0x0000000502067224 */ /* 0x000fe400078e02ff */
[----:B------:R-:W-:-:S04]  /*160e0*/  IMAD.MOV.U32 R2, RZ, RZ, RZ ;  /* 0x000000ffff027224 */ /* 0x000fc800078e00ff */
[----:B------:R-:W-:Y:S01]  /*160f0*/  IMAD.HI.U32 R2, R3, R6, R2 ;  /* 0x0000000603027227 */ /* 0x000fe200078e0002 */
[----:B------:R-:W-:Y:S02]  /*16100*/  IABS R6, R17 ;  /* 0x0000001100067213 */ /* 0x000fe40000000000 */
[----:B------:R-:W-:-:S03]  /*16110*/  IABS R3, R0 ;  /* 0x0000000000037213 */ /* 0x000fc60000000000 */
[----:B------:R-:W-:Y:S02]  /*16120*/  IMAD.MOV R6, RZ, RZ, -R6 ;  /* 0x000000ffff067224 */ /* 0x000fe400078e0a06 */
        /* <DEDUP_REMOVED lines=9> */
[----:B------:R-:W-:-:S06]  /*161c0*/  @P0 IADD3 R2, R2, 0x1, RZ ;  /* 0x0000000102020810 */ /* 0x000fcc0007ffe0ff */
[----:B------:R-:W-:Y:S01]  /*161d0*/  @!P2 IMAD.MOV R2, RZ, RZ, -R2 ;  /* 0x000000ffff02a224 */ /* 0x000fe200078e0a02 */
[----:B------:R-:W-:-:S05]  /*161e0*/  @!P1 LOP3.LUT R2, RZ, R17, RZ, 0x33, !PT ;  /* 0x00000011ff029212 */ /* 0x000fca00078e33ff */
[--C-:B------:R-:W-:Y:S02]  /*161f0*/  IMAD.MOV R3, RZ, RZ, -R2.reuse ;  /* 0x000000ffff037224 */ /* 0x100fe400078e0a02 */
[----:B------:R-:W-:Y:S02]  /*16200*/  IMAD.MOV.U32 R18, RZ, RZ, R2 ;  /* 0x000000ffff127224 */ /* 0x000fe400078e0002 */
[----:B------:R-:W-:Y:S01]  /*16210*/  IMAD R17, R17, R3, R0 ;  /* 0x0000000311117224 */ /* 0x000fe200078e0200 */
[----:B------:R-:W-:Y:S06]  /*16220*/  BRA `(.L_x_901) ;  /* 0x00000000001c7947 */ /* 0x000fec0003800000 */
.L_x_893:
[----:B------:R-:W-:Y:S01]  /*16230*/  UMOV UR4, URZ ;  /* 0x0000003f00047c82 */ /* 0x000fe20008000000 */
[----:B------:R-:W-:Y:S01]  /*16240*/  UMOV UR5, URZ ;  /* 0x0000003f00057c82 */ /* 0x000fe20008000000 */
[----:B------:R-:W-:Y:S01]  /*16250*/  ULDC UR6, c[0x0][0xc3c] ;  /* 0x00030f0000067ab9 */ /* 0x000fe20000000800 */
[----:B------:R-:W-:Y:S02]  /*16260*/  IMAD.MOV.U32 R16, RZ, RZ, R0 ;  /* 0x000000ffff107224 */ /* 0x000fe400078e0000 */
[----:B------:R-:W-:Y:S02]  /*16270*/  IMAD.U32 R17, RZ, RZ, UR4 ;  /* 0x00000004ff117e24 */ /* 0x000fe4000f8e00ff */
[----:B------:R-:W-:Y:S02]  /*16280*/  IMAD.U32 R18, RZ, RZ, UR5 ;  /* 0x00000005ff127e24 */ /* 0x000fe4000f8e00ff */
[----:B------:R-:W-:-:S07]  /*16290*/  IMAD.U32 R19, RZ, RZ, UR6 ;  /* 0x00000006ff137e24 */ /* 0x000fce000f8e00ff */
.L_x_901:
[----:B------:R0:W2:Y:S01]  /*162a0*/  LDL R3, [R1+0x4] ;  /* 0x0000040001037983 */ /* 0x0000a20000100800 */
[----:B------:R-:W1:Y:S01]  /*162b0*/  S2R R0, SR_TID.X ;  /* 0x0000000000007919 */ /* 0x000e620000002100 */
[----:B------:R-:W-:Y:S05]  /*162c0*/  WARPSYNC.ALL ;  /* 0x0000000000007948 */ /* 0x000fea0003800000 */
[----:B-1----:R-:W-:Y:S01]  /*162d0*/  LOP3.LUT R0, R0, 0x1f, RZ, 0xc0, !PT ;  /* 0x0000001f00007812 */ /* 0x002fe200078ec0ff */
[----:B------:R-:W-:Y:S03]  /*162e0*/  BAR.SYNC.DEFER_BLOCKING 0x4, 0x180 ;  /* 0x0106000000007b1d */ /* 0x000fe60000010000 */
[----:B------:R-:W-:-:S13]  /*162f0*/  ISETP.NE.AND P0, PT, R0, RZ, PT ;  /* 0x000000ff0000720c */ /* 0x000fda0003f05270 */
[----:B------:R-:W2:Y:S01]  /*16300*/  @!P0 S2R R0, SR_CgaCtaId ;  /* 0x0000000000008919 */ /* 0x000ea20000008800 */
[----:B------:R-:W-:-:S04]  /*16310*/  @!P0 MOV R2, 0x400 ;  /* 0x0000040000028802 */ /* 0x000fc80000000f00 */
[----:B--2---:R-:W-:-:S05]  /*16320*/  @!P0 LEA R3, R0, R2, 0x18 ;  /* 0x0000000200038211 */ /* 0x004fca00078ec0ff */
[----:B------:R0:W-:Y:S04]  /*16330*/  @!P0 STS.128 [R3+0x228d0], R16 ;  /* 0x0228d01003008388 */ /* 0x0001e80000000c00 */
[----:B------:R0:W-:Y:S01]  /*16340*/  @!P0 STL [R1+0x4], R3 ;  /* 0x0000040301008387 */ /* 0x0001e20000100800 */
[----:B------:R-:W-:Y:S06]  /*16350*/  BAR.ARV 0x5, 0x180 ;  /* 0x0146000000007b1d */ /* 0x000fec0000002000 */
.L_x_890:
[----:B------:R-:W-:Y:S02]  /*16360*/  ULDC UR4, c[0x0][0xc3c] ;  /* 0x00030f0000047ab9 */ /* 0x000fe40000000800 */
[----:B----4-:R-:W-:-:S13]  /*16370*/  ISETP.GE.AND P0, PT, R19, UR4, PT ;  /* 0x0000000413007c0c */ /* 0x010fda000bf06270 */
[----:B------:R-:W-:Y:S05]  /*16380*/  @!P0 BRA `(.L_x_902) ;  /* 0xffffff9800748947 */ /* 0x000fea000383ffff */
[----:B------:R-:W-:Y:S05]  /*16390*/  BSYNC B8 ;  /* 0x0000000000087941 */ /* 0x000fea0003800000 */
.L_x_762:
[----:B---3--:R-:W3:Y:S01]  /*163a0*/  LDL.LU R0, [R1+0x3c] ;  /* 0x00003c0001007983 */ /* 0x008ee20000300800 */
[----:B------:R-:W-:Y:S01]  /*163b0*/  BSSY B0, `(.L_x_903) ;  /* 0x000000b000007945 */ /* 0x000fe20003800000 */
[----:B------:R-:W4:Y:S01]  /*163c0*/  S2R R5, SR_CgaCtaId ;  /* 0x0000000000057919 */ /* 0x000f220000008800 */
[----:B---3--:R-:W-:-:S05]  /*163d0*/  VIADD R0, R0, 0x1 ;  /* 0x0000000100007836 */ /* 0x008fca0000000000 */
[----:B0-----:R-:W-:-:S04]  /*163e0*/  LEA.HI R2, R0, R0, RZ, 0x1 ;  /* 0x0000000000027211 */ /* 0x001fc800078f08ff */
[----:B--2---:R-:W-:-:S05]  /*163f0*/  LOP3.LUT R3, R2, 0xfffffffe, RZ, 0xc0, !PT ;  /* 0xfffffffe02037812 */ /* 0x004fca00078ec0ff */
[----:B------:R-:W-:Y:S01]  /*16400*/  IMAD.IADD R3, R0, 0x1, -R3 ;  /* 0x0000000100037824 */ /* 0x000fe200078e0a03 */
[----:B------:R-:W-:-:S04]  /*16410*/  MOV R0, 0x400 ;  /* 0x0000040000007802 */ /* 0x000fc80000000f00 */
[----:B----4-:R-:W-:Y:S02]  /*16420*/  LEA R0, R5, R0, 0x18 ;  /* 0x0000000005007211 */ /* 0x010fe400078ec0ff */
[----:B------:R-:W-:-:S04]  /*16430*/  SHF.L.U32 R3, R3, 0x1f, RZ ;  /* 0x0000001f03037819 */ /* 0x000fc800000006ff */
[----:B------:R-:W0:Y:S02]  /*16440*/  SYNCS.PHASECHK.TRANS64.TRYWAIT P0, [R0+URZ+0x22820], R3 ;  /* 0x02282003000075a7 */ /* 0x000e24000800017f */
[----:B0-----:R-:W-:Y:S05]  /*16450*/  @!P0 BRA `(.L_x_904) ;  /* 0x00000028007c8947 */ /* 0x001fea0003800000 */
.L_x_1015:
[----:B------:R-:W-:Y:S05]  /*16460*/  BSYNC B0 ;  /* 0x0000000000007941 */ /* 0x000fea0003800000 */
.L_x_903:
[----:B------:R-:W-:-:S03]  /*16470*/  UMOV UR4, 0xffffffff ;  /* 0xffffffff00047882 */ /* 0x000fc60000000000 */
[----:B------:R-:W-:Y:S05]  /*16480*/  BRA.DIV UR4, `(.L_x_905) ;  /* 0x0000002a04847947 */ /* 0x000fea000b800000 */
[----:B------:R-:W2:Y:S02]  /*16490*/  S2R R2, SR_TID.X ;  /* 0x0000000000027919 */ /* 0x000ea40000002100 */
[----:B--2---:R-:W-:-:S04]  /*164a0*/  SHF.R.U32.HI R2, RZ, 0x5, R2 ;  /* 0x00000005ff027819 */ /* 0x004fc80000011602 */
[----:B------:R-:W-:-:S05]  /*164b0*/  LOP3.LUT R2, R2, 0x3, RZ, 0xc0, !PT ;  /* 0x0000000302027812 */ /* 0x000fca00078ec0ff */
[----:B------:R2:W3:Y:S02]  /*164c0*/  SHFL.IDX PT, R14, R2, RZ, 0x1f ;  /* 0x00001fff020e7589 */ /* 0x0004e400000e0000 */
.L_x_1018:
[----:B---3--:R-:W-:-:S13]  /*164d0*/  ISETP.NE.AND P0, PT, R14, RZ, PT ;  /* 0x000000ff0e00720c */ /* 0x008fda0003f05270 */
[----:B------:R-:W-:Y:S05]  /*164e0*/  @P0 BRA `(.L_x_619) ;  /* 0x0000000000940947 */ /* 0x000fea0003800000 */
[----:B------:R-:W-:-:S03]  /*164f0*/  UMOV UR4, 0xffffffff ;  /* 0xffffffff00047882 */ /* 0x000fc60000000000 */
[----:B------:R-:W-:Y:S05]  /*16500*/  BRA.DIV UR4, `(.L_x_906) ;  /* 0x0000002a04987947 */ /* 0x000fea000b800000 */
[----:B------:R-:W-:-:S13]  /*16510*/  ELECT P6, URZ, PT ;  /* 0x00000000003f782f */ /* 0x000fda00038c0000 */
.L_x_1021:
[----:B------:R-:W-:Y:S05]  /*16520*/  @!P6 BRA `(.L_x_619) ;  /* 0x000000000084e947 */ /* 0x000fea0003800000 */
[----:B--2---:R-:W2:Y:S02]  /*16530*/  LDL.LU R2, [R1+0x60] ;  /* 0x0000600001027983 */ /* 0x004ea40000300800 */
[----:B--2---:R-:W-:-:S04]  /*16540*/  LOP3.LUT R2, R2, 0x2, RZ, 0xfc, !PT ;  /* 0x0000000202027812 */ /* 0x004fc800078efcff */
[----:B------:R-:W-:-:S13]  /*16550*/  ISETP.NE.AND P2, PT, R2, 0x3, PT ;  /* 0x000000030200780c */ /* 0x000fda0003f45270 */
[----:B------:R-:W-:Y:S05]  /*16560*/  @!P2 BRA `(.L_x_907) ;  /* 0x000000000004a947 */ /* 0x000fea0003800000 */
[----:B------:R-:W-:Y:S01]  /*16570*/  BPT.TRAP 0x1 ;  /* 0x000000040000795c */ /* 0x000fe20000300000 */
.L_x_907:
[----:B0-----:R-:W2:Y:S04]  /*16580*/  LDL R3, [R1+0x8] ;  /* 0x0000080001037983 */ /* 0x001ea80000100800 */
[----:B-1----:R-:W3:Y:S01]  /*16590*/  LDL.LU R7, [R1+0x14] ;  /* 0x0000140001077983 */ /* 0x002ee20000300800 */
        /* <DEDUP_REMOVED lines=12> */
.L_x_1022:
[----:B------:R-:W1:Y:S02]  /*16660*/  SYNCS.PHASECHK.TRANS64.TRYWAIT P0, [R7+URZ], R2 ;  /* 0x00000002070075a7 */ /* 0x000e64000800017f */
[----:B-1----:R-:W-:Y:S05]  /*16670*/  @!P0 BRA `(.L_x_909) ;  /* 0x0000002800708947 */ /* 0x002fea0003800000 */
.L_x_1023:
[----:B------:R-:W-:Y:S05]  /*16680*/  @!P2 BRA `(.L_x_910) ;  /* 0x000000000004a947 */ /* 0x000fea0003800000 */
[----:B------:R-:W-:Y:S01]  /*16690*/  BPT.TRAP 0x1 ;  /* 0x000000040000795c */ /* 0x000fe20000300000 */
.L_x_910:
[----:B------:R-:W2:Y:S01]  /*166a0*/  LDL.LU R4, [R1+0x8] ;  /* 0x0000080001047983 */ /* 0x000ea20000300800 */
[----:B------:R-:W-:-:S05]  /*166b0*/  IADD3 R0, R0, 0x22860, RZ ;  /* 0x0002286000007810 */ /* 0x000fca0007ffe0ff */
[----:B--2---:R-:W-:-:S04]  /*166c0*/  IMAD R4, R4, 0x8, R0 ;  /* 0x0000000804047824 */ /* 0x004fc800078e0200 */
[----:B------:R-:W2:Y:S02]  /*166d0*/  SYNCS.PHASECHK.TRANS64.TRYWAIT P0, [R4+URZ], R5 ;  /* 0x00000005040075a7 */ /* 0x000ea4000800017f */
[----:B--2---:R-:W-:Y:S05]  /*166e0*/  @!P0 BRA `(.L_x_911) ;  /* 0x0000002800688947 */ /* 0x004fea0003800000 */
.L_x_1024:
[----:B------:R-:W-:-:S07]  /*166f0*/  IMAD R3, R3, 0x8, R0 ;  /* 0x0000000803037824 */ /* 0x000fce00078e0200 */
.L_x_912:
[----:B---3--:R3:W4:Y:S02]  /*16700*/  SYNCS.PHASECHK.TRANS64.TRYWAIT P0, [R3+URZ], R2 ;  /* 0x00000002030075a7 */ /* 0x008724000800017f */
[----:B----4-:R-:W-:Y:S05]  /*16710*/  @!P0 NANOSLEEP.SYNCS 0x989680 ;  /* 0x009896800000895d */ /* 0x010fea0003900000 */
[----:B------:R-:W4:Y:S02]  /*16720*/  @!P0 SYNCS.PHASECHK.TRANS64 P0, [R3+URZ], R2 ;  /* 0x00000002030085a7 */ /* 0x000f24000800007f */
[----:B----4-:R-:W-:Y:S05]  /*16730*/  @!P0 BRA `(.L_x_912) ;  /* 0xfffffffc00f08947 */ /* 0x010fea000383ffff */
.L_x_619:
[----:B------:R-:W-:Y:S05]  /*16740*/  BSYNC B9 ;  /* 0x0000000000097941 */ /* 0x000fea0003800000 */
.L_x_616:
[----:B------:R-:W-:Y:S05]  /*16750*/  EXIT ;  /* 0x000000000000794d */ /* 0x000fea0003800000 */
.L_x_637:
[----:B0-----:R0:W1:Y:S02]  /*16760*/  SYNCS.PHASECHK.TRANS64.TRYWAIT P6, [R97+URZ+0x22890], R108 ;  /* 0x0228906c610075a7 */ /* 0x00106400080c017f */
[----:B-1----:R-:W-:Y:S05]  /*16770*/  @!P6 NANOSLEEP.SYNCS 0x989680 ;  /* 0x009896800000e95d */ /* 0x002fea0003900000 */
[----:B------:R-:W1:Y:S02]  /*16780*/  @!P6 SYNCS.PHASECHK.TRANS64 P6, [R97+URZ+0x22890], R108 ;  /* 0x0228906c6100e5a7 */ /* 0x000e6400080c007f */
[----:B-1----:R-:W-:Y:S05]  /*16790*/  @!P6 BRA `(.L_x_637) ;  /* 0xfffffffc00f0e947 */ /* 0x002fea000383ffff */
[----:B------:R-:W-:Y:S05]  /*167a0*/  BRA `(.L_x_913) ;  /* 0xfffffec000e87947 */ /* 0x000fea000383ffff */
.L_x_655:
[----:B0-----:R0:W1:Y:S02]  /*167b0*/  SYNCS.PHASECHK.TRANS64.TRYWAIT P5, [R97+URZ+0x22890], R108 ;  /* 0x0228906c610075a7 */ /* 0x00106400080a017f */
[----:B-1----:R-:W-:Y:S05]  /*167c0*/  @!P5 NANOSLEEP.SYNCS 0x989680 ;  /* 0x009896800000d95d */ /* 0x002fea0003900000 */
[----:B------:R-:W1:Y:S02]  /*167d0*/  @!P5 SYNCS.PHASECHK.TRANS64 P5, [R97+URZ+0x22890], R108 ;  /* 0x0228906c6100d5a7 */ /* 0x000e6400080a007f */
[----:B-1----:R-:W-:Y:S05]  /*167e0*/  @!P5 BRA `(.L_x_655) ;  /* 0xfffffffc00f0d947 */ /* 0x002fea000383ffff */
[----:B------:R-:W-:Y:S05]  /*167f0*/  BRA `(.L_x_914) ;  /* 0xfffffed400307947 */ /* 0x000fea000383ffff */
.L_x_664:
[----:B0-----:R0:W1:Y:S02]  /*16800*/  SYNCS.PHASECHK.TRANS64.TRYWAIT P4, [R97+URZ+0x22890], R108 ;  /* 0x0228906c610075a7 */ /* 0x001064000808017f */
[----:B-1----:R-:W-:Y:S05]  /*16810*/  @!P4 NANOSLEEP.SYNCS 0x989680 ;  /* 0x009896800000c95d */ /* 0x002fea0003900000 */
[----:B------:R-:W1:Y:S02]  /*16820*/  @!P4 SYNCS.PHASECHK.TRANS64 P4, [R97+URZ+0x22890], R108 ;  /* 0x0228906c6100c5a7 */ /* 0x000e64000808007f */
[----:B-1----:R-:W-:Y:S05]  /*16830*/  @!P4 BRA `(.L_x_664) ;  /* 0xfffffffc00f0c947 */ /* 0x002fea000383ffff */
[----:B------:R-:W-:Y:S05]  /*16840*/  BRA `(.L_x_915) ;  /* 0xfffffee400207947 */ /* 0x000fea000383ffff */
.L_x_670:
[----:B-1----:R1:W2:Y:S02]  /*16850*/  SYNCS.PHASECHK.TRANS64.TRYWAIT P3, [R97+URZ+0x228b0], R108 ;  /* 0x0228b06c610075a7 */ /* 0x0022a4000806017f */
[----:B--2---:R-:W-:Y:S05]  /*16860*/  @!P3 NANOSLEEP.SYNCS 0x989680 ;  /* 0x009896800000b95d */ /* 0x004fea0003900000 */
[----:B------:R-:W2:Y:S02]  /*16870*/  @!P3 SYNCS.PHASECHK.TRANS64 P3, [R97+URZ+0x228b0], R108 ;  /* 0x0228b06c6100b5a7 */ /* 0x000ea4000806007f */
[----:B--2---:R-:W-:Y:S05]  /*16880*/  @!P3 BRA `(.L_x_670) ;  /* 0xfffffffc00f0b947 */ /* 0x004fea000383ffff */
[----:B------:R-:W-:Y:S05]  /*16890*/  BRA `(.L_x_916) ;  /* 0xfffffee400b07947 */ /* 0x000fea000383ffff */
.L_x_678:
[----:B------:R-:W-:Y:S01]  /*168a0*/  BSSY B0, `(.L_x_917) ;  /* 0x0000008000007945 */ /* 0x000fe20003800000 */
[----:B------:R-:W-:Y:S02]  /*168b0*/  IMAD.MOV.U32 R13, RZ, RZ, R234 ;  /* 0x000000ffff0d7224 */ /* 0x000fe400078e00ea */
[----:B------:R-:W-:Y:S02]  /*168c0*/  IMAD.MOV.U32 R12, RZ, RZ, RZ ;  /* 0x000000ffff0c7224 */ /* 0x000fe400078e00ff */
[----:B------:R-:W-:Y:S02]  /*168d0*/  IMAD.MOV.U32 R11, RZ, RZ, 0x1f ;  /* 0x0000001fff0b7424 */ /* 0x000fe400078e00ff */
[----:B------:R-:W-:-:S07]  /*168e0*/  IMAD.MOV.U32 R15, RZ, RZ, -0x1 ;  /* 0xffffffffff0f7424 */ /* 0x000fce00078e00ff */
[----:B-----5:R-:W-:Y:S05]  /*168f0*/  WARPSYNC.COLLECTIVE R15, `(.L_x_918) ;  /* 0x000000000f087348 */ /* 0x020fea0003c00000 */
[----:B------:R0:W1:Y:S02]  /*16900*/  SHFL.IDX P6, R14, R13, R12, R11 ;  /* 0x0000000c0d0e7389 */ /* 0x00006400000c000b */
[----:B01---5:R-:W-:Y:S01]  /*16910*/  ENDCOLLECTIVE ;  /* 0x000000000000791b */ /* 0x023fe20003800000 */
.L_x_918:
[----:B------:R-:W-:Y:S05]  /*16920*/  BSYNC B0 ;  /* 0x0000000000007941 */ /* 0x000fea0003800000 */
.L_x_917:
[----:B------:R-:W-:Y:S05]  /*16930*/  BRA `(.L_x_919) ;  /* 0xfffffef000547947 */ /* 0x000fea000383ffff */
.L_x_690:
[----:B------:R-:W-:Y:S01]  /*16940*/  BSSY B1, `(.L_x_920) ;  /* 0x0000008000017945 */ /* 0x000fe20003800000 */
[----:B------:R-:W-:Y:S02]  /*16950*/  IMAD.MOV.U32 R13, RZ, RZ, R25 ;  /* 0x000000ffff0d7224 */ /* 0x000fe400078e0019 */
[----:B------:R-:W-:Y:S02]  /*16960*/  IMAD.MOV.U32 R12, RZ, RZ, RZ ;  /* 0x000000ffff0c7224 */ /* 0x000fe400078e00ff */
[----:B------:R-:W-:Y:S02]  /*16970*/  IMAD.MOV.U32 R11, RZ, RZ, 0x1c1f ;  /* 0x00001c1fff0b7424 */ /* 0x000fe400078e00ff */
[----:B------:R-:W-:-:S07]  /*16980*/  IMAD.MOV.U32 R15, RZ, RZ, -0x1 ;  /* 0xffffffffff0f7424 */ /* 0x000fce00078e00ff */
[----:B0-----:R-:W-:Y:S05]  /*16990*/  WARPSYNC.COLLECTIVE R15, `(.L_x_921) ;  /* 0x000000000f087348 */ /* 0x001fea0003c00000 */
[----:B------:R1:W2:Y:S02]  /*169a0*/  SHFL.IDX P6, R14, R13, R12, R11 ;  /* 0x0000000c0d0e7389 */ /* 0x0002a400000c000b */
[----:B012---:R-:W-:Y:S01]  /*169b0*/  ENDCOLLECTIVE ;  /* 0x000000000000791b */ /* 0x007fe20003800000 */
.L_x_921:
[----:B------:R-:W-:Y:S05]  /*169c0*/  BSYNC B1 ;  /* 0x0000000000017941 */ /* 0x000fea0003800000 */
.L_x_920:
[----:B------:R-:W-:Y:S01]  /*169d0*/  IMAD.MOV.U32 R13, RZ, RZ, R24 ;  /* 0x000000ffff0d7224 */ /* 0x000fe200078e0018 */
[----:B------:R-:W-:Y:S01]  /*169e0*/  MOV R15, 0xffffffff ;  /* 0xffffffff000f7802 */ /* 0x000fe20000000f00 */
[----:B------:R-:W-:Y:S02]  /*169f0*/  IMAD.MOV.U32 R12, RZ, RZ, RZ ;  /* 0x000000ffff0c7224 */ /* 0x000fe400078e00ff */
[----:B------:R-:W-:Y:S02]  /*16a00*/  IMAD.MOV.U32 R11, RZ, RZ, 0x1c1f ;  /* 0x00001c1fff0b7424 */ /* 0x000fe400078e00ff */
[----:B------:R-:W-:-:S07]  /*16a10*/  IMAD.MOV.U32 R0, RZ, RZ, R14 ;  /* 0x000000ffff007224 */ /* 0x000fce00078e000e */
[----:B------:R-:W-:Y:S05]  /*16a20*/  WARPSYNC.COLLECTIVE R15, `(.L_x_922) ;  /* 0x000000000f087348 */ /* 0x000fea0003c00000 */
[----:B------:R0:W1:Y:S02]  /*16a30*/  SHFL.IDX P6, R14, R13, R12, R11 ;  /* 0x0000000c0d0e7389 */ /* 0x00006400000c000b */
[----:B01----:R-:W-:Y:S01]  /*16a40*/  ENDCOLLECTIVE ;  /* 0x000000000000791b */ /* 0x003fe20003800000 */
.L_x_922:
[----:B------:R-:W-:Y:S02]  /*16a50*/  IMAD.MOV.U32 R13, RZ, RZ, R27 ;  /* 0x000000ffff0d7224 */ /* 0x000fe400078e001b */
[----:B------:R-:W-:-:S07]  /*16a60*/  IMAD.MOV.U32 R3, RZ, RZ, R14 ;  /* 0x000000ffff037224 */ /* 0x000fce00078e000e */
[----:B------:R-:W-:Y:S05]  /*16a70*/  WARPSYNC.COLLECTIVE R15, `(.L_x_923) ;  /* 0x000000000f087348 */ /* 0x000fea0003c00000 */
[----:B------:R0:W1:Y:S02]  /*16a80*/  SHFL.IDX P6, R14, R13, R12, R11 ;  /* 0x0000000c0d0e7389 */ /* 0x00006400000c000b */
[----:B01----:R-:W-:Y:S01]  /*16a90*/  ENDCOLLECTIVE ;  /* 0x000000000000791b */ /* 0x003fe20003800000 */
.L_x_923:
[----:B------:R-:W-:Y:S02]  /*16aa0*/  IMAD.MOV.U32 R13, RZ, RZ, R26 ;  /* 0x000000ffff0d7224 */ /* 0x000fe400078e001a */
[----:B------:R-:W-:-:S07]  /*16ab0*/  IMAD.MOV.U32 R4, RZ, RZ, R14 ;  /* 0x000000ffff047224 */ /* 0x000fce00078e000e */
[----:B------:R-:W-:Y:S05]  /*16ac0*/  WARPSYNC.COLLECTIVE R15, `(.L_x_924) ;  /* 0x000000000f087348 */ /* 0x000fea0003c00000 */
[----:B------:R0:W1:Y:S02]  /*16ad0*/  SHFL.IDX P6, R14, R13, R12, R11 ;  /* 0x0000000c0d0e7389 */ /* 0x00006400000c000b */
[----:B01----:R-:W-:Y:S01]  /*16ae0*/  ENDCOLLECTIVE ;  /* 0x000000000000791b */ /* 0x003fe20003800000 */
.L_x_924:
[----:B------:R-:W-:Y:S05]  /*16af0*/  BRA `(.L_x_925) ;  /* 0xfffffef400587947 */ /* 0x000fea000383ffff */
.L_x_694:
[----:B0-----:R0:W1:Y:S02]  /*16b00*/  SYNCS.PHASECHK.TRANS64.TRYWAIT P0, [R18+URZ+0x22800], R15 ;  /* 0x0228000f120075a7 */ /* 0x001064000800017f */
[----:B-1----:R-:W-:Y:S05]  /*16b10*/  @!P0 NANOSLEEP.SYNCS 0x989680 ;  /* 0x009896800000895d */ /* 0x002fea0003900000 */
[----:B------:R-:W1:Y:S02]  /*16b20*/  @!P0 SYNCS.PHASECHK.TRANS64 P0, [R18+URZ+0x22800], R15 ;  /* 0x0228000f120085a7 */ /* 0x000e64000800007f */
[----:B-1----:R-:W-:Y:S05]  /*16b30*/  @!P0 BRA `(.L_x_694) ;  /* 0xfffffffc00f08947 */ /* 0x002fea000383ffff */
[----:B------:R-:W-:Y:S05]  /*16b40*/  BRA `(.L_x_926) ;  /* 0xfffffef8006c7947 */ /* 0x000fea000383ffff */
.L_x_702:
        /* <DEDUP_REMOVED lines=8> */
.L_x_928:
[----:B------:R-:W-:Y:S05]  /*16bd0*/  BSYNC B1 ;  /* 0x0000000000017941 */ /* 0x000fea0003800000 */
.L_x_927:
[----:B------:R-:W-:Y:S02]  /*16be0*/  IMAD.MOV.U32 R13, RZ, RZ, R24 ;  /* 0x000000ffff0d7224 */ /* 0x000fe400078e0018 */
[----:B------:R-:W-:Y:S02]  /*16bf0*/  IMAD.MOV.U32 R12, RZ, RZ, RZ ;  /* 0x000000ffff0c7224 */ /* 0x000fe400078e00ff */
[----:B------:R-:W-:Y:S02]  /*16c00*/  IMAD.MOV.U32 R11, RZ, RZ, 0x1c1f ;  /* 0x00001c1fff0b7424 */ /* 0x000fe400078e00ff */
[----:B------:R-:W-:Y:S02]  /*16c10*/  IMAD.MOV.U32 R15, RZ, RZ, -0x1 ;  /* 0xffffffffff0f7424 */ /* 0x000fe400078e00ff */
[----:B------:R-:W-:-:S07]  /*16c20*/  IMAD.MOV.U32 R0, RZ, RZ, R14 ;  /* 0x000000ffff007224 */ /* 0x000fce00078e000e */
[----:B------:R-:W-:Y:S05]  /*16c30*/  WARPSYNC.COLLECTIVE R15, `(.L_x_929) ;  /* 0x000000000f087348 */ /* 0x000fea0003c00000 */
[----:B------:R0:W1:Y:S02]  /*16c40*/  SHFL.IDX P6, R14, R13, R12, R11 ;  /* 0x0000000c0d0e7389 */ /* 0x00006400000c000b */
[----:B01----:R-:W-:Y:S01]  /*16c50*/  ENDCOLLECTIVE ;  /* 0x000000000000791b */ /* 0x003fe20003800000 */
.L_x_929:
[----:B------:R-:W-:Y:S01]  /*16c60*/  MOV R13, R27 ;  /* 0x0000001b000d7202 */ /* 0x000fe20000000f00 */
[----:B------:R-:W-:-:S07]  /*16c70*/  IMAD.MOV.U32 R3, RZ, RZ, R14 ;  /* 0x000000ffff037224 */ /* 0x000fce00078e000e */
[----:B------:R-:W-:Y:S05]  /*16c80*/  WARPSYNC.COLLECTIVE R15, `(.L_x_930) ;  /* 0x000000000f087348 */ /* 0x000fea0003c00000 */
[----:B------:R0:W1:Y:S02]  /*16c90*/  SHFL.IDX P6, R14, R13, R12, R11 ;  /* 0x0000000c0d0e7389 */ /* 0x00006400000c000b */
[----:B01----:R-:W-:Y:S01]  /*16ca0*/  ENDCOLLECTIVE ;  /* 0x000000000000791b */ /* 0x003fe20003800000 */
.L_x_930:
[----:B------:R-:W-:Y:S02]  /*16cb0*/  IMAD.MOV.U32 R13, RZ, RZ, R26 ;  /* 0x000000ffff0d7224 */ /* 0x000fe400078e001a */
[----:B------:R-:W-:-:S07]  /*16cc0*/  IMAD.MOV.U32 R4, RZ, RZ, R14 ;  /* 0x000000ffff047224 */ /* 0x000fce00078e000e */
[----:B------:R-:W-:Y:S05]  /*16cd0*/  WARPSYNC.COLLECTIVE R15, `(.L_x_931) ;  /* 0x000000000f087348 */ /* 0x000fea0003c00000 */
[----:B------:R0:W1:Y:S02]  /*16ce0*/  SHFL.IDX P6, R14, R13, R12, R11 ;  /* 0x0000000c0d0e7389 */ /* 0x00006400000c000b */
[----:B01----:R-:W-:Y:S01]  /*16cf0*/  ENDCOLLECTIVE ;  /* 0x000000000000791b */ /* 0x003fe20003800000 */
.L_x_931:
[----:B------:R-:W-:Y:S05]  /*16d00*/  BRA `(.L_x_932) ;  /* 0xffffff0000cc7947 */ /* 0x000fea000383ffff */
.L_x_706:
[----:B0-----:R0:W1:Y:S02]  /*16d10*/  SYNCS.PHASECHK.TRANS64.TRYWAIT P1, [R18+URZ+0x22800], R13 ;  /* 0x0228000d120075a7 */ /* 0x001064000802017f */
[----:B-1----:R-:W-:Y:S05]  /*16d20*/  @!P1 NANOSLEEP.SYNCS 0x989680 ;  /* 0x009896800000995d */ /* 0x002fea0003900000 */
[----:B------:R-:W1:Y:S02]  /*16d30*/  @!P1 SYNCS.PHASECHK.TRANS64 P1, [R18+URZ+0x22800], R13 ;  /* 0x0228000d120095a7 */ /* 0x000e64000802007f */
[----:B-1----:R-:W-:Y:S05]  /*16d40*/  @!P1 BRA `(.L_x_706) ;  /* 0xfffffffc00f09947 */ /* 0x002fea000383ffff */
[----:B------:R-:W-:Y:S05]  /*16d50*/  BRA `(.L_x_933) ;  /* 0xffffff0400a87947 */ /* 0x000fea000383ffff */
.L_x_712:
[----:B-1----:R1:W3:Y:S02]  /*16d60*/  SYNCS.PHASECHK.TRANS64.TRYWAIT P1, [R20+URZ+0x22830], R15 ;  /* 0x0228300f140075a7 */ /* 0x0022e4000802017f */
[----:B---3--:R-:W-:Y:S05]  /*16d70*/  @!P1 NANOSLEEP.SYNCS 0x989680 ;  /* 0x009896800000995d */ /* 0x008fea0003900000 */
[----:B------:R-:W3:Y:S02]  /*16d80*/  @!P1 SYNCS.PHASECHK.TRANS64 P1, [R20+URZ+0x22830], R15 ;  /* 0x0228300f140095a7 */ /* 0x000ee4000802007f */
[----:B---3--:R-:W-:Y:S05]  /*16d90*/  @!P1 BRA `(.L_x_712) ;  /* 0xfffffffc00f09947 */ /* 0x008fea000383ffff */
[----:B------:R-:W-:Y:S05]  /*16da0*/  BRA `(.L_x_711) ;  /* 0xffffff1000c07947 */ /* 0x000fea000383ffff */
.L_x_717:
[----:B-1----:R1:W2:Y:S02]  /*16db0*/  SYNCS.PHASECHK.TRANS64.TRYWAIT P2, [R20+URZ+0x22850], R15 ;  /* 0x0228500f140075a7 */ /* 0x0022a4000804017f */
[----:B--2---:R-:W-:Y:S05]  /*16dc0*/  @!P2 NANOSLEEP.SYNCS 0x989680 ;  /* 0x009896800000a95d */ /* 0x004fea0003900000 */
[----:B------:R-:W2:Y:S02]  /*16dd0*/  @!P2 SYNCS.PHASECHK.TRANS64 P2, [R20+URZ+0x22850], R15 ;  /* 0x0228500f1400a5a7 */ /* 0x000ea4000804007f */
[----:B--2---:R-:W-:Y:S05]  /*16de0*/  @!P2 BRA `(.L_x_717) ;  /* 0xfffffffc00f0a947 */ /* 0x004fea000383ffff */
[----:B------:R-:W-:Y:S05]  /*16df0*/  BRA `(.L_x_716) ;  /* 0xffffff2800607947 */ /* 0x000fea000383ffff */
.L_x_722:
[----:B-1----:R1:W2:Y:S02]  /*16e00*/  SYNCS.PHASECHK.TRANS64.TRYWAIT P3, [R21+URZ+0x22830], R217 ;  /* 0x022830d9150075a7 */ /* 0x0022a4000806017f */
[----:B--2---:R-:W-:Y:S05]  /*16e10*/  @!P3 NANOSLEEP.SYNCS 0x989680 ;  /* 0x009896800000b95d */ /* 0x004fea0003900000 */
[----:B------:R-:W2:Y:S02]  /*16e20*/  @!P3 SYNCS.PHASECHK.TRANS64 P3, [R21+URZ+0x22830], R217 ;  /* 0x022830d91500b5a7 */ /* 0x000ea4000806007f */
[----:B--2---:R-:W-:Y:S05]  /*16e30*/  @!P3 BRA `(.L_x_722) ;  /* 0xfffffffc00f0b947 */ /* 0x004fea000383ffff */
[----:B------:R-:W-:Y:S05]  /*16e40*/  BRA `(.L_x_721) ;  /* 0xffffff2c00947947 */ /* 0x000fea000383ffff */
.L_x_727:
[----:B--2---:R2:W3:Y:S02]  /*16e50*/  SYNCS.PHASECHK.TRANS64.TRYWAIT P3, [R21+URZ+0x22850], R217 ;  /* 0x022850d9150075a7 */ /* 0x0044e4000806017f */
[----:B---3--:R-:W-:Y:S05]  /*16e60*/  @!P3 NANOSLEEP.SYNCS 0x989680 ;  /* 0x009896800000b95d */ /* 0x008fea0003900000 */
[----:B------:R-:W3:Y:S02]  /*16e70*/  @!P3 SYNCS.PHASECHK.TRANS64 P3, [R21+URZ+0x22850], R217 ;  /* 0x022850d91500b5a7 */ /* 0x000ee4000806007f */
[----:B---3--:R-:W-:Y:S05]  /*16e80*/  @!P3 BRA `(.L_x_727) ;  /* 0xfffffffc00f0b947 */ /* 0x008fea000383ffff */
[----:B------:R-:W-:Y:S05]  /*16e90*/  BRA `(.L_x_726) ;  /* 0xffffff4400f07947 */ /* 0x000fea000383ffff */
.L_x_742:
[----:B------:R-:W-:Y:S02]  /*16ea0*/  IMAD.MOV.U32 R13, RZ, RZ, R4 ;  /* 0x000000ffff0d7224 */ /* 0x000fe400078e0004 */
[----:B------:R-:W-:Y:S02]  /*16eb0*/  IMAD.MOV.U32 R12, RZ, RZ, RZ ;  /* 0x000000ffff0c7224 */ /* 0x000fe400078e00ff */
[----:B------:R-:W-:Y:S02]  /*16ec0*/  IMAD.MOV.U32 R11, RZ, RZ, 0x181f ;  /* 0x0000181fff0b7424 */ /* 0x000fe400078e00ff */
[----:B------:R-:W-:-:S07]  /*16ed0*/  IMAD.MOV.U32 R15, RZ, RZ, -0x1 ;  /* 0xffffffffff0f7424 */ /* 0x000fce00078e00ff */
[----:B01----:R-:W-:Y:S05]  /*16ee0*/  WARPSYNC.COLLECTIVE R15, `(.L_x_934) ;  /* 0x000000000f087348 */ /* 0x003fea0003c00000 */
[----:B------:R2:W3:Y:S02]  /*16ef0*/  SHFL.IDX P6, R14, R13, R12, R11 ;  /* 0x0000000c0d0e7389 */ /* 0x0004e400000c000b */
[----:B0123--:R-:W-:Y:S01]  /*16f00*/  ENDCOLLECTIVE ;  /* 0x000000000000791b */ /* 0x00ffe20003800000 */
.L_x_934:
[----:B------:R-:W-:Y:S02]  /*16f10*/  IMAD.MOV.U32 R13, RZ, RZ, R3 ;  /* 0x000000ffff0d7224 */ /* 0x000fe400078e0003 */
[----:B------:R-:W-:-:S07]  /*16f20*/  IMAD.MOV.U32 R0, RZ, RZ, R14 ;  /* 0x000000ffff007224 */ /* 0x000fce00078e000e */
[----:B------:R-:W-:Y:S05]  /*16f30*/  WARPSYNC.COLLECTIVE R15, `(.L_x_935) ;  /* 0x000000000f087348 */ /* 0x000fea0003c00000 */
[----:B------:R0:W1:Y:S02]  /*16f40*/  SHFL.IDX P6, R14, R13, R12, R11 ;  /* 0x0000000c0d0e7389 */ /* 0x00006400000c000b */
[----:B01----:R-:W-:Y:S01]  /*16f50*/  ENDCOLLECTIVE ;  /* 0x000000000000791b */ /* 0x003fe20003800000 */
.L_x_935:
[----:B------:R-:W-:Y:S05]  /*16f60*/  BRA `(.L_x_936) ;  /* 0xffffff7800d47947 */ /* 0x000fea000383ffff */
.L_x_745:
[----:B------:R-:W-:Y:S01]  /*16f70*/  BSSY B1, `(.L_x_937) ;  /* 0x0000008000017945 */ /* 0x000fe20003800000 */
[----:B---3--:R-:W-:Y:S02]  /*16f80*/  IMAD.MOV.U32 R13, RZ, RZ, R4 ;  /* 0x000000ffff0d7224 */ /* 0x008fe400078e0004 */
[----:B------:R-:W-:Y:S02]  /*16f90*/  IMAD.MOV.U32 R12, RZ, RZ, 0x1 ;  /* 0x00000001ff0c7424 */ /* 0x000fe400078e00ff */
[----:B------:R-:W-:Y:S02]  /*16fa0*/  IMAD.MOV.U32 R11, RZ, RZ, 0x181f ;  /* 0x0000181fff0b7424 */ /* 0x000fe400078e00ff */
[----:B------:R-:W-:-:S07]  /*16fb0*/  IMAD.MOV.U32 R15, RZ, RZ, -0x1 ;  /* 0xffffffffff0f7424 */ /* 0x000fce00078e00ff */
[----:B012-4-:R-:W-:Y:S05]  /*16fc0*/  WARPSYNC.COLLECTIVE R15, `(.L_x_938) ;  /* 0x000000000f087348 */ /* 0x017fea0003c00000 */
[----:B----4-:R3:W4:Y:S02]  /*16fd0*/  SHFL.IDX P6, R14, R13, R12, R11 ;  /* 0x0000000c0d0e7389 */ /* 0x01072400000c000b */
[----:B01234-:R-:W-:Y:S01]  /*16fe0*/  ENDCOLLECTIVE ;  /* 0x000000000000791b */ /* 0x01ffe20003800000 */
.L_x_938:
[----:B------:R-:W-:Y:S05]  /*16ff0*/  BSYNC B1 ;  /* 0x0000000000017941 */ /* 0x000fea0003800000 */
.L_x_937:
[----:B------:R-:W-:Y:S01]  /*17000*/  IMAD.MOV.U32 R13, RZ, RZ, R3 ;  /* 0x000000ffff0d7224 */ /* 0x000fe200078e0003 */
[----:B------:R-:W-:Y:S01]  /*17010*/  MOV R12, 0x1 ;  /* 0x00000001000c7802 */ /* 0x000fe20000000f00 */
[----:B------:R-:W-:Y:S02]  /*17020*/  IMAD.MOV.U32 R11, RZ, RZ, 0x181f ;  /* 0x0000181fff0b7424 */ /* 0x000fe400078e00ff */
[----:B------:R-:W-:Y:S02]  /*17030*/  IMAD.MOV.U32 R15, RZ, RZ, -0x1 ;  /* 0xffffffffff0f7424 */ /* 0x000fe400078e00ff */
[----:B------:R-:W-:-:S07]  /*17040*/  IMAD.MOV.U32 R0, RZ, RZ, R14 ;  /* 0x000000ffff007224 */ /* 0x000fce00078e000e */
[----:B------:R-:W-:Y:S05]  /*17050*/  WARPSYNC.COLLECTIVE R15, `(.L_x_939) ;  /* 0x000000000f087348 */ /* 0x000fea0003c00000 */
[----:B------:R0:W1:Y:S02]  /*17060*/  SHFL.IDX P6, R14, R13, R12, R11 ;  /* 0x0000000c0d0e7389 */ /* 0x00006400000c000b */
[----:B01----:R-:W-:Y:S01]  /*17070*/  ENDCOLLECTIVE ;  /* 0x000000000000791b */ /* 0x003fe20003800000 */
.L_x_939:
[----:B------:R-:W-:Y:S05]  /*17080*/  BRA `(.L_x_940) ;  /* 0xffffff7c00087947 */ /* 0x000fea000383ffff */
.L_x_748:
[----:B------:R-:W-:Y:S01]  /*17090*/  BSSY B1, `(.L_x_941) ;  /* 0x0000008000017945 */ /* 0x000fe20003800000 */
[----:B0-----:R-:W-:Y:S02]  /*170a0*/  IMAD.MOV.U32 R13, RZ, RZ, R4 ;  /* 0x000000ffff0d7224 */ /* 0x001fe400078e0004 */
[----:B------:R-:W-:Y:S02]  /*170b0*/  IMAD.MOV.U32 R12, RZ, RZ, 0x2 ;  /* 0x00000002ff0c7424 */ /* 0x000fe400078e00ff */
[----:B------:R-:W-:Y:S02]  /*170c0*/  IMAD.MOV.U32 R11, RZ, RZ, 0x181f ;  /* 0x0000181fff0b7424 */ /* 0x000fe400078e00ff */
[----:B------:R-:W-:-:S07]  /*170d0*/  IMAD.MOV.U32 R15, RZ, RZ, -0x1 ;  /* 0xffffffffff0f7424 */ /* 0x000fce00078e00ff */
[----:B-1234-:R-:W-:Y:S05]  /*170e0*/  WARPSYNC.COLLECTIVE R15, `(.L_x_942) ;  /* 0x000000000f087348 */ /* 0x01efea0003c00000 */
[----:B----4-:R0:W4:Y:S02]  /*170f0*/  SHFL.IDX P6, R14, R13, R12, R11 ;  /* 0x0000000c0d0e7389 */ /* 0x01012400000c000b */
[----:B01234-:R-:W-:Y:S01]  /*17100*/  ENDCOLLECTIVE ;  /* 0x000000000000791b */ /* 0x01ffe20003800000 */
.L_x_942:
[----:B------:R-:W-:Y:S05]  /*17110*/  BSYNC B1 ;  /* 0x0000000000017941 */ /* 0x000fea0003800000 */
.L_x_941:
[----:B------:R-:W-:Y:S02]  /*17120*/  IMAD.MOV.U32 R13, RZ, RZ, R3 ;  /* 0x000000ffff0d7224 */ /* 0x000fe400078e0003 */
[----:B------:R-:W-:Y:S02]  /*17130*/  IMAD.MOV.U32 R12, RZ, RZ, 0x2 ;  /* 0x00000002ff0c7424 */ /* 0x000fe400078e00ff */
[----:B------:R-:W-:Y:S02]  /*17140*/  IMAD.MOV.U32 R11, RZ, RZ, 0x181f ;  /* 0x0000181fff0b7424 */ /* 0x000fe400078e00ff */
[----:B------:R-:W-:Y:S02]  /*17150*/  IMAD.MOV.U32 R15, RZ, RZ, -0x1 ;  /* 0xffffffffff0f7424 */ /* 0x000fe400078e00ff */
[----:B------:R-:W-:-:S07]  /*17160*/  IMAD.MOV.U32 R0, RZ, RZ, R14 ;  /* 0x000000ffff007224 */ /* 0x000fce00078e000e */
[----:B------:R-:W-:Y:S05]  /*17170*/  WARPSYNC.COLLECTIVE R15, `(.L_x_943) ;  /* 0x000000000f087348 */ /* 0x000fea0003c00000 */
[----:B------:R0:W1:Y:S02]  /*17180*/  SHFL.IDX P6, R14, R13, R12, R11 ;  /* 0x0000000c0d0e7389 */ /* 0x00006400000c000b */
[----:B01----:R-:W-:Y:S01]  /*17190*/  ENDCOLLECTIVE ;  /* 0x000000000000791b */ /* 0x003fe20003800000 */
.L_x_943:
[----:B------:R-:W-:Y:S05]  /*171a0*/  BRA `(.L_x_944) ;  /* 0xffffff7c00387947 */ /* 0x000fea000383ffff */
.L_x_751:
[----:B------:R-:W-:Y:S01]  /*171b0*/  BSSY B1, `(.L_x_945) ;  /* 0x0000008000017945 */ /* 0x000fe20003800000 */
[----:B0-----:R-:W-:Y:S01]  /*171c0*/  IMAD.MOV.U32 R13, RZ, RZ, R4 ;  /* 0x000000ffff0d7224 */ /* 0x001fe200078e0004 */
[----:B------:R-:W-:Y:S01]  /*171d0*/  MOV R15, 0xffffffff ;  /* 0xffffffff000f7802 */ /* 0x000fe20000000f00 */
[----:B------:R-:W-:Y:S02]  /*171e0*/  IMAD.MOV.U32 R12, RZ, RZ, 0x3 ;  /* 0x00000003ff0c7424 */ /* 0x000fe400078e00ff */
[----:B------:R-:W-:-:S07]  /*171f0*/  IMAD.MOV.U32 R11, RZ, RZ, 0x181f ;  /* 0x0000181fff0b7424 */ /* 0x000fce00078e00ff */
[----:B-1234-:R-:W-:Y:S05]  /*17200*/  WARPSYNC.COLLECTIVE R15, `(.L_x_946) ;  /* 0x000000000f087348 */ /* 0x01efea0003c00000 */
[----:B------:R0:W0:Y:S02]  /*17210*/  SHFL.IDX P6, R14, R13, R12, R11 ;  /* 0x0000000c0d0e7389 */ /* 0x00002400000c000b */
[----:B01234-:R-:W-:Y:S01]  /*17220*/  ENDCOLLECTIVE ;  /* 0x000000000000791b */ /* 0x01ffe20003800000 */
.L_x_946:
[----:B------:R-:W-:Y:S05]  /*17230*/  BSYNC B1 ;  /* 0x0000000000017941 */ /* 0x000fea0003800000 */
.L_x_945:
        /* <DEDUP_REMOVED lines=8> */
.L_x_947:
[----:B------:R-:W-:Y:S05]  /*172c0*/  BRA `(.L_x_948) ;  /* 0xffffff7c00687947 */ /* 0x000fea000383ffff */
.L_x_768:
[----:B------:R-:W0:Y:S01]  /*172d0*/  S2R R9, SR_TID.X ;  /* 0x0000000000097919 */ /* 0x000e220000002100 */
        /* <DEDUP_REMOVED lines=10> */
.L_x_950:
[----:B------:R-:W-:Y:S05]  /*17380*/  BSYNC B1 ;  /* 0x0000000000017941 */ /* 0x000fea0003800000 */
.L_x_949:
[----:B------:R-:W-:Y:S05]  /*17390*/  BRA `(.L_x_951) ;  /* 0xffffff9000387947 */ /* 0x000fea000383ffff */
.L_x_770:
[----:B------:R-:W-:Y:S01]  /*173a0*/  BSSY B1, `(.L_x_952) ;  /* 0x0000006000017945 */ /* 0x000fe20003800000 */
[----:B------:R-:W-:-:S07]  /*173b0*/  IMAD.MOV.U32 R15, RZ, RZ, -0x1 ;  /* 0xffffffffff0f7424 */ /* 0x000fce00078e00ff */
[----:B0-----:R-:W-:Y:S05]  /*173c0*/  WARPSYNC.COLLECTIVE R15, `(.L_x_953) ;  /* 0x000000000f0c7348 */ /* 0x001fea0003c00000 */
[----:B------:R-:W-:Y:S02]  /*173d0*/  ELECT P6, UR62, PT ;  /* 0x00000000003e782f */ /* 0x000fe400038c0000 */
[----:B------:R-:W-:Y:S01]  /*173e0*/  MOV R14, UR62 ;  /* 0x0000003e000e7c02 */ /* 0x000fe20008000f00 */
[----:B0-----:R-:W-:Y:S10]  /*173f0*/  ENDCOLLECTIVE ;  /* 0x000000000000791b */ /* 0x001ff40003800000 */
.L_x_953:
[----:B------:R-:W-:Y:S05]  /*17400*/  BSYNC B1 ;  /* 0x0000000000017941 */ /* 0x000fea0003800000 */
.L_x_952:
[----:B------:R-:W-:Y:S05]  /*17410*/  BRA `(.L_x_769) ;  /* 0xffffff9000307947 */ /* 0x000fea000383ffff */
.L_x_772:
[----:B0-----:R-:W2:Y:S02]  /*17420*/  LDL R5, [R1+0x4] ;  /* 0x0000040001057983 */ /* 0x001ea40000100800 */
[----:B--2---:R0:W1:Y:S02]  /*17430*/  SYNCS.PHASECHK.TRANS64.TRYWAIT P0, [R5+URZ+0x22820], R4 ;  /* 0x02282004050075a7 */ /* 0x004064000800017f */
[----:B-1----:R-:W-:Y:S05]  /*17440*/  @!P0 NANOSLEEP.SYNCS 0x989680 ;  /* 0x009896800000895d */ /* 0x002fea0003900000 */
[----:B------:R-:W1:Y:S02]  /*17450*/  @!P0 SYNCS.PHASECHK.TRANS64 P0, [R5+URZ+0x22820], R4 ;  /* 0x02282004050085a7 */ /* 0x000e64000800007f */
[----:B-1----:R-:W-:Y:S05]  /*17460*/  @!P0 BRA `(.L_x_772) ;  /* 0xfffffffc00ec8947 */ /* 0x002fea000383ffff */
[----:B------:R-:W-:Y:S05]  /*17470*/  BRA `(.L_x_954) ;  /* 0xffffff9000407947 */ /* 0x000fea000383ffff */
.L_x_776:
[----:B0-----:R0:W1:Y:S02]  /*17480*/  SYNCS.PHASECHK.TRANS64.TRYWAIT P0, [R4+URZ+0x228a0], R9 ;  /* 0x0228a009040075a7 */ /* 0x001064000800017f */
[----:B-1----:R-:W-:Y:S05]  /*17490*/  @!P0 NANOSLEEP.SYNCS 0x989680 ;  /* 0x009896800000895d */ /* 0x002fea0003900000 */
[----:B------:R-:W1:Y:S02]  /*174a0*/  @!P0 SYNCS.PHASECHK.TRANS64 P0, [R4+URZ+0x228a0], R9 ;  /* 0x0228a009040085a7 */ /* 0x000e64000800007f */
[----:B-1----:R-:W-:Y:S05]  /*174b0*/  @!P0 BRA `(.L_x_776) ;  /* 0xfffffffc00f08947 */ /* 0x002fea000383ffff */
[----:B------:R-:W-:Y:S05]  /*174c0*/  BRA `(.L_x_955) ;  /* 0xffffff9000687947 */ /* 0x000fea000383ffff */
.L_x_781:
[----:B-1----:R1:W2:Y:S02]  /*174d0*/  SYNCS.PHASECHK.TRANS64.TRYWAIT P0, [R4+URZ+0x228c0], R9 ;  /* 0x0228c009040075a7 */ /* 0x0022a4000800017f */
[----:B--2---:R-:W-:Y:S05]  /*174e0*/  @!P0 NANOSLEEP.SYNCS 0x989680 ;  /* 0x009896800000895d */ /* 0x004fea0003900000 */
[----:B------:R-:W2:Y:S02]  /*174f0*/  @!P0 SYNCS.PHASECHK.TRANS64 P0, [R4+URZ+0x228c0], R9 ;  /* 0x0228c009040085a7 */ /* 0x000ea4000800007f */
[----:B--2---:R-:W-:Y:S05]  /*17500*/  @!P0 BRA `(.L_x_781) ;  /* 0xfffffffc00f08947 */ /* 0x004fea000383ffff */
[----:B------:R-:W-:Y:S05]  /*17510*/  BRA `(.L_x_956) ;  /* 0xffffff9000ec7947 */ /* 0x000fea000383ffff */
.L_x_791:
[----:B0-----:R0:W1:Y:S02]  /*17520*/  SYNCS.PHASECHK.TRANS64.TRYWAIT P1, [R5+URZ+0x228a0], R6 ;  /* 0x0228a006050075a7 */ /* 0x001064000802017f */
[----:B-1----:R-:W-:Y:S05]  /*17530*/  @!P1 NANOSLEEP.SYNCS 0x989680 ;  /* 0x009896800000995d */ /* 0x002fea0003900000 */
[----:B------:R-:W1:Y:S02]  /*17540*/  @!P1 SYNCS.PHASECHK.TRANS64 P1, [R5+URZ+0x228a0], R6 ;  /* 0x0228a006050095a7 */ /* 0x000e64000802007f */
[----:B-1----:R-:W-:Y:S05]  /*17550*/  @!P1 BRA `(.L_x_791) ;  /* 0xfffffffc00f09947 */ /* 0x002fea000383ffff */
[----:B------:R-:W-:Y:S05]  /*17560*/  BRA `(.L_x_957) ;  /* 0xffffff9800847947 */ /* 0x000fea000383ffff */
.L_x_796:
[----:B-1----:R1:W2:Y:S02]  /*17570*/  SYNCS.PHASECHK.TRANS64.TRYWAIT P1, [R5+URZ+0x228c0], R6 ;  /* 0x0228c006050075a7 */ /* 0x0022a4000802017f */
[----:B--2---:R-:W-:Y:S05]  /*17580*/  @!P1 NANOSLEEP.SYNCS 0x989680 ;  /* 0x009896800000995d */ /* 0x004fea0003900000 */
[----:B------:R-:W2:Y:S02]  /*17590*/  @!P1 SYNCS.PHASECHK.TRANS64 P1, [R5+URZ+0x228c0], R6 ;  /* 0x0228c006050095a7 */ /* 0x000ea4000802007f */
[----:B--2---:R-:W-:Y:S05]  /*175a0*/  @!P1 BRA `(.L_x_796) ;  /* 0xfffffffc00f09947 */ /* 0x004fea000383ffff */
[----:B------:R-:W-:Y:S05]  /*175b0*/  BRA `(.L_x_958) ;  /* 0xffffff9c00047947 */ /* 0x000fea000383ffff */
.L_x_812:
        /* <DEDUP_REMOVED lines=11> */
.L_x_960:
[----:B------:R-:W-:Y:S05]  /*17670*/  BSYNC B0 ;  /* 0x0000000000007941 */ /* 0x000fea0003800000 */
.L_x_959:
[----:B------:R-:W-:Y:S05]  /*17680*/  BRA `(.L_x_961) ;  /* 0xffffffa400f87947 */ /* 0x000fea000383ffff */
.L_x_814:
[----:B------:R-:W-:Y:S01]  /*17690*/  BSSY B0, `(.L_x_962) ;  /* 0x0000006000007945 */ /* 0x000fe20003800000 */
[----:B------:R-:W-:-:S07]  /*176a0*/  MOV R15, 0xffffffff ;  /* 0xffffffff000f7802 */ /* 0x000fce0000000f00 */
[----:B0-----:R-:W-:Y:S05]  /*176b0*/  WARPSYNC.COLLECTIVE R15, `(.L_x_963) ;  /* 0x000000000f0c7348 */ /* 0x001fea0003c00000 */
[----:B------:R-:W-:Y:S02]  /*176c0*/  ELECT P6, UR62, PT ;  /* 0x00000000003e782f */ /* 0x000fe400038c0000 */
[----:B------:R-:W-:Y:S01]  /*176d0*/  MOV R14, UR62 ;  /* 0x0000003e000e7c02 */ /* 0x000fe20008000f00 */
[----:B0-----:R-:W-:Y:S10]  /*176e0*/  ENDCOLLECTIVE ;  /* 0x000000000000791b */ /* 0x001ff40003800000 */
.L_x_963:
[----:B------:R-:W-:Y:S05]  /*176f0*/  BSYNC B0 ;  /* 0x0000000000007941 */ /* 0x000fea0003800000 */
.L_x_962:
[----:B------:R-:W-:Y:S05]  /*17700*/  BRA `(.L_x_964) ;  /* 0xffffffa800047947 */ /* 0x000fea000383ffff */
.L_x_816:
[----:B0-----:R0:W1:Y:S02]  /*17710*/  SYNCS.PHASECHK.TRANS64.TRYWAIT P0, [R0+URZ+0x22840], R2 ;  /* 0x02284002000075a7 */ /* 0x001064000800017f */
[----:B-1----:R-:W-:Y:S05]  /*17720*/  @!P0 NANOSLEEP.SYNCS 0x989680 ;  /* 0x009896800000895d */ /* 0x002fea0003900000 */
[----:B------:R-:W1:Y:S02]  /*17730*/  @!P0 SYNCS.PHASECHK.TRANS64 P0, [R0+URZ+0x22840], R2 ;  /* 0x02284002000085a7 */ /* 0x000e64000800007f */
[----:B-1----:R-:W-:Y:S05]  /*17740*/  @!P0 BRA `(.L_x_816) ;  /* 0xfffffffc00f08947 */ /* 0x002fea000383ffff */
[----:B------:R-:W-:Y:S05]  /*17750*/  BRA `(.L_x_965) ;  /* 0xffffffa800707947 */ /* 0x000fea000383ffff */
.L_x_820:
[----:B------:R-:W2:Y:S01]  /*17760*/  LDL.LU R11, [R1+0x54] ;  /* 0x00005400010b7983 */ /* 0x000ea20000300800 */
[----:B------:R-:W-:Y:S01]  /*17770*/  IMAD.MOV.U32 R13, RZ, RZ, R0 ;  /* 0x000000ffff0d7224 */ /* 0x000fe200078e0000 */
[----:B------:R-:W-:Y:S01]  /*17780*/  LOP3.LUT R8, R8, 0x7f, RZ, 0xc0, !PT ;  /* 0x0000007f08087812 */ /* 0x000fe200078ec0ff */
[----:B------:R-:W-:Y:S02]  /*17790*/  IMAD.MOV.U32 R12, RZ, RZ, RZ ;  /* 0x000000ffff0c7224 */ /* 0x000fe400078e00ff */
[----:B------:R-:W-:Y:S01]  /*177a0*/  IMAD.MOV.U32 R15, RZ, RZ, -0x1 ;  /* 0xffffffffff0f7424 */ /* 0x000fe200078e00ff */
[----:B------:R-:W-:-:S05]  /*177b0*/  SHF.R.U32.HI R5, RZ, 0x3, R8 ;  /* 0x00000003ff057819 */ /* 0x000fca0000011608 */
[----:B------:R-:W-:-:S04]  /*177c0*/  IMAD.IADD R2, R5, 0x1, R17 ;  /* 0x0000000105027824 */ /* 0x000fc800078e0211 */
[C---:B------:R-:W-:Y:S01]  /*177d0*/  VIADD R5, R2.reuse, 0x10 ;  /* 0x0000001002057836 */ /* 0x040fe20000000000 */
[----:B------:R-:W-:Y:S01]  /*177e0*/  IADD3 R8, R2, 0x60, RZ ;  /* 0x0000006002087810 */ /* 0x000fe20007ffe0ff */
[----:B--2---:R-:W-:Y:S02]  /*177f0*/  IMAD R3, R11, R7, RZ ;  /* 0x000000070b037224 */ /* 0x004fe400078e02ff */
[----:B------:R-:W-:-:S03]  /*17800*/  IMAD.MOV.U32 R11, RZ, RZ, 0x181f ;  /* 0x0000181fff0b7424 */ /* 0x000fc600078e00ff */
[----:B------:R-:W-:-:S13]  /*17810*/  ISETP.GE.AND P1, PT, R2, R3, PT ;  /* 0x000000030200720c */ /* 0x000fda0003f26270 */
[----:B-----5:R-:W-:Y:S05]  /*17820*/  WARPSYNC.COLLECTIVE R15, `(.L_x_966) ;  /* 0x000000000f087348 */ /* 0x020fea0003c00000 */
[----:B------:R0:W1:Y:S02]  /*17830*/  SHFL.IDX P6, R14, R13, R12, R11 ;  /* 0x0000000c0d0e7389 */ /* 0x00006400000c000b */
[----:B01---5:R-:W-:Y:S01]  /*17840*/  ENDCOLLECTIVE ;  /* 0x000000000000791b */ /* 0x023fe20003800000 */
.L_x_966:
[----:B------:R-:W-:Y:S02]  /*17850*/  IMAD.MOV.U32 R13, RZ, RZ, R4 ;  /* 0x000000ffff0d7224 */ /* 0x000fe400078e0004 */
[----:B------:R-:W-:-:S07]  /*17860*/  IMAD.MOV.U32 R6, RZ, RZ, R14 ;  /* 0x000000ffff067224 */ /* 0x000fce00078e000e */
[----:B------:R-:W-:Y:S05]  /*17870*/  WARPSYNC.COLLECTIVE R15, `(.L_x_967) ;  /* 0x000000000f087348 */ /* 0x000fea0003c00000 */
[----:B------:R0:W1:Y:S02]  /*17880*/  SHFL.IDX P6, R14, R13, R12, R11 ;  /* 0x0000000c0d0e7389 */ /* 0x00006400000c000b */
[----:B01----:R-:W-:Y:S01]  /*17890*/  ENDCOLLECTIVE ;  /* 0x000000000000791b */ /* 0x003fe20003800000 */
.L_x_967:
[----:B------:R-:W-:Y:S02]  /*178a0*/  IMAD.MOV.U32 R13, RZ, RZ, R0 ;  /* 0x000000ffff0d7224 */ /* 0x000fe400078e0000 */
[----:B------:R-:W-:Y:S02]  /*178b0*/  IMAD.MOV.U32 R12, RZ, RZ, 0x1 ;  /* 0x00000001ff0c7424 */ /* 0x000fe400078e00ff */
[----:B------:R-:W-:-:S07]  /*178c0*/  IMAD.MOV.U32 R7, RZ, RZ, R14 ;  /* 0x000000ffff077224 */ /* 0x000fce00078e000e */
[----:B------:R-:W-:Y:S05]  /*178d0*/  WARPSYNC.COLLECTIVE R15, `(.L_x_968) ;  /* 0x000000000f087348 */ /* 0x000fea0003c00000 */
[----:B------:R0:W1:Y:S02]  /*178e0*/  SHFL.IDX P6, R14, R13, R12, R11 ;  /* 0x0000000c0d0e7389 */ /* 0x00006400000c000b */
[----:B01----:R-:W-:Y:S01]  /*178f0*/  ENDCOLLECTIVE ;  /* 0x000000000000791b */ /* 0x003fe20003800000 */
.L_x_968:
        /* <DEDUP_REMOVED lines=15> */
.L_x_969:
[----:B------:R-:W-:Y:S02]  /*179f0*/  IMAD.MOV.U32 R13, RZ, RZ, R0 ;  /* 0x000000ffff0d7224 */ /* 0x000fe400078e0000 */
[----:B------:R-:W-:Y:S01]  /*17a00*/  IMAD.MOV.U32 R12, RZ, RZ, 0x2 ;  /* 0x00000002ff0c7424 */ /* 0x000fe200078e00ff */
[----:B------:R-:W-:-:S07]  /*17a10*/  MOV R5, R14 ;  /* 0x0000000e00057202 */ /* 0x000fce0000000f00 */
[----:B------:R-:W-:Y:S05]  /*17a20*/  WARPSYNC.COLLECTIVE R15, `(.L_x_970) ;  /* 0x000000000f087348 */ /* 0x000fea0003c00000 */
[----:B------:R0:W1:Y:S02]  /*17a30*/  SHFL.IDX P6, R14, R13, R12, R11 ;  /* 0x0000000c0d0e7389 */ /* 0x00006400000c000b */
[----:B01----:R-:W-:Y:S01]  /*17a40*/  ENDCOLLECTIVE ;  /* 0x000000000000791b */ /* 0x003fe20003800000 */
.L_x_970:
        /* <DEDUP_REMOVED lines=15> */
.L_x_971:
[----:B------:R-:W-:Y:S01]  /*17b40*/  IMAD.MOV.U32 R13, RZ, RZ, R0 ;  /* 0x000000ffff0d7224 */ /* 0x000fe200078e0000 */
[----:B------:R-:W-:Y:S01]  /*17b50*/  MOV R12, 0x3 ;  /* 0x00000003000c7802 */ /* 0x000fe20000000f00 */
[----:B------:R-:W-:-:S07]  /*17b60*/  IMAD.MOV.U32 R5, RZ, RZ, R14 ;  /* 0x000000ffff057224 */ /* 0x000fce00078e000e */
[----:B------:R-:W-:Y:S05]  /*17b70*/  WARPSYNC.COLLECTIVE R15, `(.L_x_972) ;  /* 0x000000000f087348 */ /* 0x000fea0003c00000 */
[----:B------:R0:W1:Y:S02]  /*17b80*/  SHFL.IDX P6, R14, R13, R12, R11 ;  /* 0x0000000c0d0e7389 */ /* 0x00006400000c000b */
[----:B01----:R-:W-:Y:S01]  /*17b90*/  ENDCOLLECTIVE ;  /* 0x000000000000791b */ /* 0x003fe20003800000 */
.L_x_972:
        /* <DEDUP_REMOVED lines=15> */
.L_x_973:
[----:B------:R-:W-:Y:S02]  /*17c90*/  IMAD.MOV.U32 R13, RZ, RZ, R0 ;  /* 0x000000ffff0d7224 */ /* 0x000fe400078e0000 */
[----:B------:R-:W-:Y:S02]  /*17ca0*/  IMAD.MOV.U32 R12, RZ, RZ, 0x4 ;  /* 0x00000004ff0c7424 */ /* 0x000fe400078e00ff */
[----:B------:R-:W-:-:S07]  /*17cb0*/  IMAD.MOV.U32 R5, RZ, RZ, R14 ;  /* 0x000000ffff057224 */ /* 0x000fce00078e000e */
[----:B------:R-:W-:Y:S05]  /*17cc0*/  WARPSYNC.COLLECTIVE R15, `(.L_x_974) ;  /* 0x000000000f087348 */ /* 0x000fea0003c00000 */
[----:B------:R0:W1:Y:S02]  /*17cd0*/  SHFL.IDX P6, R14, R13, R12, R11 ;  /* 0x0000000c0d0e7389 */ /* 0x00006400000c000b */
[----:B01----:R-:W-:Y:S01]  /*17ce0*/  ENDCOLLECTIVE ;  /* 0x000000000000791b */ /* 0x003fe20003800000 */
.L_x_974:
        /* <DEDUP_REMOVED lines=15> */
.L_x_975:
[----:B------:R-:W-:Y:S02]  /*17de0*/  IMAD.MOV.U32 R13, RZ, RZ, R0 ;  /* 0x000000ffff0d7224 */ /* 0x000fe400078e0000 */
[----:B------:R-:W-:Y:S02]  /*17df0*/  IMAD.MOV.U32 R12, RZ, RZ, 0x5 ;  /* 0x00000005ff0c7424 */ /* 0x000fe400078e00ff */
[----:B------:R-:W-:-:S07]  /*17e00*/  IMAD.MOV.U32 R5, RZ, RZ, R14 ;  /* 0x000000ffff057224 */ /* 0x000fce00078e000e */
[----:B------:R-:W-:Y:S05]  /*17e10*/  WARPSYNC.COLLECTIVE R15, `(.L_x_976) ;  /* 0x000000000f087348 */ /* 0x000fea0003c00000 */
[----:B------:R0:W1:Y:S02]  /*17e20*/  SHFL.IDX P6, R14, R13, R12, R11 ;  /* 0x0000000c0d0e7389 */ /* 0x00006400000c000b */
[----:B01----:R-:W-:Y:S01]  /*17e30*/  ENDCOLLECTIVE ;  /* 0x000000000000791b */ /* 0x003fe20003800000 */
.L_x_976:
[----:B------:R-:W-:-:S05]  /*17e40*/  @!P1 LEA R5, P2, R9, R5, 0x1 ;  /* 0x0000000509059211 */ /* 0x000fca00078408ff */
[----:B------:R-:W-:-:S04]  /*17e50*/  @!P1 IMAD.X R6, RZ, RZ, R6, P2 ;  /* 0x000000ffff069224 */ /* 0x000fc800010e0606 */
[----:B------:R-:W-:Y:S01]  /*17e60*/  @!P1 IMAD.MOV.U32 R7, RZ, RZ, R6 ;  /* 0x000000ffff079224 */ /* 0x000fe200078e0006 */
[----:B------:R-:W-:Y:S01]  /*17e70*/  @!P1 MOV R6, R5 ;  /* 0x0000000500069202 */ /* 0x000fe20000000f00 */
[----:B------:R-:W-:Y:S02]  /*17e80*/  IMAD.MOV.U32 R13, RZ, RZ, R4 ;  /* 0x000000ffff0d7224 */ /* 0x000fe400078e0004 */
[----:B------:R-:W-:Y:S02]  /*17e90*/  VIADD R5, R2, 0x50 ;  /* 0x0000005002057836 */ /* 0x000fe40000000000 */
[----:B------:R-:W-:Y:S01]  /*17ea0*/  @!PT LDS RZ, [RZ] ;  /* 0x00000000fffff984 */ /* 0x000fe20000000800 */
[----:B------:R-:W-:Y:S01]  /*17eb0*/  @!PT LDS RZ, [RZ] ;  /* 0x00000000fffff984 */ /* 0x000fe20000000800 */
[----:B------:R-:W-:Y:S01]  /*17ec0*/  @!PT LDS RZ, [RZ] ;  /* 0x00000000fffff984 */ /* 0x000fe20000000800 */
[----:B------:R0:W-:Y:S03]  /*17ed0*/  @!P1 LDGSTS.E.BYPASS.LTC128B.128 [R10+0x1a400], desc[UR40][R6.64], !P0 ;  /* 0x1a400000060a9fae */ /* 0x0001e6000c101d68 */
[----:B------:R-:W-:Y:S01]  /*17ee0*/  ISETP.GE.AND P1, PT, R5, R3, PT ;  /* 0x000000030500720c */ /* 0x000fe20003f26270 */
[----:B0-----:R-:W-:-:S12]  /*17ef0*/  IMAD.MOV.U32 R6, RZ, RZ, R14 ;  /* 0x000000ffff067224 */ /* 0x001fd800078e000e */
[----:B------:R-:W-:Y:S05]  /*17f00*/  WARPSYNC.COLLECTIVE R15, `(.L_x_977) ;  /* 0x000000000f087348 */ /* 0x000fea0003c00000 */
[----:B------:R0:W1:Y:S02]  /*17f10*/  SHFL.IDX P6, R14, R13, R12, R11 ;  /* 0x0000000c0d0e7389 */ /* 0x00006400000c000b */
[----:B01----:R-:W-:Y:S01]  /*17f20*/  ENDCOLLECTIVE ;  /* 0x000000000000791b */ /* 0x003fe20003800000 */
.L_x_977:
[----:B------:R-:W-:Y:S02]  /*17f30*/  IMAD.MOV.U32 R13, RZ, RZ, R0 ;  /* 0x000000ffff0d7224 */ /* 0x000fe400078e0000 */
[----:B------:R-:W-:Y:S02]  /*17f40*/  IMAD.MOV.U32 R12, RZ, RZ, 0x6 ;  /* 0x00000006ff0c7424 */ /* 0x000fe400078e00ff */
[----:B------:R-:W-:-:S07]  /*17f50*/  IMAD.MOV.U32 R5, RZ, RZ, R14 ;  /* 0x000000ffff057224 */ /* 0x000fce00078e000e */
[----:B------:R-:W-:Y:S05]  /*17f60*/  WARPSYNC.COLLECTIVE R15, `(.L_x_978) ;  /* 0x000000000f087348 */ /* 0x000fea0003c00000 */
[----:B------:R0:W1:Y:S02]  /*17f70*/  SHFL.IDX P6, R14, R13, R12, R11 ;  /* 0x0000000c0d0e7389 */ /* 0x00006400000c000b */
[----:B01----:R-:W-:Y:S01]  /*17f80*/  ENDCOLLECTIVE ;  /* 0x000000000000791b */ /* 0x003fe20003800000 */
.L_x_978:
        /* <DEDUP_REMOVED lines=14> */
.L_x_979:
[----:B------:R-:W-:Y:S02]  /*18070*/  IMAD.MOV.U32 R13, RZ, RZ, R0 ;  /* 0x000000ffff0d7224 */ /* 0x000fe400078e0000 */
[----:B------:R-:W-:Y:S02]  /*18080*/  IMAD.MOV.U32 R12, RZ, RZ, 0x7 ;  /* 0x00000007ff0c7424 */ /* 0x000fe400078e00ff */
[----:B------:R-:W-:-:S07]  /*18090*/  IMAD.MOV.U32 R5, RZ, RZ, R14 ;  /* 0x000000ffff057224 */ /* 0x000fce00078e000e */
[----:B------:R-:W-:Y:S05]  /*180a0*/  WARPSYNC.COLLECTIVE R15, `(.L_x_980) ;  /* 0x000000000f087348 */ /* 0x000fea0003c00000 */
[----:B------:R0:W1:Y:S02]  /*180b0*/  SHFL.IDX P6, R14, R13, R12, R11 ;  /* 0x0000000c0d0e7389 */ /* 0x00006400000c000b */
[----:B01----:R-:W-:Y:S01]  /*180c0*/  ENDCOLLECTIVE ;  /* 0x000000000000791b */ /* 0x003fe20003800000 */
.L_x_980:
        /* <DEDUP_REMOVED lines=13> */
.L_x_981:
[----:B------:R-:W-:Y:S01]  /*181a0*/  IMAD.MOV.U32 R4, RZ, RZ, R14 ;  /* 0x000000ffff047224 */ /* 0x000fe200078e000e */
[----:B------:R-:W-:Y:S06]  /*181b0*/  BRA `(.L_x_982) ;  /* 0xffffffac001c7947 */ /* 0x000fec000383ffff */
.L_x_823:
[----:B0-----:R-:W2:Y:S02]  /*181c0*/  LDL R2, [R1+0x4] ;  /* 0x0000040001027983 */ /* 0x001ea40000100800 */
[----:B--2---:R0:W2:Y:S02]  /*181d0*/  SYNCS.PHASECHK.TRANS64.TRYWAIT P0, [R2+URZ+0x22820], R0 ;  /* 0x02282000020075a7 */ /* 0x0040a4000800017f */
[----:B--2---:R-:W-:Y:S05]  /*181e0*/  @!P0 NANOSLEEP.SYNCS 0x989680 ;  /* 0x009896800000895d */ /* 0x004fea0003900000 */
[----:B------:R-:W2:Y:S02]  /*181f0*/  @!P0 SYNCS.PHASECHK.TRANS64 P0, [R2+URZ+0x22820], R0 ;  /* 0x02282000020085a7 */ /* 0x000ea4000800007f */
[----:B--2---:R-:W-:Y:S05]  /*18200*/  @!P0 BRA `(.L_x_823) ;  /* 0xfffffffc00ec8947 */ /* 0x004fea000383ffff */
[----:B------:R-:W-:Y:S05]  /*18210*/  BRA `(.L_x_983) ;  /* 0xffffffac00887947 */ /* 0x000fea000383ffff */
.L_x_827:
[----:B0-----:R0:W2:Y:S02]  /*18220*/  SYNCS.PHASECHK.TRANS64.TRYWAIT P0, [R2+URZ+0x22860], R0 ;  /* 0x02286000020075a7 */ /* 0x0010a4000800017f */
[----:B--2---:R-:W-:Y:S05]  /*18230*/  @!P0 NANOSLEEP.SYNCS 0x989680 ;  /* 0x009896800000895d */ /* 0x004fea0003900000 */
[----:B------:R-:W2:Y:S02]  /*18240*/  @!P0 SYNCS.PHASECHK.TRANS64 P0, [R2+URZ+0x22860], R0 ;  /* 0x02286000020085a7 */ /* 0x000ea4000800007f */
[----:B--2---:R-:W-:Y:S05]  /*18250*/  @!P0 BRA `(.L_x_827) ;  /* 0xfffffffc00f08947 */ /* 0x004fea000383ffff */
[----:B------:R-:W-:Y:S05]  /*18260*/  BRA `(.L_x_984) ;  /* 0xffffffac00b87947 */ /* 0x000fea000383ffff */
.L_x_842:
[----:B-1----:R1:W2:Y:S02]  /*18270*/  SYNCS.PHASECHK.TRANS64.TRYWAIT P0, [R2+URZ+0x22840], R5 ;  /* 0x02284005020075a7 */ /* 0x0022a4000800017f */
[----:B--2---:R-:W-:Y:S05]  /*18280*/  @!P0 NANOSLEEP.SYNCS 0x989680 ;  /* 0x009896800000895d */ /* 0x004fea0003900000 */
[----:B------:R-:W2:Y:S02]  /*18290*/  @!P0 SYNCS.PHASECHK.TRANS64 P0, [R2+URZ+0x22840], R5 ;  /* 0x02284005020085a7 */ /* 0x000ea4000800007f */
[----:B--2---:R-:W-:Y:S05]  /*182a0*/  @!P0 BRA `(.L_x_842) ;  /* 0xfffffffc00f08947 */ /* 0x004fea000383ffff */
[----:B------:R-:W-:Y:S05]  /*182b0*/  BRA `(.L_x_985) ;  /* 0xffffffb400e87947 */ /* 0x000fea000383ffff */
.L_x_847:
[----:B0-----:R0:W2:Y:S02]  /*182c0*/  SYNCS.PHASECHK.TRANS64.TRYWAIT P0, [R2+URZ+0x22860], R5 ;  /* 0x02286005020075a7 */ /* 0x0010a4000800017f */
[----:B--2---:R-:W-:Y:S05]  /*182d0*/  @!P0 NANOSLEEP.SYNCS 0x989680 ;  /* 0x009896800000895d */ /* 0x004fea0003900000 */
[----:B------:R-:W2:Y:S02]  /*182e0*/  @!P0 SYNCS.PHASECHK.TRANS64 P0, [R2+URZ+0x22860], R5 ;  /* 0x02286005020085a7 */ /* 0x000ea4000800007f */
[----:B--2---:R-:W-:Y:S05]  /*182f0*/  @!P0 BRA `(.L_x_847) ;  /* 0xfffffffc00f08947 */ /* 0x004fea000383ffff */
[----:B------:R-:W-:Y:S05]  /*18300*/  BRA `(.L_x_986) ;  /* 0xffffffb800707947 */ /* 0x000fea000383ffff */
.L_x_858:
[----:B0-----:R0:W1:Y:S02]  /*18310*/  SYNCS.PHASECHK.TRANS64.TRYWAIT P0, [R3+URZ+0x22840], R2 ;  /* 0x02284002030075a7 */ /* 0x001064000800017f */
[----:B-1----:R-:W-:Y:S05]  /*18320*/  @!P0 NANOSLEEP.SYNCS 0x989680 ;  /* 0x009896800000895d */ /* 0x002fea0003900000 */
[----:B------:R-:W1:Y:S02]  /*18330*/  @!P0 SYNCS.PHASECHK.TRANS64 P0, [R3+URZ+0x22840], R2 ;  /* 0x02284002030085a7 */ /* 0x000e64000800007f */
[----:B-1----:R-:W-:Y:S05]  /*18340*/  @!P0 BRA `(.L_x_858) ;  /* 0xfffffffc00f08947 */ /* 0x002fea000383ffff */
[----:B------:R-:W-:Y:S05]  /*18350*/  BRA `(.L_x_987) ;  /* 0xffffffc000807947 */ /* 0x000fea000383ffff */
.L_x_863:
[----:B-1----:R1:W2:Y:S02]  /*18360*/  SYNCS.PHASECHK.TRANS64.TRYWAIT P0, [R3+URZ+0x22860], R2 ;  /* 0x02286002030075a7 */ /* 0x0022a4000800017f */
[----:B--2---:R-:W-:Y:S05]  /*18370*/  @!P0 NANOSLEEP.SYNCS 0x989680 ;  /* 0x009896800000895d */ /* 0x004fea0003900000 */
[----:B------:R-:W2:Y:S02]  /*18380*/  @!P0 SYNCS.PHASECHK.TRANS64 P0, [R3+URZ+0x22860], R2 ;  /* 0x02286002030085a7 */ /* 0x000ea4000800007f */
[----:B--2---:R-:W-:Y:S05]  /*18390*/  @!P0 BRA `(.L_x_863) ;  /* 0xfffffffc00f08947 */ /* 0x004fea000383ffff */
[----:B------:R-:W-:Y:S05]  /*183a0*/  BRA `(.L_x_988) ;  /* 0xffffffc400047947 */ /* 0x000fea000383ffff */
.L_x_874:
[----:B0-----:R0:W1:Y:S02]  /*183b0*/  SYNCS.PHASECHK.TRANS64.TRYWAIT P0, [R3+URZ+0x22840], R2 ;  /* 0x02284002030075a7 */ /* 0x001064000800017f */
[----:B-1----:R-:W-:Y:S05]  /*183c0*/  @!P0 NANOSLEEP.SYNCS 0x989680 ;  /* 0x009896800000895d */ /* 0x002fea0003900000 */
[----:B------:R-:W1:Y:S02]  /*183d0*/  @!P0 SYNCS.PHASECHK.TRANS64 P0, [R3+URZ+0x22840], R2 ;  /* 0x02284002030085a7 */ /* 0x000e64000800007f */
[----:B-1----:R-:W-:Y:S05]  /*183e0*/  @!P0 BRA `(.L_x_874) ;  /* 0xfffffffc00f08947 */ /* 0x002fea000383ffff */
[----:B------:R-:W-:Y:S05]  /*183f0*/  BRA `(.L_x_989) ;  /* 0xffffffc800f07947 */ /* 0x000fea000383ffff */
.L_x_879:
[----:B-1----:R1:W2:Y:S02]  /*18400*/  SYNCS.PHASECHK.TRANS64.TRYWAIT P0, [R3+URZ+0x22860], R2 ;  /* 0x02286002030075a7 */ /* 0x0022a4000800017f */
[----:B--2---:R-:W-:Y:S05]  /*18410*/  @!P0 NANOSLEEP.SYNCS 0x989680 ;  /* 0x009896800000895d */ /* 0x004fea0003900000 */
[----:B------:R-:W2:Y:S02]  /*18420*/  @!P0 SYNCS.PHASECHK.TRANS64 P0, [R3+URZ+0x22860], R2 ;  /* 0x02286002030085a7 */ /* 0x000ea4000800007f */
[----:B--2---:R-:W-:Y:S05]  /*18430*/  @!P0 BRA `(.L_x_879) ;  /* 0xfffffffc00f08947 */ /* 0x004fea000383ffff */
[----:B------:R-:W-:Y:S05]  /*18440*/  BRA `(.L_x_990) ;  /* 0xffffffcc00787947 */ /* 0x000fea000383ffff */
.L_x_891:
[----:B------:R-:W-:Y:S01]  /*18450*/  BSSY B0, `(.L_x_991) ;  /* 0x0000008000007945 */ /* 0x000fe20003800000 */
[----:B------:R-:W-:Y:S02]  /*18460*/  IMAD.MOV.U32 R13, RZ, RZ, R16 ;  /* 0x000000ffff0d7224 */ /* 0x000fe400078e0010 */
[----:B------:R-:W-:Y:S02]  /*18470*/  IMAD.MOV.U32 R12, RZ, RZ, RZ ;  /* 0x000000ffff0c7224 */ /* 0x000fe400078e00ff */
[----:B------:R-:W-:Y:S02]  /*18480*/  IMAD.MOV.U32 R11, RZ, RZ, 0x1f ;  /* 0x0000001fff0b7424 */ /* 0x000fe400078e00ff */
[----:B------:R-:W-:-:S07]  /*18490*/  IMAD.MOV.U32 R15, RZ, RZ, -0x1 ;  /* 0xffffffffff0f7424 */ /* 0x000fce00078e00ff */
[----:B--2--5:R-:W-:Y:S05]  /*184a0*/  WARPSYNC.COLLECTIVE R15, `(.L_x_992) ;  /* 0x000000000f087348 */ /* 0x024fea0003c00000 */
[----:B------:R0:W1:Y:S02]  /*184b0*/  SHFL.IDX P6, R14, R13, R12, R11 ;  /* 0x0000000c0d0e7389 */ /* 0x00006400000c000b */
[----:B012--5:R-:W-:Y:S01]  /*184c0*/  ENDCOLLECTIVE ;  /* 0x000000000000791b */ /* 0x027fe20003800000 */
.L_x_992:
[----:B------:R-:W-:Y:S05]  /*184d0*/  BSYNC B0 ;  /* 0x0000000000007941 */ /* 0x000fea0003800000 */
.L_x_991:
[----:B------:R-:W-:Y:S01]  /*184e0*/  IMAD.MOV.U32 R13, RZ, RZ, R16 ;  /* 0x000000ffff0d7224 */ /* 0x000fe200078e0010 */
[----:B------:R-:W-:Y:S01]  /*184f0*/  MOV R12, 0x1 ;  /* 0x00000001000c7802 */ /* 0x000fe20000000f00 */
[----:B------:R-:W-:Y:S02]  /*18500*/  IMAD.MOV.U32 R11, RZ, RZ, 0x1f ;  /* 0x0000001fff0b7424 */ /* 0x000fe400078e00ff */
[----:B------:R-:W-:Y:S02]  /*18510*/  IMAD.MOV.U32 R15, RZ, RZ, -0x1 ;  /* 0xffffffffff0f7424 */ /* 0x000fe400078e00ff */
[----:B------:R-:W-:Y:S02]  /*18520*/  IMAD.IADD R5, R19, 0x1, R7 ;  /* 0x0000000113057824 */ /* 0x000fe400078e0207 */
[----:B------:R-:W-:-:S07]  /*18530*/  IMAD.MOV.U32 R0, RZ, RZ, R14 ;  /* 0x000000ffff007224 */ /* 0x000fce00078e000e */
[----:B------:R-:W-:Y:S05]  /*18540*/  WARPSYNC.COLLECTIVE R15, `(.L_x_993) ;  /* 0x000000000f087348 */ /* 0x000fea0003c00000 */
[----:B------:R0:W1:Y:S02]  /*18550*/  SHFL.IDX P6, R14, R13, R12, R11 ;  /* 0x0000000c0d0e7389 */ /* 0x00006400000c000b */
[----:B01----:R-:W-:Y:S01]  /*18560*/  ENDCOLLECTIVE ;  /* 0x000000000000791b */ /* 0x003fe20003800000 */
.L_x_993:
        /* <DEDUP_REMOVED lines=18> */
.L_x_994:
[----:B------:R-:W-:Y:S02]  /*18690*/  IMAD.MOV.U32 R12, RZ, RZ, 0x2 ;  /* 0x00000002ff0c7424 */ /* 0x000fe400078e00ff */
[----:B------:R-:W-:-:S05]  /*186a0*/  IMAD.MOV.U32 R3, RZ, RZ, R14 ;  /* 0x000000ffff037224 */ /* 0x000fca00078e000e */
[----:B------:R-:W-:-:S05]  /*186b0*/  SEL R5, R3, RZ, P1 ;  /* 0x000000ff03057207 */ /* 0x000fca0000800000 */
[----:B------:R-:W-:-:S04]  /*186c0*/  IMAD.IADD R3, R2, 0x1, R5 ;  /* 0x0000000102037824 */ /* 0x000fc800078e0205 */
[----:B------:R-:W-:-:S07]  /*186d0*/  IMAD.MOV.U32 R13, RZ, RZ, R3 ;  /* 0x000000ffff0d7224 */ /* 0x000fce00078e0003 */
[----:B------:R-:W-:Y:S05]  /*186e0*/  WARPSYNC.COLLECTIVE R15, `(.L_x_995) ;  /* 0x000000000f087348 */ /* 0x000fea0003c00000 */
[----:B------:R0:W1:Y:S02]  /*186f0*/  SHFL.UP P6, R14, R13, R12, R11 ;  /* 0x0400000c0d0e7389 */ /* 0x00006400000c000b */
[----:B01----:R-:W-:Y:S01]  /*18700*/  ENDCOLLECTIVE ;  /* 0x000000000000791b */ /* 0x003fe20003800000 */
.L_x_995:
[----:B------:R-:W-:Y:S02]  /*18710*/  IMAD.MOV.U32 R12, RZ, RZ, 0x4 ;  /* 0x00000004ff0c7424 */ /* 0x000fe400078e00ff */
[----:B------:R-:W-:-:S05]  /*18720*/  IMAD.MOV.U32 R5, RZ, RZ, R14 ;  /* 0x000000ffff057224 */ /* 0x000fca00078e000e */
[----:B------:R-:W-:-:S05]  /*18730*/  SEL R5, R5, RZ, P2 ;  /* 0x000000ff05057207 */ /* 0x000fca0001000000 */
[----:B------:R-:W-:-:S05]  /*18740*/  IMAD.IADD R3, R3, 0x1, R5 ;  /* 0x0000000103037824 */ /* 0x000fca00078e0205 */
[----:B------:R-:W-:-:S07]  /*18750*/  MOV R13, R3 ;  /* 0x00000003000d7202 */ /* 0x000fce0000000f00 */
[----:B------:R-:W-:Y:S05]  /*18760*/  WARPSYNC.COLLECTIVE R15, `(.L_x_996) ;  /* 0x000000000f087348 */ /* 0x000fea0003c00000 */
[----:B------:R0:W1:Y:S02]  /*18770*/  SHFL.UP P6, R14, R13, R12, R11 ;  /* 0x0400000c0d0e7389 */ /* 0x00006400000c000b */
[----:B01----:R-:W-:Y:S01]  /*18780*/  ENDCOLLECTIVE ;  /* 0x000000000000791b */ /* 0x003fe20003800000 */
.L_x_996:
        /* <DEDUP_REMOVED lines=8> */
.L_x_997:
        /* <DEDUP_REMOVED lines=8> */
.L_x_998:
[----:B------:R-:W-:Y:S02]  /*18890*/  IMAD.MOV.U32 R12, RZ, RZ, 0x1f ;  /* 0x0000001fff0c7424 */ /* 0x000fe400078e00ff */
[----:B------:R-:W-:Y:S02]  /*188a0*/  IMAD.MOV.U32 R11, RZ, RZ, 0x1f ;  /* 0x0000001fff0b7424 */ /* 0x000fe400078e00ff */
[----:B------:R-:W-:-:S05]  /*188b0*/  IMAD.MOV.U32 R5, RZ, RZ, R14 ;  /* 0x000000ffff057224 */ /* 0x000fca00078e000e */
[----:B------:R-:W-:-:S05]  /*188c0*/  SEL R5, R5, RZ, P5 ;  /* 0x000000ff05057207 */ /* 0x000fca0002800000 */
[----:B------:R-:W-:-:S04]  /*188d0*/  IMAD.IADD R3, R3, 0x1, R5 ;  /* 0x0000000103037824 */ /* 0x000fc800078e0205 */
[----:B------:R-:W-:-:S07]  /*188e0*/  IMAD.MOV.U32 R13, RZ, RZ, R3 ;  /* 0x000000ffff0d7224 */ /* 0x000fce00078e0003 */
[----:B------:R-:W-:Y:S05]  /*188f0*/  WARPSYNC.COLLECTIVE R15, `(.L_x_999) ;  /* 0x000000000f087348 */ /* 0x000fea0003c00000 */
[----:B------:R0:W1:Y:S02]  /*18900*/  SHFL.IDX P6, R14, R13, R12, R11 ;  /* 0x0000000c0d0e7389 */ /* 0x00006400000c000b */
[----:B01----:R-:W-:Y:S01]  /*18910*/  ENDCOLLECTIVE ;  /* 0x000000000000791b */ /* 0x003fe20003800000 */
.L_x_999:
[----:B------:R-:W-:Y:S01]  /*18920*/  MOV R6, R14 ;  /* 0x0000000e00067202 */ /* 0x000fe20000000f00 */
[----:B------:R-:W-:Y:S06]  /*18930*/  BRA `(.L_x_1000) ;  /* 0xffffffd000d07947 */ /* 0x000fec000383ffff */
.L_x_896:
[----:B------:R-:W-:Y:S01]  /*18940*/  BSSY B0, `(.L_x_1001) ;  /* 0x0000008000007945 */ /* 0x000fe20003800000 */
[----:B-----5:R-:W-:Y:S02]  /*18950*/  IMAD.MOV.U32 R13, RZ, RZ, R2 ;  /* 0x000000ffff0d7224 */ /* 0x020fe400078e0002 */
[----:B------:R-:W-:Y:S02]  /*18960*/  IMAD.MOV.U32 R12, RZ, RZ, 0x1 ;  /* 0x00000001ff0c7424 */ /* 0x000fe400078e00ff */
[----:B------:R-:W-:Y:S02]  /*18970*/  IMAD.MOV.U32 R11, RZ, RZ, RZ ;  /* 0x000000ffff0b7224 */ /* 0x000fe400078e00ff */
[----:B------:R-:W-:-:S07]  /*18980*/  IMAD.MOV.U32 R15, RZ, RZ, -0x1 ;  /* 0xffffffffff0f7424 */ /* 0x000fce00078e00ff */
[----:B0-----:R-:W-:Y:S05]  /*18990*/  WARPSYNC.COLLECTIVE R15, `(.L_x_1002) ;  /* 0x000000000f087348 */ /* 0x001fea0003c00000 */
[----:B------:R1:W2:Y:S02]  /*189a0*/  SHFL.UP P6, R14, R13, R12, R11 ;  /* 0x0400000c0d0e7389 */ /* 0x0002a400000c000b */
[----:B012---:R-:W-:Y:S01]  /*189b0*/  ENDCOLLECTIVE ;  /* 0x000000000000791b */ /* 0x007fe20003800000 */
.L_x_1002:
[----:B------:R-:W-:Y:S05]  /*189c0*/  BSYNC B0 ;  /* 0x0000000000007941 */ /* 0x000fea0003800000 */
.L_x_1001:
        /* <DEDUP_REMOVED lines=9> */
.L_x_1003:
        /* <DEDUP_REMOVED lines=8> */
.L_x_1004:
[----:B------:R-:W-:Y:S02]  /*18ae0*/  IMAD.MOV.U32 R12, RZ, RZ, 0x8 ;  /* 0x00000008ff0c7424 */ /* 0x000fe400078e00ff */
[----:B------:R-:W-:-:S05]  /*18af0*/  IMAD.MOV.U32 R5, RZ, RZ, R14 ;  /* 0x000000ffff057224 */ /* 0x000fca00078e000e */
[----:B------:R-:W-:-:S04]  /*18b00*/  SEL R5, R5, RZ, P3 ;  /* 0x000000ff05057207 */ /* 0x000fc80001800000 */
[----:B------:R-:W-:-:S05]  /*18b10*/  IADD3 R3, R3, R5, RZ ;  /* 0x0000000503037210 */ /* 0x000fca0007ffe0ff */
[----:B------:R-:W-:-:S07]  /*18b20*/  IMAD.MOV.U32 R13, RZ, RZ, R3 ;  /* 0x000000ffff0d7224 */ /* 0x000fce00078e0003 */
[----:B------:R-:W-:Y:S05]  /*18b30*/  WARPSYNC.COLLECTIVE R15, `(.L_x_1005) ;  /* 0x000000000f087348 */ /* 0x000fea0003c00000 */
[----:B------:R0:W1:Y:S02]  /*18b40*/  SHFL.UP P6, R14, R13, R12, R11 ;  /* 0x0400000c0d0e7389 */ /* 0x00006400000c000b */
[----:B01----:R-:W-:Y:S01]  /*18b50*/  ENDCOLLECTIVE ;  /* 0x000000000000791b */ /* 0x003fe20003800000 */
.L_x_1005:
        /* <DEDUP_REMOVED lines=8> */
.L_x_1006:
        /* <DEDUP_REMOVED lines=9> */
.L_x_1007:
[----:B------:R-:W-:Y:S01]  /*18c70*/  IMAD.MOV.U32 R6, RZ, RZ, R14 ;  /* 0x000000ffff067224 */ /* 0x000fe200078e000e */
[----:B------:R-:W-:Y:S06]  /*18c80*/  BRA `(.L_x_1008) ;  /* 0xffffffd000987947 */ /* 0x000fec000383ffff */
.L_x_898:
[----:B------:R-:W-:Y:S01]  /*18c90*/  BSSY B0, `(.L_x_1009) ;  /* 0x0000006000007945 */ /* 0x000fe20003800000 */
[----:B------:R-:W-:Y:S01]  /*18ca0*/  PLOP3.LUT P6, PT, P6, PT, PT, 0x8, 0x0 ;  /* 0x000000000000781c */ /* 0x000fe200037ce170 */
[----:B------:R-:W-:-:S12]  /*18cb0*/  IMAD.MOV.U32 R15, RZ, RZ, -0x1 ;  /* 0xffffffffff0f7424 */ /* 0x000fd800078e00ff */
[----:B0----5:R-:W-:Y:S05]  /*18cc0*/  WARPSYNC.COLLECTIVE R15, `(.L_x_1010) ;  /* 0x000000000f087348 */ /* 0x021fea0003c00000 */
[----:B------:R-:W-:Y:S01]  /*18cd0*/  VOTE.ANY R14, PT, P6 ;  /* 0x00000000000e7806 */ /* 0x000fe200030e0100 */
[----:B0----5:R-:W-:Y:S06]  /*18ce0*/  ENDCOLLECTIVE ;  /* 0x000000000000791b */ /* 0x021fec0003800000 */
.L_x_1010:
[----:B------:R-:W-:Y:S05]  /*18cf0*/  BSYNC B0 ;  /* 0x0000000000007941 */ /* 0x000fea0003800000 */
.L_x_1009:
[----:B------:R-:W-:Y:S01]  /*18d00*/  IMAD.MOV.U32 R5, RZ, RZ, R14 ;  /* 0x000000ffff057224 */ /* 0x000fe200078e000e */
[----:B------:R-:W-:Y:S01]  /*18d10*/  MOV R13, R2 ;  /* 0x00000002000d7202 */ /* 0x000fe20000000f00 */
[----:B------:R-:W-:Y:S02]  /*18d20*/  IMAD.MOV.U32 R11, RZ, RZ, 0x1f ;  /* 0x0000001fff0b7424 */ /* 0x000fe400078e00ff */
[----:B------:R-:W0:Y:S01]  /*18d30*/  POPC R4, R5 ;  /* 0x0000000500047309 */ /* 0x000e220000000000 */
[----:B------:R-:W-:Y:S02]  /*18d40*/  IMAD.MOV.U32 R15, RZ, RZ, -0x1 ;  /* 0xffffffffff0f7424 */ /* 0x000fe400078e00ff */
[----:B0-----:R-:W-:-:S07]  /*18d50*/  IMAD.MOV.U32 R12, RZ, RZ, R4 ;  /* 0x000000ffff0c7224 */ /* 0x001fce00078e0004 */
[----:B------:R-:W-:Y:S05]  /*18d60*/  WARPSYNC.COLLECTIVE R15, `(.L_x_1011) ;  /* 0x000000000f087348 */ /* 0x000fea0003c00000 */
[----:B------:R0:W1:Y:S02]  /*18d70*/  SHFL.IDX P6, R14, R13, R12, R11 ;  /* 0x0000000c0d0e7389 */ /* 0x00006400000c000b */
[----:B01----:R-:W-:Y:S01]  /*18d80*/  ENDCOLLECTIVE ;  /* 0x000000000000791b */ /* 0x003fe20003800000 */
.L_x_1011:
[----:B------:R-:W-:Y:S01]  /*18d90*/  IMAD.MOV.U32 R17, RZ, RZ, R14 ;  /* 0x000000ffff117224 */ /* 0x000fe200078e000e */
[----:B------:R-:W-:Y:S06]  /*18da0*/  BRA `(.L_x_1012) ;  /* 0xffffffd000887947 */ /* 0x000fec000383ffff */
.L_x_900:
[----:B------:R-:W-:Y:S01]  /*18db0*/  BSSY B0, `(.L_x_1013) ;  /* 0x0000007000007945 */ /* 0x000fe20003800000 */
[----:B------:R-:W-:Y:S02]  /*18dc0*/  IMAD.MOV.U32 R13, RZ, RZ, R3 ;  /* 0x000000ffff0d7224 */ /* 0x000fe400078e0003 */
[----:B------:R-:W-:Y:S02]  /*18dd0*/  IMAD.MOV.U32 R11, RZ, RZ, 0x1f ;  /* 0x0000001fff0b7424 */ /* 0x000fe400078e00ff */
[----:B------:R-:W-:-:S07]  /*18de0*/  IMAD.MOV.U32 R15, RZ, RZ, -0x1 ;  /* 0xffffffffff0f7424 */ /* 0x000fce00078e00ff */
[----:B0-2--5:R-:W-:Y:S05]  /*18df0*/  WARPSYNC.COLLECTIVE R15, `(.L_x_1014) ;  /* 0x000000000f087348 */ /* 0x025fea0003c00000 */
[----:B------:R1:W3:Y:S02]  /*18e00*/  SHFL.IDX P6, R14, R13, R12, R11 ;  /* 0x0000000c0d0e7389 */ /* 0x0002e400000c000b */
[----:B0123-5:R-:W-:Y:S01]  /*18e10*/  ENDCOLLECTIVE ;  /* 0x000000000000791b */ /* 0x02ffe20003800000 */
.L_x_1014:
[----:B------:R-:W-:Y:S05]  /*18e20*/  BSYNC B0 ;  /* 0x0000000000007941 */ /* 0x000fea0003800000 */
.L_x_1013:
[----:B------:R-:W-:Y:S01]  /*18e30*/  IMAD.MOV.U32 R2, RZ, RZ, R14 ;  /* 0x000000ffff027224 */ /* 0x000fe200078e000e */
[----:B------:R-:W-:Y:S06]  /*18e40*/  BRA `(.L_x_899) ;  /* 0xffffffd0007c7947 */ /* 0x000fec000383ffff */
.L_x_904:
[----:B0-----:R0:W2:Y:S02]  /*18e50*/  SYNCS.PHASECHK.TRANS64.TRYWAIT P0, [R0+URZ+0x22820], R3 ;  /* 0x02282003000075a7 */ /* 0x0010a4000800017f */
[----:B--2---:R-:W-:Y:S05]  /*18e60*/  @!P0 NANOSLEEP.SYNCS 0x989680 ;  /* 0x009896800000895d */ /* 0x004fea0003900000 */
[----:B------:R-:W2:Y:S02]  /*18e70*/  @!P0 SYNCS.PHASECHK.TRANS64 P0, [R0+URZ+0x22820], R3 ;  /* 0x02282003000085a7 */ /* 0x000ea4000800007f */
[----:B--2---:R-:W-:Y:S05]  /*18e80*/  @!P0 BRA `(.L_x_904) ;  /* 0xfffffffc00f08947 */ /* 0x004fea000383ffff */
[----:B------:R-:W-:Y:S05]  /*18e90*/  BRA `(.L_x_1015) ;  /* 0xffffffd400707947 */ /* 0x000fea000383ffff */
.L_x_905:
        /* <DEDUP_REMOVED lines=8> */
[----:B01---5:R-:W-:Y:S05]  /*18f20*/  WARPSYNC.COLLECTIVE R15, `(.L_x_1017) ;  /* 0x000000000f087348 */ /* 0x023fea0003c00000 */
[----:B------:R2:W3:Y:S02]  /*18f30*/  SHFL.IDX P6, R14, R13, R12, R11 ;  /* 0x0000000c0d0e7389 */ /* 0x0004e400000c000b */
[----:B0123-5:R-:W-:Y:S01]  /*18f40*/  ENDCOLLECTIVE ;  /* 0x000000000000791b */ /* 0x02ffe20003800000 */
.L_x_1017:
[----:B------:R-:W-:Y:S05]  /*18f50*/  BSYNC B0 ;  /* 0x0000000000007941 */ /* 0x000fea0003800000 */
.L_x_1016:
[----:B------:R-:W-:Y:S05]  /*18f60*/  BRA `(.L_x_1018) ;  /* 0xffffffd400587947 */ /* 0x000fea000383ffff */
.L_x_906:
[----:B------:R-:W-:Y:S01]  /*18f70*/  BSSY B0, `(.L_x_1019) ;  /* 0x0000006000007945 */ /* 0x000fe20003800000 */
[----:B------:R-:W-:-:S07]  /*18f80*/  IMAD.MOV.U32 R15, RZ, RZ, -0x1 ;  /* 0xffffffffff0f7424 */ /* 0x000fce00078e00ff */
[----:B012--5:R-:W-:Y:S05]  /*18f90*/  WARPSYNC.COLLECTIVE R15, `(.L_x_1020) ;  /* 0x000000000f0c7348 */ /* 0x027fea0003c00000 */
[----:B------:R-:W-:Y:S02]  /*18fa0*/  ELECT P6, UR62, PT ;  /* 0x00000000003e782f */ /* 0x000fe400038c0000 */
[----:B------:R-:W-:Y:S01]  /*18fb0*/  MOV R14, UR62 ;  /* 0x0000003e000e7c02 */ /* 0x000fe20008000f00 */
[----:B012--5:R-:W-:Y:S10]  /*18fc0*/  ENDCOLLECTIVE ;  /* 0x000000000000791b */ /* 0x027ff40003800000 */
.L_x_1020:
[----:B------:R-:W-:Y:S05]  /*18fd0*/  BSYNC B0 ;  /* 0x0000000000007941 */ /* 0x000fea0003800000 */
.L_x_1019:
[----:B------:R-:W-:Y:S05]  /*18fe0*/  BRA `(.L_x_1021) ;  /* 0xffffffd4004c7947 */ /* 0x000fea000383ffff */
.L_x_908:
[----:B0-----:R0:W1:Y:S02]  /*18ff0*/  SYNCS.PHASECHK.TRANS64.TRYWAIT P0, [R6+URZ], R5 ;  /* 0x00000005060075a7 */ /* 0x001064000800017f */
[----:B-1----:R-:W-:Y:S05]  /*19000*/  @!P0 NANOSLEEP.SYNCS 0x989680 ;  /* 0x009896800000895d */ /* 0x002fea0003900000 */
[----:B------:R-:W1:Y:S02]  /*19010*/  @!P0 SYNCS.PHASECHK.TRANS64 P0, [R6+URZ], R5 ;  /* 0x00000005060085a7 */ /* 0x000e64000800007f */
[----:B-1----:R-:W-:Y:S05]  /*19020*/  @!P0 BRA `(.L_x_908) ;  /* 0xfffffffc00f08947 */ /* 0x002fea000383ffff */
[----:B------:R-:W-:Y:S05]  /*19030*/  BRA `(.L_x_1022) ;  /* 0xffffffd400887947 */ /* 0x000fea000383ffff */
.L_x_909:
[----:B-1----:R1:W2:Y:S02]  /*19040*/  SYNCS.PHASECHK.TRANS64.TRYWAIT P0, [R7+URZ], R2 ;  /* 0x00000002070075a7 */ /* 0x0022a4000800017f */
[----:B--2---:R-:W-:Y:S05]  /*19050*/  @!P0 NANOSLEEP.SYNCS 0x989680 ;  /* 0x009896800000895d */ /* 0x004fea0003900000 */
[----:B------:R-:W2:Y:S02]  /*19060*/  @!P0 SYNCS.PHASECHK.TRANS64 P0, [R7+URZ], R2 ;  /* 0x00000002070085a7 */ /* 0x000ea4000800007f */
[----:B--2---:R-:W-:Y:S05]  /*19070*/  @!P0 BRA `(.L_x_909) ;  /* 0xfffffffc00f08947 */ /* 0x004fea000383ffff */
[----:B------:R-:W-:Y:S05]  /*19080*/  BRA `(.L_x_1023) ;  /* 0xffffffd4007c7947 */ /* 0x000fea000383ffff */
.L_x_911:
[----:B--2---:R2:W3:Y:S02]  /*19090*/  SYNCS.PHASECHK.TRANS64.TRYWAIT P0, [R4+URZ], R5 ;  /* 0x00000005040075a7 */ /* 0x0044e4000800017f */
[----:B---3--:R-:W-:Y:S05]  /*190a0*/  @!P0 NANOSLEEP.SYNCS 0x989680 ;  /* 0x009896800000895d */ /* 0x008fea0003900000 */
[----:B------:R-:W3:Y:S02]  /*190b0*/  @!P0 SYNCS.PHASECHK.TRANS64 P0, [R4+URZ], R5 ;  /* 0x00000005040085a7 */ /* 0x000ee4000800007f */
[----:B---3--:R-:W-:Y:S05]  /*190c0*/  @!P0 BRA `(.L_x_911) ;  /* 0xfffffffc00f08947 */ /* 0x008fea000383ffff */
[----:B------:R-:W-:Y:S05]  /*190d0*/  BRA `(.L_x_1024) ;  /* 0xffffffd400847947 */ /* 0x000fea000383ffff */
.L_x_1025:
        /* <DEDUP_REMOVED lines=10> */
.L_x_6037:


//--------------------- .text._ZN7cutlass13device_kernelIN5flash11enable_sm90INS1_16FlashAttnFwdSm90INS1_25CollectiveMainloopFwdSm90ILi2EN4cute5tupleIJNS5_1CILi1EEES8_S8_EEENS6_IJNS7_ILi128EEENS7_ILi96EEENS7_ILi64EEEEEELi256ENS_6half_tEfNS_4arch4Sm90ELb0ELb0ELb0ELb1ELb0ELb0ELb1ELb1ELb0ELb1ELb0ELb0EEENS1_21CollectiveEpilogueFwdINS6_IJSA_NS7_ILi256EEESB_EEES9_SE_SG_Li256ELb1ELb1ELb0ELb0EEENS1_36VarlenDynamicPersistentTileSchedulerILi128ELi96ELi256ELi128ELb0ELb1ELb1ELb0ELb1ELb1EEEEEEEEEvNT_6ParamsE --------------------------
	.section	.text._ZN7cutlass13device_kernelIN5flash11enable_sm90INS1_16FlashAttnFwdSm90INS1_25CollectiveMainloopFwdSm90ILi2EN4cute5tupleIJNS5_1CILi1EEES8_S8_EEENS6_IJNS7_ILi128EEENS7_ILi96EEENS7_ILi64EEEEEELi256ENS_6half_tEfNS_4arch4Sm90ELb0ELb0ELb0ELb1ELb0ELb0ELb1ELb1ELb0ELb1ELb0ELb0EEENS1_21CollectiveEpilogueFwdINS6_IJSA_NS7_ILi256EEESB_EEES9_SE_SG_Li256ELb1ELb1ELb0ELb0EEENS1_36VarlenDynamicPersistentTileSchedulerILi128ELi96ELi256ELi128ELb0ELb1ELb1ELb0ELb1ELb1EEEEEEEEEvNT_6ParamsE,"ax",@progbits
	.align	128
.text._ZN7cutlass13device_kernelIN5flash11enable_sm90INS1_16FlashAttnFwdSm90INS1_25CollectiveMainloopFwdSm90ILi2EN4cute5tupleIJNS5_1CILi1EEES8_S8_EEENS6_IJNS7_ILi128EEENS7_ILi96EEENS7_ILi64EEEEEELi256ENS_6half_tEfNS_4arch4Sm90ELb0ELb0ELb0ELb1ELb0ELb0ELb1ELb1ELb0ELb1ELb0ELb0EEENS1_21CollectiveEpilogueFwdINS6_IJSA_NS7_ILi256EEESB_EEES9_SE_SG_Li256ELb1ELb1ELb0ELb0EEENS1_36VarlenDynamicPersistentTileSchedulerILi128ELi96ELi256ELi128ELb0ELb1ELb1ELb0ELb1ELb1EEEEEEEEEvNT_6ParamsE:
        .type           _ZN7cutlass13device_kernelIN5flash11enable_sm90INS1_16FlashAttnFwdSm90INS1_25CollectiveMainloopFwdSm90ILi2EN4cute5tupleIJNS5_1CILi1EEES8_S8_EEENS6_IJNS7_ILi128EEENS7_ILi96EEENS7_ILi64EEEEEELi256ENS_6half_tEfNS_4arch4Sm90ELb0ELb0ELb0ELb1ELb0ELb0ELb1ELb1ELb0ELb1ELb0ELb0EEENS1_21CollectiveEpilogueFwdINS6_IJSA_NS7_ILi256EEESB_EEES9_SE_SG_Li256ELb1ELb1ELb0ELb0EEENS1_36VarlenDynamicPersistentTileSchedulerILi128ELi96ELi256ELi128ELb0ELb1ELb1ELb0ELb1ELb1EEEEEEEEEvNT_6ParamsE,@function
        .size           _ZN7cutlass13device_kernelIN5flash11enable_sm90INS1_16FlashAttnFwdSm90INS1_25CollectiveMainloopFwdSm90ILi2EN4cute5tupleIJNS5_1CILi1EEES8_S8_EEENS6_IJNS7_ILi128EEENS7_ILi96EEENS7_ILi64EEEEEELi256ENS_6half_tEfNS_4arch4Sm90ELb0ELb0ELb0ELb1ELb0ELb0ELb1ELb1ELb0ELb1ELb0ELb0EEENS1_21CollectiveEpilogueFwdINS6_IJSA_NS7_ILi256EEESB_EEES9_SE_SG_Li256ELb1ELb1ELb0ELb0EEENS1_36VarlenDynamicPersistentTileSchedulerILi128ELi96ELi256ELi128ELb0ELb1ELb1ELb0ELb1ELb1EEEEEEEEEvNT_6ParamsE,(.L_x_6038 - _ZN7cutlass13device_kernelIN5flash11enable_sm90INS1_16FlashAttnFwdSm90INS1_25CollectiveMainloopFwdSm90ILi2EN4cute5tupleIJNS5_1CILi1EEES8_S8_EEENS6_IJNS7_ILi128EEENS7_ILi96EEENS7_ILi64EEEEEELi256ENS_6half_tEfNS_4arch4Sm90ELb0ELb0ELb0ELb1ELb0ELb0ELb1ELb1ELb0ELb1ELb0ELb0EEENS1_21CollectiveEpilogueFwdINS6_IJSA_NS7_ILi256EEESB_EEES9_SE_SG_Li256ELb1ELb1ELb0ELb0EEENS1_36VarlenDynamicPersistentTileSchedulerILi128ELi96ELi256ELi128ELb0ELb1ELb1ELb0ELb1ELb1EEEEEEEEEvNT_6ParamsE)
        .other          _ZN7cutlass13device_kernelIN5flash11enable_sm90INS1_16FlashAttnFwdSm90INS1_25CollectiveMainloopFwdSm90ILi2EN4cute5tupleIJNS5_1CILi1EEES8_S8_EEENS6_IJNS7_ILi128EEENS7_ILi96EEENS7_ILi64EEEEEELi256ENS_6half_tEfNS_4arch4Sm90ELb0ELb0ELb0ELb1ELb0ELb0ELb1ELb1ELb0ELb1ELb0ELb0EEENS1_21CollectiveEpilogueFwdINS6_IJSA_NS7_ILi256EEESB_EEES9_SE_SG_Li256ELb1ELb1ELb0ELb0EEENS1_36VarlenDynamicPersistentTileSchedulerILi128ELi96ELi256ELi128ELb0ELb1ELb1ELb0ELb1ELb1EEEEEEEEEvNT_6ParamsE,@"STO_CUDA_ENTRY STV_DEFAULT"
_ZN7cutlass13device_kernelIN5flash11enable_sm90INS1_16FlashAttnFwdSm90INS1_25CollectiveMainloopFwdSm90ILi2EN4cute5tupleIJNS5_1CILi1EEES8_S8_EEENS6_IJNS7_ILi128EEENS7_ILi96EEENS7_ILi64EEEEEELi256ENS_6half_tEfNS_4arch4Sm90ELb0ELb0ELb0ELb1ELb0ELb0ELb1ELb1ELb0ELb1ELb0ELb0EEENS1_21CollectiveEpilogueFwdINS6_IJSA_NS7_ILi256EEESB_EEES9_SE_SG_Li256ELb1ELb1ELb0ELb0EEENS1_36VarlenDynamicPersistentTileSchedulerILi128ELi96ELi256ELi128ELb0ELb1ELb1ELb0ELb1ELb1EEEEEEEEEvNT_6ParamsE:
        /* <DEDUP_REMOVED lines=18> */
.L_x_1027:
[----:B------:R-:W-:Y:S05]  /*0120*/  BSYNC B0 ;  /* 0x0000000000007941 */ /* 0x000fea0003800000 */
.L_x_1026:
        /* <DEDUP_REMOVED lines=43> */
.L_x_1028:
        /* <DEDUP_REMOVED lines=22> */
.L_x_1029:
        /* <DEDUP_REMOVED lines=18> */
.L_x_1030:
        /* <DEDUP_REMOVED lines=22> */
.L_x_1031:
        /* <DEDUP_REMOVED lines=22> */
.L_x_1032:
[----:B0-----:R-:W-:Y:S01]  /*0920*/  UMOV UR4, 0x1 ;  /* 0x0000000100047882 */ /* 0x001fe20000000000 */
[----:B------:R-:W-:Y:S01]  /*0930*/  PLOP3.LUT P0, PT, PT, PT, UP0, 0x80, 0x0 ;  /* 0x000000000000781c */ /* 0x000fe20003f0f008 */
[----:B------:R-:W-:Y:S01]  /*0940*/  USEL UR4, UR4, 0x2, !UP0 ;  /* 0x0000000204047887 */ /* 0x000fe2000c000000 */
[----:B------:R-:W-:Y:S01]  /*0950*/  NOP ;  /* 0x0000000000007918 */ /* 0x000fe20000000000 */
[----:B------:R-:W-:-:S04]  /*0960*/  ULDC.64 UR38, c[0x0][0x208] ;  /* 0x0000820000267ab9 */ /* 0x000fc80000000a00 */
[----:B------:R-:W-:-:S05]  /*0970*/  IMAD.U32 R2, RZ, RZ, UR4 ;  /* 0x00000004ff027e24 */ /* 0x000fca000f8e00ff */
[----:B------:R0:W-:Y:S01]  /*0980*/  STL [R1+0x74], R2 ;  /* 0x0000740201007387 */ /* 0x0001e20000100800 */
[----:B-123--:R-:W-:Y:S06]  /*0990*/  BAR.SYNC.DEFER_BLOCKING 0x0 ;  /* 0x0000000000007b1d */ /* 0x00efec0000010000 */
[----:B------:R-:W-:Y:S05]  /*09a0*/  @!P0 BRA `(.L_x_1033) ;  /* 0x0000008c00c08947 */ /* 0x000fea0003800000 */
.L_x_1034:
[----:B------:R-:W-:-:S08]  /*09b0*/  NOP ;  /* 0x0000000000007918 */ /* 0x000fd00000000000 */
[----:B------:R-:W1:Y:S02]  /*09c0*/  USETMAXREG.TRY_ALLOC.CTAPOOL UP0, 0xf0 ;  /* 0x000000f0000079c8 */ /* 0x000e640008000600 */
[----:B-1----:R-:W-:-:S13]  /*09d0*/  PLOP3.LUT P0, PT, PT, PT, UP0, 0x80, 0x0 ;  /* 0x000000000000781c */ /* 0x002fda0003f0f008 */
[----:B------:R-:W-:Y:S05]  /*09e0*/  @!P0 BRA `(.L_x_1034) ;  /* 0xfffffffc00f08947 */ /* 0x000fea000383ffff */
[----:B------:R-:W1:Y:S01]  /*09f0*/  S2R R0, SR_TID.X ;  /* 0x0000000000007919 */ /* 0x000e620000002100 */
[----:B------:R-:W2:Y:S01]  /*0a00*/  S2UR UR5, SR_CgaCtaId ;  /* 0x00000000000579c3 */ /* 0x000ea20000008800 */
[----:B------:R-:W-:-:S07]  /*0a10*/  UMOV UR4, 0x400 ;  /* 0x0000040000047882 */ /* 0x000fce0000000000 */
[----:B------:R-:W-:Y:S06]  /*0a20*/  BAR.ARV 0x8, 0x180 ;  /* 0x0206000000007b1d */ /* 0x000fec0000002000 */
[----:B--2---:R-:W-:Y:S01]  /*0a30*/  ULEA UR4, UR5, UR4, 0x18 ;  /* 0x0000000405047291 */ /* 0x004fe2000f8ec03f */
[----:B-1----:R-:W-:-:S04]  /*0a40*/  SHF.R.U32.HI R0, RZ, 0x7, R0 ;  /* 0x00000007ff007819 */ /* 0x002fc80000011600 */
[----:B------:R-:W-:-:S13]  /*0a50*/  ISETP.NE.AND P0, PT, R0, 0x1, PT ;  /* 0x000000010000780c */ /* 0x000fda0003f05270 */
[----:B------:R-:W-:Y:S08]  /*0a60*/  @!P0 BAR.ARV 0x9, 0x100 ;  /* 0x0244000000008b1d */ /* 0x000ff00000002000 */
[----:B------:R-:W-:Y:S06]  /*0a70*/  BAR.SYNC.DEFER_BLOCKING 0x5, 0x180 ;  /* 0x0146000000007b1d */ /* 0x000fec0000010000 */
[----:B------:R-:W1:Y:S01]  /*0a80*/  LDS.128 R12, [UR4+0x324d0] ;  /* 0x0324d004ff0c7984 */ /* 0x000e620008000c00 */
[----:B------:R-:W-:Y:S01]  /*0a90*/  ULDC UR4, c[0x0][0xd3c] ;  /* 0x00034f0000047ab9 */ /* 0x000fe20000000800 */
[----:B------:R-:W-:Y:S06]  /*0aa0*/  BAR.ARV 0x4, 0x180 ;  /* 0x0106000000007b1d */ /* 0x000fec0000002000 */
[----:B-1----:R-:W-:-:S13]  /*0ab0*/  ISETP.GE.AND P0, PT, R15, UR4, PT ;  /* 0x000000040f007c0c */ /* 0x002fda000bf06270 */
[----:B------:R-:W-:Y:S05]  /*0ac0*/  @P0 EXIT ;  /* 0x000000000000094d */ /* 0x000fea0003800000 */
[----:B0-----:R-:W2:Y:S01]  /*0ad0*/  LDL R2, [R1+0x74] ;  /* 0x0000740001027983 */ /* 0x001ea20000100800 */
[----:B------:R-:W-:Y:S01]  /*0ae0*/  R2UR UR5, R13 ;  /* 0x000000000d0572ca */ /* 0x000fe200000e0000 */
[----:B------:R-:W-:Y:S01]  /*0af0*/  UMOV UR37, URZ ;  /* 0x0000003f00257c82 */ /* 0x000fe20008000000 */
[----:B------:R-:W-:Y:S01]  /*0b00*/  R2UR UR6, R14 ;  /* 0x000000000e0672ca */ /* 0x000fe200000e0000 */
[----:B------:R-:W0:Y:S01]  /*0b10*/  S2R R0, SR_TID.X ;  /* 0x0000000000007919 */ /* 0x000e220000002100 */
[----:B------:R-:W-:Y:S01]  /*0b20*/  UMOV UR36, URZ ;  /* 0x0000003f00247c82 */ /* 0x000fe20008000000 */
[----:B0-----:R-:W-:-:S05]  /*0b30*/  VIADD R231, R0, 0xffffff80 ;  /* 0xffffff8000e77836 */ /* 0x001fca0000000000 */
[----:B------:R-:W-:-:S04]  /*0b40*/  SHF.R.S32.HI R0, RZ, 0x1f, R231 ;  /* 0x0000001fff007819 */ /* 0x000fc800000114e7 */
[CC--:B------:R-:W-:Y:S02]  /*0b50*/  LEA.HI R3, R0.reuse, R231.reuse, RZ, 0x4 ;  /* 0x000000e700037211 */ /* 0x0c0fe400078f20ff */
[CC--:B------:R-:W-:Y:S02]  /*0b60*/  LEA.HI R4, R0.reuse, R231.reuse, RZ, 0x5 ;  /* 0x000000e700047211 */ /* 0x0c0fe400078f28ff */
[----:B------:R-:W-:Y:S02]  /*0b70*/  SHF.R.S32.HI R6, RZ, 0x4, R3 ;  /* 0x00000004ff067819 */ /* 0x000fe40000011403 */
[----:B------:R-:W-:Y:S01]  /*0b80*/  LEA.HI R11, R0, R231, RZ, 0x2 ;  /* 0x000000e7000b7211 */ /* 0x000fe200078f10ff */
[----:B------:R-:W-:Y:S01]  /*0b90*/  IMAD.SHL.U32 R5, R4, 0x20, RZ ;  /* 0x0000002004057824 */ /* 0x000fe200078e00ff */
[C---:B------:R-:W-:Y:S02]  /*0ba0*/  LOP3.LUT R4, R3.reuse, 0x3fffff0, RZ, 0xc0, !PT ;  /* 0x03fffff003047812 */ /* 0x040fe400078ec0ff */
[----:B------:R-:W-:-:S02]  /*0bb0*/  LEA.HI R3, R3, R6, RZ, 0x1 ;  /* 0x0000000603037211 */ /* 0x000fc400078f08ff */
[----:B------:R-:W-:Y:S01]  /*0bc0*/  LOP3.LUT R5, R5, 0xfffffc00, RZ, 0xc0, !PT ;  /* 0xfffffc0005057812 */ /* 0x000fe200078ec0ff */
[----:B------:R-:W-:Y:S01]  /*0bd0*/  IMAD.IADD R4, R231, 0x1, -R4 ;  /* 0x00000001e7047824 */ /* 0x000fe200078e0a04 */
[----:B------:R-:W-:-:S03]  /*0be0*/  LOP3.LUT R3, R3, 0x1ffffffe, RZ, 0xc0, !PT ;  /* 0x1ffffffe03037812 */ /* 0x000fc600078ec0ff */
[----:B------:R-:W-:Y:S02]  /*0bf0*/  IMAD R4, R4, 0x40, R5 ;  /* 0x0000004004047824 */ /* 0x000fe400078e0205 */
[----:B------:R-:W-:Y:S01]  /*0c00*/  IMAD.IADD R3, R6, 0x1, -R3 ;  /* 0x0000000106037824 */ /* 0x000fe200078e0a03 */
[----:B------:R-:W-:-:S03]  /*0c10*/  LOP3.LUT R6, R11, 0xfffffffc, RZ, 0xc0, !PT ;  /* 0xfffffffc0b067812 */ /* 0x000fc600078ec0ff */
[----:B------:R-:W-:Y:S02]  /*0c20*/  IMAD R225, R3, 0x8, R4 ;  /* 0x0000000803e17824 */ /* 0x000fe400078e0204 */
[----:B------:R-:W-:Y:S01]  /*0c30*/  IMAD.IADD R5, R231, 0x1, -R6 ;  /* 0x00000001e7057824 */ /* 0x000fe200078e0a06 */
[----:B--2---:R-:W-:Y:S02]  /*0c40*/  R2UR UR4, R2 ;  /* 0x00000000020472ca */ /* 0x004fe400000e0000 */
[CC--:B------:R-:W-:Y:S02]  /*0c50*/  LEA.HI R2, R0.reuse, R231.reuse, RZ, 0x7 ;  /* 0x000000e700027211 */ /* 0x0c0fe400078f38ff */
[----:B------:R-:W-:Y:S02]  /*0c60*/  LEA.HI R0, R0, R231, RZ, 0x3 ;  /* 0x000000e700007211 */ /* 0x000fe400078f18ff */
[----:B------:R-:W-:Y:S02]  /*0c70*/  LOP3.LUT R220, R2, 0xffffff80, RZ, 0xc0, !PT ;  /* 0xffffff8002dc7812 */ /* 0x000fe400078ec0ff */
[----:B------:R-:W-:-:S02]  /*0c80*/  SHF.R.S32.HI R221, RZ, 0x7, R2 ;  /* 0x00000007ffdd7819 */ /* 0x000fc40000011402 */
[----:B------:R-:W-:Y:S01]  /*0c90*/  SHF.R.S32.HI R204, RZ, 0x3, R0 ;  /* 0x00000003ffcc7819 */ /* 0x000fe20000011400 */
[----:B------:R-:W-:Y:S01]  /*0ca0*/  IMAD.IADD R220, R231, 0x1, -R220 ;  /* 0x00000001e7dc7824 */ /* 0x000fe200078e0adc */
[----:B------:R-:W-:Y:S01]  /*0cb0*/  LEA.HI R2, R2, R221, RZ, 0x1 ;  /* 0x000000dd02027211 */ /* 0x000fe200078f08ff */
[----:B------:R-:W-:-:S03]  /*0cc0*/  ULOP3.LUT UR4, UR4, 0x1, URZ, 0xfc, !UPT ;  /* 0x0000000104047892 */ /* 0x000fc6000f8efc3f */
[----:B------:R-:W-:Y:S02]  /*0cd0*/  SHF.R.S32.HI R7, RZ, 0x1f, R220 ;  /* 0x0000001fff077819 */ /* 0x000fe400000114dc */
[----:B------:R-:W-:Y:S01]  /*0ce0*/  LOP3.LUT R6, R2, 0x3fffffe, RZ, 0xc0, !PT ;  /* 0x03fffffe02067812 */ /* 0x000fe200078ec0ff */
[----:B------:R-:W-:Y:S01]  /*0cf0*/  IMAD.U32 R226, RZ, RZ, UR4 ;  /* 0x00000004ffe27e24 */ /* 0x000fe2000f8e00ff */
[CC--:B------:R-:W-:Y:S01]  /*0d00*/  LEA.HI R8, R7.reuse, R220.reuse, RZ, 0x2 ;  /* 0x000000dc07087211 */ /* 0x0c0fe200078f10ff */
[----:B------:R-:W-:Y:S01]  /*0d10*/  UMOV UR4, URZ ;  /* 0x0000003f00047c82 */ /* 0x000fe20008000000 */
[----:B------:R-:W-:Y:S01]  /*0d20*/  LEA.HI R7, R7, R220, RZ, 0x5 ;  /* 0x000000dc07077211 */ /* 0x000fe200078f28ff */
[----:B------:R-:W-:Y:S01]  /*0d30*/  IMAD.IADD R6, R221, 0x1, -R6 ;  /* 0x00000001dd067824 */ /* 0x000fe200078e0a06 */
[--C-:B------:R-:W-:Y:S01]  /*0d40*/  SHF.R.S32.HI R9, RZ, 0x2, R8.reuse ;  /* 0x00000002ff097819 */ /* 0x100fe20000011408 */
[----:B------:R-:W-:Y:S01]  /*0d50*/  IMAD.U32 R219, RZ, RZ, UR4 ;  /* 0x00000004ffdb7e24 */ /* 0x000fe2000f8e00ff */
[----:B------:R-:W-:-:S02]  /*0d60*/  SHF.R.S32.HI R10, RZ, 0x1f, R8 ;  /* 0x0000001fff0a7819 */ /* 0x000fc40000011408 */
[----:B------:R-:W-:Y:S02]  /*0d70*/  LOP3.LUT R2, R0, 0xfffffff8, RZ, 0xc0, !PT ;  /* 0xfffffff800027812 */ /* 0x000fe400078ec0ff */
[----:B------:R-:W-:Y:S02]  /*0d80*/  LEA.HI R10, R10, R9, RZ, 0x3 ;  /* 0x000000090a0a7211 */ /* 0x000fe400078f18ff */
[----:B------:R-:W-:Y:S01]  /*0d90*/  SHF.R.S32.HI R7, RZ, 0x5, R7 ;  /* 0x00000005ff077819 */ /* 0x000fe20000011407 */
[----:B------:R-:W-:Y:S01]  /*0da0*/  IMAD.IADD R201, R231, 0x1, -R2 ;  /* 0x00000001e7c97824 */ /* 0x000fe200078e0a02 */
[----:B------:R-:W-:Y:S02]  /*0db0*/  LOP3.LUT R10, R10, 0xfffffff8, RZ, 0xc0, !PT ;  /* 0xfffffff80a0a7812 */ /* 0x000fe400078ec0ff */
[----:B------:R-:W-:Y:S01]  /*0dc0*/  LOP3.LUT R223, R8, 0x7ffffffc, RZ, 0xc0, !PT ;  /* 0x7ffffffc08df7812 */ /* 0x000fe200078ec0ff */
[----:B------:R-:W-:Y:S02]  /*0dd0*/  IMAD.SHL.U32 R2, R201, 0x8, RZ ;  /* 0x00000008c9027824 */ /* 0x000fe400078e00ff */
[----:B------:R-:W-:Y:S01]  /*0de0*/  IMAD.IADD R10, R9, 0x1, -R10 ;  /* 0x00000001090a7824 */ /* 0x000fe200078e0a0a */
[----:B------:R-:W-:Y:S01]  /*0df0*/  LEA.HI R9, R5, R5, RZ, 0x1 ;  /* 0x0000000505097211 */ /* 0x000fe200078f08ff */
[C---:B------:R-:W-:Y:S01]  /*0e00*/  VIADD R23, R2.reuse, 0x40 ;  /* 0x0000004002177836 */ /* 0x040fe20000000000 */
[----:B------:R-:W-:Y:S01]  /*0e10*/  SHF.R.S32.HI R230, RZ, 0x1f, R2 ;  /* 0x0000001fffe67819 */ /* 0x000fe20000011402 */
[----:B------:R-:W-:Y:S01]  /*0e20*/  IMAD R7, R7, 0x10, R10 ;  /* 0x0000001007077824 */ /* 0x000fe200078e020a */
[----:B------:R-:W-:Y:S01]  /*0e30*/  LOP3.LUT R10, R9, 0x1ffffffe, RZ, 0xc0, !PT ;  /* 0x1ffffffe090a7812 */ /* 0x000fe200078ec0ff */
[C---:B------:R-:W-:Y:S01]  /*0e40*/  VIADD R22, R2.reuse, 0x80 ;  /* 0x0000008002167836 */ /* 0x040fe20000000000 */
[----:B------:R-:W-:Y:S01]  /*0e50*/  SHF.R.S32.HI R229, RZ, 0x1f, R23 ;  /* 0x0000001fffe57819 */ /* 0x000fe20000011417 */
[----:B------:R-:W-:-:S02]  /*0e60*/  VIADD R200, R2, 0xc0 ;  /* 0x000000c002c87836 */ /* 0x000fc40000000000 */
[----:B------:R-:W-:Y:S01]  /*0e70*/  IMAD.IADD R5, R5, 0x1, -R10 ;  /* 0x0000000105057824 */ /* 0x000fe200078e0a0a */
[----:B------:R-:W-:Y:S01]  /*0e80*/  SHF.R.S32.HI R228, RZ, 0x1f, R22 ;  /* 0x0000001fffe47819 */ /* 0x000fe20000011416 */
[----:B------:R-:W-:Y:S01]  /*0e90*/  IMAD R222, R6, 0x40, R7 ;  /* 0x0000004006de7824 */ /* 0x000fe200078e0207 */
[----:B------:R-:W-:Y:S01]  /*0ea0*/  SHF.R.S32.HI R227, RZ, 0x1f, R200 ;  /* 0x0000001fffe37819 */ /* 0x000fe200000114c8 */
[----:B------:R-:W-:Y:S02]  /*0eb0*/  IMAD.MOV.U32 R7, RZ, RZ, R15 ;  /* 0x000000ffff077224 */ /* 0x000fe400078e000f */
[----:B------:R-:W-:Y:S02]  /*0ec0*/  IMAD.IADD R223, R220, 0x1, -R223 ;  /* 0x00000001dcdf7824 */ /* 0x000fe400078e0adf */
[----:B------:R-:W-:-:S07]  /*0ed0*/  IMAD R224, R5, 0x8, R222 ;  /* 0x0000000805e07824 */ /* 0x000fce00078e02de */
.L_x_1077:
[----:B0-23--:R-:W0:Y:S01]  /*0ee0*/  LDC.64 R4, c[0x0][0xd88] ;  /* 0x00036200ff047b82 */ /* 0x00de220000000a00 */
[----:B------:R-:W-:Y:S01]  /*0ef0*/  ULDC.64 UR8, c[0x0][0xb20] ;  /* 0x0002c80000087ab9 */ /* 0x000fe20000000a00 */
[----:B------:R-:W-:Y:S01]  /*0f00*/  ULDC.64 UR10, c[0x0][0x418] ;  /* 0x00010600000a7ab9 */ /* 0x000fe20000000a00 */
[----:B------:R-:W-:Y:S01]  /*0f10*/  IMAD.MOV.U32 R3, RZ, RZ, RZ ;  /* 0x000000ffff037224 */ /* 0x000fe200078e00ff */
[----:B------:R-:W-:Y:S01]  /*0f20*/  ULDC UR4, c[0x0][0x424] ;  /* 0x0001090000047ab9 */ /* 0x000fe20000000800 */
[----:B------:R-:W-:Y:S01]  /*0f30*/  ULDC UR7, c[0x0][0x2f0] ;  /* 0x0000bc0000077ab9 */ /* 0x000fe20000000800 */
[----:B0-----:R-:W-:-:S06]  /*0f40*/  IMAD.WIDE R4, R7, 0x4, R4 ;  /* 0x0000000407047825 */ /* 0x001fcc00078e0204 */
[----:B------:R-:W2:Y:S01]  /*0f50*/  LDG.E R4, desc[UR38][R4.64] ;  /* 0x0000002604047981 */ /* 0x000ea2000c1e1900 */
[----:B------:R-:W-:-:S04]  /*0f60*/  UISETP.NE.U32.AND UP0, UPT, UR8, URZ, UPT ;  /* 0x0000003f0800728c */ /* 0x000fc8000bf05070 */
[----:B------:R-:W-:-:S06]  /*0f70*/  UISETP.NE.AND.EX UP0, UPT, UR9, URZ, UPT, UP0 ;  /* 0x0000003f0900728c */ /* 0x000fcc000bf05300 */
[----:B------:R-:W-:Y:S02]  /*0f80*/  PLOP3.LUT P0, PT, PT, PT, UP0, 0x80, 0x0 ;  /* 0x000000000000781c */ /* 0x000fe40003f0f008 */
[----:B--2---:R-:W-:-:S13]  /*0f90*/  R2UR UR61, R4 ;  /* 0x00000000043d72ca */ /* 0x004fda00000e0000 */
[----:B------:R-:W-:Y:S02]  /*0fa0*/  USHF.R.S32.HI UR12, URZ, 0x1f, UR61 ;  /* 0x0000001f3f0c7899 */ /* 0x000fe4000801143d */
[----:B------:R-:W-:-:S04]  /*0fb0*/  @UP0 ULEA UR8, UP1, UR61, UR8, 0x2 ;  /* 0x000000083d080291 */ /* 0x000fc8000f82103f */
[----:B------:R-:W-:Y:S02]  /*0fc0*/  @UP0 ULEA.HI.X UR9, UR61, UR9, UR12, 0x2, UP1 ;  /* 0x000000093d090291 */ /* 0x000fe400088f140c */
[----:B------:R-:W-:Y:S02]  /*0fd0*/  IMAD.U32 R218, RZ, RZ, UR12 ;  /* 0x0000000cffda7e24 */ /* 0x000fe4000f8e00ff */
[----:B------:R-:W-:Y:S02]  /*0fe0*/  IMAD.U32 R6, RZ, RZ, UR8 ;  /* 0x00000008ff067e24 */ /* 0x000fe4000f8e00ff */
[----:B------:R-:W-:Y:S01]  /*0ff0*/  IMAD.U32 R7, RZ, RZ, UR9 ;  /* 0x00000009ff077e24 */ /* 0x000fe2000f8e00ff */
[----:B------:R-:W-:Y:S02]  /*1000*/  ULDC.64 UR8, c[0x0][0xb18] ;  /* 0x0002c60000087ab9 */ /* 0x000fe40000000a00 */
[----:B------:R-:W-:Y:S02]  /*1010*/  UISETP.NE.U32.AND UP1, UPT, UR8, URZ, UPT ;  /* 0x0000003f0800728c */ /* 0x000fe4000bf25070 */
[----:B------:R-:W-:Y:S01]  /*1020*/  UISETP.NE.U32.AND UP0, UPT, UR10, URZ, UPT ;  /* 0x0000003f0a00728c */ /* 0x000fe2000bf05070 */
[----:B------:R0:W5:Y:S01]  /*1030*/  @P0 LDG.E R3, desc[UR38][R6.64] ;  /* 0x0000002606030981 */ /* 0x000162000c1e1900 */
[----:B------:R-:W-:-:S02]  /*1040*/  UISETP.NE.AND.EX UP1, UPT, UR9, URZ, UPT, UP1 ;  /* 0x0000003f0900728c */ /* 0x000fc4000bf25310 */
[----:B------:R-:W-:-:S04]  /*1050*/  UISETP.NE.AND.EX UP0, UPT, UR11, URZ, UPT, UP0 ;  /* 0x0000003f0b00728c */ /* 0x000fc8000bf05300 */
[----:B------:R-:W-:Y:S01]  /*1060*/  USEL UR4, UR4, 0x1, UP0 ;  /* 0x0000000104047887 */ /* 0x000fe20008000000 */
[----:B------:R-:W-:-:S03]  /*1070*/  PLOP3.LUT P0, PT, PT, PT, UP1, 0x80, 0x0 ;  /* 0x000000000000781c */ /* 0x000fc60003f0f018 */
[----:B------:R-:W-:Y:S02]  /*1080*/  UIMAD UR4, UR4, UR7, URZ ;  /* 0x00000007040472a4 */ /* 0x000fe4000f8e023f */
[----:B------:R-:W-:-:S04]  /*1090*/  @UP1 ULEA UR8, UP0, UR61, UR8, 0x2 ;  /* 0x000000083d081291 */ /* 0x000fc8000f80103f */
[----:B------:R-:W-:Y:S01]  /*10a0*/  @UP1 ULEA.HI.X UR9, UR61, UR9, UR12, 0x2, UP0 ;  /* 0x000000093d091291 */ /* 0x000fe200080f140c */
[----:B------:R-:W-:Y:S02]  /*10b0*/  IMAD.U32 R156, RZ, RZ, UR4 ;  /* 0x00000004ff9c7e24 */ /* 0x000fe4000f8e00ff */
[----:B------:R-:W-:-:S03]  /*10c0*/  IMAD.U32 R4, RZ, RZ, UR8 ;  /* 0x00000008ff047e24 */ /* 0x000fc6000f8e00ff */
[----:B------:R-:W-:-:S05]  /*10d0*/  IMAD.U32 R5, RZ, RZ, UR9 ;  /* 0x00000009ff057e24 */ /* 0x000fca000f8e00ff */
[----:B------:R0:W5:Y:S01]  /*10e0*/  @P0 LDG.E R156, desc[UR38][R4.64] ;  /* 0x00000026049c0981 */ /* 0x000162000c1e1900 */
[----:B------:R-:W-:Y:S02]  /*10f0*/  IMAD.U32 R203, RZ, RZ, UR5 ;  /* 0x00000005ffcb7e24 */ /* 0x000fe4000f8e00ff */
[----:B------:R-:W-:Y:S01]  /*1100*/  IMAD.U32 R202, RZ, RZ, UR6 ;  /* 0x00000006ffca7e24 */ /* 0x000fe2000f8e00ff */
[----:B-1--4-:R-:W-:Y:S06]  /*1110*/  @P0 BRA `(.L_x_1035) ;  /* 0x00000000002c0947 */ /* 0x012fec0003800000 */
[----:B------:R-:W-:Y:S02]  /*1120*/  ULDC.64 UR4, c[0x0][0xb00] ;  /* 0x0002c00000047ab9 */ /* 0x000fe40000000a00 */
[----:B------:R-:W-:-:S04]  /*1130*/  ISETP.NE.U32.AND P0, PT, RZ, UR4, PT ;  /* 0x00000004ff007c0c */ /* 0x000fc8000bf05070 */
[----:B------:R-:W-:-:S13]  /*1140*/  ISETP.NE.AND.EX P0, PT, RZ, UR5, PT, P0 ;  /* 0x00000005ff007c0c */ /* 0x000fda000bf05300 */
[----:B------:R-:W-:Y:S05]  /*1150*/  @!P0 BRA `(.L_x_1035) ;  /* 0x00000000001c8947 */ /* 0x000fea0003800000 */
[----:B------:R-:W-:Y:S02]  /*1160*/  ULDC.64 UR4, c[0x0][0xb00] ;  /* 0x0002c00000047ab9 */ /* 0x000fe40000000a00 */
[----:B------:R-:W-:-:S06]  /*1170*/  UIMAD.WIDE UR4, UR61, 0x4, UR4 ;  /* 0x000000043d0478a5 */ /* 0x000fcc000f8e0204 */
[----:B0-----:R-:W-:Y:S02]  /*1180*/  IMAD.U32 R4, RZ, RZ, UR4 ;  /* 0x00000004ff047e24 */ /* 0x001fe4000f8e00ff */
[----:B------:R-:W-:-:S05]  /*1190*/  IMAD.U32 R5, RZ, RZ, UR5 ;  /* 0x00000005ff057e24 */ /* 0x000fca000f8e00ff */
[----:B-----5:R-:W2:Y:S04]  /*11a0*/  LDG.E R156, desc[UR38][R4.64] ;  /* 0x00000026049c7981 */ /* 0x020ea8000c1e1900 */
[----:B------:R-:W2:Y:S02]  /*11b0*/  LDG.E R7, desc[UR38][R4.64+0x4] ;  /* 0x0000042604077981 */ /* 0x000ea4000c1e1900 */
[----:B--2---:R-:W-:-:S07]  /*11c0*/  IMAD.IADD R156, R7, 0x1, -R156 ;  /* 0x00000001079c7824 */ /* 0x004fce00078e0a9c */
.L_x_1035:
[----:B-----5:R-:W-:Y:S01]  /*11d0*/  IMAD.IADD R156, R156, 0x1, -R3 ;  /* 0x000000019c9c7824 */ /* 0x020fe200078e0a03 */
[----:B------:R-:W-:Y:S02]  /*11e0*/  PLOP3.LUT P0, PT, PT, PT, PT, 0x80, 0x0 ;  /* 0x000000000000781c */ /* 0x000fe40003f0f070 */
[----:B------:R-:W-:Y:S01]  /*11f0*/  CS2R R8, SRZ ;  /* 0x0000000000087805 */ /* 0x000fe2000001ff00 */
[----:B------:R-:W-:Y:S01]  /*1200*/  IMAD.MOV.U32 R150, RZ, RZ, RZ ;  /* 0x000000ffff967224 */ /* 0x000fe200078e00ff */
[----:B------:R-:W-:Y:S02]  /*1210*/  CS2R R148, SRZ ;  /* 0x0000000000947805 */ /* 0x000fe4000001ff00 */
[C---:B------:R-:W-:Y:S01]  /*1220*/  ISETP.GE.AND P1, PT, R156.reuse, 0x1, PT ;  /* 0x000000019c00780c */ /* 0x040fe20003f26270 */
[----:B------:R-:W-:Y:S01]  /*1230*/  VIADD R0, R156, 0x5f ;  /* 0x0000005f9c007836 */ /* 0x000fe20000000000 */
[----:B------:R-:W-:Y:S02]  /*1240*/  CS2R R146, SRZ ;  /* 0x0000000000927805 */ /* 0x000fe4000001ff00 */
[----:B------:R-:W-:-:S02]  /*1250*/  CS2R R144, SRZ ;  /* 0x0000000000907805 */ /* 0x000fc4000001ff00 */
[----:B------:R-:W-:Y:S01]  /*1260*/  CS2R R142, SRZ ;  /* 0x00000000008e7805 */ /* 0x000fe2000001ff00 */
[----:B------:R-:W-:Y:S01]  /*1270*/  IMAD.HI R0, R0, 0x2aaaaaab, RZ ;  /* 0x2aaaaaab00007827 */ /* 0x000fe200078e02ff */
[----:B------:R-:W-:Y:S02]  /*1280*/  CS2R R140, SRZ ;  /* 0x00000000008c7805 */ /* 0x000fe4000001ff00 */
[----:B------:R-:W-:Y:S02]  /*1290*/  CS2R R138, SRZ ;  /* 0x00000000008a7805 */ /* 0x000fe4000001ff00 */
[----:B------:R-:W-:Y:S02]  /*12a0*/  CS2R R136, SRZ ;  /* 0x0000000000887805 */ /* 0x000fe4000001ff00 */
[----:B------:R-:W-:Y:S02]  /*12b0*/  CS2R R134, SRZ ;  /* 0x0000000000867805 */ /* 0x000fe4000001ff00 */
[----:B------:R-:W-:-:S02]  /*12c0*/  SHF.R.U32.HI R3, RZ, 0x1f, R0 ;  /* 0x0000001fff037819 */ /* 0x000fc40000011600 */
[----:B------:R-:W-:Y:S02]  /*12d0*/  CS2R R132, SRZ ;  /* 0x0000000000847805 */ /* 0x000fe4000001ff00 */
[----:B------:R-:W-:Y:S02]  /*12e0*/  CS2R R130, SRZ ;  /* 0x0000000000827805 */ /* 0x000fe4000001ff00 */
[----:B------:R-:W-:Y:S02]  /*12f0*/  CS2R R128, SRZ ;  /* 0x0000000000807805 */ /* 0x000fe4000001ff00 */
[----:B------:R-:W-:Y:S01]  /*1300*/  LEA.HI.SX32 R206, R0, R3, 0x1c ;  /* 0x0000000300ce7211 */ /* 0x000fe200078fe2ff */
        /* <DEDUP_REMOVED lines=53> */
[----:B------:R-:W-:Y:S01]  /*1660*/  CS2R R24, SRZ ;  /* 0x0000000000187805 */ /* 0x000fe2000001ff00 */
[----:B------:R-:W-:Y:S06]  /*1670*/  @!P1 BRA `(.L_x_1036) ;  /* 0x0000005000d89947 */ /* 0x000fec0003800000 */
[----:B0-----:R-:W0:Y:S01]  /*1680*/  S2R R4, SR_CgaCtaId ;  /* 0x0000000000047919 */ /* 0x001e220000008800 */
[----:B------:R-:W-:Y:S01]  /*1690*/  MOV R3, 0x400 ;  /* 0x0000040000037802 */ /* 0x000fe20000000f00 */
[----:B------:R-:W1:Y:S03]  /*16a0*/  SHFL.IDX PT, R0, R221, RZ, 0x1f ;  /* 0x00001fffdd007589 */ /* 0x000e6600000e0000 */
[----:B0-----:R-:W-:Y:S02]  /*16b0*/  LEA R4, R4, R3, 0x18 ;  /* 0x0000000304047211 */ /* 0x001fe400078ec0ff */
[----:B-1----:R-:W-:-:S03]  /*16c0*/  LEA.HI R3, R0, R0, RZ, 0x1 ;  /* 0x0000000000037211 */ /* 0x002fc600078f08ff */
[----:B------:R-:W-:Y:S01]  /*16d0*/  VIADD R4, R4, 0x18400 ;  /* 0x0001840004047836 */ /* 0x000fe20000000000 */
[----:B------:R-:W-:-:S04]  /*16e0*/  LOP3.LUT R3, R3, 0xffffe, RZ, 0xc0, !PT ;  /* 0x000ffffe03037812 */ /* 0x000fc800078ec0ff */
[----:B------:R-:W-:Y:S01]  /*16f0*/  LOP3.LUT P0, RZ, R4, 0x1bf, RZ, 0xc0, !PT ;  /* 0x000001bf04ff7812 */ /* 0x000fe2000780c0ff */
[----:B------:R-:W-:-:S12]  /*1700*/  IMAD.IADD R16, R0, 0x1, -R3 ;  /* 0x0000000100107824 */ /* 0x000fd800078e0a03 */
        /* <DEDUP_REMOVED lines=17> */
.L_x_1037:
[----:B------:R-:W0:Y:S01]  /*1820*/  S2R R3, SR_CgaCtaId ;  /* 0x0000000000037919 */ /* 0x000e220000008800 */
[----:B------:R-:W-:Y:S02]  /*1830*/  R2UR UR5, R219 ;  /* 0x00000000db0572ca */ /* 0x000fe400000e0000 */
[----:B------:R-:W-:Y:S01]  /*1840*/  MOV R0, 0x400 ;  /* 0x0000040000007802 */ /* 0x000fe20000000f00 */
[----:B------:R-:W1:Y:S10]  /*1850*/  S2R R17, SR_TID.X ;  /* 0x0000000000117919 */ /* 0x000e740000002100 */
[----:B------:R-:W-:-:S04]  /*1860*/  ULEA.HI UR4, UR5, UR5, URZ, 0x1 ;  /* 0x0000000505047291 */ /* 0x000fc8000f8f083f */
        /* <DEDUP_REMOVED lines=9> */
.L_x_1208:
[----:B------:R-:W-:Y:S05]  /*1900*/  WARPSYNC.ALL ;  /* 0x0000000000007948 */ /* 0x000fea0003800000 */
[----:B------:R-:W-:Y:S01]  /*1910*/  R2UR UR4, R226 ;  /* 0x00000000e20472ca */ /* 0x000fe200000e0000 */
[----:B------:R1:W-:-:S12]  /*1920*/  BAR.SYNC.DEFER_BLOCKING R215, 0x100 ;  /* 0x000400d70000751d */ /* 0x0003d80000010000 */
[----:B------:R-:W-:-:S05]  /*1930*/  IMAD.U32 R3, RZ, RZ, UR4 ;  /* 0x00000004ff037e24 */ /* 0x000fca000f8e00ff */
[----:B------:R-:W-:-:S13]  /*1940*/  ISETP.NE.AND P0, PT, R3, 0x3, PT ;  /* 0x000000030300780c */ /* 0x000fda0003f05270 */
[----:B-1----:R-:W-:Y:S05]  /*1950*/  @!P0 BRA `(.L_x_1039) ;  /* 0x0000000000048947 */ /* 0x002fea0003800000 */
[----:B------:R-:W-:Y:S01]  /*1960*/  BPT.TRAP 0x1 ;  /* 0x000000040000795c */ /* 0x000fe20000300000 */
.L_x_1039:
[----:B------:R-:W-:Y:S02]  /*1970*/  IMAD.U32 R4, RZ, RZ, UR36 ;  /* 0x00000024ff047e24 */ /* 0x000fe4000f8e00ff */
[----:B------:R-:W-:Y:S02]  /*1980*/  IMAD.U32 R6, RZ, RZ, UR37 ;  /* 0x00000025ff067e24 */ /* 0x000fe4000f8e00ff */
[----:B------:R-:W-:-:S03]  /*1990*/  IMAD R3, R4, 0x8, R5 ;  /* 0x0000000804037824 */ /* 0x000fc600078e0205 */
[----:B------:R-:W-:-:S04]  /*19a0*/  SHF.L.U32 R4, R6, 0x1f, RZ ;  /* 0x0000001f06047819 */ /* 0x000fc800000006ff */
[----:B------:R1:W2:Y:S01]  /*19b0*/  SYNCS.PHASECHK.TRANS64.TRYWAIT P1, [R3+URZ+0x32430], R4 ;  /* 0x03243004030075a7 */ /* 0x0002a2000802017f */
[----:B------:R-:W-:Y:S05]  /*19c0*/  @!P0 BRA `(.L_x_1040) ;  /* 0x0000000000048947 */ /* 0x000fea0003800000 */
[----:B------:R-:W-:Y:S01]  /*19d0*/  BPT.TRAP 0x1 ;  /* 0x000000040000795c */ /* 0x000fe20000300000 */
.L_x_1040:
[----:B------:R-:W-:Y:S01]  /*19e0*/  IMAD R16, R16, 0x2000, R5 ;  /* 0x0000200010107824 */ /* 0x000fe200078e0205 */
[----:B--2---:R-:W-:Y:S06]  /*19f0*/  @P1 BRA `(.L_x_1041) ;  /* 0x0000000000081947 */ /* 0x004fec0003800000 */
[----:B------:R-:W2:Y:S02]  /*1a00*/  SYNCS.PHASECHK.TRANS64.TRYWAIT P1, [R3+URZ+0x32430], R4 ;  /* 0x03243004030075a7 */ /* 0x000ea4000802017f */
[----:B--2---:R-:W-:Y:S05]  /*1a10*/  @!P1 BRA `(.L_x_1042) ;  /* 0x000000e800d09947 */ /* 0x004fea0003800000 */
.L_x_1041:
[----:B------:R-:W-:Y:S01]  /*1a20*/  R2UR UR4, R5 ;  /* 0x00000000050472ca */ /* 0x000fe200000e0000 */
[----:B------:R-:W-:Y:S01]  /*1a30*/  WARPGROUP.ARRIVE ;  /* 0x00000000000079c5 */ /* 0x000fe20000000000 */
[----:B------:R-:W-:Y:S01]  /*1a40*/  R2UR UR5, R16 ;  /* 0x00000000100572ca */ /* 0x000fe200000e0000 */
[----:B------:R-:W-:Y:S01]  /*1a50*/  UMOV UR13, 0x40000040 ;  /* 0x40000040000d7882 */ /* 0x000fe20000000000 */
[----:B------:R-:W-:Y:S01]  /*1a60*/  UMOV UR15, 0x40000040 ;  /* 0x40000040000f7882 */ /* 0x000fe20000000000 */
[----:B------:R-:W-:-:S08]  /*1a70*/  IMAD.U32 R21, RZ, RZ, UR13 ;  /* 0x0000000dff157e24 */ /* 0x000fd0000f8e00ff */
[----:B------:R-:W-:Y:S02]  /*1a80*/  UIADD3 UR4, UR4, 0x1c400, URZ ;  /* 0x0001c40004047890 */ /* 0x000fe4000fffe03f */
[----:B------:R-:W-:Y:S02]  /*1a90*/  UIADD3 UR6, UR5, 0x18400, URZ ;  /* 0x0001840005067890 */ /* 0x000fe4000fffe03f */
[----:B------:R-:W-:Y:S02]  /*1aa0*/  USHF.R.U32.HI UR4, URZ, 0x4, UR4 ;  /* 0x000000043f047899 */ /* 0x000fe40008011604 */
[----:B------:R-:W-:Y:S02]  /*1ab0*/  USHF.R.U32.HI UR6, URZ, 0x4, UR6 ;  /* 0x000000043f067899 */ /* 0x000fe40008011606 */
[----:B------:R-:W-:Y:S02]  /*1ac0*/  ULOP3.LUT UR4, UR4, 0x3fff, URZ, 0xc0, !UPT ;  /* 0x00003fff04047892 */ /* 0x000fe4000f8ec03f */
[----:B------:R-:W-:-:S02]  /*1ad0*/  ULOP3.LUT UR6, UR6, 0x3fff, URZ, 0xc0, !UPT ;  /* 0x00003fff06067892 */ /* 0x000fc4000f8ec03f */
[----:B------:R-:W-:Y:S02]  /*1ae0*/  ULOP3.LUT UR60, UR4, 0x10000, URZ, 0xfc, !UPT ;  /* 0x00010000043c7892 */ /* 0x000fe4000f8efc3f */
[----:B------:R-:W-:Y:S02]  /*1af0*/  ULOP3.LUT UR8, UR6, 0x10000, URZ, 0xfc, !UPT ;  /* 0x0001000006087892 */ /* 0x000fe4000f8efc3f */
[----:B------:R-:W-:Y:S02]  /*1b00*/  UIMAD UR4, UR36, 0x300, UR60 ;  /* 0x00000300240478a4 */ /* 0x000fe4000f8e023c */
[----:B------:R-:W-:Y:S02]  /*1b10*/  UIADD3 UR6, UR8, 0x2, URZ ;  /* 0x0000000208067890 */ /* 0x000fe4000fffe03f */
[----:B------:R-:W-:Y:S01]  /*1b20*/  UIADD3 UR7, UR4, 0x2, URZ ;  /* 0x0000000204077890 */ /* 0x000fe2000fffe03f */
[----:B------:R-:W-:Y:S02]  /*1b30*/  UMOV UR12, UR8 ;  /* 0x00000008000c7c82 */ /* 0x000fe40008000000 */
[----:B------:R-:W-:Y:S01]  /*1b40*/  UMOV UR14, UR4 ;  /* 0x00000004000e7c82 */ /* 0x000fe20008000000 */
[----:B------:R-:W-:Y:S01]  /*1b50*/  IMAD.U32 R20, RZ, RZ, UR12 ;  /* 0x0000000cff147e24 */ /* 0x000fe2000f8e00ff */
[----:B------:R-:W-:Y:S01]  /*1b60*/  HGMMA.64x96x16.F32 R24, gdesc[UR12], RZ, !UPT, gsb0 ;  /* 0x016000000c1879f0 */ /* 0x000fe2000c0008ff */
[----:B------:R-:W-:Y:S01]  /*1b70*/  UMOV UR12, UR6 ;  /* 0x00000006000c7c82 */ /* 0x000fe20008000000 */
[----:B------:R-:W-:Y:S01]  /*1b80*/  UMOV UR13, 0x40000040 ;  /* 0x40000040000d7882 */ /* 0x000fe20000000000 */
[----:B------:R-:W-:Y:S01]  /*1b90*/  UMOV UR14, UR7 ;  /* 0x00000007000e7c82 */ /* 0x000fe20008000000 */
[----:B------:R-:W-:Y:S01]  /*1ba0*/  UMOV UR15, 0x40000040 ;  /* 0x40000040000f7882 */ /* 0x000fe20000000000 */
[----:B------:R-:W-:Y:S01]  /*1bb0*/  UIADD3 UR6, UR8, 0x4, URZ ;  /* 0x0000000408067890 */ /* 0x000fe2000fffe03f */
[----:B------:R-:W-:Y:S01]  /*1bc0*/  IMAD.U32 R18, RZ, RZ, UR12 ;  /* 0x0000000cff127e24 */ /* 0x000fe2000f8e00ff */
[----:B------:R-:W-:Y:S01]  /*1bd0*/  UIADD3 UR7, UR4, 0x4, URZ ;  /* 0x0000000404077890 */ /* 0x000fe2000fffe03f */
[----:B------:R-:W-:Y:S01]  /*1be0*/  IMAD.U32 R19, RZ, RZ, UR13 ;  /* 0x0000000dff137e24 */ /* 0x000fe2000f8e00ff */
[----:B------:R-:W-:Y:S01]  /*1bf0*/  UIADD3 UR4, UR4, 0x6, URZ ;  /* 0x0000000604047890 */ /* 0x000fe2000fffe03f */
[----:B------:R-:W-:-:S02]  /*1c00*/  WARPGROUP.DEPBAR.LE gsb0, 0x0 ;  /* 0x00008000000079c5 */ /* 0x000fc40000010000 */
[----:B------:R-:W-:-:S06]  /*1c10*/  WARPGROUP.ARRIVE ;  /* 0x00000000000079c5 */ /* 0x000fcc0000000000 */
[----:B------:R-:W-:Y:S01]  /*1c20*/  HGMMA.64x96x16.F32 R24, gdesc[UR12], R24, gsb0 ;  /* 0x016000000c1879f0 */ /* 0x000fe20008000818 */
[----:B------:R-:W-:Y:S01]  /*1c30*/  UMOV UR12, UR6 ;  /* 0x00000006000c7c82 */ /* 0x000fe20008000000 */
[----:B------:R-:W-:Y:S01]  /*1c40*/  UMOV UR13, 0x40000040 ;  /* 0x40000040000d7882 */ /* 0x000fe20000000000 */
[----:B------:R-:W-:Y:S01]  /*1c50*/  UMOV UR14, UR7 ;  /* 0x00000007000e7c82 */ /* 0x000fe20008000000 */
[----:B------:R-:W-:Y:S01]  /*1c60*/  UMOV UR15, 0x40000040 ;  /* 0x40000040000f7882 */ /* 0x000fe20000000000 */
[----:B------:R-:W-:Y:S01]  /*1c70*/  UIADD3 UR6, UR8, 0x6, URZ ;  /* 0x0000000608067890 */ /* 0x000fe2000fffe03f */
[----:B------:R-:W-:Y:S02]  /*1c80*/  IMAD.U32 R16, RZ, RZ, UR12 ;  /* 0x0000000cff107e24 */ /* 0x000fe4000f8e00ff */
[----:B------:R-:W-:Y:S01]  /*1c90*/  IMAD.U32 R17, RZ, RZ, UR13 ;  /* 0x0000000dff117e24 */ /* 0x000fe2000f8e00ff */
[----:B------:R-:W-:Y:S02]  /*1ca0*/  WARPGROUP.DEPBAR.LE gsb0, 0x0 ;  /* 0x00008000000079c5 */ /* 0x000fe40000010000 */
[----:B------:R-:W-:-:S06]  /*1cb0*/  WARPGROUP.ARRIVE ;  /* 0x00000000000079c5 */ /* 0x000fcc0000000000 */
[----:B------:R-:W-:Y:S01]  /*1cc0*/  HGMMA.64x96x16.F32 R24, gdesc[UR12], R24, gsb0 ;  /* 0x016000000c1879f0 */ /* 0x000fe20008000818 */
[----:B------:R-:W-:Y:S01]  /*1cd0*/  UMOV UR12, UR6 ;  /* 0x00000006000c7c82 */ /* 0x000fe20008000000 */
[----:B------:R-:W-:Y:S01]  /*1ce0*/  UMOV UR13, 0x40000040 ;  /* 0x40000040000d7882 */ /* 0x000fe20000000000 */
[----:B------:R-:W-:Y:S01]  /*1cf0*/  UMOV UR14, UR4 ;  /* 0x00000004000e7c82 */ /* 0x000fe20008000000 */
[----:B------:R-:W-:Y:S01]  /*1d00*/  UMOV UR15, 0x40000040 ;  /* 0x40000040000f7882 */ /* 0x000fe20000000000 */
[----:B------:R-:W-:Y:S02]  /*1d10*/  IMAD.U32 R14, RZ, RZ, UR12 ;  /* 0x0000000cff0e7e24 */ /* 0x000fe4000f8e00ff */
[----:B------:R-:W-:Y:S01]  /*1d20*/  IMAD.U32 R15, RZ, RZ, UR13 ;  /* 0x0000000dff0f7e24 */ /* 0x000fe2000f8e00ff */
[----:B------:R-:W-:Y:S02]  /*1d30*/  WARPGROUP.DEPBAR.LE gsb0, 0x0 ;  /* 0x00008000000079c5 */ /* 0x000fe40000010000 */
[----:B------:R-:W-:-:S06]  /*1d40*/  WARPGROUP.ARRIVE ;  /* 0x00000000000079c5 */ /* 0x000fcc0000000000 */
[----:B------:R-:W-:Y:S03]  /*1d50*/  HGMMA.64x96x16.F32 R24, gdesc[UR12], R24, gsb0 ;  /* 0x016000000c1879f0 */ /* 0x000fe60008000818 */
[----:B------:R-:W-:Y:S02]  /*1d60*/  WARPGROUP.DEPBAR.LE gsb0, 0x0 ;  /* 0x00008000000079c5 */ /* 0x000fe40000010000 */
[----:B------:R-:W3:Y:S02]  /*1d70*/  SYNCS.PHASECHK.TRANS64.TRYWAIT P1, [R5+URZ+0x32410], R0 ;  /* 0x03241000050075a7 */ /* 0x000ee4000802017f */
[----:B---3--:R-:W-:Y:S05]  /*1d80*/  @!P1 BRA `(.L_x_1043) ;  /* 0x000000e800089947 */ /* 0x008fea0003800000 */
.L_x_1209:
[----:B------:R-:W-:Y:S05]  /*1d90*/  @!P0 BRA `(.L_x_1044) ;  /* 0x0000000000048947 */ /* 0x000fea0003800000 */
[----:B------:R-:W-:Y:S01]  /*1da0*/  BPT.TRAP 0x1 ;  /* 0x000000040000795c */ /* 0x000fe20000300000 */
.L_x_1044:
[----:B------:R4:W0:Y:S01]  /*1db0*/  SYNCS.PHASECHK.TRANS64.TRYWAIT P1, [R3+URZ+0x32450], R4 ;  /* 0x03245004030075a7 */ /* 0x000822000802017f */
[----:B------:R-:W-:Y:S05]  /*1dc0*/  @!P0 BRA `(.L_x_1045) ;  /* 0x0000000000048947 */ /* 0x000fea0003800000 */
[----:B------:R-:W-:Y:S01]  /*1dd0*/  BPT.TRAP 0x1 ;  /* 0x000000040000795c */ /* 0x000fe20000300000 */
.L_x_1045:
[----:B0-----:R-:W-:Y:S05]  /*1de0*/  @P1 BRA `(.L_x_1046) ;  /* 0x0000000000081947 */ /* 0x001fea0003800000 */
[----:B------:R-:W0:Y:S02]  /*1df0*/  SYNCS.PHASECHK.TRANS64.TRYWAIT P1, [R3+URZ+0x32450], R4 ;  /* 0x03245004030075a7 */ /* 0x000e24000802017f */
[----:B0-----:R-:W-:Y:S05]  /*1e00*/  @!P1 BRA `(.L_x_1047) ;  /* 0x000000e400fc9947 */ /* 0x001fea0003800000 */
.L_x_1046:
[----:B------:R-:W-:Y:S01]  /*1e10*/  R2UR UR4, R5 ;  /* 0x00000000050472ca */ /* 0x000fe200000e0000 */
[----:B------:R-:W-:Y:S01]  /*1e20*/  UIADD3 UR5, UR5, 0x22400, URZ ;  /* 0x0002240005057890 */ /* 0x000fe2000fffe03f */
[----:B------:R-:W-:Y:S01]  /*1e30*/  WARPGROUP.ARRIVE ;  /* 0x00000000000079c5 */ /* 0x000fe20000000000 */
[----:B------:R-:W-:Y:S01]  /*1e40*/  UMOV UR9, 0x40000040 ;  /* 0x4000004000097882 */ /* 0x000fe20000000000 */
[----:B------:R-:W-:Y:S01]  /*1e50*/  UMOV UR11, 0x40000040 ;  /* 0x40000040000b7882 */ /* 0x000fe20000000000 */
[----:B------:R-:W-:Y:S01]  /*1e60*/  USHF.R.U32.HI UR5, URZ, 0x4, UR5 ;  /* 0x000000043f057899 */ /* 0x000fe20008011605 */
[----:B---3--:R-:W-:Y:S01]  /*1e70*/  IMAD.U32 R5, RZ, RZ, UR9 ;  /* 0x00000009ff057e24 */ /* 0x008fe2000f8e00ff */
[----:B------:R-:W-:Y:S01]  /*1e80*/  UMOV UR13, 0x40000040 ;  /* 0x40000040000d7882 */ /* 0x000fe20000000000 */
[----:B------:R-:W-:Y:S01]  /*1e90*/  UMOV UR15, 0x40000040 ;  /* 0x40000040000f7882 */ /* 0x000fe20000000000 */
[----:B------:R-:W-:Y:S01]  /*1ea0*/  IMAD.U32 R7, RZ, RZ, UR13 ;  /* 0x0000000dff077e24 */ /* 0x000fe2000f8e00ff */
[----:B------:R-:W-:Y:S01]  /*1eb0*/  UMOV UR17, 0x40000040 ;  /* 0x4000004000117882 */ /* 0x000fe20000000000 */
[----:B------:R-:W-:Y:S01]  /*1ec0*/  UMOV UR19, 0x40000040 ;  /* 0x4000004000137882 */ /* 0x000fe20000000000 */
[----:B------:R-:W-:Y:S01]  /*1ed0*/  UMOV UR21, 0x40000040 ;  /* 0x4000004000157882 */ /* 0x000fe20000000000 */
[----:B------:R-:W-:Y:S01]  /*1ee0*/  UIADD3 UR4, UR4, 0x400, URZ ;  /* 0x0000040004047890 */ /* 0x000fe2000fffe03f */
[----:B------:R-:W-:Y:S01]  /*1ef0*/  IMAD R0, R206, -0x60, R156 ;  /* 0xffffffa0ce007824 */ /* 0x000fe200078e029c */
[----:B------:R-:W-:Y:S01]  /*1f00*/  UMOV UR23, 0x40000040 ;  /* 0x4000004000177882 */ /* 0x000fe20000000000 */
[----:B------:R-:W-:Y:S01]  /*1f10*/  UMOV UR25, 0x40000040 ;  /* 0x4000004000197882 */ /* 0x000fe20000000000 */
[----:B------:R-:W-:Y:S01]  /*1f20*/  USHF.R.U32.HI UR4, URZ, 0x4, UR4 ;  /* 0x000000043f047899 */ /* 0x000fe20008011604 */
[----:B------:R-:W-:Y:S01]  /*1f30*/  VIADD R0, R0, 0x60 ;  /* 0x0000006000007836 */ /* 0x000fe20000000000 */
[----:B------:R-:W-:Y:S01]  /*1f40*/  UMOV UR27, 0x40000040 ;  /* 0x40000040001b7882 */ /* 0x000fe20000000000 */
[----:B------:R-:W-:Y:S01]  /*1f50*/  UMOV UR29, 0x40000040 ;  /* 0x40000040001d7882 */ /* 0x000fe20000000000 */
[----:B------:R-:W-:Y:S01]  /*1f60*/  ULOP3.LUT UR6, UR4, 0x3fff, URZ, 0xc0, !UPT ;  /* 0x00003fff04067892 */ /* 0x000fe2000f8ec03f */
[----:B------:R-:W-:Y:S01]  /*1f70*/  IMAD R0, R223, -0x2, R0 ;  /* 0xfffffffedf007824 */ /* 0x000fe200078e0200 */
[----:B------:R-:W-:Y:S01]  /*1f80*/  ULOP3.LUT UR4, UR5, 0x3fff, URZ, 0xc0, !UPT ;  /* 0x00003fff05047892 */ /* 0x000fe2000f8ec03f */
[----:B------:R-:W0:Y:S01]  /*1f90*/  S2R R72, SR_TID.X ;  /* 0x0000000000487919 */ /* 0x000e220000002100 */
[----:B------:R-:W-:-:S02]  /*1fa0*/  ULOP3.LUT UR7, UR6, 0x10000, URZ, 0xfc, !UPT ;  /* 0x0001000006077892 */ /* 0x000fc4000f8efc3f */
[----:B------:R-:W-:Y:S01]  /*1fb0*/  ULOP3.LUT UR4, UR4, 0x10000, URZ, 0xfc, !UPT ;  /* 0x0001000004047892 */ /* 0x000fe2000f8efc3f */
[C---:B------:R-:W-:Y:S01]  /*1fc0*/  ISETP.GT.AND P2, PT, R0.reuse, RZ, PT ;  /* 0x000000ff0000720c */ /* 0x040fe20003f44270 */
[----:B------:R-:W-:Y:S01]  /*1fd0*/  UIMAD UR5, UR36, 0xc00, UR7 ;  /* 0x00000c00240578a4 */ /* 0x000fe2000f8e0207 */
[C---:B------:R-:W-:Y:S01]  /*1fe0*/  ISETP.GT.AND P1, PT, R0.reuse, 0x1, PT ;  /* 0x000000010000780c */ /* 0x040fe20003f24270 */
[----:B------:R-:W-:Y:S01]  /*1ff0*/  UIADD3 UR16, UR4, 0x404, URZ ;  /* 0x0000040404107890 */ /* 0x000fe2000fffe03f */
[C---:B------:R-:W-:Y:S01]  /*2000*/  ISETP.GT.AND P4, PT, R0.reuse, 0x10, PT ;  /* 0x000000100000780c */ /* 0x040fe20003f84270 */
[----:B------:R-:W-:Y:S01]  /*2010*/  UIADD3 UR18, UR5, 0x304, URZ ;  /* 0x0000030405127890 */ /* 0x000fe2000fffe03f */
[C---:B------:R-:W-:Y:S01]  /*2020*/  ISETP.GT.AND P6, PT, R0.reuse, 0x8, PT ;  /* 0x000000080000780c */ /* 0x040fe20003fc4270 */
[----:B------:R-:W-:Y:S01]  /*2030*/  UMOV UR8, UR4 ;  /* 0x0000000400087c82 */ /* 0x000fe20008000000 */
[----:B------:R-:W-:Y:S01]  /*2040*/  UMOV UR10, UR5 ;  /* 0x00000005000a7c82 */ /* 0x000fe20008000000 */
[----:B-12-4-:R-:W-:Y:S01]  /*2050*/  IMAD.U32 R4, RZ, RZ, UR8 ;  /* 0x00000008ff047e24 */ /* 0x016fe2000f8e00ff */
[----:B------:R-:W-:Y:S01]  /*2060*/  HGMMA.64x96x16.F32 R24, gdesc[UR8], R24, gsb0 ;  /* 0x01600000081879f0 */ /* 0x000fe20008000818 */
[----:B------:R-:W-:Y:S01]  /*2070*/  UIADD3 UR8, UR4, 0x2, URZ ;  /* 0x0000000204087890 */ /* 0x000fe2000fffe03f */
[C---:B------:R-:W-:Y:S01]  /*2080*/  ISETP.GT.AND P5, PT, R0.reuse, 0x9, PT ;  /* 0x000000090000780c */ /* 0x040fe20003fa4270 */
[----:B------:R-:W-:Y:S01]  /*2090*/  UIADD3 UR9, UR5, 0x2, URZ ;  /* 0x0000000205097890 */ /* 0x000fe2000fffe03f */
[----:B------:R-:W-:Y:S01]  /*20a0*/  ISETP.GT.AND P3, PT, R0, 0x11, PT ;  /* 0x000000110000780c */ /* 0x000fe20003f64270 */
[----:B------:R-:W-:Y:S01]  /*20b0*/  UIADD3 UR10, UR5, 0x300, URZ ;  /* 0x00000300050a7890 */ /* 0x000fe2000fffe03f */
[----:B------:R-:W-:-:S02]  /*20c0*/  UMOV UR11, 0x40000040 ;  /* 0x40000040000b7882 */ /* 0x000fc40000000000 */
[----:B------:R-:W-:Y:S01]  /*20d0*/  UMOV UR12, UR8 ;  /* 0x00000008000c7c82 */ /* 0x000fe20008000000 */
[----:B------:R-:W-:Y:S01]  /*20e0*/  UIADD3 UR8, UR4, 0x4, URZ ;  /* 0x0000000404087890 */ /* 0x000fe2000fffe03f */
[----:B------:R-:W-:Y:S01]  /*20f0*/  IMAD.U32 R6, RZ, RZ, UR12 ;  /* 0x0000000cff067e24 */ /* 0x000fe2000f8e00ff */
[----:B------:R-:W-:Y:S01]  /*2100*/  UMOV UR14, UR9 ;  /* 0x00000009000e7c82 */ /* 0x000fe20008000000 */
[----:B------:R-:W-:Y:S02]  /*2110*/  UIADD3 UR9, UR5, 0x4, URZ ;  /* 0x0000000405097890 */ /* 0x000fe4000fffe03f */
[----:B------:R-:W-:Y:S02]  /*2120*/  UIADD3 UR20, UR4, 0x406, URZ ;  /* 0x0000040604147890 */ /* 0x000fe4000fffe03f */
[----:B------:R-:W-:Y:S02]  /*2130*/  UIADD3 UR22, UR5, 0x306, URZ ;  /* 0x0000030605167890 */ /* 0x000fe4000fffe03f */
[----:B------:R-:W-:-:S02]  /*2140*/  UIADD3 UR24, UR4, 0x800, URZ ;  /* 0x0000080004187890 */ /* 0x000fc4000fffe03f */
[----:B------:R-:W-:Y:S02]  /*2150*/  UIADD3 UR26, UR5, 0x600, URZ ;  /* 0x00000600051a7890 */ /* 0x000fe4000fffe03f */
[----:B------:R-:W-:Y:S02]  /*2160*/  UIADD3 UR28, UR4, 0x802, URZ ;  /* 0x00000802041c7890 */ /* 0x000fe4000fffe03f */
[----:B------:R-:W-:Y:S01]  /*2170*/  UIADD3 UR30, UR5, 0x602, URZ ;  /* 0x00000602051e7890 */ /* 0x000fe2000fffe03f */
[----:B------:R-:W-:Y:S01]  /*2180*/  UMOV UR31, 0x40000040 ;  /* 0x40000040001f7882 */ /* 0x000fe20000000000 */
[----:B------:R-:W-:Y:S02]  /*2190*/  UIADD3 UR32, UR4, 0x804, URZ ;  /* 0x0000080404207890 */ /* 0x000fe4000fffe03f */
[----:B------:R-:W-:Y:S01]  /*21a0*/  UIADD3 UR34, UR5, 0x604, URZ ;  /* 0x0000060405227890 */ /* 0x000fe2000fffe03f */
[----:B------:R-:W-:Y:S01]  /*21b0*/  UMOV UR33, 0x40000040 ;  /* 0x4000004000217882 */ /* 0x000fe20000000000 */
[----:B------:R-:W-:Y:S01]  /*21c0*/  UMOV UR35, 0x40000040 ;  /* 0x4000004000237882 */ /* 0x000fe20000000000 */
[----:B------:R-:W-:-:S02]  /*21d0*/  UIADD3 UR40, UR4, 0x806, URZ ;  /* 0x0000080604287890 */ /* 0x000fc4000fffe03f */
[----:B------:R-:W-:Y:S01]  /*21e0*/  UIADD3 UR42, UR5, 0x606, URZ ;  /* 0x00000606052a7890 */ /* 0x000fe2000fffe03f */
[----:B------:R-:W-:Y:S01]  /*21f0*/  UMOV UR41, 0x40000040 ;  /* 0x4000004000297882 */ /* 0x000fe20000000000 */
        /* <DEDUP_REMOVED lines=13> */
[----:B------:R-:W-:Y:S01]  /*22d0*/  UMOV UR57, 0x40000040 ;  /* 0x4000004000397882 */ /* 0x000fe20000000000 */
[----:B------:R-:W-:Y:S01]  /*22e0*/  UMOV UR59, 0x40000040 ;  /* 0x40000040003b7882 */ /* 0x000fe20000000000 */
[----:B------:R-:W-:Y:S01]  /*22f0*/  ULOP3.LUT UR6, UR6, 0x3000000, URZ, 0xfc, !UPT ;  /* 0x0300000006067892 */ /* 0x000fe2000f8efc3f */
        /* <DEDUP_REMOVED lines=21> */
[----:B------:R-:W-:Y:S01]  /*2450*/  UMOV UR9, 0x40000040 ;  /* 0x4000004000097882 */ /* 0x000fe20000000000 */
[----:B------:R-:W-:Y:S01]  /*2460*/  IMAD.U32 R11, RZ, RZ, UR13 ;  /* 0x0000000dff0b7e24 */ /* 0x000fe2000f8e00ff */
[----:B------:R-:W-:Y:S02]  /*2470*/  WARPGROUP.DEPBAR.LE gsb0, 0x0 ;  /* 0x00008000000079c5 */ /* 0x000fe40000010000 */
[----:B------:R-:W-:-:S06]  /*2480*/  WARPGROUP.ARRIVE ;  /* 0x00000000000079c5 */ /* 0x000fcc0000000000 */
[----:B------:R-:W-:Y:S01]  /*2490*/  HGMMA.64x96x16.F32 R24, gdesc[UR12], R24, gsb0 ;  /* 0x016000000c1879f0 */ /* 0x000fe20008000818 */
[----:B------:R-:W-:Y:S02]  /*24a0*/  UIADD3 UR12, UR4, 0x402, URZ ;  /* 0x00000402040c7890 */ /* 0x000fe4000fffe03f */
[----:B------:R-:W-:Y:S01]  /*24b0*/  UIADD3 UR14, UR5, 0x302, URZ ;  /* 0x00000302050e7890 */ /* 0x000fe2000fffe03f */
[----:B------:R-:W-:Y:S01]  /*24c0*/  UMOV UR13, 0x40000040 ;  /* 0x40000040000d7882 */ /* 0x000fe20000000000 */
[----:B------:R-:W-:Y:S01]  /*24d0*/  UMOV UR15, 0x40000040 ;  /* 0x40000040000f7882 */ /* 0x000fe20000000000 */
[----:B------:R-:W-:Y:S02]  /*24e0*/  UIADD3 UR4, UR4, 0xc06, URZ ;  /* 0x00000c0604047890 */ /* 0x000fe4000fffe03f */
[----:B------:R-:W-:-:S05]  /*24f0*/  UIADD3 UR5, UR5, 0x906, URZ ;  /* 0x0000090605057890 */ /* 0x000fca000fffe03f */
[----:B------:R-:W-:Y:S01]  /*2500*/  UMOV UR56, UR4 ;  /* 0x0000000400387c82 */ /* 0x000fe20008000000 */
[----:B------:R-:W-:Y:S01]  /*2510*/  UIMAD UR4, UR36, 0xc00, UR6 ;  /* 0x00000c00240478a4 */ /* 0x000fe2000f8e0206 */
[----:B------:R-:W-:Y:S01]  /*2520*/  IMAD.U32 R12, RZ, RZ, UR56 ;  /* 0x00000038ff0c7e24 */ /* 0x000fe2000f8e00ff */
[----:B------:R-:W-:Y:S01]  /*2530*/  UMOV UR58, UR5 ;  /* 0x00000005003a7c82 */ /* 0x000fe20008000000 */
[----:B------:R-:W-:Y:S01]  /*2540*/  ULDC UR5, c[0x0][0xa80] ;  /* 0x0002a00000057ab9 */ /* 0x000fe20000000800 */
[----:B------:R-:W-:Y:S02]  /*2550*/  WARPGROUP.DEPBAR.LE gsb0, 0x0 ;  /* 0x00008000000079c5 */ /* 0x000fe40000010000 */
[----:B------:R-:W-:-:S06]  /*2560*/  WARPGROUP.ARRIVE ;  /* 0x00000000000079c5 */ /* 0x000fcc0000000000 */
[----:B------:R-:W-:Y:S01]  /*2570*/  HGMMA.64x96x16.F32 R24, gdesc[UR8], R24, gsb0 ;  /* 0x01600000081879f0 */ /* 0x000fe20008000818 */
[----:B------:R-:W-:Y:S01]  /*2580*/  UMOV UR10, UR4 ;  /* 0x00000004000a7c82 */ /* 0x000fe20008000000 */
[----:B------:R-:W-:Y:S01]  /*2590*/  UMOV UR11, 0x40000040 ;  /* 0x40000040000b7882 */ /* 0x000fe20000000000 */
        /* <DEDUP_REMOVED lines=37> */
[----:B------:R-:W-:-:S02]  /*27f0*/  FSEL R159, R32, -INF , P4 ;  /* 0xff800000209f7808 */ /* 0x000fc40002000000 */
[----:B------:R-:W-:Y:S02]  /*2800*/  FSEL R27, R28, -INF , P6 ;  /* 0xff8000001c1b7808 */ /* 0x000fe40003000000 */
[----:B------:R-:W-:Y:S02]  /*2810*/  FMNMX.FTZ R32, R73, R25, !PT ;  /* 0x0000001949207209 */ /* 0x000fe40007810000 */
[----:B------:R-:W-:Y:S02]  /*2820*/  FSEL R29, R29, -INF , P5 ;  /* 0xff8000001d1d7808 */ /* 0x000fe40002800000 */
[----:B------:R-:W-:Y:S02]  /*2830*/  FMNMX.FTZ R32, R27, R32, !PT ;  /* 0x000000201b207209 */ /* 0x000fe40007810000 */
[----:B------:R-:W-:Y:S02]  /*2840*/  FSEL R26, R26, -INF , P2 ;  /* 0xff8000001a1a7808 */ /* 0x000fe40001000000 */
[----:B------:R-:W-:-:S02]  /*2850*/  FMNMX.FTZ R32, R29, R32, !PT ;  /* 0x000000201d207209 */ /* 0x000fc40007810000 */
[----:B------:R-:W-:Y:S02]  /*2860*/  ISETP.GT.AND P2, PT, R0, 0x18, PT ;  /* 0x000000180000780c */ /* 0x000fe40003f44270 */
        /* <DEDUP_REMOVED lines=92> */
[----:B------:R-:W-:Y:S02]  /*2e30*/  FMNMX.FTZ R32, R211, R32, !PT ;  /* 0x00000020d3207209 */ /* 0x000fe40007810000 */
[----:B------:R-:W-:Y:S02]  /*2e40*/  FMNMX.FTZ R0, R190, R31, !PT ;  /* 0x0000001fbe007209 */ /* 0x000fe40007810000 */
[----:B------:R-:W-:-:S02]  /*2e50*/  FSEL R208, R67, -INF , P5 ;  /* 0xff80000043d07808 */ /* 0x000fc40002800000 */
[----:B------:R-:W-:Y:S01]  /*2e60*/  FMNMX.FTZ R31, R205, R32, !PT ;  /* 0x00000020cd1f7209 */ /* 0x000fe20007810000 */
[----:B------:R-:W1:Y:S01]  /*2e70*/  SHFL.BFLY PT, R33, R0, 0x2, 0x1f ;  /* 0x0c401f0000217f89 */ /* 0x000e6200000e0000 */
[----:B------:R-:W-:Y:S02]  /*2e80*/  FSEL R210, R70, -INF , P4 ;  /* 0xff80000046d27808 */ /* 0x000fe40002000000 */
[----:B------:R-:W-:Y:S02]  /*2e90*/  FMNMX.FTZ R31, R208, R31, !PT ;  /* 0x0000001fd01f7209 */ /* 0x000fe40007810000 */
[----:B------:R-:W-:Y:S02]  /*2ea0*/  FSEL R214, R71, -INF , P3 ;  /* 0xff80000047d67808 */ /* 0x000fe40001800000 */
[----:B------:R-:W-:Y:S02]  /*2eb0*/  FMNMX.FTZ R31, R210, R31, !PT ;  /* 0x0000001fd21f7209 */ /* 0x000fe40007810000 */
[----:B------:R-:W-:-:S02]  /*2ec0*/  ISETP.GE.AND P2, PT, R156, 0x61, PT ;  /* 0x000000619c00780c */ /* 0x000fc40003f46270 */
[----:B------:R-:W-:-:S05]  /*2ed0*/  FMNMX.FTZ R31, R214, R31, !PT ;  /* 0x0000001fd61f7209 */ /* 0x000fca0007810000 */
[----:B------:R-:W2:Y:S01]  /*2ee0*/  SHFL.BFLY PT, R34, R31, 0x2, 0x1f ;  /* 0x0c401f001f227f89 */ /* 0x000ea200000e0000 */
[----:B-1----:R-:W-:-:S05]  /*2ef0*/  FMNMX.FTZ R33, R0, R33, !PT ;  /* 0x0000002100217209 */ /* 0x002fca0007810000 */
[----:B------:R-:W1:Y:S01]  /*2f00*/  SHFL.BFLY PT, R32, R33, 0x1, 0x1f ;  /* 0x0c201f0021207f89 */ /* 0x000e6200000e0000 */
[----:B--2---:R-:W-:-:S05]  /*2f10*/  FMNMX.FTZ R34, R31, R34, !PT ;  /* 0x000000221f227209 */ /* 0x004fca0007810000 */
[----:B------:R-:W2:Y:S01]  /*2f20*/  SHFL.BFLY PT, R209, R34, 0x1, 0x1f ;  /* 0x0c201f0022d17f89 */ /* 0x000ea200000e0000 */
[----:B-1----:R-:W-:-:S04]  /*2f30*/  FMNMX.FTZ R0, R33, R32, !PT ;  /* 0x0000002021007209 */ /* 0x002fc80007810000 */
[C---:B------:R-:W-:Y:S01]  /*2f40*/  FSETP.NEU.FTZ.AND P1, PT, R0.reuse, -INF , PT ;  /* 0xff8000000000780b */ /* 0x040fe20003f3d000 */
[----:B------:R-:W-:-:S05]  /*2f50*/  FMUL.FTZ R212, R0, UR5 ;  /* 0x0000000500d47c20 */ /* 0x000fca0008410000 */
[----:B------:R-:W-:-:S05]  /*2f60*/  FSEL R212, R212, RZ, P1 ;  /* 0x000000ffd4d47208 */ /* 0x000fca0000800000 */
[--C-:B------:R-:W-:Y:S01]  /*2f70*/  FFMA.FTZ R192, R73, UR5, -R212.reuse ;  /* 0x0000000549c07c23 */ /* 0x100fe200080108d4 */
[----:B--2---:R-:W-:Y:S01]  /*2f80*/  FMNMX.FTZ R209, R34, R209, !PT ;  /* 0x000000d122d17209 */ /* 0x004fe20007810000 */
[--C-:B------:R-:W-:Y:S01]  /*2f90*/  FFMA.FTZ R193, R25, UR5, -R212.reuse ;  /* 0x0000000519c17c23 */ /* 0x100fe200080108d4 */
[--C-:B------:R-:W-:Y:S01]  /*2fa0*/  FFMA.FTZ R194, R27, UR5, -R212.reuse ;  /* 0x000000051bc27c23 */ /* 0x100fe200080108d4 */
[--C-:B------:R-:W-:Y:S01]  /*2fb0*/  FFMA.FTZ R195, R29, UR5, -R212.reuse ;  /* 0x000000051dc37c23 */ /* 0x100fe200080108d4 */
[C---:B------:R-:W-:Y:S01]  /*2fc0*/  FSETP.NEU.FTZ.AND P1, PT, R209.reuse, -INF , PT ;  /* 0xff800000d100780b */ /* 0x040fe20003f3d000 */
[----:B------:R-:W-:Y:S01]  /*2fd0*/  FMUL.FTZ R213, R209, UR5 ;  /* 0x00000005d1d57c20 */ /* 0x000fe20008410000 */
[----:B------:R-:W-:Y:S01]  /*2fe0*/  MUFU.EX2 R192, R192 ;  /* 0x000000c000c07308 */ /* 0x000fe20000000800 */
[--C-:B------:R-:W-:Y:S01]  /*2ff0*/  FFMA.FTZ R159, R159, UR5, -R212.reuse ;  /* 0x000000059f9f7c23 */ /* 0x100fe200080108d4 */
[--C-:B------:R-:W-:Y:S01]  /*3000*/  FFMA.FTZ R161, R161, UR5, -R212.reuse ;  /* 0x00000005a1a17c23 */ /* 0x100fe200080108d4 */
[--C-:B------:R-:W-:Y:S01]  /*3010*/  FFMA.FTZ R164, R164, UR5, -R212.reuse ;  /* 0x00000005a4a47c23 */ /* 0x100fe200080108d4 */
[----:B------:R-:W-:Y:S01]  /*3020*/  FSEL R213, R213, RZ, P1 ;  /* 0x000000ffd5d57208 */ /* 0x000fe20000800000 */
[--C-:B------:R-:W-:Y:S01]  /*3030*/  FFMA.FTZ R168, R168, UR5, -R212.reuse ;  /* 0x00000005a8a87c23 */ /* 0x100fe200080108d4 */
[----:B0-----:R-:W-:Y:S01]  /*3040*/  LOP3.LUT P1, RZ, R72, 0x7f, RZ, 0xc0, !PT ;  /* 0x0000007f48ff7812 */ /* 0x001fe2000782c0ff */
[----:B------:R-:W-:Y:S01]  /*3050*/  FFMA.FTZ R165, R165, UR5, -R212 ;  /* 0x00000005a5a57c23 */ /* 0x000fe200080108d4 */
[----:B------:R-:W-:Y:S01]  /*3060*/  SHF.R.U32.HI R72, RZ, 0x7, R72 ;  /* 0x00000007ff487819 */ /* 0x000fe20000011648 */
[--C-:B------:R-:W-:Y:S01]  /*3070*/  FFMA.FTZ R197, R24, UR5, -R213.reuse ;  /* 0x0000000518c57c23 */ /* 0x100fe200080108d5 */
[--C-:B------:R-:W-:Y:S01]  /*3080*/  FFMA.FTZ R196, R26, UR5, -R213.reuse ;  /* 0x000000051ac47c23 */ /* 0x100fe200080108d5 */
[--C-:B------:R-:W-:Y:S01]  /*3090*/  FFMA.FTZ R198, R30, UR5, -R213.reuse ;  /* 0x000000051ec67c23 */ /* 0x100fe200080108d5 */
[----:B------:R-:W-:Y:S01]  /*30a0*/  IADD3 R158, -R72, 0xb, RZ ;  /* 0x0000000b489e7810 */ /* 0x000fe20007ffe1ff */
[--C-:B------:R-:W-:Y:S01]  /*30b0*/  FFMA.FTZ R199, R28, UR5, -R213.reuse ;  /* 0x000000051cc77c23 */ /* 0x100fe200080108d5 */
[----:B------:R-:W0:Y:S01]  /*30c0*/  MUFU.EX2 R193, R193 ;  /* 0x000000c100c17308 */ /* 0x000e220000000800 */
[--C-:B------:R-:W-:Y:S01]  /*30d0*/  FFMA.FTZ R157, R157, UR5, -R213.reuse ;  /* 0x000000059d9d7c23 */ /* 0x100fe200080108d5 */
[--C-:B------:R-:W-:Y:S01]  /*30e0*/  FFMA.FTZ R160, R160, UR5, -R213.reuse ;  /* 0x00000005a0a07c23 */ /* 0x100fe200080108d5 */
[--C-:B------:R-:W-:Y:S01]  /*30f0*/  FFMA.FTZ R162, R162, UR5, -R213.reuse ;  /* 0x00000005a2a27c23 */ /* 0x100fe200080108d5 */
[----:B------:R-:W-:Y:S01]  /*3100*/  FFMA.FTZ R166, R166, UR5, -R213 ;  /* 0x00000005a6a67c23 */ /* 0x000fe200080108d5 */
[----:B------:R-:W-:-:S02]  /*3110*/  @!P1 VIADD R24, R3, 0x32440 ;  /* 0x0003244003189836 */ /* 0x000fc40000000000 */
[--C-:B------:R-:W-:Y:S01]  /*3120*/  FFMA.FTZ R169, R169, UR5, -R212.reuse ;  /* 0x00000005a9a97c23 */ /* 0x100fe200080108d4 */
[--C-:B------:R-:W-:Y:S01]  /*3130*/  FFMA.FTZ R172, R172, UR5, -R212.reuse ;  /* 0x00000005acac7c23 */ /* 0x100fe200080108d4 */
[----:B------:R-:W-:Y:S01]  /*3140*/  MUFU.EX2 R194, R194 ;  /* 0x000000c200c27308 */ /* 0x000fe20000000800 */
[----:B------:R-:W-:Y:S01]  /*3150*/  FFMA.FTZ R176, R176, UR5, -R212 ;  /* 0x00000005b0b07c23 */ /* 0x000fe200080108d4 */
[----:B------:R-:W-:Y:S01]  /*3160*/  @!P1 PRMT R24, RZ, 0x654, R24 ;  /* 0x00000654ff189816 */ /* 0x000fe20000000018 */
[----:B------:R1:W-:Y:S06]  /*3170*/  BAR.ARV R158, 0x100 ;  /* 0x0004009e0000751d */ /* 0x0003ec0000002000 */
[----:B------:R2:W-:Y:S01]  /*3180*/  @!P1 SYNCS.ARRIVE.TRANS64.RED.A1T0 RZ, [R24+URZ], RZ ;  /* 0x000000ff18ff99a7 */ /* 0x0005e2000810043f */
[----:B------:R-:W3:Y:S01]  /*3190*/  MUFU.EX2 R195, R195 ;  /* 0x000000c300c37308 */ /* 0x000ee20000000800 */
[----:B------:R4:W-:Y:S01]  /*31a0*/  BAR.SYNC.DEFER_BLOCKING R215, 0x100 ;  /* 0x000400d70000751d */ /* 0x0009e20000010000 */
[----:B0-----:R-:W-:Y:S01]  /*31b0*/  F2FP.F16.F32.PACK_AB R152, R193, R192 ;  /* 0x000000c0c198723e */ /* 0x001fe200000000ff */
        /* <DEDUP_REMOVED lines=14> */
[----:B---3--:R-:W-:Y:S01]  /*32a0*/  F2FP.F16.F32.PACK_AB R154, R195, R194 ;  /* 0x000000c2c39a723e */ /* 0x008fe200000000ff */
[--C-:B----4-:R-:W-:Y:S01]  /*32b0*/  FFMA.FTZ R215, R182, UR5, -R212.reuse ;  /* 0x00000005b6d77c23 */ /* 0x110fe200080108d4 */
        /* <DEDUP_REMOVED lines=14> */
[----:B0-----:R-:W-:Y:S01]  /*33a0*/  F2FP.F16.F32.PACK_AB R153, R197, R196 ;  /* 0x000000c4c599723e */ /* 0x001fe200000000ff */
[----:B------:R-:W-:Y:S01]  /*33b0*/  FFMA.FTZ R180, R180, UR5, -R212 ;  /* 0x00000005b4b47c23 */ /* 0x000fe200080108d4 */
[--C-:B------:R-:W-:Y:S01]  /*33c0*/  FFMA.FTZ R208, R210, UR5, -R213.reuse ;  /* 0x00000005d2d07c23 */ /* 0x100fe200080108d5 */
[----:B------:R-:W-:Y:S01]  /*33d0*/  FFMA.FTZ R211, R214, UR5, -R213 ;  /* 0x00000005d6d37c23 */ /* 0x000fe200080108d5 */
[----:B------:R-:W-:Y:S01]  /*33e0*/  FADD.FTZ R193, R192, R193 ;  /* 0x000000c1c0c17221 */ /* 0x000fe20000010000 */
[----:B------:R-:W-:Y:S01]  /*33f0*/  FADD.FTZ R197, R196, R197 ;  /* 0x000000c5c4c57221 */ /* 0x000fe20000010000 */
[----:B------:R-:W-:Y:S01]  /*3400*/  @!P1 VIADD R3, R3, 0x32460 ;  /* 0x0003246003039836 */ /* 0x000fe20000000000 */
[----:B------:R-:W0:Y:S01]  /*3410*/  MUFU.EX2 R159, R159 ;  /* 0x0000009f009f7308 */ /* 0x000e220000000800 */
[----:B------:R-:W-:-:S03]  /*3420*/  FADD.FTZ R194, R194, R193 ;  /* 0x000000c1c2c27221 */ /* 0x000fc60000010000 */
[----:B------:R-:W-:Y:S01]  /*3430*/  @!P1 PRMT R3, RZ, 0x654, R3 ;  /* 0x00000654ff039816 */ /* 0x000fe20000000003 */
[----:B------:R-:W-:-:S03]  /*3440*/  FADD.FTZ R194, R195, R194 ;  /* 0x000000c2c3c27221 */ /* 0x000fc60000010000 */
[----:B------:R-:W4:Y:S01]  /*3450*/  MUFU.EX2 R161, R161 ;  /* 0x000000a100a17308 */ /* 0x000f220000000800 */
[----:B---3--:R-:W-:Y:S01]  /*3460*/  F2FP.F16.F32.PACK_AB R155, R199, R198 ;  /* 0x000000c6c79b723e */ /* 0x008fe200000000ff */
[----:B------:R-:W-:-:S03]  /*3470*/  FADD.FTZ R198, R198, R197 ;  /* 0x000000c5c6c67221 */ /* 0x000fc60000010000 */
[----:B--2---:R-:W-:Y:S01]  /*3480*/  WARPGROUP.ARRIVE ;  /* 0x00000000000079c5 */ /* 0x004fe20000000000 */
[----:B------:R-:W-:Y:S02]  /*3490*/  FADD.FTZ R198, R199, R198 ;  /* 0x000000c6c7c67221 */ /* 0x000fe40000010000 */
[----:B------:R-:W-:Y:S01]  /*34a0*/  MUFU.EX2 R164, R164 ;  /* 0x000000a400a47308 */ /* 0x000fe20000000800 */
[----:B0-----:R-:W-:Y:S02]  /*34b0*/  FADD.FTZ R194, R159, R194 ;  /* 0x000000c29fc27221 */ /* 0x001fe40000010000 */
[----:B------:R-:W-:Y:S01]  /*34c0*/  HGMMA.64x256x16.F32 R24, R152, gdesc[UR8].tnspB, RZ, !UPT, gsb0 ;  /* 0x43e0000898187df0 */ /* 0x000fe2000c0008ff */
[----:B------:R-:W-:Y:S01]  /*34d0*/  UIADD3 UR10, UR4, 0x80, URZ ;  /* 0x00000080040a7890 */ /* 0x000fe2000fffe03f */
[----:B------:R-:W-:-:S03]  /*34e0*/  UMOV UR11, 0x40000040 ;  /* 0x40000040000b7882 */ /* 0x000fc60000000000 */
[----:B------:R-:W-:Y:S08]  /*34f0*/  MUFU.EX2 R168, R168 ;  /* 0x000000a800a87308 */ /* 0x000ff00000000800 */
[----:B------:R-:W-:Y:S08]  /*3500*/  MUFU.EX2 R157, R157 ;  /* 0x0000009d009d7308 */ /* 0x000ff00000000800 */
[----:B------:R-:W0:Y:S08]  /*3510*/  MUFU.EX2 R160, R160 ;  /* 0x000000a000a07308 */ /* 0x000e300000000800 */
[----:B------:R-:W-:Y:S08]  /*3520*/  MUFU.EX2 R162, R162 ;  /* 0x000000a200a27308 */ /* 0x000ff00000000800 */
[----:B------:R-:W2:Y:S08]  /*3530*/  MUFU.EX2 R166, R166 ;  /* 0x000000a600a67308 */ /* 0x000eb00000000800 */
[----:B------:R-:W3:Y:S08]  /*3540*/  MUFU.EX2 R165, R165 ;  /* 0x000000a500a57308 */ /* 0x000ef00000000800 */
[----:B------:R-:W-:Y:S08]  /*3550*/  MUFU.EX2 R169, R169 ;  /* 0x000000a900a97308 */ /* 0x000ff00000000800 */
[----:B------:R-:W-:Y:S08]  /*3560*/  MUFU.EX2 R172, R172 ;  /* 0x000000ac00ac7308 */ /* 0x000ff00000000800 */
[----:B------:R-:W-:Y:S08]  /*3570*/  MUFU.EX2 R176, R176 ;  /* 0x000000b000b07308 */ /* 0x000ff00000000800 */
[----:B------:R-:W5:Y:S08]  /*3580*/  MUFU.EX2 R163, R163 ;  /* 0x000000a300a37308 */ /* 0x000f700000000800 */
[----:B------:R-:W1:Y:S08]  /*3590*/  MUFU.EX2 R167, R167 ;  /* 0x000000a700a77308 */ /* 0x000e700000000800 */
[----:B------:R-:W-:Y:S08]  /*35a0*/  MUFU.EX2 R170, R170 ;  /* 0x000000aa00aa7308 */ /* 0x000ff00000000800 */
[----:B------:R-:W1:Y:S08]  /*35b0*/  MUFU.EX2 R174, R174 ;  /* 0x000000ae00ae7308 */ /* 0x000e700000000800 */
[----:B------:R-:W1:Y:S08]  /*35c0*/  MUFU.EX2 R173, R173 ;  /* 0x000000ad00ad7308 */ /* 0x000e700000000800 */
[----:B------:R-:W-:Y:S08]  /*35d0*/  MUFU.EX2 R177, R177 ;  /* 0x000000b100b17308 */ /* 0x000ff00000000800 */
[----:B------:R-:W-:Y:S08]  /*35e0*/  MUFU.EX2 R181, R181 ;  /* 0x000000b500b57308 */ /* 0x000ff00000000800 */
[----:B------:R-:W-:Y:S08]  /*35f0*/  MUFU.EX2 R183, R183 ;  /* 0x000000b700b77308 */ /* 0x000ff00000000800 */
[----:B------:R-:W1:Y:S08]  /*3600*/  MUFU.EX2 R171, R171 ;  /* 0x000000ab00ab7308 */ /* 0x000e700000000800 */
[----:B------:R-:W1:Y:S08]  /*3610*/  MUFU.EX2 R175, R175 ;  /* 0x000000af00af7308 */ /* 0x000e700000000800 */
[----:B------:R-:W1:Y:S08]  /*3620*/  MUFU.EX2 R179, R179 ;  /* 0x000000b300b37308 */ /* 0x000e700000000800 */
        /* <DEDUP_REMOVED lines=15> */
[C---:B----4-:R-:W-:Y:S01]  /*3720*/  F2FP.F16.F32.PACK_AB R152, R161.reuse, R159 ;  /* 0x0000009fa198723e */ /* 0x050fe200000000ff */
[----:B------:R-:W-:Y:S01]  /*3730*/  FADD.FTZ R161, R161, R194 ;  /* 0x000000c2a1a17221 */ /* 0x000fe20000010000 */
[----:B0-----:R-:W-:Y:S01]  /*3740*/  F2FP.F16.F32.PACK_AB R153, R160, R157 ;  /* 0x0000009da099723e */ /* 0x001fe200000000ff */
[----:B------:R-:W-:Y:S01]  /*3750*/  FADD.FTZ R157, R157, R198 ;  /* 0x000000c69d9d7221 */ /* 0x000fe20000010000 */
[----:B------:R-:W-:Y:S01]  /*3760*/  F2FP.F16.F32.PACK_AB R154, R168, R164 ;  /* 0x000000a4a89a723e */ /* 0x000fe200000000ff */
[----:B------:R-:W0:Y:S01]  /*3770*/  MUFU.EX2 R205, R205 ;  /* 0x000000cd00cd7308 */ /* 0x000e220000000800 */
[----:B--2---:R-:W-:Y:S01]  /*3780*/  F2FP.F16.F32.PACK_AB R155, R166, R162 ;  /* 0x000000a2a69b723e */ /* 0x004fe200000000ff */
        /* <DEDUP_REMOVED lines=9> */
[----:B---3--:R-:W-:Y:S01]  /*3820*/  FADD.FTZ R168, R165, R168 ;  /* 0x000000a8a5a87221 */ /* 0x008fe20000010000 */
[----:B------:R-:W-:Y:S01]  /*3830*/  UMOV UR11, 0x40000040 ;  /* 0x40000040000b7882 */ /* 0x000fe20000000000 */
[----:B-----5:R-:W-:Y:S01]  /*3840*/  FADD.FTZ R166, R163, R166 ;  /* 0x000000a6a3a67221 */ /* 0x020fe20000010000 */
[----:B------:R-:W2:Y:S01]  /*3850*/  MUFU.EX2 R211, R211 ;  /* 0x000000d300d37308 */ /* 0x000ea20000000800 */
[----:B------:R-:W-:-:S02]  /*3860*/  WARPGROUP.DEPBAR.LE gsb0, 0x0 ;  /* 0x00008000000079c5 */ /* 0x000fc40000010000 */
[C---:B------:R-:W-:Y:S01]  /*3870*/  F2FP.F16.F32.PACK_AB R152, R169.reuse, R165 ;  /* 0x000000a5a998723e */ /* 0x040fe200000000ff */
[----:B------:R-:W-:Y:S01]  /*3880*/  FADD.FTZ R169, R169, R168 ;  /* 0x000000a8a9a97221 */ /* 0x000fe20000010000 */
[C---:B-1----:R-:W-:Y:S01]  /*3890*/  F2FP.F16.F32.PACK_AB R153, R167.reuse, R163 ;  /* 0x000000a3a799723e */ /* 0x042fe200000000ff */
        /* <DEDUP_REMOVED lines=9> */
[----:B------:R-:W-:-:S05]  /*3930*/  FADD.FTZ R174, R171, R174 ;  /* 0x000000aeabae7221 */ /* 0x000fca0000010000 */
[----:B------:R-:W-:Y:S01]  /*3940*/  HGMMA.64x256x16.F32 R24, R152, gdesc[UR8].tnspB, R24, gsb0 ;  /* 0x43e0000898187df0 */ /* 0x000fe20008000818 */
[----:B------:R-:W-:Y:S01]  /*3950*/  UIADD3 UR10, UR4, 0x180, URZ ;  /* 0x00000180040a7890 */ /* 0x000fe2000fffe03f */
[----:B------:R-:W-:Y:S01]  /*3960*/  FADD.FTZ R176, R177, R176 ;  /* 0x000000b0b1b07221 */ /* 0x000fe20000010000 */
[----:B------:R-:W-:Y:S01]  /*3970*/  UMOV UR11, 0x40000040 ;  /* 0x40000040000b7882 */ /* 0x000fe20000000000 */
[----:B------:R-:W-:Y:S02]  /*3980*/  FADD.FTZ R174, R175, R174 ;  /* 0x000000aeafae7221 */ /* 0x000fe40000010000 */
[----:B------:R-:W-:Y:S02]  /*3990*/  FADD.FTZ R176, R181, R176 ;  /* 0x000000b0b5b07221 */ /* 0x000fe40000010000 */
[----:B------:R-:W-:Y:S01]  /*39a0*/  FADD.FTZ R174, R179, R174 ;  /* 0x000000aeb3ae7221 */ /* 0x000fe20000010000 */
[----:B------:R-:W-:Y:S02]  /*39b0*/  WARPGROUP.DEPBAR.LE gsb0, 0x0 ;  /* 0x00008000000079c5 */ /* 0x000fe40000010000 */
[----:B------:R-:W-:-:S02]  /*39c0*/  F2FP.F16.F32.PACK_AB R152, R177, R173 ;  /* 0x000000adb198723e */ /* 0x000fc400000000ff */
[----:B------:R-:W-:Y:S02]  /*39d0*/  F2FP.F16.F32.PACK_AB R153, R175, R171 ;  /* 0x000000abaf99723e */ /* 0x000fe400000000ff */
[C---:B------:R-:W-:Y:S01]  /*39e0*/  F2FP.F16.F32.PACK_AB R154, R183.reuse, R181 ;  /* 0x000000b5b79a723e */ /* 0x040fe200000000ff */
[----:B------:R-:W-:Y:S01]  /*39f0*/  FADD.FTZ R183, R183, R176 ;  /* 0x000000b0b7b77221 */ /* 0x000fe20000010000 */
[C---:B------:R-:W-:Y:S01]  /*3a00*/  F2FP.F16.F32.PACK_AB R155, R187.reuse, R179 ;  /* 0x000000b3bb9b723e */ /* 0x040fe200000000ff */
[----:B------:R-:W-:-:S03]  /*3a10*/  FADD.FTZ R187, R187, R174 ;  /* 0x000000aebbbb7221 */ /* 0x000fc60000010000 */
[----:B------:R-:W-:-:S07]  /*3a20*/  WARPGROUP.ARRIVE ;  /* 0x00000000000079c5 */ /* 0x000fce0000000000 */
        /* <DEDUP_REMOVED lines=31> */
[----:B------:R-:W-:-:S04]  /*3c20*/  FADD.FTZ R208, R208, R205 ;  /* 0x000000cdd0d07221 */ /* 0x000fc80000010000 */
[----:B------:R-:W-:-:S08]  /*3c30*/  FADD.FTZ R205, R211, R208 ;  /* 0x000000d0d3cd7221 */ /* 0x000fd00000010000 */
[----:B------:R-:W-:Y:S03]  /*3c40*/  HGMMA.64x256x16.F32 R24, R152, gdesc[UR8].tnspB, R24, gsb0 ;  /* 0x43e0000898187df0 */ /* 0x000fe60008000818 */
[----:B------:R-:W-:Y:S02]  /*3c50*/  WARPGROUP.DEPBAR.LE gsb0, 0x0 ;  /* 0x00008000000079c5 */ /* 0x000fe40000010000 */
[----:B------:R0:W-:Y:S02]  /*3c60*/  @!P1 SYNCS.ARRIVE.TRANS64.RED.A1T0 RZ, [R3+URZ], RZ ;  /* 0x000000ff03ff99a7 */ /* 0x0001e4000810043f */
[----:B0-----:R-:W-:Y:S01]  /*3c70*/  FADD.FTZ R3, R189, R186 ;  /* 0x000000babd037221 */ /* 0x001fe20000010000 */
[----:B------:R-:W-:Y:S06]  /*3c80*/  @!P2 BRA `(.L_x_1048) ;  /* 0x0000002000c0a947 */ /* 0x000fec0003800000 */
[----:B------:R-:W-:Y:S02]  /*3c90*/  VIADD R206, R206, 0xfffffffe ;  /* 0xfffffffecece7836 */ /* 0x000fe40000000000 */
[----:B------:R-:W-:Y:S02]  /*3ca0*/  IMAD.MOV.U32 R211, RZ, RZ, R209 ;  /* 0x000000ffffd37224 */ /* 0x000fe400078e00d1 */
[----:B------:R-:W-:-:S07]  /*3cb0*/  IMAD.MOV.U32 R207, RZ, RZ, R0 ;  /* 0x000000ffffcf7224 */ /* 0x000fce00078e0000 */
.L_x_1057:
[----:B------:R-:W-:Y:S01]  /*3cc0*/  UIADD3 UR36, UR36, 0x1, URZ ;  /* 0x0000000124247890 */ /* 0x000fe2000fffe03f */
[C---:B------:R-:W-:Y:S01]  /*3cd0*/  ISETP.GT.AND P2, PT, R206.reuse, RZ, PT ;  /* 0x000000ffce00720c */ /* 0x040fe20003f44270 */
[----:B------:R-:W-:Y:S02]  /*3ce0*/  VIADD R206, R206, 0xffffffff ;  /* 0xffffffffcece7836 */ /* 0x000fe40000000000 */
[----:B------:R-:W-:-:S04]  /*3cf0*/  UISETP.NE.AND UP0, UPT, UR36, 0x2, UPT ;  /* 0x000000022400788c */ /* 0x000fc8000bf05270 */
[----:B------:R-:W-:Y:S02]  /*3d00*/  USEL UR4, URZ, 0x1, UP0 ;  /* 0x000000013f047887 */ /* 0x000fe40008000000 */
[----:B------:R-:W-:Y:S02]  /*3d10*/  USEL UR36, UR36, URZ, UP0 ;  /* 0x0000003f24247287 */ /* 0x000fe40008000000 */
[----:B------:R-:W-:Y:S01]  /*3d20*/  ULOP3.LUT UR37, UR37, UR4, URZ, 0x3c, !UPT ;  /* 0x0000000425257292 */ /* 0x000fe2000f8e3c3f */
[----:B------:R-:W-:Y:S11]  /*3d30*/  @!P0 BRA `(.L_x_1049) ;  /* 0x0000000000048947 */ /* 0x000ff60003800000 */
[----:B------:R-:W-:Y:S01]  /*3d40*/  BPT.TRAP 0x1 ;  /* 0x000000040000795c */ /* 0x000fe20000300000 */
.L_x_1049:
[----:B------:R-:W0:Y:S01]  /*3d50*/  S2UR UR5, SR_CgaCtaId ;  /* 0x00000000000579c3 */ /* 0x000e220000008800 */
[----:B------:R-:W-:Y:S01]  /*3d60*/  UMOV UR4, 0x400 ;  /* 0x0000040000047882 */ /* 0x000fe20000000000 */
[----:B------:R-:W-:-:S05]  /*3d70*/  IMAD.U32 R0, RZ, RZ, UR37 ;  /* 0x00000025ff007e24 */ /* 0x000fca000f8e00ff */
[----:B------:R-:W-:Y:S01]  /*3d80*/  SHF.L.U32 R0, R0, 0x1f, RZ ;  /* 0x0000001f00007819 */ /* 0x000fe200000006ff */
[----:B0-----:R-:W-:-:S04]  /*3d90*/  ULEA UR4, UR5, UR4, 0x18 ;  /* 0x0000000405047291 */ /* 0x001fc8000f8ec03f */
[----:B------:R-:W-:-:S09]  /*3da0*/  ULEA UR4, UR36, UR4, 0x3 ;  /* 0x0000000424047291 */ /* 0x000fd2000f8e183f */
[----:B------:R0:W1:Y:S01]  /*3db0*/  SYNCS.PHASECHK.TRANS64.TRYWAIT P3, [UR4+0x32430], R0 ;  /* 0x03243000ff0075a7 */ /* 0x0000620008060144 */
[----:B------:R-:W-:Y:S05]  /*3dc0*/  @!P0 BRA `(.L_x_1050) ;  /* 0x0000000000048947 */ /* 0x000fea0003800000 */
[----:B------:R-:W-:Y:S01]  /*3dd0*/  BPT.TRAP 0x1 ;  /* 0x000000040000795c */ /* 0x000fe20000300000 */
.L_x_1050:
[----:B-1----:R-:W-:Y:S05]  /*3de0*/  @P3 BRA `(.L_x_1051) ;  /* 0x0000000000083947 */ /* 0x002fea0003800000 */
[----:B------:R-:W1:Y:S02]  /*3df0*/  SYNCS.PHASECHK.TRANS64.TRYWAIT P3, [UR4+0x32430], R0 ;  /* 0x03243000ff0075a7 */ /* 0x000e640008060144 */
[----:B-1----:R-:W-:Y:S05]  /*3e00*/  @!P3 BRA `(.L_x_1052) ;  /* 0x000000c80010b947 */ /* 0x002fea0003800000 */
.L_x_1051:
[----:B------:R-:W-:Y:S01]  /*3e10*/  R2UR UR56, R20 ;  /* 0x00000000143872ca */ /* 0x000fe200000e0000 */
[----:B------:R-:W-:Y:S01]  /*3e20*/  UIMAD UR5, UR36, 0x300, UR60 ;  /* 0x00000300240578a4 */ /* 0x000fe2000f8e023c */
[----:B------:R-:W-:Y:S01]  /*3e30*/  R2UR UR57, R21 ;  /* 0x00000000153972ca */ /* 0x000fe200000e0000 */
[----:B-1----:R-:W-:Y:S01]  /*3e40*/  WARPGROUP.ARRIVE ;  /* 0x00000000000079c5 */ /* 0x002fe20000000000 */
[----:B------:R-:W-:-:S04]  /*3e50*/  UMOV UR59, 0x40000040 ;  /* 0x40000040003b7882 */ /* 0x000fc80000000000 */
[----:B------:R-:W-:-:S07]  /*3e60*/  UMOV UR58, UR5 ;  /* 0x00000005003a7c82 */ /* 0x000fce0008000000 */
[----:B------:R-:W-:Y:S01]  /*3e70*/  HGMMA.64x96x16.F32 R152, gdesc[UR56], RZ, !UPT, gsb0 ;  /* 0x01600000389879f0 */ /* 0x000fe2000c0008ff */
[----:B------:R-:W-:Y:S01]  /*3e80*/  R2UR UR56, R18 ;  /* 0x00000000123872ca */ /* 0x000fe200000e0000 */
[----:B------:R-:W-:Y:S01]  /*3e90*/  UIADD3 UR58, UR5, 0x2, URZ ;  /* 0x00000002053a7890 */ /* 0x000fe2000fffe03f */
[----:B------:R-:W-:Y:S01]  /*3ea0*/  R2UR UR57, R19 ;  /* 0x00000000133972ca */ /* 0x000fe200000e0000 */
[----:B------:R-:W-:Y:S01]  /*3eb0*/  UMOV UR59, 0x40000040 ;  /* 0x40000040003b7882 */ /* 0x000fe20000000000 */
[----:B------:R-:W-:Y:S02]  /*3ec0*/  WARPGROUP.DEPBAR.LE gsb0, 0x0 ;  /* 0x00008000000079c5 */ /* 0x000fe40000010000 */
[----:B------:R-:W-:-:S09]  /*3ed0*/  WARPGROUP.ARRIVE ;  /* 0x00000000000079c5 */ /* 0x000fd20000000000 */
[----:B------:R-:W-:Y:S01]  /*3ee0*/  HGMMA.64x96x16.F32 R152, gdesc[UR56], R152, gsb0 ;  /* 0x01600000389879f0 */ /* 0x000fe20008000898 */
        /* <DEDUP_REMOVED lines=13> */
[----:B------:R-:W-:Y:S03]  /*3fc0*/  HGMMA.64x96x16.F32 R152, gdesc[UR56], R152, gsb0 ;  /* 0x01600000389879f0 */ /* 0x000fe60008000898 */
[----:B------:R-:W-:Y:S02]  /*3fd0*/  WARPGROUP.DEPBAR.LE gsb0, 0x0 ;  /* 0x00008000000079c5 */ /* 0x000fe40000010000 */
[----:B------:R-:W-:Y:S05]  /*3fe0*/  @!P0 BRA `(.L_x_1053) ;  /* 0x0000000000048947 */ /* 0x000fea0003800000 */
[----:B------:R-:W-:Y:S01]  /*3ff0*/  BPT.TRAP 0x1 ;  /* 0x000000040000795c */ /* 0x000fe20000300000 */
.L_x_1053:
[----:B------:R1:W2:Y:S01]  /*4000*/  SYNCS.PHASECHK.TRANS64.TRYWAIT P3, [UR4+0x32450], R0 ;  /* 0x03245000ff0075a7 */ /* 0x0002a20008060144 */
[----:B------:R-:W-:Y:S05]  /*4010*/  @!P0 BRA `(.L_x_1054) ;  /* 0x0000000000048947 */ /* 0x000fea0003800000 */
[----:B------:R-:W-:Y:S01]  /*4020*/  BPT.TRAP 0x1 ;  /* 0x000000040000795c */ /* 0x000fe20000300000 */
.L_x_1054:
[----:B--2---:R-:W-:Y:S05]  /*4030*/  @P3 BRA `(.L_x_1055) ;  /* 0x0000000000083947 */ /* 0x004fea0003800000 */
[----:B------:R-:W2:Y:S02]  /*4040*/  SYNCS.PHASECHK.TRANS64.TRYWAIT P3, [UR4+0x32450], R0 ;  /* 0x03245000ff0075a7 */ /* 0x000ea40008060144 */
[----:B--2---:R-:W-:Y:S05]  /*4050*/  @!P3 BRA `(.L_x_1056) ;  /* 0x000000c40094b947 */ /* 0x004fea0003800000 */
.L_x_1055:
[----:B------:R-:W-:Y:S01]  /*4060*/  R2UR UR56, R4 ;  /* 0x00000000043872ca */ /* 0x000fe200000e0000 */
[----:B------:R-:W-:Y:S01]  /*4070*/  UIMAD UR5, UR36, 0xc00, UR7 ;  /* 0x00000c00240578a4 */ /* 0x000fe2000f8e0207 */
[----:B------:R-:W-:Y:S01]  /*4080*/  R2UR UR57, R5 ;  /* 0x00000000053972ca */ /* 0x000fe200000e0000 */
[----:B------:R-:W-:Y:S01]  /*4090*/  WARPGROUP.ARRIVE ;  /* 0x00000000000079c5 */ /* 0x000fe20000000000 */
[----:B------:R-:W-:Y:S01]  /*40a0*/  UMOV UR59, 0x40000040 ;  /* 0x40000040003b7882 */ /* 0x000fe20000000000 */
[----:B------:R-:W-:-:S04]  /*40b0*/  UIADD3 UR10, UR5, 0x300, URZ ;  /* 0x00000300050a7890 */ /* 0x000fc8000fffe03f */
[----:B------:R-:W3:Y:S01]  /*40c0*/  S2R R216, SR_TID.X ;  /* 0x0000000000d87919 */ /* 0x000ee20000002100 */
[----:B------:R-:W-:Y:S01]  /*40d0*/  UMOV UR11, 0x40000040 ;  /* 0x40000040000b7882 */ /* 0x000fe20000000000 */
[----:B------:R-:W-:Y:S01]  /*40e0*/  UMOV UR58, UR5 ;  /* 0x00000005003a7c82 */ /* 0x000fe20008000000 */
[----:B------:R-:W-:Y:S01]  /*40f0*/  UIADD3 UR14, UR5, 0x302, URZ ;  /* 0x00000302050e7890 */ /* 0x000fe2000fffe03f */
[----:B------:R-:W-:Y:S01]  /*4100*/  UMOV UR15, 0x40000040 ;  /* 0x40000040000f7882 */ /* 0x000fe20000000000 */
[----:B------:R-:W-:Y:S01]  /*4110*/  UIADD3 UR18, UR5, 0x304, URZ ;  /* 0x0000030405127890 */ /* 0x000fe2000fffe03f */
[----:B------:R-:W-:Y:S01]  /*4120*/  UMOV UR19, 0x40000040 ;  /* 0x4000004000137882 */ /* 0x000fe20000000000 */
[----:B------:R-:W-:Y:S01]  /*4130*/  HGMMA.64x96x16.F32 R152, gdesc[UR56], R152, gsb0 ;  /* 0x01600000389879f0 */ /* 0x000fe20008000898 */
[----:B------:R-:W-:Y:S01]  /*4140*/  R2UR UR56, R6 ;  /* 0x00000000063872ca */ /* 0x000fe200000e0000 */
[----:B------:R-:W-:Y:S01]  /*4150*/  UIADD3 UR58, UR5, 0x2, URZ ;  /* 0x00000002053a7890 */ /* 0x000fe2000fffe03f */
[----:B------:R-:W-:Y:S01]  /*4160*/  R2UR UR57, R7 ;  /* 0x00000000073972ca */ /* 0x000fe200000e0000 */
[----:B------:R-:W-:Y:S01]  /*4170*/  UMOV UR59, 0x40000040 ;  /* 0x40000040003b7882 */ /* 0x000fe20000000000 */
[----:B------:R-:W-:Y:S01]  /*4180*/  UIADD3 UR22, UR5, 0x306, URZ ;  /* 0x0000030605167890 */ /* 0x000fe2000fffe03f */
        /* <DEDUP_REMOVED lines=12> */
[----:B---3--:R-:W-:Y:S01]  /*4250*/  SHF.R.U32.HI R232, RZ, 0x7, R216 ;  /* 0x00000007ffe87819 */ /* 0x008fe200000116d8 */
[----:B------:R-:W-:Y:S01]  /*4260*/  UMOV UR51, 0x40000040 ;  /* 0x4000004000337882 */ /* 0x000fe20000000000 */
[----:B------:R-:W-:Y:S01]  /*4270*/  UIADD3 UR54, UR5, 0x904, URZ ;  /* 0x0000090405367890 */ /* 0x000fe2000fffe03f */
[----:B------:R-:W-:Y:S01]  /*4280*/  UMOV UR55, 0x40000040 ;  /* 0x4000004000377882 */ /* 0x000fe20000000000 */
[----:B------:R-:W-:-:S02]  /*4290*/  WARPGROUP.DEPBAR.LE gsb0, 0x0 ;  /* 0x00008000000079c5 */ /* 0x000fc40000010000 */
[----:B------:R-:W-:-:S06]  /*42a0*/  WARPGROUP.ARRIVE ;  /* 0x00000000000079c5 */ /* 0x000fcc0000000000 */
        /* <DEDUP_REMOVED lines=19> */
[----:B------:R-:W-:Y:S01]  /*43e0*/  ULDC UR5, c[0x0][0xa80] ;  /* 0x0002a00000057ab9 */ /* 0x000fe20000000800 */
[----:B------:R-:W-:Y:S02]  /*43f0*/  WARPGROUP.DEPBAR.LE gsb0, 0x0 ;  /* 0x00008000000079c5 */ /* 0x000fe40000010000 */
[----:B------:R-:W-:-:S06]  /*4400*/  WARPGROUP.ARRIVE ;  /* 0x00000000000079c5 */ /* 0x000fcc0000000000 */
[----:B------:R-:W-:Y:S01]  /*4410*/  HGMMA.64x96x16.F32 R152, gdesc[UR8], R152, gsb0 ;  /* 0x01600000089879f0 */ /* 0x000fe20008000898 */
[----:B------:R-:W-:Y:S02]  /*4420*/  UMOV UR11, 0x40000040 ;  /* 0x40000040000b7882 */ /* 0x000fe40000000000 */
        /* <DEDUP_REMOVED lines=104> */
[----:B-1----:R-:W-:Y:S01]  /*4ab0*/  FMNMX.FTZ R209, R209, R214, !PT ;  /* 0x000000d6d1d17209 */ /* 0x002fe20007810000 */
[----:B------:R-:W-:Y:S01]  /*4ac0*/  IMAD.U32 R214, RZ, RZ, UR4 ;  /* 0x00000004ffd67e24 */ /* 0x000fe2000f8e00ff */
[----:B------:R-:W0:Y:S01]  /*4ad0*/  MUFU.EX2 R207, R207 ;  /* 0x000000cf00cf7308 */ /* 0x000e220000000800 */
[----:B------:R-:W-:Y:S01]  /*4ae0*/  UIMAD UR4, UR36, 0xc00, UR6 ;  /* 0x00000c00240478a4 */ /* 0x000fe2000f8e0206 */
[--C-:B------:R-:W-:Y:S01]  /*4af0*/  FFMA.FTZ R173, R173, UR5, -R212.reuse ;  /* 0x00000005adad7c23 */ /* 0x100fe200080108d4 */
[C---:B------:R-:W-:Y:S01]  /*4b00*/  FADD.FTZ R152, -R209.reuse, R211 ;  /* 0x000000d3d1987221 */ /* 0x040fe20000010100 */
[----:B------:R-:W-:Y:S01]  /*4b10*/  FMUL.FTZ R217, R209, UR5 ;  /* 0x00000005d1d97c20 */ /* 0x000fe20008410000 */
[--C-:B------:R-:W-:Y:S01]  /*4b20*/  FFMA.FTZ R176, R176, UR5, -R212.reuse ;  /* 0x00000005b0b07c23 */ /* 0x100fe200080108d4 */
[----:B------:R-:W-:Y:S01]  /*4b30*/  FFMA.FTZ R177, R177, UR5, -R212 ;  /* 0x00000005b1b17c23 */ /* 0x000fe200080108d4 */
[----:B------:R-:W-:Y:S01]  /*4b40*/  FMUL.FTZ R157, R152, UR5 ;  /* 0x00000005989d7c20 */ /* 0x000fe20008410000 */
[----:B------:R-:W-:-:S02]  /*4b50*/  @!P1 VIADD R152, R214, 0x32440 ;  /* 0x00032440d6989836 */ /* 0x000fc40000000000 */
[--C-:B------:R-:W-:Y:S01]  /*4b60*/  FFMA.FTZ R216, R158, UR5, -R217.reuse ;  /* 0x000000059ed87c23 */ /* 0x100fe200080108d9 */
[----:B------:R-:W-:Y:S01]  /*4b70*/  IADD3 R158, -R232, 0xb, RZ ;  /* 0x0000000be89e7810 */ /* 0x000fe20007ffe1ff */
[----:B------:R1:W-:Y:S01]  /*4b80*/  MUFU.EX2 R211, R153 ;  /* 0x0000009900d37308 */ /* 0x0003e20000000800 */
[--C-:B------:R-:W-:Y:S01]  /*4b90*/  FFMA.FTZ R213, R154, UR5, -R217.reuse ;  /* 0x000000059ad57c23 */ /* 0x100fe200080108d9 */
[----:B------:R-:W-:Y:S01]  /*4ba0*/  @!P1 PRMT R152, RZ, 0x654, R152 ;  /* 0x00000654ff989816 */ /* 0x000fe20000000098 */
[--C-:B------:R-:W-:Y:S01]  /*4bb0*/  FFMA.FTZ R215, R155, UR5, -R217.reuse ;  /* 0x000000059bd77c23 */ /* 0x100fe200080108d9 */
[--C-:B------:R-:W-:Y:S01]  /*4bc0*/  FFMA.FTZ R159, R159, UR5, -R217.reuse ;  /* 0x000000059f9f7c23 */ /* 0x100fe200080108d9 */
[----:B------:R2:W-:Y:S06]  /*4bd0*/  BAR.ARV R158, 0x100 ;  /* 0x0004009e0000751d */ /* 0x0005ec0000002000 */
[----:B-1----:R-:W-:Y:S01]  /*4be0*/  VIADD R153, R232, 0x8 ;  /* 0x00000008e8997836 */ /* 0x002fe20000000000 */
[----:B------:R1:W-:Y:S01]  /*4bf0*/  @!P1 SYNCS.ARRIVE.TRANS64.RED.A1T0 RZ, [R152+URZ], RZ ;  /* 0x000000ff98ff99a7 */ /* 0x0003e2000810043f */
[----:B------:R-:W3:Y:S01]  /*4c00*/  MUFU.EX2 R157, R157 ;  /* 0x0000009d009d7308 */ /* 0x000ee20000000800 */
[-C--:B0-----:R-:W-:Y:S01]  /*4c10*/  FMUL.FTZ R24, R24, R207.reuse ;  /* 0x000000cf18187220 */ /* 0x081fe20000410000 */
        /* <DEDUP_REMOVED lines=134> */
[----:B-1----:R-:W-:Y:S01]  /*5480*/  F2FP.F16.F32.PACK_AB R152, R210, R208 ;  /* 0x000000d0d298723e */ /* 0x002fe200000000ff */
[----:B------:R-:W-:Y:S01]  /*5490*/  UMOV UR10, UR4 ;  /* 0x00000004000a7c82 */ /* 0x000fe20008000000 */
[----:B0-----:R-:W-:Y:S01]  /*54a0*/  F2FP.F16.F32.PACK_AB R154, R211, R156 ;  /* 0x0000009cd39a723e */ /* 0x001fe200000000ff */
[--C-:B------:R-:W-:Y:S01]  /*54b0*/  FFMA.FTZ R162, R162, UR5, -R217.reuse ;  /* 0x00000005a2a27c23 */ /* 0x100fe200080108d9 */
[----:B----4-:R-:W-:Y:S01]  /*54c0*/  F2FP.F16.F32.PACK_AB R153, R215, R213 ;  /* 0x000000d5d799723e */ /* 0x010fe200000000ff */
[--C-:B------:R-:W-:Y:S01]  /*54d0*/  FFMA.FTZ R163, R163, UR5, -R217.reuse ;  /* 0x00000005a3a37c23 */ /* 0x100fe200080108d9 */
[----:B-----5:R-:W-:Y:S01]  /*54e0*/  F2FP.F16.F32.PACK_AB R155, R159, R216 ;  /* 0x000000d89f9b723e */ /* 0x020fe200000000ff */
[--C-:B------:R-:W-:Y:S01]  /*54f0*/  FFMA.FTZ R166, R166, UR5, -R217.reuse ;  /* 0x00000005a6a67c23 */ /* 0x100fe200080108d9 */
[--C-:B------:R-:W-:Y:S01]  /*5500*/  FFMA.FTZ R167, R167, UR5, -R217.reuse ;  /* 0x00000005a7a77c23 */ /* 0x100fe200080108d9 */
[----:B------:R-:W-:Y:S01]  /*5510*/  MUFU.EX2 R160, R160 ;  /* 0x000000a000a07308 */ /* 0x000fe20000000800 */
        /* <DEDUP_REMOVED lines=25> */
[--C-:B------:R-:W-:Y:S01]  /*56b0*/  FFMA.FTZ R192, R192, UR5, -R212.reuse ;  /* 0x00000005c0c07c23 */ /* 0x100fe200080108d4 */
[--C-:B------:R-:W-:Y:S01]  /*56c0*/  FFMA.FTZ R193, R193, UR5, -R212.reuse ;  /* 0x00000005c1c17c23 */ /* 0x100fe200080108d4 */
[--C-:B------:R-:W-:Y:S01]  /*56d0*/  FFMA.FTZ R196, R196, UR5, -R212.reuse ;  /* 0x00000005c4c47c23 */ /* 0x100fe200080108d4 */
[----:B------:R-:W-:Y:S01]  /*56e0*/  FFMA.FTZ R197, R197, UR5, -R212 ;  /* 0x00000005c5c57c23 */ /* 0x000fe200080108d4 */
[--C-:B------:R-:W-:Y:S01]  /*56f0*/  FFMA.FTZ R194, R194, UR5, -R217.reuse ;  /* 0x00000005c2c27c23 */ /* 0x100fe200080108d9 */
[--C-:B------:R-:W-:Y:S01]  /*5700*/  FFMA.FTZ R195, R195, UR5, -R217.reuse ;  /* 0x00000005c3c37c23 */ /* 0x100fe200080108d9 */
[----:B------:R-:W-:Y:S01]  /*5710*/  MUFU.EX2 R162, R162 ;  /* 0x000000a200a27308 */ /* 0x000fe20000000800 */
[--C-:B------:R-:W-:Y:S01]  /*5720*/  FFMA.FTZ R198, R198, UR5, -R217.reuse ;  /* 0x00000005c6c67c23 */ /* 0x100fe200080108d9 */
[----:B------:R-:W-:Y:S01]  /*5730*/  FFMA.FTZ R199, R199, UR5, -R217 ;  /* 0x00000005c7c77c23 */ /* 0x000fe200080108d9 */
[----:B------:R-:W-:Y:S01]  /*5740*/  FFMA.FTZ R3, R207, R3, R208 ;  /* 0x00000003cf037223 */ /* 0x000fe200000100d0 */
[----:B------:R-:W-:-:S02]  /*5750*/  @!P1 VIADD R214, R214, 0x32460 ;  /* 0x00032460d6d69836 */ /* 0x000fc40000000000 */
[----:B------:R-:W-:Y:S02]  /*5760*/  IMAD.MOV.U32 R207, RZ, RZ, R0 ;  /* 0x000000ffffcf7224 */ /* 0x000fe400078e0000 */
[----:B------:R-:W-:Y:S01]  /*5770*/  FADD.FTZ R3, R210, R3 ;  /* 0x00000003d2037221 */ /* 0x000fe20000010000 */
[----:B------:R-:W3:Y:S01]  /*5780*/  MUFU.EX2 R163, R163 ;  /* 0x000000a300a37308 */ /* 0x000ee20000000800 */
[----:B------:R-:W-:Y:S02]  /*5790*/  @!P1 PRMT R214, RZ, 0x654, R214 ;  /* 0x00000654ffd69816 */ /* 0x000fe400000000d6 */
[----:B------:R-:W-:-:S04]  /*57a0*/  FADD.FTZ R156, R156, R3 ;  /* 0x000000039c9c7221 */ /* 0x000fc80000010000 */
[----:B------:R-:W-:Y:S01]  /*57b0*/  FADD.FTZ R211, R211, R156 ;  /* 0x0000009cd3d37221 */ /* 0x000fe20000010000 */
[----:B------:R-:W-:Y:S08]  /*57c0*/  MUFU.EX2 R166, R166 ;  /* 0x000000a600a67308 */ /* 0x000ff00000000800 */
[----:B------:R-:W4:Y:S08]  /*57d0*/  MUFU.EX2 R167, R167 ;  /* 0x000000a700a77308 */ /* 0x000f300000000800 */
[----:B------:R-:W-:Y:S08]  /*57e0*/  MUFU.EX2 R168, R168 ;  /* 0x000000a800a87308 */ /* 0x000ff00000000800 */
[----:B------:R-:W5:Y:S08]  /*57f0*/  MUFU.EX2 R169, R169 ;  /* 0x000000a900a97308 */ /* 0x000f700000000800 */
[----:B------:R-:W-:Y:S08]  /*5800*/  MUFU.EX2 R172, R172 ;  /* 0x000000ac00ac7308 */ /* 0x000ff00000000800 */
[----:B------:R-:W2:Y:S08]  /*5810*/  MUFU.EX2 R173, R173 ;  /* 0x000000ad00ad7308 */ /* 0x000eb00000000800 */
        /* <DEDUP_REMOVED lines=22> */
[----:B------:R-:W-:Y:S01]  /*5980*/  MUFU.EX2 R196, R196 ;  /* 0x000000c400c47308 */ /* 0x000fe20000000800 */
[----:B------:R-:W-:-:S02]  /*5990*/  WARPGROUP.DEPBAR.LE gsb0, 0x0 ;  /* 0x00008000000079c5 */ /* 0x000fc40000010000 */
[----:B0-----:R-:W-:-:S05]  /*59a0*/  F2FP.F16.F32.PACK_AB R152, R161, R160 ;  /* 0x000000a0a198723e */ /* 0x001fca00000000ff */
[----:B------:R-:W0:Y:S01]  /*59b0*/  MUFU.EX2 R197, R197 ;  /* 0x000000c500c57308 */ /* 0x000e220000000800 */
[----:B-1----:R-:W-:Y:S01]  /*59c0*/  F2FP.F16.F32.PACK_AB R154, R165, R164 ;  /* 0x000000a4a59a723e */ /* 0x002fe200000000ff */
[----:B------:R-:W-:Y:S01]  /*59d0*/  FADD.FTZ R160, R160, R211 ;  /* 0x000000d3a0a07221 */ /* 0x000fe20000010000 */
[----:B---3--:R-:W-:Y:S01]  /*59e0*/  F2FP.F16.F32.PACK_AB R153, R163, R162 ;  /* 0x000000a2a399723e */ /* 0x008fe200000000ff */
[----:B------:R-:W-:Y:S01]  /*59f0*/  IMAD.MOV.U32 R211, RZ, RZ, R209 ;  /* 0x000000ffffd37224 */ /* 0x000fe200078e00d1 */
[----:B----4-:R-:W-:Y:S01]  /*5a00*/  F2FP.F16.F32.PACK_AB R155, R167, R166 ;  /* 0x000000a6a79b723e */ /* 0x010fe200000000ff */
[----:B------:R-:W-:Y:S02]  /*5a10*/  FADD.FTZ R161, R161, R160 ;  /* 0x000000a0a1a17221 */ /* 0x000fe40000010000 */
[----:B------:R-:W-:Y:S01]  /*5a20*/  MUFU.EX2 R194, R194 ;  /* 0x000000c200c27308 */ /* 0x000fe20000000800 */
[----:B------:R-:W-:Y:S01]  /*5a30*/  WARPGROUP.ARRIVE ;  /* 0x00000000000079c5 */ /* 0x000fe20000000000 */
[----:B------:R-:W-:-:S04]  /*5a40*/  FADD.FTZ R164, R164, R161 ;  /* 0x000000a1a4a47221 */ /* 0x000fc80000010000 */
[----:B------:R-:W-:Y:S01]  /*5a50*/  FADD.FTZ R165, R165, R164 ;  /* 0x000000a4a5a57221 */ /* 0x000fe20000010000 */
[----:B------:R-:W-:Y:S01]  /*5a60*/  HGMMA.64x256x16.F32 R24, R152, gdesc[UR8].tnspB, R24, gsb0 ;  /* 0x43e0000898187df0 */ /* 0x000fe20008000818 */
[----:B------:R-:W-:Y:S01]  /*5a70*/  UIADD3 UR10, UR4, 0x100, URZ ;  /* 0x00000100040a7890 */ /* 0x000fe2000fffe03f */
[----:B------:R-:W1:Y:S01]  /*5a80*/  MUFU.EX2 R195, R195 ;  /* 0x000000c300c37308 */ /* 0x000e620000000800 */
[----:B------:R-:W-:-:S07]  /*5a90*/  UMOV UR11, 0x40000040 ;  /* 0x40000040000b7882 */ /* 0x000fce0000000000 */
[----:B------:R-:W-:Y:S08]  /*5aa0*/  MUFU.EX2 R198, R198 ;  /* 0x000000c600c67308 */ /* 0x000ff00000000800 */
[----:B------:R-:W3:Y:S01]  /*5ab0*/  MUFU.EX2 R199, R199 ;  /* 0x000000c700c77308 */ /* 0x000ee20000000800 */
[----:B------:R-:W-:Y:S02]  /*5ac0*/  WARPGROUP.DEPBAR.LE gsb0, 0x0 ;  /* 0x00008000000079c5 */ /* 0x000fe40000010000 */
[----:B-----5:R-:W-:Y:S01]  /*5ad0*/  F2FP.F16.F32.PACK_AB R152, R169, R168 ;  /* 0x000000a8a998723e */ /* 0x020fe200000000ff */
[----:B------:R-:W-:Y:S01]  /*5ae0*/  FADD.FTZ R168, R168, R165 ;  /* 0x000000a5a8a87221 */ /* 0x000fe20000010000 */
[----:B--2---:R-:W-:-:S02]  /*5af0*/  F2FP.F16.F32.PACK_AB R154, R173, R172 ;  /* 0x000000acad9a723e */ /* 0x004fc400000000ff */
[----:B------:R-:W-:Y:S01]  /*5b00*/  F2FP.F16.F32.PACK_AB R153, R171, R170 ;  /* 0x000000aaab99723e */ /* 0x000fe200000000ff */
[----:B------:R-:W-:Y:S01]  /*5b10*/  FADD.FTZ R169, R169, R168 ;  /* 0x000000a8a9a97221 */ /* 0x000fe20000010000 */
[----:B------:R-:W-:-:S03]  /*5b20*/  F2FP.F16.F32.PACK_AB R155, R175, R174 ;  /* 0x000000aeaf9b723e */ /* 0x000fc600000000ff */
[----:B------:R-:W-:Y:S01]  /*5b30*/  FADD.FTZ R172, R172, R169 ;  /* 0x000000a9acac7221 */ /* 0x000fe20000010000 */
[----:B------:R-:W-:-:S03]  /*5b40*/  WARPGROUP.ARRIVE ;  /* 0x00000000000079c5 */ /* 0x000fc60000000000 */
[----:B------:R-:W-:-:S03]  /*5b50*/  FADD.FTZ R173, R173, R172 ;  /* 0x000000acadad7221 */ /* 0x000fc60000010000 */
[----:B------:R-:W-:Y:S01]  /*5b60*/  HGMMA.64x256x16.F32 R24, R152, gdesc[UR8].tnspB, R24, gsb0 ;  /* 0x43e0000898187df0 */ /* 0x000fe20008000818 */
[----:B------:R-:W-:Y:S01]  /*5b70*/  UIADD3 UR10, UR4, 0x180, URZ ;  /* 0x00000180040a7890 */ /* 0x000fe2000fffe03f */
[----:B------:R-:W-:Y:S01]  /*5b80*/  UMOV UR11, 0x40000040 ;  /* 0x40000040000b7882 */ /* 0x000fe20000000000 */
[----:B------:R-:W-:Y:S02]  /*5b90*/  WARPGROUP.DEPBAR.LE gsb0, 0x0 ;  /* 0x00008000000079c5 */ /* 0x000fe40000010000 */
[----:B------:R-:W-:Y:S01]  /*5ba0*/  F2FP.F16.F32.PACK_AB R152, R177, R176 ;  /* 0x000000b0b198723e */ /* 0x000fe200000000ff */
[----:B------:R-:W-:Y:S01]  /*5bb0*/  FADD.FTZ R176, R176, R173 ;  /* 0x000000adb0b07221 */ /* 0x000fe20000010000 */
[----:B------:R-:W-:Y:S02]  /*5bc0*/  F2FP.F16.F32.PACK_AB R154, R181, R180 ;  /* 0x000000b4b59a723e */ /* 0x000fe400000000ff */
[----:B------:R-:W-:Y:S01]  /*5bd0*/  F2FP.F16.F32.PACK_AB R153, R179, R178 ;  /* 0x000000b2b399723e */ /* 0x000fe200000000ff */
[----:B------:R-:W-:Y:S01]  /*5be0*/  FADD.FTZ R177, R177, R176 ;  /* 0x000000b0b1b17221 */ /* 0x000fe20000010000 */
[----:B------:R-:W-:-:S03]  /*5bf0*/  F2FP.F16.F32.PACK_AB R155, R183, R182 ;  /* 0x000000b6b79b723e */ /* 0x000fc600000000ff */
[----:B------:R-:W-:Y:S01]  /*5c00*/  FADD.FTZ R180, R180, R177 ;  /* 0x000000b1b4b47221 */ /* 0x000fe20000010000 */
[----:B------:R-:W-:-:S03]  /*5c10*/  WARPGROUP.ARRIVE ;  /* 0x00000000000079c5 */ /* 0x000fc60000000000 */
[----:B------:R-:W-:-:S10]  /*5c20*/  FADD.FTZ R181, R181, R180 ;  /* 0x000000b4b5b57221 */ /* 0x000fd40000010000 */
        /* <DEDUP_REMOVED lines=19> */
[----:B0-----:R-:W-:Y:S02]  /*5d60*/  F2FP.F16.F32.PACK_AB R154, R197, R196 ;  /* 0x000000c4c59a723e */ /* 0x001fe400000000ff */
[----:B-1----:R-:W-:Y:S01]  /*5d70*/  F2FP.F16.F32.PACK_AB R153, R195, R194 ;  /* 0x000000c2c399723e */ /* 0x002fe200000000ff */
[----:B------:R-:W-:Y:S01]  /*5d80*/  FADD.FTZ R193, R193, R192 ;  /* 0x000000c0c1c17221 */ /* 0x000fe20000010000 */
[----:B---3--:R-:W-:-:S03]  /*5d90*/  F2FP.F16.F32.PACK_AB R155, R199, R198 ;  /* 0x000000c6c79b723e */ /* 0x008fc600000000ff */
[----:B------:R-:W-:Y:S01]  /*5da0*/  FADD.FTZ R196, R196, R193 ;  /* 0x000000c1c4c47221 */ /* 0x000fe20000010000 */
[----:B------:R-:W-:-:S03]  /*5db0*/  WARPGROUP.ARRIVE ;  /* 0x00000000000079c5 */ /* 0x000fc60000000000 */
[----:B------:R-:W-:-:S10]  /*5dc0*/  FADD.FTZ R3, R197, R196 ;  /* 0x000000c4c5037221 */ /* 0x000fd40000010000 */
[----:B------:R-:W-:Y:S03]  /*5dd0*/  HGMMA.64x256x16.F32 R24, R152, gdesc[UR8].tnspB, R24, gsb0 ;  /* 0x43e0000898187df0 */ /* 0x000fe60008000818 */
[----:B------:R-:W-:Y:S02]  /*5de0*/  WARPGROUP.DEPBAR.LE gsb0, 0x0 ;  /* 0x00008000000079c5 */ /* 0x000fe40000010000 */
[----:B------:R-:W-:Y:S01]  /*5df0*/  FFMA.FTZ R152, R157, R205, R213 ;  /* 0x000000cd9d987223 */ /* 0x000fe200000100d5 */
[----:B------:R0:W-:Y:S03]  /*5e00*/  @!P1 SYNCS.ARRIVE.TRANS64.RED.A1T0 RZ, [R214+URZ], RZ ;  /* 0x000000ffd6ff99a7 */ /* 0x0001e6000810043f */
[----:B------:R-:W-:-:S04]  /*5e10*/  FADD.FTZ R215, R215, R152 ;  /* 0x00000098d7d77221 */ /* 0x000fc80000010000 */
        /* <DEDUP_REMOVED lines=21> */
[----:B------:R-:W-:Y:S01]  /*5f70*/  FADD.FTZ R205, R199, R198 ;  /* 0x000000c6c7cd7221 */ /* 0x000fe20000010000 */
[----:B0-----:R-:W-:Y:S06]  /*5f80*/  @P2 BRA `(.L_x_1057) ;  /* 0xffffffdc004c2947 */ /* 0x001fec000383ffff */
.L_x_1048:
[----:B------:R-:W0:Y:S01]  /*5f90*/  SHFL.BFLY PT, R4, R3, 0x2, 0x1f ;  /* 0x0c401f0003047f89 */ /* 0x000e2200000e0000 */
[----:B------:R-:W-:Y:S01]  /*5fa0*/  IMAD.MOV.U32 R7, RZ, RZ, RZ ;  /* 0x000000ffff077224 */ /* 0x000fe200078e00ff */
[----:B------:R-:W-:Y:S01]  /*5fb0*/  R2UR UR4, R219 ;  /* 0x00000000db0472ca */ /* 0x000fe200000e0000 */
[----:B------:R-:W-:Y:S01]  /*5fc0*/  UIADD3 UR36, UR36, 0x1, URZ ;  /* 0x0000000124247890 */ /* 0x000fe2000fffe03f */
[----:B------:R-:W1:Y:S01]  /*5fd0*/  SHFL.BFLY PT, R6, R205, 0x2, 0x1f ;  /* 0x0c401f00cd067f89 */ /* 0x000e6200000e0000 */
[----:B------:R-:W-:Y:S01]  /*5fe0*/  IMAD.MOV.U32 R9, RZ, RZ, -0x800000 ;  /* 0xff800000ff097424 */ /* 0x000fe200078e00ff */
[----:B------:R2:W-:Y:S06]  /*5ff0*/  BAR.ARV R158, 0x100 ;  /* 0x0004009e0000751d */ /* 0x0005ec0000002000 */
[----:B------:R-:W-:Y:S01]  /*6000*/  UISETP.NE.AND UP0, UPT, UR36, 0x2, UPT ;  /* 0x000000022400788c */ /* 0x000fe2000bf05270 */
[----:B------:R-:W-:Y:S01]  /*6010*/  IMAD.MOV.U32 R8, RZ, RZ, -0x800000 ;  /* 0xff800000ff087424 */ /* 0x000fe200078e00ff */
[----:B------:R-:W-:Y:S06]  /*6020*/  BAR.ARV 0x8, 0x180 ;  /* 0x0206000000007b1d */ /* 0x000fec0000002000 */
[----:B------:R-:W-:Y:S01]  /*6030*/  UIADD3 UR4, UR4, 0x1, URZ ;  /* 0x0000000104047890 */ /* 0x000fe2000fffe03f */
[----:B------:R-:W-:Y:S01]  /*6040*/  PLOP3.LUT P0, PT, PT, PT, PT, 0x8, 0x0 ;  /* 0x000000000000781c */ /* 0x000fe20003f0e170 */
[----:B0-----:R-:W-:Y:S01]  /*6050*/  FADD.FTZ R4, R4, R3 ;  /* 0x0000000304047221 */ /* 0x001fe20000010000 */
[----:B------:R-:W-:Y:S01]  /*6060*/  IMAD.MOV.U32 R3, RZ, RZ, RZ ;  /* 0x000000ffff037224 */ /* 0x000fe200078e00ff */
[----:B------:R-:W-:Y:S01]  /*6070*/  USEL UR36, UR36, URZ, UP0 ;  /* 0x0000003f24247287 */ /* 0x000fe20008000000 */
[----:B-1----:R-:W-:-:S02]  /*6080*/  FADD.FTZ R6, R6, R205 ;  /* 0x000000cd06067221 */ /* 0x002fc40000010000 */
[----:B------:R-:W0:Y:S01]  /*6090*/  SHFL.BFLY PT, R5, R4, 0x1, 0x1f ;  /* 0x0c201f0004057f89 */ /* 0x000e2200000e0000 */
[----:B------:R-:W-:Y:S01]  /*60a0*/  IMAD.U32 R219, RZ, RZ, UR4 ;  /* 0x00000004ffdb7e24 */ /* 0x000fe2000f8e00ff */
[----:B------:R-:W-:-:S04]  /*60b0*/  USEL UR4, URZ, 0x1, UP0 ;  /* 0x000000013f047887 */ /* 0x000fc80008000000 */
[----:B------:R-:W-:Y:S01]  /*60c0*/  ULOP3.LUT UR37, UR37, UR4, URZ, 0x3c, !UPT ;  /* 0x0000000425257292 */ /* 0x000fe2000f8e3c3f */
[----:B0-----:R-:W-:Y:S02]  /*60d0*/  FADD.FTZ R10, R4, R5 ;  /* 0x00000005040a7221 */ /* 0x001fe40000010000 */
[----:B------:R-:W0:Y:S03]  /*60e0*/  SHFL.BFLY PT, R5, R6, 0x1, 0x1f ;  /* 0x0c201f0006057f89 */ /* 0x000e2600000e0000 */
[----:B------:R-:W-:-:S13]  /*60f0*/  FSETP.NE.FTZ.AND P1, PT, R10, RZ, PT ;  /* 0x000000ff0a00720b */ /* 0x000fda0003f35000 */
[----:B------:R-:W1:Y:S01]  /*6100*/  @P1 MUFU.RCP R7, R10 ;  /* 0x0000000a00071308 */ /* 0x000e620000001000 */
[----:B0-----:R-:W-:-:S07]  /*6110*/  FADD.FTZ R11, R6, R5 ;  /* 0x00000005060b7221 */ /* 0x001fce0000010000 */
[----:B------:R-:W0:Y:S01]  /*6120*/  @P1 MUFU.LG2 R4, R10 ;  /* 0x0000000a00041308 */ /* 0x000e220000000c00 */
[----:B------:R-:W-:Y:S01]  /*6130*/  IMAD.U32 R5, RZ, RZ, UR5 ;  /* 0x00000005ff057e24 */ /* 0x000fe2000f8e00ff */
[----:B------:R-:W-:-:S03]  /*6140*/  FSETP.NE.FTZ.AND P2, PT, R11, RZ, PT ;  /* 0x000000ff0b00720b */ /* 0x000fc60003f55000 */
[----:B------:R-:W-:Y:S01]  /*6150*/  @P1 FMUL.FTZ R5, R5, 0.69314718246459960938 ;  /* 0x3f31721805051820 */ /* 0x000fe20000410000 */
        /* <DEDUP_REMOVED lines=17> */
[----:B------:R-:W3:Y:S01]  /*6270*/  @P2 MUFU.RCP R3, R11 ;  /* 0x0000000b00032308 */ /* 0x000ee20000001000 */
        /* <DEDUP_REMOVED lines=48> */
[----:B------:R-:W-:-:S02]  /*6580*/  IMAD.U32 R7, RZ, RZ, UR5 ;  /* 0x00000005ff077e24 */ /* 0x000fc4000f8e00ff */
[----:B0-----:R-:W-:Y:S01]  /*6590*/  @P1 FMUL.FTZ R4, R4, 0.69314718246459960938 ;  /* 0x3f31721804041820 */ /* 0x001fe20000410000 */
[----:B-1----:R-:W-:Y:S01]  /*65a0*/  @P2 FMUL.FTZ R6, R6, 0.69314718246459960938 ;  /* 0x3f31721806062820 */ /* 0x002fe20000410000 */
[-C--:B---3--:R-:W-:Y:S01]  /*65b0*/  FMUL.FTZ R10, R83, R3.reuse ;  /* 0x00000003530a7220 */ /* 0x088fe20000410000 */
[----:B------:R-:W-:Y:S01]  /*65c0*/  @P2 FMUL.FTZ R7, R7, 0.69314718246459960938 ;  /* 0x3f31721807072820 */ /* 0x000fe20000410000 */
        /* <DEDUP_REMOVED lines=19> */
[-C--:B--2---:R-:W-:Y:S01]  /*6700*/  FMUL.FTZ R158, R55, R3.reuse ;  /* 0x00000003379e7220 */ /* 0x084fe20000410000 */
        /* <DEDUP_REMOVED lines=45> */
.L_x_1036:
[----:B0-----:R-:W0:Y:S01]  /*69e0*/  S2R R5, SR_CgaCtaId ;  /* 0x0000000000057919 */ /* 0x001e220000008800 */
        /* <DEDUP_REMOVED lines=30> */
[----:B------:R-:W-:Y:S02]  /*6bd0*/  MOV R4, R0 ;  /* 0x0000000000047202 */ /* 0x000fe40000000f00 */
[----:B0-----:R-:W-:-:S02]  /*6be0*/  MOV R5, R13 ;  /* 0x0000000d00057202 */ /* 0x001fc40000000f00 */
[----:B------:R-:W-:Y:S02]  /*6bf0*/  F2FP.F16.F32.PACK_AB R51, R158, R51 ;  /* 0x000000339e33723e */ /* 0x000fe400000000ff */
[----:B------:R-:W-:Y:S01]  /*6c00*/  F2FP.F16.F32.PACK_AB R57, R157, R58 ;  /* 0x0000003a9d39723e */ /* 0x000fe200000000ff */
[----:B------:R-:W-:Y:S01]  /*6c10*/  IMAD.WIDE R106, R225, 0x2, R4 ;  /* 0x00000002e16a7825 */ /* 0x000fe200078e0204 */
[----:B------:R-:W-:Y:S02]  /*6c20*/  F2FP.F16.F32.PACK_AB R64, R65, R64 ;  /* 0x000000404140723e */ /* 0x000fe400000000ff */
[----:B------:R-:W-:Y:S02]  /*6c30*/  F2FP.F16.F32.PACK_AB R58, R61, R60 ;  /* 0x0000003c3d3a723e */ /* 0x000fe400000000ff */
[C---:B------:R-:W-:Y:S02]  /*6c40*/  IADD3 R173, P1, R106.reuse, 0x20, RZ ;  /* 0x000000206aad7810 */ /* 0x040fe40007f3e0ff */
[----:B------:R-:W-:-:S02]  /*6c50*/  IADD3 R175, P0, R106, 0x40, RZ ;  /* 0x000000406aaf7810 */ /* 0x000fc40007f1e0ff */
[C---:B------:R-:W-:Y:S01]  /*6c60*/  IADD3 R183, P5, R106.reuse, 0x4040, RZ ;  /* 0x000040406ab77810 */ /* 0x040fe20007fbe0ff */
[--C-:B------:R-:W-:Y:S01]  /*6c70*/  IMAD.X R15, RZ, RZ, R107.reuse, P1 ;  /* 0x000000ffff0f7224 */ /* 0x100fe200008e066b */
[C---:B------:R-:W-:Y:S01]  /*6c80*/  IADD3 R177, P4, R106.reuse, 0x60, RZ ;  /* 0x000000606ab17810 */ /* 0x040fe20007f9e0ff */
[--C-:B------:R-:W-:Y:S01]  /*6c90*/  IMAD.X R17, RZ, RZ, R107.reuse, P0 ;  /* 0x000000ffff117224 */ /* 0x100fe200000e066b */
[C---:B------:R-:W-:Y:S01]  /*6ca0*/  LOP3.LUT R13, R106.reuse, 0x380, RZ, 0xc0, !PT ;  /* 0x000003806a0d7812 */ /* 0x040fe200078ec0ff */
[--C-:B------:R-:W-:Y:S01]  /*6cb0*/  IMAD.X R39, RZ, RZ, R107.reuse, P5 ;  /* 0x000000ffff277224 */ /* 0x100fe200028e066b */
[C---:B------:R-:W-:Y:S01]  /*6cc0*/  IADD3 R179, P3, R106.reuse, 0x4000, RZ ;  /* 0x000040006ab37810 */ /* 0x040fe20007f7e0ff */
[--C-:B------:R-:W-:Y:S01]  /*6cd0*/  IMAD.X R19, RZ, RZ, R107.reuse, P4 ;  /* 0x000000ffff137224 */ /* 0x100fe200020e066b */
[C---:B------:R-:W-:Y:S02]  /*6ce0*/  IADD3 R181, P6, R106.reuse, 0x4020, RZ ;  /* 0x000040206ab57810 */ /* 0x040fe40007fde0ff */
        /* <DEDUP_REMOVED lines=9> */
[C---:B------:R-:W-:Y:S02]  /*6d80*/  IADD3 R6, P5, R106.reuse, 0xc020, RZ ;  /* 0x0000c0206a067810 */ /* 0x040fe40007fbe0ff */
[----:B------:R-:W-:Y:S02]  /*6d90*/  SHF.R.U64 R13, R13, 0x3, RZ ;  /* 0x000000030d0d7819 */ /* 0x000fe400000012ff */
[----:B------:R-:W-:Y:S01]  /*6da0*/  LOP3.LUT R20, R179, 0x380, RZ, 0xc0, !PT ;  /* 0x00000380b3147812 */ /* 0x000fe200078ec0ff */
[--C-:B------:R-:W-:Y:S01]  /*6db0*/  IMAD.X R99, RZ, RZ, R107.reuse, P5 ;  /* 0x000000ffff637224 */ /* 0x100fe200028e066b */
        /* <DEDUP_REMOVED lines=21> */
[----:B------:R-:W-:Y:S02]  /*6f10*/  LOP3.LUT R98, R6, 0x380, RZ, 0xc0, !PT ;  /* 0x0000038006627812 */ /* 0x000fe400078ec0ff */
[----:B------:R-:W-:Y:S02]  /*6f20*/  LOP3.LUT R14, R14, R173, RZ, 0x3c, !PT ;  /* 0x000000ad0e0e7212 */ /* 0x000fe400078e3cff */
[----:B------:R-:W-:-:S02]  /*6f30*/  SHF.R.U64 R30, R30, 0x3, RZ ;  /* 0x000000031e1e7819 */ /* 0x000fc400000012ff */
[----:B------:R-:W-:Y:S02]  /*6f40*/  LOP3.LUT R62, R189, 0x380, RZ, 0xc0, !PT ;  /* 0x00000380bd3e7812 */ /* 0x000fe400078ec0ff */
[----:B------:R-:W-:Y:S02]  /*6f50*/  LOP3.LUT R16, R16, R175, RZ, 0x3c, !PT ;  /* 0x000000af10107212 */ /* 0x000fe400078e3cff */
[----:B------:R-:W-:Y:S02]  /*6f60*/  SHF.R.U64 R38, R38, 0x3, RZ ;  /* 0x0000000326267819 */ /* 0x000fe400000012ff */
[----:B------:R-:W-:Y:S02]  /*6f70*/  LOP3.LUT R70, R191, 0x380, RZ, 0xc0, !PT ;  /* 0x00000380bf467812 */ /* 0x000fe400078ec0ff */
[----:B------:R-:W-:Y:S02]  /*6f80*/  LOP3.LUT R18, R18, R177, RZ, 0x3c, !PT ;  /* 0x000000b112127212 */ /* 0x000fe400078e3cff */
[----:B------:R-:W-:-:S02]  /*6f90*/  SHF.R.U64 R46, R46, 0x3, RZ ;  /* 0x000000032e2e7819 */ /* 0x000fc400000012ff */
[----:B------:R-:W-:Y:S02]  /*6fa0*/  LOP3.LUT R78, R193, 0x380, RZ, 0xc0, !PT ;  /* 0x00000380c14e7812 */ /* 0x000fe400078ec0ff */
[----:B------:R-:W-:Y:S02]  /*6fb0*/  LOP3.LUT R20, R20, R179, RZ, 0x3c, !PT ;  /* 0x000000b314147212 */ /* 0x000fe400078e3cff */
[----:B------:R-:W-:Y:S02]  /*6fc0*/  SHF.R.U64 R54, R54, 0x3, RZ ;  /* 0x0000000336367819 */ /* 0x000fe400000012ff */
[----:B------:R-:W-:Y:S02]  /*6fd0*/  LOP3.LUT R94, R195, 0x380, RZ, 0xc0, !PT ;  /* 0x00000380c35e7812 */ /* 0x000fe400078ec0ff */
[----:B------:R-:W-:Y:S01]  /*6fe0*/  MOV R106, R106 ;  /* 0x0000006a006a7202 */ /* 0x000fe20000000f00 */
[----:B------:R-:W-:Y:S01]  /*6ff0*/  BAR.SYNC.DEFER_BLOCKING 0x1, 0x100 ;  /* 0x0044000000007b1d */ /* 0x000fe20000010000 */
[----:B------:R-:W-:-:S02]  /*7000*/  SHF.R.U64 R29, R98, 0x3, RZ ;  /* 0x00000003621d7819 */ /* 0x000fc400000012ff */
[----:B------:R-:W-:Y:S02]  /*7010*/  LOP3.LUT R30, R30, R181, RZ, 0x3c, !PT ;  /* 0x000000b51e1e7212 */ /* 0x000fe400078e3cff */
[----:B------:R-:W-:Y:S02]  /*7020*/  SHF.R.U64 R62, R62, 0x3, RZ ;  /* 0x000000033e3e7819 */ /* 0x000fe400000012ff */
[----:B------:R-:W-:Y:S02]  /*7030*/  LOP3.LUT R107, R102, 0x380, RZ, 0xc0, !PT ;  /* 0x00000380666b7812 */ /* 0x000fe400078ec0ff */
[----:B------:R-:W-:Y:S02]  /*7040*/  MOV R14, R14 ;  /* 0x0000000e000e7202 */ /* 0x000fe40000000f00 */
[----:B------:R-:W-:Y:S02]  /*7050*/  LOP3.LUT R38, R38, R183, RZ, 0x3c, !PT ;  /* 0x000000b726267212 */ /* 0x000fe400078e3cff */
[----:B------:R-:W-:-:S02]  /*7060*/  SHF.R.U64 R70, R70, 0x3, RZ ;  /* 0x0000000346467819 */ /* 0x000fc400000012ff */
[----:B------:R-:W-:Y:S02]  /*7070*/  MOV R16, R16 ;  /* 0x0000001000107202 */ /* 0x000fe40000000f00 */
[----:B------:R-:W-:Y:S02]  /*7080*/  LOP3.LUT R46, R46, R185, RZ, 0x3c, !PT ;  /* 0x000000b92e2e7212 */ /* 0x000fe400078e3cff */
[----:B------:R-:W-:Y:S02]  /*7090*/  SHF.R.U64 R78, R78, 0x3, RZ ;  /* 0x000000034e4e7819 */ /* 0x000fe400000012ff */
[----:B------:R-:W-:Y:S02]  /*70a0*/  LOP3.LUT R156, R151, 0x380, RZ, 0xc0, !PT ;  /* 0x00000380979c7812 */ /* 0x000fe400078ec0ff */
[----:B------:R-:W-:Y:S01]  /*70b0*/  MOV R18, R18 ;  /* 0x0000001200127202 */ /* 0x000fe20000000f00 */
[----:B------:R0:W-:Y:S01]  /*70c0*/  STSM.16.M88.4 [R106], R24 ;  /* 0x000000186a007844 */ /* 0x0001e20000000200 */
[----:B------:R-:W-:-:S02]  /*70d0*/  LOP3.LUT R54, R54, R187, RZ, 0x3c, !PT ;  /* 0x000000bb36367212 */ /* 0x000fc400078e3cff */
[----:B------:R-:W-:Y:S01]  /*70e0*/  SHF.R.U64 R94, R94, 0x3, RZ ;  /* 0x000000035e5e7819 */ /* 0x000fe200000012ff */
[----:B------:R-:W-:Y:S01]  /*70f0*/  STSM.16.M88.4 [R14], R32 ;  /* 0x000000200e007844 */ /* 0x000fe20000000200 */
[----:B------:R-:W-:Y:S02]  /*7100*/  LOP3.LUT R98, R29, R6, RZ, 0x3c, !PT ;  /* 0x000000061d627212 */ /* 0x000fe400078e3cff */
[----:B------:R-:W-:Y:S01]  /*7110*/  MOV R20, R20 ;  /* 0x0000001400147202 */ /* 0x000fe20000000f00 */
[----:B------:R-:W-:Y:S01]  /*7120*/  STSM.16.M88.4 [R16], R40 ;  /* 0x0000002810007844 */ /* 0x000fe20000000200 */
[----:B------:R-:W-:Y:S02]  /*7130*/  F2FP.F16.F32.PACK_AB R59, R155, R59 ;  /* 0x0000003b9b3b723e */ /* 0x000fe400000000ff */
[----:B------:R-:W-:Y:S01]  /*7140*/  F2FP.F16.F32.PACK_AB R65, R154, R66 ;  /* 0x000000429a41723e */ /* 0x000fe200000000ff */
[----:B------:R1:W-:Y:S01]  /*7150*/  STSM.16.M88.4 [R18], R48 ;  /* 0x0000003012007844 */ /* 0x0003e20000000200 */
[----:B------:R-:W-:-:S02]  /*7160*/  F2FP.F16.F32.PACK_AB R72, R73, R72 ;  /* 0x000000484948723e */ /* 0x000fc400000000ff */
[----:B------:R-:W-:Y:S01]  /*7170*/  LOP3.LUT R62, R62, R189, RZ, 0x3c, !PT ;  /* 0x000000bd3e3e7212 */ /* 0x000fe200078e3cff */
[----:B------:R2:W-:Y:S01]  /*7180*/  STSM.16.M88.4 [R20], R56 ;  /* 0x0000003814007844 */ /* 0x0005e20000000200 */
[----:B------:R-:W-:Y:S02]  /*7190*/  SHF.R.U64 R107, R107, 0x3, RZ ;  /* 0x000000036b6b7819 */ /* 0x000fe400000012ff */
[----:B------:R-:W-:Y:S02]  /*71a0*/  MOV R30, R30 ;  /* 0x0000001e001e7202 */ /* 0x000fe40000000f00 */
[----:B------:R-:W-:Y:S02]  /*71b0*/  F2FP.F16.F32.PACK_AB R66, R69, R68 ;  /* 0x000000444542723e */ /* 0x000fe400000000ff */
[----:B------:R-:W-:Y:S02]  /*71c0*/  F2FP.F16.F32.PACK_AB R67, R153, R67 ;  /* 0x000000439943723e */ /* 0x000fe400000000ff */
[----:B------:R-:W-:-:S02]  /*71d0*/  F2FP.F16.F32.PACK_AB R73, R152, R74 ;  /* 0x0000004a9849723e */ /* 0x000fc400000000ff */
[----:B------:R-:W-:Y:S01]  /*71e0*/  F2FP.F16.F32.PACK_AB R80, R81, R80 ;  /* 0x000000505150723e */ /* 0x000fe200000000ff */
[----:B------:R2:W-:Y:S01]  /*71f0*/  STSM.16.M88.4 [R30], R64 ;  /* 0x000000401e007844 */ /* 0x0005e20000000200 */
[----:B------:R-:W-:Y:S02]  /*7200*/  LOP3.LUT R70, R70, R191, RZ, 0x3c, !PT ;  /* 0x000000bf46467212 */ /* 0x000fe400078e3cff */
[----:B------:R-:W-:Y:S02]  /*7210*/  MOV R38, R38 ;  /* 0x0000002600267202 */ /* 0x000fe40000000f00 */
[----:B------:R-:W-:Y:S02]  /*7220*/  F2FP.F16.F32.PACK_AB R74, R77, R76 ;  /* 0x0000004c4d4a723e */ /* 0x000fe400000000ff */
[----:B------:R-:W-:Y:S01]  /*7230*/  F2FP.F16.F32.PACK_AB R75, R11, R75 ;  /* 0x0000004b0b4b723e */ /* 0x000fe200000000ff */
[----:B------:R-:W3:Y:S01]  /*7240*/  LDC R76, c[0x0][0xce8] ;  /* 0x00033a00ff4c7b82 */ /* 0x000ee20000000800 */
[----:B------:R-:W-:-:S02]  /*7250*/  F2FP.F16.F32.PACK_AB R81, R10, R82 ;  /* 0x000000520a51723e */ /* 0x000fc400000000ff */
[----:B------:R-:W-:Y:S01]  /*7260*/  LOP3.LUT R78, R78, R193, RZ, 0x3c, !PT ;  /* 0x000000c14e4e7212 */ /* 0x000fe200078e3cff */
[----:B------:R2:W-:Y:S01]  /*7270*/  STSM.16.M88.4 [R38], R72 ;  /* 0x0000004826007844 */ /* 0x0005e20000000200 */
[----:B------:R-:W-:Y:S02]  /*7280*/  SHF.R.U64 R28, R156, 0x3, RZ ;  /* 0x000000039c1c7819 */ /* 0x000fe400000012ff */
[----:B------:R-:W-:Y:S02]  /*7290*/  MOV R46, R46 ;  /* 0x0000002e002e7202 */ /* 0x000fe40000000f00 */
[----:B------:R-:W-:Y:S02]  /*72a0*/  F2FP.F16.F32.PACK_AB R82, R85, R84 ;  /* 0x000000545552723e */ /* 0x000fe400000000ff */
[----:B------:R-:W-:Y:S02]  /*72b0*/  F2FP.F16.F32.PACK_AB R83, R83, R86 ;  /* 0x000000565353723e */ /* 0x000fe400000000ff */
[----:B------:R-:W-:-:S02]  /*72c0*/  LOP3.LUT R94, R94, R195, RZ, 0x3c, !PT ;  /* 0x000000c35e5e7212 */ /* 0x000fc400078e3cff */
[----:B------:R-:W-:Y:S01]  /*72d0*/  MOV R54, R54 ;  /* 0x0000003600367202 */ /* 0x000fe20000000f00 */
[----:B------:R2:W-:Y:S01]  /*72e0*/  STSM.16.M88.4 [R46], R80 ;  /* 0x000000502e007844 */ /* 0x0005e20000000200 */
[----:B------:R-:W-:Y:S02]  /*72f0*/  MOV R6, R98 ;  /* 0x0000006200067202 */ /* 0x000fe40000000f00 */
[----:B------:R-:W-:Y:S02]  /*7300*/  F2FP.F16.F32.PACK_AB R84, R89, R88 ;  /* 0x000000585954723e */ /* 0x000fe400000000ff */
[----:B------:R-:W-:Y:S02]  /*7310*/  F2FP.F16.F32.PACK_AB R85, R91, R90 ;  /* 0x0000005a5b55723e */ /* 0x000fe400000000ff */
[----:B------:R-:W-:Y:S02]  /*7320*/  F2FP.F16.F32.PACK_AB R86, R93, R92 ;  /* 0x0000005c5d56723e */ /* 0x000fe400000000ff */
[----:B------:R-:W-:-:S02]  /*7330*/  F2FP.F16.F32.PACK_AB R87, R165, R87 ;  /* 0x00000057a557723e */ /* 0x000fc400000000ff */
[----:B------:R-:W-:Y:S02]  /*7340*/  F2FP.F16.F32.PACK_AB R96, R97, R96 ;  /* 0x000000606160723e */ /* 0x000fe400000000ff */
[----:B------:R-:W-:Y:S01]  /*7350*/  LOP3.LUT R102, R107, R102, RZ, 0x3c, !PT ;  /* 0x000000666b667212 */ /* 0x000fe200078e3cff */
[----:B------:R2:W-:Y:S01]  /*7360*/  STSM.16.M88.4 [R54], R84 ;  /* 0x0000005436007844 */ /* 0x0005e20000000200 */
[----:B------:R-:W-:Y:S02]  /*7370*/  MOV R62, R62 ;  /* 0x0000003e003e7202 */ /* 0x000fe40000000f00 */
[----:B------:R-:W-:Y:S02]  /*7380*/  F2FP.F16.F32.PACK_AB R97, R167, R166 ;  /* 0x000000a6a761723e */ /* 0x000fe400000000ff */
[----:B------:R-:W-:Y:S02]  /*7390*/  F2FP.F16.F32.PACK_AB R98, R101, R100 ;  /* 0x000000646562723e */ /* 0x000fe400000000ff */
[----:B------:R-:W-:-:S02]  /*73a0*/  F2FP.F16.F32.PACK_AB R99, R169, R168 ;  /* 0x000000a8a963723e */ /* 0x000fc400000000ff */
[----:B------:R-:W-:Y:S02]  /*73b0*/  F2FP.F16.F32.PACK_AB R104, R105, R104 ;  /* 0x000000686968723e */ /* 0x000fe400000000ff */
[----:B------:R-:W-:Y:S01]  /*73c0*/  F2FP.F16.F32.PACK_AB R112, R113, R112 ;  /* 0x000000707170723e */ /* 0x000fe200000000ff */
[----:B------:R2:W-:Y:S01]  /*73d0*/  STSM.16.M88.4 [R62], R96 ;  /* 0x000000603e007844 */ /* 0x0005e20000000200 */
[----:B------:R-:W-:Y:S02]  /*73e0*/  MOV R70, R70 ;  /* 0x0000004600467202 */ /* 0x000fe40000000f00 */
[----:B------:R-:W-:Y:S02]  /*73f0*/  F2FP.F16.F32.PACK_AB R105, R171, R170 ;  /* 0x000000aaab69723e */ /* 0x000fe400000000ff */
[----:B0-----:R-:W-:Y:S02]  /*7400*/  F2FP.F16.F32.PACK_AB R106, R109, R108 ;  /* 0x0000006c6d6a723e */ /* 0x001fe400000000ff */
[----:B------:R-:W-:-:S02]  /*7410*/  F2FP.F16.F32.PACK_AB R107, R111, R110 ;  /* 0x0000006e6f6b723e */ /* 0x000fc400000000ff */
[----:B------:R-:W-:Y:S02]  /*7420*/  F2FP.F16.F32.PACK_AB R113, R115, R114 ;  /* 0x000000727371723e */ /* 0x000fe400000000ff */
[----:B------:R-:W-:Y:S01]  /*7430*/  F2FP.F16.F32.PACK_AB R120, R121, R120 ;  /* 0x000000787978723e */ /* 0x000fe200000000ff */
[----:B------:R2:W-:Y:S01]  /*7440*/  STSM.16.M88.4 [R70], R104 ;  /* 0x0000006846007844 */ /* 0x0005e20000000200 */
[----:B------:R-:W-:Y:S02]  /*7450*/  LOP3.LUT R12, R28, R151, RZ, 0x3c, !PT ;  /* 0x000000971c0c7212 */ /* 0x000fe400078e3cff */
[----:B------:R-:W-:Y:S02]  /*7460*/  MOV R78, R78 ;  /* 0x0000004e004e7202 */ /* 0x000fe40000000f00 */
[----:B------:R-:W-:Y:S02]  /*7470*/  F2FP.F16.F32.PACK_AB R114, R117, R116 ;  /* 0x000000747572723e */ /* 0x000fe400000000ff */
[----:B------:R-:W-:-:S02]  /*7480*/  F2FP.F16.F32.PACK_AB R115, R119, R118 ;  /* 0x000000767773723e */ /* 0x000fc400000000ff */
[----:B------:R-:W-:Y:S02]  /*7490*/  F2FP.F16.F32.PACK_AB R121, R123, R122 ;  /* 0x0000007a7b79723e */ /* 0x000fe400000000ff */
[----:B------:R-:W-:Y:S01]  /*74a0*/  F2FP.F16.F32.PACK_AB R128, R129, R128 ;  /* 0x000000808180723e */ /* 0x000fe200000000ff */
[----:B------:R2:W-:Y:S01]  /*74b0*/  STSM.16.M88.4 [R78], R112 ;  /* 0x000000704e007844 */ /* 0x0005e20000000200 */
[----:B------:R-:W-:Y:S02]  /*74c0*/  MOV R94, R94 ;  /* 0x0000005e005e7202 */ /* 0x000fe40000000f00 */
[----:B------:R-:W-:Y:S02]  /*74d0*/  F2FP.F16.F32.PACK_AB R122, R125, R124 ;  /* 0x0000007c7d7a723e */ /* 0x000fe400000000ff */
[----:B------:R-:W-:Y:S02]  /*74e0*/  F2FP.F16.F32.PACK_AB R123, R127, R126 ;  /* 0x0000007e7f7b723e */ /* 0x000fe400000000ff */
[----:B------:R-:W-:-:S02]  /*74f0*/  F2FP.F16.F32.PACK_AB R129, R131, R130 ;  /* 0x000000828381723e */ /* 0x000fc400000000ff */
[----:B------:R-:W-:Y:S01]  /*7500*/  F2FP.F16.F32.PACK_AB R136, R137, R136 ;  /* 0x000000888988723e */ /* 0x000fe200000000ff */
[----:B------:R2:W-:Y:S01]  /*7510*/  STSM.16.M88.4 [R94], R120 ;  /* 0x000000785e007844 */ /* 0x0005e20000000200 */
[----:B------:R-:W-:Y:S02]  /*7520*/  F2FP.F16.F32.PACK_AB R130, R133, R132 ;  /* 0x000000848582723e */ /* 0x000fe400000000ff */
[----:B------:R-:W-:Y:S02]  /*7530*/  F2FP.F16.F32.PACK_AB R131, R135, R134 ;  /* 0x000000868783723e */ /* 0x000fe400000000ff */
[----:B------:R-:W-:Y:S02]  /*7540*/  F2FP.F16.F32.PACK_AB R137, R139, R138 ;  /* 0x0000008a8b89723e */ /* 0x000fe400000000ff */
[----:B------:R-:W-:Y:S01]  /*7550*/  F2FP.F16.F32.PACK_AB R144, R145, R144 ;  /* 0x000000909190723e */ /* 0x000fe200000000ff */
[----:B------:R2:W-:Y:S01]  /*7560*/  STSM.16.M88.4 [R6], R128 ;  /* 0x0000008006007844 */ /* 0x0005e20000000200 */
[----:B------:R-:W-:-:S02]  /*7570*/  MOV R102, R102 ;  /* 0x0000006600667202 */ /* 0x000fc40000000f00 */
[----:B------:R-:W-:Y:S02]  /*7580*/  F2FP.F16.F32.PACK_AB R138, R141, R140 ;  /* 0x0000008c8d8a723e */ /* 0x000fe400000000ff */
[----:B------:R-:W-:Y:S02]  /*7590*/  F2FP.F16.F32.PACK_AB R139, R143, R142 ;  /* 0x0000008e8f8b723e */ /* 0x000fe400000000ff */
[----:B------:R-:W-:Y:S02]  /*75a0*/  F2FP.F16.F32.PACK_AB R145, R147, R146 ;  /* 0x000000929391723e */ /* 0x000fe400000000ff */
[----:B------:R-:W-:Y:S01]  /*75b0*/  MOV R12, R12 ;  /* 0x0000000c000c7202 */ /* 0x000fe20000000f00 */
[----:B------:R2:W-:Y:S01]  /*75c0*/  STSM.16.M88.4 [R102], R136 ;  /* 0x0000008866007844 */ /* 0x0005e20000000200 */
[----:B------:R-:W-:Y:S02]  /*75d0*/  F2FP.F16.F32.PACK_AB R146, R149, R148 ;  /* 0x000000949592723e */ /* 0x000fe400000000ff */
[----:B------:R-:W-:-:S02]  /*75e0*/  F2FP.F16.F32.PACK_AB R147, R3, R150 ;  /* 0x000000960393723e */ /* 0x000fc400000000ff */
[----:B------:R-:W-:Y:S02]  /*75f0*/  R2UR UR4, R218 ;  /* 0x00000000da0472ca */ /* 0x000fe400000e0000 */
[----:B------:R-:W-:Y:S01]  /*7600*/  PLOP3.LUT P0, PT, PT, PT, UP0, 0x80, 0x0 ;  /* 0x000000000000781c */ /* 0x000fe20003f0f008 */
[----:B------:R2:W-:Y:S01]  /*7610*/  STSM.16.M88.4 [R12], R144 ;  /* 0x000000900c007844 */ /* 0x0005e20000000200 */
[----:B------:R-:W-:-:S09]  /*7620*/  R2UR UR12, R203 ;  /* 0x00000000cb0c72ca */ /* 0x000fd200000e0000 */
[----:B------:R-:W-:Y:S02]  /*7630*/  USHF.L.U64.HI UR11, UR61, 0x2, UR4 ;  /* 0x000000023d0b7899 */ /* 0x000fe40008010204 */
[----:B------:R-:W-:-:S04]  /*7640*/  UIADD3 UR4, UP1, UR10, UR8, URZ ;  /* 0x000000080a047290 */ /* 0x000fc8000ff3e03f */
[----:B------:R-:W-:Y:S02]  /*7650*/  UIADD3.X UR7, UR11, UR9, URZ, UP1, !UPT ;  /* 0x000000090b077290 */ /* 0x000fe40008ffe43f */
[----:B------:R-:W-:Y:S01]  /*7660*/  IMAD.U32 R10, RZ, RZ, UR4 ;  /* 0x00000004ff0a7e24 */ /* 0x000fe2000f8e00ff */
[----:B------:R-:W-:-:S03]  /*7670*/  ULDC.64 UR8, c[0x0][0xd08] ;  /* 0x0003420000087ab9 */ /* 0x000fc60000000a00 */
[----:B------:R-:W-:Y:S01]  /*7680*/  IMAD.U32 R11, RZ, RZ, UR7 ;  /* 0x00000007ff0b7e24 */ /* 0x000fe2000f8e00ff */
[----:B------:R-:W-:Y:S06]  /*7690*/  BAR.SYNC.DEFER_BLOCKING 0x1, 0x100 ;  /* 0x0044000000007b1d */ /* 0x000fec0000010000 */
[----:B------:R-:W4:Y:S01]  /*76a0*/  @P0 LDG.E R3, desc[UR38][R10.64] ;  /* 0x000000260a030981 */ /* 0x000f22000c1e1900 */
[----:B------:R-:W-:Y:S01]  /*76b0*/  UISETP.NE.U32.AND UP1, UPT, UR8, URZ, UPT ;  /* 0x0000003f0800728c */ /* 0x000fe2000bf25070 */
[----:B---3--:R-:W-:Y:S01]  /*76c0*/  ISETP.NE.AND P1, PT, R76, 0x1, PT ;  /* 0x000000014c00780c */ /* 0x008fe20003f25270 */
[----:B------:R-:W-:Y:S01]  /*76d0*/  ULDC UR7, c[0x0][0xb88] ;  /* 0x0002e20000077ab9 */ /* 0x000fe20000000800 */
[----:B------:R-:W-:Y:S01]  /*76e0*/  UMOV UR4, URZ ;  /* 0x0000003f00047c82 */ /* 0x000fe20008000000 */
[----:B------:R-:W-:Y:S01]  /*76f0*/  UISETP.NE.AND.EX UP1, UPT, UR9, URZ, UPT, UP1 ;  /* 0x0000003f0900728c */ /* 0x000fe2000bf25310 */
[----:B------:R-:W-:-:S05]  /*7700*/  IMAD.U32 R17, RZ, RZ, UR12 ;  /* 0x0000000cff117e24 */ /* 0x000fca000f8e00ff */
[----:B------:R-:W-:-:S04]  /*7710*/  PLOP3.LUT P2, PT, PT, PT, UP1, 0x80, 0x0 ;  /* 0x000000000000781c */ /* 0x000fc80003f4f018 */
[----:B------:R-:W0:Y:S01]  /*7720*/  @P1 LDC R13, c[0x0][0xcec] ;  /* 0x00033b00ff0d1b82 */ /* 0x000e220000000800 */
[----:B------:R-:W-:-:S04]  /*7730*/  @UP1 UIADD3 UR8, UP2, UR10, UR8, URZ ;  /* 0x000000080a081290 */ /* 0x000fc8000ff5e03f */
[----:B------:R-:W-:Y:S02]  /*7740*/  @UP1 UIADD3.X UR9, UR11, UR9, URZ, UP2, !UPT ;  /* 0x000000090b091290 */ /* 0x000fe400097fe43f */
[----:B-1----:R-:W-:Y:S01]  /*7750*/  IMAD.U32 R18, RZ, RZ, UR8 ;  /* 0x00000008ff127e24 */ /* 0x002fe2000f8e00ff */
[----:B------:R-:W1:Y:S03]  /*7760*/  @P1 LDC R15, c[0x0][0xcf0] ;  /* 0x00033c00ff0f1b82 */ /* 0x000e660000000800 */
[----:B------:R-:W-:Y:S01]  /*7770*/  IMAD.U32 R19, RZ, RZ, UR9 ;  /* 0x00000009ff137e24 */ /* 0x000fe2000f8e00ff */
[----:B----4-:R-:W-:Y:S01]  /*7780*/  @P0 R2UR UR4, R3 ;  /* 0x00000000030402ca */ /* 0x010fe200000e0000 */
[----:B------:R-:W-:-:S06]  /*7790*/  IMAD.U32 R3, RZ, RZ, UR7 ;  /* 0x00000007ff037e24 */ /* 0x000fcc000f8e00ff */
[----:B------:R2:W5:Y:S01]  /*77a0*/  @P2 LDG.E R3, desc[UR38][R18.64] ;  /* 0x0000002612032981 */ /* 0x000562000c1e1900 */
[----:B01----:R-:W-:Y:S07]  /*77b0*/  @P2 BRA `(.L_x_1060) ;  /* 0x0000000000102947 */ /* 0x003fee0003800000 */
[----:B------:R-:W-:Y:S05]  /*77c0*/  @!P0 BRA `(.L_x_1060) ;  /* 0x00000000000c8947 */ /* 0x000fea0003800000 */
[----:B--2---:R-:W2:Y:S04]  /*77d0*/  LDG.E R6, desc[UR38][R10.64] ;  /* 0x000000260a067981 */ /* 0x004ea8000c1e1900 */
[----:B-----5:R-:W2:Y:S02]  /*77e0*/  LDG.E R3, desc[UR38][R10.64+0x4] ;  /* 0x000004260a037981 */ /* 0x020ea4000c1e1900 */
[----:B--2---:R-:W-:-:S07]  /*77f0*/  IMAD.IADD R3, R3, 0x1, -R6 ;  /* 0x0000000103037824 */ /* 0x004fce00078e0a06 */
.L_x_1060:
[----:B------:R-:W-:Y:S01]  /*7800*/  R2UR UR17, R202 ;  /* 0x00000000ca1172ca */ /* 0x000fe200000e0000 */
[----:B------:R-:W-:Y:S01]  /*7810*/  ULDC.64 UR12, c[0x0][0xc90] ;  /* 0x00032400000c7ab9 */ /* 0x000fe20000000a00 */
[----:B------:R-:W-:Y:S01]  /*7820*/  R2UR UR15, R218 ;  /* 0x00000000da0f72ca */ /* 0x000fe200000e0000 */
[----:B------:R-:W-:Y:S01]  /*7830*/  USHF.R.S32.HI UR11, URZ, 0x1f, UR4 ;  /* 0x0000001f3f0b7899 */ /* 0x000fe20008011404 */
[----:B--2---:R-:W-:Y:S01]  /*7840*/  IMAD R12, R17, 0x80, R224 ;  /* 0x00000080110c7824 */ /* 0x004fe200078e02e0 */
[----:B------:R-:W-:Y:S01]  /*7850*/  UMOV UR10, UR4 ;  /* 0x00000004000a7c82 */ /* 0x000fe20008000000 */
[----:B------:R-:W-:Y:S01]  /*7860*/  USEL UR61, UR61, URZ, !UP0 ;  /* 0x0000003f3d3d7287 */ /* 0x000fe2000c000000 */
[----:B------:R-:W-:Y:S01]  /*7870*/  IMAD R11, R204, 0x40, R2 ;  /* 0x00000040cc0b7824 */ /* 0x000fe200078e0202 */
[----:B------:R-:W-:Y:S01]  /*7880*/  R2UR UR16, R203 ;  /* 0x00000000cb1072ca */ /* 0x000fe200000e0000 */
[----:B------:R-:W-:-:S04]  /*7890*/  @P1 IMAD.HI.U32 R6, R12, R13, RZ ;  /* 0x0000000d0c061227 */ /* 0x000fc800078e00ff */
[----:B------:R-:W-:Y:S01]  /*78a0*/  USHF.R.S32.HI UR14, URZ, 0x1f, UR17 ;  /* 0x0000001f3f0e7899 */ /* 0x000fe20008011411 */
[----:B------:R-:W-:Y:S01]  /*78b0*/  IMAD.MOV.U32 R10, RZ, RZ, R12 ;  /* 0x000000ffff0a7224 */ /* 0x000fe200078e000c */
[----:B------:R-:W-:Y:S01]  /*78c0*/  UIMAD.WIDE.U32 UR8, UR17, UR12, UR10 ;  /* 0x0000000c110872a5 */ /* 0x000fe2000f8e000a */
[----:B------:R-:W-:Y:S01]  /*78d0*/  @P1 SHF.R.U32.HI R10, RZ, R15, R6 ;  /* 0x0000000fff0a1219 */ /* 0x000fe20000011606 */
[----:B------:R-:W-:Y:S01]  /*78e0*/  UIMAD UR7, UR14, UR12, URZ ;  /* 0x0000000c0e0772a4 */ /* 0x000fe2000f8e023f */
[----:B------:R-:W-:Y:S01]  /*78f0*/  IMAD.WIDE R4, R11, 0x2, R4 ;  /* 0x000000020b047825 */ /* 0x000fe200078e0204 */
[----:B------:R-:W-:Y:S01]  /*7900*/  USEL UR15, UR15, URZ, !UP0 ;  /* 0x0000003f0f0f7287 */ /* 0x000fe2000c000000 */
[--C-:B------:R-:W-:Y:S01]  /*7910*/  SHF.R.S32.HI R6, RZ, 0x1f, R10.reuse ;  /* 0x0000001fff067819 */ /* 0x100fe2000001140a */
[----:B------:R-:W-:Y:S01]  /*7920*/  UIMAD UR7, UR17, UR13, UR7 ;  /* 0x0000000d110772a4 */ /* 0x000fe2000f8e0207 */
[----:B------:R-:W-:Y:S01]  /*7930*/  IMAD.MOV R13, RZ, RZ, -R10 ;  /* 0x000000ffff0d7224 */ /* 0x000fe200078e0a0a */
[----:B------:R-:W-:Y:S01]  /*7940*/  IADD3 R37, P2, R4, 0x5000, RZ ;  /* 0x0000500004257810 */ /* 0x000fe20007f5e0ff */
[----:B------:R-:W-:Y:S01]  /*7950*/  ULDC.64 UR12, c[0x0][0xc98] ;  /* 0x00032600000c7ab9 */ /* 0x000fe20000000a00 */
[----:B------:R-:W-:Y:S01]  /*7960*/  UIADD3 UR9, UR9, UR7, URZ ;  /* 0x0000000709097290 */ /* 0x000fe2000fffe03f */
[----:B------:R-:W-:Y:S01]  /*7970*/  IMAD R13, R76, R13, R12 ;  /* 0x0000000d4c0d7224 */ /* 0x000fe200078e020c */
[----:B------:R-:W-:Y:S01]  /*7980*/  UIMAD UR7, UR15, UR12, URZ ;  /* 0x0000000c0f0772a4 */ /* 0x000fe2000f8e023f */
[C---:B------:R-:W-:Y:S01]  /*7990*/  IADD3 R17, P5, R4.reuse, 0x1000, RZ ;  /* 0x0000100004117810 */ /* 0x040fe20007fbe0ff */
[----:B------:R-:W-:Y:S01]  /*79a0*/  UIMAD.WIDE.U32 UR8, UR61, UR12, UR8 ;  /* 0x0000000c3d0872a5 */ /* 0x000fe2000f8e0008 */
[C---:B------:R-:W-:Y:S01]  /*79b0*/  IADD3 R25, P4, R4.reuse, 0x2000, RZ ;  /* 0x0000200004197810 */ /* 0x040fe20007f9e0ff */
[----:B------:R-:W-:Y:S01]  /*79c0*/  UIMAD UR7, UR61, UR13, UR7 ;  /* 0x0000000d3d0772a4 */ /* 0x000fe2000f8e0207 */
[----:B------:R-:W-:Y:S01]  /*79d0*/  IADD3 R33, P3, R4, 0x4000, RZ ;  /* 0x0000400004217810 */ /* 0x000fe20007f7e0ff */
[----:B------:R-:W-:Y:S01]  /*79e0*/  IMAD.U32 R19, RZ, RZ, UR16 ;  /* 0x00000010ff137e24 */ /* 0x000fe2000f8e00ff */
[----:B------:R-:W-:Y:S01]  /*79f0*/  LOP3.LUT R36, R37, 0x380, RZ, 0xc0, !PT ;  /* 0x0000038025247812 */ /* 0x000fe200078ec0ff */
[----:B-----5:R-:W-:Y:S01]  /*7a00*/  IMAD R80, R3, R76, RZ ;  /* 0x0000004c03507224 */ /* 0x020fe200078e02ff */
[----:B------:R-:W-:Y:S01]  /*7a10*/  IADD3 R10, P0, R10, UR8, RZ ;  /* 0x000000080a0a7c10 */ /* 0x000fe2000ff1e0ff */
[----:B------:R-:W-:Y:S01]  /*7a20*/  IMAD.U32 R11, RZ, RZ, UR7 ;  /* 0x00000007ff0b7e24 */ /* 0x000fe2000f8e00ff */
[----:B------:R-:W-:Y:S01]  /*7a30*/  LOP3.LUT R16, R17, 0x380, RZ, 0xc0, !PT ;  /* 0x0000038011107812 */ /* 0x000fe200078ec0ff */
[----:B------:R-:W-:Y:S01]  /*7a40*/  IMAD R19, R19, 0x80, R222 ;  /* 0x0000008013137824 */ /* 0x000fe200078e02de */
[----:B------:R-:W-:Y:S01]  /*7a50*/  LOP3.LUT R24, R25, 0x380, RZ, 0xc0, !PT ;  /* 0x0000038019187812 */ /* 0x000fe200078ec0ff */
[----:B------:R-:W-:Y:S01]  /*7a60*/  ULDC.64 UR12, c[0x0][0xba0] ;  /* 0x0002e800000c7ab9 */ /* 0x000fe20000000a00 */
[----:B------:R-:W-:Y:S01]  /*7a70*/  IADD3.X R11, R6, UR9, R11, P0, !PT ;  /* 0x00000009060b7c10 */ /* 0x000fe200087fe40b */
[----:B------:R-:W-:Y:S01]  /*7a80*/  ULDC.64 UR8, c[0x0][0xc88] ;  /* 0x0003220000087ab9 */ /* 0x000fe20000000a00 */
[----:B------:R-:W-:-:S02]  /*7a90*/  SHF.R.S32.HI R6, RZ, 0x1f, R13 ;  /* 0x0000001fff067819 */ /* 0x000fc4000001140d */
[----:B------:R-:W-:Y:S01]  /*7aa0*/  IADD3 R29, P0, R4, 0x3000, RZ ;  /* 0x00003000041d7810 */ /* 0x000fe20007f1e0ff */
[----:B------:R-:W-:Y:S01]  /*7ab0*/  IMAD.WIDE.U32 R10, R13, UR8, R10 ;  /* 0x000000080d0a7c25 */ /* 0x000fe2000f8e000a */
[----:B------:R-:W-:Y:S02]  /*7ac0*/  LOP3.LUT R32, R33, 0x380, RZ, 0xc0, !PT ;  /* 0x0000038021207812 */ /* 0x000fe400078ec0ff */
[----:B------:R-:W-:Y:S01]  /*7ad0*/  LOP3.LUT R28, R29, 0x380, RZ, 0xc0, !PT ;  /* 0x000003801d1c7812 */ /* 0x000fe200078ec0ff */
[----:B------:R-:W-:Y:S01]  /*7ae0*/  IMAD R6, R6, UR8, RZ ;  /* 0x0000000806067c24 */ /* 0x000fe2000f8e02ff */
[----:B------:R-:W-:Y:S02]  /*7af0*/  SHF.R.U64 R36, R36, 0x3, RZ ;  /* 0x0000000324247819 */ /* 0x000fe400000012ff */
[----:B------:R-:W-:Y:S01]  /*7b00*/  SHF.R.U64 R28, R28, 0x3, RZ ;  /* 0x000000031c1c7819 */ /* 0x000fe200000012ff */
[----:B------:R-:W-:Y:S01]  /*7b10*/  IMAD R15, R13, UR9, R6 ;  /* 0x000000090d0f7c24 */ /* 0x000fe2000f8e0206 */
[----:B------:R-:W-:Y:S01]  /*7b20*/  ULDC.64 UR8, c[0x0][0xc50] ;  /* 0x0003140000087ab9 */ /* 0x000fe20000000a00 */
[----:B------:R-:W-:Y:S01]  /*7b30*/  SHF.R.U64 R16, R16, 0x3, RZ ;  /* 0x0000000310107819 */ /* 0x000fe200000012ff */
[----:B------:R-:W-:Y:S01]  /*7b40*/  VIADD R6, R19, 0x8 ;  /* 0x0000000813067836 */ /* 0x000fe20000000000 */
[----:B------:R-:W-:Y:S01]  /*7b50*/  LEA R14, P6, R10, UR8, 0x2 ;  /* 0x000000080a0e7c11 */ /* 0x000fe2000f8c10ff */
[----:B------:R-:W-:Y:S01]  /*7b60*/  IMAD.IADD R11, R11, 0x1, R15 ;  /* 0x000000010b0b7824 */ /* 0x000fe200078e020f */
[----:B------:R-:W-:Y:S01]  /*7b70*/  LOP3.LUT R28, R28, R29, RZ, 0x3c, !PT ;  /* 0x0000001d1c1c7212 */ /* 0x000fe200078e3cff */
[----:B------:R-:W-:Y:S01]  /*7b80*/  IMAD.X R29, RZ, RZ, R5, P0 ;  /* 0x000000ffff1d7224 */ /* 0x000fe200000e0605 */
[----:B------:R-:W-:Y:S01]  /*7b90*/  SHF.R.U64 R24, R24, 0x3, RZ ;  /* 0x0000000318187819 */ /* 0x000fe200000012ff */
[----:B------:R-:W-:Y:S01]  /*7ba0*/  SHFL.IDX PT, R20, R14, RZ, 0x1c1f ;  /* 0x001c1fff0e147589 */ /* 0x000fe200000e0000 */
[----:B------:R-:W-:-:S02]  /*7bb0*/  SHF.R.U64 R32, R32, 0x3, RZ ;  /* 0x0000000320207819 */ /* 0x000fc400000012ff */
[----:B------:R-:W-:Y:S01]  /*7bc0*/  IADD3 R57, P0, R4, 0x9000, RZ ;  /* 0x0000900004397810 */ /* 0x000fe20007f1e0ff */
[----:B------:R-:W-:Y:S01]  /*7bd0*/  SHFL.IDX PT, R50, R14, 0x1, 0x1c1f ;  /* 0x003c1f000e327f89 */ /* 0x000fe200000e0000 */
        /* <DEDUP_REMOVED lines=163> */
.L_x_1062:
[----:B------:R-:W-:Y:S05]  /*8610*/  BSYNC B1 ;  /* 0x0000000000017941 */ /* 0x000fea0003800000 */
.L_x_1061:
        /* <DEDUP_REMOVED lines=21> */
.L_x_1064:
[----:B------:R-:W-:Y:S05]  /*8770*/  BSYNC B1 ;  /* 0x0000000000017941 */ /* 0x000fea0003800000 */
.L_x_1063:
[----:B0-----:R0:W0:Y:S01]  /*8780*/  SHFL.IDX PT, R17, R3, 0x2, 0x181f ;  /* 0x00581f0003117f89 */ /* 0x00102200000e0000 */
        /* <DEDUP_REMOVED lines=11> */
[----:B------:R-:W-:Y:S02]  /*8840*/  @!P3 LEA.HI.X R5, R2, R17, R230, 0x1, P6 ;  /* 0x000000110205b211 */ /* 0x000fe400030f0ce6 */
        /* <DEDUP_REMOVED lines=8> */
.L_x_1066:
[----:B------:R-:W-:Y:S05]  /*88d0*/  BSYNC B1 ;  /* 0x0000000000017941 */ /* 0x000fea0003800000 */
.L_x_1065:
[----:B------:R-:W-:Y:S01]  /*88e0*/  VIADD R0, R83, 0x60 ;  /* 0x0000006053007836 */ /* 0x000fe20000000000 */
[----:B0--3--:R-:W0:Y:S04]  /*88f0*/  SHFL.IDX PT, R3, R3, 0x3, 0x181f ;  /* 0x00781f0003037f89 */ /* 0x009e2800000e0000 */
[----:B------:R-:W-:Y:S01]  /*8900*/  ISETP.GE.AND P0, PT, R0, R80, PT ;  /* 0x000000500000720c */ /* 0x000fe20003f06270 */
[----:B------:R3:W0:-:S12]  /*8910*/  SHFL.IDX PT, R13, R6, 0x3, 0x181f ;  /* 0x00781f00060d7f89 */ /* 0x00061800000e0000 */
[----:B---3--:R-:W-:Y:S05]  /*8920*/  @P0 BRA `(.L_x_1067) ;  /* 0x0000000c00cc0947 */ /* 0x008fea0003800000 */
[----:B------:R-:W-:Y:S02]  /*8930*/  ULDC UR4, c[0x0][0xbc8] ;  /* 0x0002f20000047ab9 */ /* 0x000fe40000000800 */
[----:B------:R-:W-:Y:S02]  /*8940*/  ISETP.GE.AND P3, PT, R2, UR4, PT ;  /* 0x0000000402007c0c */ /* 0x000fe4000bf66270 */
[----:B------:R-:W-:Y:S02]  /*8950*/  ISETP.GE.AND P4, PT, R23, UR4, PT ;  /* 0x0000000417007c0c */ /* 0x000fe4000bf86270 */
[----:B------:R-:W-:-:S09]  /*8960*/  ISETP.GE.AND P5, PT, R22, UR4, PT ;  /* 0x0000000416007c0c */ /* 0x000fd2000bfa6270 */
[-C--:B0-----:R-:W-:Y:S02]  /*8970*/  @!P3 LEA R4, P0, R2, R13.reuse, 0x1 ;  /* 0x0000000d0204b211 */ /* 0x081fe400078008ff */
[CC--:B------:R-:W-:Y:S02]  /*8980*/  @!P4 LEA R8, P1, R23.reuse, R13.reuse, 0x1 ;  /* 0x0000000d1708c211 */ /* 0x0c0fe400078208ff */
[----:B------:R-:W-:Y:S02]  /*8990*/  @!P5 LEA R10, P2, R22, R13, 0x1 ;  /* 0x0000000d160ad211 */ /* 0x000fe400078408ff */
[-C--:B------:R-:W-:Y:S02]  /*89a0*/  @!P3 LEA.HI.X R5, R2, R3.reuse, R230, 0x1, P0 ;  /* 0x000000030205b211 */ /* 0x080fe400000f0ce6 */
[-C--:B------:R-:W-:Y:S02]  /*89b0*/  @!P4 LEA.HI.X R9, R23, R3.reuse, R229, 0x1, P1 ;  /* 0x000000031709c211 */ /* 0x080fe400008f0ce5 */
[----:B------:R-:W-:Y:S01]  /*89c0*/  @!P5 LEA.HI.X R11, R22, R3, R228, 0x1, P2 ;  /* 0x00000003160bd211 */ /* 0x000fe200010f0ce4 */
[----:B------:R3:W-:Y:S01]  /*89d0*/  @!P3 ST.E.128 desc[UR38][R4.64], R28 ;  /* 0x0000001c0400b985 */ /* 0x0007e2000c101d26 */
[----:B------:R-:W-:-:S03]  /*89e0*/  ISETP.GE.AND P0, PT, R200, UR4, PT ;  /* 0x00000004c8007c0c */ /* 0x000fc6000bf06270 */
[----:B------:R3:W-:Y:S04]  /*89f0*/  @!P4 ST.E.128 desc[UR38][R8.64], R44 ;  /* 0x0000002c0800c985 */ /* 0x0007e8000c101d26 */
[----:B------:R3:W-:Y:S06]  /*8a00*/  @!P5 ST.E.128 desc[UR38][R10.64], R48 ;  /* 0x000000300a00d985 */ /* 0x0007ec000c101d26 */
[----:B------:R-:W-:Y:S05]  /*8a10*/  @P0 BRA `(.L_x_1067) ;  /* 0x0000000c00900947 */ /* 0x000fea0003800000 */
[----:B---3--:R-:W-:-:S04]  /*8a20*/  LEA R4, P0, R200, R13, 0x1 ;  /* 0x0000000dc8047211 */ /* 0x008fc800078008ff */
[----:B------:R-:W-:-:S05]  /*8a30*/  LEA.HI.X R5, R200, R3, R227, 0x1, P0 ;  /* 0x00000003c8057211 */ /* 0x000fca00000f0ce3 */
[----:B------:R0:W-:Y:S01]  /*8a40*/  ST.E.128 desc[UR38][R4.64], R52 ;  /* 0x0000003404007985 */ /* 0x0001e2000c101d26 */
[----:B------:R-:W-:Y:S05]  /*8a50*/  BRA `(.L_x_1067) ;  /* 0x0000000c00807947 */ /* 0x000fea0003800000 */
.L_x_1059:
[----:B------:R-:W-:Y:S01]  /*8a60*/  ULDC.64 UR8, c[0x0][0xd00] ;  /* 0x0003400000087ab9 */ /* 0x000fe20000000a00 */
[----:B------:R-:W-:Y:S01]  /*8a70*/  ULDC UR4, c[0x0][0xb88] ;  /* 0x0002e20000047ab9 */ /* 0x000fe20000000800 */
[----:B------:R-:W-:Y:S01]  /*8a80*/  UISETP.NE.U32.AND UP0, UPT, UR8, URZ, UPT ;  /* 0x0000003f0800728c */ /* 0x000fe2000bf05070 */
[----:B------:R-:W0:Y:S01]  /*8a90*/  LDC R13, c[0x0][0xce8] ;  /* 0x00033a00ff0d7b82 */ /* 0x000e220000000800 */
[----:B------:R-:W-:Y:S02]  /*8aa0*/  R2UR UR7, R202 ;  /* 0x00000000ca0772ca */ /* 0x000fe400000e0000 */
        /* <DEDUP_REMOVED lines=29> */
.L_x_1068:
[----:B------:R-:W-:Y:S01]  /*8c80*/  R2UR UR7, R218 ;  /* 0x00000000da0772ca */ /* 0x000fe200000e0000 */
[----:B------:R-:W-:Y:S01]  /*8c90*/  USEL UR61, UR61, URZ, !UP0 ;  /* 0x0000003f3d3d7287 */ /* 0x000fe2000c000000 */
[----:B------:R-:W-:Y:S11]  /*8ca0*/  BSSY B1, `(.L_x_1069) ;  /* 0x000002f000017945 */ /* 0x000ff60003800000 */
[----:B------:R-:W-:Y:S01]  /*8cb0*/  USEL UR12, UR7, URZ, !UP0 ;  /* 0x0000003f070c7287 */ /* 0x000fe2000c000000 */
[----:B------:R-:W-:Y:S11]  /*8cc0*/  @P1 BRA `(.L_x_1070) ;  /* 0x0000000000b01947 */ /* 0x000ff60003800000 */
[----:B------:R-:W0:Y:S01]  /*8cd0*/  S2R R4, SR_TID.X ;  /* 0x0000000000047919 */ /* 0x000e220000002100 */
[----:B------:R-:W1:Y:S01]  /*8ce0*/  LDC R6, c[0x0][0xce8] ;  /* 0x00033a00ff067b82 */ /* 0x000e620000000800 */
[----:B------:R-:W-:-:S13]  /*8cf0*/  R2UR UR7, R203 ;  /* 0x00000000cb0772ca */ /* 0x000fda00000e0000 */
        /* <DEDUP_REMOVED lines=8> */
[----:B------:R-:W-:Y:S01]  /*8d80*/  R2UR UR13, R202 ;  /* 0x00000000ca0d72ca */ /* 0x000fe200000e0000 */
[----:B------:R-:W-:Y:S01]  /*8d90*/  UIMAD UR7, UR11, UR14, URZ ;  /* 0x0000000e0b0772a4 */ /* 0x000fe2000f8e023f */
[----:B------:R-:W-:Y:S01]  /*8da0*/  UMOV UR8, UR4 ;  /* 0x0000000400087c82 */ /* 0x000fe20008000000 */
[----:B------:R-:W-:-:S08]  /*8db0*/  UMOV UR9, UR10 ;  /* 0x0000000a00097c82 */ /* 0x000fd00008000000 */
[----:B------:R-:W0:Y:S02]  /*8dc0*/  @P1 LDC R4, c[0x0][0xcec] ;  /* 0x00033b00ff041b82 */ /* 0x000e240000000800 */
[----:B------:R-:W-:Y:S02]  /*8dd0*/  UIMAD.WIDE.U32 UR8, UR13, UR14, UR8 ;  /* 0x0000000e0d0872a5 */ /* 0x000fe4000f8e0008 */
[----:B------:R-:W-:-:S03]  /*8de0*/  UIMAD UR7, UR13, UR15, UR7 ;  /* 0x0000000f0d0772a4 */ /* 0x000fc6000f8e0207 */
[----:B------:R-:W-:Y:S01]  /*8df0*/  ULDC.64 UR14, c[0x0][0xc98] ;  /* 0x00032600000e7ab9 */ /* 0x000fe20000000a00 */
[----:B------:R-:W1:Y:S01]  /*8e00*/  @P1 LDC R8, c[0x0][0xcf0] ;  /* 0x00033c00ff081b82 */ /* 0x000e620000000800 */
[----:B------:R-:W-:Y:S02]  /*8e10*/  UIADD3 UR9, UR9, UR7, URZ ;  /* 0x0000000709097290 */ /* 0x000fe4000fffe03f */
[----:B------:R-:W-:Y:S02]  /*8e20*/  UIMAD UR7, UR12, UR14, URZ ;  /* 0x0000000e0c0772a4 */ /* 0x000fe4000f8e023f */
[----:B------:R-:W-:Y:S02]  /*8e30*/  UIMAD.WIDE.U32 UR8, UR61, UR14, UR8 ;  /* 0x0000000e3d0872a5 */ /* 0x000fe4000f8e0008 */
[----:B------:R-:W-:-:S03]  /*8e40*/  UIMAD UR7, UR61, UR15, UR7 ;  /* 0x0000000f3d0772a4 */ /* 0x000fc6000f8e0207 */
        /* <DEDUP_REMOVED lines=20> */
.L_x_1070:
[----:B------:R-:W-:Y:S05]  /*8f90*/  BSYNC B1 ;  /* 0x0000000000017941 */ /* 0x000fea0003800000 */
.L_x_1069:
[----:B------:R-:W-:Y:S01]  /*8fa0*/  R2UR UR13, R203 ;  /* 0x00000000cb0d72ca */ /* 0x000fe200000e0000 */
[----:B------:R-:W1:Y:S01]  /*8fb0*/  @P0 LDC R5, c[0x0][0xcf0] ;  /* 0x00033c00ff050b82 */ /* 0x000e620000000800 */
[----:B------:R-:W-:Y:S01]  /*8fc0*/  ULDC.64 UR14, c[0x0][0xba0] ;  /* 0x0002e800000e7ab9 */ /* 0x000fe20000000a00 */
[----:B------:R-:W-:Y:S01]  /*8fd0*/  R2UR UR16, R202 ;  /* 0x00000000ca1072ca */ /* 0x000fe200000e0000 */
[----:B------:R-:W-:Y:S01]  /*8fe0*/  UIMAD UR7, UR10, UR14, URZ ;  /* 0x0000000e0a0772a4 */ /* 0x000fe2000f8e023f */
[----:B0-----:R-:W-:Y:S01]  /*8ff0*/  IMAD R3, R201, 0x20, R204 ;  /* 0x00000020c9037824 */ /* 0x001fe200078e02cc */
[----:B------:R-:W-:Y:S01]  /*9000*/  UIMAD.WIDE.U32 UR8, UR4, UR14, URZ ;  /* 0x0000000e040872a5 */ /* 0x000fe2000f8e003f */
[----:B------:R-:W-:Y:S01]  /*9010*/  BSSY B1, `(.L_x_1071) ;  /* 0x0000042000017945 */ /* 0x000fe20003800000 */
[----:B------:R-:W-:-:S03]  /*9020*/  UIMAD UR7, UR4, UR15, UR7 ;  /* 0x0000000f040772a4 */ /* 0x000fc6000f8e0207 */
[----:B------:R-:W-:Y:S01]  /*9030*/  ULDC.64 UR14, c[0x0][0xbe8] ;  /* 0x0002fa00000e7ab9 */ /* 0x000fe20000000a00 */
[----:B------:R-:W-:Y:S01]  /*9040*/  UIADD3 UR9, UR9, UR7, URZ ;  /* 0x0000000709097290 */ /* 0x000fe2000fffe03f */
[----:B------:R-:W-:Y:S01]  /*9050*/  IMAD.U32 R8, RZ, RZ, UR13 ;  /* 0x0000000dff087e24 */ /* 0x000fe2000f8e00ff */
[----:B------:R-:W-:Y:S01]  /*9060*/  UIMAD UR4, UR11, UR14, URZ ;  /* 0x0000000e0b0472a4 */ /* 0x000fe2000f8e023f */
[----:B------:R-:W-:Y:S01]  /*9070*/  IMAD.U32 R15, RZ, RZ, UR13 ;  /* 0x0000000dff0f7e24 */ /* 0x000fe2000f8e00ff */
[----:B------:R-:W-:Y:S01]  /*9080*/  UIMAD.WIDE.U32 UR8, UR16, UR14, UR8 ;  /* 0x0000000e100872a5 */ /* 0x000fe2000f8e0008 */
[----:B------:R-:W-:Y:S01]  /*9090*/  IMAD R8, R8, 0x80, R3 ;  /* 0x0000008008087824 */ /* 0x000fe200078e0203 */
[----:B------:R-:W-:Y:S01]  /*90a0*/  UIMAD UR4, UR16, UR15, UR4 ;  /* 0x0000000f100472a4 */ /* 0x000fe2000f8e0204 */
[----:B------:R-:W-:Y:S02]  /*90b0*/  ULDC.64 UR10, c[0x0][0xbf0] ;  /* 0x0002fc00000a7ab9 */ /* 0x000fe40000000a00 */
[----:B------:R-:W-:Y:S01]  /*90c0*/  @P0 IMAD.HI.U32 R4, R8, R11, RZ ;  /* 0x0000000b08040227 */ /* 0x000fe200078e00ff */
[----:B------:R-:W-:-:S02]  /*90d0*/  UIADD3 UR9, UR9, UR4, URZ ;  /* 0x0000000409097290 */ /* 0x000fc4000fffe03f */
[----:B------:R-:W-:Y:S01]  /*90e0*/  UIMAD UR4, UR12, UR10, URZ ;  /* 0x0000000a0c0472a4 */ /* 0x000fe2000f8e023f */
[----:B------:R-:W-:Y:S01]  /*90f0*/  IMAD.MOV.U32 R3, RZ, RZ, R8 ;  /* 0x000000ffff037224 */ /* 0x000fe200078e0008 */
[----:B-1----:R-:W-:Y:S01]  /*9100*/  @P0 SHF.R.U32.HI R3, RZ, R5, R4 ;  /* 0x00000005ff030219 */ /* 0x002fe20000011604 */
[----:B------:R-:W-:Y:S02]  /*9110*/  UIMAD.WIDE.U32 UR8, UR61, UR10, UR8 ;  /* 0x0000000a3d0872a5 */ /* 0x000fe4000f8e0008 */
[----:B------:R-:W-:Y:S01]  /*9120*/  UIMAD UR4, UR61, UR11, UR4 ;  /* 0x0000000b3d0472a4 */ /* 0x000fe2000f8e0204 */
[--C-:B------:R-:W-:Y:S01]  /*9130*/  SHF.R.S32.HI R4, RZ, 0x1f, R3.reuse ;  /* 0x0000001fff047819 */ /* 0x100fe20000011403 */
[----:B------:R-:W-:Y:S01]  /*9140*/  IMAD.MOV R9, RZ, RZ, -R3 ;  /* 0x000000ffff097224 */ /* 0x000fe200078e0a03 */
[----:B------:R-:W-:Y:S01]  /*9150*/  ULDC.64 UR10, c[0x0][0xbe0] ;  /* 0x0002f800000a7ab9 */ /* 0x000fe20000000a00 */
[----:B------:R-:W-:Y:S02]  /*9160*/  UIADD3 UR4, UR9, UR4, URZ ;  /* 0x0000000409047290 */ /* 0x000fe4000fffe03f */
[----:B------:R-:W-:-:S02]  /*9170*/  IMAD.U32 R5, RZ, RZ, UR9 ;  /* 0x00000009ff057e24 */ /* 0x000fc4000f8e00ff */
[----:B------:R-:W-:Y:S02]  /*9180*/  IMAD R6, R4, UR10, RZ ;  /* 0x0000000a04067c24 */ /* 0x000fe4000f8e02ff */
[----:B------:R-:W-:Y:S01]  /*9190*/  IMAD.U32 R4, RZ, RZ, UR8 ;  /* 0x00000008ff047e24 */ /* 0x000fe2000f8e00ff */
[----:B------:R-:W-:Y:S01]  /*91a0*/  ULDC.64 UR8, c[0x0][0xbd8] ;  /* 0x0002f60000087ab9 */ /* 0x000fe20000000a00 */
[----:B------:R-:W-:Y:S02]  /*91b0*/  IMAD.U32 R5, RZ, RZ, UR4 ;  /* 0x00000004ff057e24 */ /* 0x000fe4000f8e00ff */
[----:B------:R-:W-:Y:S02]  /*91c0*/  IMAD R9, R13, R9, R8 ;  /* 0x000000090d097224 */ /* 0x000fe400078e0208 */
[C---:B------:R-:W-:Y:S02]  /*91d0*/  IMAD R11, R3.reuse, UR11, R6 ;  /* 0x0000000b030b7c24 */ /* 0x040fe4000f8e0206 */
        /* <DEDUP_REMOVED lines=37> */
.L_x_1072:
[----:B------:R-:W-:Y:S05]  /*9430*/  BSYNC B1 ;  /* 0x0000000000017941 */ /* 0x000fea0003800000 */
.L_x_1071:
        /* <DEDUP_REMOVED lines=21> */
.L_x_1074:
[----:B------:R-:W-:Y:S05]  /*9590*/  BSYNC B1 ;  /* 0x0000000000017941 */ /* 0x000fea0003800000 */
.L_x_1073:
        /* <DEDUP_REMOVED lines=21> */
.L_x_1076:
[----:B------:R-:W-:Y:S05]  /*96f0*/  BSYNC B1 ;  /* 0x0000000000017941 */ /* 0x000fea0003800000 */
.L_x_1075:
        /* <DEDUP_REMOVED lines=22> */
.L_x_1067:
[----:B------:R-:W-:Y:S05]  /*9860*/  BSYNC B0 ;  /* 0x0000000000007941 */ /* 0x000fea0003800000 */
.L_x_1058:
[----:B------:R-:W-:Y:S02]  /*9870*/  ULDC UR4, c[0x0][0xd3c] ;  /* 0x00034f0000047ab9 */ /* 0x000fe40000000800 */
[----:B------:R-:W-:-:S13]  /*9880*/  ISETP.GE.AND P0, PT, R7, UR4, PT ;  /* 0x0000000407007c0c */ /* 0x000fda000bf06270 */
[----:B------:R-:W-:Y:S05]  /*9890*/  @!P0 BRA `(.L_x_1077) ;  /* 0xffffff7400908947 */ /* 0x000fea000383ffff */
[----:B------:R-:W-:Y:S05]  /*98a0*/  EXIT ;  /* 0x000000000000794d */ /* 0x000fea0003800000 */
.L_x_1033:
[----:B------:R-:W-:-:S08]  /*98b0*/  NOP ;  /* 0x0000000000007918 */ /* 0x000fd00000000000 */
[----:B0-----:R-:W0:-:S00]  /*98c0*/  USETMAXREG.DEALLOC.CTAPOOL 0x18 ;  /* 0x00000018000079c8 */ /* 0x001e0000080e0500 */
        /* <DEDUP_REMOVED lines=16> */
.L_x_1078:
        /* <DEDUP_REMOVED lines=42> */
.L_x_1084:
        /* <DEDUP_REMOVED lines=12> */
.L_x_1083:
[----:B------:R-:W-:Y:S05]  /*9d30*/  BSYNC B0 ;  /* 0x0000000000007941 */ /* 0x000fea0003800000 */
.L_x_1082:
        /* <DEDUP_REMOVED lines=22> */
.L_x_1080:
        /* <DEDUP_REMOVED lines=16> */
.L_x_1085:
        /* <DEDUP_REMOVED lines=25> */
.L_x_1081:
[----:B------:R-:W-:Y:S02]  /*a130*/  IMAD.MOV.U32 R17, RZ, RZ, RZ ;  /* 0x000000ffff117224 */ /* 0x000fe400078e00ff */
[----:B------:R-:W-:Y:S02]  /*a140*/  IMAD.U32 R16, RZ, RZ, UR6 ;  /* 0x00000006ff107e24 */ /* 0x000fe4000f8e00ff */
[----:B------:R-:W-:-:S07]  /*a150*/  IMAD.MOV.U32 R18, RZ, RZ, RZ ;  /* 0x000000ffff127224 */ /* 0x000fce00078e00ff */
.L_x_1086:
[----:B------:R-:W-:-:S13]  /*a160*/  ISETP.NE.AND P0, PT, R5, RZ, PT ;  /* 0x000000ff0500720c */ /* 0x000fda0003f05270 */
[----:B------:R-:W0:Y:S01]  /*a170*/  @!P0 S2R R3, SR_CgaCtaId ;  /* 0x0000000000038919 */ /* 0x000e220000008800 */
[----:B------:R-:W-:-:S04]  /*a180*/  @!P0 MOV R0, 0x400 ;  /* 0x0000040000008802 */ /* 0x000fc80000000f00 */
[----:B0-----:R-:W-:-:S05]  /*a190*/  @!P0 LEA R0, R3, R0, 0x18 ;  /* 0x0000000003008211 */ /* 0x001fca00078ec0ff */
[----:B------:R0:W-:Y:S01]  /*a1a0*/  @!P0 STS.128 [R0+0x324d0], R16 ;  /* 0x0324d01000008388 */ /* 0x0001e20000000c00 */
[----:B------:R-:W-:Y:S06]  /*a1b0*/  BAR.ARV 0x5, 0x180 ;  /* 0x0146000000007b1d */ /* 0x000fec0000002000 */
.L_x_1079:
[----:B0-----:R-:W-:Y:S01]  /*a1c0*/  IMAD.MOV.U32 R0, RZ, RZ, 0x1 ;  /* 0x00000001ff007424 */ /* 0x001fe200078e00ff */
[----:B------:R0:W-:Y:S01]  /*a1d0*/  STL [R1+0x8], RZ ;  /* 0x000008ff01007387 */ /* 0x0001e20000100800 */
[----:B------:R-:W-:Y:S02]  /*a1e0*/  ULDC UR4, c[0x0][0xd3c] ;  /* 0x00034f0000047ab9 */ /* 0x000fe40000000800 */
[----:B-1----:R-:W-:Y:S01]  /*a1f0*/  ISETP.GE.AND P0, PT, R19, UR4, PT ;  /* 0x0000000413007c0c */ /* 0x002fe2000bf06270 */
[----:B------:R0:W-:Y:S04]  /*a200*/  STL [R1+0x18], R0 ;  /* 0x0000180001007387 */ /* 0x0001e80000100800 */
[----:B------:R0:W-:Y:S08]  /*a210*/  STL [R1+0x6c], RZ ;  /* 0x00006cff01007387 */ /* 0x0001f00000100800 */
[----:B0-----:R-:W-:Y:S05]  /*a220*/  @P0 BRA `(.L_x_1087) ;  /* 0x0000005c00bc0947 */ /* 0x001fea0003800000 */
[----:B------:R-:W0:Y:S01]  /*a230*/  S2R R5, SR_TID.X ;  /* 0x0000000000057919 */ /* 0x000e220000002100 */
[----:B------:R-:W1:Y:S01]  /*a240*/  S2UR UR5, SR_CgaCtaId ;  /* 0x00000000000579c3 */ /* 0x000e620000008800 */
[----:B------:R-:W-:Y:S01]  /*a250*/  UMOV UR4, 0x400 ;  /* 0x0000040000047882 */ /* 0x000fe20000000000 */
[----:B------:R-:W-:Y:S01]  /*a260*/  BSSY B8, `(.L_x_1087) ;  /* 0x00005eb000087945 */ /* 0x000fe20003800000 */
[----:B------:R-:W-:Y:S01]  /*a270*/  ULDC UR40, c[0x0][0xc] ;  /* 0x0000030000287ab9 */ /* 0x000fe20000000800 */
[----:B------:R-:W-:Y:S01]  /*a280*/  ULDC.64 UR36, c[0x0][0x198] ;  /* 0x0000660000247ab9 */ /* 0x000fe20000000a00 */
[----:B-1----:R-:W-:Y:S01]  /*a290*/  ULEA UR4, UR5, UR4, 0x18 ;  /* 0x0000000405047291 */ /* 0x002fe2000f8ec03f */
[C---:B0-----:R-:W-:Y:S01]  /*a2a0*/  IMAD.SHL.U32 R0, R5.reuse, 0x8, RZ ;  /* 0x0000000805007824 */ /* 0x041fe200078e00ff */
[----:B------:R-:W-:-:S04]  /*a2b0*/  LOP3.LUT R4, R5, 0x7f, RZ, 0xc0, !PT ;  /* 0x0000007f05047812 */ /* 0x000fc800078ec0ff */
[C---:B------:R-:W-:Y:S02]  /*a2c0*/  LOP3.LUT R2, R0.reuse, 0x1f8, RZ, 0xc0, !PT ;  /* 0x000001f800027812 */ /* 0x040fe400078ec0ff */
[----:B------:R-:W-:Y:S02]  /*a2d0*/  LOP3.LUT R0, R0, 0x38, RZ, 0xc0, !PT ;  /* 0x0000003800007812 */ /* 0x000fe400078ec0ff */
        /* <DEDUP_REMOVED lines=8> */
[----:B------:R-:W-:Y:S01]  /*a360*/  STL [R1+0x4], R4 ;  /* 0x0000040401007387 */ /* 0x000fe20000100800 */
[----:B------:R-:W-:-:S03]  /*a370*/  IMAD.MOV.U32 R2, RZ, RZ, 0x1 ;  /* 0x00000001ff027424 */ /* 0x000fc600078e00ff */
[----:B------:R0:W-:Y:S04]  /*a380*/  STL [R1+0x10], R3 ;  /* 0x0000100301007387 */ /* 0x0001e80000100800 */
[----:B------:R-:W-:Y:S04]  /*a390*/  STL [R1+0x6c], RZ ;  /* 0x00006cff01007387 */ /* 0x000fe80000100800 */
[----:B------:R1:W-:Y:S01]  /*a3a0*/  STL [R1+0x18], R2 ;  /* 0x0000180201007387 */ /* 0x0003e20000100800 */
[----:B0-----:R-:W-:-:S03]  /*a3b0*/  LOP3.LUT R3, R0, 0x40, RZ, 0xfc, !PT ;  /* 0x0000004000037812 */ /* 0x001fc600078efcff */
[----:B------:R0:W-:Y:S01]  /*a3c0*/  STL [R1+0x8], RZ ;  /* 0x000008ff01007387 */ /* 0x0001e20000100800 */
[C---:B-1----:R-:W-:Y:S02]  /*a3d0*/  LOP3.LUT R2, R0.reuse, 0x80, RZ, 0xfc, !PT ;  /* 0x0000008000027812 */ /* 0x042fe400078efcff */
[----:B------:R-:W-:-:S07]  /*a3e0*/  LOP3.LUT R0, R0, 0xc0, RZ, 0xfc, !PT ;  /* 0x000000c000007812 */ /* 0x000fce00078efcff */
.L_x_1195:
[----:B01----:R-:W1:Y:S02]  /*a3f0*/  LDC.64 R2, c[0x0][0xd88] ;  /* 0x00036200ff027b82 */ /* 0x003e640000000a00 */
[----:B-1----:R-:W-:-:S05]  /*a400*/  IMAD.WIDE R2, R19, 0x4, R2 ;  /* 0x0000000413027825 */ /* 0x002fca00078e0202 */
[----:B--2---:R-:W2:Y:S01]  /*a410*/  LDG.E R11, desc[UR38][R2.64] ;  /* 0x00000026020b7981 */ /* 0x004ea2000c1e1900 */
[----:B------:R-:W-:Y:S05]  /*a420*/  YIELD ;  /* 0x0000000000007946 */ /* 0x000fea0003800000 */
[----:B------:R-:W-:Y:S01]  /*a430*/  ULDC.64 UR4, c[0x0][0xb20] ;  /* 0x0002c80000047ab9 */ /* 0x000fe20000000a00 */
[----:B------:R-:W-:Y:S01]  /*a440*/  IMAD.MOV.U32 R0, RZ, RZ, RZ ;  /* 0x000000ffff007224 */ /* 0x000fe200078e00ff */
        /* <DEDUP_REMOVED lines=23> */
[----:B--2---:R-:W-:-:S02]  /*a5c0*/  IADD3 R2, P3, R10, UR4, RZ ;  /* 0x000000040a027c10 */ /* 0x004fc4000ff7e0ff */
[----:B-1----:R-:W-:Y:S02]  /*a5d0*/  IADD3 R4, P4, R10, UR8, RZ ;  /* 0x000000080a047c10 */ /* 0x002fe4000ff9e0ff */
        /* <DEDUP_REMOVED lines=8> */
[----:B-1----:R-:W-:-:S04]  /*a660*/  @P2 IADD3 R6, P3, R10, UR6, RZ ;  /* 0x000000060a062c10 */ /* 0x002fc8000ff7e0ff */
        /* <DEDUP_REMOVED lines=8> */
[----:B-1----:R-:W-:Y:S01]  /*a6f0*/  IMAD.U32 R6, RZ, RZ, UR4 ;  /* 0x00000004ff067e24 */ /* 0x002fe2000f8e00ff */
[----:B--2---:R1:W-:Y:S01]  /*a700*/  STL [R1+0x38], R12 ;  /* 0x0000380c01007387 */ /* 0x0043e20000100800 */
[----:B------:R-:W-:Y:S05]  /*a710*/  @P2 BRA `(.L_x_1088) ;  /* 0x0000000000142947 */ /* 0x000fea0003800000 */
[----:B------:R-:W-:Y:S05]  /*a720*/  @!P1 BRA `(.L_x_1088) ;  /* 0x0000000000109947 */ /* 0x000fea0003800000 */
[----:B------:R-:W2:Y:S04]  /*a730*/  LDG.E R7, desc[UR38][R2.64] ;  /* 0x0000002602077981 */ /* 0x000ea8000c1e1900 */
[----:B------:R-:W2:Y:S02]  /*a740*/  LDG.E R2, desc[UR38][R2.64+0x4] ;  /* 0x0000042602027981 */ /* 0x000ea4000c1e1900 */
[----:B--2---:R-:W-:-:S05]  /*a750*/  IMAD.IADD R2, R2, 0x1, -R7 ;  /* 0x0000000102027824 */ /* 0x004fca00078e0a07 */
[----:B------:R2:W-:Y:S02]  /*a760*/  STL [R1+0x38], R2 ;  /* 0x0000380201007387 */ /* 0x0005e40000100800 */
.L_x_1088:
[----:B--2---:R-:W-:Y:S01]  /*a770*/  IMAD.MOV.U32 R2, RZ, RZ, R11 ;  /* 0x000000ffff027224 */ /* 0x004fe200078e000b */
[----:B------:R-:W-:Y:S01]  /*a780*/  ULDC.64 UR4, c[0x0][0xb18] ;  /* 0x0002c60000047ab9 */ /* 0x000fe20000000a00 */
[----:B-----5:R-:W-:Y:S01]  /*a790*/  IMAD.IADD R3, R8, 0x1, R0 ;  /* 0x0000000108037824 */ /* 0x020fe200078e0200 */
[----:B------:R-:W-:Y:S02]  /*a7a0*/  ISETP.NE.U32.AND P1, PT, RZ, UR4, PT ;  /* 0x00000004ff007c0c */ /* 0x000fe4000bf25070 */
[----:B------:R2:W-:Y:S02]  /*a7b0*/  STL [R1+0xc], R2 ;  /* 0x00000c0201007387 */ /* 0x0005e40000100800 */
[----:B------:R-:W-:Y:S02]  /*a7c0*/  ISETP.NE.AND.EX P1, PT, RZ, UR5, PT, P1 ;  /* 0x00000005ff007c0c */ /* 0x000fe4000bf25310 */
[----:B------:R2:W-:Y:S11]  /*a7d0*/  STL [R1+0x20], R3 ;  /* 0x0000200301007387 */ /* 0x0005f60000100800 */
[----:B--2---:R-:W-:Y:S05]  /*a7e0*/  @!P1 BRA `(.L_x_1089) ;  /* 0x0000000000109947 */ /* 0x004fea0003800000 */
[----:B------:R-:W-:-:S04]  /*a7f0*/  IADD3 R6, P0, R10, UR4, RZ ;  /* 0x000000040a067c10 */ /* 0x000fc8000ff1e0ff */
[----:B------:R-:W-:-:S05]  /*a800*/  IADD3.X R7, R9, UR5, RZ, P0, !PT ;  /* 0x0000000509077c10 */ /* 0x000fca00087fe4ff */
[----:B------:R2:W5:Y:S01]  /*a810*/  LDG.E R6, desc[UR38][R6.64] ;  /* 0x0000002606067981 */ /* 0x000562000c1e1900 */
[----:B------:R-:W-:Y:S05]  /*a820*/  BRA `(.L_x_1090) ;  /* 0x0000000000107947 */ /* 0x000fea0003800000 */
.L_x_1089:
[----:B------:R-:W-:Y:S05]  /*a830*/  @!P0 BRA `(.L_x_1090) ;  /* 0x00000000000c8947 */ /* 0x000fea0003800000 */
[----:B------:R-:W2:Y:S04]  /*a840*/  LDG.E R6, desc[UR38][R4.64] ;  /* 0x0000002604067981 */ /* 0x000ea8000c1e1900 */
[----:B------:R-:W2:Y:S02]  /*a850*/  LDG.E R4, desc[UR38][R4.64+0x4] ;  /* 0x0000042604047981 */ /* 0x000ea4000c1e1900 */
[----:B--2---:R-:W-:-:S07]  /*a860*/  IMAD.IADD R6, R4, 0x1, -R6 ;  /* 0x0000000104067824 */ /* 0x004fce00078e0a06 */
.L_x_1090:
[----:B-----5:R-:W-:Y:S01]  /*a870*/  IMAD.IADD R2, R6, 0x1, -R0 ;  /* 0x0000000106027824 */ /* 0x020fe200078e0a00 */
[----:B------:R-:W-:Y:S03]  /*a880*/  BSSY B7, `(.L_x_1091) ;  /* 0x00004e6000077945 */ /* 0x000fe60003800000 */
[C---:B------:R-:W-:Y:S01]  /*a890*/  VIADD R0, R2.reuse, 0x5f ;  /* 0x0000005f02007836 */ /* 0x040fe20000000000 */
[----:B------:R3:W-:Y:S01]  /*a8a0*/  STL [R1+0x48], R2 ;  /* 0x0000480201007387 */ /* 0x0007e20000100800 */
[----:B------:R-:W-:Y:S02]  /*a8b0*/  ISETP.GT.AND P0, PT, R2, RZ, PT ;  /* 0x000000ff0200720c */ /* 0x000fe40003f04270 */
[----:B------:R-:W-:-:S05]  /*a8c0*/  IMAD.HI R0, R0, 0x2aaaaaab, RZ ;  /* 0x2aaaaaab00007827 */ /* 0x000fca00078e02ff */
[----:B---3--:R-:W-:-:S04]  /*a8d0*/  SHF.R.U32.HI R2, RZ, 0x1f, R0 ;  /* 0x0000001fff027819 */ /* 0x008fc80000011600 */
[----:B------:R-:W-:-:S05]  /*a8e0*/  LEA.HI.SX32 R0, R0, R2, 0x1c ;  /* 0x0000000200007211 */ /* 0x000fca00078fe2ff */
[----:B------:R3:W-:Y:S01]  /*a8f0*/  STL [R1+0x30], R0 ;  /* 0x0000300001007387 */ /* 0x0007e20000100800 */
[----:B------:R-:W-:Y:S05]  /*a900*/  @P0 BRA `(.L_x_1092) ;  /* 0x0000000000440947 */ /* 0x000fea0003800000 */
[----:B------:R-:W4:Y:S02]  /*a910*/  S2R R3, SR_TID.X ;  /* 0x0000000000037919 */ /* 0x000f240000002100 */
[----:B----4-:R-:W-:-:S04]  /*a920*/  LOP3.LUT R3, R3, 0x7f, RZ, 0xc0, !PT ;  /* 0x0000007f03037812 */ /* 0x010fc800078ec0ff */
[----:B------:R-:W-:-:S13]  /*a930*/  ISETP.NE.AND P0, PT, R3, RZ, PT ;  /* 0x000000ff0300720c */ /* 0x000fda0003f05270 */
[----:B------:R-:W-:Y:S05]  /*a940*/  @P0 BRA `(.L_x_1093) ;  /* 0x0000004c00640947 */ /* 0x000fea0003800000 */
[----:B------:R-:W4:Y:S01]  /*a950*/  S2R R3, SR_LANEID ;  /* 0x0000000000037919 */ /* 0x000f220000000000 */
[----:B------:R-:W-:Y:S01]  /*a960*/  VOTEU.ANY UR4, UPT, PT ;  /* 0x0000000000047886 */ /* 0x000fe200038e0100 */
[----:B------:R-:W5:Y:S01]  /*a970*/  LDC.64 R4, c[0x0][0xd60] ;  /* 0x00035800ff047b82 */ /* 0x000f620000000a00 */
[----:B---3--:R-:W4:Y:S08]  /*a980*/  FLO.U32 R0, UR4 ;  /* 0x0000000400007d00 */ /* 0x008f3000080e0000 */
[----:B------:R-:W5:Y:S01]  /*a990*/  POPC R2, UR4 ;  /* 0x0000000400027d09 */ /* 0x000f620008000000 */
[----:B----4-:R-:W-:-:S13]  /*a9a0*/  ISETP.EQ.U32.AND P0, PT, R0, R3, PT ;  /* 0x000000030000720c */ /* 0x010fda0003f02070 */
[----:B-----5:R-:W3:Y:S01]  /*a9b0*/  @P0 ATOMG.E.ADD.STRONG.GPU PT, R5, desc[UR38][R4.64], R2 ;  /* 0x00000002040509a8 */ /* 0x020ee200081ee1e6 */
[----:B------:R-:W4:Y:S02]  /*a9c0*/  S2R R3, SR_LTMASK ;  /* 0x0000000000037919 */ /* 0x000f240000003900 */
[----:B----4-:R-:W-:-:S06]  /*a9d0*/  LOP3.LUT R3, R3, UR4, RZ, 0xc0, !PT ;  /* 0x0000000403037c12 */ /* 0x010fcc000f8ec0ff */
[----:B------:R-:W4:Y:S01]  /*a9e0*/  POPC R3, R3 ;  /* 0x0000000300037309 */ /* 0x000f220000000000 */
[----:B---3--:R-:W4:Y:S02]  /*a9f0*/  SHFL.IDX PT, R0, R5, R0, 0x1f ;  /* 0x00001f0005007589 */ /* 0x008f2400000e0000 */
[----:B----4-:R-:W-:Y:S01]  /*aa00*/  IADD3 R16, R0, UR40, R3 ;  /* 0x0000002800107c10 */ /* 0x010fe2000fffe003 */
[----:B------:R-:W-:Y:S06]  /*aa10*/  BRA `(.L_x_1093) ;  /* 0x0000004c00307947 */ /* 0x000fec0003800000 */
.L_x_1092:
[----:B---3--:R-:W3:Y:S01]  /*aa20*/  LDL R0, [R1+0x4] ;  /* 0x0000040001007983 */ /* 0x008ee20000100800 */
[----:B------:R-:W-:Y:S01]  /*aa30*/  BSSY B6, `(.L_x_1094) ;  /* 0x0000014000067945 */ /* 0x000fe20003800000 */
[----:B---3--:R-:W-:-:S05]  /*aa40*/  VIADD R0, R0, 0x1c400 ;  /* 0x0001c40000007836 */ /* 0x008fca0000000000 */
[----:B------:R-:W-:-:S13]  /*aa50*/  LOP3.LUT P0, RZ, R0, 0x3ff, RZ, 0xc0, !PT ;  /* 0x000003ff00ff7812 */ /* 0x000fda000780c0ff */
[----:B------:R-:W-:Y:S05]  /*aa60*/  @!P0 BRA `(.L_x_1095) ;  /* 0x0000000000408947 */ /* 0x000fea0003800000 */
[----:B------:R-:W-:Y:S01]  /*aa70*/  MOV R2, 0x0 ;  /* 0x0000000000027802 */ /* 0x000fe20000000f00 */
[----:B------:R-:W-:Y:S01]  /*aa80*/  ULDC.64 UR6, c[0x4][0x98] ;  /* 0x0100260000067ab9 */ /* 0x000fe20000000a00 */
[----:B------:R-:W-:Y:S01]  /*aa90*/  ULDC.64 UR8, c[0x4][0xa0] ;  /* 0x0100280000087ab9 */ /* 0x000fe20000000a00 */
[----:B------:R-:W-:Y:S01]  /*aaa0*/  ULDC.64 UR4, c[0x4][0x8] ;  /* 0x0100020000047ab9 */ /* 0x000fe20000000a00 */
[----:B------:R-:W-:Y:S02]  /*aab0*/  IMAD.U32 R4, RZ, RZ, UR6 ;  /* 0x00000006ff047e24 */ /* 0x000fe4000f8e00ff */
[----:B------:R-:W3:Y:S01]  /*aac0*/  LDC.64 R2, c[0x4][R2] ;  /* 0x0100000002027b82 */ /* 0x000ee20000000a00 */
[----:B------:R-:W-:Y:S02]  /*aad0*/  IMAD.U32 R5, RZ, RZ, UR7 ;  /* 0x00000007ff057e24 */ /* 0x000fe4000f8e00ff */
[----:B------:R-:W-:Y:S02]  /*aae0*/  IMAD.U32 R6, RZ, RZ, UR8 ;  /* 0x00000008ff067e24 */ /* 0x000fe4000f8e00ff */
[----:B--2---:R-:W-:-:S02]  /*aaf0*/  IMAD.U32 R7, RZ, RZ, UR9 ;  /* 0x00000009ff077e24 */ /* 0x004fc4000f8e00ff */
[----:B------:R-:W-:Y:S02]  /*ab00*/  IMAD.U32 R10, RZ, RZ, UR4 ;  /* 0x00000004ff0a7e24 */ /* 0x000fe4000f8e00ff */
[----:B------:R-:W-:Y:S02]  /*ab10*/  IMAD.U32 R11, RZ, RZ, UR5 ;  /* 0x00000005ff0b7e24 */ /* 0x000fe4000f8e00ff */
[----:B------:R-:W-:Y:S02]  /*ab20*/  IMAD.MOV.U32 R8, RZ, RZ, 0x70 ;  /* 0x00000070ff087424 */ /* 0x000fe400078e00ff */
[----:B-1----:R-:W-:Y:S02]  /*ab30*/  IMAD.MOV.U32 R12, RZ, RZ, 0x1 ;  /* 0x00000001ff0c7424 */ /* 0x002fe400078e00ff */
[----:B------:R-:W-:-:S07]  /*ab40*/  IMAD.MOV.U32 R13, RZ, RZ, RZ ;  /* 0x000000ffff0d7224 */ /* 0x000fce00078e00ff */
[----:B------:R-:W-:-:S07]  /*ab50*/  LEPC R20, `(.L_x_1095) ;  /* 0x000000001014794e */ /* 0x000fce0000000000 */
[----:B0--3--:R-:W-:Y:S05]  /*ab60*/  CALL.ABS.NOINC R2 ;  /* 0x0000000002007343 */ /* 0x009fea0003c00000 */
.L_x_1095:
[----:B------:R-:W-:Y:S05]  /*ab70*/  BSYNC B6 ;  /* 0x0000000000067941 */ /* 0x000fea0003800000 */
.L_x_1094:
[----:B------:R-:W3:Y:S01]  /*ab80*/  LDL R2, [R1+0x4] ;  /* 0x0000040001027983 */ /* 0x000ee20000100800 */
        /* <DEDUP_REMOVED lines=8> */
[----:B------:R3:W4:Y:S01]  /*ac10*/  LDC.64 R2, c[0x4][R0] ;  /* 0x0100000000027b82 */ /* 0x0007220000000a00 */
[----:B------:R-:W-:Y:S02]  /*ac20*/  IMAD.U32 R4, RZ, RZ, UR6 ;  /* 0x00000006ff047e24 */ /* 0x000fe4000f8e00ff */
[----:B------:R-:W-:Y:S02]  /*ac30*/  IMAD.U32 R5, RZ, RZ, UR7 ;  /* 0x00000007ff057e24 */ /* 0x000fe4000f8e00ff */
[----:B------:R-:W-:Y:S02]  /*ac40*/  IMAD.U32 R6, RZ, RZ, UR8 ;  /* 0x00000008ff067e24 */ /* 0x000fe4000f8e00ff */
[----:B--2---:R-:W-:-:S02]  /*ac50*/  IMAD.U32 R7, RZ, RZ, UR9 ;  /* 0x00000009ff077e24 */ /* 0x004fc4000f8e00ff */
[----:B------:R-:W-:Y:S02]  /*ac60*/  IMAD.U32 R10, RZ, RZ, UR4 ;  /* 0x00000004ff0a7e24 */ /* 0x000fe4000f8e00ff */
[----:B------:R-:W-:Y:S02]  /*ac70*/  IMAD.U32 R11, RZ, RZ, UR5 ;  /* 0x00000005ff0b7e24 */ /* 0x000fe4000f8e00ff */
[----:B------:R-:W-:Y:S02]  /*ac80*/  IMAD.MOV.U32 R8, RZ, RZ, 0x70 ;  /* 0x00000070ff087424 */ /* 0x000fe400078e00ff */
[----:B-1----:R-:W-:Y:S02]  /*ac90*/  IMAD.MOV.U32 R12, RZ, RZ, 0x1 ;  /* 0x00000001ff0c7424 */ /* 0x002fe400078e00ff */
[----:B---3--:R-:W-:-:S07]  /*aca0*/  IMAD.MOV.U32 R13, RZ, RZ, RZ ;  /* 0x000000ffff0d7224 */ /* 0x008fce00078e00ff */
[----:B------:R-:W-:-:S07]  /*acb0*/  LEPC R20, `(.L_x_1098) ;  /* 0x000000001014794e */ /* 0x000fce0000000000 */
[----:B0---4-:R-:W-:Y:S05]  /*acc0*/  CALL.ABS.NOINC R2 ;  /* 0x0000000002007343 */ /* 0x011fea0003c00000 */
.L_x_1098:
        /* <DEDUP_REMOVED lines=16> */
.L_x_1097:
[----:B------:R-:W-:Y:S05]  /*add0*/  BSYNC B6 ;  /* 0x0000000000067941 */ /* 0x000fea0003800000 */
.L_x_1096:
[----:B------:R-:W3:Y:S01]  /*ade0*/  LDL.LU R2, [R1] ;  /* 0x0000000001027983 */ /* 0x000ee20000300800 */
[----:B------:R-:W-:-:S03]  /*adf0*/  ULDC.64 UR4, c[0x0][0xaf0] ;  /* 0x0002bc0000047ab9 */ /* 0x000fc60000000a00 */
[----:B------:R-:W4:Y:S04]  /*ae00*/  LDL.LU R4, [R1+0x1c] ;  /* 0x00001c0001047983 */ /* 0x000f280000300800 */
[----:B--2---:R-:W2:Y:S01]  /*ae10*/  LDL R7, [R1+0xc] ;  /* 0x00000c0001077983 */ /* 0x004ea20000100800 */
[----:B------:R-:W-:-:S03]  /*ae20*/  ISETP.NE.U32.AND P0, PT, RZ, UR4, PT ;  /* 0x00000004ff007c0c */ /* 0x000fc6000bf05070 */
[----:B------:R-:W5:Y:S01]  /*ae30*/  LDL R0, [R1+0x30] ;  /* 0x0000300001007983 */ /* 0x000f620000100800 */
[----:B------:R-:W-:-:S13]  /*ae40*/  ISETP.NE.AND.EX P0, PT, RZ, UR5, PT, P0 ;  /* 0x00000005ff007c0c */ /* 0x000fda000bf05300 */
[----:B---3--:R-:W-:-:S04]  /*ae50*/  @P0 IADD3 R2, P1, R2, UR4, RZ ;  /* 0x0000000402020c10 */ /* 0x008fc8000ff3e0ff */
[----:B----4-:R-:W-:Y:S01]  /*ae60*/  @P0 IADD3.X R3, R4, UR5, RZ, P1, !PT ;  /* 0x0000000504030c10 */ /* 0x010fe20008ffe4ff */
[----:B------:R-:W-:-:S04]  /*ae70*/  ULDC.64 UR4, c[0x0][0xb00] ;  /* 0x0002c00000047ab9 */ /* 0x000fc80000000a00 */
[----:B--2---:R2:W3:Y:S01]  /*ae80*/  @P0 LDG.E R7, desc[UR38][R2.64] ;  /* 0x0000002602070981 */ /* 0x0044e2000c1e1900 */
[----:B-----5:R-:W-:Y:S01]  /*ae90*/  VIADD R9, R0, 0xffffffff ;  /* 0xffffffff00097836 */ /* 0x020fe20000000000 */
[----:B--2---:R-:W2:Y:S01]  /*aea0*/  LDC.64 R2, c[0x0][0x418] ;  /* 0x00010600ff027b82 */ /* 0x004ea20000000a00 */
[----:B---3--:R-:W-:Y:S01]  /*aeb0*/  SHF.R.S32.HI R8, RZ, 0x1f, R7 ;  /* 0x0000001fff087819 */ /* 0x008fe20000011407 */
[----:B------:R3:W-:Y:S04]  /*aec0*/  @P0 STL [R1+0xc], R7 ;  /* 0x00000c0701000387 */ /* 0x0007e80000100800 */
[----:B------:R3:W-:Y:S04]  /*aed0*/  STL [R1+0x2c], R9 ;  /* 0x00002c0901007387 */ /* 0x0007e80000100800 */
[----:B------:R3:W-:Y:S01]  /*aee0*/  STL [R1+0x1c], R8 ;  /* 0x00001c0801007387 */ /* 0x0007e20000100800 */
[----:B--2---:R-:W-:Y:S01]  /*aef0*/  LOP3.LUT P0, RZ, R2, UR4, RZ, 0xfc, !PT ;  /* 0x0000000402ff7c12 */ /* 0x004fe2000f80fcff */
[----:B------:R-:W-:-:S03]  /*af00*/  UMOV UR4, 0xffffffff ;  /* 0xffffffff00047882 */ /* 0x000fc60000000000 */
[----:B------:R-:W-:-:S04]  /*af10*/  LOP3.LUT P0, RZ, R3, UR5, RZ, 0xfc, P0 ;  /* 0x0000000503ff7c12 */ /* 0x000fc8000800fcff */
[----:B------:R-:W-:Y:S01]  /*af20*/  SEL R0, R7, RZ, !P0 ;  /* 0x000000ff07007207 */ /* 0x000fe20004000000 */
[----:B---3--:R-:W-:Y:S08]  /*af30*/  BRA.DIV UR4, `(.L_x_1099) ;  /* 0x0000005604f47947 */ /* 0x008ff0000b800000 */
[----:B------:R-:W2:Y:S02]  /*af40*/  S2R R4, SR_TID.X ;  /* 0x0000000000047919 */ /* 0x000ea40000002100 */
[----:B--2---:R-:W-:-:S04]  /*af50*/  SHF.R.U32.HI R4, RZ, 0x5, R4 ;  /* 0x00000005ff047819 */ /* 0x004fc80000011604 */
[----:B------:R-:W-:-:S05]  /*af60*/  LOP3.LUT R4, R4, 0x3, RZ, 0xc0, !PT ;  /* 0x0000000304047812 */ /* 0x000fca00078ec0ff */
[----:B------:R2:W3:Y:S02]  /*af70*/  SHFL.IDX PT, R14, R4, RZ, 0x1f ;  /* 0x00001fff040e7589 */ /* 0x0004e400000e0000 */
.L_x_1212:
[----:B--2---:R-:W2:Y:S01]  /*af80*/  LDL.LU R4, [R1+0x14] ;  /* 0x0000140001047983 */ /* 0x004ea20000300800 */
[----:B------:R-:W-:Y:S02]  /*af90*/  PLOP3.LUT P1, PT, PT, PT, PT, 0x8, 0x0 ;  /* 0x000000000000781c */ /* 0x000fe40003f2e170 */
[----:B---3--:R-:W-:Y:S01]  /*afa0*/  ISETP.NE.AND P0, PT, R14, RZ, PT ;  /* 0x000000ff0e00720c */ /* 0x008fe20003f05270 */
        /* <DEDUP_REMOVED lines=8> */
.L_x_1215:
[----:B------:R-:W-:Y:S05]  /*b030*/  @!P6 BRA `(.L_x_1100) ;  /* 0x000000040014e947 */ /* 0x000fea0003800000 */
[----:B------:R2:W-:Y:S01]  /*b040*/  STL [R1+0x70], R9 ;  /* 0x0000700901007387 */ /* 0x0005e20000100800 */
[----:B------:R-:W-:-:S04]  /*b050*/  ISETP.NE.U32.AND P0, PT, R2, RZ, PT ;  /* 0x000000ff0200720c */ /* 0x000fc80003f05070 */
[----:B------:R-:W-:-:S13]  /*b060*/  ISETP.NE.AND.EX P0, PT, R3, RZ, PT, P0 ;  /* 0x000000ff0300720c */ /* 0x000fda0003f05300 */
[----:B--2---:R-:W-:Y:S05]  /*b070*/  @!P0 BRA `(.L_x_1102) ;  /* 0x0000000000508947 */ /* 0x004fea0003800000 */
[----:B------:R-:W2:Y:S01]  /*b080*/  LDC R6, c[0x0][0x43c] ;  /* 0x00010f00ff067b82 */ /* 0x000ea20000000800 */
[----:B---3--:R-:W-:Y:S01]  /*b090*/  IMAD.MOV.U32 R0, RZ, RZ, R9 ;  /* 0x000000ffff007224 */ /* 0x008fe200078e0009 */
[----:B------:R-:W-:Y:S01]  /*b0a0*/  ULDC.64 UR4, c[0x0][0x428] ;  /* 0x00010a0000047ab9 */ /* 0x000fe20000000a00 */
[----:B--2---:R-:W-:-:S13]  /*b0b0*/  ISETP.NE.AND P0, PT, R6, 0x1, PT ;  /* 0x000000010600780c */ /* 0x004fda0003f05270 */
        /* <DEDUP_REMOVED lines=14> */
[----:B------:R-:W2:Y:S04]  /*b1a0*/  LDG.E R0, desc[UR38][R2.64] ;  /* 0x0000002602007981 */ /* 0x000ea8000c1e1900 */
[----:B--2---:R2:W-:Y:S02]  /*b1b0*/  STL [R1], R0 ;  /* 0x0000000001007387 */ /* 0x0045e40000100800 */
.L_x_1102:
[----:B------:R-:W4:Y:S04]  /*b1c0*/  LDL R7, [R1+0x4] ;  /* 0x0000040001077983 */ /* 0x000f280000100800 */
[----:B--23--:R-:W4:Y:S04]  /*b1d0*/  LDL R0, [R1+0x8] ;  /* 0x0000080001007983 */ /* 0x00cf280000100800 */
[----:B------:R-:W2:Y:S01]  /*b1e0*/  LDL R2, [R1+0x18] ;  /* 0x0000180001027983 */ /* 0x000ea20000100800 */
[----:B----4-:R-:W-:Y:S01]  /*b1f0*/  IMAD R0, R0, 0x8, R7 ;  /* 0x0000000800007824 */ /* 0x010fe200078e0207 */
[----:B--2---:R-:W-:-:S04]  /*b200*/  SHF.L.U32 R2, R2, 0x1f, RZ ;  /* 0x0000001f02027819 */ /* 0x004fc800000006ff */
[----:B------:R-:W2:Y:S02]  /*b210*/  SYNCS.PHASECHK.TRANS64.TRYWAIT P0, [R0+URZ+0x32440], R2 ;  /* 0x03244002000075a7 */ /* 0x000ea4000800017f */
[----:B--2---:R-:W-:Y:S05]  /*b220*/  @!P0 BRA `(.L_x_1103) ;  /* 0x00000054008c8947 */ /* 0x004fea0003800000 */
.L_x_1216:
        /* <DEDUP_REMOVED lines=11> */
.L_x_1104:
[----:B------:R-:W3:Y:S04]  /*b2e0*/  LDL R7, [R1+0x4] ;  /* 0x0000040001077983 */ /* 0x000ee80000100800 */
[----:B------:R-:W3:Y:S04]  /*b2f0*/  LDL R6, [R1+0x8] ;  /* 0x0000080001067983 */ /* 0x000ee80000100800 */
[----:B------:R-:W4:Y:S04]  /*b300*/  LDL R5, [R1+0x70] ;  /* 0x0000700001057983 */ /* 0x000f280000100800 */
[----:B------:R-:W5:Y:S04]  /*b310*/  LDL R4, [R1+0x20] ;  /* 0x0000200001047983 */ /* 0x000f680000100800 */
[----:B------:R-:W5:Y:S04]  /*b320*/  LDL R3, [R1] ;  /* 0x0000000001037983 */ /* 0x000f680000100800 */
[----:B--2---:R-:W2:Y:S01]  /*b330*/  LDL.LU R2, [R1+0x14] ;  /* 0x0000140001027983 */ /* 0x004ea20000300800 */
        /* <DEDUP_REMOVED lines=8> */
[----:B---3--:R-:W-:Y:S01]  /*b3c0*/  IMAD R0, R6, 0x3000, R7 ;  /* 0x0000300006007824 */ /* 0x008fe200078e0207 */
[----:B----4-:R-:W-:-:S04]  /*b3d0*/  R2UR UR11, R5 ;  /* 0x00000000050b72ca */ /* 0x010fc800000e0000 */
[----:B------:R-:W-:Y:S02]  /*b3e0*/  R2UR UR8, R0 ;  /* 0x00000000000872ca */ /* 0x000fe400000e0000 */
[----:B-----5:R-:W-:Y:S02]  /*b3f0*/  R2UR UR4, R4 ;  /* 0x00000000040472ca */ /* 0x020fe400000e0000 */
[----:B------:R-:W-:Y:S02]  /*b400*/  R2UR UR13, R3 ;  /* 0x00000000030d72ca */ /* 0x000fe400000e0000 */
[----:B--2---:R-:W-:-:S07]  /*b410*/  LOP3.LUT R2, R2, 0xfffffffe, RZ, 0xc0, !PT ;  /* 0xfffffffe02027812 */ /* 0x004fce00078ec0ff */
[----:B------:R-:W-:Y:S01]  /*b420*/  UIADD3 UR8, UR8, 0x1c400, URZ ;  /* 0x0001c40008087890 */ /* 0x000fe2000fffe03f */
[----:B------:R-:W-:Y:S01]  /*b430*/  @P0 LOP3.LUT R2, R2, 0x1, RZ, 0xfc, !PT ;  /* 0x0000000102020812 */ /* 0x000fe200078efcff */
[----:B------:R-:W-:-:S03]  /*b440*/  UIMAD UR11, UR11, 0x60, UR4 ;  /* 0x000000600b0b78a4 */ /* 0x000fc6000f8e0204 */
[----:B------:R-:W-:Y:S01]  /*b450*/  UMOV UR4, 0x0 ;  /* 0x0000000000047882 */ /* 0x000fe20000000000 */
[----:B------:R2:W-:Y:S05]  /*b460*/  STL [R1+0x14], R2 ;  /* 0x0000140201007387 */ /* 0x0005ea0000100800 */
[----:B------:R2:W-:Y:S01]  /*b470*/  UTMALDG.4D [UR8], [UR6], desc[UR4] ;  /* 0x00000408060075b4 */ /* 0x0005e20008019000 */
[----:B------:R-:W-:Y:S02]  /*b480*/  NOP ;  /* 0x0000000000007918 */ /* 0x000fe40000000000 */
.L_x_1100:
[----:B---3--:R-:W3:Y:S04]  /*b490*/  LDL R0, [R1+0x4] ;  /* 0x0000040001007983 */ /* 0x008ee80000100800 */
[----:B------:R-:W4:Y:S04]  /*b4a0*/  LDL.LU R4, [R1+0x24] ;  /* 0x0000240001047983 */ /* 0x000f280000300800 */
[----:B------:R-:W5:Y:S04]  /*b4b0*/  LDL.LU R3, [R1+0x3c] ;  /* 0x00003c0001037983 */ /* 0x000f680000300800 */
[----:B--2---:R-:W2:Y:S01]  /*b4c0*/  LDL R2, [R1+0x28] ;  /* 0x0000280001027983 */ /* 0x004ea20000100800 */
[----:B------:R-:W-:Y:S05]  /*b4d0*/  WARPSYNC.ALL ;  /* 0x0000000000007948 */ /* 0x000fea0003800000 */
[----:B------:R-:W-:Y:S01]  /*b4e0*/  ULDC.64 UR4, c[0x0][0xaf8] ;  /* 0x0002be0000047ab9 */ /* 0x000fe20000000a00 */
[----:B------:R-:W-:Y:S01]  /*b4f0*/  BSSY B6, `(.L_x_1105) ;  /* 0x000001f000067945 */ /* 0x000fe20003800000 */
[----:B------:R-:W-:Y:S01]  /*b500*/  BAR.SYNC.DEFER_BLOCKING 0x8, 0x180 ;  /* 0x0206000000007b1d */ /* 0x000fe20000010000 */
[----:B------:R-:W-:-:S04]  /*b510*/  ISETP.NE.U32.AND P0, PT, RZ, UR4, PT ;  /* 0x00000004ff007c0c */ /* 0x000fc8000bf05070 */
[----:B------:R-:W-:Y:S01]  /*b520*/  ISETP.NE.AND.EX P0, PT, RZ, UR5, PT, P0 ;  /* 0x00000005ff007c0c */ /* 0x000fe2000bf05300 */
[----:B---3--:R-:W-:-:S05]  /*b530*/  VIADD R0, R0, 0x18400 ;  /* 0x0001840000007836 */ /* 0x008fca0000000000 */
[----:B------:R-:W-:Y:S02]  /*b540*/  LOP3.LUT P1, RZ, R0, 0x3ff, RZ, 0xc0, !PT ;  /* 0x000003ff00ff7812 */ /* 0x000fe4000782c0ff */
[----:B----4-:R-:W-:Y:S02]  /*b550*/  SEL R0, R4, RZ, !P0 ;  /* 0x000000ff04007207 */ /* 0x010fe40004000000 */
[----:B-----5:R-:W-:-:S03]  /*b560*/  SEL R3, R3, RZ, !P0 ;  /* 0x000000ff03037207 */ /* 0x020fc60004000000 */
[----:B------:R3:W-:Y:S01]  /*b570*/  STL [R1+0x34], R0 ;  /* 0x0000340001007387 */ /* 0x0007e20000100800 */
[----:B--2---:R-:W-:-:S03]  /*b580*/  SHF.R.S32.HI R2, RZ, 0x1f, R2 ;  /* 0x0000001fff027819 */ /* 0x004fc60000011402 */
[----:B------:R2:W-:Y:S01]  /*b590*/  STL [R1+0x58], R3 ;  /* 0x0000580301007387 */ /* 0x0005e20000100800 */
[----:B---3--:R-:W-:-:S05]  /*b5a0*/  SHF.R.S32.HI R0, RZ, 0x1f, R18 ;  /* 0x0000001fff007819 */ /* 0x008fca0000011412 */
        /* <DEDUP_REMOVED lines=15> */
[----:B-1----:R-:W-:Y:S02]  /*b6a0*/  IMAD.MOV.U32 R12, RZ, RZ, 0x1 ;  /* 0x00000001ff0c7424 */ /* 0x002fe400078e00ff */
[----:B------:R-:W-:-:S07]  /*b6b0*/  IMAD.MOV.U32 R13, RZ, RZ, RZ ;  /* 0x000000ffff0d7224 */ /* 0x000fce00078e00ff */
[----:B------:R-:W-:-:S07]  /*b6c0*/  LEPC R20, `(.L_x_1106) ;  /* 0x000000001014794e */ /* 0x000fce0000000000 */
[----:B0-2---:R-:W-:Y:S05]  /*b6d0*/  CALL.ABS.NOINC R2 ;  /* 0x0000000002007343 */ /* 0x005fea0003c00000 */
.L_x_1106:
[----:B------:R-:W-:Y:S05]  /*b6e0*/  BSYNC B6 ;  /* 0x0000000000067941 */ /* 0x000fea0003800000 */
.L_x_1105:
[----:B------:R-:W3:Y:S01]  /*b6f0*/  LDL R4, [R1+0x40] ;  /* 0x0000400001047983 */ /* 0x000ee20000100800 */
[----:B------:R-:W4:Y:S03]  /*b700*/  LDC R6, c[0x0][0x448] ;  /* 0x00011200ff067b82 */ /* 0x000f260000000800 */
[----:B------:R-:W3:Y:S04]  /*b710*/  LDL R10, [R1+0x28] ;  /* 0x00002800010a7983 */ /* 0x000ee80000100800 */
[----:B------:R-:W3:Y:S01]  /*b720*/  LDL R9, [R1+0x50] ;  /* 0x0000500001097983 */ /* 0x000ee20000100800 */
[----:B--2---:R-:W2:Y:S01]  /*b730*/  S2R R2, SR_TID.X ;  /* 0x0000000000027919 */ /* 0x004ea20000002100 */
[----:B------:R-:W0:Y:S02]  /*b740*/  S2R R0, SR_TID.X ;  /* 0x0000000000007919 */ /* 0x000e240000002100 */
[----:B------:R-:W3:Y:S04]  /*b750*/  LDL R8, [R1+0x58] ;  /* 0x0000580001087983 */ /* 0x000ee80000100800 */
[----:B------:R-:W3:Y:S01]  /*b760*/  LDL R7, [R1+0x34] ;  /* 0x0000340001077983 */ /* 0x000ee20000100800 */
[----:B----4-:R-:W-:Y:S01]  /*b770*/  ISETP.NE.AND P0, PT, R6, 0x1, PT ;  /* 0x000000010600780c */ /* 0x010fe20003f05270 */
[----:B------:R-:W-:Y:S01]  /*b780*/  IMAD.SHL.U32 R17, R17, 0x80, RZ ;  /* 0x0000008011117824 */ /* 0x000fe200078e00ff */
[----:B------:R-:W-:Y:S01]  /*b790*/  ULDC.64 UR4, c[0x0][0x298] ;  /* 0x0000a60000047ab9 */ /* 0x000fe20000000a00 */
[----:B------:R-:W-:-:S10]  /*b7a0*/  ULDC.64 UR6, c[0x0][0x280] ;  /* 0x0000a00000067ab9 */ /* 0x000fd40000000a00 */
[----:B------:R-:W4:Y:S01]  /*b7b0*/  @P0 LDC R3, c[0x0][0x450] ;  /* 0x00011400ff030b82 */ /* 0x000f220000000800 */
[----:B--2---:R-:W-:-:S04]  /*b7c0*/  LOP3.LUT R2, R2, 0x7f, RZ, 0xc0, !PT ;  /* 0x0000007f02027812 */ /* 0x004fc800078ec0ff */
[----:B------:R-:W-:Y:S01]  /*b7d0*/  SHF.R.U32.HI R2, RZ, 0x3, R2 ;  /* 0x00000003ff027819 */ /* 0x000fe20000011602 */
[----:B0-----:R-:W-:-:S05]  /*b7e0*/  IMAD.SHL.U32 R0, R0, 0x10, RZ ;  /* 0x0000001000007824 */ /* 0x001fca00078e00ff */
[----:B------:R-:W-:Y:S02]  /*b7f0*/  LOP3.LUT R0, R2, 0x70, R0, 0xf8, !PT ;  /* 0x0000007002007812 */ /* 0x000fe400078ef800 */
[----:B------:R-:W0:Y:S02]  /*b800*/  @P0 LDC R2, c[0x0][0x44c] ;  /* 0x00011300ff020b82 */ /* 0x000e240000000800 */
[----:B------:R-:W-:-:S05]  /*b810*/  LOP3.LUT R5, R0, R17, RZ, 0xfc, !PT ;  /* 0x0000001100057212 */ /* 0x000fca00078efcff */
[----:B------:R-:W-:Y:S01]  /*b820*/  IMAD.MOV.U32 R0, RZ, RZ, R5 ;  /* 0x000000ffff007224 */ /* 0x000fe200078e0005 */
[----:B------:R2:W-:Y:S01]  /*b830*/  STL [R1+0x24], R5 ;  /* 0x0000240501007387 */ /* 0x0005e20000100800 */
[----:B0-----:R-:W-:-:S05]  /*b840*/  @P0 IMAD.HI.U32 R2, R5, R2, RZ ;  /* 0x0000000205020227 */ /* 0x001fca00078e00ff */
[----:B----4-:R-:W-:Y:S01]  /*b850*/  @P0 SHF.R.U32.HI R0, RZ, R3, R2 ;  /* 0x00000003ff000219 */ /* 0x010fe20000011602 */
[----:B---3--:R-:W-:-:S04]  /*b860*/  IMAD R2, R4, UR4, RZ ;  /* 0x0000000404027c24 */ /* 0x008fc8000f8e02ff */
[C---:B------:R-:W-:Y:S02]  /*b870*/  IMAD R4, R10.reuse, UR5, R2 ;  /* 0x000000050a047c24 */ /* 0x040fe4000f8e0202 */
[----:B------:R-:W-:Y:S01]  /*b880*/  IMAD.WIDE.U32 R2, R10, UR4, RZ ;  /* 0x000000040a027c25 */ /* 0x000fe2000f8e00ff */
[----:B------:R-:W-:-:S03]  /*b890*/  ULDC.64 UR4, c[0x0][0x2d8] ;  /* 0x0000b60000047ab9 */ /* 0x000fc60000000a00 */
[----:B------:R-:W-:Y:S02]  /*b8a0*/  IMAD.IADD R3, R3, 0x1, R4 ;  /* 0x0000000103037824 */ /* 0x000fe400078e0204 */
[----:B------:R-:W-:Y:S02]  /*b8b0*/  IMAD R4, R9, UR4, RZ ;  /* 0x0000000409047c24 */ /* 0x000fe4000f8e02ff */
[----:B------:R0:W5:Y:S01]  /*b8c0*/  LDL R9, [R1+0x10] ;  /* 0x0000100001097983 */ /* 0x0001620000100800 */
[----:B------:R-:W-:-:S04]  /*b8d0*/  IMAD.WIDE.U32 R2, R18, UR4, R2 ;  /* 0x0000000412027c25 */ /* 0x000fc8000f8e0002 */
[----:B------:R-:W-:Y:S01]  /*b8e0*/  IMAD R4, R18, UR5, R4 ;  /* 0x0000000512047c24 */ /* 0x000fe2000f8e0204 */
[----:B------:R-:W-:-:S03]  /*b8f0*/  ULDC.64 UR4, c[0x0][0x2e0] ;  /* 0x0000b80000047ab9 */ /* 0x000fc60000000a00 */
[----:B------:R-:W-:Y:S02]  /*b900*/  IMAD.IADD R3, R3, 0x1, R4 ;  /* 0x0000000103037824 */ /* 0x000fe400078e0204 */
[----:B------:R-:W-:Y:S02]  /*b910*/  IMAD R4, R8, UR4, RZ ;  /* 0x0000000408047c24 */ /* 0x000fe4000f8e02ff */
[----:B------:R-:W-:-:S04]  /*b920*/  IMAD.WIDE.U32 R2, R7, UR4, R2 ;  /* 0x0000000407027c25 */ /* 0x000fc8000f8e0002 */
[----:B------:R-:W-:Y:S01]  /*b930*/  IMAD R4, R7, UR5, R4 ;  /* 0x0000000507047c24 */ /* 0x000fe2000f8e0204 */
[----:B------:R-:W-:-:S03]  /*b940*/  ULDC.64 UR4, c[0x0][0x2d0] ;  /* 0x0000b40000047ab9 */ /* 0x000fc60000000a00 */
[----:B------:R-:W-:Y:S01]  /*b950*/  IMAD.IADD R3, R3, 0x1, R4 ;  /* 0x0000000103037824 */ /* 0x000fe200078e0204 */
[----:B------:R-:W-:-:S05]  /*b960*/  SHF.R.S32.HI R4, RZ, 0x1f, R0 ;  /* 0x0000001fff047819 */ /* 0x000fca0000011400 */
[----:B------:R-:W-:Y:S02]  /*b970*/  IMAD R4, R4, UR4, RZ ;  /* 0x0000000404047c24 */ /* 0x000fe4000f8e02ff */
[----:B------:R-:W-:-:S04]  /*b980*/  IMAD.WIDE.U32 R2, R0, UR4, R2 ;  /* 0x0000000400027c25 */ /* 0x000fc8000f8e0002 */
[----:B------:R-:W-:Y:S01]  /*b990*/  IMAD R4, R0, UR5, R4 ;  /* 0x0000000500047c24 */ /* 0x000fe2000f8e0204 */
[----:B------:R-:W-:Y:S01]  /*b9a0*/  ULDC.64 UR4, c[0x0][0x2c8] ;  /* 0x0000b20000047ab9 */ /* 0x000fe20000000a00 */
[----:B------:R-:W-:-:S04]  /*b9b0*/  IMAD.MOV R0, RZ, RZ, -R0 ;  /* 0x000000ffff007224 */ /* 0x000fc800078e0a00 */
[----:B------:R-:W-:Y:S02]  /*b9c0*/  IMAD R0, R6, R0, R5 ;  /* 0x0000000006007224 */ /* 0x000fe400078e0205 */
[----:B--2---:R-:W2:Y:S01]  /*b9d0*/  S2R R5, SR_TID.X ;  /* 0x0000000000057919 */ /* 0x004ea20000002100 */
[----:B------:R-:W-:Y:S02]  /*b9e0*/  IMAD.IADD R3, R3, 0x1, R4 ;  /* 0x0000000103037824 */ /* 0x000fe400078e0204 */
[----:B------:R-:W-:-:S05]  /*b9f0*/  SHF.R.S32.HI R4, RZ, 0x1f, R0 ;  /* 0x0000001fff047819 */ /* 0x000fca0000011400 */
[----:B------:R-:W-:Y:S02]  /*ba00*/  IMAD R4, R4, UR4, RZ ;  /* 0x0000000404047c24 */ /* 0x000fe4000f8e02ff */
[----:B------:R-:W-:Y:S01]  /*ba10*/  IMAD.WIDE.U32 R2, R0, UR4, R2 ;  /* 0x0000000400027c25 */ /* 0x000fe2000f8e0002 */
[----:B------:R-:W-:-:S03]  /*ba20*/  ULDC UR4, c[0x0][0x2b8] ;  /* 0x0000ae0000047ab9 */ /* 0x000fc60000000800 */
[----:B------:R-:W-:Y:S01]  /*ba30*/  IMAD R4, R0, UR5, R4 ;  /* 0x0000000500047c24 */ /* 0x000fe2000f8e0204 */
[----:B------:R-:W-:-:S03]  /*ba40*/  LEA R0, P1, R2, UR6, 0x1 ;  /* 0x0000000602007c11 */ /* 0x000fc6000f8208ff */
[----:B------:R-:W-:Y:S02]  /*ba50*/  IMAD.IADD R4, R3, 0x1, R4 ;  /* 0x0000000103047824 */ /* 0x000fe400078e0204 */
[----:B--2---:R-:W-:-:S05]  /*ba60*/  IMAD.SHL.U32 R10, R5, 0x8, RZ ;  /* 0x00000008050a7824 */ /* 0x004fca00078e00ff */
[----:B------:R-:W-:Y:S02]  /*ba70*/  LOP3.LUT R10, R10, 0x38, RZ, 0xc0, !PT ;  /* 0x000000380a0a7812 */ /* 0x000fe400078ec0ff */
[----:B------:R-:W-:Y:S02]  /*ba80*/  LOP3.LUT R5, R5, 0x7f, RZ, 0xc0, !PT ;  /* 0x0000007f05057812 */ /* 0x000fe400078ec0ff */
[----:B------:R-:W-:Y:S01]  /*ba90*/  ISETP.GE.AND P0, PT, R10, UR4, PT ;  /* 0x000000040a007c0c */ /* 0x000fe2000bf06270 */
[----:B------:R-:W-:Y:S01]  /*baa0*/  UMOV UR4, 0xffffffff ;  /* 0xffffffff00047882 */ /* 0x000fe20000000000 */
[----:B------:R-:W-:Y:S02]  /*bab0*/  LEA.HI.X R2, R2, UR7, R4, 0x1, P1 ;  /* 0x0000000702027c11 */ /* 0x000fe400088f0c04 */
[----:B------:R-:W-:Y:S01]  /*bac0*/  SHF.R.U32.HI R8, RZ, 0x3, R5 ;  /* 0x00000003ff087819 */ /* 0x000fe20000011605 */
[----:B0-----:R-:W-:Y:S08]  /*bad0*/  BRA.DIV UR4, `(.L_x_1107) ;  /* 0x0000004e04747947 */ /* 0x001ff0000b800000 */
[----:B------:R-:W2:Y:S01]  /*bae0*/  LDL R7, [R1+0x38] ;  /* 0x0000380001077983 */ /* 0x000ea20000100800 */
[----:B------:R-:W-:-:S03]  /*baf0*/  IMAD.IADD R17, R8, 0x1, R17 ;  /* 0x0000000108117824 */ /* 0x000fc600078e0211 */
[----:B------:R-:W0:Y:S01]  /*bb00*/  SHFL.IDX PT, R5, R0, RZ, 0x181f ;  /* 0x00181fff00057589 */ /* 0x000e2200000e0000 */
[----:B------:R-:W-:-:S03]  /*bb10*/  VIADD R8, R17, 0x10 ;  /* 0x0000001011087836 */ /* 0x000fc60000000000 */
[----:B------:R-:W3:Y:S04]  /*bb20*/  SHFL.IDX PT, R4, R2, RZ, 0x181f ;  /* 0x00181fff02047589 */ /* 0x000ee800000e0000 */
[----:B------:R4:W-:Y:S01]  /*bb30*/  STL [R1+0x3c], R8 ;  /* 0x00003c0801007387 */ /* 0x0009e20000100800 */
[----:B--2---:R-:W-:-:S03]  /*bb40*/  IMAD R3, R7, R6, RZ ;  /* 0x0000000607037224 */ /* 0x004fc600078e02ff */
[----:B------:R-:W2:Y:S02]  /*bb50*/  SHFL.IDX PT, R6, R0, 0x1, 0x181f ;  /* 0x00381f0000067f89 */ /* 0x000ea400000e0000 */
[CC--:B------:R-:W-:Y:S02]  /*bb60*/  ISETP.GE.AND P1, PT, R17.reuse, R3.reuse, PT ;  /* 0x000000031100720c */ /* 0x0c0fe40003f26270 */
[----:B------:R-:W1:Y:S01]  /*bb70*/  SHFL.IDX PT, R7, R2, 0x1, 0x181f ;  /* 0x00381f0002077f89 */ /* 0x000e6200000e0000 */
[----:B------:R-:W-:Y:S01]  /*bb80*/  ISETP.GE.AND P2, PT, R8, R3, PT ;  /* 0x000000030800720c */ /* 0x000fe20003f46270 */
[----:B----4-:R-:W-:-:S05]  /*bb90*/  VIADD R8, R17, 0x20 ;  /* 0x0000002011087836 */ /* 0x010fca0000000000 */
[----:B------:R-:W-:Y:S04]  /*bba0*/  STL [R1+0x4c], R8 ;  /* 0x00004c0801007387 */ /* 0x000fe80000100800 */
[----:B0-----:R-:W-:-:S05]  /*bbb0*/  @!P1 LEA R5, P3, R10, R5, 0x1 ;  /* 0x000000050a059211 */ /* 0x001fca00078608ff */
[----:B---3--:R-:W-:-:S05]  /*bbc0*/  @!P1 IMAD.X R4, RZ, RZ, R4, P3 ;  /* 0x000000ffff049224 */ /* 0x008fca00018e0604 */
[----:B------:R-:W-:-:S04]  /*bbd0*/  @!P1 LOP3.LUT R5, R5, R4, RZ, 0x3c, !PT ;  /* 0x0000000405059212 */ /* 0x000fc800078e3cff */
[----:B------:R-:W-:-:S04]  /*bbe0*/  @!P1 LOP3.LUT R4, R5, R4, RZ, 0x3c, !PT ;  /* 0x0000000405049212 */ /* 0x000fc800078e3cff */
[----:B------:R-:W-:-:S05]  /*bbf0*/  @!P1 LOP3.LUT R5, R5, R4, RZ, 0x3c, !PT ;  /* 0x0000000405059212 */ /* 0x000fca00078e3cff */
[----:B-----5:R2:W-:Y:S02]  /*bc00*/  @!P1 LDGSTS.E.BYPASS.LTC128B.128 [R9+0x18400], desc[UR38][R4.64], !P0 ;  /* 0x1840000004099fae */ /* 0x0205e4000c101d66 */
[----:B--2---:R-:W-:Y:S02]  /*bc10*/  @!P2 LEA R5, P1, R10, R6, 0x1 ;  /* 0x000000060a05a211 */ /* 0x004fe400078208ff */
[----:B------:R-:W-:Y:S03]  /*bc20*/  SHFL.IDX PT, R6, R2, 0x2, 0x181f ;  /* 0x00581f0002067f89 */ /* 0x000fe600000e0000 */
[----:B-1----:R-:W-:Y:S01]  /*bc30*/  @!P2 IMAD.X R4, RZ, RZ, R7, P1 ;  /* 0x000000ffff04a224 */ /* 0x002fe200008e0607 */
[----:B------:R-:W-:Y:S01]  /*bc40*/  ISETP.GE.AND P1, PT, R8, R3, PT ;  /* 0x000000030800720c */ /* 0x000fe20003f26270 */
[----:B------:R-:W-:-:S03]  /*bc50*/  VIADD R7, R17, 0x30 ;  /* 0x0000003011077836 */ /* 0x000fc60000000000 */
[-C--:B------:R-:W-:Y:S02]  /*bc60*/  @!P2 LOP3.LUT R5, R5, R4.reuse, RZ, 0x3c, !PT ;  /* 0x000000040505a212 */ /* 0x080fe400078e3cff */
[----:B------:R-:W-:Y:S02]  /*bc70*/  STL [R1+0x54], R7 ;  /* 0x0000540701007387 */ /* 0x000fe40000100800 */
        /* <DEDUP_REMOVED lines=54> */
.L_x_1233:
[----:B------:R1:W5:Y:S01]  /*bfe0*/  LDL R8, [R1+0x4] ;  /* 0x0000040001087983 */ /* 0x0003620000100800 */
[----:B0-----:R-:W-:-:S05]  /*bff0*/  VIADD R2, R17, 0x70 ;  /* 0x0000007011027836 */ /* 0x001fca0000000000 */
[----:B------:R-:W-:Y:S01]  /*c000*/  ISETP.GE.AND P1, PT, R2, R3, PT ;  /* 0x000000030200720c */ /* 0x000fe20003f26270 */
[----:B------:R0:W-:-:S12]  /*c010*/  STL [R1+0x68], R2 ;  /* 0x0000680201007387 */ /* 0x0001d80000100800 */
[----:B0-----:R-:W-:-:S05]  /*c020*/  @!P1 LEA R2, P2, R10, R0, 0x1 ;  /* 0x000000000a029211 */ /* 0x001fca00078408ff */
[----:B--2---:R-:W-:-:S05]  /*c030*/  @!P1 IMAD.X R3, RZ, RZ, R4, P2 ;  /* 0x000000ffff039224 */ /* 0x004fca00010e0604 */
[----:B------:R-:W-:Y:S01]  /*c040*/  @!PT LDS RZ, [RZ] ;  /* 0x00000000fffff984 */ /* 0x000fe20000000800 */
[----:B------:R-:W-:Y:S01]  /*c050*/  @!PT LDS RZ, [RZ] ;  /* 0x00000000fffff984 */ /* 0x000fe20000000800 */
[----:B------:R-:W-:Y:S01]  /*c060*/  @!PT LDS RZ, [RZ] ;  /* 0x00000000fffff984 */ /* 0x000fe20000000800 */
[----:B------:R1:W-:Y:S01]  /*c070*/  @!P1 LDGSTS.E.BYPASS.LTC128B.128 [R9+0x1bc00], desc[UR38][R2.64], !P0 ;  /* 0x1bc0000002099fae */ /* 0x0003e2000c101d66 */
[----:B------:R-:W-:Y:S01]  /*c080*/  PLOP3.LUT P0, PT, PT, PT, PT, 0x80, 0x0 ;  /* 0x000000000000781c */ /* 0x000fe20003f0f070 */
[----:B------:R-:W-:-:S12]  /*c090*/  NOP ;  /* 0x0000000000007918 */ /* 0x000fd80000000000 */
.L_x_1108:
[----:B-1----:R-:W2:Y:S01]  /*c0a0*/  LDL R2, [R1+0x4] ;  /* 0x0000040001027983 */ /* 0x002ea20000100800 */
[----:B------:R-:W-:Y:S02]  /*c0b0*/  PLOP3.LUT P1, PT, P1, P0, PT, 0xa2, 0x0 ;  /* 0x000000000000781c */ /* 0x000fe40000f21472 */
[----:B--2---:R-:W-:-:S08]  /*c0c0*/  @P0 R2UR P1, UR4, R2 ;  /* 0x00000000020402ca */ /* 0x004fd00000020000 */
[----:B------:R-:W-:-:S05]  /*c0d0*/  @P0 PLOP3.LUT P0, PT, P1, PT, PT, 0x80, 0x0 ;  /* 0x000000000000081c */ /* 0x000fca0000f0f070 */
[----:B------:R-:W-:Y:S01]  /*c0e0*/  @!P1 SYNCS.ARRIVE.TRANS64.RED.A0T1 RZ, [UR4+0x32400], RZ ;  /* 0x032400ffffff99a7 */ /* 0x000fe20008200404 */
[----:B------:R-:W-:Y:S07]  /*c0f0*/  @!P1 ARRIVES.LDGSTSBAR.64.TRANSCNT [UR4+0x32400] ;  /* 0x03240000ff0099b0 */ /* 0x000fee0008000a84 */
[----:B------:R-:W-:Y:S05]  /*c100*/  @P0 BRA.U.ANY `(.L_x_1108) ;  /* 0xfffffffd00e40947 */ /* 0x000fea000393ffff */
[----:B------:R-:W-:Y:S01]  /*c110*/  NOP ;  /* 0x0000000000007918 */ /* 0x000fe20000000000 */
[----:B------:R-:W2:Y:S01]  /*c120*/  LDL.LU R0, [R1+0x40] ;  /* 0x0000400001007983 */ /* 0x000ea20000300800 */
[----:B------:R0:W-:Y:S01]  /*c130*/  SYNCS.ARRIVE.TRANS64.A1T0 RZ, [R2+URZ+0x32400], RZ ;  /* 0x032400ff02ff79a7 */ /* 0x0001e2000810003f */
[----:B------:R-:W-:Y:S02]  /*c140*/  ULDC.64 UR4, c[0x0][0x398] ;  /* 0x0000e60000047ab9 */ /* 0x000fe40000000a00 */
[----:B------:R-:W3:Y:S01]  /*c150*/  LDL.LU R3, [R1+0x28] ;  /* 0x0000280001037983 */ /* 0x000ee20000300800 */
[----:B------:R-:W-:Y:S01]  /*c160*/  BSSY B6, `(.L_x_1109) ;  /* 0x000001a000067945 */ /* 0x000fe20003800000 */
[----:B0-----:R-:W-:-:S05]  /*c170*/  VIADD R2, R2, 0x22400 ;  /* 0x0002240002027836 */ /* 0x001fca0000000000 */
[----:B------:R-:W-:Y:S01]  /*c180*/  LOP3.LUT P0, RZ, R2, 0x3ff, RZ, 0xc0, !PT ;  /* 0x000003ff02ff7812 */ /* 0x000fe2000780c0ff */
[----:B--2---:R-:W-:-:S04]  /*c190*/  IMAD R0, R0, UR4, RZ ;  /* 0x0000000400007c24 */ /* 0x004fc8000f8e02ff */
[C---:B---3--:R-:W-:Y:S02]  /*c1a0*/  IMAD R0, R3.reuse, UR5, R0 ;  /* 0x0000000503007c24 */ /* 0x048fe4000f8e0200 */
[----:B------:R-:W-:-:S04]  /*c1b0*/  IMAD.WIDE.U32 R2, R3, UR4, RZ ;  /* 0x0000000403027c25 */ /* 0x000fc8000f8e00ff */
[----:B------:R-:W-:Y:S01]  /*c1c0*/  IMAD.IADD R0, R3, 0x1, R0 ;  /* 0x0000000103007824 */ /* 0x000fe200078e0200 */
[----:B------:R0:W-:Y:S04]  /*c1d0*/  STL.64 [R1+0x40], R2 ;  /* 0x0000400201007387 */ /* 0x0001e80000100a00 */
[----:B------:R0:W-:Y:S01]  /*c1e0*/  STL [R1+0x28], R0 ;  /* 0x0000280001007387 */ /* 0x0001e20000100800 */
        /* <DEDUP_REMOVED lines=12> */
[----:B-----5:R-:W-:Y:S02]  /*c2b0*/  IMAD.MOV.U32 R8, RZ, RZ, 0x70 ;  /* 0x00000070ff087424 */ /* 0x020fe400078e00ff */
[----:B------:R-:W-:Y:S02]  /*c2c0*/  IMAD.MOV.U32 R12, RZ, RZ, 0x1 ;  /* 0x00000001ff0c7424 */ /* 0x000fe400078e00ff */
[----:B------:R-:W-:-:S07]  /*c2d0*/  IMAD.MOV.U32 R13, RZ, RZ, RZ ;  /* 0x000000ffff0d7224 */ /* 0x000fce00078e00ff */
[----:B------:R-:W-:-:S07]  /*c2e0*/  LEPC R20, `(.L_x_1110) ;  /* 0x000000001014794e */ /* 0x000fce0000000000 */
[----:B0-----:R-:W-:Y:S05]  /*c2f0*/  CALL.ABS.NOINC R2 ;  /* 0x0000000002007343 */ /* 0x001fea0003c00000 */
.L_x_1110:
[----:B------:R-:W-:Y:S05]  /*c300*/  BSYNC B6 ;  /* 0x0000000000067941 */ /* 0x000fea0003800000 */
.L_x_1109:
[----:B------:R-:W2:Y:S01]  /*c310*/  LDL.LU R6, [R1+0x28] ;  /* 0x0000280001067983 */ /* 0x000ea20000300800 */
[----:B------:R-:W-:Y:S01]  /*c320*/  ULDC.64 UR4, c[0x0][0x3d8] ;  /* 0x0000f60000047ab9 */ /* 0x000fe20000000a00 */
[----:B------:R-:W-:Y:S02]  /*c330*/  ULDC.64 UR6, c[0x0][0x390] ;  /* 0x0000e40000067ab9 */ /* 0x000fe40000000a00 */
[----:B0-----:R-:W2:Y:S04]  /*c340*/  LDL.LU.64 R2, [R1+0x40] ;  /* 0x0000400001027983 */ /* 0x001ea80000300a00 */
[----:B------:R-:W3:Y:S04]  /*c350*/  LDL.LU R0, [R1+0x50] ;  /* 0x0000500001007983 */ /* 0x000ee80000300800 */
[----:B------:R-:W4:Y:S04]  /*c360*/  LDL.LU R5, [R1+0x58] ;  /* 0x0000580001057983 */ /* 0x000f280000300800 */
[----:B------:R-:W4:Y:S04]  /*c370*/  LDL.LU R4, [R1+0x34] ;  /* 0x0000340001047983 */ /* 0x000f280000300800 */
[----:B------:R-:W4:Y:S01]  /*c380*/  LDL.LU R7, [R1+0x24] ;  /* 0x0000240001077983 */ /* 0x000f220000300800 */
[----:B-----5:R-:W0:Y:S01]  /*c390*/  S2R R8, SR_TID.X ;  /* 0x0000000000087919 */ /* 0x020e220000002100 */
[----:B--2---:R-:W-:-:S02]  /*c3a0*/  IMAD.MOV.U32 R3, RZ, RZ, R6 ;  /* 0x000000ffff037224 */ /* 0x004fc400078e0006 */
[----:B------:R-:W1:Y:S01]  /*c3b0*/  LDC R6, c[0x0][0x448] ;  /* 0x00011200ff067b82 */ /* 0x000e620000000800 */
[----:B---3--:R-:W-:Y:S02]  /*c3c0*/  IMAD R0, R0, UR4, RZ ;  /* 0x0000000400007c24 */ /* 0x008fe4000f8e02ff */
[----:B------:R-:W-:-:S04]  /*c3d0*/  IMAD.WIDE.U32 R2, R18, UR4, R2 ;  /* 0x0000000412027c25 */ /* 0x000fc8000f8e0002 */
[----:B------:R-:W-:Y:S01]  /*c3e0*/  IMAD R0, R18, UR5, R0 ;  /* 0x0000000512007c24 */ /* 0x000fe2000f8e0200 */
[----:B------:R-:W-:-:S03]  /*c3f0*/  ULDC.64 UR4, c[0x0][0x3e0] ;  /* 0x0000f80000047ab9 */ /* 0x000fc60000000a00 */
[----:B------:R-:W-:Y:S02]  /*c400*/  IMAD.IADD R3, R3, 0x1, R0 ;  /* 0x0000000103037824 */ /* 0x000fe400078e0200 */
[----:B----4-:R-:W-:Y:S01]  /*c410*/  IMAD R0, R5, UR4, RZ ;  /* 0x0000000405007c24 */ /* 0x010fe2000f8e02ff */
[----:B-1----:R-:W-:Y:S01]  /*c420*/  ISETP.NE.AND P0, PT, R6, 0x1, PT ;  /* 0x000000010600780c */ /* 0x002fe20003f05270 */
[----:B------:R-:W-:-:S04]  /*c430*/  IMAD.WIDE.U32 R2, R4, UR4, R2 ;  /* 0x0000000404027c25 */ /* 0x000fc8000f8e0002 */
[----:B------:R-:W-:Y:S01]  /*c440*/  IMAD R0, R4, UR5, R0 ;  /* 0x0000000504007c24 */ /* 0x000fe2000f8e0200 */
[----:B------:R-:W-:-:S07]  /*c450*/  ULDC.64 UR4, c[0x0][0x3d0] ;  /* 0x0000f40000047ab9 */ /* 0x000fce0000000a00 */
[----:B------:R-:W1:Y:S08]  /*c460*/  @P0 LDC R4, c[0x0][0x44c] ;  /* 0x00011300ff040b82 */ /* 0x000e700000000800 */
[----:B------:R-:W2:Y:S01]  /*c470*/  @P0 LDC R5, c[0x0][0x450] ;  /* 0x00011400ff050b82 */ /* 0x000ea20000000800 */
[----:B------:R-:W-:Y:S02]  /*c480*/  IMAD.IADD R3, R3, 0x1, R0 ;  /* 0x0000000103037824 */ /* 0x000fe400078e0200 */
[----:B------:R-:W-:-:S02]  /*c490*/  IMAD.MOV.U32 R0, RZ, RZ, R7 ;  /* 0x000000ffff007224 */ /* 0x000fc400078e0007 */
[----:B-1----:R-:W-:-:S05]  /*c4a0*/  @P0 IMAD.HI.U32 R4, R7, R4, RZ ;  /* 0x0000000407040227 */ /* 0x002fca00078e00ff */
[----:B--2---:R-:W-:-:S04]  /*c4b0*/  @P0 SHF.R.U32.HI R0, RZ, R5, R4 ;  /* 0x00000005ff000219 */ /* 0x004fc80000011604 */
[--C-:B------:R-:W-:Y:S01]  /*c4c0*/  SHF.R.S32.HI R5, RZ, 0x1f, R0.reuse ;  /* 0x0000001fff057819 */ /* 0x100fe20000011400 */
[----:B------:R-:W-:-:S04]  /*c4d0*/  IMAD.MOV R4, RZ, RZ, -R0 ;  /* 0x000000ffff047224 */ /* 0x000fc800078e0a00 */
[----:B------:R-:W-:Y:S02]  /*c4e0*/  IMAD R5, R5, UR4, RZ ;  /* 0x0000000405057c24 */ /* 0x000fe4000f8e02ff */
[----:B------:R-:W-:-:S04]  /*c4f0*/  IMAD.WIDE.U32 R2, R0, UR4, R2 ;  /* 0x0000000400027c25 */ /* 0x000fc8000f8e0002 */
[----:B------:R-:W-:Y:S02]  /*c500*/  IMAD R4, R6, R4, R7 ;  /* 0x0000000406047224 */ /* 0x000fe400078e0207 */
[----:B------:R-:W-:Y:S01]  /*c510*/  IMAD R0, R0, UR5, R5 ;  /* 0x0000000500007c24 */ /* 0x000fe2000f8e0205 */
[----:B------:R-:W-:Y:S01]  /*c520*/  ULDC.64 UR4, c[0x0][0x3c8] ;  /* 0x0000f20000047ab9 */ /* 0x000fe20000000a00 */
[C---:B0-----:R-:W-:Y:S02]  /*c530*/  IMAD.SHL.U32 R7, R8.reuse, 0x8, RZ ;  /* 0x0000000808077824 */ /* 0x041fe400078e00ff */
[----:B------:R-:W-:Y:S01]  /*c540*/  IMAD.IADD R3, R3, 0x1, R0 ;  /* 0x0000000103037824 */ /* 0x000fe200078e0200 */
[----:B------:R-:W-:Y:S01]  /*c550*/  SHF.R.S32.HI R0, RZ, 0x1f, R4 ;  /* 0x0000001fff007819 */ /* 0x000fe20000011404 */
[----:B------:R-:W-:-:S04]  /*c560*/  IMAD.SHL.U32 R8, R8, 0x8, RZ ;  /* 0x0000000808087824 */ /* 0x000fc800078e00ff */
[----:B------:R-:W-:Y:S01]  /*c570*/  IMAD R0, R0, UR4, RZ ;  /* 0x0000000400007c24 */ /* 0x000fe2000f8e02ff */
[----:B------:R-:W-:Y:S01]  /*c580*/  LOP3.LUT R8, R8, 0x38, RZ, 0xc0, !PT ;  /* 0x0000003808087812 */ /* 0x000fe200078ec0ff */
[----:B------:R-:W-:Y:S01]  /*c590*/  IMAD.WIDE.U32 R2, R4, UR4, R2 ;  /* 0x0000000404027c25 */ /* 0x000fe2000f8e0002 */
[----:B------:R-:W-:Y:S01]  /*c5a0*/  LOP3.LUT R7, R7, 0x38, RZ, 0xc0, !PT ;  /* 0x0000003807077812 */ /* 0x000fe200078ec0ff */
[----:B------:R-:W-:Y:S01]  /*c5b0*/  ULDC UR4, c[0x0][0x3b8] ;  /* 0x0000ee0000047ab9 */ /* 0x000fe20000000800 */
[----:B------:R-:W-:Y:S01]  /*c5c0*/  LOP3.LUT R10, R8, 0x40, RZ, 0xfc, !PT ;  /* 0x00000040080a7812 */ /* 0x000fe200078efcff */
[----:B------:R-:W-:Y:S01]  /*c5d0*/  IMAD R0, R4, UR5, R0 ;  /* 0x0000000504007c24 */ /* 0x000fe2000f8e0200 */
[C---:B------:R-:W-:Y:S02]  /*c5e0*/  LOP3.LUT R9, R8.reuse, 0x80, RZ, 0xfc, !PT ;  /* 0x0000008008097812 */ /* 0x040fe400078efcff */
[----:B------:R-:W-:Y:S01]  /*c5f0*/  LOP3.LUT R8, R8, 0xc0, RZ, 0xfc, !PT ;  /* 0x000000c008087812 */ /* 0x000fe200078efcff */
[----:B------:R-:W-:Y:S01]  /*c600*/  IMAD.IADD R0, R3, 0x1, R0 ;  /* 0x0000000103007824 */ /* 0x000fe200078e0200 */
[----:B------:R-:W-:-:S02]  /*c610*/  LEA R4, P4, R2, UR6, 0x1 ;  /* 0x0000000602047c11 */ /* 0x000fc4000f8808ff */
[----:B------:R-:W-:Y:S02]  /*c620*/  ISETP.GE.AND P3, PT, R7, UR4, PT ;  /* 0x0000000407007c0c */ /* 0x000fe4000bf66270 */
[----:B------:R-:W-:Y:S02]  /*c630*/  ISETP.GE.AND P2, PT, R10, UR4, PT ;  /* 0x000000040a007c0c */ /* 0x000fe4000bf46270 */
[----:B------:R-:W-:Y:S02]  /*c640*/  ISETP.GE.AND P1, PT, R9, UR4, PT ;  /* 0x0000000409007c0c */ /* 0x000fe4000bf26270 */
[----:B------:R-:W-:Y:S01]  /*c650*/  ISETP.GE.AND P0, PT, R8, UR4, PT ;  /* 0x0000000408007c0c */ /* 0x000fe2000bf06270 */
[----:B------:R-:W-:Y:S01]  /*c660*/  UMOV UR4, 0xffffffff ;  /* 0xffffffff00047882 */ /* 0x000fe20000000000 */
[----:B------:R-:W-:Y:S02]  /*c670*/  LEA.HI.X R0, R2, UR7, R0, 0x1, P4 ;  /* 0x0000000702007c11 */ /* 0x000fe4000a0f0c00 */
[----:B------:R-:W-:Y:S09]  /*c680*/  BRA.DIV UR4, `(.L_x_1111) ;  /* 0x0000004e04487947 */ /* 0x000ff2000b800000 */
[----:B------:R-:W2:Y:S04]  /*c690*/  LDL.LU R9, [R1+0x38] ;  /* 0x0000380001097983 */ /* 0x000ea80000300800 */
[----:B------:R-:W3:Y:S04]  /*c6a0*/  LDL.LU R3, [R1+0x3c] ;  /* 0x00003c0001037983 */ /* 0x000ee80000300800 */
[----:B------:R-:W4:Y:S04]  /*c6b0*/  LDL.LU R10, [R1+0x4c] ;  /* 0x00004c00010a7983 */ /* 0x000f280000300800 */
[----:B------:R-:W5:Y:S04]  /*c6c0*/  LDL R8, [R1+0x10] ;  /* 0x0000100001087983 */ /* 0x000f680000100800 */
[----:B------:R-:W-:Y:S01]  /*c6d0*/  SHFL.IDX PT, R2, R0, RZ, 0x181f ;  /* 0x00181fff00027589 */ /* 0x000fe200000e0000 */
[----:B--2---:R-:W-:-:S03]  /*c6e0*/  IMAD R5, R9, R6, RZ ;  /* 0x0000000609057224 */ /* 0x004fc600078e02ff */
[----:B------:R-:W2:Y:S02]  /*c6f0*/  LDL.LU R9, [R1+0x54] ;  /* 0x0000540001097983 */ /* 0x000ea40000300800 */
[-C--:B---3--:R-:W-:Y:S02]  /*c700*/  ISETP.GE.AND P4, PT, R3, R5.reuse, PT ;  /* 0x000000050300720c */ /* 0x088fe40003f86270 */
[----:B------:R-:W3:Y:S01]  /*c710*/  LDL.LU R11, [R1+0x5c] ;  /* 0x00005c00010b7983 */ /* 0x000ee20000300800 */
[----:B------:R-:W-:-:S03]  /*c720*/  ISETP.GE.AND P5, PT, R17, R5, PT ;  /* 0x000000051100720c */ /* 0x000fc60003fa6270 */
[----:B------:R-:W0:Y:S10]  /*c730*/  SHFL.IDX PT, R3, R4, RZ, 0x181f ;  /* 0x00181fff04037589 */ /* 0x000e3400000e0000 */
[----:B0-----:R-:W-:-:S05]  /*c740*/  @!P5 LEA R3, P6, R7, R3, 0x1 ;  /* 0x000000030703d211 */ /* 0x001fca00078c08ff */
[----:B------:R-:W-:-:S05]  /*c750*/  @!P5 IMAD.X R2, RZ, RZ, R2, P6 ;  /* 0x000000ffff02d224 */ /* 0x000fca00030e0602 */
[----:B------:R-:W-:-:S04]  /*c760*/  @!P5 LOP3.LUT R3, R3, R2, RZ, 0x3c, !PT ;  /* 0x000000020303d212 */ /* 0x000fc800078e3cff */
[----:B------:R-:W-:-:S04]  /*c770*/  @!P5 LOP3.LUT R2, R3, R2, RZ, 0x3c, !PT ;  /* 0x000000020302d212 */ /* 0x000fc800078e3cff */
[----:B------:R-:W-:-:S05]  /*c780*/  @!P5 LOP3.LUT R3, R3, R2, RZ, 0x3c, !PT ;  /* 0x000000020303d212 */ /* 0x000fca00078e3cff */
[----:B------:R-:W-:Y:S01]  /*c790*/  @!PT LDS RZ, [RZ] ;  /* 0x00000000fffff984 */ /* 0x000fe20000000800 */
[----:B-----5:R-:W-:Y:S04]  /*c7a0*/  @!P5 LDGSTS.E.BYPASS.LTC128B.128 [R8+0x22400], desc[UR38][R2.64], !P3 ;  /* 0x224000000208dfae */ /* 0x020fe8000d901d66 */
[----:B------:R-:W-:Y:S04]  /*c7b0*/  @!P5 LDGSTS.E.BYPASS.LTC128B.128 [R8+0x26400], desc[UR38][R2.64+0x80], !P2 ;  /* 0x264000800208dfae */ /* 0x000fe8000d101d66 */
[----:B------:R-:W-:Y:S04]  /*c7c0*/  @!P5 LDGSTS.E.BYPASS.LTC128B.128 [R8+0x2a400], desc[UR38][R2.64+0x100], !P1 ;  /* 0x2a4001000208dfae */ /* 0x000fe8000c901d66 */
[----:B------:R0:W-:Y:S04]  /*c7d0*/  @!P5 LDGSTS.E.BYPASS.LTC128B.128 [R8+0x2e400], desc[UR38][R2.64+0x180], !P0 ;  /* 0x2e4001800208dfae */ /* 0x0001e8000c101d66 */
        /* <DEDUP_REMOVED lines=10> */
[----:B0-----:R-:W0:Y:S04]  /*c880*/  SHFL.IDX PT, R2, R4, 0x2, 0x181f ;  /* 0x00581f0004027f89 */ /* 0x001e2800000e0000 */
[----:B------:R-:W1:Y:S02]  /*c890*/  SHFL.IDX PT, R6, R0, 0x2, 0x181f ;  /* 0x00581f0000067f89 */ /* 0x000e6400000e0000 */
[----:B0-----:R-:W-:-:S05]  /*c8a0*/  @!P4 LEA R2, P6, R7, R2, 0x1 ;  /* 0x000000020702c211 */ /* 0x001fca00078c08ff */
[----:B-1----:R-:W-:-:S05]  /*c8b0*/  @!P4 IMAD.X R3, RZ, RZ, R6, P6 ;  /* 0x000000ffff03c224 */ /* 0x002fca00030e0606 */
        /* <DEDUP_REMOVED lines=9> */
[----:B-1----:R-:W-:-:S05]  /*c950*/  @!P4 IMAD.X R3, RZ, RZ, R6, P6 ;  /* 0x000000ffff03c224 */ /* 0x002fca00030e0606 */
[----:B------:R-:W-:Y:S04]  /*c960*/  @!P4 LDGSTS.E.BYPASS.LTC128B.128 [R8+0x23c00], desc[UR38][R2.64], !P3 ;  /* 0x23c000000208cfae */ /* 0x000fe8000d901d66 */
[----:B------:R-:W-:Y:S04]  /*c970*/  @!P4 LDGSTS.E.BYPASS.LTC128B.128 [R8+0x27c00], desc[UR38][R2.64+0x80], !P2 ;  /* 0x27c000800208cfae */ /* 0x000fe8000d101d66 */
[----:B------:R-:W-:Y:S04]  /*c980*/  @!P4 LDGSTS.E.BYPASS.LTC128B.128 [R8+0x2bc00], desc[UR38][R2.64+0x100], !P1 ;  /* 0x2bc001000208cfae */ /* 0x000fe8000c901d66 */
[----:B------:R0:W-:Y:S04]  /*c990*/  @!P4 LDGSTS.E.BYPASS.LTC128B.128 [R8+0x2fc00], desc[UR38][R2.64+0x180], !P0 ;  /* 0x2fc001800208cfae */ /* 0x0001e8000c101d66 */
[----:B------:R-:W-:Y:S04]  /*c9a0*/  SHFL.IDX PT, R6, R0, 0x4, 0x181f ;  /* 0x00981f0000067f89 */ /* 0x000fe800000e0000 */
[----:B0-----:R-:W0:Y:S01]  /*c9b0*/  SHFL.IDX PT, R2, R4, 0x4, 0x181f ;  /* 0x00981f0004027f89 */ /* 0x001e2200000e0000 */
[----:B---3--:R-:W-:-:S13]  /*c9c0*/  ISETP.GE.AND P4, PT, R11, R5, PT ;  /* 0x000000050b00720c */ /* 0x008fda0003f86270 */
[----:B0-----:R-:W-:-:S05]  /*c9d0*/  @!P4 LEA R2, P6, R7, R2, 0x1 ;  /* 0x000000020702c211 */ /* 0x001fca00078c08ff */
[----:B------:R-:W-:-:S05]  /*c9e0*/  @!P4 IMAD.X R3, RZ, RZ, R6, P6 ;  /* 0x000000ffff03c224 */ /* 0x000fca00030e0606 */
[----:B------:R-:W-:Y:S04]  /*c9f0*/  @!P4 LDGSTS.E.BYPASS.LTC128B.128 [R8+0x24400], desc[UR38][R2.64], !P3 ;  /* 0x244000000208cfae */ /* 0x000fe8000d901d66 */
[----:B------:R-:W-:Y:S04]  /*ca00*/  @!P4 LDGSTS.E.BYPASS.LTC128B.128 [R8+0x28400], desc[UR38][R2.64+0x80], !P2 ;  /* 0x284000800208cfae */ /* 0x000fe8000d101d66 */
[----:B------:R-:W-:Y:S04]  /*ca10*/  @!P4 LDGSTS.E.BYPASS.LTC128B.128 [R8+0x2c400], desc[UR38][R2.64+0x100], !P1 ;  /* 0x2c4001000208cfae */ /* 0x000fe8000c901d66 */
[----:B------:R0:W-:Y:S04]  /*ca20*/  @!P4 LDGSTS.E.BYPASS.LTC128B.128 [R8+0x30400], desc[UR38][R2.64+0x180], !P0 ;  /* 0x304001800208cfae */ /* 0x0001e8000c101d66 */
[----:B------:R-:W-:Y:S04]  /*ca30*/  SHFL.IDX PT, R6, R0, 0x5, 0x181f ;  /* 0x00b81f0000067f89 */ /* 0x000fe800000e0000 */
[----:B0-----:R-:W0:Y:S01]  /*ca40*/  SHFL.IDX PT, R2, R4, 0x5, 0x181f ;  /* 0x00b81f0004027f89 */ /* 0x001e2200000e0000 */
[----:B----4-:R-:W-:-:S13]  /*ca50*/  ISETP.GE.AND P4, PT, R10, R5, PT ;  /* 0x000000050a00720c */ /* 0x010fda0003f86270 */
        /* <DEDUP_REMOVED lines=8> */
[----:B--2---:R-:W-:-:S13]  /*cae0*/  ISETP.GE.AND P4, PT, R9, R5, PT ;  /* 0x000000050900720c */ /* 0x004fda0003f86270 */
[----:B0-----:R-:W-:-:S05]  /*caf0*/  @!P4 LEA R2, P5, R7, R2, 0x1 ;  /* 0x000000020702c211 */ /* 0x001fca00078a08ff */
[----:B------:R-:W-:-:S05]  /*cb00*/  @!P4 IMAD.X R3, RZ, RZ, R6, P5 ;  /* 0x000000ffff03c224 */ /* 0x000fca00028e0606 */
[----:B------:R-:W-:Y:S04]  /*cb10*/  @!P4 LDGSTS.E.BYPASS.LTC128B.128 [R8+0x25400], desc[UR38][R2.64], !P3 ;  /* 0x254000000208cfae */ /* 0x000fe8000d901d66 */
[----:B------:R-:W-:Y:S04]  /*cb20*/  @!P4 LDGSTS.E.BYPASS.LTC128B.128 [R8+0x29400], desc[UR38][R2.64+0x80], !P2 ;  /* 0x294000800208cfae */ /* 0x000fe8000d101d66 */
[----:B------:R-:W-:Y:S04]  /*cb30*/  @!P4 LDGSTS.E.BYPASS.LTC128B.128 [R8+0x2d400], desc[UR38][R2.64+0x100], !P1 ;  /* 0x2d4001000208cfae */ /* 0x000fe8000c901d66 */
[----:B------:R0:W-:Y:S04]  /*cb40*/  @!P4 LDGSTS.E.BYPASS.LTC128B.128 [R8+0x31400], desc[UR38][R2.64+0x180], !P0 ;  /* 0x314001800208cfae */ /* 0x0001e8000c101d66 */
[----:B------:R1:W2:Y:S04]  /*cb50*/  SHFL.IDX PT, R6, R0, 0x7, 0x181f ;  /* 0x00f81f0000067f89 */ /* 0x0002a800000e0000 */
[----:B0-----:R1:W0:Y:S02]  /*cb60*/  SHFL.IDX PT, R2, R4, 0x7, 0x181f ;  /* 0x00f81f0004027f89 */ /* 0x00122400000e0000 */
.L_x_1251:
[----:B-1----:R-:W3:Y:S01]  /*cb70*/  LDL.LU R0, [R1+0x68] ;  /* 0x0000680001007983 */ /* 0x002ee20000300800 */
[----:B------:R-:W-:Y:S01]  /*cb80*/  BSSY B0, `(.L_x_1112) ;  /* 0x000000d000007945 */ /* 0x000fe20003800000 */
[----:B---3--:R-:W-:-:S13]  /*cb90*/  ISETP.GE.AND P4, PT, R0, R5, PT ;  /* 0x000000050000720c */ /* 0x008fda0003f86270 */
[----:B------:R-:W-:Y:S05]  /*cba0*/  @P4 BRA `(.L_x_1113) ;  /* 0x0000000000284947 */ /* 0x000fea0003800000 */
[----:B------:R-:W3:Y:S01]  /*cbb0*/  LDL R0, [R1+0x10] ;  /* 0x0000100001007983 */ /* 0x000ee20000100800 */
[----:B0-----:R-:W-:-:S05]  /*cbc0*/  LEA R2, P4, R7, R2, 0x1 ;  /* 0x0000000207027211 */ /* 0x001fca00078808ff */
[----:B--2---:R-:W-:-:S05]  /*cbd0*/  IMAD.X R3, RZ, RZ, R6, P4 ;  /* 0x000000ffff037224 */ /* 0x004fca00020e0606 */
[----:B------:R-:W-:Y:S01]  /*cbe0*/  @!PT LDS RZ, [RZ] ;  /* 0x00000000fffff984 */ /* 0x000fe20000000800 */
[----:B------:R-:W-:Y:S01]  /*cbf0*/  @!PT LDS RZ, [RZ] ;  /* 0x00000000fffff984 */ /* 0x000fe20000000800 */
[----:B------:R-:W-:Y:S01]  /*cc00*/  @!PT LDS RZ, [RZ] ;  /* 0x00000000fffff984 */ /* 0x000fe20000000800 */
[----:B---3--:R1:W-:Y:S04]  /*cc10*/  LDGSTS.E.BYPASS.LTC128B.128 [R0+0x25c00], desc[UR38][R2.64], !P3 ;  /* 0x25c0000002007fae */ /* 0x0083e8000d901d66 */
[----:B------:R1:W-:Y:S04]  /*cc20*/  LDGSTS.E.BYPASS.LTC128B.128 [R0+0x29c00], desc[UR38][R2.64+0x80], !P2 ;  /* 0x29c0008002007fae */ /* 0x0003e8000d101d66 */
[----:B------:R1:W-:Y:S04]  /*cc30*/  LDGSTS.E.BYPASS.LTC128B.128 [R0+0x2dc00], desc[UR38][R2.64+0x100], !P1 ;  /* 0x2dc0010002007fae */ /* 0x0003e8000c901d66 */
[----:B------:R1:W-:Y:S02]  /*cc40*/  LDGSTS.E.BYPASS.LTC128B.128 [R0+0x31c00], desc[UR38][R2.64+0x180], !P0 ;  /* 0x31c0018002007fae */ /* 0x0003e4000c101d66 */
.L_x_1113:
[----:B------:R-:W-:Y:S05]  /*cc50*/  BSYNC B0 ;  /* 0x0000000000007941 */ /* 0x000fea0003800000 */
.L_x_1112:
[----:B------:R3:W5:Y:S01]  /*cc60*/  LDL R7, [R1+0x4] ;  /* 0x0000040001077983 */ /* 0x0007620000100800 */
[----:B------:R-:W-:Y:S01]  /*cc70*/  PLOP3.LUT P0, PT, PT, PT, PT, 0x80, 0x0 ;  /* 0x000000000000781c */ /* 0x000fe20003f0f070 */
[----:B------:R-:W-:-:S12]  /*cc80*/  NOP ;  /* 0x0000000000007918 */ /* 0x000fd80000000000 */
.L_x_1114:
[----:B01----:R-:W4:Y:S01]  /*cc90*/  LDL R2, [R1+0x4] ;  /* 0x0000040001027983 */ /* 0x003f220000100800 */
[----:B------:R-:W-:Y:S02]  /*cca0*/  PLOP3.LUT P1, PT, P1, P0, PT, 0xa2, 0x0 ;  /* 0x000000000000781c */ /* 0x000fe40000f21472 */
[----:B----4-:R-:W-:-:S08]  /*ccb0*/  @P0 R2UR P1, UR4, R2 ;  /* 0x00000000020402ca */ /* 0x010fd00000020000 */
[----:B------:R-:W-:-:S05]  /*ccc0*/  @P0 PLOP3.LUT P0, PT, P1, PT, PT, 0x80, 0x0 ;  /* 0x000000000000081c */ /* 0x000fca0000f0f070 */
[----:B------:R-:W-:Y:S01]  /*ccd0*/  @!P1 SYNCS.ARRIVE.TRANS64.RED.A0T1 RZ, [UR4+0x32410], RZ ;  /* 0x032410ffffff99a7 */ /* 0x000fe20008200404 */
[----:B------:R-:W-:Y:S07]  /*cce0*/  @!P1 ARRIVES.LDGSTSBAR.64.TRANSCNT [UR4+0x32410] ;  /* 0x03241000ff0099b0 */ /* 0x000fee0008000a84 */
[----:B------:R-:W-:Y:S05]  /*ccf0*/  @P0 BRA.U.ANY `(.L_x_1114) ;  /* 0xfffffffd00e40947 */ /* 0x000fea000393ffff */
[----:B------:R-:W4:Y:S02]  /*cd00*/  LDL.LU R3, [R1+0x6c] ;  /* 0x00006c0001037983 */ /* 0x000f240000300800 */
[----:B----4-:R-:W-:-:S05]  /*cd10*/  VIADD R3, R3, 0x1 ;  /* 0x0000000103037836 */ /* 0x010fca0000000000 */
        /* <DEDUP_REMOVED lines=10> */
.L_x_1252:
[----:B------:R-:W-:Y:S05]  /*cdc0*/  BSYNC B0 ;  /* 0x0000000000007941 */ /* 0x000fea0003800000 */
.L_x_1115:
[----:B0-----:R-:W4:Y:S01]  /*cdd0*/  LDL R2, [R1+0x14] ;  /* 0x0000140001027983 */ /* 0x001f220000100800 */
[----:B------:R-:W-:Y:S01]  /*cde0*/  BSSY B0, `(.L_x_1117) ;  /* 0x0000063000007945 */ /* 0x000fe20003800000 */
[----:B----4-:R-:W-:-:S13]  /*cdf0*/  LOP3.LUT P0, RZ, R2, 0x1, RZ, 0xc0, !PT ;  /* 0x0000000102ff7812 */ /* 0x010fda000780c0ff */
[----:B------:R-:W-:Y:S05]  /*ce00*/  @!P0 BRA `(.L_x_1118) ;  /* 0x0000000400808947 */ /* 0x000fea0003800000 */
[----:B------:R-:W4:Y:S04]  /*ce10*/  LDL R2, [R1+0x4] ;  /* 0x0000040001027983 */ /* 0x000f280000100800 */
[----:B------:R-:W2:Y:S01]  /*ce20*/  LDL R4, [R1+0x18] ;  /* 0x0000180001047983 */ /* 0x000ea20000100800 */
[----:B------:R-:W0:Y:S01]  /*ce30*/  S2R R3, SR_TID.X ;  /* 0x0000000000037919 */ /* 0x000e220000002100 */
[----:B----4-:R-:W-:Y:S02]  /*ce40*/  IMAD.MOV.U32 R5, RZ, RZ, R2 ;  /* 0x000000ffff057224 */ /* 0x010fe400078e0002 */
[----:B------:R-:W4:Y:S01]  /*ce50*/  LDL R2, [R1+0x8] ;  /* 0x0000080001027983 */ /* 0x000f220000100800 */
[----:B--2---:R-:W-:Y:S01]  /*ce60*/  SHF.L.U32 R0, R4, 0x1f, RZ ;  /* 0x0000001f04007819 */ /* 0x004fe200000006ff */
[----:B------:R-:W-:Y:S01]  /*ce70*/  BSSY B1, `(.L_x_1119) ;  /* 0x0000006000017945 */ /* 0x000fe20003800000 */
[----:B0-----:R-:W-:-:S04]  /*ce80*/  LOP3.LUT R3, R3, 0x7f, RZ, 0xc0, !PT ;  /* 0x0000007f03037812 */ /* 0x001fc800078ec0ff */
[----:B------:R-:W-:Y:S01]  /*ce90*/  ISETP.NE.AND P1, PT, R3, RZ, PT ;  /* 0x000000ff0300720c */ /* 0x000fe20003f25270 */
[----:B----4-:R-:W-:-:S04]  /*cea0*/  IMAD R2, R2, 0x8, R5 ;  /* 0x0000000802027824 */ /* 0x010fc800078e0205 */
[----:B------:R-:W0:Y:S02]  /*ceb0*/  SYNCS.PHASECHK.TRANS64.TRYWAIT P0, [R2+URZ+0x32460], R0 ;  /* 0x03246000020075a7 */ /* 0x000e24000800017f */
[----:B0-----:R-:W-:Y:S06]  /*cec0*/  @!P0 BRA `(.L_x_1120) ;  /* 0x0000005000a08947 */ /* 0x001fec0003800000 */
.L_x_1253:
[----:B------:R-:W-:Y:S05]  /*ced0*/  BSYNC B1 ;  /* 0x0000000000017941 */ /* 0x000fea0003800000 */
.L_x_1119:
        /* <DEDUP_REMOVED lines=9> */
.L_x_1122:
[----:B------:R-:W-:Y:S05]  /*cf70*/  BSYNC B1 ;  /* 0x0000000000017941 */ /* 0x000fea0003800000 */
.L_x_1121:
[----:B------:R-:W2:Y:S04]  /*cf80*/  LDL R5, [R1+0x4] ;  /* 0x0000040001057983 */ /* 0x000ea80000100800 */
[----:B------:R-:W2:Y:S04]  /*cf90*/  LDL R3, [R1+0x8] ;  /* 0x0000080001037983 */ /* 0x000ea80000100800 */
[----:B------:R-:W4:Y:S04]  /*cfa0*/  LDL R4, [R1+0x20] ;  /* 0x0000200001047983 */ /* 0x000f280000100800 */
[----:B0-----:R-:W4:Y:S01]  /*cfb0*/  LDL R0, [R1+0x70] ;  /* 0x0000700001007983 */ /* 0x001f220000100800 */
        /* <DEDUP_REMOVED lines=8> */
[----:B----4-:R-:W-:Y:S02]  /*d040*/  IMAD R0, R0, 0x60, R4 ;  /* 0x0000006000007824 */ /* 0x010fe400078e0204 */
[----:B------:R-:W-:-:S07]  /*d050*/  VIADD R4, R3, 0x400 ;  /* 0x0000040003047836 */ /* 0x000fce0000000000 */
.L_x_1123:
        /* <DEDUP_REMOVED lines=16> */
.L_x_1124:
        /* <DEDUP_REMOVED lines=16> */
.L_x_1125:
        /* <DEDUP_REMOVED lines=16> */
.L_x_1126:
        /* <DEDUP_REMOVED lines=11> */
.L_x_1118:
[----:B------:R-:W-:Y:S05]  /*d410*/  BSYNC B0 ;  /* 0x0000000000007941 */ /* 0x000fea0003800000 */
.L_x_1117:
[----:B------:R-:W4:Y:S01]  /*d420*/  LDL.LU R4, [R1+0x48] ;  /* 0x0000480001047983 */ /* 0x000f220000300800 */
[----:B------:R-:W-:Y:S01]  /*d430*/  BSSY B0, `(.L_x_1127) ;  /* 0x000020f000007945 */ /* 0x000fe20003800000 */
[----:B----4-:R-:W-:-:S13]  /*d440*/  ISETP.GE.AND P0, PT, R4, 0x61, PT ;  /* 0x000000610400780c */ /* 0x010fda0003f06270 */
        /* <DEDUP_REMOVED lines=12> */
[----:B------:R-:W4:Y:S04]  /*d510*/  LDL.LU R4, [R1+0x8] ;  /* 0x0000080001047983 */ /* 0x000f280000300800 */
[----:B-----5:R-:W3:Y:S01]  /*d520*/  LDL.LU R7, [R1+0x18] ;  /* 0x0000180001077983 */ /* 0x020ee20000300800 */
[----:B------:R-:W-:Y:S01]  /*d530*/  BSSY B1, `(.L_x_1131) ;  /* 0x00000a5000017945 */ /* 0x000fe20003800000 */
[----:B--2---:R-:W-:Y:S01]  /*d540*/  LOP3.LUT P2, RZ, R5, 0x1, RZ, 0xc0, !PT ;  /* 0x0000000105ff7812 */ /* 0x004fe2000784c0ff */
[----:B----4-:R-:W-:-:S05]  /*d550*/  VIADD R2, R4, 0x1 ;  /* 0x0000000104027836 */ /* 0x010fca0000000000 */
[----:B------:R-:W-:-:S04]  /*d560*/  ISETP.NE.AND P0, PT, R2, 0x2, PT ;  /* 0x000000020200780c */ /* 0x000fc80003f05270 */
[----:B------:R-:W-:Y:S02]  /*d570*/  SEL R3, RZ, 0x1, P0 ;  /* 0x00000001ff037807 */ /* 0x000fe40000000000 */
[----:B------:R-:W-:Y:S02]  /*d580*/  SEL R8, R2, RZ, P0 ;  /* 0x000000ff02087207 */ /* 0x000fe40000000000 */
[----:B---3--:R-:W-:-:S05]  /*d590*/  LOP3.LUT R7, R7, R3, RZ, 0x3c, !PT ;  /* 0x0000000307077212 */ /* 0x008fca00078e3cff */
        /* <DEDUP_REMOVED lines=27> */
.L_x_1133:
        /* <DEDUP_REMOVED lines=9> */
.L_x_1254:
[----:B------:R-:W-:Y:S05]  /*d7e0*/  BSYNC B3 ;  /* 0x0000000000037941 */ /* 0x000fea0003800000 */
.L_x_1134:
        /* <DEDUP_REMOVED lines=9> */
.L_x_1137:
[----:B------:R-:W-:Y:S05]  /*d880*/  BSYNC B3 ;  /* 0x0000000000037941 */ /* 0x000fea0003800000 */
.L_x_1136:
        /* <DEDUP_REMOVED lines=14> */
.L_x_1138:
        /* <DEDUP_REMOVED lines=14> */
.L_x_1255:
[----:B------:R-:W-:Y:S05]  /*da50*/  BSYNC B3 ;  /* 0x0000000000037941 */ /* 0x000fea0003800000 */
.L_x_1139:
        /* <DEDUP_REMOVED lines=11> */
.L_x_1142:
[----:B------:R-:W-:Y:S05]  /*db10*/  BSYNC B3 ;  /* 0x0000000000037941 */ /* 0x000fea0003800000 */
.L_x_1141:
        /* <DEDUP_REMOVED lines=11> */
.L_x_1143:
        /* <DEDUP_REMOVED lines=16> */
.L_x_1144:
        /* <DEDUP_REMOVED lines=16> */
.L_x_1145:
        /* <DEDUP_REMOVED lines=16> */
.L_x_1146:
        /* <DEDUP_REMOVED lines=11> */
.L_x_1132:
[----:B------:R-:W-:Y:S05]  /*df80*/  BSYNC B1 ;  /* 0x0000000000017941 */ /* 0x000fea0003800000 */
.L_x_1131:
[----:B------:R-:W2:Y:S02]  /*df90*/  LDL.LU R4, [R1+0x30] ;  /* 0x0000300001047983 */ /* 0x000ea40000300800 */
[----:B--2---:R-:W-:-:S07]  /*dfa0*/  VIADD R0, R4, 0xfffffffd ;  /* 0xfffffffd04007836 */ /* 0x004fce0000000000 */
.L_x_1130:
[----:B------:R-:W-:Y:S05]  /*dfb0*/  BSYNC B2 ;  /* 0x0000000000027941 */ /* 0x000fea0003800000 */
.L_x_1129:
[----:B------:R-:W2:Y:S01]  /*dfc0*/  LDL.LU R2, [R1+0x2c] ;  /* 0x00002c0001027983 */ /* 0x000ea20000300800 */
[----:B------:R-:W-:-:S05]  /*dfd0*/  IMAD.MOV R6, RZ, RZ, -R6 ;  /* 0x000000ffff067224 */ /* 0x000fca00078e0a06 */
[----:B--2---:R-:W-:-:S13]  /*dfe0*/  ISETP.NE.AND P0, PT, R2, R6, PT ;  /* 0x000000060200720c */ /* 0x004fda0003f05270 */
[----:B------:R-:W-:Y:S05]  /*dff0*/  @!P0 BRA `(.L_x_1128) ;  /* 0x0000001400488947 */ /* 0x000fea0003800000 */
.L_x_1179:
[----:B------:R-:W2:Y:S04]  /*e000*/  LDL R4, [R1+0x14] ;  /* 0x0000140001047983 */ /* 0x000ea80000100800 */
[----:B0-----:R-:W0:Y:S04]  /*e010*/  LDL.LU R3, [R1+0x8] ;  /* 0x0000080001037983 */ /* 0x001e280000300800 */
[----:B------:R-:W4:Y:S01]  /*e020*/  LDL.LU R2, [R1+0x18] ;  /* 0x0000180001027983 */ /* 0x000f220000300800 */
[----:B------:R-:W-:Y:S05]  /*e030*/  YIELD ;  /* 0x0000000000007946 */ /* 0x000fea0003800000 */
[----:B------:R-:W-:Y:S01]  /*e040*/  BSSY B1, `(.L_x_1147) ;  /* 0x00000a2000017945 */ /* 0x000fe20003800000 */
[----:B--2---:R-:W-:Y:S01]  /*e050*/  LOP3.LUT P1, RZ, R4, 0x1, RZ, 0xc0, !PT ;  /* 0x0000000104ff7812 */ /* 0x004fe2000782c0ff */
[----:B0----5:R-:W-:-:S05]  /*e060*/  VIADD R7, R3, 0x1 ;  /* 0x0000000103077836 */ /* 0x021fca0000000000 */
[----:B------:R-:W-:-:S04]  /*e070*/  ISETP.NE.AND P0, PT, R7, 0x2, PT ;  /* 0x000000020700780c */ /* 0x000fc80003f05270 */
[----:B------:R-:W-:Y:S02]  /*e080*/  SEL R6, RZ, 0x1, P0 ;  /* 0x00000001ff067807 */ /* 0x000fe40000000000 */
[----:B------:R-:W-:Y:S02]  /*e090*/  SEL R7, R7, RZ, P0 ;  /* 0x000000ff07077207 */ /* 0x000fe40000000000 */
[----:B----4-:R-:W-:Y:S01]  /*e0a0*/  LOP3.LUT R6, R2, R6, RZ, 0x3c, !PT ;  /* 0x0000000602067212 */ /* 0x010fe200078e3cff */
[----:B------:R-:W-:Y:S06]  /*e0b0*/  @!P1 BRA `(.L_x_1148) ;  /* 0x0000000800689947 */ /* 0x000fec0003800000 */
[----:B------:R-:W-:Y:S01]  /*e0c0*/  ULDC.64 UR4, c[0x0][0x418] ;  /* 0x0001060000047ab9 */ /* 0x000fe20000000a00 */
[----:B------:R-:W-:Y:S01]  /*e0d0*/  IMAD.MOV.U32 R8, RZ, RZ, R0 ;  /* 0x000000ffff087224 */ /* 0x000fe200078e0000 */
[----:B------:R-:W-:-:S04]  /*e0e0*/  ISETP.NE.U32.AND P0, PT, RZ, UR4, PT ;  /* 0x00000004ff007c0c */ /* 0x000fc8000bf05070 */
[----:B------:R-:W-:-:S13]  /*e0f0*/  ISETP.NE.AND.EX P0, PT, RZ, UR5, PT, P0 ;  /* 0x00000005ff007c0c */ /* 0x000fda000bf05300 */
[----:B------:R-:W-:Y:S05]  /*e100*/  @!P0 BRA `(.L_x_1149) ;  /* 0x0000000000508947 */ /* 0x000fea0003800000 */
[----:B------:R-:W2:Y:S01]  /*e110*/  LDL R10, [R1+0x1c] ;  /* 0x00001c00010a7983 */ /* 0x000ea20000100800 */
[----:B------:R-:W0:Y:S01]  /*e120*/  LDC R5, c[0x0][0x43c] ;  /* 0x00010f00ff057b82 */ /* 0x000e220000000800 */
[----:B------:R-:W-:Y:S02]  /*e130*/  ULDC.64 UR6, c[0x0][0x428] ;  /* 0x00010a0000067ab9 */ /* 0x000fe40000000a00 */
[----:B------:R-:W4:Y:S01]  /*e140*/  LDL R9, [R1+0xc] ;  /* 0x00000c0001097983 */ /* 0x000f220000100800 */
[----:B0-----:R-:W-:-:S13]  /*e150*/  ISETP.NE.AND P0, PT, R5, 0x1, PT ;  /* 0x000000010500780c */ /* 0x001fda0003f05270 */
[----:B------:R-:W0:Y:S02]  /*e160*/  @P0 LDC.64 R2, c[0x0][0x440] ;  /* 0x00011000ff020b82 */ /* 0x000e240000000a00 */
[----:B0-----:R-:W-:-:S04]  /*e170*/  @P0 IMAD.HI.U32 R4, R0, R2, RZ ;  /* 0x0000000200040227 */ /* 0x001fc800078e00ff */
[----:B------:R-:W-:Y:S01]  /*e180*/  IMAD.MOV.U32 R2, RZ, RZ, R0 ;  /* 0x000000ffff027224 */ /* 0x000fe200078e0000 */
[----:B------:R-:W-:-:S04]  /*e190*/  @P0 SHF.R.U32.HI R2, RZ, R3, R4 ;  /* 0x00000003ff020219 */ /* 0x000fc80000011604 */
[--C-:B------:R-:W-:Y:S01]  /*e1a0*/  SHF.R.S32.HI R3, RZ, 0x1f, R2.reuse ;  /* 0x0000001fff037819 */ /* 0x100fe20000011402 */
[----:B------:R-:W-:-:S04]  /*e1b0*/  IMAD.MOV R8, RZ, RZ, -R2 ;  /* 0x000000ffff087224 */ /* 0x000fc800078e0a02 */
[----:B------:R-:W-:Y:S02]  /*e1c0*/  IMAD R8, R5, R8, R0 ;  /* 0x0000000805087224 */ /* 0x000fe400078e0200 */
[----:B--2---:R-:W-:-:S04]  /*e1d0*/  IMAD R4, R10, UR6, RZ ;  /* 0x000000060a047c24 */ /* 0x004fc8000f8e02ff */
[C---:B----4-:R-:W-:Y:S02]  /*e1e0*/  IMAD R4, R9.reuse, UR7, R4 ;  /* 0x0000000709047c24 */ /* 0x050fe4000f8e0204 */
[----:B------:R-:W-:-:S04]  /*e1f0*/  IMAD.WIDE.U32 R2, R9, UR6, R2 ;  /* 0x0000000609027c25 */ /* 0x000fc8000f8e0002 */
[----:B------:R-:W-:Y:S01]  /*e200*/  IMAD.IADD R3, R4, 0x1, R3 ;  /* 0x0000000104037824 */ /* 0x000fe200078e0203 */
[----:B------:R-:W-:-:S04]  /*e210*/  LEA R4, P0, R2, UR4, 0x2 ;  /* 0x0000000402047c11 */ /* 0x000fc8000f8010ff */
[----:B------:R-:W-:-:S05]  /*e220*/  LEA.HI.X R5, R2, UR5, R3, 0x2, P0 ;  /* 0x0000000502057c11 */ /* 0x000fca00080f1403 */
[----:B------:R-:W2:Y:S04]  /*e230*/  LDG.E R2, desc[UR38][R4.64] ;  /* 0x0000002604027981 */ /* 0x000ea8000c1e1900 */
[----:B--2---:R0:W-:Y:S02]  /*e240*/  STL [R1], R2 ;  /* 0x0000000201007387 */ /* 0x0041e40000100800 */
.L_x_1149:
[----:B0-----:R-:W2:Y:S01]  /*e250*/  LDL R2, [R1+0x4] ;  /* 0x0000040001027983 */ /* 0x001ea20000100800 */
[----:B------:R-:W0:Y:S01]  /*e260*/  S2R R3, SR_TID.X ;  /* 0x0000000000037919 */ /* 0x000e220000002100 */
[----:B------:R-:W-:Y:S01]  /*e270*/  BSSY B2, `(.L_x_1150) ;  /* 0x0000007000027945 */ /* 0x000fe20003800000 */
[----:B0-----:R-:W-:-:S04]  /*e280*/  LOP3.LUT R3, R3, 0x7f, RZ, 0xc0, !PT ;  /* 0x0000007f03037812 */ /* 0x001fc800078ec0ff */
[----:B------:R-:W-:Y:S01]  /*e290*/  ISETP.NE.AND P1, PT, R3, RZ, PT ;  /* 0x000000ff0300720c */ /* 0x000fe20003f25270 */
[----:B--2---:R-:W-:Y:S01]  /*e2a0*/  IMAD R4, R7, 0x8, R2 ;  /* 0x0000000807047824 */ /* 0x004fe200078e0202 */
[----:B------:R-:W-:-:S04]  /*e2b0*/  SHF.L.U32 R2, R6, 0x1f, RZ ;  /* 0x0000001f06027819 */ /* 0x000fc800000006ff */
[----:B------:R-:W0:Y:S02]  /*e2c0*/  SYNCS.PHASECHK.TRANS64.TRYWAIT P0, [R4+URZ+0x32440], R2 ;  /* 0x03244002040075a7 */ /* 0x000e24000800017f */
[----:B0-----:R-:W-:Y:S05]  /*e2d0*/  @!P0 BRA `(.L_x_1151) ;  /* 0x0000003c00d88947 */ /* 0x001fea0003800000 */
.L_x_1256:
[----:B------:R-:W-:Y:S05]  /*e2e0*/  BSYNC B2 ;  /* 0x0000000000027941 */ /* 0x000fea0003800000 */
.L_x_1150:
        /* <DEDUP_REMOVED lines=9> */
.L_x_1153:
[----:B------:R-:W-:Y:S05]  /*e380*/  BSYNC B2 ;  /* 0x0000000000027941 */ /* 0x000fea0003800000 */
.L_x_1152:
[----:B------:R-:W2:Y:S04]  /*e390*/  LDL R3, [R1+0x4] ;  /* 0x0000040001037983 */ /* 0x000ea80000100800 */
[----:B------:R-:W4:Y:S01]  /*e3a0*/  LDL R5, [R1+0x20] ;  /* 0x0000200001057983 */ /* 0x000f220000100800 */
        /* <DEDUP_REMOVED lines=8> */
[----:B----4-:R-:W-:Y:S02]  /*e430*/  IMAD R8, R8, 0x60, R5 ;  /* 0x0000006008087824 */ /* 0x010fe400078e0205 */
[----:B------:R-:W-:Y:S02]  /*e440*/  VIADD R3, R3, 0x1c400 ;  /* 0x0001c40003037836 */ /* 0x000fe40000000000 */
[----:B------:R-:W-:-:S07]  /*e450*/  VIADD R5, R4, 0x32430 ;  /* 0x0003243004057836 */ /* 0x000fce0000000000 */
.L_x_1154:
        /* <DEDUP_REMOVED lines=14> */
.L_x_1257:
[----:B------:R-:W-:Y:S05]  /*e540*/  BSYNC B2 ;  /* 0x0000000000027941 */ /* 0x000fea0003800000 */
.L_x_1155:
[----:B------:R-:W-:Y:S01]  /*e550*/  BSSY B2, `(.L_x_1157) ;  /* 0x000000b000027945 */ /* 0x000fe20003800000 */
[----:B01----:R-:W-:Y:S02]  /*e560*/  IMAD.MOV.U32 R2, RZ, RZ, 0x0 ;  /* 0x00000000ff027424 */ /* 0x003fe400078e00ff */
[----:B------:R-:W-:Y:S01]  /*e570*/  IMAD.MOV.U32 R3, RZ, RZ, 0x14f00000 ;  /* 0x14f00000ff037424 */ /* 0x000fe200078e00ff */
[----:B------:R-:W-:Y:S06]  /*e580*/  @P1 BRA `(.L_x_1158) ;  /* 0x00000000001c1947 */ /* 0x000fec0003800000 */
[----:B------:R-:W0:Y:S02]  /*e590*/  S2R R5, SR_TID.X ;  /* 0x0000000000057919 */ /* 0x000e240000002100 */
[----:B0-----:R-:W-:Y:S01]  /*e5a0*/  LOP3.LUT R10, R5, 0x1f, RZ, 0xc0, !PT ;  /* 0x0000001f050a7812 */ /* 0x001fe200078ec0ff */
[----:B------:R-:W-:-:S03]  /*e5b0*/  IMAD.MOV.U32 R5, RZ, RZ, 0xc000 ;  /* 0x0000c000ff057424 */ /* 0x000fc600078e00ff */
[----:B------:R-:W-:Y:S01]  /*e5c0*/  ISETP.NE.AND P0, PT, R10, RZ, PT ;  /* 0x000000ff0a00720c */ /* 0x000fe20003f05270 */
[----:B------:R0:W-:-:S12]  /*e5d0*/  SYNCS.ARRIVE.TRANS64 RZ, [R4+URZ+0x32450], R5 ;  /* 0x0324500504ff79a7 */ /* 0x0001d8000800003f */
[----:B0-----:R-:W-:Y:S05]  /*e5e0*/  @!P0 BRA `(.L_x_1158) ;  /* 0x0000000000048947 */ /* 0x001fea0003800000 */
[----:B------:R-:W-:Y:S01]  /*e5f0*/  BPT.TRAP 0x1 ;  /* 0x000000040000795c */ /* 0x000fe20000300000 */
.L_x_1158:
[----:B------:R-:W-:Y:S05]  /*e600*/  BSYNC B2 ;  /* 0x0000000000027941 */ /* 0x000fea0003800000 */
.L_x_1157:
[----:B------:R-:W2:Y:S01]  /*e610*/  LDL R5, [R1+0x4] ;  /* 0x0000040001057983 */ /* 0x000ea20000100800 */
        /* <DEDUP_REMOVED lines=9> */
.L_x_1159:
        /* <DEDUP_REMOVED lines=16> */
.L_x_1160:
        /* <DEDUP_REMOVED lines=16> */
.L_x_1161:
        /* <DEDUP_REMOVED lines=16> */
.L_x_1162:
        /* <DEDUP_REMOVED lines=11> */
.L_x_1148:
[----:B------:R-:W-:Y:S05]  /*ea60*/  BSYNC B1 ;  /* 0x0000000000017941 */ /* 0x000fea0003800000 */
.L_x_1147:
[----:B------:R-:W2:Y:S01]  /*ea70*/  LDL R2, [R1+0x14] ;  /* 0x0000140001027983 */ /* 0x000ea20000100800 */
[----:B------:R-:W-:Y:S01]  /*ea80*/  VIADD R7, R7, 0x1 ;  /* 0x0000000107077836 */ /* 0x000fe20000000000 */
[----:B------:R-:W-:Y:S04]  /*ea90*/  BSSY B1, `(.L_x_1163) ;  /* 0x00000a5000017945 */ /* 0x000fe80003800000 */
[----:B------:R-:W-:-:S04]  /*eaa0*/  ISETP.NE.AND P0, PT, R7, 0x2, PT ;  /* 0x000000020700780c */ /* 0x000fc80003f05270 */
[----:B------:R-:W-:Y:S02]  /*eab0*/  SEL R9, R7, RZ, P0 ;  /* 0x000000ff07097207 */ /* 0x000fe40000000000 */
[----:B--2---:R-:W-:Y:S02]  /*eac0*/  LOP3.LUT P2, RZ, R2, 0x1, RZ, 0xc0, !PT ;  /* 0x0000000102ff7812 */ /* 0x004fe4000784c0ff */
[----:B------:R-:W-:-:S04]  /*ead0*/  SEL R2, RZ, 0x1, P0 ;  /* 0x00000001ff027807 */ /* 0x000fc80000000000 */
[----:B------:R-:W-:-:S05]  /*eae0*/  LOP3.LUT R8, R6, R2, RZ, 0x3c, !PT ;  /* 0x0000000206087212 */ /* 0x000fca00078e3cff */
[----:B------:R0:W-:Y:S04]  /*eaf0*/  STL [R1+0x18], R8 ;  /* 0x0000180801007387 */ /* 0x0001e80000100800 */
[----:B------:R0:W-:Y:S01]  /*eb00*/  STL [R1+0x8], R9 ;  /* 0x0000080901007387 */ /* 0x0001e20000100800 */
[----:B------:R-:W-:Y:S05]  /*eb10*/  @!P2 BRA `(.L_x_1164) ;  /* 0x000000080070a947 */ /* 0x000fea0003800000 */
[----:B------:R-:W-:Y:S01]  /*eb20*/  ULDC.64 UR4, c[0x0][0x418] ;  /* 0x0001060000047ab9 */ /* 0x000fe20000000a00 */
[----:B------:R-:W-:Y:S01]  /*eb30*/  VIADD R6, R0, 0xffffffff ;  /* 0xffffffff00067836 */ /* 0x000fe20000000000 */
[----:B------:R-:W-:-:S04]  /*eb40*/  ISETP.NE.U32.AND P0, PT, RZ, UR4, PT ;  /* 0x00000004ff007c0c */ /* 0x000fc8000bf05070 */
[----:B------:R-:W-:-:S13]  /*eb50*/  ISETP.NE.AND.EX P0, PT, RZ, UR5, PT, P0 ;  /* 0x00000005ff007c0c */ /* 0x000fda000bf05300 */
[----:B------:R-:W-:Y:S05]  /*eb60*/  @!P0 BRA `(.L_x_1165) ;  /* 0x0000000000508947 */ /* 0x000fea0003800000 */
[----:B------:R-:W2:Y:S01]  /*eb70*/  LDL R11, [R1+0x1c] ;  /* 0x00001c00010b7983 */ /* 0x000ea20000100800 */
[----:B------:R-:W1:Y:S01]  /*eb80*/  LDC R5, c[0x0][0x43c] ;  /* 0x00010f00ff057b82 */ /* 0x000e620000000800 */
[----:B------:R-:W-:Y:S02]  /*eb90*/  ULDC.64 UR6, c[0x0][0x428] ;  /* 0x00010a0000067ab9 */ /* 0x000fe40000000a00 */
[----:B------:R-:W4:Y:S01]  /*eba0*/  LDL R10, [R1+0xc] ;  /* 0x00000c00010a7983 */ /* 0x000f220000100800 */
        /* <DEDUP_REMOVED lines=16> */
.L_x_1165:
[----:B-1----:R-:W2:Y:S01]  /*ecb0*/  LDL R2, [R1+0x4] ;  /* 0x0000040001027983 */ /* 0x002ea20000100800 */
[----:B------:R-:W1:Y:S01]  /*ecc0*/  S2R R3, SR_TID.X ;  /* 0x0000000000037919 */ /* 0x000e620000002100 */
[----:B------:R-:W-:Y:S01]  /*ecd0*/  BSSY B2, `(.L_x_1166) ;  /* 0x0000007000027945 */ /* 0x000fe20003800000 */
[----:B-1----:R-:W-:-:S04]  /*ece0*/  LOP3.LUT R3, R3, 0x7f, RZ, 0xc0, !PT ;  /* 0x0000007f03037812 */ /* 0x002fc800078ec0ff */
[----:B------:R-:W-:Y:S01]  /*ecf0*/  ISETP.NE.AND P1, PT, R3, RZ, PT ;  /* 0x000000ff0300720c */ /* 0x000fe20003f25270 */
[----:B--2---:R-:W-:Y:S01]  /*ed00*/  IMAD R4, R9, 0x8, R2 ;  /* 0x0000000809047824 */ /* 0x004fe200078e0202 */
[----:B------:R-:W-:-:S04]  /*ed10*/  SHF.L.U32 R2, R8, 0x1f, RZ ;  /* 0x0000001f08027819 */ /* 0x000fc800000006ff */
[----:B------:R-:W1:Y:S02]  /*ed20*/  SYNCS.PHASECHK.TRANS64.TRYWAIT P0, [R4+URZ+0x32440], R2 ;  /* 0x03244002040075a7 */ /* 0x000e64000800017f */
[----:B-1----:R-:W-:Y:S05]  /*ed30*/  @!P0 BRA `(.L_x_1167) ;  /* 0x0000003400688947 */ /* 0x002fea0003800000 */
.L_x_1258:
[----:B------:R-:W-:Y:S05]  /*ed40*/  BSYNC B2 ;  /* 0x0000000000027941 */ /* 0x000fea0003800000 */
.L_x_1166:
        /* <DEDUP_REMOVED lines=9> */
.L_x_1169:
[----:B------:R-:W-:Y:S05]  /*ede0*/  BSYNC B2 ;  /* 0x0000000000027941 */ /* 0x000fea0003800000 */
.L_x_1168:
[----:B0-----:R-:W2:Y:S04]  /*edf0*/  LDL R8, [R1+0x4] ;  /* 0x0000040001087983 */ /* 0x001ea80000100800 */
        /* <DEDUP_REMOVED lines=13> */
.L_x_1170:
        /* <DEDUP_REMOVED lines=14> */
.L_x_1259:
[----:B------:R-:W-:Y:S05]  /*efb0*/  BSYNC B2 ;  /* 0x0000000000027941 */ /* 0x000fea0003800000 */
.L_x_1171:
        /* <DEDUP_REMOVED lines=11> */
.L_x_1174:
[----:B------:R-:W-:Y:S05]  /*f070*/  BSYNC B2 ;  /* 0x0000000000027941 */ /* 0x000fea0003800000 */
.L_x_1173:
[----:B------:R-:W2:Y:S04]  /*f080*/  LDL R8, [R1+0x4] ;  /* 0x0000040001087983 */ /* 0x000ea80000100800 */
        /* <DEDUP_REMOVED lines=10> */
.L_x_1175:
        /* <DEDUP_REMOVED lines=16> */
.L_x_1176:
        /* <DEDUP_REMOVED lines=16> */
.L_x_1177:
        /* <DEDUP_REMOVED lines=16> */
.L_x_1178:
        /* <DEDUP_REMOVED lines=11> */
.L_x_1164:
[----:B------:R-:W-:Y:S05]  /*f4e0*/  BSYNC B1 ;  /* 0x0000000000017941 */ /* 0x000fea0003800000 */
.L_x_1163:
[C---:B------:R-:W-:Y:S01]  /*f4f0*/  ISETP.GT.AND P0, PT, R0.reuse, 0x1, PT ;  /* 0x000000010000780c */ /* 0x040fe20003f04270 */
[----:B------:R-:W-:-:S12]  /*f500*/  VIADD R0, R0, 0xfffffffe ;  /* 0xfffffffe00007836 */ /* 0x000fd80000000000 */
[----:B------:R-:W-:Y:S05]  /*f510*/  @P0 BRA `(.L_x_1179) ;  /* 0xffffffe800b80947 */ /* 0x000fea000383ffff */
.L_x_1128:
[----:B------:R-:W-:Y:S05]  /*f520*/  BSYNC B0 ;  /* 0x0000000000007941 */ /* 0x000fea0003800000 */
.L_x_1127:
[----:B------:R-:W4:Y:S04]  /*f530*/  LDL.LU R4, [R1+0x8] ;  /* 0x0000080001047983 */ /* 0x000f280000300800 */
[----:B------:R-:W2:Y:S01]  /*f540*/  LDL.LU R3, [R1+0x18] ;  /* 0x0000180001037983 */ /* 0x000ea20000300800 */
[----:B------:R-:W1:Y:S01]  /*f550*/  S2R R2, SR_TID.X ;  /* 0x0000000000027919 */ /* 0x000e620000002100 */
[----:B------:R-:W-:Y:S01]  /*f560*/  BSSY B0, `(.L_x_1180) ;  /* 0x0000015000007945 */ /* 0x000fe20003800000 */
[----:B-1----:R-:W-:-:S04]  /*f570*/  LOP3.LUT R2, R2, 0x7f, RZ, 0xc0, !PT ;  /* 0x0000007f02027812 */ /* 0x002fc800078ec0ff */
[----:B------:R-:W-:Y:S01]  /*f580*/  ISETP.NE.AND P1, PT, R2, RZ, PT ;  /* 0x000000ff0200720c */ /* 0x000fe20003f25270 */
[----:B----4-:R-:W-:-:S05]  /*f590*/  VIADD R0, R4, 0x1 ;  /* 0x0000000104007836 */ /* 0x010fca0000000000 */
[----:B------:R-:W-:-:S04]  /*f5a0*/  ISETP.NE.AND P0, PT, R0, 0x2, PT ;  /* 0x000000020000780c */ /* 0x000fc80003f05270 */
[----:B------:R-:W-:-:S04]  /*f5b0*/  SEL R2, RZ, 0x1, P0 ;  /* 0x00000001ff027807 */ /* 0x000fc80000000000 */
[----:B--2---:R-:W-:-:S05]  /*f5c0*/  LOP3.LUT R3, R3, R2, RZ, 0x3c, !PT ;  /* 0x0000000203037212 */ /* 0x004fca00078e3cff */
[----:B------:R1:W-:Y:S01]  /*f5d0*/  STL [R1+0x18], R3 ;  /* 0x0000180301007387 */ /* 0x0003e20000100800 */
[----:B------:R-:W-:Y:S05]  /*f5e0*/  @P1 BRA `(.L_x_1181) ;  /* 0x0000000000301947 */ /* 0x000fea0003800000 */
[----:B-1----:R-:W1:Y:S01]  /*f5f0*/  S2R R3, SR_LANEID ;  /* 0x0000000000037919 */ /* 0x002e620000000000 */
[----:B------:R-:W-:Y:S01]  /*f600*/  VOTEU.ANY UR4, UPT, PT ;  /* 0x0000000000047886 */ /* 0x000fe200038e0100 */
[----:B------:R-:W2:Y:S01]  /*f610*/  LDC.64 R4, c[0x0][0xd60] ;  /* 0x00035800ff047b82 */ /* 0x000ea20000000a00 */
[----:B------:R-:W1:Y:S02]  /*f620*/  FLO.U32 R2, UR4 ;  /* 0x0000000400027d00 */ /* 0x000e6400080e0000 */
[----:B-1----:R-:W-:-:S06]  /*f630*/  ISETP.EQ.U32.AND P1, PT, R2, R3, PT ;  /* 0x000000030200720c */ /* 0x002fcc0003f22070 */
[----:B------:R-:W2:Y:S07]  /*f640*/  POPC R3, UR4 ;  /* 0x0000000400037d09 */ /* 0x000eae0008000000 */
[----:B--2---:R-:W2:Y:S01]  /*f650*/  @P1 ATOMG.E.ADD.STRONG.GPU PT, R3, desc[UR38][R4.64], R3 ;  /* 0x00000003040319a8 */ /* 0x004ea200081ee1e6 */
[----:B------:R-:W1:Y:S02]  /*f660*/  S2R R6, SR_LTMASK ;  /* 0x0000000000067919 */ /* 0x000e640000003900 */
[----:B-1----:R-:W-:-:S04]  /*f670*/  LOP3.LUT R6, R6, UR4, RZ, 0xc0, !PT ;  /* 0x0000000406067c12 */ /* 0x002fc8000f8ec0ff */
[----:B0----5:R-:W0:Y:S01]  /*f680*/  POPC R7, R6 ;  /* 0x0000000600077309 */ /* 0x021e220000000000 */
[----:B--2---:R-:W0:Y:S02]  /*f690*/  SHFL.IDX PT, R2, R3, R2, 0x1f ;  /* 0x00001f0203027589 */ /* 0x004e2400000e0000 */
[----:B0-----:R-:W-:-:S07]  /*f6a0*/  IADD3 R16, R2, UR40, R7 ;  /* 0x0000002802107c10 */ /* 0x001fce000fffe007 */
.L_x_1181:
[----:B------:R-:W-:Y:S05]  /*f6b0*/  BSYNC B0 ;  /* 0x0000000000007941 */ /* 0x000fea0003800000 */
.L_x_1180:
[----:B------:R-:W-:-:S05]  /*f6c0*/  SEL R0, R0, RZ, P0 ;  /* 0x000000ff00007207 */ /* 0x000fca0000000000 */
[----:B------:R2:W-:Y:S02]  /*f6d0*/  STL [R1+0x8], R0 ;  /* 0x0000080001007387 */ /* 0x0005e40000100800 */
.L_x_1093:
[----:B------:R-:W-:Y:S05]  /*f6e0*/  BSYNC B7 ;  /* 0x0000000000077941 */ /* 0x000fea0003800000 */
.L_x_1091:
[----:B--23--:R-:W2:Y:S02]  /*f6f0*/  LDL R0, [R1+0x14] ;  /* 0x0000140001007983 */ /* 0x00cea40000100800 */
[----:B--2---:R-:W-:-:S13]  /*f700*/  LOP3.LUT P0, RZ, R0, 0x40, RZ, 0xc0, !PT ;  /* 0x0000004000ff7812 */ /* 0x004fda000780c0ff */
[----:B------:R-:W-:Y:S05]  /*f710*/  @!P0 BRA `(.L_x_1182) ;  /* 0x0000000000288947 */ /* 0x000fea0003800000 */
[----:B------:R-:W-:Y:S05]  /*f720*/  WARPSYNC.ALL ;  /* 0x0000000000007948 */ /* 0x000fea0003800000 */
[----:B------:R-:W2:Y:S08]  /*f730*/  S2UR UR5, SR_CgaCtaId ;  /* 0x00000000000579c3 */ /* 0x000eb00000008800 */
[----:B------:R-:W-:Y:S06]  /*f740*/  BAR.SYNC.DEFER_BLOCKING 0x5, 0x180 ;  /* 0x0146000000007b1d */ /* 0x000fec0000010000 */
[----:B------:R-:W-:-:S02]  /*f750*/  UMOV UR4, 0x400 ;  /* 0x0000040000047882 */ /* 0x000fc40000000000 */
[----:B--2---:R-:W-:-:S06]  /*f760*/  ULEA UR4, UR5, UR4, 0x18 ;  /* 0x0000000405047291 */ /* 0x004fcc000f8ec03f */
[----:B------:R-:W-:-:S05]  /*f770*/  IMAD.U32 R0, RZ, RZ, UR4 ;  /* 0x00000004ff007e24 */ /* 0x000fca000f8e00ff */
[----:B------:R2:W3:Y:S04]  /*f780*/  LDS.128 R16, [R0+0x324d0] ;  /* 0x0324d00000107984 */ /* 0x0004e80000000c00 */
[----:B------:R2:W-:Y:S01]  /*f790*/  STL [R1+0x4], R0 ;  /* 0x0000040001007387 */ /* 0x0005e20000100800 */
[----:B------:R-:W-:Y:S06]  /*f7a0*/  BAR.ARV 0x4, 0x180 ;  /* 0x0106000000007b1d */ /* 0x000fec0000002000 */
[----:B------:R-:W-:Y:S05]  /*f7b0*/  BRA `(.L_x_1183) ;  /* 0x0000000800487947 */ /* 0x000fea0003800000 */
.L_x_1182:
[----:B------:R-:W0:Y:S01]  /*f7c0*/  S2R R0, SR_TID.X ;  /* 0x0000000000007919 */ /* 0x000e220000002100 */
[----:B------:R-:W-:Y:S01]  /*f7d0*/  UMOV UR4, 0xffffffff ;  /* 0xffffffff00047882 */ /* 0x000fe20000000000 */
[----:B0----5:R-:W-:-:S04]  /*f7e0*/  LOP3.LUT R7, R0, 0x1f, RZ, 0xc0, !PT ;  /* 0x0000001f00077812 */ /* 0x021fc800078ec0ff */
[----:B------:R-:W-:Y:S01]  /*f7f0*/  ISETP.NE.AND P0, PT, R7, 0x1f, PT ;  /* 0x0000001f0700780c */ /* 0x000fe20003f05270 */
[----:B------:R-:W-:-:S12]  /*f800*/  BRA.DIV UR4, `(.L_x_1184) ;  /* 0x0000002a04dc7947 */ /* 0x000fd8000b800000 */
[----:B------:R-:W-:Y:S01]  /*f810*/  IMAD.IADD R0, R19, 0x1, R7 ;  /* 0x0000000113007824 */ /* 0x000fe200078e0207 */
[----:B------:R-:W-:-:S04]  /*f820*/  ULDC UR4, c[0x0][0xd3c] ;  /* 0x00034f0000047ab9 */ /* 0x000fc80000000800 */
[----:B------:R-:W-:-:S13]  /*f830*/  ISETP.GE.OR P1, PT, R0, UR4, !P0 ;  /* 0x0000000400007c0c */ /* 0x000fda000c726670 */
[----:B-1----:R-:W0:Y:S02]  /*f840*/  @!P1 LDC.64 R2, c[0x0][0xd80] ;  /* 0x00036000ff029b82 */ /* 0x002e240000000a00 */
[----:B0-----:R-:W-:-:S06]  /*f850*/  @!P1 IMAD.WIDE R2, R0, 0x4, R2 ;  /* 0x0000000400029825 */ /* 0x001fcc00078e0202 */
[----:B------:R0:W2:Y:S01]  /*f860*/  @!P1 LDG.E R3, desc[UR38][R2.64] ;  /* 0x0000002602039981 */ /* 0x0000a2000c1e1900 */
[C---:B------:R-:W-:Y:S02]  /*f870*/  ISETP.GE.U32.AND P2, PT, R7.reuse, 0x2, PT ;  /* 0x000000020700780c */ /* 0x040fe40003f46070 */
[C---:B------:R-:W-:Y:S01]  /*f880*/  ISETP.GE.U32.AND P3, PT, R7.reuse, 0x4, PT ;  /* 0x000000040700780c */ /* 0x040fe20003f66070 */
[----:B------:R-:W-:Y:S01]  /*f890*/  SHFL.IDX PT, R0, R16, RZ, 0x1f ;  /* 0x00001fff10007589 */ /* 0x000fe200000e0000 */
[C---:B------:R-:W-:Y:S02]  /*f8a0*/  ISETP.GE.U32.AND P4, PT, R7.reuse, 0x8, PT ;  /* 0x000000080700780c */ /* 0x040fe40003f86070 */
[C---:B------:R-:W-:Y:S01]  /*f8b0*/  ISETP.GE.U32.AND P5, PT, R7.reuse, 0x10, PT ;  /* 0x000000100700780c */ /* 0x040fe20003fa6070 */
[----:B------:R-:W-:Y:S01]  /*f8c0*/  SHFL.IDX PT, R4, R16, 0x1, 0x1f ;  /* 0x00201f0010047f89 */ /* 0x000fe200000e0000 */
        /* <DEDUP_REMOVED lines=18> */
[----:B------:R0:W1:Y:S02]  /*f9f0*/  SHFL.IDX PT, R6, R3, 0x1f, 0x1f ;  /* 0x03e01f0003067f89 */ /* 0x00006400000e0000 */
.L_x_1269:
[----:B------:R-:W-:Y:S02]  /*fa00*/  ULDC UR4, c[0x0][0xd38] ;  /* 0x00034e0000047ab9 */ /* 0x000fe40000000800 */
[----:B------:R-:W-:-:S04]  /*fa10*/  IMAD.U32 R16, RZ, RZ, UR4 ;  /* 0x00000004ff107e24 */ /* 0x000fc8000f8e00ff */
[----:B-1----:R-:W-:-:S04]  /*fa20*/  IMAD R6, R6, R16, RZ ;  /* 0x0000001006067224 */ /* 0x002fc800078e02ff */
[----:B------:R-:W-:-:S05]  /*fa30*/  IMAD.IADD R4, R4, 0x1, R6 ;  /* 0x0000000104047824 */ /* 0x000fca00078e0206 */
[----:B------:R-:W-:-:S13]  /*fa40*/  ISETP.GT.AND P6, PT, R4, R0, PT ;  /* 0x000000000400720c */ /* 0x000fda0003fc4270 */
[----:B------:R-:W-:Y:S05]  /*fa50*/  @P6 BRA `(.L_x_1185) ;  /* 0x00000000009c6947 */ /* 0x000fea0003800000 */
.L_x_1190:
[----:B------:R-:W1:Y:S01]  /*fa60*/  LDC R2, c[0x0][0xd3c] ;  /* 0x00034f00ff027b82 */ /* 0x000e620000000800 */
[----:B------:R-:W-:-:S05]  /*fa70*/  VIADD R19, R19, 0x1f ;  /* 0x0000001f13137836 */ /* 0x000fca0000000000 */
[----:B-1----:R-:W-:-:S13]  /*fa80*/  ISETP.GE.AND P6, PT, R19, R2, PT ;  /* 0x000000021300720c */ /* 0x002fda0003fc6270 */
[----:B------:R-:W-:Y:S05]  /*fa90*/  @P6 BRA `(.L_x_1186) ;  /* 0x0000000400446947 */ /* 0x000fea0003800000 */
[----:B0-----:R-:W0:Y:S01]  /*faa0*/  S2R R3, SR_TID.X ;  /* 0x0000000000037919 */ /* 0x001e220000002100 */
        /* <DEDUP_REMOVED lines=9> */
.L_x_1188:
[----:B------:R-:W-:Y:S05]  /*fb40*/  BSYNC B0 ;  /* 0x0000000000007941 */ /* 0x000fea0003800000 */
.L_x_1187:
[----:B------:R-:W-:-:S03]  /*fb50*/  UMOV UR4, 0xffffffff ;  /* 0xffffffff00047882 */ /* 0x000fc60000000000 */
[----:B------:R-:W-:Y:S05]  /*fb60*/  BRA.DIV UR4, `(.L_x_1189) ;  /* 0x0000002e04407947 */ /* 0x000fea000b800000 */
        /* <DEDUP_REMOVED lines=16> */
.L_x_1277:
[----:B------:R-:W-:Y:S02]  /*fc70*/  ULDC UR4, c[0x0][0xd38] ;  /* 0x00034e0000047ab9 */ /* 0x000fe40000000800 */
[----:B------:R-:W-:-:S04]  /*fc80*/  IMAD.U32 R16, RZ, RZ, UR4 ;  /* 0x00000004ff107e24 */ /* 0x000fc8000f8e00ff */
[----:B-1----:R-:W-:-:S04]  /*fc90*/  IMAD R6, R6, R16, RZ ;  /* 0x0000001006067224 */ /* 0x002fc800078e02ff */
[----:B------:R-:W-:-:S05]  /*fca0*/  IMAD.IADD R4, R6, 0x1, R4 ;  /* 0x0000000106047824 */ /* 0x000fca00078e0204 */
[----:B------:R-:W-:-:S13]  /*fcb0*/  ISETP.GT.AND P6, PT, R4, R0, PT ;  /* 0x000000000400720c */ /* 0x000fda0003fc4270 */
[----:B------:R-:W-:Y:S05]  /*fcc0*/  @!P6 BRA `(.L_x_1190) ;  /* 0xfffffffc0064e947 */ /* 0x000fea000383ffff */
.L_x_1185:
        /* <DEDUP_REMOVED lines=8> */
.L_x_1281:
[----:B------:R-:W-:Y:S01]  /*fd50*/  ISETP.NE.AND P0, PT, R5, RZ, PT ;  /* 0x000000ff0500720c */ /* 0x000fe20003f05270 */
[----:B-1----:R-:W-:-:S12]  /*fd60*/  IMAD.MOV.U32 R2, RZ, RZ, RZ ;  /* 0x000000ffff027224 */ /* 0x002fd800078e00ff */
[----:B------:R-:W-:Y:S05]  /*fd70*/  @!P0 BRA `(.L_x_1192) ;  /* 0x0000000000108947 */ /* 0x000fea0003800000 */
[----:B------:R-:W-:Y:S01]  /*fd80*/  UMOV UR4, 0xffffffff ;  /* 0xffffffff00047882 */ /* 0x000fe20000000000 */
[----:B------:R-:W-:Y:S02]  /*fd90*/  VIADD R12, R4, 0xffffffff ;  /* 0xffffffff040c7836 */ /* 0x000fe40000000000 */
[----:B------:R-:W-:Y:S05]  /*fda0*/  BRA.DIV UR4, `(.L_x_1193) ;  /* 0x0000002e04d07947 */ /* 0x000fea000b800000 */
[----:B------:R1:W3:Y:S02]  /*fdb0*/  SHFL.IDX PT, R2, R3, R12, 0x1f ;  /* 0x00001f0c03027589 */ /* 0x0002e400000e0000 */
.L_x_1192:
        /* <DEDUP_REMOVED lines=31> */
.L_x_1186:
[----:B------:R-:W-:Y:S01]  /*ffb0*/  UMOV UR4, URZ ;  /* 0x0000003f00047c82 */ /* 0x000fe20008000000 */
[----:B------:R-:W-:Y:S01]  /*ffc0*/  UMOV UR5, URZ ;  /* 0x0000003f00057c82 */ /* 0x000fe20008000000 */
[----:B------:R-:W-:Y:S01]  /*ffd0*/  ULDC UR6, c[0x0][0xd3c] ;  /* 0x00034f0000067ab9 */ /* 0x000fe20000000800 */
[----:B------:R-:W-:Y:S02]  /*ffe0*/  IMAD.MOV.U32 R16, RZ, RZ, R0 ;  /* 0x000000ffff107224 */ /* 0x000fe400078e0000 */
[----:B------:R-:W-:Y:S02]  /*fff0*/  IMAD.U32 R17, RZ, RZ, UR4 ;  /* 0x00000004ff117e24 */ /* 0x000fe4000f8e00ff */
[----:B------:R-:W-:Y:S02]  /*10000*/  IMAD.U32 R18, RZ, RZ, UR5 ;  /* 0x00000005ff127e24 */ /* 0x000fe4000f8e00ff */
[----:B------:R-:W-:-:S07]  /*10010*/  IMAD.U32 R19, RZ, RZ, UR6 ;  /* 0x00000006ff137e24 */ /* 0x000fce000f8e00ff */
.L_x_1194:
[----:B0-----:R0:W2:Y:S01]  /*10020*/  LDL R3, [R1+0x4] ;  /* 0x0000040001037983 */ /* 0x0010a20000100800 */
        /* <DEDUP_REMOVED lines=11> */
.L_x_1183:
[----:B------:R-:W-:Y:S02]  /*100e0*/  ULDC UR4, c[0x0][0xd3c] ;  /* 0x00034f0000047ab9 */ /* 0x000fe40000000800 */
[----:B---3--:R-:W-:-:S13]  /*100f0*/  ISETP.GE.AND P0, PT, R19, UR4, PT ;  /* 0x0000000413007c0c */ /* 0x008fda000bf06270 */
[----:B------:R-:W-:Y:S05]  /*10100*/  @!P0 BRA `(.L_x_1195) ;  /* 0xffffffa000b88947 */ /* 0x000fea000383ffff */
[----:B------:R-:W-:Y:S05]  /*10110*/  BSYNC B8 ;  /* 0x0000000000087941 */ /* 0x000fea0003800000 */
.L_x_1087:
[----:B--2---:R-:W2:Y:S01]  /*10120*/  LDL.LU R0, [R1+0x6c] ;  /* 0x00006c0001007983 */ /* 0x004ea20000300800 */
[----:B------:R-:W-:Y:S01]  /*10130*/  BSSY B0, `(.L_x_1196) ;  /* 0x000000b000007945 */ /* 0x000fe20003800000 */
[----:B------:R-:W3:Y:S01]  /*10140*/  S2R R5, SR_CgaCtaId ;  /* 0x0000000000057919 */ /* 0x000ee20000008800 */
[----:B--2---:R-:W-:-:S05]  /*10150*/  VIADD R0, R0, 0x1 ;  /* 0x0000000100007836 */ /* 0x004fca0000000000 */
[----:B------:R-:W-:-:S04]  /*10160*/  LEA.HI R2, R0, R0, RZ, 0x1 ;  /* 0x0000000000027211 */ /* 0x000fc800078f08ff */
[----:B01----:R-:W-:-:S05]  /*10170*/  LOP3.LUT R3, R2, 0xfffffffe, RZ, 0xc0, !PT ;  /* 0xfffffffe02037812 */ /* 0x003fca00078ec0ff */
[----:B------:R-:W-:Y:S01]  /*10180*/  IMAD.IADD R3, R0, 0x1, -R3 ;  /* 0x0000000100037824 */ /* 0x000fe200078e0a03 */
[----:B------:R-:W-:-:S04]  /*10190*/  MOV R0, 0x400 ;  /* 0x0000040000007802 */ /* 0x000fc80000000f00 */
[----:B---3--:R-:W-:Y:S02]  /*101a0*/  LEA R0, R5, R0, 0x18 ;  /* 0x0000000005007211 */ /* 0x008fe400078ec0ff */
[----:B------:R-:W-:-:S04]  /*101b0*/  SHF.L.U32 R3, R3, 0x1f, RZ ;  /* 0x0000001f03037819 */ /* 0x000fc800000006ff */
[----:B------:R-:W0:Y:S02]  /*101c0*/  SYNCS.PHASECHK.TRANS64.TRYWAIT P0, [R0+URZ+0x32420], R3 ;  /* 0x03242003000075a7 */ /* 0x000e24000800017f */
[----:B0-----:R-:W-:Y:S05]  /*101d0*/  @!P0 BRA `(.L_x_1197) ;  /* 0x0000002800ec8947 */ /* 0x001fea0003800000 */
.L_x_1284:
[----:B------:R-:W-:Y:S05]  /*101e0*/  BSYNC B0 ;  /* 0x0000000000007941 */ /* 0x000fea0003800000 */
.L_x_1196:
[----:B------:R-:W-:-:S03]  /*101f0*/  UMOV UR4, 0xffffffff ;  /* 0xffffffff00047882 */ /* 0x000fc60000000000 */
[----:B------:R-:W-:Y:S05]  /*10200*/  BRA.DIV UR4, `(.L_x_1198) ;  /* 0x0000002a04f47947 */ /* 0x000fea000b800000 */
[----:B------:R-:W1:Y:S02]  /*10210*/  S2R R2, SR_TID.X ;  /* 0x0000000000027919 */ /* 0x000e640000002100 */
[----:B-1----:R-:W-:-:S04]  /*10220*/  SHF.R.U32.HI R2, RZ, 0x5, R2 ;  /* 0x00000005ff027819 */ /* 0x002fc80000011602 */
[----:B------:R-:W-:-:S05]  /*10230*/  LOP3.LUT R2, R2, 0x3, RZ, 0xc0, !PT ;  /* 0x0000000302027812 */ /* 0x000fca00078ec0ff */
[----:B------:R1:W2:Y:S02]  /*10240*/  SHFL.IDX PT, R14, R2, RZ, 0x1f ;  /* 0x00001fff020e7589 */ /* 0x0002a400000e0000 */
.L_x_1287:
[----:B--2---:R-:W-:Y:S01]  /*10250*/  ISETP.NE.AND P0, PT, R14, RZ, PT ;  /* 0x000000ff0e00720c */ /* 0x004fe20003f05270 */
[----:B------:R-:W-:-:S12]  /*10260*/  BSSY B0, `(.L_x_1199) ;  /* 0x0000029000007945 */ /* 0x000fd80003800000 */
[----:B------:R-:W-:Y:S05]  /*10270*/  @P0 BRA `(.L_x_1200) ;  /* 0x00000000009c0947 */ /* 0x000fea0003800000 */
[----:B------:R-:W-:-:S03]  /*10280*/  UMOV UR4, 0xffffffff ;  /* 0xffffffff00047882 */ /* 0x000fc60000000000 */
[----:B------:R-:W-:Y:S05]  /*10290*/  BRA.DIV UR4, `(.L_x_1201) ;  /* 0x0000002e04047947 */ /* 0x000fea000b800000 */
[----:B------:R-:W-:-:S13]  /*102a0*/  ELECT P6, URZ, PT ;  /* 0x00000000003f782f */ /* 0x000fda00038c0000 */
.L_x_1290:
[----:B------:R-:W-:Y:S05]  /*102b0*/  @!P6 BRA `(.L_x_1200) ;  /* 0x00000000008ce947 */ /* 0x000fea0003800000 */
[----:B-1----:R-:W2:Y:S02]  /*102c0*/  LDL R2, [R1+0x74] ;  /* 0x0000740001027983 */ /* 0x002ea40000100800 */
[----:B--2---:R-:W-:-:S13]  /*102d0*/  R2UR UR4, R2 ;  /* 0x00000000020472ca */ /* 0x004fda00000e0000 */
[----:B------:R-:W-:-:S06]  /*102e0*/  ULOP3.LUT UR4, UR4, 0x2, URZ, 0xfc, !UPT ;  /* 0x0000000204047892 */ /* 0x000fcc000f8efc3f */
[----:B------:R-:W-:-:S05]  /*102f0*/  IMAD.U32 R2, RZ, RZ, UR4 ;  /* 0x00000004ff027e24 */ /* 0x000fca000f8e00ff */
[----:B------:R-:W-:-:S13]  /*10300*/  ISETP.NE.AND P2, PT, R2, 0x3, PT ;  /* 0x000000030200780c */ /* 0x000fda0003f45270 */
[----:B------:R-:W-:Y:S05]  /*10310*/  @!P2 BRA `(.L_x_1202) ;  /* 0x000000000004a947 */ /* 0x000fea0003800000 */
[----:B------:R-:W-:Y:S01]  /*10320*/  BPT.TRAP 0x1 ;  /* 0x000000040000795c */ /* 0x000fe20000300000 */
.L_x_1202:
[----:B0-----:R-:W2:Y:S04]  /*10330*/  LDL R3, [R1+0x8] ;  /* 0x0000080001037983 */ /* 0x001ea80000100800 */
[----:B-----5:R-:W3:Y:S01]  /*10340*/  LDL.LU R7, [R1+0x18] ;  /* 0x0000180001077983 */ /* 0x020ee20000300800 */
        /* <DEDUP_REMOVED lines=12> */
.L_x_1291:
[----:B------:R-:W1:Y:S02]  /*10410*/  SYNCS.PHASECHK.TRANS64.TRYWAIT P0, [R7+URZ], R2 ;  /* 0x00000002070075a7 */ /* 0x000e64000800017f */
[----:B-1----:R-:W-:Y:S05]  /*10420*/  @!P0 BRA `(.L_x_1204) ;  /* 0x0000002800d48947 */ /* 0x002fea0003800000 */
.L_x_1292:
[----:B------:R-:W-:Y:S05]  /*10430*/  @!P2 BRA `(.L_x_1205) ;  /* 0x000000000004a947 */ /* 0x000fea0003800000 */
[----:B------:R-:W-:Y:S01]  /*10440*/  BPT.TRAP 0x1 ;  /* 0x000000040000795c */ /* 0x000fe20000300000 */
.L_x_1205:
[----:B------:R-:W2:Y:S01]  /*10450*/  LDL.LU R4, [R1+0x8] ;  /* 0x0000080001047983 */ /* 0x000ea20000300800 */
[----:B------:R-:W-:-:S04]  /*10460*/  VIADD R0, R0, 0x32460 ;  /* 0x0003246000007836 */ /* 0x000fc80000000000 */
[----:B--2---:R-:W-:-:S04]  /*10470*/  IMAD R4, R4, 0x8, R0 ;  /* 0x0000000804047824 */ /* 0x004fc800078e0200 */
[----:B------:R-:W2:Y:S02]  /*10480*/  SYNCS.PHASECHK.TRANS64.TRYWAIT P0, [R4+URZ], R5 ;  /* 0x00000005040075a7 */ /* 0x000ea4000800017f */
[----:B--2---:R-:W-:Y:S05]  /*10490*/  @!P0 BRA `(.L_x_1206) ;  /* 0x0000002800cc8947 */ /* 0x004fea0003800000 */
.L_x_1293:
[----:B------:R-:W-:-:S07]  /*104a0*/  IMAD R3, R3, 0x8, R0 ;  /* 0x0000000803037824 */ /* 0x000fce00078e0200 */
.L_x_1207:
[----:B---3--:R3:W4:Y:S02]  /*104b0*/  SYNCS.PHASECHK.TRANS64.TRYWAIT P0, [R3+URZ], R2 ;  /* 0x00000002030075a7 */ /* 0x008724000800017f */
[----:B----4-:R-:W-:Y:S05]  /*104c0*/  @!P0 NANOSLEEP.SYNCS 0x989680 ;  /* 0x009896800000895d */ /* 0x010fea0003900000 */
[----:B------:R-:W4:Y:S02]  /*104d0*/  @!P0 SYNCS.PHASECHK.TRANS64 P0, [R3+URZ], R2 ;  /* 0x00000002030085a7 */ /* 0x000f24000800007f */
[----:B----4-:R-:W-:Y:S05]  /*104e0*/  @!P0 BRA `(.L_x_1207) ;  /* 0xfffffffc00f08947 */ /* 0x010fea000383ffff */
.L_x_1200:
[----:B------:R-:W-:Y:S05]  /*104f0*/  BSYNC B0 ;  /* 0x0000000000007941 */ /* 0x000fea0003800000 */
.L_x_1199:
[----:B------:R-:W-:Y:S05]  /*10500*/  EXIT ;  /* 0x000000000000794d */ /* 0x000fea0003800000 */
.L_x_1038:
[----:B0-----:R0:W1:Y:S02]  /*10510*/  SYNCS.PHASECHK.TRANS64.TRYWAIT P0, [R5+URZ+0x32400], R0 ;  /* 0x03240000050075a7 */ /* 0x001064000800017f */
[----:B-1----:R-:W-:Y:S05]  /*10520*/  @!P0 NANOSLEEP.SYNCS 0x989680 ;  /* 0x009896800000895d */ /* 0x002fea0003900000 */
[----:B------:R-:W1:Y:S02]  /*10530*/  @!P0 SYNCS.PHASECHK.TRANS64 P0, [R5+URZ+0x32400], R0 ;  /* 0x03240000050085a7 */ /* 0x000e64000800007f */
[----:B-1----:R-:W-:Y:S05]  /*10540*/  @!P0 BRA `(.L_x_1038) ;  /* 0xfffffffc00f08947 */ /* 0x002fea000383ffff */
[----:B------:R-:W-:Y:S05]  /*10550*/  BRA `(.L_x_1208) ;  /* 0xffffff1000e87947 */ /* 0x000fea000383ffff */
.L_x_1042:
[----:B--2---:R2:W3:Y:S02]  /*10560*/  SYNCS.PHASECHK.TRANS64.TRYWAIT P1, [R3+URZ+0x32430], R4 ;  /* 0x03243004030075a7 */ /* 0x0044e4000802017f */
[----:B---3--:R-:W-:Y:S05]  /*10570*/  @!P1 NANOSLEEP.SYNCS 0x989680 ;  /* 0x009896800000995d */ /* 0x008fea0003900000 */
[----:B------:R-:W3:Y:S02]  /*10580*/  @!P1 SYNCS.PHASECHK.TRANS64 P1, [R3+URZ+0x32430], R4 ;  /* 0x03243004030095a7 */ /* 0x000ee4000802007f */
[----:B---3--:R-:W-:Y:S05]  /*10590*/  @!P1 BRA `(.L_x_1042) ;  /* 0xfffffffc00f09947 */ /* 0x008fea000383ffff */
[----:B------:R-:W-:Y:S05]  /*105a0*/  BRA `(.L_x_1041) ;  /* 0xffffff14001c7947 */ /* 0x000fea000383ffff */
.L_x_1043:
[----:B---3--:R3:W4:Y:S02]  /*105b0*/  SYNCS.PHASECHK.TRANS64.TRYWAIT P1, [R5+URZ+0x32410], R0 ;  /* 0x03241000050075a7 */ /* 0x008724000802017f */
[----:B----4-:R-:W-:Y:S05]  /*105c0*/  @!P1 NANOSLEEP.SYNCS 0x989680 ;  /* 0x009896800000995d */ /* 0x010fea0003900000 */
[----:B------:R-:W4:Y:S02]  /*105d0*/  @!P1 SYNCS.PHASECHK.TRANS64 P1, [R5+URZ+0x32410], R0 ;  /* 0x03241000050095a7 */ /* 0x000f24000802007f */
[----:B----4-:R-:W-:Y:S05]  /*105e0*/  @!P1 BRA `(.L_x_1043) ;  /* 0xfffffffc00f09947 */ /* 0x010fea000383ffff */
[----:B------:R-:W-:Y:S05]  /*105f0*/  BRA `(.L_x_1209) ;  /* 0xffffff1400e47947 */ /* 0x000fea000383ffff */
.L_x_1047:
[----:B------:R0:W0:Y:S02]  /*10600*/  SYNCS.PHASECHK.TRANS64.TRYWAIT P1, [R3+URZ+0x32450], R4 ;  /* 0x03245004030075a7 */ /* 0x000024000802017f */
[----:B0-----:R-:W-:Y:S05]  /*10610*/  @!P1 NANOSLEEP.SYNCS 0x989680 ;  /* 0x009896800000995d */ /* 0x001fea0003900000 */
[----:B------:R-:W0:Y:S02]  /*10620*/  @!P1 SYNCS.PHASECHK.TRANS64 P1, [R3+URZ+0x32450], R4 ;  /* 0x03245004030095a7 */ /* 0x000e24000802007f */
[----:B0-----:R-:W-:Y:S05]  /*10630*/  @!P1 BRA `(.L_x_1047) ;  /* 0xfffffffc00f09947 */ /* 0x001fea000383ffff */
[----:B------:R-:W-:Y:S05]  /*10640*/  BRA `(.L_x_1046) ;  /* 0xffffff1400f07947 */ /* 0x000fea000383ffff */
.L_x_1052:
[----:B-1----:R-:W-:-:S04]  /*10650*/  IMAD.U32 R153, RZ, RZ, UR4 ;  /* 0x00000004ff997e24 */ /* 0x002fc8000f8e00ff */
[----:B------:R1:W2:Y:S03]  /*10660*/  SYNCS.PHASECHK.TRANS64.TRYWAIT P3, [R153+URZ+0x32430], R0 ;  /* 0x03243000990075a7 */ /* 0x0002a6000806017f */
[----:B--2---:R-:W-:Y:S05]  /*10670*/  @!P3 NANOSLEEP.SYNCS 0x989680 ;  /* 0x009896800000b95d */ /* 0x004fea0003900000 */
[----:B------:R-:W2:Y:S02]  /*10680*/  @!P3 SYNCS.PHASECHK.TRANS64 P3, [R153+URZ+0x32430], R0 ;  /* 0x032430009900b5a7 */ /* 0x000ea4000806007f */
[----:B--2---:R-:W-:Y:S05]  /*10690*/  @!P3 BRA `(.L_x_1052) ;  /* 0xfffffffc00ecb947 */ /* 0x004fea000383ffff */
[----:B------:R-:W-:Y:S05]  /*106a0*/  BRA `(.L_x_1051) ;  /* 0xffffff3400d87947 */ /* 0x000fea000383ffff */
.L_x_1056:
[----:B--2---:R-:W-:-:S04]  /*106b0*/  IMAD.U32 R209, RZ, RZ, UR4 ;  /* 0x00000004ffd17e24 */ /* 0x004fc8000f8e00ff */
[----:B------:R2:W3:Y:S03]  /*106c0*/  SYNCS.PHASECHK.TRANS64.TRYWAIT P3, [R209+URZ+0x32450], R0 ;  /* 0x03245000d10075a7 */ /* 0x0004e6000806017f */
[----:B---3--:R-:W-:Y:S05]  /*106d0*/  @!P3 NANOSLEEP.SYNCS 0x989680 ;  /* 0x009896800000b95d */ /* 0x008fea0003900000 */
[----:B------:R-:W3:Y:S02]  /*106e0*/  @!P3 SYNCS.PHASECHK.TRANS64 P3, [R209+URZ+0x32450], R0 ;  /* 0x03245000d100b5a7 */ /* 0x000ee4000806007f */
[----:B---3--:R-:W-:Y:S05]  /*106f0*/  @!P3 BRA `(.L_x_1056) ;  /* 0xfffffffc00ecb947 */ /* 0x008fea000383ffff */
[----:B------:R-:W-:Y:S05]  /*10700*/  BRA `(.L_x_1055) ;  /* 0xffffff3800547947 */ /* 0x000fea000383ffff */
.L_x_1099:
[----:B------:R-:W2:Y:S01]  /*10710*/  S2R R4, SR_TID.X ;  /* 0x0000000000047919 */ /* 0x000ea20000002100 */
[----:B------:R-:W-:Y:S01]  /*10720*/  BSSY B0, `(.L_x_1210) ;  /* 0x000000a000007945 */ /* 0x000fe20003800000 */
[----:B-1----:R-:W-:Y:S02]  /*10730*/  IMAD.MOV.U32 R12, RZ, RZ, RZ ;  /* 0x000000ffff0c7224 */ /* 0x002fe400078e00ff */
[----:B------:R-:W-:Y:S02]  /*10740*/  IMAD.MOV.U32 R11, RZ, RZ, 0x1f ;  /* 0x0000001fff0b7424 */ /* 0x000fe400078e00ff */
[----:B------:R-:W-:Y:S01]  /*10750*/  IMAD.MOV.U32 R15, RZ, RZ, -0x1 ;  /* 0xffffffffff0f7424 */ /* 0x000fe200078e00ff */
[----:B--2---:R-:W-:-:S04]  /*10760*/  SHF.R.U32.HI R4, RZ, 0x5, R4 ;  /* 0x00000005ff047819 */ /* 0x004fc80000011604 */
[----:B------:R-:W-:-:S05]  /*10770*/  LOP3.LUT R4, R4, 0x3, RZ, 0xc0, !PT ;  /* 0x0000000304047812 */ /* 0x000fca00078ec0ff */
[----:B------:R-:W-:-:S07]  /*10780*/  IMAD.MOV.U32 R13, RZ, RZ, R4 ;  /* 0x000000ffff0d7224 */ /* 0x000fce00078e0004 */
[----:B0-----:R-:W-:Y:S05]  /*10790*/  WARPSYNC.COLLECTIVE R15, `(.L_x_1211) ;  /* 0x000000000f087348 */ /* 0x001fea0003c00000 */
[----:B------:R1:W2:Y:S02]  /*107a0*/  SHFL.IDX P6, R14, R13, R12, R11 ;  /* 0x0000000c0d0e7389 */ /* 0x0002a400000c000b */
[----:B012---:R-:W-:Y:S01]  /*107b0*/  ENDCOLLECTIVE ;  /* 0x000000000000791b */ /* 0x007fe20003800000 */
.L_x_1211:
[----:B------:R-:W-:Y:S05]  /*107c0*/  BSYNC B0 ;  /* 0x0000000000007941 */ /* 0x000fea0003800000 */
.L_x_1210:
[----:B------:R-:W-:Y:S05]  /*107d0*/  BRA `(.L_x_1212) ;  /* 0xffffffa400e87947 */ /* 0x000fea000383ffff */
.L_x_1101:
[----:B------:R-:W-:Y:S01]  /*107e0*/  BSSY B0, `(.L_x_1213) ;  /* 0x0000006000007945 */ /* 0x000fe20003800000 */
[----:B------:R-:W-:-:S07]  /*107f0*/  IMAD.MOV.U32 R15, RZ, RZ, -0x1 ;  /* 0xffffffffff0f7424 */ /* 0x000fce00078e00ff */
[----:B01-3--:R-:W-:Y:S05]  /*10800*/  WARPSYNC.COLLECTIVE R15, `(.L_x_1214) ;  /* 0x000000000f0c7348 */ /* 0x00bfea0003c00000 */
[----:B------:R-:W-:Y:S02]  /*10810*/  ELECT P6, UR62, PT ;  /* 0x00000000003e782f */ /* 0x000fe400038c0000 */
[----:B------:R-:W-:Y:S01]  /*10820*/  MOV R14, UR62 ;  /* 0x0000003e000e7c02 */ /* 0x000fe20008000f00 */
[----:B01-3--:R-:W-:Y:S10]  /*10830*/  ENDCOLLECTIVE ;  /* 0x000000000000791b */ /* 0x00bff40003800000 */
.L_x_1214:
[----:B------:R-:W-:Y:S05]  /*10840*/  BSYNC B0 ;  /* 0x0000000000007941 */ /* 0x000fea0003800000 */
.L_x_1213:
[----:B------:R-:W-:Y:S05]  /*10850*/  BRA `(.L_x_1215) ;  /* 0xffffffa400f47947 */ /* 0x000fea000383ffff */
.L_x_1103:
[----:B--2---:R2:W3:Y:S02]  /*10860*/  SYNCS.PHASECHK.TRANS64.TRYWAIT P0, [R0+URZ+0x32440], R2 ;  /* 0x03244002000075a7 */ /* 0x0044e4000800017f */
[----:B---3--:R-:W-:Y:S05]  /*10870*/  @!P0 NANOSLEEP.SYNCS 0x989680 ;  /* 0x009896800000895d */ /* 0x008fea0003900000 */
[----:B------:R-:W3:Y:S02]  /*10880*/  @!P0 SYNCS.PHASECHK.TRANS64 P0, [R0+URZ+0x32440], R2 ;  /* 0x03244002000085a7 */ /* 0x000ee4000800007f */
[----:B---3--:R-:W-:Y:S05]  /*10890*/  @!P0 BRA `(.L_x_1103) ;  /* 0xfffffffc00f08947 */ /* 0x008fea000383ffff */
[----:B------:R-:W-:Y:S05]  /*108a0*/  BRA `(.L_x_1216) ;  /* 0xffffffa800607947 */ /* 0x000fea000383ffff */
.L_x_1107:
[----:B------:R0:W5:Y:S01]  /*108b0*/  LDL R7, [R1+0x38] ;  /* 0x0000380001077983 */ /* 0x0001620000100800 */
[----:B------:R-:W-:Y:S02]  /*108c0*/  IMAD.MOV.U32 R13, RZ, RZ, R2 ;  /* 0x000000ffff0d7224 */ /* 0x000fe400078e0002 */
[----:B-1----:R-:W-:Y:S02]  /*108d0*/  IMAD.MOV.U32 R12, RZ, RZ, RZ ;  /* 0x000000ffff0c7224 */ /* 0x002fe400078e00ff */
[----:B------:R-:W-:Y:S02]  /*108e0*/  IMAD.MOV.U32 R11, RZ, RZ, 0x181f ;  /* 0x0000181fff0b7424 */ /* 0x000fe400078e00ff */
[----:B------:R-:W-:Y:S02]  /*108f0*/  IMAD.MOV.U32 R15, RZ, RZ, -0x1 ;  /* 0xffffffffff0f7424 */ /* 0x000fe400078e00ff */
[----:B0-----:R-:W-:-:S07]  /*10900*/  IMAD.IADD R17, R8, 0x1, R17 ;  /* 0x0000000108117824 */ /* 0x001fce00078e0211 */
[----:B-----5:R-:W-:Y:S05]  /*10910*/  WARPSYNC.COLLECTIVE R15, `(.L_x_1217) ;  /* 0x000000000f087348 */ /* 0x020fea0003c00000 */
[----:B------:R0:W1:Y:S02]  /*10920*/  SHFL.IDX P6, R14, R13, R12, R11 ;  /* 0x0000000c0d0e7389 */ /* 0x00006400000c000b */
[----:B01---5:R-:W-:Y:S01]  /*10930*/  ENDCOLLECTIVE ;  /* 0x000000000000791b */ /* 0x023fe20003800000 */
.L_x_1217:
[----:B------:R-:W-:-:S05]  /*10940*/  VIADD R8, R17, 0x10 ;  /* 0x0000001011087836 */ /* 0x000fca0000000000 */
[----:B------:R0:W-:Y:S01]  /*10950*/  STL [R1+0x3c], R8 ;  /* 0x00003c0801007387 */ /* 0x0001e20000100800 */
[----:B------:R-:W-:Y:S02]  /*10960*/  IMAD.MOV.U32 R13, RZ, RZ, R0 ;  /* 0x000000ffff0d7224 */ /* 0x000fe400078e0000 */
[----:B------:R-:W-:-:S07]  /*10970*/  IMAD.MOV.U32 R4, RZ, RZ, R14 ;  /* 0x000000ffff047224 */ /* 0x000fce00078e000e */
[----:B0-----:R-:W-:Y:S05]  /*10980*/  WARPSYNC.COLLECTIVE R15, `(.L_x_1218) ;  /* 0x000000000f087348 */ /* 0x001fea0003c00000 */
[----:B------:R1:W2:Y:S02]  /*10990*/  SHFL.IDX P6, R14, R13, R12, R11 ;  /* 0x0000000c0d0e7389 */ /* 0x0002a400000c000b */
[----:B012---:R-:W-:Y:S01]  /*109a0*/  ENDCOLLECTIVE ;  /* 0x000000000000791b */ /* 0x007fe20003800000 */
.L_x_1218:
[----:B------:R-:W-:Y:S02]  /*109b0*/  IMAD.MOV.U32 R13, RZ, RZ, R2 ;  /* 0x000000ffff0d7224 */ /* 0x000fe400078e0002 */
[----:B------:R-:W-:Y:S02]  /*109c0*/  IMAD.MOV.U32 R12, RZ, RZ, 0x1 ;  /* 0x00000001ff0c7424 */ /* 0x000fe400078e00ff */
[----:B------:R-:W-:-:S07]  /*109d0*/  IMAD.MOV.U32 R5, RZ, RZ, R14 ;  /* 0x000000ffff057224 */ /* 0x000fce00078e000e */
[----:B------:R-:W-:Y:S05]  /*109e0*/  WARPSYNC.COLLECTIVE R15, `(.L_x_1219) ;  /* 0x000000000f087348 */ /* 0x000fea0003c00000 */
[----:B------:R0:W1:Y:S02]  /*109f0*/  SHFL.IDX P6, R14, R13, R12, R11 ;  /* 0x0000000c0d0e7389 */ /* 0x00006400000c000b */
[----:B01----:R-:W-:Y:S01]  /*10a00*/  ENDCOLLECTIVE ;  /* 0x000000000000791b */ /* 0x003fe20003800000 */
.L_x_1219:
[----:B------:R-:W-:Y:S02]  /*10a10*/  IMAD.MOV.U32 R13, RZ, RZ, R0 ;  /* 0x000000ffff0d7224 */ /* 0x000fe400078e0000 */
[----:B------:R-:W-:Y:S02]  /*10a20*/  IMAD R3, R7, R6, RZ ;  /* 0x0000000607037224 */ /* 0x000fe400078e02ff */
[----:B------:R-:W-:-:S07]  /*10a30*/  IMAD.MOV.U32 R7, RZ, RZ, R14 ;  /* 0x000000ffff077224 */ /* 0x000fce00078e000e */
[----:B------:R-:W-:Y:S05]  /*10a40*/  WARPSYNC.COLLECTIVE R15, `(.L_x_1220) ;  /* 0x000000000f087348 */ /* 0x000fea0003c00000 */
[----:B------:R0:W1:Y:S02]  /*10a50*/  SHFL.IDX P6, R14, R13, R12, R11 ;  /* 0x0000000c0d0e7389 */ /* 0x00006400000c000b */
[----:B01----:R-:W-:Y:S01]  /*10a60*/  ENDCOLLECTIVE ;  /* 0x000000000000791b */ /* 0x003fe20003800000 */
.L_x_1220:
[CC--:B------:R-:W-:Y:S02]  /*10a70*/  ISETP.GE.AND P1, PT, R17.reuse, R3.reuse, PT ;  /* 0x000000031100720c */ /* 0x0c0fe40003f26270 */
[----:B------:R-:W-:Y:S01]  /*10a80*/  ISETP.GE.AND P2, PT, R8, R3, PT ;  /* 0x000000030800720c */ /* 0x000fe20003f46270 */
[----:B------:R-:W-:-:S05]  /*10a90*/  VIADD R8, R17, 0x20 ;  /* 0x0000002011087836 */ /* 0x000fca0000000000 */
[----:B------:R0:W-:Y:S01]  /*10aa0*/  STL [R1+0x4c], R8 ;  /* 0x00004c0801007387 */ /* 0x0001e20000100800 */
[----:B------:R-:W-:-:S04]  /*10ab0*/  IMAD.MOV.U32 R13, RZ, RZ, R2 ;  /* 0x000000ffff0d7224 */ /* 0x000fc800078e0002 */
[----:B------:R-:W-:Y:S01]  /*10ac0*/  @!P1 LEA R5, P3, R10, R5, 0x1 ;  /* 0x000000050a059211 */ /* 0x000fe200078608ff */
[----:B------:R-:W-:-:S04]  /*10ad0*/  IMAD.MOV.U32 R12, RZ, RZ, 0x2 ;  /* 0x00000002ff0c7424 */ /* 0x000fc800078e00ff */
[----:B------:R-:W-:Y:S02]  /*10ae0*/  @!P1 IMAD.X R4, RZ, RZ, R4, P3 ;  /* 0x000000ffff049224 */ /* 0x000fe400018e0604 */
[----:B------:R-:W-:-:S03]  /*10af0*/  IMAD.MOV.U32 R6, RZ, RZ, R14 ;  /* 0x000000ffff067224 */ /* 0x000fc600078e000e */
[----:B0-----:R-:W-:-:S07]  /*10b00*/  @!P1 LOP3.LUT R5, R5, R4, RZ, 0x3c, !PT ;  /* 0x0000000405059212 */ /* 0x001fce00078e3cff */
[----:B------:R-:W-:Y:S05]  /*10b10*/  WARPSYNC.COLLECTIVE R15, `(.L_x_1221) ;  /* 0x000000000f087348 */ /* 0x000fea0003c00000 */
[----:B------:R0:W1:Y:S02]  /*10b20*/  SHFL.IDX P6, R14, R13, R12, R11 ;  /* 0x0000000c0d0e7389 */ /* 0x00006400000c000b */
[----:B01----:R-:W-:Y:S01]  /*10b30*/  ENDCOLLECTIVE ;  /* 0x000000000000791b */ /* 0x003fe20003800000 */
.L_x_1221:
[----:B------:R-:W-:-:S04]  /*10b40*/  @!P1 LOP3.LUT R4, R5, R4, RZ, 0x3c, !PT ;  /* 0x0000000405049212 */ /* 0x000fc800078e3cff */
[----:B------:R-:W-:-:S05]  /*10b50*/  @!P1 LOP3.LUT R5, R5, R4, RZ, 0x3c, !PT ;  /* 0x0000000405059212 */ /* 0x000fca00078e3cff */
[----:B------:R-:W-:Y:S01]  /*10b60*/  @!PT LDS RZ, [RZ] ;  /* 0x00000000fffff984 */ /* 0x000fe20000000800 */
[----:B------:R-:W-:Y:S01]  /*10b70*/  @!PT LDS RZ, [RZ] ;  /* 0x00000000fffff984 */ /* 0x000fe20000000800 */
[----:B------:R-:W-:Y:S01]  /*10b80*/  @!PT LDS RZ, [RZ] ;  /* 0x00000000fffff984 */ /* 0x000fe20000000800 */
[----:B------:R0:W-:Y:S01]  /*10b90*/  @!P1 LDGSTS.E.BYPASS.LTC128B.128 [R9+0x18400], desc[UR38][R4.64], !P0 ;  /* 0x1840000004099fae */ /* 0x0001e2000c101d66 */
[----:B------:R-:W-:Y:S01]  /*10ba0*/  IMAD.MOV.U32 R13, RZ, RZ, R0 ;  /* 0x000000ffff0d7224 */ /* 0x000fe200078e0000 */
[----:B0-----:R-:W-:Y:S01]  /*10bb0*/  @!P2 LEA R5, P1, R10, R6, 0x1 ;  /* 0x000000060a05a211 */ /* 0x001fe200078208ff */
[----:B------:R-:W-:-:S12]  /*10bc0*/  IMAD.MOV.U32 R6, RZ, RZ, R14 ;  /* 0x000000ffff067224 */ /* 0x000fd800078e000e */
[----:B------:R-:W-:Y:S05]  /*10bd0*/  WARPSYNC.COLLECTIVE R15, `(.L_x_1222) ;  /* 0x000000000f087348 */ /* 0x000fea0003c00000 */
[----:B------:R0:W1:Y:S02]  /*10be0*/  SHFL.IDX P6, R14, R13, R12, R11 ;  /* 0x0000000c0d0e7389 */ /* 0x00006400000c000b */
[----:B01----:R-:W-:Y:S01]  /*10bf0*/  ENDCOLLECTIVE ;  /* 0x000000000000791b */ /* 0x003fe20003800000 */
.L_x_1222:
[----:B------:R-:W-:Y:S01]  /*10c00*/  @!P2 IMAD.X R4, RZ, RZ, R7, P1 ;  /* 0x000000ffff04a224 */ /* 0x000fe200008e0607 */
[----:B------:R-:W-:Y:S01]  /*10c10*/  ISETP.GE.AND P1, PT, R8, R3, PT ;  /* 0x000000030800720c */ /* 0x000fe20003f26270 */
[----:B------:R-:W-:-:S03]  /*10c20*/  VIADD R7, R17, 0x30 ;  /* 0x0000003011077836 */ /* 0x000fc60000000000 */
[-C--:B------:R-:W-:Y:S02]  /*10c30*/  @!P2 LOP3.LUT R5, R5, R4.reuse, RZ, 0x3c, !PT ;  /* 0x000000040505a212 */ /* 0x080fe400078e3cff */
[----:B------:R0:W-:Y:S02]  /*10c40*/  STL [R1+0x54], R7 ;  /* 0x0000540701007387 */ /* 0x0001e40000100800 */
[----:B------:R-:W-:Y:S01]  /*10c50*/  @!P2 LOP3.LUT R4, R5, R4, RZ, 0x3c, !PT ;  /* 0x000000040504a212 */ /* 0x000fe200078e3cff */
[----:B------:R-:W-:-:S03]  /*10c60*/  IMAD.MOV.U32 R13, RZ, RZ, R2 ;  /* 0x000000ffff0d7224 */ /* 0x000fc600078e0002 */
[----:B------:R-:W-:Y:S01]  /*10c70*/  @!P2 LOP3.LUT R5, R5, R4, RZ, 0x3c, !PT ;  /* 0x000000040505a212 */ /* 0x000fe200078e3cff */
[----:B------:R-:W-:-:S04]  /*10c80*/  IMAD.MOV.U32 R12, RZ, RZ, 0x3 ;  /* 0x00000003ff0c7424 */ /* 0x000fc800078e00ff */
[----:B------:R-:W-:Y:S01]  /*10c90*/  @!PT LDS RZ, [RZ] ;  /* 0x00000000fffff984 */ /* 0x000fe20000000800 */
[----:B------:R-:W-:Y:S01]  /*10ca0*/  @!PT LDS RZ, [RZ] ;  /* 0x00000000fffff984 */ /* 0x000fe20000000800 */
[----:B------:R-:W-:Y:S01]  /*10cb0*/  @!PT LDS RZ, [RZ] ;  /* 0x00000000fffff984 */ /* 0x000fe20000000800 */
[----:B------:R1:W-:Y:S02]  /*10cc0*/  @!P2 LDGSTS.E.BYPASS.LTC128B.128 [R9+0x18c00], desc[UR38][R4.64], !P0 ;  /* 0x18c000000409afae */ /* 0x0003e4000c101d66 */
[----:B01----:R-:W-:-:S07]  /*10cd0*/  IMAD.MOV.U32 R4, RZ, RZ, R14 ;  /* 0x000000ffff047224 */ /* 0x003fce00078e000e */
[----:B------:R-:W-:Y:S05]  /*10ce0*/  WARPSYNC.COLLECTIVE R15, `(.L_x_1223) ;  /* 0x000000000f087348 */ /* 0x000fea0003c00000 */
[----:B------:R0:W1:Y:S02]  /*10cf0*/  SHFL.IDX P6, R14, R13, R12, R11 ;  /* 0x0000000c0d0e7389 */ /* 0x00006400000c000b */
[----:B01----:R-:W-:Y:S01]  /*10d00*/  ENDCOLLECTIVE ;  /* 0x000000000000791b */ /* 0x003fe20003800000 */
.L_x_1223:
        /* <DEDUP_REMOVED lines=10> */
.L_x_1224:
        /* <DEDUP_REMOVED lines=13> */
.L_x_1225:
        /* <DEDUP_REMOVED lines=10> */
.L_x_1226:
        /* <DEDUP_REMOVED lines=13> */
.L_x_1227:
        /* <DEDUP_REMOVED lines=10> */
.L_x_1228:
        /* <DEDUP_REMOVED lines=13> */
.L_x_1229:
        /* <DEDUP_REMOVED lines=10> */
.L_x_1230:
        /* <DEDUP_REMOVED lines=11> */
.L_x_1231:
        /* <DEDUP_REMOVED lines=14> */
.L_x_1232:
[----:B------:R-:W-:Y:S01]  /*11390*/  IMAD.MOV.U32 R0, RZ, RZ, R14 ;  /* 0x000000ffff007224 */ /* 0x000fe200078e000e */
[----:B------:R-:W-:Y:S06]  /*113a0*/  BRA `(.L_x_1233) ;  /* 0xffffffac000c7947 */ /* 0x000fec000383ffff */
.L_x_1111:
[----:B------:R-:W2:Y:S04]  /*113b0*/  LDL.LU R5, [R1+0x38] ;  /* 0x0000380001057983 */ /* 0x000ea80000300800 */
[----:B------:R-:W3:Y:S04]  /*113c0*/  LDL.LU R14, [R1+0x3c] ;  /* 0x00003c00010e7983 */ /* 0x000ee80000300800 */
[----:B------:R-:W4:Y:S04]  /*113d0*/  LDL.LU R13, [R1+0x4c] ;  /* 0x00004c00010d7983 */ /* 0x000f280000300800 */
[----:B------:R-:W5:Y:S04]  /*113e0*/  LDL.LU R12, [R1+0x54] ;  /* 0x00005400010c7983 */ /* 0x000f680000300800 */
[----:B------:R-:W5:Y:S04]  /*113f0*/  LDL.LU R11, [R1+0x5c] ;  /* 0x00005c00010b7983 */ /* 0x000f680000300800 */
[----:B------:R-:W5:Y:S04]  /*11400*/  LDL.LU R10, [R1+0x60] ;  /* 0x00006000010a7983 */ /* 0x000f680000300800 */
[----:B------:R-:W5:Y:S04]  /*11410*/  LDL.LU R9, [R1+0x64] ;  /* 0x0000640001097983 */ /* 0x000f680000300800 */
[----:B------:R-:W5:Y:S01]  /*11420*/  LDL.LU R8, [R1+0x14] ;  /* 0x0000140001087983 */ /* 0x000f620000300800 */
[----:B------:R-:W-:Y:S01]  /*11430*/  BSSY B0, `(.L_x_1234) ;  /* 0x000001b000007945 */ /* 0x000fe20003800000 */
[----:B------:R-:W-:-:S02]  /*11440*/  IMAD.MOV.U32 R15, RZ, RZ, -0x1 ;  /* 0xffffffffff0f7424 */ /* 0x000fc400078e00ff */
[----:B--2---:R-:W-:-:S05]  /*11450*/  IMAD R5, R5, R6, RZ ;  /* 0x0000000605057224 */ /* 0x004fca00078e02ff */
[-C--:B------:R-:W-:Y:S02]  /*11460*/  ISETP.GE.AND P4, PT, R17, R5.reuse, PT ;  /* 0x000000051100720c */ /* 0x080fe40003f86270 */
[-C--:B---3--:R-:W-:Y:S02]  /*11470*/  ISETP.GE.AND P5, PT, R14, R5.reuse, PT ;  /* 0x000000050e00720c */ /* 0x088fe40003fa6270 */
[----:B----4-:R-:W-:Y:S01]  /*11480*/  ISETP.GE.AND P6, PT, R13, R5, PT ;  /* 0x000000050d00720c */ /* 0x010fe20003fc6270 */
[----:B------:R-:W-:Y:S01]  /*11490*/  IMAD.MOV.U32 R13, RZ, RZ, R0 ;  /* 0x000000ffff0d7224 */ /* 0x000fe200078e0000 */
[----:B-----5:R-:W-:-:S07]  /*114a0*/  LOP3.LUT R8, R8, 0xffffffef, RZ, 0xc0, !PT ;  /* 0xffffffef08087812 */ /* 0x020fce00078ec0ff */
[----:B------:R-:W-:Y:S02]  /*114b0*/  @P4 LOP3.LUT R8, R8, 0x10, RZ, 0xfc, !PT ;  /* 0x0000001008084812 */ /* 0x000fe400078efcff */
[----:B------:R-:W-:Y:S01]  /*114c0*/  ISETP.GE.AND P4, PT, R12, R5, PT ;  /* 0x000000050c00720c */ /* 0x000fe20003f86270 */
[----:B------:R-:W-:Y:S01]  /*114d0*/  IMAD.MOV.U32 R12, RZ, RZ, RZ ;  /* 0x000000ffff0c7224 */ /* 0x000fe200078e00ff */
[----:B------:R-:W-:-:S04]  /*114e0*/  LOP3.LUT R8, R8, 0xfffffff7, RZ, 0xc0, !PT ;  /* 0xfffffff708087812 */ /* 0x000fc800078ec0ff */
[----:B------:R-:W-:Y:S02]  /*114f0*/  @P5 LOP3.LUT R8, R8, 0x8, RZ, 0xfc, !PT ;  /* 0x0000000808085812 */ /* 0x000fe400078efcff */
[----:B------:R-:W-:Y:S01]  /*11500*/  ISETP.GE.AND P5, PT, R11, R5, PT ;  /* 0x000000050b00720c */ /* 0x000fe20003fa6270 */
[----:B------:R-:W-:Y:S01]  /*11510*/  IMAD.MOV.U32 R11, RZ, RZ, 0x181f ;  /* 0x0000181fff0b7424 */ /* 0x000fe200078e00ff */
[----:B------:R-:W-:-:S04]  /*11520*/  LOP3.LUT R8, R8, 0xfffffffb, RZ, 0xc0, !PT ;  /* 0xfffffffb08087812 */ /* 0x000fc800078ec0ff */
[----:B------:R-:W-:Y:S02]  /*11530*/  @P6 LOP3.LUT R8, R8, 0x4, RZ, 0xfc, !PT ;  /* 0x0000000408086812 */ /* 0x000fe400078efcff */
[----:B------:R-:W-:Y:S02]  /*11540*/  ISETP.GE.AND P6, PT, R10, R5, PT ;  /* 0x000000050a00720c */ /* 0x000fe40003fc6270 */
[----:B------:R-:W-:-:S04]  /*11550*/  LOP3.LUT R8, R8, 0xfffffffd, RZ, 0xc0, !PT ;  /* 0xfffffffd08087812 */ /* 0x000fc800078ec0ff */
[----:B------:R-:W-:Y:S02]  /*11560*/  @P4 LOP3.LUT R8, R8, 0x2, RZ, 0xfc, !PT ;  /* 0x0000000208084812 */ /* 0x000fe400078efcff */
[----:B------:R-:W-:Y:S02]  /*11570*/  ISETP.GE.AND P4, PT, R9, R5, PT ;  /* 0x000000050900720c */ /* 0x000fe40003f86270 */
[----:B------:R-:W-:-:S04]  /*11580*/  LOP3.LUT R8, R8, 0xffffffdf, RZ, 0xc0, !PT ;  /* 0xffffffdf08087812 */ /* 0x000fc800078ec0ff */
[----:B------:R-:W-:-:S05]  /*11590*/  @P6 LOP3.LUT R8, R8, 0x20, RZ, 0xfc, !PT ;  /* 0x0000002008086812 */ /* 0x000fca00078efcff */
[----:B------:R0:W-:Y:S02]  /*115a0*/  STL [R1+0x14], R8 ;  /* 0x0000140801007387 */ /* 0x0001e40000100800 */
[----:B0-----:R-:W-:Y:S05]  /*115b0*/  WARPSYNC.COLLECTIVE R15, `(.L_x_1235) ;  /* 0x000000000f087348 */ /* 0x001fea0003c00000 */
[----:B------:R1:W2:Y:S02]  /*115c0*/  SHFL.IDX P6, R14, R13, R12, R11 ;  /* 0x0000000c0d0e7389 */ /* 0x0002a400000c000b */
[----:B012---:R-:W-:Y:S01]  /*115d0*/  ENDCOLLECTIVE ;  /* 0x000000000000791b */ /* 0x007fe20003800000 */
.L_x_1235:
[----:B------:R-:W-:Y:S05]  /*115e0*/  BSYNC B0 ;  /* 0x0000000000007941 */ /* 0x000fea0003800000 */
.L_x_1234:
[----:B------:R-:W-:Y:S02]  /*115f0*/  IMAD.MOV.U32 R9, RZ, RZ, R8 ;  /* 0x000000ffff097224 */ /* 0x000fe400078e0008 */
[----:B------:R0:W5:Y:S01]  /*11600*/  LDL R8, [R1+0x10] ;  /* 0x0000100001087983 */ /* 0x0001620000100800 */
[----:B------:R-:W-:Y:S02]  /*11610*/  IMAD.MOV.U32 R13, RZ, RZ, R4 ;  /* 0x000000ffff0d7224 */ /* 0x000fe400078e0004 */
[----:B------:R-:W-:Y:S01]  /*11620*/  IMAD.MOV.U32 R12, RZ, RZ, RZ ;  /* 0x000000ffff0c7224 */ /* 0x000fe200078e00ff */
[----:B------:R-:W-:Y:S01]  /*11630*/  LOP3.LUT R9, R9, 0xfffffeff, RZ, 0xc0, !PT ;  /* 0xfffffeff09097812 */ /* 0x000fe200078ec0ff */
[----:B------:R-:W-:Y:S02]  /*11640*/  IMAD.MOV.U32 R11, RZ, RZ, 0x181f ;  /* 0x0000181fff0b7424 */ /* 0x000fe400078e00ff */
[----:B------:R-:W-:Y:S01]  /*11650*/  IMAD.MOV.U32 R15, RZ, RZ, -0x1 ;  /* 0xffffffffff0f7424 */ /* 0x000fe200078e00ff */
[----:B------:R-:W-:Y:S01]  /*11660*/  @P5 LOP3.LUT R9, R9, 0x100, RZ, 0xfc, !PT ;  /* 0x0000010009095812 */ /* 0x000fe200078efcff */
[----:B0-----:R-:W-:-:S07]  /*11670*/  IMAD.MOV.U32 R2, RZ, RZ, R14 ;  /* 0x000000ffff027224 */ /* 0x001fce00078e000e */
[----:B-----5:R-:W-:Y:S05]  /*11680*/  WARPSYNC.COLLECTIVE R15, `(.L_x_1236) ;  /* 0x000000000f087348 */ /* 0x020fea0003c00000 */
[----:B------:R0:W1:Y:S02]  /*11690*/  SHFL.IDX P6, R14, R13, R12, R11 ;  /* 0x0000000c0d0e7389 */ /* 0x00006400000c000b */
[----:B01---5:R-:W-:Y:S01]  /*116a0*/  ENDCOLLECTIVE ;  /* 0x000000000000791b */ /* 0x023fe20003800000 */
.L_x_1236:
[C---:B------:R-:W-:Y:S02]  /*116b0*/  LOP3.LUT P5, RZ, R9.reuse, 0x10, RZ, 0xc0, !PT ;  /* 0x0000001009ff7812 */ /* 0x040fe400078ac0ff */
[----:B------:R-:W-:-:S04]  /*116c0*/  LOP3.LUT R9, R9, 0xffffff7f, RZ, 0xc0, !PT ;  /* 0xffffff7f09097812 */ /* 0x000fc800078ec0ff */
[----:B------:R-:W-:-:S04]  /*116d0*/  @P4 LOP3.LUT R9, R9, 0x80, RZ, 0xfc, !PT ;  /* 0x0000008009094812 */ /* 0x000fc800078efcff */
[----:B------:R-:W-:Y:S01]  /*116e0*/  LOP3.LUT P4, RZ, R9, 0x8, RZ, 0xc0, !PT ;  /* 0x0000000809ff7812 */ /* 0x000fe2000788c0ff */
[----:B------:R0:W-:Y:S01]  /*116f0*/  STL [R1+0x14], R9 ;  /* 0x0000140901007387 */ /* 0x0001e20000100800 */
[----:B------:R-:W-:Y:S02]  /*11700*/  IMAD.MOV.U32 R13, RZ, RZ, R0 ;  /* 0x000000ffff0d7224 */ /* 0x000fe400078e0000 */
[----:B------:R-:W-:Y:S02]  /*11710*/  IMAD.MOV.U32 R12, RZ, RZ, 0x1 ;  /* 0x00000001ff0c7424 */ /* 0x000fe400078e00ff */
[----:B------:R-:W-:-:S05]  /*11720*/  IMAD.MOV.U32 R3, RZ, RZ, R14 ;  /* 0x000000ffff037224 */ /* 0x000fca00078e000e */
[----:B------:R-:W-:-:S05]  /*11730*/  @!P5 LEA R3, P6, R7, R3, 0x1 ;  /* 0x000000030703d211 */ /* 0x000fca00078c08ff */
[----:B------:R-:W-:-:S05]  /*11740*/  @!P5 IMAD.X R2, RZ, RZ, R2, P6 ;  /* 0x000000ffff02d224 */ /* 0x000fca00030e0602 */
[----:B0-----:R-:W-:-:S07]  /*11750*/  @!P5 LOP3.LUT R3, R3, R2, RZ, 0x3c, !PT ;  /* 0x000000020303d212 */ /* 0x001fce00078e3cff */
[----:B------:R-:W-:Y:S05]  /*11760*/  WARPSYNC.COLLECTIVE R15, `(.L_x_1237) ;  /* 0x000000000f087348 */ /* 0x000fea0003c00000 */
[----:B------:R0:W1:Y:S02]  /*11770*/  SHFL.IDX P6, R14, R13, R12, R11 ;  /* 0x0000000c0d0e7389 */ /* 0x00006400000c000b */
[----:B01----:R-:W-:Y:S01]  /*11780*/  ENDCOLLECTIVE ;  /* 0x000000000000791b */ /* 0x003fe20003800000 */
.L_x_1237:
[----:B------:R-:W-:-:S04]  /*11790*/  @!P5 LOP3.LUT R2, R3, R2, RZ, 0x3c, !PT ;  /* 0x000000020302d212 */ /* 0x000fc800078e3cff */
[----:B------:R-:W-:Y:S01]  /*117a0*/  @!P5 LOP3.LUT R3, R3, R2, RZ, 0x3c, !PT ;  /* 0x000000020303d212 */ /* 0x000fe200078e3cff */
[----:B------:R-:W-:Y:S02]  /*117b0*/  IMAD.MOV.U32 R13, RZ, RZ, R4 ;  /* 0x000000ffff0d7224 */ /* 0x000fe400078e0004 */
[----:B------:R-:W-:-:S07]  /*117c0*/  IMAD.MOV.U32 R6, RZ, RZ, R14 ;  /* 0x000000ffff067224 */ /* 0x000fce00078e000e */
[----:B------:R-:W-:Y:S05]  /*117d0*/  WARPSYNC.COLLECTIVE R15, `(.L_x_1238) ;  /* 0x000000000f087348 */ /* 0x000fea0003c00000 */
[----:B------:R0:W1:Y:S02]  /*117e0*/  SHFL.IDX P6, R14, R13, R12, R11 ;  /* 0x0000000c0d0e7389 */ /* 0x00006400000c000b */
[----:B01----:R-:W-:Y:S01]  /*117f0*/  ENDCOLLECTIVE ;  /* 0x000000000000791b */ /* 0x003fe20003800000 */
.L_x_1238:
[----:B------:R-:W-:Y:S02]  /*11800*/  IMAD.MOV.U32 R13, RZ, RZ, R0 ;  /* 0x000000ffff0d7224 */ /* 0x000fe400078e0000 */
[----:B------:R-:W-:Y:S01]  /*11810*/  IMAD.MOV.U32 R12, RZ, RZ, 0x2 ;  /* 0x00000002ff0c7424 */ /* 0x000fe200078e00ff */
[----:B------:R-:W-:Y:S01]  /*11820*/  @!PT LDS RZ, [RZ] ;  /* 0x00000000fffff984 */ /* 0x000fe20000000800 */
[----:B------:R-:W-:Y:S01]  /*11830*/  @!PT LDS RZ, [RZ] ;  /* 0x00000000fffff984 */ /* 0x000fe20000000800 */
[----:B------:R-:W-:Y:S01]  /*11840*/  @!PT LDS RZ, [RZ] ;  /* 0x00000000fffff984 */ /* 0x000fe20000000800 */
[----:B------:R-:W-:Y:S04]  /*11850*/  @!P5 LDGSTS.E.BYPASS.LTC128B.128 [R8+0x22400], desc[UR38][R2.64], !P3 ;  /* 0x224000000208dfae */ /* 0x000fe8000d901d66 */
[----:B------:R-:W-:Y:S04]  /*11860*/  @!P5 LDGSTS.E.BYPASS.LTC128B.128 [R8+0x26400], desc[UR38][R2.64+0x80], !P2 ;  /* 0x264000800208dfae */ /* 0x000fe8000d101d66 */
[----:B------:R-:W-:Y:S04]  /*11870*/  @!P5 LDGSTS.E.BYPASS.LTC128B.128 [R8+0x2a400], desc[UR38][R2.64+0x100], !P1 ;  /* 0x2a4001000208dfae */ /* 0x000fe8000c901d66 */
[----:B------:R0:W-:Y:S01]  /*11880*/  @!P5 LDGSTS.E.BYPASS.LTC128B.128 [R8+0x2e400], desc[UR38][R2.64+0x180], !P0 ;  /* 0x2e4001800208dfae */ /* 0x0001e2000c101d66 */
[----:B------:R-:W-:Y:S01]  /*11890*/  LOP3.LUT P5, RZ, R9, 0x4, RZ, 0xc0, !PT ;  /* 0x0000000409ff7812 */ /* 0x000fe200078ac0ff */
[----:B0-----:R-:W-:-:S05]  /*118a0*/  IMAD.MOV.U32 R2, RZ, RZ, R14 ;  /* 0x000000ffff027224 */ /* 0x001fca00078e000e */
[----:B------:R-:W-:-:S05]  /*118b0*/  @!P4 LEA R2, P6, R7, R2, 0x1 ;  /* 0x000000020702c211 */ /* 0x000fca00078c08ff */
[----:B------:R-:W-:-:S05]  /*118c0*/  @!P4 IMAD.X R3, RZ, RZ, R6, P6 ;  /* 0x000000ffff03c224 */ /* 0x000fca00030e0606 */
[----:B------:R0:W-:Y:S03]  /*118d0*/  @!P4 LDGSTS.E.BYPASS.LTC128B.128 [R8+0x22c00], desc[UR38][R2.64], !P3 ;  /* 0x22c000000208cfae */ /* 0x0001e6000d901d66 */
[----:B0-----:R-:W-:Y:S05]  /*118e0*/  WARPSYNC.COLLECTIVE R15, `(.L_x_1239) ;  /* 0x000000000f087348 */ /* 0x001fea0003c00000 */
[----:B------:R1:W2:Y:S02]  /*118f0*/  SHFL.IDX P6, R14, R13, R12, R11 ;  /* 0x0000000c0d0e7389 */ /* 0x0002a400000c000b */
[----:B012---:R-:W-:Y:S01]  /*11900*/  ENDCOLLECTIVE ;  /* 0x000000000000791b */ /* 0x007fe20003800000 */
.L_x_1239:
        /* <DEDUP_REMOVED lines=12> */
.L_x_1240:
        /* <DEDUP_REMOVED lines=12> */
.L_x_1241:
        /* <DEDUP_REMOVED lines=12> */
.L_x_1242:
        /* <DEDUP_REMOVED lines=12> */
.L_x_1243:
        /* <DEDUP_REMOVED lines=12> */
.L_x_1244:
        /* <DEDUP_REMOVED lines=12> */
.L_x_1245:
        /* <DEDUP_REMOVED lines=11> */
.L_x_1246:
[----:B------:R-:W-:Y:S02]  /*11e40*/  IMAD.MOV.U32 R13, RZ, RZ, R0 ;  /* 0x000000ffff0d7224 */ /* 0x000fe400078e0000 */
[----:B------:R-:W-:Y:S01]  /*11e50*/  IMAD.MOV.U32 R12, RZ, RZ, 0x6 ;  /* 0x00000006ff0c7424 */ /* 0x000fe200078e00ff */
[----:B------:R-:W-:Y:S01]  /*11e60*/  LOP3.LUT P6, RZ, R9, 0x20, RZ, 0xc0, !PT ;  /* 0x0000002009ff7812 */ /* 0x000fe200078cc0ff */
[----:B------:R-:W-:-:S12]  /*11e70*/  IMAD.MOV.U32 R2, RZ, RZ, R14 ;  /* 0x000000ffff027224 */ /* 0x000fd800078e000e */
[----:B------:R-:W-:-:S05]  /*11e80*/  @!P6 LEA R2, P5, R7, R2, 0x1 ;  /* 0x000000020702e211 */ /* 0x000fca00078a08ff */
[----:B------:R-:W-:-:S05]  /*11e90*/  @!P6 IMAD.X R3, RZ, RZ, R6, P5 ;  /* 0x000000ffff03e224 */ /* 0x000fca00028e0606 */
        /* <DEDUP_REMOVED lines=10> */
.L_x_1247:
[----:B------:R-:W-:Y:S02]  /*11f40*/  IMAD.MOV.U32 R13, RZ, RZ, R4 ;  /* 0x000000ffff0d7224 */ /* 0x000fe400078e0004 */
[----:B------:R-:W-:-:S07]  /*11f50*/  IMAD.MOV.U32 R6, RZ, RZ, R14 ;  /* 0x000000ffff067224 */ /* 0x000fce00078e000e */
[----:B------:R-:W-:Y:S05]  /*11f60*/  WARPSYNC.COLLECTIVE R15, `(.L_x_1248) ;  /* 0x000000000f087348 */ /* 0x000fea0003c00000 */
[----:B------:R0:W1:Y:S02]  /*11f70*/  SHFL.IDX P6, R14, R13, R12, R11 ;  /* 0x0000000c0d0e7389 */ /* 0x00006400000c000b */
[----:B01----:R-:W-:Y:S01]  /*11f80*/  ENDCOLLECTIVE ;  /* 0x000000000000791b */ /* 0x003fe20003800000 */
.L_x_1248:
[----:B------:R-:W-:Y:S02]  /*11f90*/  IMAD.MOV.U32 R13, RZ, RZ, R0 ;  /* 0x000000ffff0d7224 */ /* 0x000fe400078e0000 */
[----:B------:R-:W-:Y:S02]  /*11fa0*/  IMAD.MOV.U32 R12, RZ, RZ, 0x7 ;  /* 0x00000007ff0c7424 */ /* 0x000fe400078e00ff */
[----:B------:R-:W-:-:S07]  /*11fb0*/  IMAD.MOV.U32 R2, RZ, RZ, R14 ;  /* 0x000000ffff027224 */ /* 0x000fce00078e000e */
[----:B------:R-:W-:Y:S05]  /*11fc0*/  WARPSYNC.COLLECTIVE R15, `(.L_x_1249) ;  /* 0x000000000f087348 */ /* 0x000fea0003c00000 */
[----:B------:R0:W1:Y:S02]  /*11fd0*/  SHFL.IDX P6, R14, R13, R12, R11 ;  /* 0x0000000c0d0e7389 */ /* 0x00006400000c000b */
[----:B01----:R-:W-:Y:S01]  /*11fe0*/  ENDCOLLECTIVE ;  /* 0x000000000000791b */ /* 0x003fe20003800000 */
.L_x_1249:
[----:B------:R-:W-:-:S05]  /*11ff0*/  @!P4 LEA R2, P5, R7, R2, 0x1 ;  /* 0x000000020702c211 */ /* 0x000fca00078a08ff */
[----:B------:R-:W-:-:S05]  /*12000*/  @!P4 IMAD.X R3, RZ, RZ, R6, P5 ;  /* 0x000000ffff03c224 */ /* 0x000fca00028e0606 */
[----:B------:R-:W-:Y:S01]  /*12010*/  @!PT LDS RZ, [RZ] ;  /* 0x00000000fffff984 */ /* 0x000fe20000000800 */
[----:B------:R-:W-:Y:S01]  /*12020*/  @!PT LDS RZ, [RZ] ;  /* 0x00000000fffff984 */ /* 0x000fe20000000800 */
[----:B------:R-:W-:Y:S01]  /*12030*/  @!PT LDS RZ, [RZ] ;  /* 0x00000000fffff984 */ /* 0x000fe20000000800 */
[----:B------:R0:W-:Y:S01]  /*12040*/  @!P4 LDGSTS.E.BYPASS.LTC128B.128 [R8+0x25400], desc[UR38][R2.64], !P3 ;  /* 0x254000000208cfae */ /* 0x0001e2000d901d66 */
[----:B------:R-:W-:-:S03]  /*12050*/  IMAD.MOV.U32 R13, RZ, RZ, R4 ;  /* 0x000000ffff0d7224 */ /* 0x000fc600078e0004 */
[----:B------:R0:W-:Y:S04]  /*12060*/  @!P4 LDGSTS.E.BYPASS.LTC128B.128 [R8+0x29400], desc[UR38][R2.64+0x80], !P2 ;  /* 0x294000800208cfae */ /* 0x0001e8000d101d66 */
[----:B------:R0:W-:Y:S01]  /*12070*/  @!P4 LDGSTS.E.BYPASS.LTC128B.128 [R8+0x2d400], desc[UR38][R2.64+0x100], !P1 ;  /* 0x2d4001000208cfae */ /* 0x0001e2000c901d66 */
[----:B------:R-:W-:-:S03]  /*12080*/  IMAD.MOV.U32 R6, RZ, RZ, R14 ;  /* 0x000000ffff067224 */ /* 0x000fc600078e000e */
[----:B------:R0:W-:Y:S04]  /*12090*/  @!P4 LDGSTS.E.BYPASS.LTC128B.128 [R8+0x31400], desc[UR38][R2.64+0x180], !P0 ;  /* 0x314001800208cfae */ /* 0x0001e8000c101d66 */
[----:B0-----:R-:W-:Y:S05]  /*120a0*/  WARPSYNC.COLLECTIVE R15, `(.L_x_1250) ;  /* 0x000000000f087348 */ /* 0x001fea0003c00000 */
[----:B------:R1:W2:Y:S02]  /*120b0*/  SHFL.IDX P6, R14, R13, R12, R11 ;  /* 0x0000000c0d0e7389 */ /* 0x0002a400000c000b */
[----:B012---:R-:W-:Y:S01]  /*120c0*/  ENDCOLLECTIVE ;  /* 0x000000000000791b */ /* 0x007fe20003800000 */
.L_x_1250:
[----:B------:R-:W-:Y:S01]  /*120d0*/  IMAD.MOV.U32 R2, RZ, RZ, R14 ;  /* 0x000000ffff027224 */ /* 0x000fe200078e000e */
[----:B------:R-:W-:Y:S06]  /*120e0*/  BRA `(.L_x_1251) ;  /* 0xffffffa800a07947 */ /* 0x000fec000383ffff */
.L_x_1116:
[----:B0-----:R-:W4:Y:S02]  /*120f0*/  LDL R2, [R1+0x4] ;  /* 0x0000040001027983 */ /* 0x001f240000100800 */
[----:B----4-:R0:W1:Y:S02]  /*12100*/  SYNCS.PHASECHK.TRANS64.TRYWAIT P0, [R2+URZ+0x32420], R0 ;  /* 0x03242000020075a7 */ /* 0x010064000800017f */
[----:B-1----:R-:W-:Y:S05]  /*12110*/  @!P0 NANOSLEEP.SYNCS 0x989680 ;  /* 0x009896800000895d */ /* 0x002fea0003900000 */
[----:B------:R-:W1:Y:S02]  /*12120*/  @!P0 SYNCS.PHASECHK.TRANS64 P0, [R2+URZ+0x32420], R0 ;  /* 0x03242000020085a7 */ /* 0x000e64000800007f */
[----:B-1----:R-:W-:Y:S05]  /*12130*/  @!P0 BRA `(.L_x_1116) ;  /* 0xfffffffc00ec8947 */ /* 0x002fea000383ffff */
[----:B------:R-:W-:Y:S05]  /*12140*/  BRA `(.L_x_1252) ;  /* 0xffffffac001c7947 */ /* 0x000fea000383ffff */
.L_x_1120:
[----:B0-----:R0:W1:Y:S02]  /*12150*/  SYNCS.PHASECHK.TRANS64.TRYWAIT P0, [R2+URZ+0x32460], R0 ;  /* 0x03246000020075a7 */ /* 0x001064000800017f */
[----:B-1----:R-:W-:Y:S05]  /*12160*/  @!P0 NANOSLEEP.SYNCS 0x989680 ;  /* 0x009896800000895d */ /* 0x002fea0003900000 */
[----:B------:R-:W1:Y:S02]  /*12170*/  @!P0 SYNCS.PHASECHK.TRANS64 P0, [R2+URZ+0x32460], R0 ;  /* 0x03246000020085a7 */ /* 0x000e64000800007f */
[----:B-1----:R-:W-:Y:S05]  /*12180*/  @!P0 BRA `(.L_x_1120) ;  /* 0xfffffffc00f08947 */ /* 0x002fea000383ffff */
[----:B------:R-:W-:Y:S05]  /*12190*/  BRA `(.L_x_1253) ;  /* 0xffffffac004c7947 */ /* 0x000fea000383ffff */
.L_x_1135:
[----:B-1----:R1:W2:Y:S02]  /*121a0*/  SYNCS.PHASECHK.TRANS64.TRYWAIT P0, [R3+URZ+0x32440], R2 ;  /* 0x03244002030075a7 */ /* 0x0022a4000800017f */
[----:B--2---:R-:W-:Y:S05]  /*121b0*/  @!P0 NANOSLEEP.SYNCS 0x989680 ;  /* 0x009896800000895d */ /* 0x004fea0003900000 */
[----:B------:R-:W2:Y:S02]  /*121c0*/  @!P0 SYNCS.PHASECHK.TRANS64 P0, [R3+URZ+0x32440], R2 ;  /* 0x03244002030085a7 */ /* 0x000ea4000800007f */
[----:B--2---:R-:W-:Y:S05]  /*121d0*/  @!P0 BRA `(.L_x_1135) ;  /* 0xfffffffc00f08947 */ /* 0x004fea000383ffff */
[----:B------:R-:W-:Y:S05]  /*121e0*/  BRA `(.L_x_1254) ;  /* 0xffffffb4007c7947 */ /* 0x000fea000383ffff */
.L_x_1140:
[----:B0-----:R0:W2:Y:S02]  /*121f0*/  SYNCS.PHASECHK.TRANS64.TRYWAIT P0, [R3+URZ+0x32460], R2 ;  /* 0x03246002030075a7 */ /* 0x0010a4000800017f */
[----:B--2---:R-:W-:Y:S05]  /*12200*/  @!P0 NANOSLEEP.SYNCS 0x989680 ;  /* 0x009896800000895d */ /* 0x004fea0003900000 */
[----:B------:R-:W2:Y:S02]  /*12210*/  @!P0 SYNCS.PHASECHK.TRANS64 P0, [R3+URZ+0x32460], R2 ;  /* 0x03246002030085a7 */ /* 0x000ea4000800007f */
[----:B--2---:R-:W-:Y:S05]  /*12220*/  @!P0 BRA `(.L_x_1140) ;  /* 0xfffffffc00f08947 */ /* 0x004fea000383ffff */
[----:B------:R-:W-:Y:S05]  /*12230*/  BRA `(.L_x_1255) ;  /* 0xffffffb800047947 */ /* 0x000fea000383ffff */
.L_x_1151:
[----:B0-----:R0:W1:Y:S02]  /*12240*/  SYNCS.PHASECHK.TRANS64.TRYWAIT P0, [R4+URZ+0x32440], R2 ;  /* 0x03244002040075a7 */ /* 0x001064000800017f */
[----:B-1----:R-:W-:Y:S05]  /*12250*/  @!P0 NANOSLEEP.SYNCS 0x989680 ;  /* 0x009896800000895d */ /* 0x002fea0003900000 */
[----:B------:R-:W1:Y:S02]  /*12260*/  @!P0 SYNCS.PHASECHK.TRANS64 P0, [R4+URZ+0x32440], R2 ;  /* 0x03244002040085a7 */ /* 0x000e64000800007f */
[----:B-1----:R-:W-:Y:S05]  /*12270*/  @!P0 BRA `(.L_x_1151) ;  /* 0xfffffffc00f08947 */ /* 0x002fea000383ffff */
[----:B------:R-:W-:Y:S05]  /*12280*/  BRA `(.L_x_1256) ;  /* 0xffffffc000147947 */ /* 0x000fea000383ffff */
.L_x_1156:
[----:B-1----:R1:W2:Y:S02]  /*12290*/  SYNCS.PHASECHK.TRANS64.TRYWAIT P0, [R4+URZ+0x32460], R2 ;  /* 0x03246002040075a7 */ /* 0x0022a4000800017f */
[----:B--2---:R-:W-:Y:S05]  /*122a0*/  @!P0 NANOSLEEP.SYNCS 0x989680 ;  /* 0x009896800000895d */ /* 0x004fea0003900000 */
[----:B------:R-:W2:Y:S02]  /*122b0*/  @!P0 SYNCS.PHASECHK.TRANS64 P0, [R4+URZ+0x32460], R2 ;  /* 0x03246002040085a7 */ /* 0x000ea4000800007f */
[----:B--2---:R-:W-:Y:S05]  /*122c0*/  @!P0 BRA `(.L_x_1156) ;  /* 0xfffffffc00f08947 */ /* 0x004fea000383ffff */
[----:B------:R-:W-:Y:S05]  /*122d0*/  BRA `(.L_x_1257) ;  /* 0xffffffc000987947 */ /* 0x000fea000383ffff */
.L_x_1167:
[----:B-1----:R1:W2:Y:S02]  /*122e0*/  SYNCS.PHASECHK.TRANS64.TRYWAIT P0, [R4+URZ+0x32440], R2 ;  /* 0x03244002040075a7 */ /* 0x0022a4000800017f */
[----:B--2---:R-:W-:Y:S05]  /*122f0*/  @!P0 NANOSLEEP.SYNCS 0x989680 ;  /* 0x009896800000895d */ /* 0x004fea0003900000 */
[----:B------:R-:W2:Y:S02]  /*12300*/  @!P0 SYNCS.PHASECHK.TRANS64 P0, [R4+URZ+0x32440], R2 ;  /* 0x03244002040085a7 */ /* 0x000ea4000800007f */
[----:B--2---:R-:W-:Y:S05]  /*12310*/  @!P0 BRA `(.L_x_1167) ;  /* 0xfffffffc00f08947 */ /* 0x004fea000383ffff */
[----:B------:R-:W-:Y:S05]  /*12320*/  BRA `(.L_x_1258) ;  /* 0xffffffc800847947 */ /* 0x000fea000383ffff */
.L_x_1172:
[----:B0-----:R0:W2:Y:S02]  /*12330*/  SYNCS.PHASECHK.TRANS64.TRYWAIT P0, [R4+URZ+0x32460], R2 ;  /* 0x03246002040075a7 */ /* 0x0010a4000800017f */
[----:B--2---:R-:W-:Y:S05]  /*12340*/  @!P0 NANOSLEEP.SYNCS 0x989680 ;  /* 0x009896800000895d */ /* 0x004fea0003900000 */
[----:B------:R-:W2:Y:S02]  /*12350*/  @!P0 SYNCS.PHASECHK.TRANS64 P0, [R4+URZ+0x32460], R2 ;  /* 0x03246002040085a7 */ /* 0x000ea4000800007f */
[----:B--2---:R-:W-:Y:S05]  /*12360*/  @!P0 BRA `(.L_x_1172) ;  /* 0xfffffffc00f08947 */ /* 0x004fea000383ffff */
[----:B------:R-:W-:Y:S05]  /*12370*/  BRA `(.L_x_1259) ;  /* 0xffffffcc000c7947 */ /* 0x000fea000383ffff */
.L_x_1184:
[----:B------:R-:W-:Y:S01]  /*12380*/  BSSY B0, `(.L_x_1260) ;  /* 0x0000008000007945 */ /* 0x000fe20003800000 */
[----:B------:R-:W-:Y:S02]  /*12390*/  IMAD.MOV.U32 R13, RZ, RZ, R16 ;  /* 0x000000ffff0d7224 */ /* 0x000fe400078e0010 */
[----:B-1----:R-:W-:Y:S02]  /*123a0*/  IMAD.MOV.U32 R12, RZ, RZ, RZ ;  /* 0x000000ffff0c7224 */ /* 0x002fe400078e00ff */
[----:B------:R-:W-:Y:S02]  /*123b0*/  IMAD.MOV.U32 R11, RZ, RZ, 0x1f ;  /* 0x0000001fff0b7424 */ /* 0x000fe400078e00ff */
[----:B------:R-:W-:-:S07]  /*123c0*/  IMAD.MOV.U32 R15, RZ, RZ, -0x1 ;  /* 0xffffffffff0f7424 */ /* 0x000fce00078e00ff */
[----:B------:R-:W-:Y:S05]  /*123d0*/  WARPSYNC.COLLECTIVE R15, `(.L_x_1261) ;  /* 0x000000000f087348 */ /* 0x000fea0003c00000 */
[----:B------:R0:W1:Y:S02]  /*123e0*/  SHFL.IDX P6, R14, R13, R12, R11 ;  /* 0x0000000c0d0e7389 */ /* 0x00006400000c000b */
[----:B01----:R-:W-:Y:S01]  /*123f0*/  ENDCOLLECTIVE ;  /* 0x000000000000791b */ /* 0x003fe20003800000 */
.L_x_1261:
[----:B------:R-:W-:Y:S05]  /*12400*/  BSYNC B0 ;  /* 0x0000000000007941 */ /* 0x000fea0003800000 */
.L_x_1260:
        /* <DEDUP_REMOVED lines=9> */
.L_x_1262:
        /* <DEDUP_REMOVED lines=18> */
.L_x_1263:
        /* <DEDUP_REMOVED lines=8> */
.L_x_1264:
        /* <DEDUP_REMOVED lines=8> */
.L_x_1265:
        /* <DEDUP_REMOVED lines=8> */
.L_x_1266:
        /* <DEDUP_REMOVED lines=8> */
.L_x_1267:
        /* <DEDUP_REMOVED lines=9> */
.L_x_1268:
[----:B------:R-:W-:Y:S01]  /*12850*/  IMAD.MOV.U32 R6, RZ, RZ, R14 ;  /* 0x000000ffff067224 */ /* 0x000fe200078e000e */
[----:B------:R-:W-:Y:S06]  /*12860*/  BRA `(.L_x_1269) ;  /* 0xffffffd000647947 */ /* 0x000fec000383ffff */
.L_x_1189:
        /* <DEDUP_REMOVED lines=8> */
.L_x_1271:
[----:B------:R-:W-:Y:S05]  /*128f0*/  BSYNC B0 ;  /* 0x0000000000007941 */ /* 0x000fea0003800000 */
.L_x_1270:
[----:B------:R-:W-:Y:S02]  /*12900*/  IMAD.MOV.U32 R3, RZ, RZ, R14 ;  /* 0x000000ffff037224 */ /* 0x000fe400078e000e */
[----:B------:R-:W-:Y:S02]  /*12910*/  IMAD.MOV.U32 R12, RZ, RZ, 0x2 ;  /* 0x00000002ff0c7424 */ /* 0x000fe400078e00ff */
[----:B------:R-:W-:Y:S01]  /*12920*/  IMAD.MOV.U32 R11, RZ, RZ, RZ ;  /* 0x000000ffff0b7224 */ /* 0x000fe200078e00ff */
[----:B------:R-:W-:Y:S01]  /*12930*/  SEL R3, R3, RZ, P1 ;  /* 0x000000ff03037207 */ /* 0x000fe20000800000 */
[----:B------:R-:W-:-:S04]  /*12940*/  IMAD.MOV.U32 R15, RZ, RZ, -0x1 ;  /* 0xffffffffff0f7424 */ /* 0x000fc800078e00ff */
[----:B------:R-:W-:-:S04]  /*12950*/  IMAD.IADD R3, R2, 0x1, R3 ;  /* 0x0000000102037824 */ /* 0x000fc800078e0203 */
[----:B------:R-:W-:-:S07]  /*12960*/  IMAD.MOV.U32 R13, RZ, RZ, R3 ;  /* 0x000000ffff0d7224 */ /* 0x000fce00078e0003 */
[----:B------:R-:W-:Y:S05]  /*12970*/  WARPSYNC.COLLECTIVE R15, `(.L_x_1272) ;  /* 0x000000000f087348 */ /* 0x000fea0003c00000 */
[----:B------:R0:W1:Y:S02]  /*12980*/  SHFL.UP P6, R14, R13, R12, R11 ;  /* 0x0400000c0d0e7389 */ /* 0x00006400000c000b */
[----:B01----:R-:W-:Y:S01]  /*12990*/  ENDCOLLECTIVE ;  /* 0x000000000000791b */ /* 0x003fe20003800000 */
.L_x_1272:
        /* <DEDUP_REMOVED lines=8> */
.L_x_1273:
        /* <DEDUP_REMOVED lines=8> */
.L_x_1274:
        /* <DEDUP_REMOVED lines=8> */
.L_x_1275:
        /* <DEDUP_REMOVED lines=9> */
.L_x_1276:
[----:B------:R-:W-:Y:S01]  /*12bb0*/  IMAD.MOV.U32 R6, RZ, RZ, R14 ;  /* 0x000000ffff067224 */ /* 0x000fe200078e000e */
[----:B------:R-:W-:Y:S06]  /*12bc0*/  BRA `(.L_x_1277) ;  /* 0xffffffd000287947 */ /* 0x000fec000383ffff */
.L_x_1191:
[----:B------:R-:W-:Y:S01]  /*12bd0*/  BSSY B0, `(.L_x_1278) ;  /* 0x0000006000007945 */ /* 0x000fe20003800000 */
[----:B------:R-:W-:Y:S01]  /*12be0*/  PLOP3.LUT P6, PT, P6, PT, PT, 0x8, 0x0 ;  /* 0x000000000000781c */ /* 0x000fe200037ce170 */
[----:B------:R-:W-:-:S12]  /*12bf0*/  IMAD.MOV.U32 R15, RZ, RZ, -0x1 ;  /* 0xffffffffff0f7424 */ /* 0x000fd800078e00ff */
[----:B0-----:R-:W-:Y:S05]  /*12c00*/  WARPSYNC.COLLECTIVE R15, `(.L_x_1279) ;  /* 0x000000000f087348 */ /* 0x001fea0003c00000 */
[----:B------:R-:W-:Y:S01]  /*12c10*/  VOTE.ANY R14, PT, P6 ;  /* 0x00000000000e7806 */ /* 0x000fe200030e0100 */
[----:B0-----:R-:W-:Y:S06]  /*12c20*/  ENDCOLLECTIVE ;  /* 0x000000000000791b */ /* 0x001fec0003800000 */
.L_x_1279:
[----:B------:R-:W-:Y:S05]  /*12c30*/  BSYNC B0 ;  /* 0x0000000000007941 */ /* 0x000fea0003800000 */
.L_x_1278:
        /* <DEDUP_REMOVED lines=9> */
.L_x_1280:
[----:B------:R-:W-:Y:S01]  /*12cd0*/  IMAD.MOV.U32 R17, RZ, RZ, R14 ;  /* 0x000000ffff117224 */ /* 0x000fe200078e000e */
[----:B------:R-:W-:Y:S06]  /*12ce0*/  BRA `(.L_x_1281) ;  /* 0xffffffd000187947 */ /* 0x000fec000383ffff */
.L_x_1193:
[----:B------:R-:W-:Y:S01]  /*12cf0*/  BSSY B0, `(.L_x_1282) ;  /* 0x0000007000007945 */ /* 0x000fe20003800000 */
[----:B------:R-:W-:Y:S02]  /*12d00*/  IMAD.MOV.U32 R13, RZ, RZ, R3 ;  /* 0x000000ffff0d7224 */ /* 0x000fe400078e0003 */
[----:B------:R-:W-:Y:S02]  /*12d10*/  IMAD.MOV.U32 R11, RZ, RZ, 0x1f ;  /* 0x0000001fff0b7424 */ /* 0x000fe400078e00ff */
[----:B------:R-:W-:-:S07]  /*12d20*/  IMAD.MOV.U32 R15, RZ, RZ, -0x1 ;  /* 0xffffffffff0f7424 */ /* 0x000fce00078e00ff */
[----:B0-2---:R-:W-:Y:S05]  /*12d30*/  WARPSYNC.COLLECTIVE R15, `(.L_x_1283) ;  /* 0x000000000f087348 */ /* 0x005fea0003c00000 */
[----:B------:R1:W3:Y:S02]  /*12d40*/  SHFL.IDX P6, R14, R13, R12, R11 ;  /* 0x0000000c0d0e7389 */ /* 0x0002e400000c000b */
[----:B0123--:R-:W-:Y:S01]  /*12d50*/  ENDCOLLECTIVE ;  /* 0x000000000000791b */ /* 0x00ffe20003800000 */
.L_x_1283:
[----:B------:R-:W-:Y:S05]  /*12d60*/  BSYNC B0 ;  /* 0x0000000000007941 */ /* 0x000fea0003800000 */
.L_x_1282:
[----:B------:R-:W-:Y:S01]  /*12d70*/  IMAD.MOV.U32 R2, RZ, RZ, R14 ;  /* 0x000000ffff027224 */ /* 0x000fe200078e000e */
[----:B------:R-:W-:Y:S06]  /*12d80*/  BRA `(.L_x_1192) ;  /* 0xffffffd0000c7947 */ /* 0x000fec000383ffff */
.L_x_1197:
[----:B0-----:R0:W1:Y:S02]  /*12d90*/  SYNCS.PHASECHK.TRANS64.TRYWAIT P0, [R0+URZ+0x32420], R3 ;  /* 0x03242003000075a7 */ /* 0x001064000800017f */
[----:B-1----:R-:W-:Y:S05]  /*12da0*/  @!P0 NANOSLEEP.SYNCS 0x989680 ;  /* 0x009896800000895d */ /* 0x002fea0003900000 */
[----:B------:R-:W1:Y:S02]  /*12db0*/  @!P0 SYNCS.PHASECHK.TRANS64 P0, [R0+URZ+0x32420], R3 ;  /* 0x03242003000085a7 */ /* 0x000e64000800007f */
[----:B-1----:R-:W-:Y:S05]  /*12dc0*/  @!P0 BRA `(.L_x_1197) ;  /* 0xfffffffc00f08947 */ /* 0x002fea000383ffff */
[----:B------:R-:W-:Y:S05]  /*12dd0*/  BRA `(.L_x_1284) ;  /* 0xffffffd400007947 */ /* 0x000fea000383ffff */
.L_x_1198:
        /* <DEDUP_REMOVED lines=11> */
.L_x_1286:
[----:B------:R-:W-:Y:S05]  /*12e90*/  BSYNC B0 ;  /* 0x0000000000007941 */ /* 0x000fea0003800000 */
.L_x_1285:
[----:B------:R-:W-:Y:S05]  /*12ea0*/  BRA `(.L_x_1287) ;  /* 0xffffffd000e87947 */ /* 0x000fea000383ffff */
.L_x_1201:
[----:B------:R-:W-:Y:S01]  /*12eb0*/  BSSY B1, `(.L_x_1288) ;  /* 0x0000006000017945 */ /* 0x000fe20003800000 */
[----:B------:R-:W-:-:S07]  /*12ec0*/  IMAD.MOV.U32 R15, RZ, RZ, -0x1 ;  /* 0xffffffffff0f7424 */ /* 0x000fce00078e00ff */
[----:B01---5:R-:W-:Y:S05]  /*12ed0*/  WARPSYNC.COLLECTIVE R15, `(.L_x_1289) ;  /* 0x000000000f0c7348 */ /* 0x023fea0003c00000 */
[----:B------:R-:W-:Y:S02]  /*12ee0*/  ELECT P6, UR62, PT ;  /* 0x00000000003e782f */ /* 0x000fe400038c0000 */
[----:B------:R-:W-:Y:S01]  /*12ef0*/  MOV R14, UR62 ;  /* 0x0000003e000e7c02 */ /* 0x000fe20008000f00 */
[----:B01---5:R-:W-:Y:S10]  /*12f00*/  ENDCOLLECTIVE ;  /* 0x000000000000791b */ /* 0x023ff40003800000 */
.L_x_1289:
[----:B------:R-:W-:Y:S05]  /*12f10*/  BSYNC B1 ;  /* 0x0000000000017941 */ /* 0x000fea0003800000 */
.L_x_1288:
[----:B------:R-:W-:Y:S05]  /*12f20*/  BRA `(.L_x_1290) ;  /* 0xffffffd000e07947 */ /* 0x000fea000383ffff */
.L_x_1203:
[----:B0-----:R0:W1:Y:S02]  /*12f30*/  SYNCS.PHASECHK.TRANS64.TRYWAIT P0, [R6+URZ], R5 ;  /* 0x00000005060075a7 */ /* 0x001064000800017f */
[----:B-1----:R-:W-:Y:S05]  /*12f40*/  @!P0 NANOSLEEP.SYNCS 0x989680 ;  /* 0x009896800000895d */ /* 0x002fea0003900000 */
[----:B------:R-:W1:Y:S02]  /*12f50*/  @!P0 SYNCS.PHASECHK.TRANS64 P0, [R6+URZ], R5 ;  /* 0x00000005060085a7 */ /* 0x000e64000800007f */
[----:B-1----:R-:W-:Y:S05]  /*12f60*/  @!P0 BRA `(.L_x_1203) ;  /* 0xfffffffc00f08947 */ /* 0x002fea000383ffff */
[----:B------:R-:W-:Y:S05]  /*12f70*/  BRA `(.L_x_1291) ;  /* 0xffffffd400247947 */ /* 0x000fea000383ffff */
.L_x_1204:
[----:B-1----:R1:W2:Y:S02]  /*12f80*/  SYNCS.PHASECHK.TRANS64.TRYWAIT P0, [R7+URZ], R2 ;  /* 0x00000002070075a7 */ /* 0x0022a4000800017f */
[----:B--2---:R-:W-:Y:S05]  /*12f90*/  @!P0 NANOSLEEP.SYNCS 0x989680 ;  /* 0x009896800000895d */ /* 0x004fea0003900000 */
[----:B------:R-:W2:Y:S02]  /*12fa0*/  @!P0 SYNCS.PHASECHK.TRANS64 P0, [R7+URZ], R2 ;  /* 0x00000002070085a7 */ /* 0x000ea4000800007f */
[----:B--2---:R-:W-:Y:S05]  /*12fb0*/  @!P0 BRA `(.L_x_1204) ;  /* 0xfffffffc00f08947 */ /* 0x004fea000383ffff */
[----:B------:R-:W-:Y:S05]  /*12fc0*/  BRA `(.L_x_1292) ;  /* 0xffffffd400187947 */ /* 0x000fea000383ffff */
.L_x_1206:
[----:B--2---:R2:W3:Y:S02]  /*12fd0*/  SYNCS.PHASECHK.TRANS64.TRYWAIT P0, [R4+URZ], R5 ;  /* 0x00000005040075a7 */ /* 0x0044e4000800017f */
[----:B---3--:R-:W-:Y:S05]  /*12fe0*/  @!P0 NANOSLEEP.SYNCS 0x989680 ;  /* 0x009896800000895d */ /* 0x008fea0003900000 */
[----:B------:R-:W3:Y:S02]  /*12ff0*/  @!P0 SYNCS.PHASECHK.TRANS64 P0, [R4+URZ], R5 ;  /* 0x00000005040085a7 */ /* 0x000ee4000800007f */
[----:B---3--:R-:W-:Y:S05]  /*13000*/  @!P0 BRA `(.L_x_1206) ;  /* 0xfffffffc00f08947 */ /* 0x008fea000383ffff */
[----:B------:R-:W-:Y:S05]  /*13010*/  BRA `(.L_x_1293) ;  /* 0xffffffd400207947 */ /* 0x000fea000383ffff */
.L_x_1294:
        /* <DEDUP_REMOVED lines=14> */
.L_x_6038:


//--------------------- .text._ZN7cutlass13device_kernelIN5flash11enable_sm90INS1_16FlashAttnFwdSm90INS1_25CollectiveMainloopFwdSm90ILi2EN4cute5tupleIJNS5_1CILi1EEES8_S8_EEENS6_IJNS7_ILi128EEENS7_ILi96EEENS7_ILi64EEEEEELi256ENS_6half_tEfNS_4arch4Sm90ELb0ELb0ELb0ELb1ELb0ELb1ELb1ELb1ELb0ELb1ELb0ELb0EEENS1_21CollectiveEpilogueFwdINS6_IJSA_NS7_ILi256EEESB_EEES9_SE_SG_Li256ELb1ELb1ELb0ELb0EEENS1_36VarlenDynamicPersistentTileSchedulerILi128ELi96ELi256ELi128ELb0ELb1ELb1ELb0ELb1ELb1EEEEEEEEEvNT_6ParamsE --------------------------
	.section	.text._ZN7cutlass13device_kernelIN5flash11enable_sm90INS1_16FlashAttnFwdSm90INS1_25CollectiveMainloopFwdSm90ILi2EN4cute5tupleIJNS5_1CILi1EEES8_S8_EEENS6_IJNS7_ILi128EEENS7_ILi96EEENS7_ILi64EEEEEELi256ENS_6half_tEfNS_4arch4Sm90ELb0ELb0ELb0ELb1ELb0ELb1ELb1ELb1ELb0ELb1ELb0ELb0EEENS1_21CollectiveEpilogueFwdINS6_IJSA_NS7_ILi256EEESB_EEES9_SE_SG_Li256ELb1ELb1ELb0ELb0EEENS1_36VarlenDynamicPersistentTileSchedulerILi128ELi96ELi256ELi128ELb0ELb1ELb1ELb0ELb1ELb1EEEEEEEEEvNT_6ParamsE,"ax",@progbits
	.align	128
.text._ZN7cutlass13device_kernelIN5flash11enable_sm90INS1_16FlashAttnFwdSm90INS1_25CollectiveMainloopFwdSm90ILi2EN4cute5tupleIJNS5_1CILi1EEES8_S8_EEENS6_IJNS7_ILi128EEENS7_ILi96EEENS7_ILi64EEEEEELi256ENS_6half_tEfNS_4arch4Sm90ELb0ELb0ELb0ELb1ELb0ELb1ELb1ELb1ELb0ELb1ELb0ELb0EEENS1_21CollectiveEpilogueFwdINS6_IJSA_NS7_ILi256EEESB_EEES9_SE_SG_Li256ELb1ELb1ELb0ELb0EEENS1_36VarlenDynamicPersistentTileSchedulerILi128ELi96ELi256ELi128ELb0ELb1ELb1ELb0ELb1ELb1EEEEEEEEEvNT_6ParamsE:
        .type           _ZN7cutlass13device_kernelIN5flash11enable_sm90INS1_16FlashAttnFwdSm90INS1_25CollectiveMainloopFwdSm90ILi2EN4cute5tupleIJNS5_1CILi1EEES8_S8_EEENS6_IJNS7_ILi128EEENS7_ILi96EEENS7_ILi64EEEEEELi256ENS_6half_tEfNS_4arch4Sm90ELb0ELb0ELb0ELb1ELb0ELb1ELb1ELb1ELb0ELb1ELb0ELb0EEENS1_21CollectiveEpilogueFwdINS6_IJSA_NS7_ILi256EEESB_EEES9_SE_SG_Li256ELb1ELb1ELb0ELb0EEENS1_36VarlenDynamicPersistentTileSchedulerILi128ELi96ELi256ELi128ELb0ELb1ELb1ELb0ELb1ELb1EEEEEEEEEvNT_6ParamsE,@function
        .size           _ZN7cutlass13device_kernelIN5flash11enable_sm90INS1_16FlashAttnFwdSm90INS1_25CollectiveMainloopFwdSm90ILi2EN4cute5tupleIJNS5_1CILi1EEES8_S8_EEENS6_IJNS7_ILi128EEENS7_ILi96EEENS7_ILi64EEEEEELi256ENS_6half_tEfNS_4arch4Sm90ELb0ELb0ELb0ELb1ELb0ELb1ELb1ELb1ELb0ELb1ELb0ELb0EEENS1_21CollectiveEpilogueFwdINS6_IJSA_NS7_ILi256EEESB_EEES9_SE_SG_Li256ELb1ELb1ELb0ELb0EEENS1_36VarlenDynamicPersistentTileSchedulerILi128ELi96ELi256ELi128ELb0ELb1ELb1ELb0ELb1ELb1EEEEEEEEEvNT_6ParamsE,(.L_x_6039 - _ZN7cutlass13device_kernelIN5flash11enable_sm90INS1_16FlashAttnFwdSm90INS1_25CollectiveMainloopFwdSm90ILi2EN4cute5tupleIJNS5_1CILi1EEES8_S8_EEENS6_IJNS7_ILi128EEENS7_ILi96EEENS7_ILi64EEEEEELi256ENS_6half_tEfNS_4arch4Sm90ELb0ELb0ELb0ELb1ELb0ELb1ELb1ELb1ELb0ELb1ELb0ELb0EEENS1_21CollectiveEpilogueFwdINS6_IJSA_NS7_ILi256EEESB_EEES9_SE_SG_Li256ELb1ELb1ELb0ELb0EEENS1_36VarlenDynamicPersistentTileSchedulerILi128ELi96ELi256ELi128ELb0ELb1ELb1ELb0ELb1ELb1EEEEEEEEEvNT_6ParamsE)
        .other          _ZN7cutlass13device_kernelIN5flash11enable_sm90INS1_16FlashAttnFwdSm90INS1_25CollectiveMainloopFwdSm90ILi2EN4cute5tupleIJNS5_1CILi1EEES8_S8_EEENS6_IJNS7_ILi128EEENS7_ILi96EEENS7_ILi64EEEEEELi256ENS_6half_tEfNS_4arch4Sm90ELb0ELb0ELb0ELb1ELb0ELb1ELb1ELb1ELb0ELb1ELb0ELb0EEENS1_21CollectiveEpilogueFwdINS6_IJSA_NS7_ILi256EEESB_EEES9_SE_SG_Li256ELb1ELb1ELb0ELb0EEENS1_36VarlenDynamicPersistentTileSchedulerILi128ELi96ELi256ELi128ELb0ELb1ELb1ELb0ELb1ELb1EEEEEEEEEvNT_6ParamsE,@"STO_CUDA_ENTRY STV_DEFAULT"
_ZN7cutlass13device_kernelIN5flash11enable_sm90INS1_16FlashAttnFwdSm90INS1_25CollectiveMainloopFwdSm90ILi2EN4cute5tupleIJNS5_1CILi1EEES8_S8_EEENS6_IJNS7_ILi128EEENS7_ILi96EEENS7_ILi64EEEEEELi256ENS_6half_tEfNS_4arch4Sm90ELb0ELb0ELb0ELb1ELb0ELb1ELb1ELb1ELb0ELb1ELb0ELb0EEENS1_21CollectiveEpilogueFwdINS6_IJSA_NS7_ILi256EEESB_EEES9_SE_SG_Li256ELb1ELb1ELb0ELb0EEENS1_36VarlenDynamicPersistentTileSchedulerILi128ELi96ELi256ELi128ELb0ELb1ELb1ELb0ELb1ELb1EEEEEEEEEvNT_6ParamsE:
        /* <DEDUP_REMOVED lines=23> */
.L_x_1296:
[----:B------:R-:W-:Y:S05]  /*0170*/  BSYNC B0 ;  /* 0x0000000000007941 */ /* 0x000fea0003800000 */
.L_x_1295:
[----:B------:R-:W-:Y:S01]  /*0180*/  VOTEU.ANY UP0, P0 ;  /* 0x00000000003f7886 */ /* 0x000fe20000000100 */
[----:B------:R-:W0:Y:S01]  /*0190*/  SHFL.IDX PT, R2, R0, RZ, 0x1f ;  /* 0x00001fff00027589 */ /* 0x000e2200000e0000 */
[----:B------:R-:W-:Y:S01]  /*01a0*/  UMOV UR4, 0x80 ;  /* 0x0000008000047882 */ /* 0x000fe20000000000 */
[----:B------:R-:W-:Y:S01]  /*01b0*/  UMOV UR7, 0x100 ;  /* 0x0000010000077882 */ /* 0x000fe20000000000 */
[----:B------:R-:W-:Y:S01]  /*01c0*/  VOTEU.ANY UP1, P0 ;  /* 0x00000000003f7886 */ /* 0x000fe20000020100 */
[----:B------:R-:W1:Y:S01]  /*01d0*/  @UP0 S2UR UR8, SR_CgaCtaId ;  /* 0x00000000000809c3 */ /* 0x000e620000008800 */
[----:B------:R-:W-:Y:S01]  /*01e0*/  @UP0 UMOV UR6, 0x400 ;  /* 0x0000040000060882 */ /* 0x000fe20000000000 */
[----:B------:R-:W-:-:S04]  /*01f0*/  @UP0 UIADD3 UR4, -UR4, 0x100000, URZ ;  /* 0x0010000004040890 */ /* 0x000fc8000fffe13f */
[----:B------:R-:W-:Y:S02]  /*0200*/  @UP0 USHF.L.U32 UR5, UR4, 0xb, URZ ;  /* 0x0000000b04050899 */ /* 0x000fe4000800063f */
[----:B------:R-:W-:Y:S01]  /*0210*/  @UP0 USHF.L.U32 UR4, UR4, 0x1, URZ ;  /* 0x0000000104040899 */ /* 0x000fe2000800063f */
[----:B------:R-:W-:Y:S01]  /*0220*/  SHF.R.U32.HI R3, RZ, 0x7, R3 ;  /* 0x00000007ff037819 */ /* 0x000fe20000011603 */
[----:B------:R-:W-:Y:S01]  /*0230*/  VOTEU.ANY UP2, P0 ;  /* 0x00000000003f7886 */ /* 0x000fe20000040100 */
[----:B0-----:R-:W-:-:S03]  /*0240*/  ISETP.NE.AND P1, PT, R2, RZ, PT ;  /* 0x000000ff0200720c */ /* 0x001fc60003f25270 */
[----:B------:R0:W2:Y:S01]  /*0250*/  SHFL.IDX PT, R2, R3, RZ, 0x1f ;  /* 0x00001fff03027589 */ /* 0x0000a200000e0000 */
[----:B-1----:R-:W-:Y:S02]  /*0260*/  @UP0 ULEA UR8, UR8, UR6, 0x18 ;  /* 0x0000000608080291 */ /* 0x002fe4000f8ec03f */
[----:B------:R-:W-:-:S04]  /*0270*/  @UP0 UIADD3 UR6, -UR7, 0x100000, URZ ;  /* 0x0010000007060890 */ /* 0x000fc8000fffe13f */
[----:B------:R-:W-:Y:S02]  /*0280*/  @UP0 USHF.L.U32 UR7, UR6, 0xb, URZ ;  /* 0x0000000b06070899 */ /* 0x000fe4000800063f */
[----:B------:R-:W-:Y:S01]  /*0290*/  @UP0 USHF.L.U32 UR6, UR6, 0x1, URZ ;  /* 0x0000000106060899 */ /* 0x000fe2000800063f */
[----:B------:R-:W-:Y:S01]  /*02a0*/  VOTEU.ANY UP0, P0 ;  /* 0x00000000003f7886 */ /* 0x000fe20000000100 */
[----:B------:R-:W1:Y:S04]  /*02b0*/  FENCE.VIEW.ASYNC.S ;  /* 0x00000000000073c6 */ /* 0x000e680000000000 */
[----:B-1----:R0:W1:Y:S01]  /*02c0*/  @UP0 SYNCS.EXCH.64 URZ, [UR8+0x32400], UR4 ;  /* 0x03240004083f05b2 */ /* 0x0020620008000100 */
[----:B------:R0:W3:Y:S05]  /*02d0*/  @UP1 SYNCS.EXCH.64 URZ, [UR8+0x32410], UR4 ;  /* 0x03241004083f15b2 */ /* 0x0000ea0008000100 */
[----:B------:R0:W4:Y:S02]  /*02e0*/  @UP2 SYNCS.EXCH.64 URZ, [UR8+0x32420], UR6 ;  /* 0x03242006083f25b2 */ /* 0x0001240008000100 */
        /* <DEDUP_REMOVED lines=19> */
.L_x_1297:
        /* <DEDUP_REMOVED lines=22> */
.L_x_1298:
        /* <DEDUP_REMOVED lines=18> */
.L_x_1299:
        /* <DEDUP_REMOVED lines=22> */
.L_x_1300:
        /* <DEDUP_REMOVED lines=22> */
.L_x_1301:
        /* <DEDUP_REMOVED lines=9> */
.L_x_1304:
        /* <DEDUP_REMOVED lines=62> */
[----:B------:R-:W-:-:S02]  /*0dd0*/  IMAD.SHL.U32 R16, R4, 0x8, RZ ;  /* 0x0000000804107824 */ /* 0x000fc400078e00ff */
[C---:B------:R-:W-:Y:S02]  /*0de0*/  IMAD.SHL.U32 R22, R4.reuse, 0x4, RZ ;  /* 0x0000000404167824 */ /* 0x040fe400078e00ff */
[----:B------:R-:W-:Y:S01]  /*0df0*/  IMAD.IADD R0, R4, 0x1, -R3 ;  /* 0x0000000104007824 */ /* 0x000fe200078e0a03 */
[----:B------:R-:W-:Y:S01]  /*0e00*/  SHF.R.S32.HI R4, RZ, 0x1f, R221 ;  /* 0x0000001fff047819 */ /* 0x000fe200000114dd */
[----:B------:R-:W-:-:S03]  /*0e10*/  IMAD.IADD R216, R10, 0x1, -R216 ;  /* 0x000000010ad87824 */ /* 0x000fc600078e0ad8 */
[----:B------:R-:W-:Y:S01]  /*0e20*/  LEA.HI R4, R4, R221, RZ, 0x3 ;  /* 0x000000dd04047211 */ /* 0x000fe200078f18ff */
[----:B------:R-:W-:-:S04]  /*0e30*/  IMAD.SHL.U32 R209, R216, 0x8, RZ ;  /* 0x00000008d8d17824 */ /* 0x000fc800078e00ff */
[----:B------:R-:W-:Y:S02]  /*0e40*/  IMAD.SHL.U32 R4, R4, 0x40, RZ ;  /* 0x0000004004047824 */ /* 0x000fe400078e00ff */
[----:B------:R-:W-:Y:S02]  /*0e50*/  VIADD R215, R209, 0xc0 ;  /* 0x000000c0d1d77836 */ /* 0x000fe40000000000 */
[----:B------:R-:W-:Y:S01]  /*0e60*/  IMAD R7, R5, 0x8, R2 ;  /* 0x0000000805077824 */ /* 0x000fe200078e0202 */
[----:B------:R-:W-:Y:S02]  /*0e70*/  LOP3.LUT R212, R4, 0xfffffe00, RZ, 0xc0, !PT ;  /* 0xfffffe0004d47812 */ /* 0x000fe400078ec0ff */
[----:B------:R-:W-:Y:S01]  /*0e80*/  SHF.R.S32.HI R4, RZ, 0x1f, R215 ;  /* 0x0000001fff047819 */ /* 0x000fe200000114d7 */
[----:B------:R-:W-:Y:S01]  /*0e90*/  IMAD.SHL.U32 R4, R7, 0x8, RZ ;  /* 0x0000000807047824 */ /* 0x000fe200078e00ff */
[----:B------:R-:W-:Y:S01]  /*0ea0*/  LEA.HI R8, R8, R19, RZ, 0x3 ;  /* 0x0000001308087211 */ /* 0x000fe200078f18ff */
[----:B------:R-:W-:-:S03]  /*0eb0*/  IMAD.SHL.U32 R210, R221, 0x40, RZ ;  /* 0x00000040ddd27824 */ /* 0x000fc600078e00ff */
[----:B------:R0:W-:Y:S01]  /*0ec0*/  STL [R1+0x7c], R4 ;  /* 0x00007c0401007387 */ /* 0x0001e20000100800 */
[----:B------:R-:W-:Y:S02]  /*0ed0*/  LOP3.LUT R8, R8, 0xfffffff8, RZ, 0xc0, !PT ;  /* 0xfffffff808087812 */ /* 0x000fe400078ec0ff */
[----:B------:R-:W-:Y:S01]  /*0ee0*/  LOP3.LUT R210, R210, 0x1c0, RZ, 0xc0, !PT ;  /* 0x000001c0d2d27812 */ /* 0x000fe200078ec0ff */
[----:B------:R-:W-:Y:S01]  /*0ef0*/  VIADD R202, R22, 0x10 ;  /* 0x0000001016ca7836 */ /* 0x000fe20000000000 */
[----:B------:R-:W-:Y:S01]  /*0f00*/  SHF.R.S32.HI R3, RZ, 0x1f, R209 ;  /* 0x0000001fff037819 */ /* 0x000fe200000114d1 */
[----:B------:R-:W-:Y:S01]  /*0f10*/  IMAD.IADD R227, R19, 0x1, -R8 ;  /* 0x0000000113e37824 */ /* 0x000fe200078e0a08 */
[----:B------:R-:W-:Y:S02]  /*0f20*/  SHF.R.U32.HI R8, RZ, 0x3, R210 ;  /* 0x00000003ff087819 */ /* 0x000fe400000116d2 */
[----:B------:R-:W-:Y:S01]  /*0f30*/  LOP3.LUT R3, R210, 0x38, R16, 0xf8, !PT ;  /* 0x00000038d2037812 */ /* 0x000fe200078ef810 */
[C---:B------:R-:W-:Y:S01]  /*0f40*/  VIADD R214, R209.reuse, 0x40 ;  /* 0x00000040d1d67836 */ /* 0x040fe20000000000 */
[----:B------:R-:W-:Y:S01]  /*0f50*/  LOP3.LUT R5, R6, 0x7ffffffc, RZ, 0xc0, !PT ;  /* 0x7ffffffc06057812 */ /* 0x000fe200078ec0ff */
[----:B------:R-:W-:Y:S01]  /*0f60*/  VIADD R213, R209, 0x80 ;  /* 0x00000080d1d57836 */ /* 0x000fe20000000000 */
[----:B------:R-:W-:-:S02]  /*0f70*/  LOP3.LUT R3, R212, R3, R8, 0xf6, !PT ;  /* 0x00000003d4037212 */ /* 0x000fc400078ef608 */
[----:B------:R-:W-:Y:S01]  /*0f80*/  SHF.R.S32.HI R231, RZ, 0x1f, R202 ;  /* 0x0000001fffe77819 */ /* 0x000fe200000114ca */
[----:B------:R-:W-:Y:S01]  /*0f90*/  IMAD.MOV.U32 R2, RZ, RZ, RZ ;  /* 0x000000ffff027224 */ /* 0x000fe200078e00ff */
[----:B------:R-:W-:Y:S02]  /*0fa0*/  SHF.R.S32.HI R6, RZ, 0x1f, R214 ;  /* 0x0000001fff067819 */ /* 0x000fe400000114d6 */
[----:B------:R-:W-:Y:S01]  /*0fb0*/  CS2R R200, SRZ ;  /* 0x0000000000c87805 */ /* 0x000fe2000001ff00 */
[----:B------:R-:W-:Y:S01]  /*0fc0*/  IMAD.MOV.U32 R208, RZ, RZ, RZ ;  /* 0x000000ffffd07224 */ /* 0x000fe200078e00ff */
[----:B------:R-:W-:Y:S01]  /*0fd0*/  SHF.R.S32.HI R225, RZ, 0x1f, R19 ;  /* 0x0000001fffe17819 */ /* 0x000fe20000011413 */
[----:B------:R-:W-:Y:S01]  /*0fe0*/  IMAD.MOV.U32 R222, RZ, RZ, RZ ;  /* 0x000000ffffde7224 */ /* 0x000fe200078e00ff */
[----:B------:R-:W-:Y:S01]  /*0ff0*/  SHF.R.S32.HI R17, RZ, 0x1f, R16 ;  /* 0x0000001fff117819 */ /* 0x000fe20000011410 */
[----:B------:R-:W-:Y:S01]  /*1000*/  IMAD.SHL.U32 R232, R202, 0x2, RZ ;  /* 0x00000002cae87824 */ /* 0x000fe200078e00ff */
[----:B------:R-:W-:Y:S01]  /*1010*/  SHF.R.S32.HI R6, RZ, 0x1f, R213 ;  /* 0x0000001fff067819 */ /* 0x000fe200000114d5 */
[----:B------:R-:W-:Y:S01]  /*1020*/  IMAD.IADD R236, R230, 0x1, -R5 ;  /* 0x00000001e6ec7824 */ /* 0x000fe200078e0a05 */
[----:B------:R-:W-:Y:S01]  /*1030*/  SHF.L.U64.HI R231, R202, 0x1, R231 ;  /* 0x00000001cae77819 */ /* 0x000fe200000102e7 */
[----:B------:R-:W-:-:S02]  /*1040*/  IMAD R233, R3, 0x2, R18 ;  /* 0x0000000203e97824 */ /* 0x000fc400078e0212 */
[----:B------:R-:W-:Y:S01]  /*1050*/  IMAD R237, R0, 0x8, R235 ;  /* 0x0000000800ed7824 */ /* 0x000fe200078e02eb */
[----:B0--3--:R-:W-:-:S07]  /*1060*/  LOP3.LUT R203, R11, 0x1, RZ, 0xfc, !PT ;  /* 0x000000010bcb7812 */ /* 0x009fce00078efcff */
.L_x_1440:
        /* <DEDUP_REMOVED lines=38> */
[----:B------:R-:W-:Y:S01]  /*12d0*/  IMAD.U32 R32, RZ, RZ, UR4 ;  /* 0x00000004ff207e24 */ /* 0x000fe2000f8e00ff */
[----:B------:R-:W-:Y:S01]  /*12e0*/  MOV R35, R220 ;  /* 0x000000dc00237202 */ /* 0x000fe20000000f00 */
        /* <DEDUP_REMOVED lines=10> */
.L_x_1306:
        /* <DEDUP_REMOVED lines=10> */
.L_x_1307:
[----:B------:R-:W-:Y:S05]  /*1430*/  @!P0 BRA `(.L_x_1308) ;  /* 0x00000000000c8947 */ /* 0x000fea0003800000 */
[----:B------:R-:W2:Y:S04]  /*1440*/  LDG.E R5, desc[UR60][R8.64] ;  /* 0x0000003c08057981 */ /* 0x000ea8000c1e1900 */
[----:B------:R-:W2:Y:S02]  /*1450*/  LDG.E R32, desc[UR60][R8.64+0x4] ;  /* 0x0000043c08207981 */ /* 0x000ea4000c1e1900 */
[----:B--2---:R-:W-:-:S07]  /*1460*/  IMAD.IADD R32, R32, 0x1, -R5 ;  /* 0x0000000120207824 */ /* 0x004fce00078e0a05 */
.L_x_1308:
[----:B------:R-:W-:Y:S02]  /*1470*/  ULDC.64 UR4, c[0x0][0xb08] ;  /* 0x0002c20000047ab9 */ /* 0x000fe40000000a00 */
[----:B------:R-:W-:-:S04]  /*1480*/  ISETP.NE.U32.AND P0, PT, RZ, UR4, PT ;  /* 0x00000004ff007c0c */ /* 0x000fc8000bf05070 */
[----:B------:R-:W-:Y:S01]  /*1490*/  ISETP.NE.AND.EX P0, PT, RZ, UR5, PT, P0 ;  /* 0x00000005ff007c0c */ /* 0x000fe2000bf05300 */
[----:B-----5:R-:W-:Y:S01]  /*14a0*/  IMAD.IADD R8, R32, 0x1, -R3 ;  /* 0x0000000120087824 */ /* 0x020fe200078e0a03 */
[----:B------:R-:W-:-:S11]  /*14b0*/  ULDC.64 UR4, c[0x0][0xb28] ;  /* 0x0002ca0000047ab9 */ /* 0x000fd60000000a00 */
[----:B0-----:R-:W0:Y:S02]  /*14c0*/  @P0 LDC.64 R4, c[0x0][0xb08] ;  /* 0x0002c200ff040b82 */ /* 0x001e240000000a00 */
[----:B0-----:R-:W-:-:S05]  /*14d0*/  @P0 IMAD.WIDE R4, R35, 0x4, R4 ;  /* 0x0000000423040825 */ /* 0x001fca00078e0204 */
[----:B------:R-:W2:Y:S04]  /*14e0*/  @P0 LDG.E R0, desc[UR60][R4.64] ;  /* 0x0000003c04000981 */ /* 0x000ea8000c1e1900 */
[----:B------:R0:W2:Y:S01]  /*14f0*/  @P0 LDG.E R9, desc[UR60][R4.64+0x4] ;  /* 0x0000043c04090981 */ /* 0x0000a2000c1e1900 */
[----:B------:R-:W-:Y:S01]  /*1500*/  ISETP.NE.U32.AND P1, PT, RZ, UR4, PT ;  /* 0x00000004ff007c0c */ /* 0x000fe2000bf25070 */
[----:B------:R-:W-:-:S03]  /*1510*/  IMAD.MOV.U32 R28, RZ, RZ, R32 ;  /* 0x000000ffff1c7224 */ /* 0x000fc600078e0020 */
        /* <DEDUP_REMOVED lines=45> */
.L_x_1311:
[----:B------:R-:W-:Y:S05]  /*17f0*/  BSYNC B6 ;  /* 0x0000000000067941 */ /* 0x000fea0003800000 */
.L_x_1310:
        /* <DEDUP_REMOVED lines=20> */
.L_x_1313:
[----:B------:R-:W-:Y:S05]  /*1940*/  BSYNC B6 ;  /* 0x0000000000067941 */ /* 0x000fea0003800000 */
.L_x_1312:
[----:B------:R-:W-:Y:S01]  /*1950*/  ULDC.64 UR4, c[0x0][0xaf0] ;  /* 0x0002bc0000047ab9 */ /* 0x000fe20000000a00 */
[----:B------:R-:W0:Y:S01]  /*1960*/  S2R R20, SR_TID.X ;  /* 0x0000000000147919 */ /* 0x000e220000002100 */
[----:B------:R-:W-:Y:S01]  /*1970*/  ISETP.NE.U32.AND P0, PT, RZ, UR4, PT ;  /* 0x00000004ff007c0c */ /* 0x000fe2000bf05070 */
[----:B------:R-:W1:Y:S01]  /*1980*/  LDC.64 R30, c[0x0][0x300] ;  /* 0x0000c000ff1e7b82 */ /* 0x000e620000000a00 */
[----:B------:R-:W-:Y:S01]  /*1990*/  IMAD.IADD R70, R37, 0x1, R32 ;  /* 0x0000000125467824 */ /* 0x000fe200078e0220 */
[----:B------:R-:W-:Y:S01]  /*19a0*/  SHF.R.S32.HI R9, RZ, 0x1f, R34 ;  /* 0x0000001fff097819 */ /* 0x000fe20000011422 */
[----:B------:R-:W-:Y:S01]  /*19b0*/  ULDC.64 UR6, c[0x0][0xb00] ;  /* 0x0002c00000067ab9 */ /* 0x000fe20000000a00 */
[----:B------:R-:W-:Y:S01]  /*19c0*/  ISETP.NE.AND.EX P0, PT, RZ, UR5, PT, P0 ;  /* 0x00000005ff007c0c */ /* 0x000fe2000bf05300 */
[C---:B------:R-:W-:Y:S02]  /*19d0*/  VIADD R74, R16.reuse, 0x40 ;  /* 0x00000040104a7836 */ /* 0x040fe40000000000 */
[C---:B------:R-:W-:Y:S01]  /*19e0*/  VIADD R73, R16.reuse, 0x60 ;  /* 0x0000006010497836 */ /* 0x040fe20000000000 */
[----:B------:R-:W2:Y:S01]  /*19f0*/  LDC.64 R68, c[0x0][0x3f8] ;  /* 0x0000fe00ff447b82 */ /* 0x000ea20000000a00 */
[C---:B------:R-:W-:Y:S01]  /*1a00*/  IADD3 R10, R16.reuse, 0xc0, RZ ;  /* 0x000000c0100a7810 */ /* 0x040fe20007ffe0ff */
[----:B------:R-:W-:-:S06]  /*1a10*/  VIADD R72, R16, 0x80 ;  /* 0x0000008010487836 */ /* 0x000fcc0000000000 */
[----:B------:R-:W3:Y:S01]  /*1a20*/  LDC R47, c[0x0][0x3f4] ;  /* 0x0000fd00ff2f7b82 */ /* 0x000ee20000000800 */
[----:B------:R-:W-:-:S04]  /*1a30*/  @P0 IADD3 R4, P1, R218, UR4, RZ ;  /* 0x00000004da040c10 */ /* 0x000fc8000ff3e0ff */
[----:B------:R-:W-:Y:S01]  /*1a40*/  @P0 IADD3.X R5, R219, UR5, RZ, P1, !PT ;  /* 0x00000005db050c10 */ /* 0x000fe20008ffe4ff */
[----:B------:R-:W-:Y:S02]  /*1a50*/  ULDC.64 UR4, c[0x0][0x308] ;  /* 0x0000c20000047ab9 */ /* 0x000fe40000000a00 */
[----:B------:R-:W4:Y:S02]  /*1a60*/  LDC.64 R38, c[0x0][0x408] ;  /* 0x00010200ff267b82 */ /* 0x000f240000000a00 */
[----:B------:R0:W3:Y:S01]  /*1a70*/  @P0 LDG.E R35, desc[UR60][R4.64] ;  /* 0x0000003c04230981 */ /* 0x0000e2000c1e1900 */
[----:B------:R-:W-:Y:S01]  /*1a80*/  SHF.R.S32.HI R42, RZ, 0x1f, R70 ;  /* 0x0000001fff2a7819 */ /* 0x000fe20000011446 */
[-C--:B-1----:R-:W-:Y:S01]  /*1a90*/  IMAD.WIDE.U32 R6, R70, R30.reuse, RZ ;  /* 0x0000001e46067225 */ /* 0x082fe200078e00ff */
[----:B------:R-:W-:Y:S02]  /*1aa0*/  ISETP.NE.U32.AND P0, PT, RZ, UR6, PT ;  /* 0x00000006ff007c0c */ /* 0x000fe4000bf05070 */
[----:B0-----:R-:W-:Y:S01]  /*1ab0*/  SHF.R.U32.HI R44, RZ, 0x7, R20 ;  /* 0x00000007ff2c7819 */ /* 0x001fe20000011614 */
[-C--:B------:R-:W-:Y:S01]  /*1ac0*/  IMAD R0, R42, R30.reuse, RZ ;  /* 0x0000001e2a007224 */ /* 0x080fe200078e02ff */
[----:B------:R-:W-:Y:S01]  /*1ad0*/  ISETP.NE.AND.EX P0, PT, RZ, UR7, PT, P0 ;  /* 0x00000007ff007c0c */ /* 0x000fe2000bf05300 */
[----:B------:R-:W-:Y:S01]  /*1ae0*/  IMAD R8, R225, R30, RZ ;  /* 0x0000001ee1087224 */ /* 0x000fe200078e02ff */
[----:B------:R-:W-:Y:S01]  /*1af0*/  ISETP.NE.AND P6, PT, R44, 0x1, PT ;  /* 0x000000012c00780c */ /* 0x000fe20003fc5270 */
[----:B------:R-:W-:Y:S01]  /*1b00*/  IMAD R3, R70, R31, R0 ;  /* 0x0000001f46037224 */ /* 0x000fe200078e0200 */
[----:B------:R-:W-:Y:S01]  /*1b10*/  SHF.R.S32.HI R23, RZ, 0x1f, R22 ;  /* 0x0000001fff177819 */ /* 0x000fe20000011416 */
[----:B------:R-:W-:Y:S01]  /*1b20*/  VIADD R32, R16, 0xa0 ;  /* 0x000000a010207836 */ /* 0x000fe20000000000 */
[----:B------:R-:W-:Y:S01]  /*1b30*/  SHF.R.S32.HI R96, RZ, 0x1f, R221 ;  /* 0x0000001fff607819 */ /* 0x000fe200000114dd */
[----:B------:R-:W-:-:S02]  /*1b40*/  IMAD.IADD R7, R7, 0x1, R3 ;  /* 0x0000000107077824 */ /* 0x000fc400078e0203 */
[----:B------:R-:W-:Y:S02]  /*1b50*/  IMAD R3, R9, UR4, RZ ;  /* 0x0000000409037c24 */ /* 0x000fe4000f8e02ff */
[----:B------:R-:W-:-:S04]  /*1b60*/  IMAD.WIDE.U32 R4, R34, UR4, R6 ;  /* 0x0000000422047c25 */ /* 0x000fc8000f8e0006 */
[----:B------:R-:W-:Y:S01]  /*1b70*/  IMAD R3, R34, UR5, R3 ;  /* 0x0000000522037c24 */ /* 0x000fe2000f8e0203 */
[----:B------:R-:W-:Y:S01]  /*1b80*/  ULDC.64 UR4, c[0x0][0x310] ;  /* 0x0000c40000047ab9 */ /* 0x000fe20000000a00 */
[----:B------:R-:W-:-:S04]  /*1b90*/  IMAD.WIDE.U32 R6, R19, R30, R16 ;  /* 0x0000001e13067225 */ /* 0x000fc800078e0010 */
[----:B------:R-:W-:Y:S02]  /*1ba0*/  IMAD.IADD R5, R5, 0x1, R3 ;  /* 0x0000000105057824 */ /* 0x000fe400078e0203 */
[----:B------:R-:W-:Y:S02]  /*1bb0*/  VIADD R13, R16, 0xe0 ;  /* 0x000000e0100d7836 */ /* 0x000fe40000000000 */
[----:B--2---:R-:W-:-:S04]  /*1bc0*/  IMAD.WIDE.U32 R64, R19, R68, R22 ;  /* 0x0000004413407225 */ /* 0x004fc800078e0016 */
[----:B------:R-:W-:Y:S02]  /*1bd0*/  IMAD.MOV.U32 R75, RZ, RZ, 0x20 ;  /* 0x00000020ff4b7424 */ /* 0x000fe400078e00ff */
[----:B------:R-:W-:Y:S01]  /*1be0*/  VIADD R98, R44, 0x8 ;  /* 0x000000082c627836 */ /* 0x000fe20000000000 */
[----:B------:R-:W-:Y:S01]  /*1bf0*/  SHF.R.U32.HI R44, RZ, 0x3, R210 ;  /* 0x00000003ff2c7819 */ /* 0x000fe200000116d2 */
[----:B------:R-:W-:Y:S02]  /*1c00*/  IMAD R43, R31, 0x60, RZ ;  /* 0x000000601f2b7824 */ /* 0x000fe400078e02ff */
[----:B----4-:R-:W-:Y:S02]  /*1c10*/  IMAD R79, R39, 0x60, RZ ;  /* 0x00000060274f7824 */ /* 0x010fe400078e02ff */
[----:B------:R-:W-:Y:S02]  /*1c20*/  IMAD R45, R69, 0x60, RZ ;  /* 0x00000060452d7824 */ /* 0x000fe400078e02ff */
[----:B---3--:R-:W-:Y:S01]  /*1c30*/  IMAD.SHL.U32 R76, R47, 0x2, RZ ;  /* 0x000000022f4c7824 */ /* 0x008fe200078e00ff */
[----:B------:R-:W-:-:S02]  /*1c40*/  SHF.R.S32.HI R0, RZ, 0x1f, R35 ;  /* 0x0000001fff007819 */ /* 0x000fc40000011423 */
[----:B------:R-:W-:Y:S02]  /*1c50*/  SEL R21, R35, RZ, !P0 ;  /* 0x000000ff23157207 */ /* 0x000fe40004000000 */
[----:B------:R-:W-:Y:S02]  /*1c60*/  SEL R12, R0, RZ, !P0 ;  /* 0x000000ff000c7207 */ /* 0x000fe40004000000 */
[----:B-----5:R-:W-:Y:S01]  /*1c70*/  SHF.R.S32.HI R35, RZ, 0x1f, R28 ;  /* 0x0000001fff237819 */ /* 0x020fe2000001141c */
[----:B------:R-:W-:-:S04]  /*1c80*/  IMAD.WIDE.U32 R14, R21, UR4, R4 ;  /* 0x00000004150e7c25 */ /* 0x000fc8000f8e0004 */
[----:B------:R-:W-:Y:S01]  /*1c90*/  IMAD R0, R12, UR4, RZ ;  /* 0x000000040c007c24 */ /* 0x000fe2000f8e02ff */
[----:B------:R-:W-:Y:S01]  /*1ca0*/  IADD3 R4, P0, R14, R6, RZ ;  /* 0x000000060e047210 */ /* 0x000fe20007f1e0ff */
[----:B------:R-:W-:Y:S02]  /*1cb0*/  VIADD R5, R16, 0x20 ;  /* 0x0000002010057836 */ /* 0x000fe40000000000 */
[----:B------:R-:W-:Y:S01]  /*1cc0*/  IMAD R3, R21, UR5, R0 ;  /* 0x0000000515037c24 */ /* 0x000fe2000f8e0200 */
[----:B------:R-:W-:Y:S05]  /*1cd0*/  @!P6 WARPSYNC.ALL ;  /* 0x000000000000e948 */ /* 0x000fea0003800000 */
[----:B------:R-:W-:Y:S01]  /*1ce0*/  ULDC UR4, c[0x0][0x320] ;  /* 0x0000c80000047ab9 */ /* 0x000fe20000000800 */
[----:B------:R-:W-:Y:S01]  /*1cf0*/  IMAD R0, R19, R31, R8 ;  /* 0x0000001f13007224 */ /* 0x000fe200078e0208 */
[----:B------:R-:W-:Y:S01]  /*1d00*/  @!P6 BAR.SYNC.DEFER_BLOCKING 0x9, 0x100 ;  /* 0x024400000000eb1d */ /* 0x000fe20000010000 */
[----:B------:R-:W-:Y:S01]  /*1d10*/  IMAD.IADD R3, R15, 0x1, R3 ;  /* 0x000000010f037824 */ /* 0x000fe200078e0203 */
[----:B------:R-:W-:Y:S01]  /*1d20*/  ISETP.GE.AND P1, PT, R5, UR4, PT ;  /* 0x0000000405007c0c */ /* 0x000fe2000bf26270 */
[----:B------:R-:W-:Y:S01]  /*1d30*/  IMAD R40, R35, R68, RZ ;  /* 0x0000004423287224 */ /* 0x000fe200078e02ff */
        /* <DEDUP_REMOVED lines=14> */
[----:B------:R-:W-:Y:S01]  /*1e20*/  SEL R9, RZ, 0x4, P0 ;  /* 0x00000004ff097807 */ /* 0x000fe20000000000 */
[----:B------:R-:W-:Y:S01]  /*1e30*/  IMAD R85, R28, R69, R40 ;  /* 0x000000451c557224 */ /* 0x000fe200078e0228 */
        /* <DEDUP_REMOVED lines=11> */
[----:B------:R-:W-:Y:S01]  /*1ef0*/  IMAD.SHL.U32 R12, R30, 0x40, RZ ;  /* 0x000000401e0c7824 */ /* 0x000fe200078e00ff */
[----:B------:R-:W-:Y:S01]  /*1f00*/  ISETP.GE.AND P0, PT, R16, R47, PT ;  /* 0x0000002f1000720c */ /* 0x000fe20003f06270 */
[----:B------:R-:W-:Y:S01]  /*1f10*/  IMAD R91, R21, UR5, R10 ;  /* 0x00000005155b7c24 */ /* 0x000fe2000f8e020a */
[----:B------:R-:W-:Y:S01]  /*1f20*/  LOP3.LUT R93, R9, R8, RZ, 0xfc, !PT ;  /* 0x00000008095d7212 */ /* 0x000fe200078efcff */
[----:B------:R-:W-:Y:S01]  /*1f30*/  IMAD R8, R225, R68, RZ ;  /* 0x00000044e1087224 */ /* 0x000fe200078e02ff */
[----:B------:R-:W-:Y:S01]  /*1f40*/  SEL R13, R47, RZ, P0 ;  /* 0x000000ff2f0d7207 */ /* 0x000fe20000000000 */
[----:B------:R-:W-:Y:S01]  /*1f50*/  IMAD.WIDE.U32 R20, R21, UR4, R6 ;  /* 0x0000000415147c25 */ /* 0x000fe2000f8e0006 */
[----:B------:R-:W-:Y:S01]  /*1f60*/  IADD3 R70, P2, R19, R70, RZ ;  /* 0x0000004613467210 */ /* 0x000fe20007f5e0ff */
[----:B------:R-:W-:Y:S01]  /*1f70*/  ULDC UR4, c[0x0][0x2f4] ;  /* 0x0000bd0000047ab9 */ /* 0x000fe20000000800 */
[----:B------:R-:W-:Y:S01]  /*1f80*/  LOP3.LUT P1, RZ, R227, 0x4, RZ, 0xc0, !PT ;  /* 0x00000004e3ff7812 */ /* 0x000fe2000782c0ff */
[----:B------:R-:W-:Y:S01]  /*1f90*/  IMAD R67, R19, R69, R8 ;  /* 0x0000004513437224 */ /* 0x000fe200078e0208 */
[----:B------:R-:W-:Y:S01]  /*1fa0*/  SEL R92, RZ, 0xffffff80, P3 ;  /* 0xffffff80ff5c7807 */ /* 0x000fe20001800000 */
[----:B------:R-:W-:Y:S01]  /*1fb0*/  IMAD R6, R225, R38, RZ ;  /* 0x00000026e1067224 */ /* 0x000fe200078e02ff */
[----:B------:R-:W-:Y:S01]  /*1fc0*/  SEL R75, R75, 0xffffffe0, !P1 ;  /* 0xffffffe04b4b7807 */ /* 0x000fe20004800000 */
[----:B------:R-:W-:Y:S01]  /*1fd0*/  IMAD.WIDE.U32 R8, R19, R68, R16 ;  /* 0x0000004413087225 */ /* 0x000fe200078e0010 */
[----:B------:R-:W-:-:S02]  /*1fe0*/  LOP3.LUT R92, R93, 0x80, R92, 0xc8, !PT ;  /* 0x000000805d5c7812 */ /* 0x000fc400078ec85c */
[----:B------:R-:W-:Y:S01]  /*1ff0*/  ISETP.GE.AND P1, PT, R16, UR4, PT ;  /* 0x0000000410007c0c */ /* 0x000fe2000bf26270 */
[----:B------:R-:W-:Y:S01]  /*2000*/  IMAD.IADD R65, R65, 0x1, R67 ;  /* 0x0000000141417824 */ /* 0x000fe200078e0243 */
[----:B------:R-:W-:Y:S01]  /*2010*/  LOP3.LUT R93, R93, 0x40, RZ, 0xc0, !PT ;  /* 0x000000405d5d7812 */ /* 0x000fe200078ec0ff */
[----:B------:R-:W-:Y:S02]  /*2020*/  IMAD R37, R19, R39, R6 ;  /* 0x0000002713257224 */ /* 0x000fe400078e0206 */
[----:B------:R-:W-:Y:S02]  /*2030*/  IMAD.IADD R67, R67, 0x1, R9 ;  /* 0x0000000143437824 */ /* 0x000fe400078e0209 */
[----:B------:R-:W-:-:S04]  /*2040*/  IMAD.WIDE.U32 R6, R19, R38, R22 ;  /* 0x0000002613067225 */ /* 0x000fc800078e0016 */
[----:B------:R-:W-:Y:S02]  /*2050*/  IMAD.SHL.U32 R9, R227, 0x40, RZ ;  /* 0x00000040e3097824 */ /* 0x000fe400078e00ff */
[----:B------:R-:W-:-:S03]  /*2060*/  IMAD.WIDE.U32 R10, R19, R38, R16 ;  /* 0x00000026130a7225 */ /* 0x000fc600078e0010 */
[----:B------:R-:W-:Y:S01]  /*2070*/  LOP3.LUT R9, R9, 0x1c0, RZ, 0xc0, !PT ;  /* 0x000001c009097812 */ /* 0x000fe200078ec0ff */
[----:B------:R-:W-:Y:S02]  /*2080*/  IMAD.IADD R13, R16, 0x1, R13 ;  /* 0x00000001100d7824 */ /* 0x000fe400078e020d */
[----:B------:R-:W-:Y:S01]  /*2090*/  IMAD.IADD R7, R7, 0x1, R37 ;  /* 0x0000000107077824 */ /* 0x000fe200078e0225 */
[----:B------:R-:W-:Y:S01]  /*20a0*/  LOP3.LUT R41, R9, 0x18, R16, 0xf8, !PT ;  /* 0x0000001809297812 */ /* 0x000fe200078ef810 */
[----:B------:R-:W-:Y:S01]  /*20b0*/  IMAD.MOV.U32 R36, RZ, RZ, R10 ;  /* 0x000000ffff247224 */ /* 0x000fe200078e000a */
[----:B------:R-:W-:Y:S01]  /*20c0*/  SHF.R.S32.HI R10, RZ, 0x1f, R13 ;  /* 0x0000001fff0a7819 */ /* 0x000fe2000001140d */
[----:B------:R-:W-:Y:S02]  /*20d0*/  IMAD.MOV.U32 R66, RZ, RZ, R8 ;  /* 0x000000ffff427224 */ /* 0x000fe400078e0008 */
[-C--:B------:R-:W-:Y:S01]  /*20e0*/  IMAD R8, R35, R38.reuse, RZ ;  /* 0x0000002623087224 */ /* 0x080fe200078e02ff */
[----:B------:R-:W-:Y:S01]  /*20f0*/  LEA.HI R87, R10, R13, RZ, 0x3 ;  /* 0x0000000d0a577211 */ /* 0x000fe200078f18ff */
[----:B------:R-:W-:Y:S01]  /*2100*/  IMAD.WIDE.U32 R34, R28, R38, R6 ;  /* 0x000000261c227225 */ /* 0x000fe200078e0006 */
[----:B------:R-:W-:-:S02]  /*2110*/  SHF.R.U32.HI R6, RZ, 0x3, R9 ;  /* 0x00000003ff067819 */ /* 0x000fc40000011609 */
[----:B------:R-:W-:Y:S01]  /*2120*/  SHF.L.U64.HI R13, R30, 0x6, R31 ;  /* 0x000000061e0d7819 */ /* 0x000fe2000001021f */
[----:B------:R-:W-:Y:S01]  /*2130*/  IMAD.X R71, R225, 0x1, R42, P2 ;  /* 0x00000001e1477824 */ /* 0x000fe200010e062a */
[-C--:B------:R-:W-:Y:S01]  /*2140*/  LOP3.LUT R40, R41, R6.reuse, RZ, 0x3c, !PT ;  /* 0x0000000629287212 */ /* 0x080fe200078e3cff */
[----:B------:R-:W-:Y:S01]  /*2150*/  IMAD.IADD R37, R37, 0x1, R11 ;  /* 0x0000000125257824 */ /* 0x000fe200078e020b */
[--C-:B------:R-:W-:Y:S01]  /*2160*/  LOP3.LUT R41, R9, 0x38, R87.reuse, 0xf8, !PT ;  /* 0x0000003809297812 */ /* 0x100fe200078ef857 */
[----:B------:R-:W-:Y:S01]  /*2170*/  IMAD R83, R28, R39, R8 ;  /* 0x000000271c537224 */ /* 0x000fe200078e0208 */
[----:B------:R-:W-:Y:S01]  /*2180*/  LOP3.LUT R42, R210, 0x38, R87, 0xf8, !PT ;  /* 0x00000038d22a7812 */ /* 0x000fe200078ef857 */
[----:B------:R-:W-:Y:S01]  /*2190*/  IMAD R77, R211, 0x200, R40 ;  /* 0x00000200d34d7824 */ /* 0x000fe200078e0228 */
[----:B------:R-:W-:Y:S01]  /*21a0*/  LOP3.LUT R40, R41, R6, RZ, 0x3c, !PT ;  /* 0x0000000629287212 */ /* 0x000fe200078e3cff */
[C---:B------:R-:W-:Y:S01]  /*21b0*/  IMAD.SHL.U32 R10, R38.reuse, 0x40, RZ ;  /* 0x00000040260a7824 */ /* 0x040fe200078e00ff */
[----:B------:R-:W-:Y:S01]  /*21c0*/  SHF.L.U64.HI R11, R38, 0x6, R39 ;  /* 0x00000006260b7819 */ /* 0x000fe20000010227 */
[----:B------:R-:W-:Y:S01]  /*21d0*/  IMAD.WIDE.U32 R36, R28, R38, R36 ;  /* 0x000000261c247225 */ /* 0x000fe200078e0024 */
[----:B------:R-:W-:-:S02]  /*21e0*/  SHF.L.U64.HI R8, R68, 0x6, R69 ;  /* 0x0000000644087819 */ /* 0x000fc40000010245 */
[----:B------:R-:W-:Y:S01]  /*21f0*/  SHF.R.S32.HI R86, RZ, 0x3, R87 ;  /* 0x00000003ff567819 */ /* 0x000fe20000011457 */
[----:B------:R-:W-:Y:S01]  /*2200*/  IMAD.SHL.U32 R7, R68, 0x40, RZ ;  /* 0x0000004044077824 */ /* 0x000fe200078e00ff */
[----:B------:R-:W-:Y:S01]  /*2210*/  LOP3.LUT R41, R42, R44, RZ, 0x3c, !PT ;  /* 0x0000002c2a297212 */ /* 0x000fe200078e3cff */
[CC--:B------:R-:W-:Y:S01]  /*2220*/  IMAD.WIDE.U32 R64, R28.reuse, R68.reuse, R64 ;  /* 0x000000441c407225 */ /* 0x0c0fe200078e0040 */
[----:B------:R-:W-:Y:S02]  /*2230*/  LOP3.LUT R87, R87, 0xfffffff8, RZ, 0xc0, !PT ;  /* 0xfffffff857577812 */ /* 0x000fe400078ec0ff */
[----:B------:R-:W-:Y:S01]  /*2240*/  ISETP.GE.AND P2, PT, R5, UR4, PT ;  /* 0x0000000405007c0c */ /* 0x000fe2000bf46270 */
[----:B------:R-:W-:Y:S01]  /*2250*/  IMAD.WIDE.U32 R66, R28, R68, R66 ;  /* 0x000000441c427225 */ /* 0x000fe200078e0042 */
[----:B------:R-:W-:-:S03]  /*2260*/  SHF.R.S32.HI R88, RZ, 0x1f, R87 ;  /* 0x0000001fff587819 */ /* 0x000fc60000011457 */
[----:B------:R-:W-:-:S04]  /*2270*/  IMAD.WIDE.U32 R30, R30, 0x60, RZ ;  /* 0x000000601e1e7825 */ /* 0x000fc800078e00ff */
[----:B------:R-:W-:-:S04]  /*2280*/  IMAD.WIDE.U32 R38, R38, 0x60, RZ ;  /* 0x0000006026267825 */ /* 0x000fc800078e00ff */
[----:B------:R-:W-:-:S04]  /*2290*/  IMAD.WIDE.U32 R68, R68, 0x60, RZ ;  /* 0x0000006044447825 */ /* 0x000fc800078e00ff */
[----:B------:R-:W-:Y:S02]  /*22a0*/  IMAD.IADD R82, R35, 0x1, R83 ;  /* 0x0000000123527824 */ /* 0x000fe400078e0253 */
[----:B------:R-:W-:Y:S02]  /*22b0*/  IMAD.IADD R84, R65, 0x1, R85 ;  /* 0x0000000141547824 */ /* 0x000fe400078e0255 */
[----:B------:R-:W-:Y:S02]  /*22c0*/  IMAD.IADD R78, R31, 0x1, R43 ;  /* 0x000000011f4e7824 */ /* 0x000fe400078e022b */
[----:B------:R-:W-:Y:S02]  /*22d0*/  IMAD.IADD R79, R39, 0x1, R79 ;  /* 0x00000001274f7824 */ /* 0x000fe400078e024f */
[----:B------:R-:W-:Y:S02]  /*22e0*/  IMAD.IADD R80, R69, 0x1, R45 ;  /* 0x0000000145507824 */ /* 0x000fe400078e022d */
[----:B------:R-:W-:-:S02]  /*22f0*/  IMAD.IADD R81, R75, 0x1, R77 ;  /* 0x000000014b517824 */ /* 0x000fc400078e024d */
[----:B------:R-:W-:Y:S02]  /*2300*/  IMAD.IADD R83, R83, 0x1, R37 ;  /* 0x0000000153537824 */ /* 0x000fe400078e0225 */
[----:B------:R-:W-:Y:S02]  /*2310*/  IMAD.IADD R85, R85, 0x1, R67 ;  /* 0x0000000155557824 */ /* 0x000fe400078e0243 */
[----:B------:R-:W-:Y:S02]  /*2320*/  IMAD R89, R211, 0x200, R40 ;  /* 0x00000200d3597824 */ /* 0x000fe400078e0228 */
[----:B------:R-:W-:Y:S02]  /*2330*/  IMAD.IADD R90, R212, 0x1, R41 ;  /* 0x00000001d45a7824 */ /* 0x000fe400078e0229 */
[----:B------:R-:W-:-:S07]  /*2340*/  IMAD.IADD R91, R21, 0x1, R91 ;  /* 0x00000001155b7824 */ /* 0x000fce00078e025b */
.L_x_1361:
        /* <DEDUP_REMOVED lines=9> */
[-C--:B------:R-:W-:Y:S01]  /*23e0*/  IADD3 R26, P3, P4, R4, R102.reuse, R12 ;  /* 0x00000066041a7210 */ /* 0x080fe20007c7e00c */
[----:B------:R-:W-:Y:S01]  /*23f0*/  IMAD R104, R2, 0x1800, R81 ;  /* 0x0000180002687824 */ /* 0x000fe200078e0251 */
[----:B------:R-:W-:Y:S01]  /*2400*/  IADD3 R41, P5, R4, R102, RZ ;  /* 0x0000006604297210 */ /* 0x000fe20007fbe0ff */
[----:B------:R-:W-:Y:S02]  /*2410*/  IMAD.IADD R59, R103, 0x1, R59 ;  /* 0x00000001673b7824 */ /* 0x000fe400078e023b */
[----:B------:R-:W-:Y:S01]  /*2420*/  IMAD R106, R2, 0x1800, R77 ;  /* 0x00001800026a7824 */ /* 0x000fe200078e024d */
[----:B------:R-:W-:Y:S01]  /*2430*/  LEA R104, R104, R25, 0x1 ;  /* 0x0000001968687211 */ /* 0x000fe200078e08ff */
[----:B------:R-:W-:Y:S01]  /*2440*/  IMAD.X R42, R59, 0x1, R0, P5 ;  /* 0x000000013b2a7824 */ /* 0x000fe200028e0600 */
[----:B------:R-:W-:Y:S01]  /*2450*/  IADD3.X R40, R0, R59, R13, P3, P4 ;  /* 0x0000003b00287210 */ /* 0x000fe20001fe840d */
[----:B------:R-:W-:Y:S01]  /*2460*/  IMAD R106, R106, 0x2, R25 ;  /* 0x000000026a6a7824 */ /* 0x000fe200078e0219 */
[----:B0-----:R-:W-:-:S02]  /*2470*/  LEA R48, P3, R26, R100, 0x1 ;  /* 0x000000641a307211 */ /* 0x001fc400078608ff */
[----:B------:R-:W-:Y:S02]  /*2480*/  LEA R50, P5, R41, R100, 0x1 ;  /* 0x0000006429327211 */ /* 0x000fe400078a08ff */
        /* <DEDUP_REMOVED lines=48> */
.L_x_1318:
[----:B------:R-:W-:Y:S05]  /*2790*/  BSYNC B1 ;  /* 0x0000000000017941 */ /* 0x000fea0003800000 */
.L_x_1317:
        /* <DEDUP_REMOVED lines=28> */
.L_x_1320:
[----:B------:R-:W-:Y:S05]  /*2960*/  BSYNC B1 ;  /* 0x0000000000017941 */ /* 0x000fea0003800000 */
.L_x_1319:
[----:B0-----:R-:W-:Y:S01]  /*2970*/  IMAD.MOV.U32 R40, RZ, RZ, R60 ;  /* 0x000000ffff287224 */ /* 0x001fe200078e003c */
[----:B------:R-:W-:Y:S01]  /*2980*/  ISETP.NE.AND P3, PT, R203, 0x3, PT ;  /* 0x00000003cb00780c */ /* 0x000fe20003f65270 */
[----:B------:R-:W-:Y:S01]  /*2990*/  IMAD.MOV.U32 R41, RZ, RZ, R61 ;  /* 0x000000ffff297224 */ /* 0x000fe200078e003d */
[----:B------:R-:W-:Y:S01]  /*29a0*/  PRMT R107, R101, 0x5410, R100 ;  /* 0x00005410656b7816 */ /* 0x000fe20000000064 */
[----:B------:R-:W-:Y:S02]  /*29b0*/  IMAD.MOV.U32 R42, RZ, RZ, R62 ;  /* 0x000000ffff2a7224 */ /* 0x000fe400078e003e */
[----:B------:R-:W-:Y:S01]  /*29c0*/  IMAD.MOV.U32 R43, RZ, RZ, R63 ;  /* 0x000000ffff2b7224 */ /* 0x000fe200078e003f */
[----:B------:R-:W-:Y:S01]  /*29d0*/  PRMT R115, R40, 0x5410, R41 ;  /* 0x0000541028737816 */ /* 0x000fe20000000029 */
[----:B------:R-:W-:Y:S02]  /*29e0*/  IMAD.MOV.U32 R40, RZ, RZ, R56 ;  /* 0x000000ffff287224 */ /* 0x000fe400078e0038 */
[----:B------:R-:W-:Y:S01]  /*29f0*/  IMAD.MOV.U32 R41, RZ, RZ, R57 ;  /* 0x000000ffff297224 */ /* 0x000fe200078e0039 */
[----:B------:R-:W-:Y:S01]  /*2a00*/  PRMT R118, R42, 0x5410, R43 ;  /* 0x000054102a767816 */ /* 0x000fe2000000002b */
[----:B-----5:R-:W-:-:S02]  /*2a10*/  IMAD.MOV.U32 R42, RZ, RZ, R52 ;  /* 0x000000ffff2a7224 */ /* 0x020fc400078e0034 */
        /* <DEDUP_REMOVED lines=8> */
[----:B------:R-:W-:-:S02]  /*2aa0*/  IMAD.MOV.U32 R40, RZ, RZ, R44 ;  /* 0x000000ffff287224 */ /* 0x000fc400078e002c */
[----:B------:R-:W-:Y:S01]  /*2ab0*/  IMAD.MOV.U32 R41, RZ, RZ, R45 ;  /* 0x000000ffff297224 */ /* 0x000fe200078e002d */
[----:B------:R-:W-:-:S04]  /*2ac0*/  PRMT R103, R42, 0x5410, R43 ;  /* 0x000054102a677816 */ /* 0x000fc8000000002b */
[----:B------:R-:W-:Y:S01]  /*2ad0*/  PRMT R101, R40, 0x5410, R41 ;  /* 0x0000541028657816 */ /* 0x000fe20000000029 */
[----:B------:R-:W-:Y:S06]  /*2ae0*/  @!P3 BRA `(.L_x_1321) ;  /* 0x000000000004b947 */ /* 0x000fec0003800000 */
[----:B------:R-:W-:Y:S01]  /*2af0*/  BPT.TRAP 0x1 ;  /* 0x000000040000795c */ /* 0x000fe20000300000 */
.L_x_1321:
[----:B------:R-:W-:Y:S01]  /*2b00*/  IMAD R94, R2, 0x8, R18 ;  /* 0x00000008025e7824 */ /* 0x000fe200078e0212 */
[----:B------:R-:W-:Y:S01]  /*2b10*/  SHF.L.U32 R108, R201, 0x1f, RZ ;  /* 0x0000001fc96c7819 */ /* 0x000fe200000006ff */
[----:B------:R-:W-:Y:S03]  /*2b20*/  BSSY B1, `(.L_x_1322) ;  /* 0x0000003000017945 */ /* 0x000fe60003800000 */
[----:B------:R-:W0:Y:S02]  /*2b30*/  SYNCS.PHASECHK.TRANS64.TRYWAIT P6, [R94+URZ+0x32490], R108 ;  /* 0x0324906c5e0075a7 */ /* 0x000e2400080c017f */
[----:B0-----:R-:W-:Y:S05]  /*2b40*/  @!P6 BRA `(.L_x_1323) ;  /* 0x0000015c00ece947 */ /* 0x001fea0003800000 */
.L_x_1607:
[----:B------:R-:W-:Y:S05]  /*2b50*/  BSYNC B1 ;  /* 0x0000000000017941 */ /* 0x000fea0003800000 */
.L_x_1322:
        /* <DEDUP_REMOVED lines=49> */
.L_x_1329:
[----:B------:R-:W-:Y:S05]  /*2e70*/  BSYNC B3 ;  /* 0x0000000000037941 */ /* 0x000fea0003800000 */
.L_x_1328:
[----:B--2---:R1:W-:Y:S02]  /*2e80*/  STG.E.128 desc[UR60][R50.64], R40 ;  /* 0x0000002832007986 */ /* 0x0043e4000c101d3c */
.L_x_1327:
[----:B------:R-:W-:Y:S05]  /*2e90*/  BSYNC B2 ;  /* 0x0000000000027941 */ /* 0x000fea0003800000 */
.L_x_1326:
        /* <DEDUP_REMOVED lines=13> */
[--C-:B------:R-:W-:Y:S02]  /*2f70*/  HADD2.F32 R57, -RZ, R43.reuse.H1_H1 ;  /* 0x3000002bff397230 */ /* 0x100fe40000004100 */
[----:B------:R-:W-:Y:S01]  /*2f80*/  FMUL.FTZ R110, R42, R59 ;  /* 0x0000003b2a6e7220 */ /* 0x000fe20000410000 */
[----:B------:R-:W-:Y:S02]  /*2f90*/  HADD2.F32 R43, -RZ, R43.H0_H0 ;  /* 0x2000002bff2b7230 */ /* 0x000fe40000004100 */
[----:B------:R-:W-:Y:S02]  /*2fa0*/  HADD2.F32 R41, -RZ, R41.H0_H0 ;  /* 0x20000029ff297230 */ /* 0x000fe40000004100 */
[-C--:B------:R-:W-:Y:S01]  /*2fb0*/  FMUL.FTZ R112, R57, R62.reuse ;  /* 0x0000003e39707220 */ /* 0x080fe20000410000 */
[----:B------:R-:W-:Y:S02]  /*2fc0*/  HADD2.F32 R58, -RZ, R58.H0_H0 ;  /* 0x2000003aff3a7230 */ /* 0x000fe40000004100 */
[----:B------:R-:W-:Y:S01]  /*2fd0*/  FMUL.FTZ R62, R43, R62 ;  /* 0x0000003e2b3e7220 */ /* 0x000fe20000410000 */
[----:B------:R-:W-:-:S02]  /*2fe0*/  HADD2.F32 R60, -RZ, R60.H0_H0 ;  /* 0x2000003cff3c7230 */ /* 0x000fc40000004100 */
[C---:B------:R-:W-:Y:S01]  /*2ff0*/  FMUL.FTZ R59, R41.reuse, R59 ;  /* 0x0000003b293b7220 */ /* 0x040fe20000410000 */
[----:B------:R-:W-:Y:S01]  /*3000*/  FFMA.FTZ R110, R41, R58, -R110 ;  /* 0x0000003a296e7223 */ /* 0x000fe2000001086e */
[--C-:B------:R-:W-:Y:S02]  /*3010*/  HADD2.F32 R41, -RZ, R40.reuse.H1_H1 ;  /* 0x30000028ff297230 */ /* 0x100fe40000004100 */
[----:B------:R-:W-:Y:S01]  /*3020*/  FFMA.FTZ R63, R57, R60, R62 ;  /* 0x0000003c393f7223 */ /* 0x000fe2000001003e */
[----:B------:R-:W-:Y:S01]  /*3030*/  FFMA.FTZ R61, R42, R58, R59 ;  /* 0x0000003a2a3d7223 */ /* 0x000fe2000001003b */
[--C-:B------:R-:W-:Y:S02]  /*3040*/  HADD2.F32 R57, -RZ, R109.reuse.H0_H0 ;  /* 0x2000006dff397230 */ /* 0x100fe40000004100 */
[----:B------:R-:W-:Y:S01]  /*3050*/  FFMA.FTZ R112, R43, R60, -R112 ;  /* 0x0000003c2b707223 */ /* 0x000fe20000010870 */
[----:B------:R-:W-:Y:S02]  /*3060*/  HADD2.F32 R40, -RZ, R40.H0_H0 ;  /* 0x20000028ff287230 */ /* 0x000fe40000004100 */
[----:B------:R-:W-:-:S02]  /*3070*/  HADD2.F32 R109, -RZ, R109.H1_H1 ;  /* 0x3000006dff6d7230 */ /* 0x000fc40000004100 */
[CC--:B------:R-:W-:Y:S01]  /*3080*/  FMUL.FTZ R59, R41.reuse, R57.reuse ;  /* 0x00000039293b7220 */ /* 0x0c0fe20000410000 */
[--C-:B------:R-:W-:Y:S02]  /*3090*/  HADD2.F32 R42, -RZ, R56.reuse.H1_H1 ;  /* 0x30000038ff2a7230 */ /* 0x100fe40000004100 */
[----:B------:R-:W-:Y:S01]  /*30a0*/  FMUL.FTZ R58, R40, R57 ;  /* 0x00000039283a7220 */ /* 0x000fe20000410000 */
[----:B------:R-:W-:Y:S02]  /*30b0*/  HADD2.F32 R56, -RZ, R56.H0_H0 ;  /* 0x20000038ff387230 */ /* 0x000fe40000004100 */
[--C-:B------:R-:W-:Y:S02]  /*30c0*/  HADD2.F32 R43, -RZ, R107.reuse.H1_H1 ;  /* 0x3000006bff2b7230 */ /* 0x100fe40000004100 */
[-C--:B------:R-:W-:Y:S01]  /*30d0*/  FMUL.FTZ R57, R42, R109.reuse ;  /* 0x0000006d2a397220 */ /* 0x080fe20000410000 */
[----:B------:R-:W-:Y:S02]  /*30e0*/  HADD2.F32 R107, -RZ, R107.H0_H0 ;  /* 0x2000006bff6b7230 */ /* 0x000fe40000004100 */
        /* <DEDUP_REMOVED lines=9> */
.L_x_1331:
[----:B------:R-:W-:Y:S05]  /*3180*/  BSYNC B2 ;  /* 0x0000000000027941 */ /* 0x000fea0003800000 */
.L_x_1330:
[----:B--2---:R2:W-:Y:S02]  /*3190*/  STG.E.128 desc[UR60][R50.64+0x40], R40 ;  /* 0x0000402832007986 */ /* 0x0045e4000c101d3c */
.L_x_1325:
[----:B------:R-:W-:Y:S05]  /*31a0*/  BSYNC B1 ;  /* 0x0000000000017941 */ /* 0x000fea0003800000 */
.L_x_1324:
        /* <DEDUP_REMOVED lines=19> */
[C---:B------:R-:W-:Y:S01]  /*32e0*/  FMUL.FTZ R53, R41.reuse, R53 ;  /* 0x0000003529357220 */ /* 0x040fe20000410000 */
[----:B------:R-:W-:Y:S02]  /*32f0*/  HADD2.F32 R43, -RZ, R43.H0_H0 ;  /* 0x2000002bff2b7230 */ /* 0x000fe40000004100 */
[-C--:B------:R-:W-:Y:S01]  /*3300*/  FFMA.FTZ R58, R41, R52.reuse, -R58 ;  /* 0x00000034293a7223 */ /* 0x080fe2000001083a */
[----:B------:R-:W-:Y:S01]  /*3310*/  FFMA.FTZ R55, R42, R52, R53 ;  /* 0x000000342a377223 */ /* 0x000fe20000010035 */
[----:B------:R-:W-:Y:S02]  /*3320*/  HADD2.F32 R54, -RZ, R57.H0_H0 ;  /* 0x20000039ff367230 */ /* 0x000fe40000004100 */
[----:B------:R-:W-:Y:S01]  /*3330*/  FMUL.FTZ R60, R51, R56 ;  /* 0x00000038333c7220 */ /* 0x000fe20000410000 */
[----:B------:R-:W-:-:S02]  /*3340*/  HADD2.F32 R52, -RZ, R103.H0_H0 ;  /* 0x20000067ff347230 */ /* 0x000fc40000004100 */
[C---:B------:R-:W-:Y:S01]  /*3350*/  FMUL.FTZ R56, R43.reuse, R56 ;  /* 0x000000382b387220 */ /* 0x040fe20000410000 */
[----:B------:R-:W-:Y:S02]  /*3360*/  HADD2.F32 R103, -RZ, R103.H1_H1 ;  /* 0x30000067ff677230 */ /* 0x000fe40000004100 */
[-C--:B------:R-:W-:Y:S01]  /*3370*/  FFMA.FTZ R60, R43, R54.reuse, -R60 ;  /* 0x000000362b3c7223 */ /* 0x080fe2000001083c */
[----:B------:R-:W-:Y:S02]  /*3380*/  HADD2.F32 R41, -RZ, R40.H1_H1 ;  /* 0x30000028ff297230 */ /* 0x000fe40000004100 */
[----:B------:R-:W-:Y:S01]  /*3390*/  FFMA.FTZ R59, R51, R54, R56 ;  /* 0x00000036333b7223 */ /* 0x000fe20000010038 */
[----:B------:R-:W-:Y:S02]  /*33a0*/  HADD2.F32 R42, -RZ, R50.H1_H1 ;  /* 0x30000032ff2a7230 */ /* 0x000fe40000004100 */
[----:B------:R-:W-:Y:S02]  /*33b0*/  HADD2.F32 R40, -RZ, R40.H0_H0 ;  /* 0x20000028ff287230 */ /* 0x000fe40000004100 */
[----:B------:R-:W-:Y:S01]  /*33c0*/  FMUL.FTZ R53, R41, R52 ;  /* 0x0000003429357220 */ /* 0x000fe20000410000 */
[----:B------:R-:W-:-:S02]  /*33d0*/  HADD2.F32 R50, -RZ, R50.H0_H0 ;  /* 0x20000032ff327230 */ /* 0x000fc40000004100 */
        /* <DEDUP_REMOVED lines=13> */
.L_x_1336:
[----:B------:R-:W-:Y:S05]  /*34b0*/  BSYNC B2 ;  /* 0x0000000000027941 */ /* 0x000fea0003800000 */
.L_x_1335:
[----:B--2---:R3:W-:Y:S02]  /*34c0*/  STG.E.128 desc[UR60][R48.64], R40 ;  /* 0x0000002830007986 */ /* 0x0047e4000c101d3c */
.L_x_1334:
[----:B------:R-:W-:Y:S05]  /*34d0*/  BSYNC B1 ;  /* 0x0000000000017941 */ /* 0x000fea0003800000 */
.L_x_1333:
        /* <DEDUP_REMOVED lines=46> */
.L_x_1338:
[----:B------:R-:W-:Y:S05]  /*37c0*/  BSYNC B1 ;  /* 0x0000000000017941 */ /* 0x000fea0003800000 */
.L_x_1337:
[----:B--2---:R1:W-:Y:S01]  /*37d0*/  STG.E.128 desc[UR60][R48.64+0x40], R40 ;  /* 0x0000402830007986 */ /* 0x0043e2000c101d3c */
[----:B------:R-:W-:Y:S05]  /*37e0*/  BRA `(.L_x_1332) ;  /* 0x00000014006c7947 */ /* 0x000fea0003800000 */
.L_x_1316:
        /* <DEDUP_REMOVED lines=24> */
[----:B------:R2:W3:Y:S05]  /*3970*/  @!P4 LDG.E.128 R44, desc[UR60][R50.64] ;  /* 0x0000003c322cc981 */ /* 0x0004ea000c1e1d00 */
[----:B------:R4:W5:Y:S01]  /*3980*/  @!P4 LDG.E.128 R40, desc[UR60][R48.64] ;  /* 0x0000003c3028c981 */ /* 0x000962000c1e1d00 */
[----:B0-----:R-:W-:-:S04]  /*3990*/  @!P3 LEA R52, P4, R58, R52, 0x1 ;  /* 0x000000343a34b211 */ /* 0x001fc800078808ff */
[----:B------:R-:W-:Y:S02]  /*39a0*/  @!P3 LEA.HI.X R53, R58, R53, R60, 0x1, P4 ;  /* 0x000000353a35b211 */ /* 0x000fe400020f0c3c */
[----:B--2---:R-:W-:Y:S02]  /*39b0*/  CS2R R50, SRZ ;  /* 0x0000000000327805 */ /* 0x004fe4000001ff00 */
[C---:B-1----:R-:W-:Y:S02]  /*39c0*/  @!P3 LEA R56, P4, R54.reuse, R56, 0x1 ;  /* 0x000000383638b211 */ /* 0x042fe400078808ff */
[----:B----4-:R-:W-:Y:S02]  /*39d0*/  CS2R R48, SRZ ;  /* 0x0000000000307805 */ /* 0x010fe4000001ff00 */
[----:B------:R-:W-:Y:S02]  /*39e0*/  @!P3 LEA.HI.X R57, R54, R57, R55, 0x1, P4 ;  /* 0x000000393639b211 */ /* 0x000fe400020f0c37 */
[----:B------:R-:W-:-:S02]  /*39f0*/  CS2R R54, SRZ ;  /* 0x0000000000367805 */ /* 0x000fc4000001ff00 */
[----:B------:R0:W2:Y:S02]  /*3a00*/  @!P3 LDG.E.128 R48, desc[UR60][R52.64] ;  /* 0x0000003c3430b981 */ /* 0x0000a4000c1e1d00 */
[----:B0-----:R-:W-:-:S06]  /*3a10*/  CS2R R52, SRZ ;  /* 0x0000000000347805 */ /* 0x001fcc000001ff00 */
[----:B------:R3:W4:Y:S01]  /*3a20*/  @!P3 LDG.E.128 R52, desc[UR60][R56.64] ;  /* 0x0000003c3834b981 */ /* 0x000722000c1e1d00 */
[----:B------:R-:W-:Y:S02]  /*3a30*/  ISETP.NE.AND P3, PT, R203, 0x3, PT ;  /* 0x00000003cb00780c */ /* 0x000fe40003f65270 */
[----:B------:R-:W-:Y:S01]  /*3a40*/  ISETP.GE.AND P4, PT, R16, R105, PT ;  /* 0x000000691000720c */ /* 0x000fe20003f86270 */
[----:B-----5:R-:W-:Y:S02]  /*3a50*/  IMAD.MOV.U32 R60, RZ, RZ, R43 ;  /* 0x000000ffff3c7224 */ /* 0x020fe400078e002b */
[----:B------:R-:W-:Y:S02]  /*3a60*/  IMAD.MOV.U32 R58, RZ, RZ, R42 ;  /* 0x000000ffff3a7224 */ /* 0x000fe400078e002a */
[----:B------:R-:W-:Y:S02]  /*3a70*/  IMAD.MOV.U32 R61, RZ, RZ, R40 ;  /* 0x000000ffff3d7224 */ /* 0x000fe400078e0028 */
[----:B------:R-:W-:Y:S01]  /*3a80*/  IMAD.MOV.U32 R62, RZ, RZ, R41 ;  /* 0x000000ffff3e7224 */ /* 0x000fe200078e0029 */
[----:B------:R-:W-:Y:S01]  /*3a90*/  PRMT R126, R60, 0x7610, R126 ;  /* 0x000076103c7e7816 */ /* 0x000fe2000000007e */
[----:B---3--:R-:W-:Y:S01]  /*3aa0*/  IMAD.MOV.U32 R56, RZ, RZ, R47 ;  /* 0x000000ffff387224 */ /* 0x008fe200078e002f */
[----:B------:R-:W-:Y:S01]  /*3ab0*/  PRMT R120, R120, 0x5410, R58 ;  /* 0x0000541078787816 */ /* 0x000fe2000000003a */
[----:B------:R-:W-:Y:S01]  /*3ac0*/  IMAD.MOV.U32 R57, RZ, RZ, R44 ;  /* 0x000000ffff397224 */ /* 0x000fe200078e002c */
[----:B------:R-:W-:Y:S01]  /*3ad0*/  PRMT R121, R61, 0x7610, R121 ;  /* 0x000076103d797816 */ /* 0x000fe20000000079 */
[----:B------:R-:W-:Y:S01]  /*3ae0*/  IMAD.MOV.U32 R60, RZ, RZ, R45 ;  /* 0x000000ffff3c7224 */ /* 0x000fe200078e002d */
[----:B------:R-:W-:Y:S01]  /*3af0*/  PRMT R122, R62, 0x7610, R122 ;  /* 0x000076103e7a7816 */ /* 0x000fe2000000007a */
[----:B------:R-:W-:Y:S01]  /*3b00*/  IMAD.MOV.U32 R58, RZ, RZ, R46 ;  /* 0x000000ffff3a7224 */ /* 0x000fe200078e002e */
[----:B------:R-:W-:Y:S01]  /*3b10*/  PRMT R126, R126, 0x5410, R56 ;  /* 0x000054107e7e7816 */ /* 0x000fe20000000038 */
[----:B--2---:R-:W-:Y:S01]  /*3b20*/  IMAD.MOV.U32 R56, RZ, RZ, R50 ;  /* 0x000000ffff387224 */ /* 0x004fe200078e0032 */
[----:B------:R-:W-:Y:S01]  /*3b30*/  PRMT R121, R121, 0x5410, R57 ;  /* 0x0000541079797816 */ /* 0x000fe20000000039 */
[----:B------:R-:W-:Y:S01]  /*3b40*/  IMAD.MOV.U32 R57, RZ, RZ, R51 ;  /* 0x000000ffff397224 */ /* 0x000fe200078e0033 */
[----:B------:R-:W-:Y:S01]  /*3b50*/  PRMT R122, R122, 0x5410, R60 ;  /* 0x000054107a7a7816 */ /* 0x000fe2000000003c */
[----:B------:R-:W-:Y:S01]  /*3b60*/  IMAD.MOV.U32 R60, RZ, RZ, R49 ;  /* 0x000000ffff3c7224 */ /* 0x000fe200078e0031 */
[----:B------:R-:W-:-:S02]  /*3b70*/  PRMT R120, R58, 0x7610, R120 ;  /* 0x000076103a787816 */ /* 0x000fc40000000078 */
[----:B------:R-:W-:Y:S02]  /*3b80*/  MOV R58, R48 ;  /* 0x00000030003a7202 */ /* 0x000fe40000000f00 */
[----:B------:R-:W-:Y:S02]  /*3b90*/  PRMT R115, R56, 0x5410, R57 ;  /* 0x0000541038737816 */ /* 0x000fe40000000039 */
[----:B------:R-:W-:Y:S01]  /*3ba0*/  PRMT R116, R58, 0x5410, R60 ;  /* 0x000054103a747816 */ /* 0x000fe2000000003c */
[----:B----4-:R-:W-:Y:S02]  /*3bb0*/  IMAD.MOV.U32 R56, RZ, RZ, R54 ;  /* 0x000000ffff387224 */ /* 0x010fe400078e0036 */
[----:B------:R-:W-:Y:S02]  /*3bc0*/  IMAD.MOV.U32 R57, RZ, RZ, R55 ;  /* 0x000000ffff397224 */ /* 0x000fe400078e0037 */
[----:B------:R-:W-:Y:S02]  /*3bd0*/  IMAD.MOV.U32 R58, RZ, RZ, R52 ;  /* 0x000000ffff3a7224 */ /* 0x000fe400078e0034 */
[----:B------:R-:W-:Y:S01]  /*3be0*/  IMAD.MOV.U32 R60, RZ, RZ, R53 ;  /* 0x000000ffff3c7224 */ /* 0x000fe200078e0035 */
[----:B------:R-:W-:-:S04]  /*3bf0*/  PRMT R117, R56, 0x5410, R57 ;  /* 0x0000541038757816 */ /* 0x000fc80000000039 */
[----:B------:R-:W-:Y:S01]  /*3c00*/  PRMT R118, R58, 0x5410, R60 ;  /* 0x000054103a767816 */ /* 0x000fe2000000003c */
[----:B------:R-:W-:Y:S06]  /*3c10*/  @!P3 BRA `(.L_x_1339) ;  /* 0x000000000004b947 */ /* 0x000fec0003800000 */
[----:B------:R-:W-:Y:S01]  /*3c20*/  BPT.TRAP 0x1 ;  /* 0x000000040000795c */ /* 0x000fe20000300000 */
.L_x_1339:
        /* <DEDUP_REMOVED lines=9> */
.L_x_1608:
[----:B------:R-:W-:Y:S05]  /*3cc0*/  BSYNC B1 ;  /* 0x0000000000017941 */ /* 0x000fea0003800000 */
.L_x_1340:
        /* <DEDUP_REMOVED lines=26> */
[----:B------:R-:W-:Y:S02]  /*3e70*/  SHF.R.U32.HI R45, RZ, 0x10, R45 ;  /* 0x00000010ff2d7819 */ /* 0x000fe4000001162d */
[--C-:B------:R-:W-:Y:S02]  /*3e80*/  SHF.R.U64 R119, R40, 0x10, R41.reuse ;  /* 0x0000001028777819 */ /* 0x100fe40000001229 */
[----:B------:R-:W-:Y:S02]  /*3e90*/  SHF.R.U32.HI R123, RZ, 0x10, R41 ;  /* 0x00000010ff7b7819 */ /* 0x000fe40000011629 */
[--C-:B------:R-:W-:Y:S01]  /*3ea0*/  SHF.R.U64 R40, R42, 0x10, R43.reuse ;  /* 0x000000102a287819 */ /* 0x100fe2000000122b */
[----:B-1----:R-:W-:Y:S01]  /*3eb0*/  HADD2.F32 R42, -RZ, R57.H0_H0 ;  /* 0x20000039ff2a7230 */ /* 0x002fe20000004100 */
[----:B------:R-:W-:Y:S01]  /*3ec0*/  SHF.R.U32.HI R125, RZ, 0x10, R43 ;  /* 0x00000010ff7d7819 */ /* 0x000fe2000001162b */
[--C-:B--2---:R-:W-:Y:S01]  /*3ed0*/  HADD2.F32 R43, -RZ, R61.reuse.H0_H0 ;  /* 0x2000003dff2b7230 */ /* 0x104fe20000004100 */
[--C-:B------:R-:W-:Y:S01]  /*3ee0*/  SHF.R.U64 R41, R46, 0x10, R47.reuse ;  /* 0x000000102e297819 */ /* 0x100fe2000000122f */
[----:B------:R-:W-:Y:S01]  /*3ef0*/  HADD2.F32 R46, -RZ, R61.H1_H1 ;  /* 0x3000003dff2e7230 */ /* 0x000fe20000004100 */
[----:B------:R-:W-:Y:S01]  /*3f00*/  SHF.R.U32.HI R128, RZ, 0x10, R47 ;  /* 0x00000010ff807819 */ /* 0x000fe2000001162f */
[----:B------:R-:W-:-:S02]  /*3f10*/  HADD2.F32 R47, -RZ, R122.H0_H0 ;  /* 0x2000007aff2f7230 */ /* 0x000fc40000004100 */
[----:B------:R-:W-:Y:S02]  /*3f20*/  HADD2.F32 R61, -RZ, R45.H0_H0 ;  /* 0x2000002dff3d7230 */ /* 0x000fe40000004100 */
[----:B------:R-:W-:Y:S02]  /*3f30*/  HADD2.F32 R122, -RZ, R122.H1_H1 ;  /* 0x3000007aff7a7230 */ /* 0x000fe40000004100 */
[----:B------:R-:W-:Y:S02]  /*3f40*/  HADD2.F32 R45, -RZ, R57.H1_H1 ;  /* 0x30000039ff2d7230 */ /* 0x000fe40000004100 */
[-C--:B------:R-:W-:Y:S01]  /*3f50*/  FMUL.FTZ R124, R46, R61.reuse ;  /* 0x0000003d2e7c7220 */ /* 0x080fe20000410000 */
[----:B------:R-:W-:Y:S02]  /*3f60*/  HADD2.F32 R57, -RZ, R123.H0_H0 ;  /* 0x2000007bff397230 */ /* 0x000fe40000004100 */
[-C--:B------:R-:W-:Y:S01]  /*3f70*/  FMUL.FTZ R123, R43, R122.reuse ;  /* 0x0000007a2b7b7220 */ /* 0x080fe20000410000 */
[----:B------:R-:W-:Y:S01]  /*3f80*/  FMUL.FTZ R122, R42, R122 ;  /* 0x0000007a2a7a7220 */ /* 0x000fe20000410000 */
[----:B------:R-:W-:Y:S01]  /*3f90*/  FMUL.FTZ R61, R45, R61 ;  /* 0x0000003d2d3d7220 */ /* 0x000fe20000410000 */
[----:B------:R-:W-:-:S02]  /*3fa0*/  HADD2.F32 R128, -RZ, R128.H0_H0 ;  /* 0x20000080ff807230 */ /* 0x000fc40000004100 */
[----:B------:R-:W-:Y:S01]  /*3fb0*/  FFMA.FTZ R45, R45, R57, -R124 ;  /* 0x000000392d2d7223 */ /* 0x000fe2000001087c */
[----:B------:R-:W-:Y:S01]  /*3fc0*/  FFMA.FTZ R42, R42, R47, -R123 ;  /* 0x0000002f2a2a7223 */ /* 0x000fe2000001087b */
[----:B------:R-:W-:Y:S01]  /*3fd0*/  FFMA.FTZ R46, R46, R57, R61 ;  /* 0x000000392e2e7223 */ /* 0x000fe2000001003d */
[----:B------:R-:W-:Y:S01]  /*3fe0*/  FFMA.FTZ R43, R43, R47, R122 ;  /* 0x0000002f2b2b7223 */ /* 0x000fe2000001007a */
[--C-:B------:R-:W-:Y:S02]  /*3ff0*/  HADD2.F32 R57, -RZ, R63.reuse.H0_H0 ;  /* 0x2000003fff397230 */ /* 0x100fe40000004100 */
[----:B------:R-:W-:Y:S01]  /*4000*/  HADD2.F32 R63, -RZ, R63.H1_H1 ;  /* 0x3000003fff3f7230 */ /* 0x000fe20000004100 */
[----:B------:R-:W-:Y:S01]  /*4010*/  F2FP.F16.F32.PACK_AB R42, R45, R42 ;  /* 0x0000002a2d2a723e */ /* 0x000fe200000000ff */
[--C-:B------:R-:W-:Y:S02]  /*4020*/  HADD2.F32 R47, -RZ, R59.reuse.H0_H0 ;  /* 0x2000003bff2f7230 */ /* 0x100fe40000004100 */
[----:B------:R-:W-:-:S02]  /*4030*/  HADD2.F32 R59, -RZ, R59.H1_H1 ;  /* 0x3000003bff3b7230 */ /* 0x000fc40000004100 */
[-C--:B------:R-:W-:Y:S01]  /*4040*/  FMUL.FTZ R132, R63, R128.reuse ;  /* 0x000000803f847220 */ /* 0x080fe20000410000 */
[--C-:B------:R-:W-:Y:S02]  /*4050*/  HADD2.F32 R122, -RZ, R126.reuse.H0_H0 ;  /* 0x2000007eff7a7230 */ /* 0x100fe40000004100 */
[----:B------:R-:W-:Y:S02]  /*4060*/  HADD2.F32 R124, -RZ, R125.H0_H0 ;  /* 0x2000007dff7c7230 */ /* 0x000fe40000004100 */
[----:B------:R-:W-:Y:S01]  /*4070*/  FMUL.FTZ R128, R59, R128 ;  /* 0x000000803b807220 */ /* 0x000fe20000410000 */
[----:B------:R-:W-:Y:S02]  /*4080*/  HADD2.F32 R126, -RZ, R126.H1_H1 ;  /* 0x3000007eff7e7230 */ /* 0x000fe40000004100 */
[----:B------:R-:W-:Y:S02]  /*4090*/  HADD2.F32 R61, -RZ, R121.H0_H0 ;  /* 0x20000079ff3d7230 */ /* 0x000fe40000004100 */
[-C--:B------:R-:W-:Y:S01]  /*40a0*/  FFMA.FTZ R128, R63, R124.reuse, R128 ;  /* 0x0000007c3f807223 */ /* 0x080fe20000010080 */
[----:B------:R-:W-:Y:S01]  /*40b0*/  FFMA.FTZ R132, R59, R124, -R132 ;  /* 0x0000007c3b847223 */ /* 0x000fe20000010884 */
[----:B------:R-:W-:Y:S01]  /*40c0*/  FMUL.FTZ R130, R57, R126 ;  /* 0x0000007e39827220 */ /* 0x000fe20000410000 */
[----:B------:R-:W-:-:S02]  /*40d0*/  HADD2.F32 R63, -RZ, R44.H0_H0 ;  /* 0x2000002cff3f7230 */ /* 0x000fc40000004100 */
[C---:B------:R-:W-:Y:S01]  /*40e0*/  FMUL.FTZ R126, R47.reuse, R126 ;  /* 0x0000007e2f7e7220 */ /* 0x040fe20000410000 */
[----:B------:R-:W-:Y:S02]  /*40f0*/  HADD2.F32 R121, -RZ, R121.H1_H1 ;  /* 0x30000079ff797230 */ /* 0x000fe40000004100 */
[-C--:B------:R-:W-:Y:S01]  /*4100*/  FFMA.FTZ R47, R47, R122.reuse, -R130 ;  /* 0x0000007a2f2f7223 */ /* 0x080fe20000010882 */
[----:B------:R-:W-:Y:S02]  /*4110*/  HADD2.F32 R59, -RZ, R60.H0_H0 ;  /* 0x2000003cff3b7230 */ /* 0x000fe40000004100 */
[----:B------:R-:W-:Y:S01]  /*4120*/  FFMA.FTZ R57, R57, R122, R126 ;  /* 0x0000007a39397223 */ /* 0x000fe2000001007e */
[----:B------:R-:W-:Y:S02]  /*4130*/  HADD2.F32 R44, -RZ, R56.H0_H0 ;  /* 0x20000038ff2c7230 */ /* 0x000fe40000004100 */
[----:B------:R-:W-:Y:S02]  /*4140*/  HADD2.F32 R60, -RZ, R60.H1_H1 ;  /* 0x3000003cff3c7230 */ /* 0x000fe40000004100 */
[----:B------:R-:W-:Y:S01]  /*4150*/  FMUL.FTZ R123, R59, R121 ;  /* 0x000000793b7b7220 */ /* 0x000fe20000410000 */
[----:B------:R-:W-:-:S02]  /*4160*/  HADD2.F32 R56, -RZ, R56.H1_H1 ;  /* 0x30000038ff387230 */ /* 0x000fc40000004100 */
[----:B------:R-:W-:Y:S01]  /*4170*/  FMUL.FTZ R122, R44, R121 ;  /* 0x000000792c7a7220 */ /* 0x000fe20000410000 */
[----:B------:R-:W-:Y:S02]  /*4180*/  HADD2.F32 R119, -RZ, R119.H0_H0 ;  /* 0x20000077ff777230 */ /* 0x000fe40000004100 */
[----:B------:R-:W-:Y:S01]  /*4190*/  FMUL.FTZ R121, R60, R63 ;  /* 0x0000003f3c797220 */ /* 0x000fe20000410000 */
[-C--:B------:R-:W-:Y:S01]  /*41a0*/  FFMA.FTZ R123, R44, R61.reuse, -R123 ;  /* 0x0000003d2c7b7223 */ /* 0x080fe2000001087b */
[----:B------:R-:W-:Y:S01]  /*41b0*/  FFMA.FTZ R122, R59, R61, R122 ;  /* 0x0000003d3b7a7223 */ /* 0x000fe2000001007a */
[C---:B------:R-:W-:Y:S01]  /*41c0*/  FMUL.FTZ R63, R56.reuse, R63 ;  /* 0x0000003f383f7220 */ /* 0x040fe20000410000 */
[----:B------:R-:W-:Y:S01]  /*41d0*/  FFMA.FTZ R124, R56, R119, -R121 ;  /* 0x00000077387c7223 */ /* 0x000fe20000010879 */
[----:B------:R-:W-:Y:S01]  /*41e0*/  HADD2.F32 R61, -RZ, R41.H0_H0 ;  /* 0x20000029ff3d7230 */ /* 0x000fe20000004100 */
[----:B------:R-:W-:Y:S01]  /*41f0*/  F2FP.F16.F32.PACK_AB R128, R128, R57 ;  /* 0x000000398080723e */ /* 0x000fe200000000ff */
[----:B------:R-:W-:-:S02]  /*4200*/  HADD2.F32 R44, -RZ, R62.H0_H0 ;  /* 0x2000003eff2c7230 */ /* 0x000fc40000004100 */
[----:B------:R-:W-:Y:S01]  /*4210*/  FFMA.FTZ R63, R60, R119, R63 ;  /* 0x000000773c3f7223 */ /* 0x000fe2000001003f */
[----:B------:R-:W-:Y:S02]  /*4220*/  HADD2.F32 R56, -RZ, R120.H1_H1 ;  /* 0x30000078ff387230 */ /* 0x000fe40000004100 */
[----:B------:R-:W-:Y:S02]  /*4230*/  HADD2.F32 R41, -RZ, R58.H0_H0 ;  /* 0x2000003aff297230 */ /* 0x000fe40000004100 */
[----:B------:R-:W-:Y:S01]  /*4240*/  HADD2.F32 R62, -RZ, R62.H1_H1 ;  /* 0x3000003eff3e7230 */ /* 0x000fe20000004100 */
[----:B------:R-:W-:Y:S01]  /*4250*/  F2FP.F16.F32.PACK_AB R60, R63, R122 ;  /* 0x0000007a3f3c723e */ /* 0x000fe200000000ff */
[----:B------:R-:W-:Y:S02]  /*4260*/  HADD2.F32 R120, -RZ, R120.H0_H0 ;  /* 0x20000078ff787230 */ /* 0x000fe40000004100 */
[----:B------:R-:W-:Y:S02]  /*4270*/  HADD2.F32 R58, -RZ, R58.H1_H1 ;  /* 0x3000003aff3a7230 */ /* 0x000fe40000004100 */
[----:B------:R-:W-:Y:S01]  /*4280*/  FMUL.FTZ R121, R62, R61 ;  /* 0x0000003d3e797220 */ /* 0x000fe20000410000 */
[----:B------:R-:W-:-:S02]  /*4290*/  HADD2.F32 R59, -RZ, R40.H0_H0 ;  /* 0x20000028ff3b7230 */ /* 0x000fc40000004100 */
[-C--:B------:R-:W-:Y:S01]  /*42a0*/  FMUL.FTZ R40, R44, R120.reuse ;  /* 0x000000782c287220 */ /* 0x080fe20000410000 */
[C---:B------:R-:W-:Y:S01]  /*42b0*/  FMUL.FTZ R119, R41.reuse, R120 ;  /* 0x0000007829777220 */ /* 0x040fe20000410000 */
[----:B------:R-:W-:Y:S01]  /*42c0*/  FMUL.FTZ R61, R58, R61 ;  /* 0x0000003d3a3d7220 */ /* 0x000fe20000410000 */
[----:B------:R-:W-:Y:S02]  /*42d0*/  IMAD.MOV.U32 R57, RZ, RZ, R42 ;  /* 0x000000ffff397224 */ /* 0x000fe400078e002a */
[-C--:B------:R-:W-:Y:S01]  /*42e0*/  FFMA.FTZ R40, R41, R56.reuse, -R40 ;  /* 0x0000003829287223 */ /* 0x080fe20000010828 */
[----:B------:R-:W-:Y:S01]  /*42f0*/  FFMA.FTZ R119, R44, R56, R119 ;  /* 0x000000382c777223 */ /* 0x000fe20000010077 */
[-C--:B------:R-:W-:Y:S01]  /*4300*/  FFMA.FTZ R121, R58, R59.reuse, -R121 ;  /* 0x0000003b3a797223 */ /* 0x080fe20000010879 */
[----:B------:R-:W-:Y:S01]  /*4310*/  FFMA.FTZ R62, R62, R59, R61 ;  /* 0x0000003b3e3e7223 */ /* 0x000fe2000001003d */
[----:B------:R-:W-:Y:S01]  /*4320*/  F2FP.F16.F32.PACK_AB R59, R132, R47 ;  /* 0x0000002f843b723e */ /* 0x000fe200000000ff */
[----:B------:R-:W-:Y:S01]  /*4330*/  IMAD.MOV.U32 R63, RZ, RZ, R128 ;  /* 0x000000ffff3f7224 */ /* 0x000fe200078e0080 */
[----:B------:R-:W-:-:S02]  /*4340*/  F2FP.F16.F32.PACK_AB R61, R46, R43 ;  /* 0x0000002b2e3d723e */ /* 0x000fc400000000ff */
[----:B------:R-:W-:Y:S02]  /*4350*/  F2FP.F16.F32.PACK_AB R56, R124, R123 ;  /* 0x0000007b7c38723e */ /* 0x000fe400000000ff */
[----:B------:R-:W-:Y:S02]  /*4360*/  F2FP.F16.F32.PACK_AB R58, R121, R40 ;  /* 0x00000028793a723e */ /* 0x000fe400000000ff */
[----:B------:R-:W-:-:S07]  /*4370*/  F2FP.F16.F32.PACK_AB R62, R62, R119 ;  /* 0x000000773e3e723e */ /* 0x000fce00000000ff */
.L_x_1345:
[----:B------:R-:W-:Y:S05]  /*4380*/  BSYNC B2 ;  /* 0x0000000000027941 */ /* 0x000fea0003800000 */
.L_x_1344:
        /* <DEDUP_REMOVED lines=12> */
.L_x_1343:
[----:B------:R-:W-:Y:S05]  /*4450*/  BSYNC B1 ;  /* 0x0000000000017941 */ /* 0x000fea0003800000 */
.L_x_1342:
        /* <DEDUP_REMOVED lines=15> */
[----:B------:R-:W-:-:S05]  /*4550*/  LEA.HI.SX32 R59, R111, R86, 0x1c ;  /* 0x000000566f3b7211 */ /* 0x000fca00078fe2ff */
[----:B------:R-:W-:-:S05]  /*4560*/  IMAD.SHL.U32 R59, R59, 0x8, RZ ;  /* 0x000000083b3b7824 */ /* 0x000fca00078e00ff */
        /* <DEDUP_REMOVED lines=10> */
[----:B------:R-:W-:Y:S02]  /*4610*/  SHF.R.U64 R60, R48, 0x10, R49 ;  /* 0x00000010303c7819 */ /* 0x000fe40000001231 */
[----:B------:R-:W-:Y:S02]  /*4620*/  SHF.R.U32.HI R62, RZ, 0x10, R53 ;  /* 0x00000010ff3e7819 */ /* 0x000fe40000011635 */
[--C-:B------:R-:W-:Y:S01]  /*4630*/  SHF.R.U64 R48, R50, 0x10, R51.reuse ;  /* 0x0000001032307819 */ /* 0x100fe20000001233 */
[----:B--2---:R-:W-:Y:S01]  /*4640*/  IMAD.MOV.U32 R50, RZ, RZ, R44 ;  /* 0x000000ffff327224 */ /* 0x004fe200078e002c */
[----:B------:R-:W-:Y:S01]  /*4650*/  SHF.R.U32.HI R105, RZ, 0x10, R51 ;  /* 0x00000010ff697819 */ /* 0x000fe20000011633 */
[----:B------:R-:W-:Y:S01]  /*4660*/  IMAD.MOV.U32 R51, RZ, RZ, R46 ;  /* 0x000000ffff337224 */ /* 0x000fe200078e002e */
[----:B------:R-:W-:Y:S01]  /*4670*/  SHF.R.U64 R107, R52, 0x10, R53 ;  /* 0x00000010346b7819 */ /* 0x000fe20000001235 */
[----:B-1----:R-:W-:Y:S01]  /*4680*/  IMAD.MOV.U32 R44, RZ, RZ, R43 ;  /* 0x000000ffff2c7224 */ /* 0x002fe200078e002b */
[----:B------:R-:W-:Y:S01]  /*4690*/  SHF.R.U32.HI R61, RZ, 0x10, R49 ;  /* 0x00000010ff3d7819 */ /* 0x000fe20000011631 */
[----:B------:R-:W-:Y:S01]  /*46a0*/  HADD2.F32 R53, -RZ, R118.H1_H1 ;  /* 0x30000076ff357230 */ /* 0x000fe20000004100 */
[--C-:B------:R-:W-:Y:S01]  /*46b0*/  SHF.R.U64 R49, R54, 0x10, R55.reuse ;  /* 0x0000001036317819 */ /* 0x100fe20000001237 */
[----:B------:R-:W-:Y:S01]  /*46c0*/  HADD2.F32 R46, -RZ, R45.H0_H0 ;  /* 0x2000002dff2e7230 */ /* 0x000fe20000004100 */
[----:B------:R-:W-:Y:S01]  /*46d0*/  SHF.R.U32.HI R63, RZ, 0x10, R55 ;  /* 0x00000010ff3f7819 */ /* 0x000fe20000011637 */
[----:B------:R-:W-:-:S02]  /*46e0*/  HADD2.F32 R43, -RZ, R41.H0_H0 ;  /* 0x20000029ff2b7230 */ /* 0x000fc40000004100 */
[----:B------:R-:W-:Y:S02]  /*46f0*/  HADD2.F32 R45, -RZ, R45.H1_H1 ;  /* 0x3000002dff2d7230 */ /* 0x000fe40000004100 */
[-C--:B------:R-:W-:Y:S01]  /*4700*/  FMUL.FTZ R104, R46, R53.reuse ;  /* 0x000000352e687220 */ /* 0x080fe20000410000 */
[----:B------:R-:W-:Y:S02]  /*4710*/  HADD2.F32 R62, -RZ, R62.H0_H0 ;  /* 0x2000003eff3e7230 */ /* 0x000fe40000004100 */
[----:B------:R-:W-:Y:S01]  /*4720*/  FMUL.FTZ R53, R43, R53 ;  /* 0x000000352b357220 */ /* 0x000fe20000410000 */
[----:B------:R-:W-:Y:S02]  /*4730*/  HADD2.F32 R52, -RZ, R116.H1_H1 ;  /* 0x30000074ff347230 */ /* 0x000fe40000004100 */
[----:B------:R-:W-:Y:S02]  /*4740*/  HADD2.F32 R41, -RZ, R41.H1_H1 ;  /* 0x30000029ff297230 */ /* 0x000fe40000004100 */
[----:B------:R-:W-:Y:S01]  /*4750*/  FMUL.FTZ R106, R45, R62 ;  /* 0x0000003e2d6a7220 */ /* 0x000fe20000410000 */
[----:B------:R-:W-:-:S02]  /*4760*/  HADD2.F32 R54, -RZ, R61.H0_H0 ;  /* 0x2000003dff367230 */ /* 0x000fc40000004100 */
[-C--:B------:R-:W-:Y:S01]  /*4770*/  FFMA.FTZ R104, R43, R52.reuse, -R104 ;  /* 0x000000342b687223 */ /* 0x080fe20000010868 */
[----:B------:R-:W-:Y:S01]  /*4780*/  FFMA.FTZ R55, R46, R52, R53 ;  /* 0x000000342e377223 */ /* 0x000fe20000010035 */
[C---:B------:R-:W-:Y:S01]  /*4790*/  FMUL.FTZ R62, R41.reuse, R62 ;  /* 0x0000003e293e7220 */ /* 0x040fe20000410000 */
[----:B------:R-:W-:Y:S02]  /*47a0*/  HADD2.F32 R52, -RZ, R117.H1_H1 ;  /* 0x30000075ff347230 */ /* 0x000fe40000004100 */
[-C--:B------:R-:W-:Y:S01]  /*47b0*/  FFMA.FTZ R61, R41, R54.reuse, -R106 ;  /* 0x00000036293d7223 */ /* 0x080fe2000001086a */
[----:B------:R-:W-:Y:S02]  /*47c0*/  HADD2.F32 R43, -RZ, R47.H0_H0 ;  /* 0x2000002fff2b7230 */ /* 0x000fe40000004100 */
[----:B------:R-:W-:Y:S01]  /*47d0*/  FFMA.FTZ R62, R45, R54, R62 ;  /* 0x000000362d3e7223 */ /* 0x000fe2000001003e */
[----:B------:R-:W-:Y:S02]  /*47e0*/  HADD2.F32 R41, -RZ, R44.H0_H0 ;  /* 0x2000002cff297230 */ /* 0x000fe40000004100 */
[----:B------:R-:W-:-:S02]  /*47f0*/  HADD2.F32 R53, -RZ, R63.H0_H0 ;  /* 0x2000003fff357230 */ /* 0x000fc40000004100 */
[-C--:B------:R-:W-:Y:S01]  /*4800*/  FMUL.FTZ R54, R43, R52.reuse ;  /* 0x000000342b367220 */ /* 0x080fe20000410000 */
[----:B------:R-:W-:Y:S02]  /*4810*/  HADD2.F32 R44, -RZ, R44.H1_H1 ;  /* 0x3000002cff2c7230 */ /* 0x000fe40000004100 */
[----:B------:R-:W-:Y:S01]  /*4820*/  FMUL.FTZ R52, R41, R52 ;  /* 0x0000003429347220 */ /* 0x000fe20000410000 */
[----:B------:R-:W-:Y:S02]  /*4830*/  HADD2.F32 R46, -RZ, R115.H1_H1 ;  /* 0x30000073ff2e7230 */ /* 0x000fe40000004100 */
[----:B------:R-:W-:Y:S02]  /*4840*/  HADD2.F32 R47, -RZ, R47.H1_H1 ;  /* 0x3000002fff2f7230 */ /* 0x000fe40000004100 */
[----:B------:R-:W-:Y:S01]  /*4850*/  FMUL.FTZ R106, R44, R53 ;  /* 0x000000352c6a7220 */ /* 0x000fe20000410000 */
[----:B------:R-:W-:Y:S02]  /*4860*/  HADD2.F32 R45, -RZ, R105.H0_H0 ;  /* 0x20000069ff2d7230 */ /* 0x000fe40000004100 */
[----:B------:R-:W-:Y:S01]  /*4870*/  FFMA.FTZ R52, R43, R46, R52 ;  /* 0x0000002e2b347223 */ /* 0x000fe20000010034 */
[----:B------:R-:W-:-:S02]  /*4880*/  HADD2.F32 R118, -RZ, R118.H0_H0 ;  /* 0x20000076ff767230 */ /* 0x000fc40000004100 */
[C---:B------:R-:W-:Y:S01]  /*4890*/  FMUL.FTZ R63, R47.reuse, R53 ;  /* 0x000000352f3f7220 */ /* 0x040fe20000410000 */
[--C-:B------:R-:W-:Y:S02]  /*48a0*/  HADD2.F32 R43, -RZ, R50.reuse.H0_H0 ;  /* 0x20000032ff2b7230 */ /* 0x100fe40000004100 */
[-C--:B------:R-:W-:Y:S01]  /*48b0*/  FFMA.FTZ R105, R47, R45.reuse, R106 ;  /* 0x0000002d2f697223 */ /* 0x080fe2000001006a */
[----:B------:R-:W-:Y:S02]  /*48c0*/  HADD2.F32 R47, -RZ, R107.H0_H0 ;  /* 0x2000006bff2f7230 */ /* 0x000fe40000004100 */
[----:B------:R-:W-:Y:S01]  /*48d0*/  FFMA.FTZ R54, R41, R46, -R54 ;  /* 0x0000002e29367223 */ /* 0x000fe20000010836 */
[----:B------:R-:W-:Y:S02]  /*48e0*/  HADD2.F32 R50, -RZ, R50.H1_H1 ;  /* 0x30000032ff327230 */ /* 0x000fe40000004100 */
[----:B------:R-:W-:Y:S01]  /*48f0*/  FFMA.FTZ R63, R44, R45, -R63 ;  /* 0x0000002d2c3f7223 */ /* 0x000fe2000001083f */
[----:B------:R-:W-:-:S02]  /*4900*/  HADD2.F32 R116, -RZ, R116.H0_H0 ;  /* 0x20000074ff747230 */ /* 0x000fc40000004100 */
[----:B------:R-:W-:Y:S01]  /*4910*/  FMUL.FTZ R44, R43, R118 ;  /* 0x000000762b2c7220 */ /* 0x000fe20000410000 */
[--C-:B------:R-:W-:Y:S02]  /*4920*/  HADD2.F32 R41, -RZ, R40.reuse.H0_H0 ;  /* 0x20000028ff297230 */ /* 0x100fe40000004100 */
[-C--:B------:R-:W-:Y:S01]  /*4930*/  FMUL.FTZ R53, R50, R47.reuse ;  /* 0x0000002f32357220 */ /* 0x080fe20000410000 */
[----:B------:R-:W-:Y:S01]  /*4940*/  HADD2.F32 R40, -RZ, R40.H1_H1 ;  /* 0x30000028ff287230 */ /* 0x000fe20000004100 */
[----:B------:R-:W-:Y:S01]  /*4950*/  F2FP.F16.F32.PACK_AB R54, R63, R54 ;  /* 0x000000363f36723e */ /* 0x000fe200000000ff */
[----:B------:R-:W-:Y:S02]  /*4960*/  HADD2.F32 R45, -RZ, R60.H0_H0 ;  /* 0x2000003cff2d7230 */ /* 0x000fe40000004100 */
[C---:B------:R-:W-:Y:S01]  /*4970*/  FMUL.FTZ R118, R41.reuse, R118 ;  /* 0x0000007629767220 */ /* 0x040fe20000410000 */
[----:B------:R-:W-:Y:S01]  /*4980*/  FFMA.FTZ R44, R41, R116, -R44 ;  /* 0x00000074292c7223 */ /* 0x000fe2000001082c */
[----:B------:R-:W-:Y:S01]  /*4990*/  FMUL.FTZ R47, R40, R47 ;  /* 0x0000002f282f7220 */ /* 0x000fe20000410000 */
[----:B------:R-:W-:-:S02]  /*49a0*/  HADD2.F32 R41, -RZ, R51.H0_H0 ;  /* 0x20000033ff297230 */ /* 0x000fc40000004100 */
[-C--:B------:R-:W-:Y:S01]  /*49b0*/  FFMA.FTZ R53, R40, R45.reuse, -R53 ;  /* 0x0000002d28357223 */ /* 0x080fe20000010835 */
[----:B------:R-:W-:Y:S02]  /*49c0*/  HADD2.F32 R117, -RZ, R117.H0_H0 ;  /* 0x20000075ff757230 */ /* 0x000fe40000004100 */
[----:B------:R-:W-:Y:S01]  /*49d0*/  FFMA.FTZ R118, R43, R116, R118 ;  /* 0x000000742b767223 */ /* 0x000fe20000010076 */
[----:B------:R-:W-:Y:S02]  /*49e0*/  HADD2.F32 R49, -RZ, R49.H0_H0 ;  /* 0x20000031ff317230 */ /* 0x000fe40000004100 */
[----:B------:R-:W-:Y:S01]  /*49f0*/  FFMA.FTZ R47, R50, R45, R47 ;  /* 0x0000002d322f7223 */ /* 0x000fe2000001002f */
[--C-:B------:R-:W-:Y:S02]  /*4a00*/  HADD2.F32 R40, -RZ, R42.reuse.H0_H0 ;  /* 0x2000002aff287230 */ /* 0x100fe40000004100 */
[----:B------:R-:W-:Y:S01]  /*4a10*/  FMUL.FTZ R43, R41, R117 ;  /* 0x00000075292b7220 */ /* 0x000fe20000410000 */
[----:B------:R-:W-:Y:S01]  /*4a20*/  HADD2.F32 R51, -RZ, R51.H1_H1 ;  /* 0x30000033ff337230 */ /* 0x000fe20000004100 */
[----:B------:R-:W-:Y:S01]  /*4a30*/  F2FP.F16.F32.PACK_AB R52, R105, R52 ;  /* 0x000000346934723e */ /* 0x000fe200000000ff */
[----:B------:R-:W-:-:S02]  /*4a40*/  HADD2.F32 R42, -RZ, R42.H1_H1 ;  /* 0x3000002aff2a7230 */ /* 0x000fc40000004100 */
[----:B------:R-:W-:Y:S01]  /*4a50*/  FMUL.FTZ R46, R40, R117 ;  /* 0x00000075282e7220 */ /* 0x000fe20000410000 */
[----:B------:R-:W-:Y:S02]  /*4a60*/  HADD2.F32 R115, -RZ, R115.H0_H0 ;  /* 0x20000073ff737230 */ /* 0x000fe40000004100 */
        /* <DEDUP_REMOVED lines=8> */
[----:B------:R-:W-:Y:S01]  /*4af0*/  F2FP.F16.F32.PACK_AB R44, R47, R118 ;  /* 0x000000762f2c723e */ /* 0x000fe200000000ff */
[----:B------:R-:W-:Y:S01]  /*4b00*/  IMAD.MOV.U32 R47, RZ, RZ, R52 ;  /* 0x000000ffff2f7224 */ /* 0x000fe200078e0034 */
[----:B------:R-:W-:Y:S01]  /*4b10*/  F2FP.F16.F32.PACK_AB R42, R42, R43 ;  /* 0x0000002b2a2a723e */ /* 0x000fe200000000ff */
[----:B------:R-:W-:Y:S01]  /*4b20*/  IMAD.MOV.U32 R43, RZ, RZ, R54 ;  /* 0x000000ffff2b7224 */ /* 0x000fe200078e0036 */
[----:B------:R-:W-:Y:S02]  /*4b30*/  F2FP.F16.F32.PACK_AB R41, R61, R104 ;  /* 0x000000683d29723e */ /* 0x000fe400000000ff */
[----:B------:R-:W-:Y:S02]  /*4b40*/  F2FP.F16.F32.PACK_AB R45, R62, R55 ;  /* 0x000000373e2d723e */ /* 0x000fe400000000ff */
[----:B------:R-:W-:-:S07]  /*4b50*/  F2FP.F16.F32.PACK_AB R46, R51, R46 ;  /* 0x0000002e332e723e */ /* 0x000fce00000000ff */
.L_x_1347:
[----:B------:R-:W-:Y:S05]  /*4b60*/  BSYNC B1 ;  /* 0x0000000000017941 */ /* 0x000fea0003800000 */
.L_x_1346:
        /* <DEDUP_REMOVED lines=10> */
.L_x_1315:
[----:B------:R-:W-:-:S13]  /*4c10*/  ISETP.NE.AND P3, PT, R203, 0x3, PT ;  /* 0x00000003cb00780c */ /* 0x000fda0003f65270 */
[----:B------:R-:W-:Y:S05]  /*4c20*/  @!P3 BRA `(.L_x_1348) ;  /* 0x000000000004b947 */ /* 0x000fea0003800000 */
[----:B------:R-:W-:Y:S01]  /*4c30*/  BPT.TRAP 0x1 ;  /* 0x000000040000795c */ /* 0x000fe20000300000 */
.L_x_1348:
[----:B------:R-:W-:Y:S01]  /*4c40*/  IMAD R94, R2, 0x8, R18 ;  /* 0x00000008025e7824 */ /* 0x000fe200078e0212 */
[----:B------:R-:W-:Y:S01]  /*4c50*/  SHF.L.U32 R108, R201, 0x1f, RZ ;  /* 0x0000001fc96c7819 */ /* 0x000fe200000006ff */
[----:B------:R-:W-:Y:S01]  /*4c60*/  IMAD R99, R26, -0x60, R29 ;  /* 0xffffffa01a637824 */ /* 0x000fe200078e021d */
[----:B------:R-:W-:Y:S02]  /*4c70*/  BSSY B1, `(.L_x_1349) ;  /* 0x0000004000017945 */ /* 0x000fe40003800000 */
[----:B------:R-:W0:Y:S02]  /*4c80*/  SYNCS.PHASECHK.TRANS64.TRYWAIT P4, [R94+URZ+0x32490], R108 ;  /* 0x0324906c5e0075a7 */ /* 0x000e24000808017f */
[----:B------:R-:W-:Y:S01]  /*4c90*/  VIMNMX R99, R99, 0x60, PT ;  /* 0x0000006063637848 */ /* 0x000fe20003fe0100 */
[----:B0-----:R-:W-:Y:S06]  /*4ca0*/  @!P4 BRA `(.L_x_1350) ;  /* 0x0000013c00bcc947 */ /* 0x001fec0003800000 */
.L_x_1609:
[----:B------:R-:W-:Y:S05]  /*4cb0*/  BSYNC B1 ;  /* 0x0000000000017941 */ /* 0x000fea0003800000 */
.L_x_1349:
        /* <DEDUP_REMOVED lines=8> */
.L_x_1352:
[----:B------:R-:W-:Y:S05]  /*4d40*/  BSYNC B1 ;  /* 0x0000000000017941 */ /* 0x000fea0003800000 */
.L_x_1351:
[----:B------:R-:W-:Y:S05]  /*4d50*/  @P4 BRA `(.L_x_1332) ;  /* 0x0000000000104947 */ /* 0x000fea0003800000 */
[----:B-1----:R-:W1:Y:S04]  /*4d60*/  @!P1 LDS.128 R40, [R106+0x2000] ;  /* 0x002000006a289984 */ /* 0x002e680000000c00 */
[----:B------:R-:W2:Y:S04]  /*4d70*/  @!P2 LDS.128 R44, [R104+0x2000] ;  /* 0x00200000682ca984 */ /* 0x000ea80000000c00 */
[----:B-1----:R3:W-:Y:S04]  /*4d80*/  @!P1 STG.E.128 desc[UR60][R48.64], R40 ;  /* 0x0000002830009986 */ /* 0x0027e8000c101d3c */
[----:B--2---:R3:W-:Y:S02]  /*4d90*/  @!P2 STG.E.128 desc[UR60][R48.64+0x40], R44 ;  /* 0x0000402c3000a986 */ /* 0x0047e4000c101d3c */
.L_x_1332:
[----:B------:R-:W-:Y:S05]  /*4da0*/  BSYNC B0 ;  /* 0x0000000000007941 */ /* 0x000fea0003800000 */
.L_x_1314:
        /* <DEDUP_REMOVED lines=17> */
.L_x_1354:
[----:B------:R-:W-:Y:S05]  /*4ec0*/  BSYNC B0 ;  /* 0x0000000000007941 */ /* 0x000fea0003800000 */
.L_x_1353:
[----:B------:R-:W2:Y:S01]  /*4ed0*/  SYNCS.PHASECHK.TRANS64.TRYWAIT P3, [R94+URZ+0x324b0], R108 ;  /* 0x0324b06c5e0075a7 */ /* 0x000ea2000806017f */
[----:B------:R-:W-:Y:S01]  /*4ee0*/  ULDC.64 UR56, c[0x0][0x328] ;  /* 0x0000ca0000387ab9 */ /* 0x000fe20000000a00 */
[----:B------:R-:W-:Y:S01]  /*4ef0*/  ULDC.64 UR58, c[0x0][0x318] ;  /* 0x0000c600003a7ab9 */ /* 0x000fe20000000a00 */
[----:B------:R-:W-:Y:S01]  /*4f00*/  BSSY B0, `(.L_x_1355) ;  /* 0x0000003000007945 */ /* 0x000fe20003800000 */
[----:B-1----:R-:W-:-:S03]  /*4f10*/  IMAD R40, R2, 0x6000, R77 ;  /* 0x0000600002287824 */ /* 0x002fc600078e024d */
[----:B--2---:R-:W-:Y:S05]  /*4f20*/  @!P3 BRA `(.L_x_1356) ;  /* 0x0000013c0030b947 */ /* 0x004fea0003800000 */
.L_x_1610:
[----:B------:R-:W-:Y:S05]  /*4f30*/  BSYNC B0 ;  /* 0x0000000000007941 */ /* 0x000fea0003800000 */
.L_x_1355:
[----:B------:R-:W-:Y:S01]  /*4f40*/  ISETP.GE.AND P3, PT, R19, R99, PT ;  /* 0x000000631300720c */ /* 0x000fe20003f66270 */
[----:B------:R-:W-:Y:S01]  /*4f50*/  IMAD.IADD R41, R75, 0x1, R40 ;  /* 0x000000014b297824 */ /* 0x000fe200078e0228 */
[----:B------:R-:W-:Y:S01]  /*4f60*/  BSSY B0, `(.L_x_1357) ;  /* 0x0000026000007945 */ /* 0x000fe20003800000 */
[----:B------:R-:W-:Y:S02]  /*4f70*/  IMAD R48, R40, 0x2, R24 ;  /* 0x0000000228307824 */ /* 0x000fe400078e0218 */
[----:B------:R-:W-:-:S04]  /*4f80*/  IMAD.WIDE R44, R26, 0x60, R70 ;  /* 0x000000601a2c7825 */ /* 0x000fc800078e0246 */
[----:B------:R-:W-:-:S04]  /*4f90*/  IMAD R49, R41, 0x2, R24 ;  /* 0x0000000229317824 */ /* 0x000fc800078e0218 */
[----:B------:R-:W-:Y:S05]  /*4fa0*/  @P3 BRA `(.L_x_1358) ;  /* 0x0000000000843947 */ /* 0x000fea0003800000 */
[----:B------:R-:W-:Y:S01]  /*4fb0*/  IMAD R43, R45, UR56, RZ ;  /* 0x000000382d2b7c24 */ /* 0x000fe2000f8e02ff */
[----:B------:R-:W-:Y:S01]  /*4fc0*/  ULDC UR4, c[0x0][0x320] ;  /* 0x0000c80000047ab9 */ /* 0x000fe20000000800 */
[----:B------:R-:W-:Y:S02]  /*4fd0*/  IMAD.MOV.U32 R40, RZ, RZ, R20 ;  /* 0x000000ffff287224 */ /* 0x000fe400078e0014 */
        /* <DEDUP_REMOVED lines=30> */
.L_x_1358:
[----:B------:R-:W-:Y:S05]  /*51c0*/  BSYNC B0 ;  /* 0x0000000000007941 */ /* 0x000fea0003800000 */
.L_x_1357:
[----:B------:R-:W-:Y:S01]  /*51d0*/  ISETP.GE.AND P3, PT, R221, R99, PT ;  /* 0x00000063dd00720c */ /* 0x000fe20003f66270 */
[----:B------:R-:W-:-:S12]  /*51e0*/  BSSY B0, `(.L_x_1359) ;  /* 0x0000025000007945 */ /* 0x000fd80003800000 */
[----:B------:R-:W-:Y:S05]  /*51f0*/  @P3 BRA `(.L_x_1360) ;  /* 0x00000000008c3947 */ /* 0x000fea0003800000 */
[----:B--2---:R-:W-:Y:S01]  /*5200*/  IADD3 R43, P3, R44, 0x40, RZ ;  /* 0x000000402c2b7810 */ /* 0x004fe20007f7e0ff */
[----:B------:R-:W-:Y:S01]  /*5210*/  IMAD.MOV.U32 R40, RZ, RZ, R20 ;  /* 0x000000ffff287224 */ /* 0x000fe200078e0014 */
[----:B------:R-:W-:Y:S01]  /*5220*/  ULDC UR4, c[0x0][0x320] ;  /* 0x0000c80000047ab9 */ /* 0x000fe20000000800 */
        /* <DEDUP_REMOVED lines=32> */
.L_x_1360:
[----:B------:R-:W-:Y:S05]  /*5430*/  BSYNC B0 ;  /* 0x0000000000007941 */ /* 0x000fea0003800000 */
.L_x_1359:
        /* <DEDUP_REMOVED lines=8> */
[----:B01----:R-:W-:Y:S01]  /*54c0*/  @!P4 VIADD R94, R94, 0x324c0 ;  /* 0x000324c05e5ec836 */ /* 0x003fe20000000000 */
[----:B------:R-:W-:-:S04]  /*54d0*/  IADD3 R2, R2, 0x1, RZ ;  /* 0x0000000102027810 */ /* 0x000fc80007ffe0ff */
        /* <DEDUP_REMOVED lines=12> */
.L_x_1309:
[----:B------:R-:W-:Y:S02]  /*55a0*/  ISETP.GE.AND P2, PT, R198, 0x1, PT ;  /* 0x00000001c600780c */ /* 0x000fe40003f46270 */
[----:B------:R-:W-:Y:S02]  /*55b0*/  CS2R R6, SRZ ;  /* 0x0000000000067805 */ /* 0x000fe4000001ff00 */
[----:B------:R-:W-:Y:S02]  /*55c0*/  PLOP3.LUT P1, PT, PT, PT, PT, 0x80, 0x0 ;  /* 0x000000000000781c */ /* 0x000fe40003f2f070 */
[----:B------:R-:W-:Y:S01]  /*55d0*/  CS2R R4, SRZ ;  /* 0x0000000000047805 */ /* 0x000fe2000001ff00 */
[----:B------:R-:W-:Y:S01]  /*55e0*/  IMAD.MOV.U32 R150, RZ, RZ, RZ ;  /* 0x000000ffff967224 */ /* 0x000fe200078e00ff */
[----:B------:R-:W-:Y:S02]  /*55f0*/  CS2R R148, SRZ ;  /* 0x0000000000947805 */ /* 0x000fe4000001ff00 */
[----:B------:R-:W-:-:S02]  /*5600*/  CS2R R146, SRZ ;  /* 0x0000000000927805 */ /* 0x000fc4000001ff00 */
[----:B------:R-:W-:Y:S02]  /*5610*/  CS2R R144, SRZ ;  /* 0x0000000000907805 */ /* 0x000fe4000001ff00 */
[----:B------:R-:W-:Y:S01]  /*5620*/  CS2R R142, SRZ ;  /* 0x00000000008e7805 */ /* 0x000fe2000001ff00 */
[----:B------:R-:W-:Y:S01]  /*5630*/  IMAD.MOV.U32 R141, RZ, RZ, RZ ;  /* 0x000000ffff8d7224 */ /* 0x000fe200078e00ff */
        /* <DEDUP_REMOVED lines=27> */
[----:B----4-:R-:W-:Y:S02]  /*57f0*/  CS2R R98, SRZ ;  /* 0x0000000000627805 */ /* 0x010fe4000001ff00 */
        /* <DEDUP_REMOVED lines=25> */
[----:B------:R-:W-:Y:S01]  /*5990*/  CS2R R36, SRZ ;  /* 0x0000000000247805 */ /* 0x000fe2000001ff00 */
[----:B------:R-:W-:Y:S01]  /*59a0*/  IMAD.MOV.U32 R0, RZ, RZ, RZ ;  /* 0x000000ffff007224 */ /* 0x000fe200078e00ff */
[----:B------:R-:W-:Y:S01]  /*59b0*/  CS2R R10, SRZ ;  /* 0x00000000000a7805 */ /* 0x000fe2000001ff00 */
[----:B------:R-:W-:Y:S02]  /*59c0*/  IMAD.MOV.U32 R31, RZ, RZ, RZ ;  /* 0x000000ffff1f7224 */ /* 0x000fe400078e00ff */
[----:B------:R-:W-:Y:S02]  /*59d0*/  IMAD.MOV.U32 R29, RZ, RZ, RZ ;  /* 0x000000ffff1d7224 */ /* 0x000fe400078e00ff */
[----:B------:R-:W-:Y:S02]  /*59e0*/  IMAD.MOV.U32 R27, RZ, RZ, RZ ;  /* 0x000000ffff1b7224 */ /* 0x000fe400078e00ff */
[----:B------:R-:W-:Y:S01]  /*59f0*/  IMAD.MOV.U32 R9, RZ, RZ, RZ ;  /* 0x000000ffff097224 */ /* 0x000fe200078e00ff */
[----:B------:R-:W-:Y:S06]  /*5a00*/  @P0 BRA `(.L_x_1362) ;  /* 0x00000000000c0947 */ /* 0x000fec0003800000 */
[----:B------:R-:W0:Y:S01]  /*5a10*/  FENCE.VIEW.ASYNC.G ;  /* 0x00000000000073c6 */ /* 0x000e220000000100 */
[----:B------:R-:W-:Y:S05]  /*5a20*/  WARPSYNC.ALL ;  /* 0x0000000000007948 */ /* 0x000fea0003800000 */
[----:B0-----:R-:W-:Y:S06]  /*5a30*/  BAR.ARV 0xc, 0x180 ;  /* 0x0306000000007b1d */ /* 0x001fec0000002000 */
.L_x_1362:
[----:B------:R-:W-:Y:S01]  /*5a40*/  CS2R R24, SRZ ;  /* 0x0000000000187805 */ /* 0x000fe2000001ff00 */
[----:B------:R-:W-:Y:S06]  /*5a50*/  @!P2 BRA `(.L_x_1363) ;  /* 0x0000007c00dca947 */ /* 0x000fec0003800000 */
[----:B------:R-:W-:-:S03]  /*5a60*/  UMOV UR4, 0xffffffff ;  /* 0xffffffff00047882 */ /* 0x000fc60000000000 */
[----:B------:R-:W-:Y:S05]  /*5a70*/  BRA.DIV UR4, `(.L_x_1364) ;  /* 0x0000013204707947 */ /* 0x000fea000b800000 */
[----:B------:R0:W1:Y:S02]  /*5a80*/  SHFL.IDX PT, R14, R234, RZ, 0x1f ;  /* 0x00001fffea0e7589 */ /* 0x00006400000e0000 */
.L_x_1613:
[----:B------:R-:W-:Y:S01]  /*5a90*/  VIADD R24, R18, 0x18400 ;  /* 0x0001840012187836 */ /* 0x000fe20000000000 */
[----:B-1----:R-:W-:Y:S01]  /*5aa0*/  LEA.HI R0, R14, R14, RZ, 0x1 ;  /* 0x0000000e0e007211 */ /* 0x002fe200078f08ff */
[----:B------:R-:W-:Y:S03]  /*5ab0*/  BSSY B6, `(.L_x_1365) ;  /* 0x0000015000067945 */ /* 0x000fe60003800000 */
[----:B------:R-:W-:Y:S02]  /*5ac0*/  LOP3.LUT P0, RZ, R24, 0x1bf, RZ, 0xc0, !PT ;  /* 0x000001bf18ff7812 */ /* 0x000fe4000780c0ff */
[----:B------:R-:W-:-:S05]  /*5ad0*/  LOP3.LUT R29, R0, 0xffffe, RZ, 0xc0, !PT ;  /* 0x000ffffe001d7812 */ /* 0x000fca00078ec0ff */
[----:B------:R-:W-:-:S06]  /*5ae0*/  IMAD.IADD R29, R14, 0x1, -R29 ;  /* 0x000000010e1d7824 */ /* 0x000fcc00078e0a1d */
[----:B------:R-:W-:Y:S05]  /*5af0*/  @!P0 BRA `(.L_x_1366) ;  /* 0x0000000000408947 */ /* 0x000fea0003800000 */
        /* <DEDUP_REMOVED lines=16> */
.L_x_1366:
[----:B------:R-:W-:Y:S05]  /*5c00*/  BSYNC B6 ;  /* 0x0000000000067941 */ /* 0x000fea0003800000 */
.L_x_1365:
        /* <DEDUP_REMOVED lines=12> */
.L_x_1370:
[----:B--2---:R2:W3:Y:S02]  /*5cd0*/  SYNCS.PHASECHK.TRANS64.TRYWAIT P0, [R18+URZ+0x32400], R3 ;  /* 0x03240003120075a7 */ /* 0x0044e4000800017f */
[----:B---3--:R-:W-:Y:S05]  /*5ce0*/  @!P0 NANOSLEEP.SYNCS 0x989680 ;  /* 0x009896800000895d */ /* 0x008fea0003900000 */
[----:B------:R-:W3:Y:S02]  /*5cf0*/  @!P0 SYNCS.PHASECHK.TRANS64 P0, [R18+URZ+0x32400], R3 ;  /* 0x03240003120085a7 */ /* 0x000ee4000800007f */
[----:B---3--:R-:W-:Y:S05]  /*5d00*/  @!P0 BRA `(.L_x_1370) ;  /* 0xfffffffc00f08947 */ /* 0x008fea000383ffff */
.L_x_1369:
[----:B------:R-:W-:Y:S05]  /*5d10*/  BSYNC B0 ;  /* 0x0000000000007941 */ /* 0x000fea0003800000 */
.L_x_1368:
[----:B------:R-:W-:Y:S05]  /*5d20*/  BRA `(.L_x_1371) ;  /* 0x00000020007c7947 */ /* 0x000fea0003800000 */
.L_x_1367:
        /* <DEDUP_REMOVED lines=35> */
[----:B0-2---:R-:W-:Y:S05]  /*5f60*/  CALL.ABS.NOINC R14 ;  /* 0x000000000e007343 */ /* 0x005fea0003c00000 */
.L_x_1373:
[----:B------:R-:W-:Y:S05]  /*5f70*/  BSYNC B6 ;  /* 0x0000000000067941 */ /* 0x000fea0003800000 */
.L_x_1372:
        /* <DEDUP_REMOVED lines=11> */
.L_x_1619:
[----:B------:R-:W-:Y:S01]  /*6030*/  IMAD.SHL.U32 R6, R227, 0x40, RZ ;  /* 0x00000040e3067824 */ /* 0x000fe200078e00ff */
[----:B------:R-:W-:Y:S01]  /*6040*/  ULDC UR4, c[0x0][0x448] ;  /* 0x0001120000047ab9 */ /* 0x000fe20000000800 */
[----:B------:R-:W-:Y:S01]  /*6050*/  BSSY B1, `(.L_x_1377) ;  /* 0x0000024000017945 */ /* 0x000fe20003800000 */
[----:B------:R-:W-:Y:S02]  /*6060*/  CS2R R10, SRZ ;  /* 0x00000000000a7805 */ /* 0x000fe4000001ff00 */
        /* <DEDUP_REMOVED lines=26> */
[----:B------:R-:W-:Y:S02]  /*6210*/  CS2R R6, SRZ ;  /* 0x0000000000067805 */ /* 0x000fe4000001ff00 */
[----:B------:R-:W-:Y:S01]  /*6220*/  @!P3 IADD3.X R31, R4, R231, RZ, P1, !PT ;  /* 0x000000e7041fb210 */ /* 0x000fe20000ffe4ff */
[----:B------:R-:W-:Y:S01]  /*6230*/  @!P2 IMAD.WIDE R14, R22, 0x2, R14 ;  /* 0x00000002160ea825 */ /* 0x000fe200078e020e */
[----:B------:R0:W5:Y:S03]  /*6240*/  @!P2 LD.E.64 R10, desc[UR60][R24.64] ;  /* 0x0000003c180aa980 */ /* 0x000166000c101b00 */
[----:B------:R-:W-:Y:S01]  /*6250*/  @!P3 IMAD.X R27, R0, 0x1, R231, P0 ;  /* 0x00000001001bb824 */ /* 0x000fe200000e06e7 */
[----:B------:R0:W5:Y:S04]  /*6260*/  @!P2 LD.E.64 R6, desc[UR60][R14.64] ;  /* 0x0000003c0e06a980 */ /* 0x000168000c101b00 */
[----:B------:R0:W5:Y:S04]  /*6270*/  @!P3 LD.E.64 R20, desc[UR60][R26.64] ;  /* 0x0000003c1a14b980 */ /* 0x000168000c101b00 */
[----:B------:R0:W5:Y:S02]  /*6280*/  @!P3 LD.E.64 R8, desc[UR60][R30.64] ;  /* 0x0000003c1e08b980 */ /* 0x000164000c101b00 */
.L_x_1378:
[----:B------:R-:W-:Y:S05]  /*6290*/  BSYNC B1 ;  /* 0x0000000000017941 */ /* 0x000fea0003800000 */
.L_x_1377:
[----:B------:R-:W-:Y:S01]  /*62a0*/  SHF.L.U32 R13, R12, 0x1f, RZ ;  /* 0x0000001f0c0d7819 */ /* 0x000fe200000006ff */
[----:B---3--:R-:W-:Y:S01]  /*62b0*/  IMAD R3, R211, 0x200, R28 ;  /* 0x00000200d3037824 */ /* 0x008fe200078e021c */
[----:B------:R-:W-:Y:S01]  /*62c0*/  LOP3.LUT P1, RZ, R227, 0x4, RZ, 0xc0, !PT ;  /* 0x00000004e3ff7812 */ /* 0x000fe2000782c0ff */
[----:B-----5:R-:W-:Y:S01]  /*62d0*/  IMAD.MOV.U32 R32, RZ, RZ, R10 ;  /* 0x000000ffff207224 */ /* 0x020fe200078e000a */
[----:B------:R-:W3:Y:S01]  /*62e0*/  SYNCS.PHASECHK.TRANS64.TRYWAIT P0, [R18+URZ+0x32400], R13 ;  /* 0x0324000d120075a7 */ /* 0x000ee2000800017f */
[----:B------:R-:W-:Y:S01]  /*62f0*/  IMAD R3, R3, 0x2, R18 ;  /* 0x0000000203037824 */ /* 0x000fe200078e0212 */
[--C-:B------:R-:W-:Y:S01]  /*6300*/  SHF.R.U64 R34, R10, 0x10, R11.reuse ;  /* 0x000000100a227819 */ /* 0x100fe2000000120b */
[--C-:B0-----:R-:W-:Y:S01]  /*6310*/  IMAD.MOV.U32 R14, RZ, RZ, R11.reuse ;  /* 0x000000ffff0e7224 */ /* 0x101fe200078e000b */
[----:B------:R-:W-:Y:S01]  /*6320*/  SHF.R.U32.HI R15, RZ, 0x10, R11 ;  /* 0x00000010ff0f7819 */ /* 0x000fe2000001160b */
[----:B-1----:R-:W-:Y:S01]  /*6330*/  IMAD.MOV.U32 R27, RZ, RZ, R6 ;  /* 0x000000ffff1b7224 */ /* 0x002fe200078e0006 */
[----:B------:R-:W-:Y:S01]  /*6340*/  SHF.R.U64 R36, R6, 0x10, R7 ;  /* 0x0000001006247819 */ /* 0x000fe20000001207 */
[----:B------:R-:W-:Y:S01]  /*6350*/  IMAD.MOV.U32 R33, RZ, RZ, R20 ;  /* 0x000000ffff217224 */ /* 0x000fe200078e0014 */
[--C-:B------:R-:W-:Y:S01]  /*6360*/  SHF.R.U64 R35, R20, 0x10, R21.reuse ;  /* 0x0000001014237819 */ /* 0x100fe20000001215 */
[--C-:B------:R-:W-:Y:S01]  /*6370*/  IMAD.MOV.U32 R11, RZ, RZ, R21.reuse ;  /* 0x000000ffff0b7224 */ /* 0x100fe200078e0015 */
[----:B------:R-:W-:Y:S01]  /*6380*/  SHF.R.U32.HI R20, RZ, 0x10, R21 ;  /* 0x00000010ff147819 */ /* 0x000fe20000011615 */
[--C-:B------:R-:W-:Y:S01]  /*6390*/  IMAD.MOV.U32 R10, RZ, RZ, R7.reuse ;  /* 0x000000ffff0a7224 */ /* 0x100fe200078e0007 */
[----:B------:R-:W-:Y:S01]  /*63a0*/  SHF.R.U32.HI R7, RZ, 0x10, R7 ;  /* 0x00000010ff077819 */ /* 0x000fe20000011607 */
[----:B------:R-:W-:Y:S01]  /*63b0*/  IMAD.MOV.U32 R31, RZ, RZ, R8 ;  /* 0x000000ffff1f7224 */ /* 0x000fe200078e0008 */
[----:B------:R-:W-:Y:S01]  /*63c0*/  VIMNMX R30, R5, 0x80, PT ;  /* 0x00000080051e7848 */ /* 0x000fe20003fe0100 */
[C---:B----4-:R-:W-:Y:S01]  /*63d0*/  VIADD R4, R3.reuse, 0x18400 ;  /* 0x0001840003047836 */ /* 0x050fe20000000000 */
[----:B------:R-:W-:Y:S01]  /*63e0*/  BSSY B1, `(.L_x_1379) ;  /* 0x000000f000017945 */ /* 0x000fe20003800000 */
[--C-:B------:R-:W-:Y:S01]  /*63f0*/  IMAD.MOV.U32 R6, RZ, RZ, R9.reuse ;  /* 0x000000ffff067224 */ /* 0x100fe200078e0009 */
[--C-:B------:R-:W-:Y:S01]  /*6400*/  SHF.R.U64 R37, R8, 0x10, R9.reuse ;  /* 0x0000001008257819 */ /* 0x100fe20000001209 */
[----:B--2---:R-:W-:Y:S01]  /*6410*/  VIADD R0, R3, 0x18440 ;  /* 0x0001844003007836 */ /* 0x004fe20000000000 */
[----:B------:R-:W-:Y:S01]  /*6420*/  SHF.R.U32.HI R8, RZ, 0x10, R9 ;  /* 0x00000010ff087819 */ /* 0x000fe20000011609 */
[----:B------:R-:W-:Y:S01]  /*6430*/  @P1 VIADD R0, R4, 0xffffffc0 ;  /* 0xffffffc004001836 */ /* 0x000fe20000000000 */
[----:B------:R-:W-:-:S02]  /*6440*/  PRMT R32, R32, 0x5410, R14 ;  /* 0x0000541020207816 */ /* 0x000fc4000000000e */
[----:B------:R-:W-:Y:S02]  /*6450*/  PRMT R34, R34, 0x5410, R15 ;  /* 0x0000541022227816 */ /* 0x000fe4000000000f */
[----:B------:R-:W-:Y:S02]  /*6460*/  PRMT R33, R33, 0x5410, R11 ;  /* 0x0000541021217816 */ /* 0x000fe4000000000b */
[----:B------:R-:W-:Y:S02]  /*6470*/  PRMT R35, R35, 0x5410, R20 ;  /* 0x0000541023237816 */ /* 0x000fe40000000014 */
[----:B------:R-:W-:Y:S02]  /*6480*/  ISETP.GE.AND P1, PT, R19, R30, PT ;  /* 0x0000001e1300720c */ /* 0x000fe40003f26270 */
[----:B------:R-:W-:Y:S02]  /*6490*/  PRMT R27, R27, 0x5410, R10 ;  /* 0x000054101b1b7816 */ /* 0x000fe4000000000a */
[----:B------:R-:W-:-:S02]  /*64a0*/  PRMT R36, R36, 0x5410, R7 ;  /* 0x0000541024247816 */ /* 0x000fc40000000007 */
[----:B------:R-:W-:Y:S01]  /*64b0*/  PRMT R31, R31, 0x5410, R6 ;  /* 0x000054101f1f7816 */ /* 0x000fe20000000006 */
[----:B---3--:R-:W-:Y:S06]  /*64c0*/  @!P0 BRA `(.L_x_1380) ;  /* 0x0000012800748947 */ /* 0x008fec0003800000 */
.L_x_1620:
[----:B------:R-:W-:Y:S05]  /*64d0*/  BSYNC B1 ;  /* 0x0000000000017941 */ /* 0x000fea0003800000 */
.L_x_1379:
        /* <DEDUP_REMOVED lines=9> */
[----:B------:R-:W-:Y:S02]  /*6570*/  HADD2.F32 R15, -RZ, R27.H0_H0 ;  /* 0x2000001bff0f7230 */ /* 0x000fe40000004100 */
[----:B0-----:R-:W-:Y:S02]  /*6580*/  HADD2.F32 R13, -RZ, R32.H0_H0 ;  /* 0x20000020ff0d7230 */ /* 0x001fe40000004100 */
        /* <DEDUP_REMOVED lines=35> */
.L_x_1384:
[----:B------:R-:W-:Y:S05]  /*67c0*/  BSYNC B2 ;  /* 0x0000000000027941 */ /* 0x000fea0003800000 */
.L_x_1383:
[----:B------:R-:W-:Y:S05]  /*67d0*/  @P1 BRA `(.L_x_1382) ;  /* 0x0000000000981947 */ /* 0x000fea0003800000 */
[----:B-1----:R-:W1:Y:S01]  /*67e0*/  LDS.128 R4, [R0] ;  /* 0x0000000000047984 */ /* 0x002e620000000c00 */
        /* <DEDUP_REMOVED lines=37> */
.L_x_1382:
[----:B------:R-:W-:Y:S05]  /*6a40*/  BSYNC B1 ;  /* 0x0000000000017941 */ /* 0x000fea0003800000 */
.L_x_1381:
        /* <DEDUP_REMOVED lines=9> */
[--C-:B------:R-:W-:Y:S02]  /*6ae0*/  HADD2.F32 R24, -RZ, R27.reuse.H0_H0 ;  /* 0x2000001bff187230 */ /* 0x100fe40000004100 */
        /* <DEDUP_REMOVED lines=8> */
[-C--:B0-----:R-:W-:Y:S01]  /*6b70*/  FMUL.FTZ R13, R24, R4.reuse ;  /* 0x00000004180d7220 */ /* 0x081fe20000410000 */
[----:B------:R-:W-:Y:S01]  /*6b80*/  FMUL.FTZ R15, R20, R4 ;  /* 0x00000004140f7220 */ /* 0x000fe20000410000 */
        /* <DEDUP_REMOVED lines=25> */
.L_x_1387:
[----:B------:R-:W-:Y:S05]  /*6d20*/  BSYNC B1 ;  /* 0x0000000000017941 */ /* 0x000fea0003800000 */
.L_x_1386:
[----:B------:R-:W-:Y:S05]  /*6d30*/  @P1 BRA `(.L_x_1385) ;  /* 0x0000001000541947 */ /* 0x000fea0003800000 */
[----:B-1----:R-:W1:Y:S01]  /*6d40*/  LDS.128 R4, [R0+0x2000] ;  /* 0x0020000000047984 */ /* 0x002e620000000c00 */
[----:B------:R-:W-:Y:S02]  /*6d50*/  HADD2.F32 R15, -RZ, R31.H0_H0 ;  /* 0x2000001fff0f7230 */ /* 0x000fe40000004100 */
[----:B0-----:R-:W-:Y:S02]  /*6d60*/  HADD2.F32 R13, -RZ, R33.H0_H0 ;  /* 0x20000021ff0d7230 */ /* 0x001fe40000004100 */
        /* <DEDUP_REMOVED lines=9> */
[----:B------:R-:W-:Y:S01]  /*6e00*/  FMUL.FTZ R20, R13, R4 ;  /* 0x000000040d147220 */ /* 0x000fe20000410000 */
[----:B------:R-:W-:-:S02]  /*6e10*/  HADD2.F32 R9, -RZ, R6.H0_H0 ;  /* 0x20000006ff097230 */ /* 0x000fc40000004100 */
[----:B------:R-:W-:Y:S01]  /*6e20*/  FMUL.FTZ R11, R26, R5 ;  /* 0x000000051a0b7220 */ /* 0x000fe20000410000 */
[----:B------:R-:W-:Y:S01]  /*6e30*/  FFMA.FTZ R4, R13, R3, -R14 ;  /* 0x000000030d047223 */ /* 0x000fe2000001080e */
[--C-:B------:R-:W-:Y:S02]  /*6e40*/  HADD2.F32 R10, -RZ, R7.reuse.H0_H0 ;  /* 0x20000007ff0a7230 */ /* 0x100fe40000004100 */
[C---:B------:R-:W-:Y:S01]  /*6e50*/  FMUL.FTZ R13, R24.reuse, R5 ;  /* 0x00000005180d7220 */ /* 0x040fe20000410000 */
[----:B------:R-:W-:Y:S02]  /*6e60*/  HADD2.F32 R6, -RZ, R6.H1_H1 ;  /* 0x30000006ff067230 */ /* 0x000fe40000004100 */
[----:B------:R-:W-:Y:S01]  /*6e70*/  FFMA.FTZ R3, R15, R3, R20 ;  /* 0x000000030f037223 */ /* 0x000fe20000010014 */
[----:B------:R-:W-:Y:S02]  /*6e80*/  HADD2.F32 R7, -RZ, R7.H1_H1 ;  /* 0x30000007ff077230 */ /* 0x000fe40000004100 */
[----:B------:R-:W-:Y:S01]  /*6e90*/  FFMA.FTZ R5, R24, R8, -R11 ;  /* 0x0000000818057223 */ /* 0x000fe2000001080b */
[----:B------:R-:W-:-:S02]  /*6ea0*/  HADD2.F32 R15, -RZ, R33.H1_H1 ;  /* 0x30000021ff0f7230 */ /* 0x000fc40000004100 */
[----:B------:R-:W-:Y:S01]  /*6eb0*/  FFMA.FTZ R8, R26, R8, R13 ;  /* 0x000000081a087223 */ /* 0x000fe2000001000d */
[----:B------:R-:W-:Y:S02]  /*6ec0*/  HADD2.F32 R24, -RZ, R35.H1_H1 ;  /* 0x30000023ff187230 */ /* 0x000fe40000004100 */
[-C--:B------:R-:W-:Y:S01]  /*6ed0*/  FMUL.FTZ R14, R21, R6.reuse ;  /* 0x00000006150e7220 */ /* 0x080fe20000410000 */
[-C--:B------:R-:W-:Y:S01]  /*6ee0*/  FMUL.FTZ R11, R28, R7.reuse ;  /* 0x000000071c0b7220 */ /* 0x080fe20000410000 */
[----:B------:R-:W-:Y:S01]  /*6ef0*/  FMUL.FTZ R20, R15, R6 ;  /* 0x000000060f147220 */ /* 0x000fe20000410000 */
[----:B------:R-:W-:Y:S01]  /*6f00*/  F2FP.F16.F32.PACK_AB R4, R3, R4 ;  /* 0x000000040304723e */ /* 0x000fe200000000ff */
        /* <DEDUP_REMOVED lines=10> */
.L_x_1375:
[----:B------:R-:W-:-:S03]  /*6fb0*/  UMOV UR4, 0xffffffff ;  /* 0xffffffff00047882 */ /* 0x000fc60000000000 */
[----:B------:R-:W-:Y:S05]  /*6fc0*/  BRA.DIV UR4, `(.L_x_1388) ;  /* 0x0000011e04c87947 */ /* 0x000fea000b800000 */
[----:B------:R1:W2:Y:S04]  /*6fd0*/  SHFL.IDX PT, R0, R25, RZ, 0x1c1f ;  /* 0x001c1fff19007589 */ /* 0x0002a800000e0000 */
[----:B------:R1:W3:Y:S04]  /*6fe0*/  SHFL.IDX PT, R3, R24, RZ, 0x1c1f ;  /* 0x001c1fff18037589 */ /* 0x0002e800000e0000 */
[----:B------:R1:W4:Y:S04]  /*6ff0*/  SHFL.IDX PT, R20, R27, RZ, 0x1c1f ;  /* 0x001c1fff1b147589 */ /* 0x00032800000e0000 */
[----:B------:R1:W0:Y:S02]  /*7000*/  SHFL.IDX PT, R14, R26, RZ, 0x1c1f ;  /* 0x001c1fff1a0e7589 */ /* 0x00022400000e0000 */
.L_x_1626:
[----:B------:R-:W-:Y:S01]  /*7010*/  ULDC UR4, c[0x0][0x448] ;  /* 0x0001120000047ab9 */ /* 0x000fe20000000800 */
[----:B------:R-:W-:Y:S01]  /*7020*/  LEA.HI R6, R222, R222, RZ, 0x1 ;  /* 0x000000dede067211 */ /* 0x000fe200078f08ff */
[----:B------:R-:W-:Y:S01]  /*7030*/  IMAD R4, R97, UR4, RZ ;  /* 0x0000000461047c24 */ /* 0x000fe2000f8e02ff */
[----:B------:R-:W-:Y:S01]  /*7040*/  BSSY B1, `(.L_x_1389) ;  /* 0x0000017000017945 */ /* 0x000fe20003800000 */
[----:B------:R-:W-:Y:S02]  /*7050*/  CS2R R10, SRZ ;  /* 0x00000000000a7805 */ /* 0x000fe4000001ff00 */
[----:B------:R-:W-:Y:S01]  /*7060*/  LOP3.LUT R7, R6, 0xfffffffe, RZ, 0xc0, !PT ;  /* 0xfffffffe06077812 */ /* 0x000fe200078ec0ff */
[----:B------:R-:W-:Y:S01]  /*7070*/  IMAD R13, R33, -0x80, R4 ;  /* 0xffffff80210d7824 */ /* 0x000fe200078e0204 */
[----:B------:R-:W-:Y:S02]  /*7080*/  ISETP.GE.AND P0, PT, R5, R4, PT ;  /* 0x000000040500720c */ /* 0x000fe40003f06270 */
[----:B------:R-:W-:-:S02]  /*7090*/  CS2R R4, SRZ ;  /* 0x0000000000047805 */ /* 0x000fc4000001ff00 */
[----:B------:R-:W-:Y:S01]  /*70a0*/  CS2R R8, SRZ ;  /* 0x0000000000087805 */ /* 0x000fe2000001ff00 */
[----:B------:R-:W-:Y:S01]  /*70b0*/  IMAD.IADD R12, R222, 0x1, -R7 ;  /* 0x00000001de0c7824 */ /* 0x000fe200078e0a07 */
[----:B------:R-:W-:-:S04]  /*70c0*/  CS2R R6, SRZ ;  /* 0x0000000000067805 */ /* 0x000fc8000001ff00 */
[----:B------:R-:W-:-:S03]  /*70d0*/  SHF.L.U32 R21, R12, 0x1f, RZ ;  /* 0x0000001f0c157819 */ /* 0x000fc600000006ff */
[----:B------:R-:W-:Y:S05]  /*70e0*/  @P0 BRA `(.L_x_1390) ;  /* 0x0000000000300947 */ /* 0x000fea0003800000 */
[----:B------:R-:W-:Y:S01]  /*70f0*/  ULDC UR4, c[0x0][0x3f4] ;  /* 0x0000fd0000047ab9 */ /* 0x000fe20000000800 */
[C---:B------:R-:W-:Y:S01]  /*7100*/  IMAD.SHL.U32 R15, R16.reuse, 0x2, RZ ;  /* 0x00000002100f7824 */ /* 0x040fe200078e00ff */
[C---:B------:R-:W-:Y:S02]  /*7110*/  ISETP.GE.AND P2, PT, R16.reuse, UR4, PT ;  /* 0x0000000410007c0c */ /* 0x040fe4000bf46270 */
[----:B------:R-:W-:Y:S02]  /*7120*/  SHF.L.U64.HI R7, R16, 0x1, R17 ;  /* 0x0000000110077819 */ /* 0x000fe40000010211 */
[-C--:B-1-3--:R-:W-:Y:S02]  /*7130*/  IADD3 R24, P0, R3, R15.reuse, RZ ;  /* 0x0000000f03187210 */ /* 0x08afe40007f1e0ff */
[----:B0-----:R-:W-:-:S03]  /*7140*/  IADD3 R14, P1, R14, R15, RZ ;  /* 0x0000000f0e0e7210 */ /* 0x001fc60007f3e0ff */
[--C-:B--2---:R-:W-:Y:S02]  /*7150*/  IMAD.X R25, R0, 0x1, R7.reuse, P0 ;  /* 0x0000000100197824 */ /* 0x104fe400000e0607 */
[----:B----4-:R-:W-:Y:S01]  /*7160*/  IMAD.X R15, R20, 0x1, R7, P1 ;  /* 0x00000001140f7824 */ /* 0x010fe200008e0607 */
[----:B------:R-:W-:Y:S01]  /*7170*/  CS2R R6, SRZ ;  /* 0x0000000000067805 */ /* 0x000fe2000001ff00 */
[----:B------:R-:W-:Y:S06]  /*7180*/  @P2 BRA `(.L_x_1390) ;  /* 0x0000000000082947 */ /* 0x000fec0003800000 */
[----:B------:R0:W5:Y:S04]  /*7190*/  LD.E.128 R8, desc[UR60][R24.64] ;  /* 0x0000003c18087980 */ /* 0x000168000c101d00 */
[----:B------:R0:W5:Y:S02]  /*71a0*/  LD.E.128 R4, desc[UR60][R14.64] ;  /* 0x0000003c0e047980 */ /* 0x000164000c101d00 */
.L_x_1390:
[----:B------:R-:W-:Y:S05]  /*71b0*/  BSYNC B1 ;  /* 0x0000000000017941 */ /* 0x000fea0003800000 */
.L_x_1389:
[----:B------:R-:W1:Y:S01]  /*71c0*/  SYNCS.PHASECHK.TRANS64.TRYWAIT P1, [R18+URZ+0x32400], R21 ;  /* 0x03240015120075a7 */ /* 0x000e62000802017f */
[----:B-----5:R-:W-:Y:S01]  /*71d0*/  IMAD.MOV.U32 R42, RZ, RZ, R10 ;  /* 0x000000ffff2a7224 */ /* 0x020fe200078e000a */
[----:B------:R-:W-:Y:S01]  /*71e0*/  SHF.R.U64 R43, R8, 0x10, R9 ;  /* 0x00000010082b7819 */ /* 0x000fe20000001209 */
[----:B--2---:R-:W-:Y:S01]  /*71f0*/  IMAD.MOV.U32 R0, RZ, RZ, R11 ;  /* 0x000000ffff007224 */ /* 0x004fe200078e000b */
[----:B------:R-:W-:Y:S01]  /*7200*/  SHF.R.U64 R45, R4, 0x10, R5 ;  /* 0x00000010042d7819 */ /* 0x000fe20000001205 */
[----:B------:R-:W-:Y:S01]  /*7210*/  IMAD.MOV.U32 R41, RZ, RZ, R8 ;  /* 0x000000ffff297224 */ /* 0x000fe200078e0008 */
[----:B------:R-:W-:Y:S01]  /*7220*/  SHF.R.U64 R44, R10, 0x10, R11 ;  /* 0x000000100a2c7819 */ /* 0x000fe2000000120b */
[----:B------:R-:W-:Y:S01]  /*7230*/  IMAD.MOV.U32 R40, RZ, RZ, R4 ;  /* 0x000000ffff287224 */ /* 0x000fe200078e0004 */
[----:B------:R-:W-:Y:S01]  /*7240*/  PRMT R42, R42, 0x5410, R0 ;  /* 0x000054102a2a7816 */ /* 0x000fe20000000000 */
[----:B0-----:R-:W-:Y:S01]  /*7250*/  IMAD.MOV.U32 R14, RZ, RZ, R9 ;  /* 0x000000ffff0e7224 */ /* 0x001fe200078e0009 */
[----:B------:R-:W-:Y:S01]  /*7260*/  VIMNMX R0, R13, 0x80, PT ;  /* 0x000000800d007848 */ /* 0x000fe20003fe0100 */
[----:B------:R-:W-:Y:S01]  /*7270*/  IMAD.MOV.U32 R8, RZ, RZ, R5 ;  /* 0x000000ffff087224 */ /* 0x000fe200078e0005 */
[----:B------:R-:W-:Y:S01]  /*7280*/  SHF.R.U64 R46, R6, 0x10, R7 ;  /* 0x00000010062e7819 */ /* 0x000fe20000001207 */
[----:B------:R-:W-:Y:S01]  /*7290*/  IMAD.MOV.U32 R38, RZ, RZ, R6 ;  /* 0x000000ffff267224 */ /* 0x000fe200078e0006 */
[----:B------:R-:W-:Y:S01]  /*72a0*/  SHF.R.U32.HI R9, RZ, 0x10, R9 ;  /* 0x00000010ff097819 */ /* 0x000fe20000011609 */
[----:B------:R-:W-:Y:S01]  /*72b0*/  IMAD.MOV.U32 R4, RZ, RZ, R7 ;  /* 0x000000ffff047224 */ /* 0x000fe200078e0007 */
[----:B---3--:R-:W0:Y:S01]  /*72c0*/  LDC R3, c[0x0][0x3f4] ;  /* 0x0000fd00ff037b82 */ /* 0x008e220000000800 */
[----:B------:R-:W-:Y:S01]  /*72d0*/  SHF.R.U32.HI R10, RZ, 0x10, R11 ;  /* 0x00000010ff0a7819 */ /* 0x000fe2000001160b */
[----:B------:R-:W-:Y:S01]  /*72e0*/  BSSY B1, `(.L_x_1391) ;  /* 0x000000f000017945 */ /* 0x000fe20003800000 */
[----:B------:R-:W-:-:S02]  /*72f0*/  SHF.R.U32.HI R5, RZ, 0x10, R5 ;  /* 0x00000010ff057819 */ /* 0x000fc40000011605 */
[----:B------:R-:W-:Y:S02]  /*7300*/  SHF.R.U32.HI R6, RZ, 0x10, R7 ;  /* 0x00000010ff067819 */ /* 0x000fe40000011607 */
[----:B------:R-:W-:Y:S02]  /*7310*/  PRMT R41, R41, 0x5410, R14 ;  /* 0x0000541029297816 */ /* 0x000fe4000000000e */
[----:B------:R-:W-:Y:S02]  /*7320*/  PRMT R43, R43, 0x5410, R9 ;  /* 0x000054102b2b7816 */ /* 0x000fe40000000009 */
[----:B------:R-:W-:Y:S02]  /*7330*/  PRMT R44, R44, 0x5410, R10 ;  /* 0x000054102c2c7816 */ /* 0x000fe4000000000a */
[----:B------:R-:W-:Y:S02]  /*7340*/  PRMT R40, R40, 0x5410, R8 ;  /* 0x0000541028287816 */ /* 0x000fe40000000008 */
[----:B------:R-:W-:-:S02]  /*7350*/  PRMT R45, R45, 0x5410, R5 ;  /* 0x000054102d2d7816 */ /* 0x000fc40000000005 */
[----:B------:R-:W-:Y:S02]  /*7360*/  PRMT R38, R38, 0x5410, R4 ;  /* 0x0000541026267816 */ /* 0x000fe40000000004 */
[----:B------:R-:W-:Y:S02]  /*7370*/  PRMT R46, R46, 0x5410, R6 ;  /* 0x000054102e2e7816 */ /* 0x000fe40000000006 */
[----:B0-----:R-:W-:-:S04]  /*7380*/  ISETP.GE.AND P0, PT, R16, R3, PT ;  /* 0x000000031000720c */ /* 0x001fc80003f06270 */
[-C--:B------:R-:W-:Y:S02]  /*7390*/  ISETP.GE.OR P2, PT, R19, R0.reuse, P0 ;  /* 0x000000001300720c */ /* 0x080fe40000746670 */
[----:B------:R-:W-:Y:S01]  /*73a0*/  ISETP.GE.OR P0, PT, R221, R0, P0 ;  /* 0x00000000dd00720c */ /* 0x000fe20000706670 */
[----:B------:R-:W-:Y:S01]  /*73b0*/  IMAD.IADD R0, R16, 0x1, R3 ;  /* 0x0000000110007824 */ /* 0x000fe200078e0203 */
[----:B-1----:R-:W-:Y:S11]  /*73c0*/  @!P1 BRA `(.L_x_1392) ;  /* 0x0000011c00389947 */ /* 0x002ff60003800000 */
.L_x_1627:
[----:B------:R-:W-:Y:S05]  /*73d0*/  BSYNC B1 ;  /* 0x0000000000017941 */ /* 0x000fea0003800000 */
.L_x_1391:
        /* <DEDUP_REMOVED lines=17> */
[----:B------:R-:W4:Y:S01]  /*74f0*/  LDS.128 R8, [R36+0x18400] ;  /* 0x0184000024087984 */ /* 0x000f220000000c00 */
[--C-:B-1----:R-:W-:Y:S02]  /*7500*/  HADD2.F32 R0, -RZ, R4.reuse.H0_H0 ;  /* 0x20000004ff007230 */ /* 0x102fe40000004100 */
[----:B------:R-:W-:Y:S02]  /*7510*/  HADD2.F32 R13, -RZ, R5.H0_H0 ;  /* 0x20000005ff0d7230 */ /* 0x000fe40000004100 */
[----:B------:R-:W-:Y:S02]  /*7520*/  HADD2.F32 R4, -RZ, R4.H1_H1 ;  /* 0x30000004ff047230 */ /* 0x000fe40000004100 */
[--C-:B----4-:R-:W-:Y:S02]  /*7530*/  HADD2.F32 R20, -RZ, R8.reuse.H0_H0 ;  /* 0x20000008ff147230 */ /* 0x110fe40000004100 */
[----:B0-----:R-:W-:Y:S02]  /*7540*/  HADD2.F32 R21, -RZ, R9.H0_H0 ;  /* 0x20000009ff157230 */ /* 0x001fe40000004100 */
[----:B------:R-:W-:-:S02]  /*7550*/  HADD2.F32 R8, -RZ, R8.H1_H1 ;  /* 0x30000008ff087230 */ /* 0x000fc40000004100 */
[C---:B------:R-:W-:Y:S01]  /*7560*/  FMUL.FTZ R35, R20.reuse, R31 ;  /* 0x0000001f14237220 */ /* 0x040fe20000410000 */
[-C--:B------:R-:W-:Y:S01]  /*7570*/  FMUL.FTZ R37, R20, R27.reuse ;  /* 0x0000001b14257220 */ /* 0x080fe20000410000 */
[----:B------:R-:W-:Y:S02]  /*7580*/  HADD2.F32 R20, -RZ, R40.H1_H1 ;  /* 0x30000028ff147230 */ /* 0x000fe40000004100 */
[C---:B------:R-:W-:Y:S01]  /*7590*/  FFMA.FTZ R35, R0.reuse, R27, -R35 ;  /* 0x0000001b00237223 */ /* 0x040fe20000010823 */
[----:B------:R-:W-:Y:S01]  /*75a0*/  FFMA.FTZ R37, R0, R31, R37 ;  /* 0x0000001f00257223 */ /* 0x000fe20000010025 */
[----:B------:R-:W-:Y:S02]  /*75b0*/  HADD2.F32 R0, -RZ, R41.H1_H1 ;  /* 0x30000029ff007230 */ /* 0x000fe40000004100 */
[----:B------:R-:W-:Y:S01]  /*75c0*/  FMUL.FTZ R30, R21, R20 ;  /* 0x00000014151e7220 */ /* 0x000fe20000410000 */
[----:B------:R-:W-:Y:S02]  /*75d0*/  HADD2.F32 R27, -RZ, R43.H0_H0 ;  /* 0x2000002bff1b7230 */ /* 0x000fe40000004100 */
[----:B------:R-:W-:Y:S01]  /*75e0*/  FMUL.FTZ R39, R8, R33 ;  /* 0x0000002108277220 */ /* 0x000fe20000410000 */
[----:B------:R-:W-:-:S02]  /*75f0*/  HADD2.F32 R9, -RZ, R9.H1_H1 ;  /* 0x30000009ff097230 */ /* 0x000fc40000004100 */
[-C--:B------:R-:W-:Y:S01]  /*7600*/  FMUL.FTZ R21, R21, R0.reuse ;  /* 0x0000000015157220 */ /* 0x080fe20000410000 */
[C---:B------:R-:W-:Y:S01]  /*7610*/  FFMA.FTZ R30, R13.reuse, R0, -R30 ;  /* 0x000000000d1e7223 */ /* 0x040fe2000001081e */
[-C--:B------:R-:W-:Y:S01]  /*7620*/  FMUL.FTZ R31, R8, R27.reuse ;  /* 0x0000001b081f7220 */ /* 0x080fe20000410000 */
[----:B------:R-:W-:Y:S02]  /*7630*/  HADD2.F32 R8, -RZ, R45.H1_H1 ;  /* 0x3000002dff087230 */ /* 0x000fe40000004100 */
[----:B------:R-:W-:Y:S01]  /*7640*/  FFMA.FTZ R20, R13, R20, R21 ;  /* 0x000000140d147223 */ /* 0x000fe20000010015 */
[----:B------:R-:W-:Y:S02]  /*7650*/  HADD2.F32 R0, -RZ, R43.H1_H1 ;  /* 0x3000002bff007230 */ /* 0x000fe40000004100 */
[C---:B------:R-:W-:Y:S01]  /*7660*/  FFMA.FTZ R26, R4.reuse, R27, -R39 ;  /* 0x0000001b041a7223 */ /* 0x040fe20000010827 */
[----:B------:R-:W-:Y:S02]  /*7670*/  HADD2.F32 R24, -RZ, R10.H0_H0 ;  /* 0x2000000aff187230 */ /* 0x000fe40000004100 */
[----:B------:R-:W-:Y:S01]  /*7680*/  FFMA.FTZ R28, R4, R33, R31 ;  /* 0x00000021041c7223 */ /* 0x000fe2000001001f */
[----:B------:R-:W-:-:S02]  /*7690*/  HADD2.F32 R21, -RZ, R38.H0_H0 ;  /* 0x20000026ff157230 */ /* 0x000fc40000004100 */
[C---:B------:R-:W-:Y:S01]  /*76a0*/  FMUL.FTZ R4, R9.reuse, R8 ;  /* 0x0000000809047220 */ /* 0x040fe20000410000 */
[----:B------:R-:W-:Y:S02]  /*76b0*/  HADD2.F32 R5, -RZ, R5.H1_H1 ;  /* 0x30000005ff057230 */ /* 0x000fe40000004100 */
[-C--:B------:R-:W-:Y:S01]  /*76c0*/  FMUL.FTZ R32, R9, R0.reuse ;  /* 0x0000000009207220 */ /* 0x080fe20000410000 */
[----:B------:R-:W-:Y:S02]  /*76d0*/  HADD2.F32 R14, -RZ, R6.H0_H0 ;  /* 0x20000006ff0e7230 */ /* 0x000fe40000004100 */
[----:B------:R-:W-:Y:S01]  /*76e0*/  FMUL.FTZ R39, R24, R21 ;  /* 0x0000001518277220 */ /* 0x000fe20000410000 */
[----:B------:R-:W-:Y:S02]  /*76f0*/  HADD2.F32 R13, -RZ, R42.H0_H0 ;  /* 0x2000002aff0d7230 */ /* 0x000fe40000004100 */
[----:B------:R-:W-:Y:S01]  /*7700*/  FFMA.FTZ R31, R5, R0, -R4 ;  /* 0x00000000051f7223 */ /* 0x000fe20000010804 */
[----:B------:R-:W-:-:S02]  /*7710*/  HADD2.F32 R10, -RZ, R10.H1_H1 ;  /* 0x3000000aff0a7230 */ /* 0x000fc40000004100 */
[----:B------:R-:W-:Y:S01]  /*7720*/  FFMA.FTZ R33, R5, R8, R32 ;  /* 0x0000000805217223 */ /* 0x000fe20000010020 */
        /* <DEDUP_REMOVED lines=8> */
[----:B------:R-:W-:Y:S02]  /*77b0*/  HADD2.F32 R8, -RZ, R38.H1_H1 ;  /* 0x30000026ff087230 */ /* 0x000fe40000004100 */
[----:B------:R-:W-:Y:S01]  /*77c0*/  FFMA.FTZ R24, R14, R21, R24 ;  /* 0x000000150e187223 */ /* 0x000fe20000010018 */
[----:B------:R-:W-:Y:S02]  /*77d0*/  HADD2.F32 R0, -RZ, R42.H1_H1 ;  /* 0x3000002aff007230 */ /* 0x000fe40000004100 */
[C---:B------:R-:W-:Y:S01]  /*77e0*/  FFMA.FTZ R14, R6.reuse, R9, -R5 ;  /* 0x00000009060e7223 */ /* 0x040fe20000010805 */
[----:B------:R-:W-:Y:S02]  /*77f0*/  HADD2.F32 R11, -RZ, R11.H1_H1 ;  /* 0x3000000bff0b7230 */ /* 0x000fe40000004100 */
[----:B------:R-:W-:Y:S01]  /*7800*/  FFMA.FTZ R13, R6, R27, R13 ;  /* 0x0000001b060d7223 */ /* 0x000fe2000001000d */
[----:B------:R-:W-:-:S02]  /*7810*/  HADD2.F32 R10, -RZ, R46.H1_H1 ;  /* 0x3000002eff0a7230 */ /* 0x000fc40000004100 */
[C---:B------:R-:W-:Y:S01]  /*7820*/  FMUL.FTZ R6, R25.reuse, R8 ;  /* 0x0000000819067220 */ /* 0x040fe20000410000 */
[----:B------:R-:W-:Y:S02]  /*7830*/  HADD2.F32 R4, -RZ, R44.H1_H1 ;  /* 0x3000002cff047230 */ /* 0x000fe40000004100 */
[----:B------:R-:W-:Y:S01]  /*7840*/  FMUL.FTZ R25, R25, R0 ;  /* 0x0000000019197220 */ /* 0x000fe20000410000 */
[--C-:B------:R-:W-:Y:S02]  /*7850*/  HADD2.F32 R15, -RZ, R7.reuse.H0_H0 ;  /* 0x20000007ff0f7230 */ /* 0x100fe40000004100 */
[C---:B------:R-:W-:Y:S01]  /*7860*/  FMUL.FTZ R32, R11.reuse, R10 ;  /* 0x0000000a0b207220 */ /* 0x040fe20000410000 */
[----:B------:R-:W-:Y:S02]  /*7870*/  HADD2.F32 R7, -RZ, R7.H1_H1 ;  /* 0x30000007ff077230 */ /* 0x000fe40000004100 */
[----:B------:R-:W-:Y:S01]  /*7880*/  FMUL.FTZ R5, R11, R4 ;  /* 0x000000040b057220 */ /* 0x000fe20000410000 */
[----:B------:R-:W-:Y:S01]  /*7890*/  F2FP.F16.F32.PACK_AB R9, R33, R20 ;  /* 0x000000142109723e */ /* 0x000fe200000000ff */
        /* <DEDUP_REMOVED lines=13> */
.L_x_1394:
[----:B------:R-:W-:Y:S05]  /*7970*/  BSYNC B1 ;  /* 0x0000000000017941 */ /* 0x000fea0003800000 */
.L_x_1393:
[----:B------:R-:W-:Y:S05]  /*7980*/  @P0 BRA `(.L_x_1385) ;  /* 0x0000000400400947 */ /* 0x000fea0003800000 */
[--C-:B------:R-:W-:Y:S01]  /*7990*/  SHF.R.U32.HI R0, RZ, 0x3, R210.reuse ;  /* 0x00000003ff007819 */ /* 0x100fe200000116d2 */
[----:B-1----:R-:W1:Y:S01]  /*79a0*/  LDS.128 R4, [R233+0x18400] ;  /* 0x01840000e9047984 */ /* 0x002e620000000c00 */
[----:B------:R-:W-:Y:S02]  /*79b0*/  HADD2.F32 R26, -RZ, R41.H0_H0 ;  /* 0x20000029ff1a7230 */ /* 0x000fe40000004100 */
[----:B------:R-:W-:Y:S01]  /*79c0*/  LOP3.LUT R3, R0, R3, R210, 0x1e, !PT ;  /* 0x0000000300037212 */ /* 0x000fe200078e1ed2 */
[--C-:B------:R-:W-:Y:S02]  /*79d0*/  HADD2.F32 R28, -RZ, R40.reuse.H0_H0 ;  /* 0x20000028ff1c7230 */ /* 0x100fe40000004100 */
[----:B------:R-:W-:Y:S02]  /*79e0*/  HADD2.F32 R30, -RZ, R45.H0_H0 ;  /* 0x2000002dff1e7230 */ /* 0x000fe40000004100 */
[----:B------:R-:W-:Y:S02]  /*79f0*/  IMAD.IADD R3, R212, 0x1, R3 ;  /* 0x00000001d4037824 */ /* 0x000fe400078e0203 */
[----:B------:R-:W-:-:S02]  /*7a00*/  HADD2.F32 R39, -RZ, R40.H1_H1 ;  /* 0x30000028ff277230 */ /* 0x000fc40000004100 */
[----:B------:R-:W-:Y:S02]  /*7a10*/  IMAD R3, R3, 0x2, R18 ;  /* 0x0000000203037824 */ /* 0x000fe400078e0212 */
[----:B------:R-:W-:Y:S02]  /*7a20*/  HADD2.F32 R37, -RZ, R41.H1_H1 ;  /* 0x30000029ff257230 */ /* 0x000fe40000004100 */
[----:B------:R-:W-:Y:S01]  /*7a30*/  HADD2.F32 R41, -RZ, R45.H1_H1 ;  /* 0x3000002dff297230 */ /* 0x000fe20000004100 */
[----:B------:R-:W4:Y:S01]  /*7a40*/  LDS.128 R8, [R3+0x18400] ;  /* 0x0184000003087984 */ /* 0x000f220000000c00 */
[----:B------:R-:W-:Y:S02]  /*7a50*/  HADD2.F32 R34, -RZ, R46.H0_H0 ;  /* 0x2000002eff227230 */ /* 0x000fe40000004100 */
[----:B------:R-:W-:Y:S02]  /*7a60*/  HADD2.F32 R32, -RZ, R38.H0_H0 ;  /* 0x20000026ff207230 */ /* 0x000fe40000004100 */
[----:B-1----:R-:W-:-:S02]  /*7a70*/  HADD2.F32 R0, -RZ, R4.H0_H0 ;  /* 0x20000004ff007230 */ /* 0x002fc40000004100 */
[----:B------:R-:W-:Y:S02]  /*7a80*/  HADD2.F32 R4, -RZ, R4.H1_H1 ;  /* 0x30000004ff047230 */ /* 0x000fe40000004100 */
[--C-:B------:R-:W-:Y:S02]  /*7a90*/  HADD2.F32 R13, -RZ, R5.reuse.H0_H0 ;  /* 0x20000005ff0d7230 */ /* 0x100fe40000004100 */
[----:B------:R-:W-:Y:S02]  /*7aa0*/  HADD2.F32 R5, -RZ, R5.H1_H1 ;  /* 0x30000005ff057230 */ /* 0x000fe40000004100 */
[--C-:B------:R-:W-:Y:S02]  /*7ab0*/  HADD2.F32 R14, -RZ, R6.reuse.H0_H0 ;  /* 0x20000006ff0e7230 */ /* 0x100fe40000004100 */
[----:B------:R-:W-:Y:S02]  /*7ac0*/  HADD2.F32 R6, -RZ, R6.H1_H1 ;  /* 0x30000006ff067230 */ /* 0x000fe40000004100 */
[----:B------:R-:W-:-:S02]  /*7ad0*/  HADD2.F32 R15, -RZ, R7.H0_H0 ;  /* 0x20000007ff0f7230 */ /* 0x000fc40000004100 */
[----:B------:R-:W-:Y:S02]  /*7ae0*/  HADD2.F32 R7, -RZ, R7.H1_H1 ;  /* 0x30000007ff077230 */ /* 0x000fe40000004100 */
[--C-:B----4-:R-:W-:Y:S02]  /*7af0*/  HADD2.F32 R20, -RZ, R8.reuse.H0_H0 ;  /* 0x20000008ff147230 */ /* 0x110fe40000004100 */
[----:B------:R-:W-:Y:S02]  /*7b00*/  HADD2.F32 R8, -RZ, R8.H1_H1 ;  /* 0x30000008ff087230 */ /* 0x000fe40000004100 */
[----:B0-----:R-:W-:Y:S02]  /*7b10*/  HADD2.F32 R21, -RZ, R9.H0_H0 ;  /* 0x20000009ff157230 */ /* 0x001fe40000004100 */
[-C--:B------:R-:W-:Y:S01]  /*7b20*/  FMUL.FTZ R27, R28, R20.reuse ;  /* 0x000000141c1b7220 */ /* 0x080fe20000410000 */
[----:B------:R-:W-:Y:S01]  /*7b30*/  FMUL.FTZ R31, R26, R20 ;  /* 0x000000141a1f7220 */ /* 0x000fe20000410000 */
[----:B------:R-:W-:-:S02]  /*7b40*/  HADD2.F32 R20, -RZ, R43.H0_H0 ;  /* 0x2000002bff147230 */ /* 0x000fc40000004100 */
[----:B------:R-:W-:Y:S01]  /*7b50*/  FMUL.FTZ R33, R30, R8 ;  /* 0x000000081e217220 */ /* 0x000fe20000410000 */
[-C--:B------:R-:W-:Y:S01]  /*7b60*/  FFMA.FTZ R27, R26, R0.reuse, -R27 ;  /* 0x000000001a1b7223 */ /* 0x080fe2000001081b */
[----:B------:R-:W-:Y:S01]  /*7b70*/  FFMA.FTZ R31, R28, R0, R31 ;  /* 0x000000001c1f7223 */ /* 0x000fe2000001001f */
[----:B------:R-:W-:Y:S02]  /*7b80*/  HADD2.F32 R9, -RZ, R9.H1_H1 ;  /* 0x30000009ff097230 */ /* 0x000fe40000004100 */
[C---:B------:R-:W-:Y:S01]  /*7b90*/  FMUL.FTZ R35, R20.reuse, R8 ;  /* 0x0000000814237220 */ /* 0x040fe20000410000 */
[-C--:B------:R-:W-:Y:S01]  /*7ba0*/  FFMA.FTZ R0, R20, R4.reuse, -R33 ;  /* 0x0000000414007223 */ /* 0x080fe20000010821 */
[-C--:B------:R-:W-:Y:S01]  /*7bb0*/  FMUL.FTZ R20, R39, R21.reuse ;  /* 0x0000001527147220 */ /* 0x080fe20000410000 */
[----:B------:R-:W-:Y:S01]  /*7bc0*/  FMUL.FTZ R26, R37, R21 ;  /* 0x00000015251a7220 */ /* 0x000fe20000410000 */
[----:B------:R-:W-:Y:S02]  /*7bd0*/  HADD2.F32 R21, -RZ, R43.H1_H1 ;  /* 0x3000002bff157230 */ /* 0x000fe40000004100 */
[----:B------:R-:W-:Y:S01]  /*7be0*/  FFMA.FTZ R8, R30, R4, R35 ;  /* 0x000000041e087223 */ /* 0x000fe20000010023 */
[----:B------:R-:W-:Y:S01]  /*7bf0*/  FMUL.FTZ R4, R41, R9 ;  /* 0x0000000929047220 */ /* 0x000fe20000410000 */
[----:B------:R-:W-:-:S02]  /*7c00*/  HADD2.F32 R24, -RZ, R10.H0_H0 ;  /* 0x2000000aff187230 */ /* 0x000fc40000004100 */
[----:B------:R-:W-:Y:S01]  /*7c10*/  FFMA.FTZ R20, R37, R13, -R20 ;  /* 0x0000000d25147223 */ /* 0x000fe20000010814 */
[----:B------:R-:W-:Y:S02]  /*7c20*/  HADD2.F32 R10, -RZ, R10.H1_H1 ;  /* 0x3000000aff0a7230 */ /* 0x000fe40000004100 */
[C---:B------:R-:W-:Y:S01]  /*7c30*/  FMUL.FTZ R28, R21.reuse, R9 ;  /* 0x00000009151c7220 */ /* 0x040fe20000410000 */
[----:B------:R-:W-:Y:S01]  /*7c40*/  FFMA.FTZ R9, R21, R5, -R4 ;  /* 0x0000000515097223 */ /* 0x000fe20000010804 */
[----:B------:R-:W-:Y:S01]  /*7c50*/  FFMA.FTZ R26, R39, R13, R26 ;  /* 0x0000000d271a7223 */ /* 0x000fe2000001001a */
[----:B------:R-:W-:Y:S02]  /*7c60*/  HADD2.F32 R4, -RZ, R44.H0_H0 ;  /* 0x2000002cff047230 */ /* 0x000fe40000004100 */
[----:B------:R-:W-:Y:S01]  /*7c70*/  FFMA.FTZ R13, R41, R5, R28 ;  /* 0x00000005290d7223 */ /* 0x000fe2000001001c */
[----:B------:R-:W-:Y:S02]  /*7c80*/  HADD2.F32 R30, -RZ, R42.H0_H0 ;  /* 0x2000002aff1e7230 */ /* 0x000fe40000004100 */
[----:B------:R-:W-:Y:S01]  /*7c90*/  FMUL.FTZ R5, R34, R10 ;  /* 0x0000000a22057220 */ /* 0x000fe20000410000 */
[----:B------:R-:W-:-:S02]  /*7ca0*/  HADD2.F32 R25, -RZ, R11.H0_H0 ;  /* 0x2000000bff197230 */ /* 0x000fc40000004100 */
[----:B------:R-:W-:Y:S01]  /*7cb0*/  FMUL.FTZ R35, R4, R10 ;  /* 0x0000000a04237220 */ /* 0x000fe20000410000 */
[----:B------:R-:W-:Y:S02]  /*7cc0*/  HADD2.F32 R11, -RZ, R11.H1_H1 ;  /* 0x3000000bff0b7230 */ /* 0x000fe40000004100 */
[-C--:B------:R-:W-:Y:S01]  /*7cd0*/  FMUL.FTZ R21, R32, R24.reuse ;  /* 0x0000001820157220 */ /* 0x080fe20000410000 */
[----:B------:R-:W-:Y:S01]  /*7ce0*/  FMUL.FTZ R33, R30, R24 ;  /* 0x000000181e217220 */ /* 0x000fe20000410000 */
[----:B------:R-:W-:Y:S01]  /*7cf0*/  FFMA.FTZ R10, R4, R6, -R5 ;  /* 0x00000006040a7223 */ /* 0x000fe20000010805 */
[----:B------:R-:W-:Y:S02]  /*7d00*/  HADD2.F32 R39, -RZ, R38.H1_H1 ;  /* 0x30000026ff277230 */ /* 0x000fe40000004100 */
[-C--:B------:R-:W-:Y:S01]  /*7d10*/  FFMA.FTZ R21, R30, R14.reuse, -R21 ;  /* 0x0000000e1e157223 */ /* 0x080fe20000010815 */
[----:B------:R-:W-:Y:S02]  /*7d20*/  HADD2.F32 R41, -RZ, R46.H1_H1 ;  /* 0x3000002eff297230 */ /* 0x000fe40000004100 */
[----:B------:R-:W-:Y:S01]  /*7d30*/  FFMA.FTZ R33, R32, R14, R33 ;  /* 0x0000000e20217223 */ /* 0x000fe20000010021 */
[----:B------:R-:W-:-:S02]  /*7d40*/  HADD2.F32 R5, -RZ, R42.H1_H1 ;  /* 0x3000002aff057230 */ /* 0x000fc40000004100 */
[----:B------:R-:W-:Y:S01]  /*7d50*/  FFMA.FTZ R14, R34, R6, R35 ;  /* 0x00000006220e7223 */ /* 0x000fe20000010023 */
[----:B------:R-:W-:Y:S02]  /*7d60*/  HADD2.F32 R37, -RZ, R44.H1_H1 ;  /* 0x3000002cff257230 */ /* 0x000fe40000004100 */
[----:B------:R-:W-:Y:S01]  /*7d70*/  FMUL.FTZ R4, R39, R25 ;  /* 0x0000001927047220 */ /* 0x000fe20000410000 */
[----:B------:R-:W-:Y:S01]  /*7d80*/  FMUL.FTZ R24, R41, R11 ;  /* 0x0000000b29187220 */ /* 0x000fe20000410000 */
[----:B------:R-:W-:Y:S01]  /*7d90*/  FMUL.FTZ R6, R5, R25 ;  /* 0x0000001905067220 */ /* 0x000fe20000410000 */
[----:B------:R-:W-:Y:S01]  /*7da0*/  F2FP.F16.F32.PACK_AB R8, R8, R31 ;  /* 0x0000001f0808723e */ /* 0x000fe200000000ff */
[----:B------:R-:W-:Y:S01]  /*7db0*/  FMUL.FTZ R28, R37, R11 ;  /* 0x0000000b251c7220 */ /* 0x000fe20000410000 */
[----:B------:R-:W-:Y:S01]  /*7dc0*/  FFMA.FTZ R11, R5, R15, -R4 ;  /* 0x0000000f050b7223 */ /* 0x000fe20000010804 */
[----:B------:R-:W-:Y:S01]  /*7dd0*/  FFMA.FTZ R24, R37, R7, -R24 ;  /* 0x0000000725187223 */ /* 0x000fe20000010818 */
        /* <DEDUP_REMOVED lines=11> */
.L_x_1385:
[----:B------:R-:W-:Y:S05]  /*7e90*/  BSYNC B0 ;  /* 0x0000000000007941 */ /* 0x000fea0003800000 */
.L_x_1374:
[----:B------:R-:W-:Y:S01]  /*7ea0*/  @!PT LDS RZ, [RZ] ;  /* 0x00000000fffff984 */ /* 0x000fe20000000800 */
[----:B------:R-:W-:Y:S01]  /*7eb0*/  @!PT LDS RZ, [RZ] ;  /* 0x00000000fffff984 */ /* 0x000fe20000000800 */
[----:B------:R-:W-:Y:S01]  /*7ec0*/  @!PT LDS RZ, [RZ] ;  /* 0x00000000fffff984 */ /* 0x000fe20000000800 */
[----:B------:R-:W-:Y:S01]  /*7ed0*/  @!PT LDS RZ, [RZ] ;  /* 0x00000000fffff984 */ /* 0x000fe20000000800 */
[----:B------:R5:W-:Y:S06]  /*7ee0*/  MEMBAR.ALL.CTA ;  /* 0x0000000000007992 */ /* 0x000bec0000008000 */
[----:B-----5:R-:W5:Y:S01]  /*7ef0*/  FENCE.VIEW.ASYNC.S ;  /* 0x00000000000073c6 */ /* 0x020f620000000000 */
[----:B------:R-:W-:Y:S05]  /*7f00*/  WARPSYNC.ALL ;  /* 0x0000000000007948 */ /* 0x000fea0003800000 */
[----:B-----5:R-:W-:Y:S06]  /*7f10*/  BAR.SYNC.DEFER_BLOCKING 0xd, 0x100 ;  /* 0x0344000000007b1d */ /* 0x020fec0000010000 */
.L_x_1371:
        /* <DEDUP_REMOVED lines=8> */
.L_x_1395:
[----:B-1----:R-:W-:Y:S01]  /*7fa0*/  IMAD R4, R200, 0x8, R18 ;  /* 0x00000008c8047824 */ /* 0x002fe200078e0212 */
[----:B------:R-:W-:-:S04]  /*7fb0*/  SHF.L.U32 R3, R208, 0x1f, RZ ;  /* 0x0000001fd0037819 */ /* 0x000fc800000006ff */
[----:B------:R1:W3:Y:S01]  /*7fc0*/  SYNCS.PHASECHK.TRANS64.TRYWAIT P1, [R4+URZ+0x32430], R3 ;  /* 0x03243003040075a7 */ /* 0x0002e2000802017f */
[----:B------:R-:W-:Y:S05]  /*7fd0*/  @!P0 BRA `(.L_x_1396) ;  /* 0x0000000000048947 */ /* 0x000fea0003800000 */
[----:B------:R-:W-:Y:S01]  /*7fe0*/  BPT.TRAP 0x1 ;  /* 0x000000040000795c */ /* 0x000fe20000300000 */
.L_x_1396:
[----:B------:R-:W-:-:S05]  /*7ff0*/  VIADD R0, R18, 0x1c400 ;  /* 0x0001c40012007836 */ /* 0x000fca0000000000 */
[----:B------:R-:W-:-:S04]  /*8000*/  SHF.R.U32.HI R0, RZ, 0x4, R0 ;  /* 0x00000004ff007819 */ /* 0x000fc80000011600 */
[----:B------:R-:W-:Y:S01]  /*8010*/  LOP3.LUT R0, R0, 0x3fff, RZ, 0xc0, !PT ;  /* 0x00003fff00007812 */ /* 0x000fe200078ec0ff */
[----:B---3--:R-:W-:Y:S06]  /*8020*/  @P1 BRA `(.L_x_1397) ;  /* 0x0000000000081947 */ /* 0x008fec0003800000 */
[----:B------:R-:W3:Y:S02]  /*8030*/  SYNCS.PHASECHK.TRANS64.TRYWAIT P1, [R4+URZ+0x32430], R3 ;  /* 0x03243003040075a7 */ /* 0x000ee4000802017f */
[----:B---3--:R-:W-:Y:S05]  /*8040*/  @!P1 BRA `(.L_x_1398) ;  /* 0x00000110002c9947 */ /* 0x008fea0003800000 */
.L_x_1397:
[----:B------:R-:W-:Y:S05]  /*8050*/  WARPSYNC.ALL ;  /* 0x0000000000007948 */ /* 0x000fea0003800000 */
[----:B----4-:R-:W-:Y:S01]  /*8060*/  LOP3.LUT R20, R0, 0x10000, RZ, 0xfc, !PT ;  /* 0x0001000000147812 */ /* 0x010fe200078efcff */
[----:B------:R-:W-:Y:S01]  /*8070*/  IMAD R29, R29, 0x2000, R18 ;  /* 0x000020001d1d7824 */ /* 0x000fe200078e0212 */
[----:B------:R-:W-:-:S03]  /*8080*/  UMOV UR9, 0x40000040 ;  /* 0x4000004000097882 */ /* 0x000fc60000000000 */
[----:B------:R-:W-:Y:S01]  /*8090*/  IMAD R6, R200, 0x300, R20 ;  /* 0x00000300c8067824 */ /* 0x000fe200078e0214 */
[----:B------:R-:W-:Y:S01]  /*80a0*/  SHF.L.U32 R5, R12, 0x1f, RZ ;  /* 0x0000001f0c057819 */ /* 0x000fe200000006ff */
[----:B------:R-:W-:Y:S01]  /*80b0*/  IMAD.MOV.U32 R7, RZ, RZ, 0x40000040 ;  /* 0x40000040ff077424 */ /* 0x000fe200078e00ff */
[----:B------:R-:W-:Y:S01]  /*80c0*/  R2UR UR4, R29 ;  /* 0x000000001d0472ca */ /* 0x000fe200000e0000 */
[C---:B------:R-:W-:Y:S01]  /*80d0*/  VIADD R8, R6.reuse, 0x2 ;  /* 0x0000000206087836 */ /* 0x040fe20000000000 */
[----:B------:R-:W-:Y:S01]  /*80e0*/  R2UR UR10, R6 ;  /* 0x00000000060a72ca */ /* 0x000fe200000e0000 */
[----:B-----5:R-:W-:Y:S01]  /*80f0*/  WARPGROUP.ARRIVE ;  /* 0x00000000000079c5 */ /* 0x020fe20000000000 */
[----:B------:R-:W-:Y:S01]  /*8100*/  R2UR UR11, R7 ;  /* 0x00000000070b72ca */ /* 0x000fe200000e0000 */
[----:B------:R-:W-:Y:S01]  /*8110*/  IMAD.MOV.U32 R9, RZ, RZ, 0x40000040 ;  /* 0x40000040ff097424 */ /* 0x000fe200078e00ff */
[----:B------:R-:W-:Y:S01]  /*8120*/  BSSY B0, `(.L_x_1399) ;  /* 0x0000032000007945 */ /* 0x000fe20003800000 */
[----:B------:R-:W-:-:S02]  /*8130*/  IMAD.U32 R11, RZ, RZ, UR9 ;  /* 0x00000009ff0b7e24 */ /* 0x000fc4000f8e00ff */
[----:B------:R-:W-:-:S04]  /*8140*/  IMAD.MOV.U32 R7, RZ, RZ, 0x40000040 ;  /* 0x40000040ff077424 */ /* 0x000fc800078e00ff */
[----:B------:R-:W-:-:S04]  /*8150*/  UIADD3 UR5, UR4, 0x18400, URZ ;  /* 0x0001840004057890 */ /* 0x000fc8000fffe03f */
[----:B------:R-:W-:-:S04]  /*8160*/  USHF.R.U32.HI UR5, URZ, 0x4, UR5 ;  /* 0x000000043f057899 */ /* 0x000fc80008011605 */
[----:B------:R-:W-:-:S04]  /*8170*/  ULOP3.LUT UR5, UR5, 0x3fff, URZ, 0xc0, !UPT ;  /* 0x00003fff05057892 */ /* 0x000fc8000f8ec03f */
[----:B------:R-:W-:-:S04]  /*8180*/  ULOP3.LUT UR6, UR5, 0x10000, URZ, 0xfc, !UPT ;  /* 0x0001000005067892 */ /* 0x000fc8000f8efc3f */
[----:B------:R-:W-:-:S03]  /*8190*/  UIADD3 UR5, UR6, 0x2, URZ ;  /* 0x0000000206057890 */ /* 0x000fc6000fffe03f */
[----:B------:R-:W-:Y:S02]  /*81a0*/  UMOV UR8, UR6 ;  /* 0x0000000600087c82 */ /* 0x000fe40008000000 */
[----:B------:R-:W-:Y:S01]  /*81b0*/  HGMMA.64x96x16.F32 R24, gdesc[UR8], RZ, !UPT, gsb0 ;  /* 0x01600000081879f0 */ /* 0x000fe2000c0008ff */
[----:B------:R-:W-:Y:S01]  /*81c0*/  R2UR UR10, R8 ;  /* 0x00000000080a72ca */ /* 0x000fe200000e0000 */
[----:B------:R-:W-:Y:S01]  /*81d0*/  UMOV UR9, 0x40000040 ;  /* 0x4000004000097882 */ /* 0x000fe20000000000 */
[----:B------:R-:W-:Y:S01]  /*81e0*/  R2UR UR11, R9 ;  /* 0x00000000090b72ca */ /* 0x000fe200000e0000 */
[C---:B------:R-:W-:Y:S01]  /*81f0*/  VIADD R8, R6.reuse, 0x4 ;  /* 0x0000000406087836 */ /* 0x040fe20000000000 */
[----:B------:R-:W-:Y:S01]  /*8200*/  MOV R10, UR8 ;  /* 0x00000008000a7c02 */ /* 0x000fe20008000f00 */
[----:B------:R-:W-:Y:S01]  /*8210*/  UMOV UR8, UR5 ;  /* 0x0000000500087c82 */ /* 0x000fe20008000000 */
[----:B------:R-:W-:Y:S01]  /*8220*/  IMAD.MOV.U32 R9, RZ, RZ, 0x40000040 ;  /* 0x40000040ff097424 */ /* 0x000fe200078e00ff */
[----:B------:R-:W-:Y:S01]  /*8230*/  UIADD3 UR5, UR6, 0x4, URZ ;  /* 0x0000000406057890 */ /* 0x000fe2000fffe03f */
[----:B------:R-:W-:Y:S01]  /*8240*/  VIADD R6, R6, 0x6 ;  /* 0x0000000606067836 */ /* 0x000fe20000000000 */
[----:B------:R4:W-:Y:S02]  /*8250*/  STL.64 [R1+0x70], R10 ;  /* 0x0000700a01007387 */ /* 0x0009e40000100a00 */
[----:B----4-:R-:W-:-:S02]  /*8260*/  IMAD.U32 R10, RZ, RZ, UR8 ;  /* 0x00000008ff0a7e24 */ /* 0x010fc4000f8e00ff */
[----:B------:R-:W-:-:S05]  /*8270*/  IMAD.U32 R11, RZ, RZ, UR9 ;  /* 0x00000009ff0b7e24 */ /* 0x000fca000f8e00ff */
[----:B------:R4:W-:Y:S01]  /*8280*/  STL.64 [R1+0x68], R10 ;  /* 0x0000680a01007387 */ /* 0x0009e20000100a00 */
[----:B------:R-:W-:Y:S02]  /*8290*/  WARPGROUP.DEPBAR.LE gsb0, 0x0 ;  /* 0x00008000000079c5 */ /* 0x000fe40000010000 */
[----:B------:R-:W-:-:S06]  /*82a0*/  WARPGROUP.ARRIVE ;  /* 0x00000000000079c5 */ /* 0x000fcc0000000000 */
[----:B------:R-:W-:Y:S01]  /*82b0*/  HGMMA.64x96x16.F32 R24, gdesc[UR8], R24, gsb0 ;  /* 0x01600000081879f0 */ /* 0x000fe20008000818 */
[----:B------:R-:W-:Y:S01]  /*82c0*/  R2UR UR10, R8 ;  /* 0x00000000080a72ca */ /* 0x000fe200000e0000 */
[----:B------:R-:W-:Y:S01]  /*82d0*/  UMOV UR8, UR5 ;  /* 0x0000000500087c82 */ /* 0x000fe20008000000 */
[----:B------:R-:W-:Y:S01]  /*82e0*/  R2UR UR11, R9 ;  /* 0x00000000090b72ca */ /* 0x000fe200000e0000 */
[----:B------:R-:W-:Y:S01]  /*82f0*/  UMOV UR9, 0x40000040 ;  /* 0x4000004000097882 */ /* 0x000fe20000000000 */
[----:B------:R-:W-:Y:S01]  /*8300*/  UIADD3 UR5, UR6, 0x6, URZ ;  /* 0x0000000606057890 */ /* 0x000fe2000fffe03f */
[----:B------:R-:W-:Y:S02]  /*8310*/  IMAD.U32 R8, RZ, RZ, UR8 ;  /* 0x00000008ff087e24 */ /* 0x000fe4000f8e00ff */
        /* <DEDUP_REMOVED lines=9> */
[----:B------:R-:W-:Y:S02]  /*83b0*/  IMAD.U32 R6, RZ, RZ, UR8 ;  /* 0x00000008ff067e24 */ /* 0x000fe4000f8e00ff */
[----:B------:R-:W-:-:S05]  /*83c0*/  IMAD.U32 R7, RZ, RZ, UR9 ;  /* 0x00000009ff077e24 */ /* 0x000fca000f8e00ff */
[----:B------:R4:W-:Y:S01]  /*83d0*/  STL.64 [R1+0x58], R6 ;  /* 0x0000580601007387 */ /* 0x0009e20000100a00 */
[----:B------:R-:W-:Y:S02]  /*83e0*/  WARPGROUP.DEPBAR.LE gsb0, 0x0 ;  /* 0x00008000000079c5 */ /* 0x000fe40000010000 */
[----:B------:R-:W-:-:S06]  /*83f0*/  WARPGROUP.ARRIVE ;  /* 0x00000000000079c5 */ /* 0x000fcc0000000000 */
[----:B------:R-:W-:Y:S03]  /*8400*/  HGMMA.64x96x16.F32 R24, gdesc[UR8], R24, gsb0 ;  /* 0x01600000081879f0 */ /* 0x000fe60008000818 */
[----:B------:R-:W-:Y:S02]  /*8410*/  WARPGROUP.DEPBAR.LE gsb0, 0x0 ;  /* 0x00008000000079c5 */ /* 0x000fe40000010000 */
[----:B------:R-:W0:Y:S02]  /*8420*/  SYNCS.PHASECHK.TRANS64.TRYWAIT P1, [R18+URZ+0x32410], R5 ;  /* 0x03241005120075a7 */ /* 0x000e24000802017f */
[----:B0---4-:R-:W-:Y:S05]  /*8430*/  @!P1 BRA `(.L_x_1400) ;  /* 0x0000010c00449947 */ /* 0x011fea0003800000 */
.L_x_1628:
[----:B------:R-:W-:Y:S05]  /*8440*/  BSYNC B0 ;  /* 0x0000000000007941 */ /* 0x000fea0003800000 */
.L_x_1399:
[----:B------:R-:W-:Y:S05]  /*8450*/  @!P0 BRA `(.L_x_1401) ;  /* 0x0000000000048947 */ /* 0x000fea0003800000 */
[----:B------:R-:W-:Y:S01]  /*8460*/  BPT.TRAP 0x1 ;  /* 0x000000040000795c */ /* 0x000fe20000300000 */
.L_x_1401:
[----:B------:R4:W0:Y:S01]  /*8470*/  SYNCS.PHASECHK.TRANS64.TRYWAIT P2, [R4+URZ+0x32450], R3 ;  /* 0x03245003040075a7 */ /* 0x000822000804017f */
[----:B------:R-:W-:Y:S05]  /*8480*/  @!P0 BRA `(.L_x_1402) ;  /* 0x0000000000048947 */ /* 0x000fea0003800000 */
[----:B------:R-:W-:Y:S01]  /*8490*/  BPT.TRAP 0x1 ;  /* 0x000000040000795c */ /* 0x000fe20000300000 */
.L_x_1402:
[----:B------:R-:W5:Y:S01]  /*84a0*/  S2R R0, SR_TID.X ;  /* 0x0000000000007919 */ /* 0x000f620000002100 */
[----:B------:R-:W-:Y:S01]  /*84b0*/  BSSY B0, `(.L_x_1403) ;  /* 0x0000006000007945 */ /* 0x000fe20003800000 */
[----:B-----5:R-:W-:-:S04]  /*84c0*/  LOP3.LUT R0, R0, 0x7f, RZ, 0xc0, !PT ;  /* 0x0000007f00007812 */ /* 0x020fc800078ec0ff */
[----:B------:R-:W-:Y:S01]  /*84d0*/  ISETP.NE.AND P1, PT, R0, RZ, PT ;  /* 0x000000ff0000720c */ /* 0x000fe20003f25270 */
[----:B0-----:R-:W-:-:S12]  /*84e0*/  @P2 BRA `(.L_x_1404) ;  /* 0x0000000000082947 */ /* 0x001fd80003800000 */
[----:B------:R-:W0:Y:S02]  /*84f0*/  SYNCS.PHASECHK.TRANS64.TRYWAIT P2, [R4+URZ+0x32450], R3 ;  /* 0x03245003040075a7 */ /* 0x000e24000804017f */
[----:B0-----:R-:W-:Y:S05]  /*8500*/  @!P2 BRA `(.L_x_1405) ;  /* 0x0000010c0024a947 */ /* 0x001fea0003800000 */
.L_x_1404:
[----:B------:R-:W-:Y:S05]  /*8510*/  BSYNC B0 ;  /* 0x0000000000007941 */ /* 0x000fea0003800000 */
.L_x_1403:
[----:B------:R-:W-:Y:S05]  /*8520*/  WARPSYNC.ALL ;  /* 0x0000000000007948 */ /* 0x000fea0003800000 */
[----:B------:R-:W-:Y:S01]  /*8530*/  VIADD R15, R18, 0x400 ;  /* 0x00000400120f7836 */ /* 0x000fe20000000000 */
[----:B------:R-:W-:Y:S01]  /*8540*/  UIADD3 UR4, UR4, 0x22400, URZ ;  /* 0x0002240004047890 */ /* 0x000fe2000fffe03f */
[----:B------:R-:W-:Y:S01]  /*8550*/  IMAD.MOV.U32 R7, RZ, RZ, 0x40000040 ;  /* 0x40000040ff077424 */ /* 0x000fe200078e00ff */
[----:B------:R-:W-:Y:S01]  /*8560*/  WARPGROUP.ARRIVE ;  /* 0x00000000000079c5 */ /* 0x000fe20000000000 */
[----:B------:R-:W-:Y:S01]  /*8570*/  UMOV UR9, 0x40000040 ;  /* 0x4000004000097882 */ /* 0x000fe20000000000 */
[----:B------:R-:W-:Y:S01]  /*8580*/  SHF.R.U32.HI R15, RZ, 0x4, R15 ;  /* 0x00000004ff0f7819 */ /* 0x000fe2000001160f */
[----:B------:R-:W-:Y:S01]  /*8590*/  USHF.R.U32.HI UR4, URZ, 0x4, UR4 ;  /* 0x000000043f047899 */ /* 0x000fe20008011604 */
[----:B------:R-:W-:Y:S01]  /*85a0*/  R2UR UR11, R7 ;  /* 0x00000000070b72ca */ /* 0x000fe200000e0000 */
[----:B------:R-:W-:Y:S01]  /*85b0*/  IMAD.MOV.U32 R9, RZ, RZ, 0x40000040 ;  /* 0x40000040ff097424 */ /* 0x000fe200078e00ff */
[----:B------:R-:W-:Y:S01]  /*85c0*/  LOP3.LUT R15, R15, 0x3fff, RZ, 0xc0, !PT ;  /* 0x00003fff0f0f7812 */ /* 0x000fe200078ec0ff */
[----:B------:R-:W-:Y:S01]  /*85d0*/  ULOP3.LUT UR4, UR4, 0x3fff, URZ, 0xc0, !UPT ;  /* 0x00003fff04047892 */ /* 0x000fe2000f8ec03f */
[----:B------:R-:W-:Y:S01]  /*85e0*/  IMAD.U32 R11, RZ, RZ, UR9 ;  /* 0x00000009ff0b7e24 */ /* 0x000fe2000f8e00ff */
[----:B------:R-:W-:Y:S01]  /*85f0*/  UMOV UR53, 0x40000040 ;  /* 0x4000004000357882 */ /* 0x000fe20000000000 */
[----:B------:R-:W-:Y:S01]  /*8600*/  LOP3.LUT R21, R15, 0x10000, RZ, 0xfc, !PT ;  /* 0x000100000f157812 */ /* 0x000fe200078efcff */
[----:B------:R-:W-:Y:S01]  /*8610*/  ULOP3.LUT UR4, UR4, 0x10000, URZ, 0xfc, !UPT ;  /* 0x0001000004047892 */ /* 0x000fe2000f8efc3f */
[----:B------:R-:W-:Y:S01]  /*8620*/  IMAD.MOV.U32 R7, RZ, RZ, 0x40000040 ;  /* 0x40000040ff077424 */ /* 0x000fe200078e00ff */
[----:B------:R-:W-:Y:S01]  /*8630*/  UMOV UR49, 0x40000040 ;  /* 0x4000004000317882 */ /* 0x000fe20000000000 */
[----:B------:R-:W-:Y:S01]  /*8640*/  UMOV UR45, 0x40000040 ;  /* 0x40000040002d7882 */ /* 0x000fe20000000000 */
[----:B------:R-:W-:Y:S01]  /*8650*/  IMAD R6, R200, 0xc00, R21 ;  /* 0x00000c00c8067824 */ /* 0x000fe200078e0215 */
[----:B------:R-:W-:Y:S01]  /*8660*/  UIADD3 UR5, UR4, 0x2, URZ ;  /* 0x0000000204057890 */ /* 0x000fe2000fffe03f */
[----:B------:R-:W-:Y:S01]  /*8670*/  R2UR UR39, R7 ;  /* 0x00000000072772ca */ /* 0x000fe200000e0000 */
[----:B------:R-:W-:Y:S01]  /*8680*/  UMOV UR8, UR4 ;  /* 0x0000000400087c82 */ /* 0x000fe20008000000 */
[C---:B------:R-:W-:Y:S01]  /*8690*/  VIADD R8, R6.reuse, 0x2 ;  /* 0x0000000206087836 */ /* 0x040fe20000000000 */
[----:B------:R-:W-:Y:S01]  /*86a0*/  R2UR UR10, R6 ;  /* 0x00000000060a72ca */ /* 0x000fe200000e0000 */
[----:B------:R-:W-:Y:S01]  /*86b0*/  IMAD.U32 R10, RZ, RZ, UR8 ;  /* 0x00000008ff0a7e24 */ /* 0x000fe2000f8e00ff */
[----:B------:R-:W-:Y:S01]  /*86c0*/  UIADD3 UR52, UR4, 0x806, URZ ;  /* 0x0000080604347890 */ /* 0x000fe2000fffe03f */
[----:B------:R-:W-:Y:S01]  /*86d0*/  IMAD R0, R226, -0x60, R198 ;  /* 0xffffffa0e2007824 */ /* 0x000fe200078e02c6 */
[----:B------:R-:W-:Y:S01]  /*86e0*/  UIADD3 UR48, UR4, 0xc00, URZ ;  /* 0x00000c0004307890 */ /* 0x000fe2000fffe03f */
[----:B------:R-:W0:Y:S01]  /*86f0*/  S2R R73, SR_TID.X ;  /* 0x0000000000497919 */ /* 0x000e220000002100 */
[----:B------:R-:W-:Y:S01]  /*8700*/  UIADD3 UR44, UR4, 0xc02, URZ ;  /* 0x00000c02042c7890 */ /* 0x000fe2000fffe03f */
[----:B-1-34-:R-:W-:Y:S01]  /*8710*/  VIADD R3, R0, 0x60 ;  /* 0x0000006000037836 */ /* 0x01afe20000000000 */
[----:B------:R-:W-:Y:S01]  /*8720*/  UIADD3 UR40, UR4, 0xc04, URZ ;  /* 0x00000c0404287890 */ /* 0x000fe2000fffe03f */
[----:B------:R1:W-:Y:S01]  /*8730*/  STL.64 [R1+0x50], R10 ;  /* 0x0000500a01007387 */ /* 0x0003e20000100a00 */
[----:B------:R-:W-:Y:S01]  /*8740*/  UMOV UR41, 0x40000040 ;  /* 0x4000004000297882 */ /* 0x000fe20000000000 */
[----:B------:R-:W-:Y:S01]  /*8750*/  UIADD3 UR36, UR4, 0xc06, URZ ;  /* 0x00000c0604247890 */ /* 0x000fe2000fffe03f */
[----:B------:R-:W-:Y:S01]  /*8760*/  IMAD R3, R236, -0x2, R3 ;  /* 0xfffffffeec037824 */ /* 0x000fe200078e0203 */
[----:B------:R-:W-:Y:S01]  /*8770*/  HGMMA.64x96x16.F32 R24, gdesc[UR8], R24, gsb0 ;  /* 0x01600000081879f0 */ /* 0x000fe20008000818 */
[----:B------:R-:W-:Y:S01]  /*8780*/  R2UR UR10, R8 ;  /* 0x00000000080a72ca */ /* 0x000fe200000e0000 */
[----:B------:R-:W-:Y:S01]  /*8790*/  UMOV UR8, UR5 ;  /* 0x0000000500087c82 */ /* 0x000fe20008000000 */
[----:B------:R-:W-:Y:S01]  /*87a0*/  R2UR UR11, R9 ;  /* 0x00000000090b72ca */ /* 0x000fe200000e0000 */
[----:B------:R-:W-:Y:S01]  /*87b0*/  UMOV UR9, 0x40000040 ;  /* 0x4000004000097882 */ /* 0x000fe20000000000 */
[----:B------:R-:W-:Y:S01]  /*87c0*/  VIADD R8, R6, 0x4 ;  /* 0x0000000406087836 */ /* 0x000fe20000000000 */
[----:B------:R-:W-:Y:S01]  /*87d0*/  UIADD3 UR5, UR4, 0x4, URZ ;  /* 0x0000000404057890 */ /* 0x000fe2000fffe03f */
[----:B------:R-:W-:Y:S01]  /*87e0*/  IMAD.MOV.U32 R9, RZ, RZ, 0x40000040 ;  /* 0x40000040ff097424 */ /* 0x000fe200078e00ff */
[----:B------:R-:W-:Y:S01]  /*87f0*/  UMOV UR37, 0x40000040 ;  /* 0x4000004000257882 */ /* 0x000fe20000000000 */
[----:B-1----:R-:W-:Y:S01]  /*8800*/  IMAD.U32 R10, RZ, RZ, UR8 ;  /* 0x00000008ff0a7e24 */ /* 0x002fe2000f8e00ff */
[C---:B------:R-:W-:Y:S01]  /*8810*/  ISETP.GT.AND P3, PT, R3.reuse, RZ, PT ;  /* 0x000000ff0300720c */ /* 0x040fe20003f64270 */
[----:B------:R-:W-:Y:S01]  /*8820*/  IMAD.U32 R11, RZ, RZ, UR9 ;  /* 0x00000009ff0b7e24 */ /* 0x000fe2000f8e00ff */
[----:B------:R-:W-:-:S02]  /*8830*/  ISETP.GT.AND P5, PT, R3, 0x1, PT ;  /* 0x000000010300780c */ /* 0x000fc40003fa4270 */
[C---:B------:R-:W-:Y:S02]  /*8840*/  ISETP.GT.AND P4, PT, R3.reuse, 0x8, PT ;  /* 0x000000080300780c */ /* 0x040fe40003f84270 */
[----:B------:R1:W-:Y:S01]  /*8850*/  STL.64 [R1+0x48], R10 ;  /* 0x0000480a01007387 */ /* 0x0003e20000100a00 */
[----:B------:R-:W-:Y:S02]  /*8860*/  ISETP.GT.AND P2, PT, R3, 0x9, PT ;  /* 0x000000090300780c */ /* 0x000fe40003f44270 */
[----:B------:R-:W-:Y:S02]  /*8870*/  LOP3.LUT R15, R15, 0x3000000, RZ, 0xfc, !PT ;  /* 0x030000000f0f7812 */ /* 0x000fe400078efcff */
[----:B0-----:R-:W-:Y:S01]  /*8880*/  SHF.R.U32.HI R73, RZ, 0x7, R73 ;  /* 0x00000007ff497819 */ /* 0x001fe20000011649 */
[----:B------:R-:W-:Y:S02]  /*8890*/  WARPGROUP.DEPBAR.LE gsb0, 0x0 ;  /* 0x00008000000079c5 */ /* 0x000fe40000010000 */
[----:B------:R-:W-:-:S06]  /*88a0*/  WARPGROUP.ARRIVE ;  /* 0x00000000000079c5 */ /* 0x000fcc0000000000 */
[----:B------:R-:W-:Y:S01]  /*88b0*/  HGMMA.64x96x16.F32 R24, gdesc[UR8], R24, gsb0 ;  /* 0x01600000081879f0 */ /* 0x000fe20008000818 */
[----:B------:R-:W-:Y:S01]  /*88c0*/  R2UR UR10, R8 ;  /* 0x00000000080a72ca */ /* 0x000fe200000e0000 */
[----:B------:R-:W-:Y:S01]  /*88d0*/  UMOV UR8, UR5 ;  /* 0x0000000500087c82 */ /* 0x000fe20008000000 */
[----:B------:R-:W-:Y:S01]  /*88e0*/  R2UR UR11, R9 ;  /* 0x00000000090b72ca */ /* 0x000fe200000e0000 */
[----:B------:R-:W-:Y:S01]  /*88f0*/  UMOV UR9, 0x40000040 ;  /* 0x4000004000097882 */ /* 0x000fe20000000000 */
[----:B------:R-:W-:Y:S01]  /*8900*/  VIADD R8, R6, 0x6 ;  /* 0x0000000606087836 */ /* 0x000fe20000000000 */
[----:B------:R-:W-:Y:S01]  /*8910*/  UIADD3 UR5, UR4, 0x6, URZ ;  /* 0x0000000604057890 */ /* 0x000fe2000fffe03f */
[----:B------:R-:W-:Y:S02]  /*8920*/  IMAD.MOV.U32 R9, RZ, RZ, 0x40000040 ;  /* 0x40000040ff097424 */ /* 0x000fe400078e00ff */
[----:B-1----:R-:W-:Y:S02]  /*8930*/  IMAD.U32 R10, RZ, RZ, UR8 ;  /* 0x00000008ff0a7e24 */ /* 0x002fe4000f8e00ff */
        /* <DEDUP_REMOVED lines=12> */
[----:B0-----:R-:W-:Y:S02]  /*8a00*/  IMAD.U32 R10, RZ, RZ, UR8 ;  /* 0x00000008ff0a7e24 */ /* 0x001fe4000f8e00ff */
        /* <DEDUP_REMOVED lines=23> */
[----:B------:R-:W-:Y:S01]  /*8b80*/  MOV R9, 0x40000040 ;  /* 0x4000004000097802 */ /* 0x000fe20000000f00 */
[----:B------:R-:W-:Y:S01]  /*8b90*/  UIADD3 UR5, UR4, 0x404, URZ ;  /* 0x0000040404057890 */ /* 0x000fe2000fffe03f */
        /* <DEDUP_REMOVED lines=52> */
[----:B0-----:R-:W-:Y:S01]  /*8ee0*/  IMAD.U32 R10, RZ, RZ, UR8 ;  /* 0x00000008ff0a7e24 */ /* 0x001fe2000f8e00ff */
[----:B------:R-:W-:Y:S01]  /*8ef0*/  ULDC UR4, c[0x0][0xa80] ;  /* 0x0002a00000047ab9 */ /* 0x000fe20000000800 */
        /* <DEDUP_REMOVED lines=9> */
[----:B------:R-:W-:Y:S02]  /*8f90*/  VIADD R8, R6, 0x606 ;  /* 0x0000060606087836 */ /* 0x000fe40000000000 */
[----:B------:R-:W-:Y:S02]  /*8fa0*/  IMAD.MOV.U32 R9, RZ, RZ, 0x40000040 ;  /* 0x40000040ff097424 */ /* 0x000fe400078e00ff */
[----:B0-----:R-:W-:Y:S01]  /*8fb0*/  IMAD.U32 R10, RZ, RZ, UR8 ;  /* 0x00000008ff0a7e24 */ /* 0x001fe2000f8e00ff */
[----:B------:R-:W-:Y:S01]  /*8fc0*/  R2UR UR54, R8 ;  /* 0x00000000083672ca */ /* 0x000fe200000e0000 */
[----:B------:R-:W-:Y:S01]  /*8fd0*/  VIADD R8, R6, 0x900 ;  /* 0x0000090006087836 */ /* 0x000fe20000000000 */
[----:B------:R-:W-:Y:S01]  /*8fe0*/  R2UR UR55, R9 ;  /* 0x00000000093772ca */ /* 0x000fe200000e0000 */
[----:B------:R-:W-:-:S02]  /*8ff0*/  IMAD.MOV.U32 R9, RZ, RZ, 0x40000040 ;  /* 0x40000040ff097424 */ /* 0x000fc400078e00ff */
[----:B------:R-:W-:Y:S01]  /*9000*/  IMAD.U32 R11, RZ, RZ, UR9 ;  /* 0x00000009ff0b7e24 */ /* 0x000fe2000f8e00ff */
[----:B------:R-:W-:Y:S01]  /*9010*/  R2UR UR50, R8 ;  /* 0x00000000083272ca */ /* 0x000fe200000e0000 */
[----:B------:R-:W-:Y:S01]  /*9020*/  VIADD R8, R6, 0x902 ;  /* 0x0000090206087836 */ /* 0x000fe20000000000 */
[----:B------:R-:W-:Y:S01]  /*9030*/  R2UR UR51, R9 ;  /* 0x00000000093372ca */ /* 0x000fe200000e0000 */
[----:B------:R-:W-:Y:S01]  /*9040*/  IMAD.MOV.U32 R9, RZ, RZ, 0x40000040 ;  /* 0x40000040ff097424 */ /* 0x000fe200078e00ff */
[----:B------:R0:W-:Y:S02]  /*9050*/  STL.64 [R1], R10 ;  /* 0x0000000a01007387 */ /* 0x0001e40000100a00 */
[----:B------:R-:W-:Y:S01]  /*9060*/  R2UR UR46, R8 ;  /* 0x00000000082e72ca */ /* 0x000fe200000e0000 */
[----:B------:R-:W-:Y:S01]  /*9070*/  VIADD R8, R6, 0x904 ;  /* 0x0000090406087836 */ /* 0x000fe20000000000 */
[----:B------:R-:W-:Y:S01]  /*9080*/  R2UR UR47, R9 ;  /* 0x00000000092f72ca */ /* 0x000fe200000e0000 */
[----:B------:R-:W-:-:S02]  /*9090*/  IMAD.MOV.U32 R9, RZ, RZ, 0x40000040 ;  /* 0x40000040ff097424 */ /* 0x000fc400078e00ff */
[----:B------:R-:W-:Y:S01]  /*90a0*/  VIADD R6, R6, 0x906 ;  /* 0x0000090606067836 */ /* 0x000fe20000000000 */
[----:B------:R-:W-:Y:S02]  /*90b0*/  R2UR UR42, R8 ;  /* 0x00000000082a72ca */ /* 0x000fe400000e0000 */
        /* <DEDUP_REMOVED lines=25> */
[----:B0-----:R-:W-:Y:S02]  /*9250*/  FSEL R11, R26, -INF , P3 ;  /* 0xff8000001a0b7808 */ /* 0x001fe40001800000 */
        /* <DEDUP_REMOVED lines=15> */
[----:B------:R-:W-:Y:S02]  /*9350*/  FMNMX.FTZ R0, R11, R27, !PT ;  /* 0x0000001b0b007209 */ /* 0x000fe40007810000 */
[----:B------:R-:W-:-:S02]  /*9360*/  FSEL R154, R34, -INF , P3 ;  /* 0xff800000229a7808 */ /* 0x000fc40001800000 */
[----:B------:R-:W-:Y:S02]  /*9370*/  FSEL R10, R37, -INF , P2 ;  /* 0xff800000250a7808 */ /* 0x000fe40001000000 */
[----:B------:R-:W-:Y:S02]  /*9380*/  FMNMX.FTZ R25, R7, R26, !PT ;  /* 0x0000001a07197209 */ /* 0x000fe40007810000 */
[----:B------:R-:W-:Y:S02]  /*9390*/  ISETP.GT.AND P3, PT, R3, 0x20, PT ;  /* 0x000000200300780c */ /* 0x000fe40003f64270 */
[----:B------:R-:W-:Y:S02]  /*93a0*/  FMNMX.FTZ R0, R13, R0, !PT ;  /* 0x000000000d007209 */ /* 0x000fe40007810000 */
[----:B------:R-:W-:Y:S02]  /*93b0*/  FSEL R153, R35, -INF , P5 ;  /* 0xff80000023997808 */ /* 0x000fe40002800000 */
[----:B------:R-:W-:-:S02]  /*93c0*/  FMNMX.FTZ R26, R10, R25, !PT ;  /* 0x000000190a1a7209 */ /* 0x000fc40007810000 */
[----:B------:R-:W-:Y:S02]  /*93d0*/  ISETP.GT.AND P5, PT, R3, 0x21, PT ;  /* 0x000000210300780c */ /* 0x000fe40003fa4270 */
[----:B------:R-:W-:Y:S02]  /*93e0*/  FSEL R171, R40, -INF , P3 ;  /* 0xff80000028ab7808 */ /* 0x000fe40001800000 */
[----:B------:R-:W-:Y:S02]  /*93f0*/  FMNMX.FTZ R25, R31, R0, !PT ;  /* 0x000000001f197209 */ /* 0x000fe40007810000 */
[----:B------:R-:W-:Y:S02]  /*9400*/  FSEL R152, R38, -INF , P4 ;  /* 0xff80000026987808 */ /* 0x000fe40002000000 */
[----:B------:R-:W-:Y:S02]  /*9410*/  ISETP.GT.AND P4, PT, R3, 0x28, PT ;  /* 0x000000280300780c */ /* 0x000fe40003f84270 */
[----:B------:R-:W-:-:S02]  /*9420*/  FSEL R170, R41, -INF , P5 ;  /* 0xff80000029aa7808 */ /* 0x000fc40002800000 */
[----:B------:R-:W-:Y:S02]  /*9430*/  FMNMX.FTZ R29, R171, R26, !PT ;  /* 0x0000001aab1d7209 */ /* 0x000fe40007810000 */
[----:B------:R-:W-:Y:S02]  /*9440*/  FMNMX.FTZ R0, R154, R25, !PT ;  /* 0x000000199a007209 */ /* 0x000fe40007810000 */
[----:B------:R-:W-:Y:S02]  /*9450*/  FSEL R9, R39, -INF , P2 ;  /* 0xff80000027097808 */ /* 0x000fe40001000000 */
[----:B------:R-:W-:Y:S02]  /*9460*/  ISETP.GT.AND P2, PT, R3, 0x29, PT ;  /* 0x000000290300780c */ /* 0x000fe40003f44270 */
[----:B------:R-:W-:Y:S02]  /*9470*/  FSEL R14, R44, -INF , P4 ;  /* 0xff8000002c0e7808 */ /* 0x000fe40002000000 */
[----:B------:R-:W-:-:S02]  /*9480*/  FMNMX.FTZ R29, R170, R29, !PT ;  /* 0x0000001daa1d7209 */ /* 0x000fc40007810000 */
[----:B------:R-:W-:Y:S02]  /*9490*/  FMNMX.FTZ R25, R153, R0, !PT ;  /* 0x0000000099197209 */ /* 0x000fe40007810000 */
[----:B------:R-:W-:Y:S02]  /*94a0*/  FSEL R180, R42, -INF , P3 ;  /* 0xff8000002ab47808 */ /* 0x000fe40001800000 */
[----:B------:R-:W-:Y:S02]  /*94b0*/  ISETP.GT.AND P3, PT, R3, 0x30, PT ;  /* 0x000000300300780c */ /* 0x000fe40003f64270 */
[----:B------:R-:W-:Y:S02]  /*94c0*/  FSEL R156, R45, -INF , P2 ;  /* 0xff8000002d9c7808 */ /* 0x000fe40001000000 */
[----:B------:R-:W-:Y:S02]  /*94d0*/  FMNMX.FTZ R29, R14, R29, !PT ;  /* 0x0000001d0e1d7209 */ /* 0x000fe40007810000 */
[----:B------:R-:W-:-:S02]  /*94e0*/  FMNMX.FTZ R0, R152, R25, !PT ;  /* 0x0000001998007209 */ /* 0x000fc40007810000 */
[----:B------:R-:W-:Y:S02]  /*94f0*/  FSEL R173, R43, -INF , P5 ;  /* 0xff8000002bad7808 */ /* 0x000fe40002800000 */
[----:B------:R-:W-:Y:S02]  /*9500*/  ISETP.GT.AND P5, PT, R3, 0x31, PT ;  /* 0x000000310300780c */ /* 0x000fe40003fa4270 */
[----:B------:R-:W-:Y:S02]  /*9510*/  FSEL R179, R48, -INF , P3 ;  /* 0xff80000030b37808 */ /* 0x000fe40001800000 */
[----:B------:R-:W-:Y:S02]  /*9520*/  FMNMX.FTZ R26, R156, R29, !PT ;  /* 0x0000001d9c1a7209 */ /* 0x000fe40007810000 */
[----:B------:R-:W-:Y:S02]  /*9530*/  FMNMX.FTZ R25, R9, R0, !PT ;  /* 0x0000000009197209 */ /* 0x000fe40007810000 */
[----:B------:R-:W-:-:S02]  /*9540*/  FSEL R174, R46, -INF , P4 ;  /* 0xff8000002eae7808 */ /* 0x000fc40002000000 */
[----:B------:R-:W-:Y:S02]  /*9550*/  ISETP.GT.AND P4, PT, R3, 0x38, PT ;  /* 0x000000380300780c */ /* 0x000fe40003f84270 */
[----:B------:R-:W-:Y:S02]  /*9560*/  FSEL R176, R49, -INF , P5 ;  /* 0xff80000031b07808 */ /* 0x000fe40002800000 */
[----:B------:R-:W-:Y:S02]  /*9570*/  FMNMX.FTZ R29, R179, R26, !PT ;  /* 0x0000001ab31d7209 */ /* 0x000fe40007810000 */
[----:B------:R-:W-:Y:S02]  /*9580*/  FMNMX.FTZ R0, R180, R25, !PT ;  /* 0x00000019b4007209 */ /* 0x000fe40007810000 */
[----:B------:R-:W-:Y:S02]  /*9590*/  FSEL R175, R47, -INF , P2 ;  /* 0xff8000002faf7808 */ /* 0x000fe40001000000 */
[----:B------:R-:W-:-:S02]  /*95a0*/  ISETP.GT.AND P2, PT, R3, 0x39, PT ;  /* 0x000000390300780c */ /* 0x000fc40003f44270 */
[----:B------:R-:W-:Y:S02]  /*95b0*/  FSEL R177, R52, -INF , P4 ;  /* 0xff80000034b17808 */ /* 0x000fe40002000000 */
[----:B------:R-:W-:Y:S02]  /*95c0*/  FMNMX.FTZ R26, R176, R29, !PT ;  /* 0x0000001db01a7209 */ /* 0x000fe40007810000 */
        /* <DEDUP_REMOVED lines=32> */
[----:B------:R-:W-:Y:S02]  /*97d0*/  FSEL R192, R63, -INF , P2 ;  /* 0xff8000003fc07808 */ /* 0x000fe40001000000 */
[----:B------:R-:W-:-:S02]  /*97e0*/  ISETP.GT.AND P4, PT, R3, 0x58, PT ;  /* 0x000000580300780c */ /* 0x000fc40003f84270 */
[----:B------:R-:W-:Y:S02]  /*97f0*/  ISETP.GT.AND P2, PT, R3, 0x59, PT ;  /* 0x000000590300780c */ /* 0x000fe40003f44270 */
[----:B------:R-:W-:Y:S02]  /*9800*/  FSEL R186, R65, -INF , P5 ;  /* 0xff80000041ba7808 */ /* 0x000fe40002800000 */
[----:B------:R-:W-:Y:S02]  /*9810*/  FMNMX.FTZ R29, R194, R29, !PT ;  /* 0x0000001dc21d7209 */ /* 0x000fe40007810000 */
[----:B------:R-:W-:Y:S02]  /*9820*/  FMNMX.FTZ R3, R197, R0, !PT ;  /* 0x00000000c5037209 */ /* 0x000fe40007810000 */
[----:B------:R-:W-:Y:S02]  /*9830*/  FSEL R185, R68, -INF , P4 ;  /* 0xff80000044b97808 */ /* 0x000fe40002000000 */
[----:B------:R-:W-:-:S02]  /*9840*/  FMNMX.FTZ R26, R186, R29, !PT ;  /* 0x0000001dba1a7209 */ /* 0x000fc40007810000 */
[----:B------:R-:W-:Y:S02]  /*9850*/  FMNMX.FTZ R0, R196, R3, !PT ;  /* 0x00000003c4007209 */ /* 0x000fe40007810000 */
[----:B------:R-:W-:Y:S02]  /*9860*/  FSEL R184, R69, -INF , P2 ;  /* 0xff80000045b87808 */ /* 0x000fe40001000000 */
[----:B------:R-:W-:Y:S02]  /*9870*/  FMNMX.FTZ R25, R185, R26, !PT ;  /* 0x0000001ab9197209 */ /* 0x000fe40007810000 */
[----:B------:R-:W-:Y:S02]  /*9880*/  FMNMX.FTZ R3, R195, R0, !PT ;  /* 0x00000000c3037209 */ /* 0x000fe40007810000 */
[----:B------:R-:W-:Y:S02]  /*9890*/  FMNMX.FTZ R25, R184, R25, !PT ;  /* 0x00000019b8197209 */ /* 0x000fe40007810000 */
[----:B------:R-:W-:-:S02]  /*98a0*/  FSEL R183, R66, -INF , P3 ;  /* 0xff80000042b77808 */ /* 0x000fc40001800000 */
[----:B------:R-:W-:Y:S01]  /*98b0*/  FMNMX.FTZ R0, R192, R3, !PT ;  /* 0x00000003c0007209 */ /* 0x000fe20007810000 */
[----:B------:R-:W0:Y:S01]  /*98c0*/  SHFL.BFLY PT, R30, R25, 0x2, 0x1f ;  /* 0x0c401f00191e7f89 */ /* 0x000e2200000e0000 */
[----:B------:R-:W-:Y:S02]  /*98d0*/  FSEL R157, R67, -INF , P5 ;  /* 0xff800000439d7808 */ /* 0x000fe40002800000 */
[----:B------:R-:W-:Y:S02]  /*98e0*/  FMNMX.FTZ R0, R183, R0, !PT ;  /* 0x00000000b7007209 */ /* 0x000fe40007810000 */
[----:B------:R-:W-:Y:S02]  /*98f0*/  FSEL R158, R70, -INF , P4 ;  /* 0xff800000469e7808 */ /* 0x000fe40002000000 */
[----:B------:R-:W-:Y:S02]  /*9900*/  FMNMX.FTZ R3, R157, R0, !PT ;  /* 0x000000009d037209 */ /* 0x000fe40007810000 */
[----:B------:R-:W-:-:S02]  /*9910*/  FSEL R161, R71, -INF , P2 ;  /* 0xff80000047a17808 */ /* 0x000fc40001000000 */
[----:B------:R-:W-:-:S04]  /*9920*/  FMNMX.FTZ R0, R158, R3, !PT ;  /* 0x000000039e007209 */ /* 0x000fc80007810000 */
[----:B------:R-:W-:Y:S01]  /*9930*/  FMNMX.FTZ R26, R161, R0, !PT ;  /* 0x00000000a11a7209 */ /* 0x000fe20007810000 */
[----:B------:R-:W-:-:S04]  /*9940*/  IMAD.U32 R0, RZ, RZ, UR4 ;  /* 0x00000004ff007e24 */ /* 0x000fc8000f8e00ff */
[----:B------:R-:W1:Y:S01]  /*9950*/  SHFL.BFLY PT, R29, R26, 0x2, 0x1f ;  /* 0x0c401f001a1d7f89 */ /* 0x000e6200000e0000 */
[----:B0-----:R-:W-:-:S05]  /*9960*/  FMNMX.FTZ R30, R25, R30, !PT ;  /* 0x0000001e191e7209 */ /* 0x001fca0007810000 */
[----:B------:R-:W0:Y:S01]  /*9970*/  SHFL.BFLY PT, R3, R30, 0x1, 0x1f ;  /* 0x0c201f001e037f89 */ /* 0x000e2200000e0000 */
[----:B-1----:R-:W-:-:S05]  /*9980*/  FMNMX.FTZ R29, R26, R29, !PT ;  /* 0x0000001d1a1d7209 */ /* 0x002fca0007810000 */
[----:B------:R-:W1:Y:S01]  /*9990*/  SHFL.BFLY PT, R32, R29, 0x1, 0x1f ;  /* 0x0c201f001d207f89 */ /* 0x000e6200000e0000 */
[----:B0-----:R-:W-:-:S04]  /*99a0*/  FMNMX.FTZ R3, R30, R3, !PT ;  /* 0x000000031e037209 */ /* 0x001fc80007810000 */
[C---:B------:R-:W-:Y:S01]  /*99b0*/  FSETP.NEU.FTZ.AND P2, PT, R3.reuse, -INF , PT ;  /* 0xff8000000300780b */ /* 0x040fe20003f5d000 */
[----:B------:R-:W-:-:S05]  /*99c0*/  FMUL.FTZ R159, R3, R0 ;  /* 0x00000000039f7220 */ /* 0x000fca0000410000 */
[----:B------:R-:W-:-:S05]  /*99d0*/  FSEL R159, R159, RZ, P2 ;  /* 0x000000ff9f9f7208 */ /* 0x000fca0001000000 */
[-CC-:B------:R-:W-:Y:S01]  /*99e0*/  FFMA.FTZ R25, R8, R0.reuse, -R159.reuse ;  /* 0x0000000008197223 */ /* 0x180fe2000001089f */
[-CC-:B------:R-:W-:Y:S01]  /*99f0*/  FFMA.FTZ R26, R12, R0.reuse, -R159.reuse ;  /* 0x000000000c1a7223 */ /* 0x180fe2000001089f */
[----:B------:R-:W-:Y:S02]  /*9a00*/  @!P1 VIADD R12, R4, 0x32440 ;  /* 0x00032440040c9836 */ /* 0x000fe40000000000 */
[--C-:B------:R-:W-:Y:S01]  /*9a10*/  FFMA.FTZ R162, R24, R0, -R159.reuse ;  /* 0x0000000018a27223 */ /* 0x100fe2000001089f */
[----:B------:R0:W-:Y:S01]  /*9a20*/  MUFU.EX2 R204, R25 ;  /* 0x0000001900cc7308 */ /* 0x0001e20000000800 */
[----:B-1----:R-:W-:Y:S01]  /*9a30*/  FMNMX.FTZ R8, R29, R32, !PT ;  /* 0x000000201d087209 */ /* 0x002fe20007810000 */
[-C--:B------:R-:W-:Y:S01]  /*9a40*/  FFMA.FTZ R28, R28, R0.reuse, -R159 ;  /* 0x000000001c1c7223 */ /* 0x080fe2000001089f */
[----:B------:R-:W-:Y:S01]  /*9a50*/  @!P1 PRMT R24, RZ, 0x654, R12 ;  /* 0x00000654ff189816 */ /* 0x000fe2000000000c */
[----:B------:R-:W-:Y:S01]  /*9a60*/  IMAD R12, R200, 0xc00, R15 ;  /* 0x00000c00c80c7824 */ /* 0x000fe200078e020f */
[C---:B------:R-:W-:Y:S01]  /*9a70*/  FSETP.NEU.FTZ.AND P2, PT, R8.reuse, -INF , PT ;  /* 0xff8000000800780b */ /* 0x040fe20003f5d000 */
[-C--:B------:R-:W-:Y:S01]  /*9a80*/  FMUL.FTZ R160, R8, R0.reuse ;  /* 0x0000000008a07220 */ /* 0x080fe20000410000 */
[----:B------:R-:W-:Y:S01]  /*9a90*/  IMAD.MOV.U32 R29, RZ, RZ, 0x40000040 ;  /* 0x40000040ff1d7424 */ /* 0x000fe200078e00ff */
[----:B------:R1:W3:Y:S01]  /*9aa0*/  MUFU.EX2 R33, R26 ;  /* 0x0000001a00217308 */ /* 0x0002e20000000800 */
[----:B------:R-:W-:Y:S01]  /*9ab0*/  R2UR UR6, R12 ;  /* 0x000000000c0672ca */ /* 0x000fe200000e0000 */
[-CC-:B------:R-:W-:Y:S01]  /*9ac0*/  FFMA.FTZ R164, R5, R0.reuse, -R159.reuse ;  /* 0x0000000005a47223 */ /* 0x180fe2000001089f */
[----:B------:R-:W-:Y:S01]  /*9ad0*/  FSEL R160, R160, RZ, P2 ;  /* 0x000000ffa0a07208 */ /* 0x000fe20001000000 */
[----:B------:R-:W-:Y:S01]  /*9ae0*/  FFMA.FTZ R165, R6, R0, -R159 ;  /* 0x0000000006a57223 */ /* 0x000fe2000001089f */
[----:B------:R-:W-:Y:S01]  /*9af0*/  R2UR UR11, R29 ;  /* 0x000000001d0b72ca */ /* 0x000fe200000e0000 */
[----:B------:R-:W-:-:S02]  /*9b00*/  IMAD.MOV.U32 R29, RZ, RZ, 0x40000040 ;  /* 0x40000040ff1d7424 */ /* 0x000fc400078e00ff */
[-C--:B------:R-:W-:Y:S01]  /*9b10*/  FFMA.FTZ R166, R7, R0.reuse, -R159 ;  /* 0x0000000007a67223 */ /* 0x080fe2000001089f */
[-CC-:B0-----:R-:W-:Y:S01]  /*9b20*/  FFMA.FTZ R25, R11, R0.reuse, -R160.reuse ;  /* 0x000000000b197223 */ /* 0x181fe200000108a0 */
[----:B------:R-:W-:Y:S01]  /*9b30*/  IADD3 R11, -R73, 0xb, RZ ;  /* 0x0000000b490b7810 */ /* 0x000fe20007ffe1ff */
[-CC-:B------:R-:W-:Y:S01]  /*9b40*/  FFMA.FTZ R30, R27, R0.reuse, -R160.reuse ;  /* 0x000000001b1e7223 */ /* 0x180fe200000108a0 */
[-CC-:B------:R-:W-:Y:S01]  /*9b50*/  FFMA.FTZ R163, R13, R0.reuse, -R160.reuse ;  /* 0x000000000da37223 */ /* 0x180fe200000108a0 */
[----:B------:R-:W-:Y:S02]  /*9b60*/  IMAD.MOV.U32 R13, RZ, RZ, 0x40000040 ;  /* 0x40000040ff0d7424 */ /* 0x000fe400078e00ff */
[----:B------:R-:W-:Y:S01]  /*9b70*/  FFMA.FTZ R31, R31, R0, -R160 ;  /* 0x000000001f1f7223 */ /* 0x000fe200000108a0 */
[----:B------:R0:W-:Y:S06]  /*9b80*/  BAR.ARV R11, 0x100 ;  /* 0x0004000b0000751d */ /* 0x0001ec0000002000 */
[----:B------:R4:W-:Y:S01]  /*9b90*/  @!P1 SYNCS.ARRIVE.TRANS64.RED.A1T0 RZ, [R24+URZ], RZ ;  /* 0x000000ff18ff99a7 */ /* 0x0009e2000810043f */
[----:B------:R5:W-:Y:S01]  /*9ba0*/  MUFU.EX2 R205, R25 ;  /* 0x0000001900cd7308 */ /* 0x000be20000000800 */
[----:B------:R-:W-:Y:S01]  /*9bb0*/  R2UR UR7, R13 ;  /* 0x000000000d0772ca */ /* 0x000fe200000e0000 */
[----:B-1----:R-:W-:-:S02]  /*9bc0*/  VIADD R26, R12, 0x100 ;  /* 0x000001000c1a7836 */ /* 0x002fc40000000000 */
[----:B---3--:R-:W-:Y:S01]  /*9bd0*/  FADD.FTZ R224, R204, R33 ;  /* 0x00000021cce07221 */ /* 0x008fe20000010000 */
[----:B------:R-:W-:Y:S01]  /*9be0*/  IMAD.MOV.U32 R27, RZ, RZ, 0x40000040 ;  /* 0x40000040ff1b7424 */ /* 0x000fe200078e00ff */
[----:B------:R-:W-:Y:S01]  /*9bf0*/  F2FP.F16.F32.PACK_AB R204, R33, R204 ;  /* 0x000000cc21cc723e */ /* 0x000fe200000000ff */
[-CC-:B------:R-:W-:Y:S01]  /*9c00*/  FFMA.FTZ R5, R10, R0.reuse, -R159.reuse ;  /* 0x000000000a057223 */ /* 0x180fe2000001089f */
[----:B----4-:R-:W-:Y:S01]  /*9c10*/  VIADD R24, R12, 0x180 ;  /* 0x000001800c187836 */ /* 0x010fe20000000000 */
[----:B------:R-:W1:Y:S01]  /*9c20*/  MUFU.EX2 R30, R30 ;  /* 0x0000001e001e7308 */ /* 0x000e620000000800 */
[----:B-----5:R-:W-:Y:S01]  /*9c30*/  MOV R25, 0x40000040 ;  /* 0x4000004000197802 */ /* 0x020fe20000000f00 */
[-CC-:B------:R-:W-:Y:S01]  /*9c40*/  FFMA.FTZ R169, R154, R0.reuse, -R160.reuse ;  /* 0x000000009aa97223 */ /* 0x180fe200000108a0 */
[----:B------:R-:W-:Y:S01]  /*9c50*/  R2UR UR14, R26 ;  /* 0x000000001a0e72ca */ /* 0x000fe200000e0000 */
[-CC-:B------:R-:W-:Y:S01]  /*9c60*/  FFMA.FTZ R168, R153, R0.reuse, -R160.reuse ;  /* 0x0000000099a87223 */ /* 0x180fe200000108a0 */
[----:B------:R-:W-:Y:S01]  /*9c70*/  R2UR UR15, R27 ;  /* 0x000000001b0f72ca */ /* 0x000fe200000e0000 */
[-CC-:B------:R-:W-:Y:S01]  /*9c80*/  FFMA.FTZ R167, R152, R0.reuse, -R160.reuse ;  /* 0x0000000098a77223 */ /* 0x180fe200000108a0 */
[----:B------:R-:W-:Y:S01]  /*9c90*/  R2UR UR18, R24 ;  /* 0x00000000181272ca */ /* 0x000fe200000e0000 */
[----:B------:R3:W4:Y:S01]  /*9ca0*/  MUFU.EX2 R35, R28 ;  /* 0x0000001c00237308 */ /* 0x0007220000000800 */
[----:B------:R-:W-:Y:S01]  /*9cb0*/  R2UR UR19, R25 ;  /* 0x00000000191372ca */ /* 0x000fe200000e0000 */
[-C--:B------:R-:W-:Y:S01]  /*9cc0*/  FFMA.FTZ R9, R9, R0.reuse, -R160 ;  /* 0x0000000009097223 */ /* 0x080fe200000108a0 */
[----:B------:R-:W-:Y:S01]  /*9cd0*/  R2UR UR23, R29 ;  /* 0x000000001d1772ca */ /* 0x000fe200000e0000 */
[-CC-:B------:R-:W-:Y:S01]  /*9ce0*/  FFMA.FTZ R172, R14, R0.reuse, -R159.reuse ;  /* 0x000000000eac7223 */ /* 0x180fe2000001089f */
[-CC-:B------:R-:W-:Y:S01]  /*9cf0*/  FFMA.FTZ R10, R156, R0.reuse, -R159.reuse ;  /* 0x000000009c0a7223 */ /* 0x180fe2000001089f */
[-CC-:B------:R-:W-:Y:S01]  /*9d00*/  FFMA.FTZ R171, R171, R0.reuse, -R159.reuse ;  /* 0x00000000abab7223 */ /* 0x180fe2000001089f */
[----:B------:R-:W-:Y:S01]  /*9d10*/  FFMA.FTZ R170, R170, R0, -R159 ;  /* 0x00000000aaaa7223 */ /* 0x000fe2000001089f */
[----:B------:R-:W5:Y:S01]  /*9d20*/  MUFU.EX2 R162, R162 ;  /* 0x000000a200a27308 */ /* 0x000f620000000800 */
[----:B---3--:R-:W-:-:S02]  /*9d30*/  VIADD R28, R12, 0x80 ;  /* 0x000000800c1c7836 */ /* 0x008fc40000000000 */
[----:B-1----:R-:W-:Y:S01]  /*9d40*/  FADD.FTZ R199, R205, R30 ;  /* 0x0000001ecdc77221 */ /* 0x002fe20000010000 */
[----:B------:R-:W-:Y:S01]  /*9d50*/  F2FP.F16.F32.PACK_AB R205, R30, R205 ;  /* 0x000000cd1ecd723e */ /* 0x000fe200000000ff */
[-CC-:B------:R-:W-:Y:S01]  /*9d60*/  FFMA.FTZ R156, R180, R0.reuse, -R160.reuse ;  /* 0x00000000b49c7223 */ /* 0x180fe200000108a0 */
[-C--:B------:R-:W-:Y:S01]  /*9d70*/  FFMA.FTZ R173, R173, R0.reuse, -R160 ;  /* 0x00000000adad7223 */ /* 0x080fe200000108a0 */
[----:B------:R-:W-:Y:S01]  /*9d80*/  R2UR UR10, R28 ;  /* 0x000000001c0a72ca */ /* 0x000fe200000e0000 */
[----:B------:R-:W-:Y:S01]  /*9d90*/  VIADD R28, R12, 0x200 ;  /* 0x000002000c1c7836 */ /* 0x000fe20000000000 */
[----:B------:R-:W-:Y:S01]  /*9da0*/  MUFU.EX2 R163, R163 ;  /* 0x000000a300a37308 */ /* 0x000fe20000000800 */
[----:B----4-:R-:W-:Y:S01]  /*9db0*/  FADD.FTZ R224, R35, R224 ;  /* 0x000000e023e07221 */ /* 0x010fe20000010000 */
[-CC-:B------:R-:W-:Y:S01]  /*9dc0*/  FFMA.FTZ R174, R174, R0.reuse, -R160.reuse ;  /* 0x00000000aeae7223 */ /* 0x180fe200000108a0 */
[-CC-:B------:R-:W-:Y:S01]  /*9dd0*/  FFMA.FTZ R14, R175, R0.reuse, -R160.reuse ;  /* 0x00000000af0e7223 */ /* 0x180fe200000108a0 */
[----:B------:R-:W-:Y:S01]  /*9de0*/  R2UR UR22, R28 ;  /* 0x000000001c1672ca */ /* 0x000fe200000e0000 */
[-CC-:B------:R-:W-:Y:S01]  /*9df0*/  FFMA.FTZ R175, R179, R0.reuse, -R159.reuse ;  /* 0x00000000b3af7223 */ /* 0x180fe2000001089f */
[-CC-:B------:R-:W-:Y:S01]  /*9e00*/  FFMA.FTZ R176, R176, R0.reuse, -R159.reuse ;  /* 0x00000000b0b07223 */ /* 0x180fe2000001089f */
[-CC-:B------:R-:W-:Y:S01]  /*9e10*/  FFMA.FTZ R177, R177, R0.reuse, -R159.reuse ;  /* 0x00000000b1b17223 */ /* 0x180fe2000001089f */
[----:B------:R-:W1:Y:S01]  /*9e20*/  MUFU.EX2 R13, R31 ;  /* 0x0000001f000d7308 */ /* 0x000e620000000800 */
[----:B-----5:R-:W-:Y:S01]  /*9e30*/  F2FP.F16.F32.PACK_AB R206, R162, R35 ;  /* 0x00000023a2ce723e */ /* 0x020fe200000000ff */
[-C--:B------:R-:W-:Y:S01]  /*9e40*/  FFMA.FTZ R178, R178, R0.reuse, -R159 ;  /* 0x00000000b2b27223 */ /* 0x080fe2000001089f */
[-CC-:B------:R-:W-:Y:S01]  /*9e50*/  FFMA.FTZ R179, R191, R0.reuse, -R160.reuse ;  /* 0x00000000bfb37223 */ /* 0x180fe200000108a0 */
[-CC-:B------:R-:W-:Y:S01]  /*9e60*/  FFMA.FTZ R180, R190, R0.reuse, -R160.reuse ;  /* 0x00000000beb47223 */ /* 0x180fe200000108a0 */
[-CC-:B------:R-:W-:Y:S01]  /*9e70*/  FFMA.FTZ R181, R181, R0.reuse, -R160.reuse ;  /* 0x00000000b5b57223 */ /* 0x180fe200000108a0 */
[----:B------:R-:W-:Y:S01]  /*9e80*/  FFMA.FTZ R182, R182, R0, -R160 ;  /* 0x00000000b6b67223 */ /* 0x000fe200000108a0 */
[----:B------:R-:W-:Y:S01]  /*9e90*/  VIADD R6, R12, 0x280 ;  /* 0x000002800c067836 */ /* 0x000fe20000000000 */
[----:B------:R-:W3:Y:S01]  /*9ea0*/  MUFU.EX2 R164, R164 ;  /* 0x000000a400a47308 */ /* 0x000ee20000000800 */
[----:B------:R-:W-:-:S02]  /*9eb0*/  IMAD.MOV.U32 R7, RZ, RZ, 0x40000040 ;  /* 0x40000040ff077424 */ /* 0x000fc400078e00ff */
[----:B------:R-:W-:Y:S01]  /*9ec0*/  FADD.FTZ R191, R162, R224 ;  /* 0x000000e0a2bf7221 */ /* 0x000fe20000010000 */
[-CC-:B------:R-:W-:Y:S01]  /*9ed0*/  FFMA.FTZ R12, R188, R0.reuse, -R159.reuse ;  /* 0x00000000bc0c7223 */ /* 0x180fe2000001089f */
[-CC-:B------:R-:W-:Y:S01]  /*9ee0*/  FFMA.FTZ R162, R197, R0.reuse, -R160.reuse ;  /* 0x00000000c5a27223 */ /* 0x180fe200000108a0 */
[-CC-:B------:R-:W-:Y:S01]  /*9ef0*/  FFMA.FTZ R194, R194, R0.reuse, -R159.reuse ;  /* 0x00000000c2c27223 */ /* 0x180fe2000001089f */
[-CC-:B------:R-:W-:Y:S01]  /*9f00*/  FFMA.FTZ R186, R186, R0.reuse, -R159.reuse ;  /* 0x00000000baba7223 */ /* 0x180fe2000001089f */
[-C--:B------:R-:W-:Y:S01]  /*9f10*/  FFMA.FTZ R185, R185, R0.reuse, -R159 ;  /* 0x00000000b9b97223 */ /* 0x080fe2000001089f */
[----:B------:R-:W4:Y:S01]  /*9f20*/  MUFU.EX2 R165, R165 ;  /* 0x000000a500a57308 */ /* 0x000f220000000800 */
[----:B-1----:R-:W-:Y:S01]  /*9f30*/  F2FP.F16.F32.PACK_AB R207, R13, R163 ;  /* 0x000000a30dcf723e */ /* 0x002fe200000000ff */
[----:B------:R-:W-:Y:S01]  /*9f40*/  FADD.FTZ R163, R163, R199 ;  /* 0x000000c7a3a37221 */ /* 0x000fe20000010000 */
[-CC-:B------:R-:W-:Y:S01]  /*9f50*/  FFMA.FTZ R183, R183, R0.reuse, -R160.reuse ;  /* 0x00000000b7b77223 */ /* 0x180fe200000108a0 */
[-CC-:B------:R-:W-:Y:S01]  /*9f60*/  FFMA.FTZ R157, R157, R0.reuse, -R160.reuse ;  /* 0x000000009d9d7223 */ /* 0x180fe200000108a0 */
[-CC-:B------:R-:W-:Y:S01]  /*9f70*/  FFMA.FTZ R158, R158, R0.reuse, -R160.reuse ;  /* 0x000000009e9e7223 */ /* 0x180fe200000108a0 */
[----:B------:R-:W-:Y:S01]  /*9f80*/  FADD.FTZ R190, R13, R163 ;  /* 0x000000a30dbe7221 */ /* 0x000fe20000010000 */
[-C--:B------:R-:W-:Y:S01]  /*9f90*/  FFMA.FTZ R13, R187, R0.reuse, -R159 ;  /* 0x00000000bb0d7223 */ /* 0x080fe2000001089f */
[----:B------:R-:W1:Y:S01]  /*9fa0*/  MUFU.EX2 R166, R166 ;  /* 0x000000a600a67308 */ /* 0x000e620000000800 */
[----:B---3--:R-:W-:Y:S01]  /*9fb0*/  FADD.FTZ R191, R164, R191 ;  /* 0x000000bfa4bf7221 */ /* 0x008fe20000010000 */
[-CC-:B------:R-:W-:Y:S01]  /*9fc0*/  FFMA.FTZ R163, R196, R0.reuse, -R160.reuse ;  /* 0x00000000c4a37223 */ /* 0x180fe200000108a0 */
[----:B------:R-:W-:Y:S01]  /*9fd0*/  FFMA.FTZ R187, R195, R0, -R160 ;  /* 0x00000000c3bb7223 */ /* 0x000fe200000108a0 */
[----:B------:R-:W-:Y:S01]  /*9fe0*/  ISETP.GE.AND P2, PT, R198, 0x61, PT ;  /* 0x00000061c600780c */ /* 0x000fe20003f46270 */
[----:B------:R-:W-:-:S03]  /*9ff0*/  @!P1 VIADD R4, R4, 0x32460 ;  /* 0x0003246004049836 */ /* 0x000fc60000000000 */
[----:B------:R-:W3:Y:S01]  /*a000*/  MUFU.EX2 R5, R5 ;  /* 0x0000000500057308 */ /* 0x000ee20000000800 */
[----:B----4-:R-:W-:Y:S01]  /*a010*/  F2FP.F16.F32.PACK_AB R152, R165, R164 ;  /* 0x000000a4a598723e */ /* 0x010fe200000000ff */
[-CC-:B------:R-:W-:Y:S01]  /*a020*/  FFMA.FTZ R164, R192, R0.reuse, -R160.reuse ;  /* 0x00000000c0a47223 */ /* 0x180fe200000108a0 */
[----:B------:R-:W-:Y:S01]  /*a030*/  FFMA.FTZ R160, R161, R0, -R160 ;  /* 0x00000000a1a07223 */ /* 0x000fe200000108a0 */
[----:B------:R-:W-:Y:S01]  /*a040*/  FADD.FTZ R191, R165, R191 ;  /* 0x000000bfa5bf7221 */ /* 0x000fe20000010000 */
[----:B------:R-:W-:-:S03]  /*a050*/  @!P1 PRMT R4, RZ, 0x654, R4 ;  /* 0x00000654ff049816 */ /* 0x000fc60000000004 */
[----:B------:R-:W4:Y:S01]  /*a060*/  MUFU.EX2 R169, R169 ;  /* 0x000000a900a97308 */ /* 0x000f220000000800 */
[----:B-1----:R-:W-:-:S07]  /*a070*/  FADD.FTZ R191, R166, R191 ;  /* 0x000000bfa6bf7221 */ /* 0x002fce0000010000 */
[----:B------:R-:W1:Y:S01]  /*a080*/  MUFU.EX2 R168, R168 ;  /* 0x000000a800a87308 */ /* 0x000e620000000800 */
[C---:B---3--:R-:W-:Y:S01]  /*a090*/  F2FP.F16.F32.PACK_AB R154, R5.reuse, R166 ;  /* 0x000000a6059a723e */ /* 0x048fe200000000ff */
[----:B------:R-:W-:-:S06]  /*a0a0*/  FADD.FTZ R191, R5, R191 ;  /* 0x000000bf05bf7221 */ /* 0x000fcc0000010000 */
[----:B------:R-:W3:Y:S01]  /*a0b0*/  MUFU.EX2 R167, R167 ;  /* 0x000000a700a77308 */ /* 0x000ee20000000800 */
[----:B----4-:R-:W-:-:S07]  /*a0c0*/  FADD.FTZ R190, R169, R190 ;  /* 0x000000bea9be7221 */ /* 0x010fce0000010000 */
[----:B------:R-:W4:Y:S01]  /*a0d0*/  MUFU.EX2 R9, R9 ;  /* 0x0000000900097308 */ /* 0x000f220000000800 */
[C---:B-1----:R-:W-:Y:S01]  /*a0e0*/  F2FP.F16.F32.PACK_AB R153, R168.reuse, R169 ;  /* 0x000000a9a899723e */ /* 0x042fe200000000ff */
[----:B------:R-:W-:-:S06]  /*a0f0*/  FADD.FTZ R190, R168, R190 ;  /* 0x000000bea8be7221 */ /* 0x000fcc0000010000 */
[----:B------:R-:W1:Y:S01]  /*a100*/  MUFU.EX2 R171, R171 ;  /* 0x000000ab00ab7308 */ /* 0x000e620000000800 */
[----:B---3--:R-:W-:-:S07]  /*a110*/  FADD.FTZ R190, R167, R190 ;  /* 0x000000bea7be7221 */ /* 0x008fce0000010000 */
[----:B------:R-:W3:Y:S01]  /*a120*/  MUFU.EX2 R170, R170 ;  /* 0x000000aa00aa7308 */ /* 0x000ee20000000800 */
[C---:B----4-:R-:W-:Y:S01]  /*a130*/  F2FP.F16.F32.PACK_AB R155, R9.reuse, R167 ;  /* 0x000000a7099b723e */ /* 0x050fe200000000ff */
[----:B------:R-:W-:-:S06]  /*a140*/  FADD.FTZ R190, R9, R190 ;  /* 0x000000be09be7221 */ /* 0x000fcc0000010000 */
[----:B------:R-:W-:Y:S01]  /*a150*/  MUFU.EX2 R172, R172 ;  /* 0x000000ac00ac7308 */ /* 0x000fe20000000800 */
[----:B-1----:R-:W-:-:S07]  /*a160*/  FADD.FTZ R191, R171, R191 ;  /* 0x000000bfabbf7221 */ /* 0x002fce0000010000 */
[----:B------:R-:W-:Y:S01]  /*a170*/  MUFU.EX2 R10, R10 ;  /* 0x0000000a000a7308 */ /* 0x000fe20000000800 */
[----:B---3--:R-:W-:-:S07]  /*a180*/  FADD.FTZ R191, R170, R191 ;  /* 0x000000bfaabf7221 */ /* 0x008fce0000010000 */
[----:B------:R-:W1:Y:S08]  /*a190*/  MUFU.EX2 R156, R156 ;  /* 0x0000009c009c7308 */ /* 0x000e700000000800 */
[----:B------:R-:W3:Y:S08]  /*a1a0*/  MUFU.EX2 R173, R173 ;  /* 0x000000ad00ad7308 */ /* 0x000ef00000000800 */
[----:B------:R-:W-:Y:S01]  /*a1b0*/  MUFU.EX2 R174, R174 ;  /* 0x000000ae00ae7308 */ /* 0x000fe20000000800 */
[----:B-1----:R-:W-:-:S07]  /*a1c0*/  FADD.FTZ R190, R156, R190 ;  /* 0x000000be9cbe7221 */ /* 0x002fce0000010000 */
[----:B------:R-:W1:Y:S01]  /*a1d0*/  MUFU.EX2 R14, R14 ;  /* 0x0000000e000e7308 */ /* 0x000e620000000800 */
[----:B---3--:R-:W-:-:S07]  /*a1e0*/  FADD.FTZ R190, R173, R190 ;  /* 0x000000beadbe7221 */ /* 0x008fce0000010000 */
[----:B------:R-:W3:Y:S08]  /*a1f0*/  MUFU.EX2 R175, R175 ;  /* 0x000000af00af7308 */ /* 0x000ef00000000800 */
[----:B------:R-:W-:Y:S08]  /*a200*/  MUFU.EX2 R176, R176 ;  /* 0x000000b000b07308 */ /* 0x000ff00000000800 */
[----:B------:R-:W-:Y:S08]  /*a210*/  MUFU.EX2 R177, R177 ;  /* 0x000000b100b17308 */ /* 0x000ff00000000800 */
[----:B------:R-:W-:Y:S08]  /*a220*/  MUFU.EX2 R178, R178 ;  /* 0x000000b200b27308 */ /* 0x000ff00000000800 */
[----:B------:R-:W4:Y:S08]  /*a230*/  MUFU.EX2 R179, R179 ;  /* 0x000000b300b37308 */ /* 0x000f300000000800 */
[----:B------:R-:W5:Y:S08]  /*a240*/  MUFU.EX2 R180, R180 ;  /* 0x000000b400b47308 */ /* 0x000f700000000800 */
[----:B------:R-:W-:Y:S08]  /*a250*/  MUFU.EX2 R181, R181 ;  /* 0x000000b500b57308 */ /* 0x000ff00000000800 */
[----:B------:R-:W0:Y:S08]  /*a260*/  MUFU.EX2 R182, R182 ;  /* 0x000000b600b67308 */ /* 0x000e300000000800 */
[----:B------:R-:W-:Y:S08]  /*a270*/  MUFU.EX2 R12, R12 ;  /* 0x0000000c000c7308 */ /* 0x000ff00000000800 */
        /* <DEDUP_REMOVED lines=11> */
[----:B------:R-:W-:Y:S01]  /*a330*/  MUFU.EX2 R160, R160 ;  /* 0x000000a000a07308 */ /* 0x000fe20000000800 */
[----:B------:R2:W-:Y:S06]  /*a340*/  BAR.SYNC.DEFER_BLOCKING R72, 0x100 ;  /* 0x000400480000751d */ /* 0x0005ec0000010000 */
[----:B--2---:R-:W-:-:S06]  /*a350*/  WARPGROUP.ARRIVE ;  /* 0x00000000000079c5 */ /* 0x004fcc0000000000 */
[----:B------:R-:W-:Y:S01]  /*a360*/  HGMMA.64x256x16.F32 R24, R204, gdesc[UR4].tnspB, RZ, !UPT, gsb0 ;  /* 0x43e00004cc187df0 */ /* 0x000fe2000c0008ff */
[----:B------:R-:W-:Y:S01]  /*a370*/  R2UR UR6, R6 ;  /* 0x00000000060672ca */ /* 0x000fe200000e0000 */
[-CC-:B------:R-:W-:Y:S01]  /*a380*/  FFMA.FTZ R6, R193, R0.reuse, -R159.reuse ;  /* 0x00000000c1067223 */ /* 0x180fe2000001089f */
[----:B------:R-:W-:Y:S01]  /*a390*/  R2UR UR7, R7 ;  /* 0x00000000070772ca */ /* 0x000fe200000e0000 */
[-CC-:B------:R-:W-:Y:S01]  /*a3a0*/  FFMA.FTZ R7, R189, R0.reuse, -R159.reuse ;  /* 0x00000000bd077223 */ /* 0x180fe2000001089f */
[----:B------:R-:W-:-:S03]  /*a3b0*/  FFMA.FTZ R159, R184, R0, -R159 ;  /* 0x00000000b89f7223 */ /* 0x000fc6000001089f */
[----:B------:R-:W-:Y:S08]  /*a3c0*/  MUFU.EX2 R6, R6 ;  /* 0x0000000600067308 */ /* 0x000ff00000000800 */
[----:B------:R-:W2:Y:S08]  /*a3d0*/  MUFU.EX2 R7, R7 ;  /* 0x0000000700077308 */ /* 0x000eb00000000800 */
[----:B------:R-:W2:Y:S01]  /*a3e0*/  MUFU.EX2 R159, R159 ;  /* 0x0000009f009f7308 */ /* 0x000ea20000000800 */
[----:B------:R-:W-:-:S02]  /*a3f0*/  WARPGROUP.DEPBAR.LE gsb0, 0x0 ;  /* 0x00008000000079c5 */ /* 0x000fc40000010000 */
[----:B------:R-:W-:-:S06]  /*a400*/  WARPGROUP.ARRIVE ;  /* 0x00000000000079c5 */ /* 0x000fcc0000000000 */
[----:B------:R-:W-:Y:S03]  /*a410*/  HGMMA.64x256x16.F32 R24, R152, gdesc[UR8].tnspB, R24, gsb0 ;  /* 0x43e0000898187df0 */ /* 0x000fe60008000818 */
[----:B------:R-:W-:Y:S02]  /*a420*/  WARPGROUP.DEPBAR.LE gsb0, 0x0 ;  /* 0x00008000000079c5 */ /* 0x000fe40000010000 */
[----:B------:R-:W-:Y:S02]  /*a430*/  F2FP.F16.F32.PACK_AB R152, R170, R171 ;  /* 0x000000abaa98723e */ /* 0x000fe400000000ff */
[----:B------:R-:W-:Y:S02]  /*a440*/  F2FP.F16.F32.PACK_AB R153, R173, R156 ;  /* 0x0000009cad99723e */ /* 0x000fe400000000ff */
[----:B------:R-:W-:Y:S01]  /*a450*/  F2FP.F16.F32.PACK_AB R154, R10, R172 ;  /* 0x000000ac0a9a723e */ /* 0x000fe200000000ff */
[----:B------:R-:W-:Y:S01]  /*a460*/  FADD.FTZ R172, R172, R191 ;  /* 0x000000bfacac7221 */ /* 0x000fe20000010000 */
[----:B-1----:R-:W-:Y:S01]  /*a470*/  F2FP.F16.F32.PACK_AB R155, R14, R174 ;  /* 0x000000ae0e9b723e */ /* 0x002fe200000000ff */
[----:B------:R-:W-:-:S02]  /*a480*/  FADD.FTZ R174, R174, R190 ;  /* 0x000000beaeae7221 */ /* 0x000fc40000010000 */
[----:B------:R-:W-:Y:S01]  /*a490*/  FADD.FTZ R172, R10, R172 ;  /* 0x000000ac0aac7221 */ /* 0x000fe20000010000 */
[----:B------:R-:W-:Y:S01]  /*a4a0*/  WARPGROUP.ARRIVE ;  /* 0x00000000000079c5 */ /* 0x000fe20000000000 */
[----:B------:R-:W-:Y:S02]  /*a4b0*/  FADD.FTZ R174, R14, R174 ;  /* 0x000000ae0eae7221 */ /* 0x000fe40000010000 */
[----:B---3--:R-:W-:Y:S02]  /*a4c0*/  FADD.FTZ R172, R175, R172 ;  /* 0x000000acafac7221 */ /* 0x008fe40000010000 */
[----:B----4-:R-:W-:-:S08]  /*a4d0*/  FADD.FTZ R174, R179, R174 ;  /* 0x000000aeb3ae7221 */ /* 0x010fd00000010000 */
[----:B------:R-:W-:Y:S01]  /*a4e0*/  HGMMA.64x256x16.F32 R24, R152, gdesc[UR12].tnspB, R24, gsb0 ;  /* 0x43e0000c98187df0 */ /* 0x000fe20008000818 */
[----:B------:R-:W-:Y:S01]  /*a4f0*/  FADD.FTZ R172, R176, R172 ;  /* 0x000000acb0ac7221 */ /* 0x000fe20000010000 */
[----:B-----5:R-:W-:-:S03]  /*a500*/  FADD.FTZ R174, R180, R174 ;  /* 0x000000aeb4ae7221 */ /* 0x020fc60000010000 */
[----:B------:R-:W-:-:S04]  /*a510*/  FADD.FTZ R172, R177, R172 ;  /* 0x000000acb1ac7221 */ /* 0x000fc80000010000 */
[----:B------:R-:W-:Y:S01]  /*a520*/  FADD.FTZ R5, R178, R172 ;  /* 0x000000acb2057221 */ /* 0x000fe20000010000 */
[----:B------:R-:W-:Y:S02]  /*a530*/  WARPGROUP.DEPBAR.LE gsb0, 0x0 ;  /* 0x00008000000079c5 */ /* 0x000fe40000010000 */
[----:B------:R-:W-:Y:S02]  /*a540*/  F2FP.F16.F32.PACK_AB R152, R176, R175 ;  /* 0x000000afb098723e */ /* 0x000fe400000000ff */
[----:B------:R-:W-:Y:S02]  /*a550*/  F2FP.F16.F32.PACK_AB R153, R180, R179 ;  /* 0x000000b3b499723e */ /* 0x000fe400000000ff */
[----:B------:R-:W-:Y:S02]  /*a560*/  F2FP.F16.F32.PACK_AB R154, R178, R177 ;  /* 0x000000b1b29a723e */ /* 0x000fe400000000ff */
[----:B0-----:R-:W-:Y:S01]  /*a570*/  F2FP.F16.F32.PACK_AB R155, R182, R181 ;  /* 0x000000b5b69b723e */ /* 0x001fe200000000ff */
[----:B------:R-:W-:-:S03]  /*a580*/  FADD.FTZ R181, R181, R174 ;  /* 0x000000aeb5b57221 */ /* 0x000fc60000010000 */
[----:B------:R-:W-:Y:S01]  /*a590*/  WARPGROUP.ARRIVE ;  /* 0x00000000000079c5 */ /* 0x000fe20000000000 */
[----:B------:R-:W-:-:S05]  /*a5a0*/  FADD.FTZ R181, R182, R181 ;  /* 0x000000b5b6b57221 */ /* 0x000fca0000010000 */
[----:B------:R-:W-:Y:S03]  /*a5b0*/  HGMMA.64x256x16.F32 R24, R152, gdesc[UR16].tnspB, R24, gsb0 ;  /* 0x43e0001098187df0 */ /* 0x000fe60008000818 */
[----:B------:R-:W-:Y:S02]  /*a5c0*/  WARPGROUP.DEPBAR.LE gsb0, 0x0 ;  /* 0x00008000000079c5 */ /* 0x000fe40000010000 */
[----:B--2---:R-:W-:Y:S01]  /*a5d0*/  F2FP.F16.F32.PACK_AB R152, R7, R6 ;  /* 0x000000060798723e */ /* 0x004fe200000000ff */
        /* <DEDUP_REMOVED lines=13> */
[----:B------:R-:W-:Y:S01]  /*a6b0*/  FADD.FTZ R13, R194, R13 ;  /* 0x0000000dc20d7221 */ /* 0x000fe20000010000 */
[----:B------:R-:W-:Y:S01]  /*a6c0*/  FADD.FTZ R164, R183, R164 ;  /* 0x000000a4b7a47221 */ /* 0x000fe20000010000 */
[----:B------:R-:W-:Y:S02]  /*a6d0*/  WARPGROUP.DEPBAR.LE gsb0, 0x0 ;  /* 0x00008000000079c5 */ /* 0x000fe40000010000 */
[C---:B------:R-:W-:Y:S01]  /*a6e0*/  F2FP.F16.F32.PACK_AB R152, R186.reuse, R194 ;  /* 0x000000c2ba98723e */ /* 0x040fe200000000ff */
[----:B------:R-:W-:Y:S01]  /*a6f0*/  FADD.FTZ R186, R186, R13 ;  /* 0x0000000dbaba7221 */ /* 0x000fe20000010000 */
[C---:B------:R-:W-:Y:S01]  /*a700*/  F2FP.F16.F32.PACK_AB R153, R157.reuse, R183 ;  /* 0x000000b79d99723e */ /* 0x040fe200000000ff */
[----:B------:R-:W-:Y:S01]  /*a710*/  FADD.FTZ R157, R157, R164 ;  /* 0x000000a49d9d7221 */ /* 0x000fe20000010000 */
[----:B------:R-:W-:Y:S01]  /*a720*/  F2FP.F16.F32.PACK_AB R154, R159, R185 ;  /* 0x000000b99f9a723e */ /* 0x000fe200000000ff */
[----:B------:R-:W-:Y:S01]  /*a730*/  FADD.FTZ R186, R185, R186 ;  /* 0x000000bab9ba7221 */ /* 0x000fe20000010000 */
[----:B------:R-:W-:Y:S01]  /*a740*/  F2FP.F16.F32.PACK_AB R155, R160, R158 ;  /* 0x0000009ea09b723e */ /* 0x000fe200000000ff */
[----:B------:R-:W-:-:S02]  /*a750*/  FADD.FTZ R157, R158, R157 ;  /* 0x0000009d9e9d7221 */ /* 0x000fc40000010000 */
[----:B------:R-:W-:Y:S01]  /*a760*/  FADD.FTZ R12, R159, R186 ;  /* 0x000000ba9f0c7221 */ /* 0x000fe20000010000 */
[----:B------:R-:W-:Y:S01]  /*a770*/  WARPGROUP.ARRIVE ;  /* 0x00000000000079c5 */ /* 0x000fe20000000000 */
[----:B------:R-:W-:-:S12]  /*a780*/  FADD.FTZ R13, R160, R157 ;  /* 0x0000009da00d7221 */ /* 0x000fd80000010000 */
[----:B------:R-:W-:Y:S03]  /*a790*/  HGMMA.64x256x16.F32 R24, R152, gdesc[UR4].tnspB, R24, gsb0 ;  /* 0x43e0000498187df0 */ /* 0x000fe60008000818 */
[----:B------:R-:W-:Y:S02]  /*a7a0*/  WARPGROUP.DEPBAR.LE gsb0, 0x0 ;  /* 0x00008000000079c5 */ /* 0x000fe40000010000 */
[----:B------:R0:W-:Y:S01]  /*a7b0*/  @!P1 SYNCS.ARRIVE.TRANS64.RED.A1T0 RZ, [R4+URZ], RZ ;  /* 0x000000ff04ff99a7 */ /* 0x0001e2000810043f */
[----:B------:R-:W-:Y:S05]  /*a7c0*/  @!P2 BRA `(.L_x_1406) ;  /* 0x0000002400f8a947 */ /* 0x000fea0003800000 */
[----:B0-----:R-:W-:Y:S02]  /*a7d0*/  VIADD R4, R226, 0xfffffffe ;  /* 0xfffffffee2047836 */ /* 0x001fe40000000000 */
[----:B------:R-:W-:Y:S02]  /*a7e0*/  IMAD.MOV.U32 R6, RZ, RZ, R8 ;  /* 0x000000ffff067224 */ /* 0x000fe400078e0008 */
[----:B------:R-:W-:-:S07]  /*a7f0*/  IMAD.MOV.U32 R7, RZ, RZ, R3 ;  /* 0x000000ffff077224 */ /* 0x000fce00078e0003 */
.L_x_1416:
        /* <DEDUP_REMOVED lines=8> */
[----:B-1---5:R-:W-:Y:S06]  /*a880*/  @!P0 BRA `(.L_x_1407) ;  /* 0x0000000000048947 */ /* 0x022fec0003800000 */
[----:B------:R-:W-:Y:S01]  /*a890*/  BPT.TRAP 0x1 ;  /* 0x000000040000795c */ /* 0x000fe20000300000 */
.L_x_1407:
[----:B------:R-:W-:Y:S01]  /*a8a0*/  IMAD R5, R200, 0x8, R18 ;  /* 0x00000008c8057824 */ /* 0x000fe200078e0212 */
[----:B------:R-:W-:-:S04]  /*a8b0*/  SHF.L.U32 R0, R208, 0x1f, RZ ;  /* 0x0000001fd0007819 */ /* 0x000fc800000006ff */
[----:B------:R0:W1:Y:S01]  /*a8c0*/  SYNCS.PHASECHK.TRANS64.TRYWAIT P3, [R5+URZ+0x32430], R0 ;  /* 0x03243000050075a7 */ /* 0x000062000806017f */
[----:B------:R-:W-:Y:S05]  /*a8d0*/  @!P0 BRA `(.L_x_1408) ;  /* 0x0000000000048947 */ /* 0x000fea0003800000 */
[----:B------:R-:W-:Y:S01]  /*a8e0*/  BPT.TRAP 0x1 ;  /* 0x000000040000795c */ /* 0x000fe20000300000 */
.L_x_1408:
[----:B------:R-:W-:Y:S02]  /*a8f0*/  IMAD R152, R200, 0x300, R20 ;  /* 0x00000300c8987824 */ /* 0x000fe400078e0214 */
[----:B------:R-:W-:Y:S01]  /*a900*/  IMAD.MOV.U32 R153, RZ, RZ, 0x40000040 ;  /* 0x40000040ff997424 */ /* 0x000fe200078e00ff */
[----:B-1----:R-:W-:Y:S06]  /*a910*/  @P3 BRA `(.L_x_1409) ;  /* 0x0000000000083947 */ /* 0x002fec0003800000 */
[----:B------:R-:W1:Y:S02]  /*a920*/  SYNCS.PHASECHK.TRANS64.TRYWAIT P3, [R5+URZ+0x32430], R0 ;  /* 0x03243000050075a7 */ /* 0x000e64000806017f */
[----:B-1----:R-:W-:Y:S05]  /*a930*/  @!P3 BRA `(.L_x_1410) ;  /* 0x000000e8002cb947 */ /* 0x002fea0003800000 */
.L_x_1409:
[----:B------:R-:W2:Y:S01]  /*a940*/  LDL.64 R154, [R1+0x70] ;  /* 0x00007000019a7983 */ /* 0x000ea20000100a00 */
[----:B------:R-:W-:Y:S02]  /*a950*/  VIADD R10, R152, 0x2 ;  /* 0x00000002980a7836 */ /* 0x000fe40000000000 */
[----:B------:R-:W-:Y:S01]  /*a960*/  IMAD.MOV.U32 R11, RZ, RZ, 0x40000040 ;  /* 0x40000040ff0b7424 */ /* 0x000fe200078e00ff */
[----:B------:R-:W-:Y:S05]  /*a970*/  WARPSYNC.ALL ;  /* 0x0000000000007948 */ /* 0x000fea0003800000 */
[----:B------:R-:W-:Y:S01]  /*a980*/  R2UR UR14, R10 ;  /* 0x000000000a0e72ca */ /* 0x000fe200000e0000 */
[----:B------:R-:W3:Y:S01]  /*a990*/  LDL.64 R206, [R1+0x60] ;  /* 0x0000600001ce7983 */ /* 0x000ee20000100a00 */
[----:B------:R-:W-:-:S03]  /*a9a0*/  R2UR UR15, R11 ;  /* 0x000000000b0f72ca */ /* 0x000fc600000e0000 */
[----:B------:R-:W4:Y:S01]  /*a9b0*/  LDL.64 R10, [R1+0x68] ;  /* 0x00006800010a7983 */ /* 0x000f220000100a00 */
[----:B------:R-:W-:-:S03]  /*a9c0*/  R2UR UR18, R152 ;  /* 0x00000000981272ca */ /* 0x000fc600000e0000 */
[----:B------:R-:W5:Y:S01]  /*a9d0*/  LDL.64 R204, [R1+0x58] ;  /* 0x0000580001cc7983 */ /* 0x000f620000100a00 */
[----:B------:R-:W-:Y:S01]  /*a9e0*/  R2UR UR19, R153 ;  /* 0x00000000991372ca */ /* 0x000fe200000e0000 */
[C---:B------:R-:W-:Y:S02]  /*a9f0*/  VIADD R8, R152.reuse, 0x4 ;  /* 0x0000000498087836 */ /* 0x040fe40000000000 */
[----:B------:R-:W-:Y:S02]  /*aa00*/  VIADD R152, R152, 0x6 ;  /* 0x0000000698987836 */ /* 0x000fe40000000000 */
[----:B------:R-:W-:-:S03]  /*aa10*/  IMAD.MOV.U32 R153, RZ, RZ, 0x40000040 ;  /* 0x40000040ff997424 */ /* 0x000fc600078e00ff */
[----:B------:R-:W-:Y:S02]  /*aa20*/  R2UR UR6, R152 ;  /* 0x00000000980672ca */ /* 0x000fe400000e0000 */
[----:B------:R-:W-:Y:S01]  /*aa30*/  R2UR UR7, R153 ;  /* 0x00000000990772ca */ /* 0x000fe200000e0000 */
[----:B------:R-:W-:Y:S01]  /*aa40*/  IMAD.MOV.U32 R9, RZ, RZ, 0x40000040 ;  /* 0x40000040ff097424 */ /* 0x000fe200078e00ff */
[----:B------:R-:W-:-:S04]  /*aa50*/  R2UR UR10, R8 ;  /* 0x00000000080a72ca */ /* 0x000fc800000e0000 */
[----:B------:R-:W-:Y:S02]  /*aa60*/  R2UR UR11, R9 ;  /* 0x00000000090b72ca */ /* 0x000fe400000e0000 */
[----:B--2---:R-:W-:Y:S02]  /*aa70*/  R2UR UR16, R154 ;  /* 0x000000009a1072ca */ /* 0x004fe400000e0000 */
[----:B------:R-:W-:Y:S02]  /*aa80*/  R2UR UR17, R155 ;  /* 0x000000009b1172ca */ /* 0x000fe400000e0000 */
[----:B------:R-:W-:-:S11]  /*aa90*/  WARPGROUP.ARRIVE ;  /* 0x00000000000079c5 */ /* 0x000fd60000000000 */
[----:B------:R-:W-:Y:S01]  /*aaa0*/  HGMMA.64x96x16.F32 R152, gdesc[UR16], RZ, !UPT, gsb0 ;  /* 0x01600000109879f0 */ /* 0x000fe2000c0008ff */
[----:B----4-:R-:W-:Y:S02]  /*aab0*/  R2UR UR12, R10 ;  /* 0x000000000a0c72ca */ /* 0x010fe400000e0000 */
[----:B------:R-:W-:Y:S02]  /*aac0*/  R2UR UR13, R11 ;  /* 0x000000000b0d72ca */ /* 0x000fe400000e0000 */
[----:B---3--:R-:W-:Y:S02]  /*aad0*/  R2UR UR8, R206 ;  /* 0x00000000ce0872ca */ /* 0x008fe400000e0000 */
[----:B------:R-:W-:Y:S01]  /*aae0*/  R2UR UR9, R207 ;  /* 0x00000000cf0972ca */ /* 0x000fe200000e0000 */
[----:B------:R-:W-:Y:S02]  /*aaf0*/  WARPGROUP.DEPBAR.LE gsb0, 0x0 ;  /* 0x00008000000079c5 */ /* 0x000fe40000010000 */
[----:B------:R-:W-:-:S06]  /*ab00*/  WARPGROUP.ARRIVE ;  /* 0x00000000000079c5 */ /* 0x000fcc0000000000 */
[----:B------:R-:W-:Y:S01]  /*ab10*/  HGMMA.64x96x16.F32 R152, gdesc[UR12], R152, gsb0 ;  /* 0x016000000c9879f0 */ /* 0x000fe20008000898 */
[----:B-----5:R-:W-:Y:S02]  /*ab20*/  R2UR UR4, R204 ;  /* 0x00000000cc0472ca */ /* 0x020fe400000e0000 */
        /* <DEDUP_REMOVED lines=10> */
.L_x_1411:
[----:B------:R2:W3:Y:S01]  /*abd0*/  SYNCS.PHASECHK.TRANS64.TRYWAIT P3, [R5+URZ+0x32450], R0 ;  /* 0x03245000050075a7 */ /* 0x0004e2000806017f */
[----:B------:R-:W-:Y:S05]  /*abe0*/  @!P0 BRA `(.L_x_1412) ;  /* 0x0000000000048947 */ /* 0x000fea0003800000 */
[----:B------:R-:W-:Y:S01]  /*abf0*/  BPT.TRAP 0x1 ;  /* 0x000000040000795c */ /* 0x000fe20000300000 */
.L_x_1412:
[----:B------:R-:W-:Y:S04]  /*ac00*/  BSSY B0, `(.L_x_1413) ;  /* 0x0000004000007945 */ /* 0x000fe80003800000 */
[----:B---3--:R-:W-:Y:S05]  /*ac10*/  @P3 BRA `(.L_x_1414) ;  /* 0x0000000000083947 */ /* 0x008fea0003800000 */
[----:B------:R-:W3:Y:S02]  /*ac20*/  SYNCS.PHASECHK.TRANS64.TRYWAIT P3, [R5+URZ+0x32450], R0 ;  /* 0x03245000050075a7 */ /* 0x000ee4000806017f */
[----:B---3--:R-:W-:Y:S05]  /*ac30*/  @!P3 BRA `(.L_x_1415) ;  /* 0x000000e40080b947 */ /* 0x008fea0003800000 */
.L_x_1414:
[----:B------:R-:W-:Y:S05]  /*ac40*/  BSYNC B0 ;  /* 0x0000000000007941 */ /* 0x000fea0003800000 */
.L_x_1413:
[----:B------:R-:W-:Y:S05]  /*ac50*/  WARPSYNC.ALL ;  /* 0x0000000000007948 */ /* 0x000fea0003800000 */
[----:B------:R-:W4:Y:S04]  /*ac60*/  LDL.64 R206, [R1+0x50] ;  /* 0x0000500001ce7983 */ /* 0x000f280000100a00 */
[----:B------:R-:W2:Y:S04]  /*ac70*/  LDL.64 R204, [R1+0x48] ;  /* 0x0000480001cc7983 */ /* 0x000ea80000100a00 */
[----:B------:R0:W-:Y:S04]  /*ac80*/  STL.64 [R1+0x88], R16 ;  /* 0x0000881001007387 */ /* 0x0001e80000100a00 */
[----:B0-----:R-:W3:Y:S01]  /*ac90*/  LDL.64 R16, [R1+0x40] ;  /* 0x0000400001107983 */ /* 0x001ee20000100a00 */
[----:B------:R-:W-:-:S02]  /*aca0*/  IMAD R8, R200, 0xc00, R21 ;  /* 0x00000c00c8087824 */ /* 0x000fc400078e0215 */
[----:B------:R-:W-:-:S03]  /*acb0*/  IMAD.MOV.U32 R9, RZ, RZ, 0x40000040 ;  /* 0x40000040ff097424 */ /* 0x000fc600078e00ff */
[C---:B------:R-:W-:Y:S02]  /*acc0*/  R2UR UR6, R8.reuse ;  /* 0x00000000080672ca */ /* 0x040fe400000e0000 */
[----:B------:R-:W-:Y:S01]  /*acd0*/  R2UR UR7, R9 ;  /* 0x00000000090772ca */ /* 0x000fe200000e0000 */
[----:B------:R-:W-:Y:S01]  /*ace0*/  WARPGROUP.ARRIVE ;  /* 0x00000000000079c5 */ /* 0x000fe20000000000 */
[----:B------:R-:W-:Y:S02]  /*acf0*/  VIADD R10, R8, 0x2 ;  /* 0x00000002080a7836 */ /* 0x000fe40000000000 */
[----:B------:R-:W-:Y:S01]  /*ad00*/  IMAD.MOV.U32 R11, RZ, RZ, 0x40000040 ;  /* 0x40000040ff0b7424 */ /* 0x000fe200078e00ff */
[----:B----4-:R-:W-:Y:S02]  /*ad10*/  R2UR UR4, R206 ;  /* 0x00000000ce0472ca */ /* 0x010fe400000e0000 */
[----:B------:R-:W-:Y:S02]  /*ad20*/  R2UR UR5, R207 ;  /* 0x00000000cf0572ca */ /* 0x000fe400000e0000 */
[----:B------:R-:W4:Y:S11]  /*ad30*/  LDL.64 R206, [R1+0x38] ;  /* 0x0000380001ce7983 */ /* 0x000f360000100a00 */
[----:B------:R-:W-:Y:S01]  /*ad40*/  HGMMA.64x96x16.F32 R152, gdesc[UR4], R152, gsb0 ;  /* 0x01600000049879f0 */ /* 0x000fe20008000898 */
[----:B--2---:R-:W-:-:S02]  /*ad50*/  R2UR UR4, R204 ;  /* 0x00000000cc0472ca */ /* 0x004fc400000e0000 */
[----:B------:R-:W-:Y:S02]  /*ad60*/  R2UR UR5, R205 ;  /* 0x00000000cd0572ca */ /* 0x000fe400000e0000 */
[----:B------:R-:W2:Y:S01]  /*ad70*/  LDL.64 R204, [R1+0x30] ;  /* 0x0000300001cc7983 */ /* 0x000ea20000100a00 */
[----:B------:R-:W-:Y:S02]  /*ad80*/  R2UR UR6, R10 ;  /* 0x000000000a0672ca */ /* 0x000fe400000e0000 */
[----:B------:R-:W-:Y:S01]  /*ad90*/  R2UR UR7, R11 ;  /* 0x000000000b0772ca */ /* 0x000fe200000e0000 */
[----:B------:R-:W-:Y:S02]  /*ada0*/  VIADD R10, R8, 0x4 ;  /* 0x00000004080a7836 */ /* 0x000fe40000000000 */
[----:B------:R-:W-:Y:S01]  /*adb0*/  IMAD.MOV.U32 R11, RZ, RZ, 0x40000040 ;  /* 0x40000040ff0b7424 */ /* 0x000fe200078e00ff */
[----:B------:R-:W-:Y:S02]  /*adc0*/  WARPGROUP.DEPBAR.LE gsb0, 0x0 ;  /* 0x00008000000079c5 */ /* 0x000fe40000010000 */
[----:B------:R-:W-:-:S07]  /*add0*/  WARPGROUP.ARRIVE ;  /* 0x00000000000079c5 */ /* 0x000fce0000000000 */
[----:B------:R-:W-:Y:S01]  /*ade0*/  HGMMA.64x96x16.F32 R152, gdesc[UR4], R152, gsb0 ;  /* 0x01600000049879f0 */ /* 0x000fe20008000898 */
[----:B---3--:R-:W-:Y:S02]  /*adf0*/  R2UR UR4, R16 ;  /* 0x00000000100472ca */ /* 0x008fe400000e0000 */
[----:B------:R-:W-:Y:S02]  /*ae00*/  R2UR UR5, R17 ;  /* 0x00000000110572ca */ /* 0x000fe400000e0000 */
[----:B------:R-:W3:Y:S01]  /*ae10*/  LDL.64 R16, [R1+0x28] ;  /* 0x0000280001107983 */ /* 0x000ee20000100a00 */
[----:B------:R-:W-:Y:S02]  /*ae20*/  R2UR UR6, R10 ;  /* 0x000000000a0672ca */ /* 0x000fe400000e0000 */
[----:B------:R-:W-:Y:S01]  /*ae30*/  R2UR UR7, R11 ;  /* 0x000000000b0772ca */ /* 0x000fe200000e0000 */
[----:B------:R-:W-:Y:S02]  /*ae40*/  VIADD R10, R8, 0x6 ;  /* 0x00000006080a7836 */ /* 0x000fe40000000000 */
[----:B------:R-:W-:Y:S01]  /*ae50*/  IMAD.MOV.U32 R11, RZ, RZ, 0x40000040 ;  /* 0x40000040ff0b7424 */ /* 0x000fe200078e00ff */
[----:B------:R-:W-:-:S02]  /*ae60*/  WARPGROUP.DEPBAR.LE gsb0, 0x0 ;  /* 0x00008000000079c5 */ /* 0x000fc40000010000 */
[----:B------:R-:W-:-:S07]  /*ae70*/  WARPGROUP.ARRIVE ;  /* 0x00000000000079c5 */ /* 0x000fce0000000000 */
[----:B------:R-:W-:Y:S01]  /*ae80*/  HGMMA.64x96x16.F32 R152, gdesc[UR4], R152, gsb0 ;  /* 0x01600000049879f0 */ /* 0x000fe20008000898 */
[----:B------:R-:W-:Y:S02]  /*ae90*/  R2UR UR6, R10 ;  /* 0x000000000a0672ca */ /* 0x000fe400000e0000 */
[----:B------:R-:W-:Y:S02]  /*aea0*/  R2UR UR7, R11 ;  /* 0x000000000b0772ca */ /* 0x000fe400000e0000 */
[----:B----4-:R-:W-:Y:S02]  /*aeb0*/  R2UR UR4, R206 ;  /* 0x00000000ce0472ca */ /* 0x010fe400000e0000 */
[----:B------:R-:W-:Y:S02]  /*aec0*/  R2UR UR5, R207 ;  /* 0x00000000cf0572ca */ /* 0x000fe400000e0000 */
[----:B------:R-:W4:Y:S01]  /*aed0*/  LDL.64 R206, [R1+0x20] ;  /* 0x0000200001ce7983 */ /* 0x000f220000100a00 */
[----:B------:R-:W-:-:S02]  /*aee0*/  WARPGROUP.DEPBAR.LE gsb0, 0x0 ;  /* 0x00008000000079c5 */ /* 0x000fc40000010000 */
[----:B------:R-:W-:-:S08]  /*aef0*/  WARPGROUP.ARRIVE ;  /* 0x00000000000079c5 */ /* 0x000fd00000000000 */
[----:B------:R-:W-:Y:S01]  /*af00*/  HGMMA.64x96x16.F32 R152, gdesc[UR4], R152, gsb0 ;  /* 0x01600000049879f0 */ /* 0x000fe20008000898 */
[----:B--2---:R-:W-:Y:S02]  /*af10*/  R2UR UR4, R204 ;  /* 0x00000000cc0472ca */ /* 0x004fe400000e0000 */
[----:B------:R-:W-:Y:S02]  /*af20*/  R2UR UR5, R205 ;  /* 0x00000000cd0572ca */ /* 0x000fe400000e0000 */
[----:B------:R-:W2:Y:S01]  /*af30*/  LDL.64 R204, [R1+0x18] ;  /* 0x0000180001cc7983 */ /* 0x000ea20000100a00 */
[----:B------:R-:W-:Y:S02]  /*af40*/  VIADD R10, R8, 0x300 ;  /* 0x00000300080a7836 */ /* 0x000fe40000000000 */
[----:B------:R-:W-:-:S03]  /*af50*/  IMAD.MOV.U32 R11, RZ, RZ, 0x40000040 ;  /* 0x40000040ff0b7424 */ /* 0x000fc600078e00ff */
[----:B------:R-:W-:Y:S02]  /*af60*/  R2UR UR6, R10 ;  /* 0x000000000a0672ca */ /* 0x000fe400000e0000 */
[----:B------:R-:W-:Y:S01]  /*af70*/  R2UR UR7, R11 ;  /* 0x000000000b0772ca */ /* 0x000fe200000e0000 */
[----:B------:R-:W-:Y:S01]  /*af80*/  VIADD R10, R8, 0x302 ;  /* 0x00000302080a7836 */ /* 0x000fe20000000000 */
[----:B------:R-:W-:Y:S02]  /*af90*/  WARPGROUP.DEPBAR.LE gsb0, 0x0 ;  /* 0x00008000000079c5 */ /* 0x000fe40000010000 */
[----:B------:R-:W-:-:S09]  /*afa0*/  WARPGROUP.ARRIVE ;  /* 0x00000000000079c5 */ /* 0x000fd20000000000 */
[----:B------:R-:W-:Y:S01]  /*afb0*/  HGMMA.64x96x16.F32 R152, gdesc[UR4], R152, gsb0 ;  /* 0x01600000049879f0 */ /* 0x000fe20008000898 */
[----:B------:R-:W-:Y:S01]  /*afc0*/  IMAD.MOV.U32 R11, RZ, RZ, 0x40000040 ;  /* 0x40000040ff0b7424 */ /* 0x000fe200078e00ff */
[----:B---3--:R-:W-:Y:S02]  /*afd0*/  R2UR UR4, R16 ;  /* 0x00000000100472ca */ /* 0x008fe400000e0000 */
[----:B------:R-:W-:Y:S02]  /*afe0*/  R2UR UR5, R17 ;  /* 0x00000000110572ca */ /* 0x000fe400000e0000 */
[----:B------:R-:W3:Y:S01]  /*aff0*/  LDL.64 R16, [R1+0x10] ;  /* 0x0000100001107983 */ /* 0x000ee20000100a00 */
[----:B------:R-:W-:Y:S02]  /*b000*/  R2UR UR6, R10 ;  /* 0x000000000a0672ca */ /* 0x000fe400000e0000 */
[----:B------:R-:W-:Y:S01]  /*b010*/  R2UR UR7, R11 ;  /* 0x000000000b0772ca */ /* 0x000fe200000e0000 */
[----:B------:R-:W-:-:S02]  /*b020*/  VIADD R10, R8, 0x304 ;  /* 0x00000304080a7836 */ /* 0x000fc40000000000 */
[----:B------:R-:W-:Y:S01]  /*b030*/  IMAD.MOV.U32 R11, RZ, RZ, 0x40000040 ;  /* 0x40000040ff0b7424 */ /* 0x000fe200078e00ff */
[----:B------:R-:W-:Y:S02]  /*b040*/  WARPGROUP.DEPBAR.LE gsb0, 0x0 ;  /* 0x00008000000079c5 */ /* 0x000fe40000010000 */
        /* <DEDUP_REMOVED lines=10> */
[----:B------:R-:W-:Y:S01]  /*b0f0*/  VIADD R10, R8, 0x306 ;  /* 0x00000306080a7836 */ /* 0x000fe20000000000 */
[----:B--2---:R-:W-:Y:S01]  /*b100*/  R2UR UR4, R204 ;  /* 0x00000000cc0472ca */ /* 0x004fe200000e0000 */
[----:B------:R-:W-:Y:S01]  /*b110*/  IMAD.MOV.U32 R11, RZ, RZ, 0x40000040 ;  /* 0x40000040ff0b7424 */ /* 0x000fe200078e00ff */
[----:B------:R-:W-:Y:S02]  /*b120*/  R2UR UR5, R205 ;  /* 0x00000000cd0572ca */ /* 0x000fe400000e0000 */
[----:B------:R-:W2:Y:S01]  /*b130*/  LDL.64 R204, [R1] ;  /* 0x0000000001cc7983 */ /* 0x000ea20000100a00 */
        /* <DEDUP_REMOVED lines=9> */
[----:B---3--:R-:W-:Y:S02]  /*b1d0*/  R2UR UR4, R16 ;  /* 0x00000000100472ca */ /* 0x008fe400000e0000 */
[----:B------:R-:W-:Y:S01]  /*b1e0*/  R2UR UR5, R17 ;  /* 0x00000000110572ca */ /* 0x000fe200000e0000 */
[----:B------:R-:W-:Y:S01]  /*b1f0*/  VIADD R10, R8, 0x602 ;  /* 0x00000602080a7836 */ /* 0x000fe20000000000 */
[----:B------:R3:W5:Y:S01]  /*b200*/  LDL.LU.64 R16, [R1+0x88] ;  /* 0x0000880001107983 */ /* 0x0007620000300a00 */
[----:B------:R-:W-:Y:S01]  /*b210*/  IMAD.MOV.U32 R11, RZ, RZ, 0x40000040 ;  /* 0x40000040ff0b7424 */ /* 0x000fe200078e00ff */
[----:B------:R-:W-:-:S02]  /*b220*/  WARPGROUP.DEPBAR.LE gsb0, 0x0 ;  /* 0x00008000000079c5 */ /* 0x000fc40000010000 */
[----:B------:R-:W-:-:S07]  /*b230*/  WARPGROUP.ARRIVE ;  /* 0x00000000000079c5 */ /* 0x000fce0000000000 */
[----:B------:R-:W-:Y:S01]  /*b240*/  HGMMA.64x96x16.F32 R152, gdesc[UR4], R152, gsb0 ;  /* 0x01600000049879f0 */ /* 0x000fe20008000898 */
[----:B------:R-:W-:Y:S02]  /*b250*/  R2UR UR6, R10 ;  /* 0x000000000a0672ca */ /* 0x000fe400000e0000 */
[----:B------:R-:W-:Y:S02]  /*b260*/  R2UR UR7, R11 ;  /* 0x000000000b0772ca */ /* 0x000fe400000e0000 */
[----:B----4-:R-:W-:Y:S02]  /*b270*/  R2UR UR4, R206 ;  /* 0x00000000ce0472ca */ /* 0x010fe400000e0000 */
[----:B------:R-:W-:Y:S01]  /*b280*/  R2UR UR5, R207 ;  /* 0x00000000cf0572ca */ /* 0x000fe200000e0000 */
[----:B------:R-:W-:Y:S02]  /*b290*/  WARPGROUP.DEPBAR.LE gsb0, 0x0 ;  /* 0x00008000000079c5 */ /* 0x000fe40000010000 */
[----:B------:R-:W-:-:S10]  /*b2a0*/  WARPGROUP.ARRIVE ;  /* 0x00000000000079c5 */ /* 0x000fd40000000000 */
[----:B------:R-:W-:Y:S01]  /*b2b0*/  HGMMA.64x96x16.F32 R152, gdesc[UR4], R152, gsb0 ;  /* 0x01600000049879f0 */ /* 0x000fe20008000898 */
[----:B------:R-:W-:Y:S02]  /*b2c0*/  VIADD R10, R8, 0x604 ;  /* 0x00000604080a7836 */ /* 0x000fe40000000000 */
[----:B------:R-:W-:Y:S01]  /*b2d0*/  IMAD.MOV.U32 R11, RZ, RZ, 0x40000040 ;  /* 0x40000040ff0b7424 */ /* 0x000fe200078e00ff */
[----:B--2---:R-:W-:Y:S02]  /*b2e0*/  R2UR UR4, R204 ;  /* 0x00000000cc0472ca */ /* 0x004fe400000e0000 */
[----:B------:R-:W-:Y:S02]  /*b2f0*/  R2UR UR6, R10 ;  /* 0x000000000a0672ca */ /* 0x000fe400000e0000 */
[----:B------:R-:W-:Y:S02]  /*b300*/  R2UR UR7, R11 ;  /* 0x000000000b0772ca */ /* 0x000fe400000e0000 */
[----:B------:R-:W-:Y:S01]  /*b310*/  R2UR UR5, R205 ;  /* 0x00000000cd0572ca */ /* 0x000fe200000e0000 */
[----:B------:R-:W-:Y:S01]  /*b320*/  IMAD.MOV.U32 R11, RZ, RZ, 0x40000040 ;  /* 0x40000040ff0b7424 */ /* 0x000fe200078e00ff */
[----:B------:R-:W-:Y:S01]  /*b330*/  IADD3 R10, R8, 0x606, RZ ;  /* 0x00000606080a7810 */ /* 0x000fe20007ffe0ff */
[----:B------:R-:W-:-:S02]  /*b340*/  WARPGROUP.DEPBAR.LE gsb0, 0x0 ;  /* 0x00008000000079c5 */ /* 0x000fc40000010000 */
[----:B------:R-:W-:-:S08]  /*b350*/  WARPGROUP.ARRIVE ;  /* 0x00000000000079c5 */ /* 0x000fd00000000000 */
[----:B------:R-:W-:Y:S01]  /*b360*/  HGMMA.64x96x16.F32 R152, gdesc[UR4], R152, gsb0 ;  /* 0x01600000049879f0 */ /* 0x000fe20008000898 */
[----:B------:R-:W-:Y:S02]  /*b370*/  R2UR UR54, R10 ;  /* 0x000000000a3672ca */ /* 0x000fe400000e0000 */
[----:B------:R-:W-:Y:S01]  /*b380*/  R2UR UR55, R11 ;  /* 0x000000000b3772ca */ /* 0x000fe200000e0000 */
[----:B------:R-:W-:Y:S02]  /*b390*/  VIADD R10, R8, 0x900 ;  /* 0x00000900080a7836 */ /* 0x000fe40000000000 */
[----:B------:R-:W-:-:S03]  /*b3a0*/  IMAD.MOV.U32 R11, RZ, RZ, 0x40000040 ;  /* 0x40000040ff0b7424 */ /* 0x000fc600078e00ff */
[----:B------:R-:W-:Y:S01]  /*b3b0*/  R2UR UR50, R10 ;  /* 0x000000000a3272ca */ /* 0x000fe200000e0000 */
[----:B------:R-:W-:Y:S02]  /*b3c0*/  WARPGROUP.DEPBAR.LE gsb0, 0x0 ;  /* 0x00008000000079c5 */ /* 0x000fe40000010000 */
[----:B------:R-:W-:-:S06]  /*b3d0*/  WARPGROUP.ARRIVE ;  /* 0x00000000000079c5 */ /* 0x000fcc0000000000 */
[----:B------:R-:W-:Y:S01]  /*b3e0*/  HGMMA.64x96x16.F32 R152, gdesc[UR52], R152, gsb0 ;  /* 0x01600000349879f0 */ /* 0x000fe20008000898 */
[----:B------:R-:W-:Y:S01]  /*b3f0*/  R2UR UR51, R11 ;  /* 0x000000000b3372ca */ /* 0x000fe200000e0000 */
[----:B------:R-:W-:Y:S02]  /*b400*/  VIADD R10, R8, 0x902 ;  /* 0x00000902080a7836 */ /* 0x000fe40000000000 */
[----:B------:R-:W-:-:S03]  /*b410*/  IMAD.MOV.U32 R11, RZ, RZ, 0x40000040 ;  /* 0x40000040ff0b7424 */ /* 0x000fc600078e00ff */
[----:B------:R-:W-:Y:S02]  /*b420*/  R2UR UR46, R10 ;  /* 0x000000000a2e72ca */ /* 0x000fe400000e0000 */
[----:B------:R-:W-:Y:S01]  /*b430*/  R2UR UR47, R11 ;  /* 0x000000000b2f72ca */ /* 0x000fe200000e0000 */
[----:B------:R-:W-:Y:S02]  /*b440*/  WARPGROUP.DEPBAR.LE gsb0, 0x0 ;  /* 0x00008000000079c5 */ /* 0x000fe40000010000 */
[----:B------:R-:W-:-:S06]  /*b450*/  WARPGROUP.ARRIVE ;  /* 0x00000000000079c5 */ /* 0x000fcc0000000000 */
[----:B------:R-:W-:Y:S01]  /*b460*/  HGMMA.64x96x16.F32 R152, gdesc[UR48], R152, gsb0 ;  /* 0x01600000309879f0 */ /* 0x000fe20008000898 */
        /* <DEDUP_REMOVED lines=18> */
[----:B-1----:R-:W-:-:S04]  /*b590*/  FMNMX.FTZ R0, R152, R7, !PT ;  /* 0x0000000798007209 */ /* 0x002fc80007810000 */
        /* <DEDUP_REMOVED lines=24> */
[----:B0-----:R-:W-:-:S05]  /*b720*/  FMNMX.FTZ R3, R0, R3, !PT ;  /* 0x0000000300037209 */ /* 0x001fca0007810000 */
[----:B------:R-:W0:Y:S02]  /*b730*/  SHFL.BFLY PT, R0, R3, 0x1, 0x1f ;  /* 0x0c201f0003007f89 */ /* 0x000e2400000e0000 */
[----:B0-----:R-:W-:Y:S02]  /*b740*/  FMNMX.FTZ R3, R3, R0, !PT ;  /* 0x0000000003037209 */ /* 0x001fe40007810000 */
[----:B------:R-:W0:Y:S03]  /*b750*/  LDC R0, c[0x0][0xa80] ;  /* 0x0002a000ff007b82 */ /* 0x000e260000000800 */
[C---:B------:R-:W-:Y:S01]  /*b760*/  FADD.FTZ R7, -R3.reuse, R7 ;  /* 0x0000000703077221 */ /* 0x040fe20000010100 */
[----:B0-----:R-:W-:-:S03]  /*b770*/  FMUL.FTZ R9, R3, R0 ;  /* 0x0000000003097220 */ /* 0x001fc60000410000 */
[-C--:B------:R-:W-:Y:S01]  /*b780*/  FMUL.FTZ R7, R7, R0.reuse ;  /* 0x0000000007077220 */ /* 0x080fe20000410000 */
[-CC-:B------:R-:W-:Y:S01]  /*b790*/  FFMA.FTZ R152, R152, R0.reuse, -R9.reuse ;  /* 0x0000000098987223 */ /* 0x180fe20000010809 */
[----:B------:R-:W-:-:S04]  /*b7a0*/  FFMA.FTZ R153, R153, R0, -R9 ;  /* 0x0000000099997223 */ /* 0x000fc80000010809 */
[----:B------:R-:W-:Y:S01]  /*b7b0*/  MUFU.EX2 R7, R7 ;  /* 0x0000000700077308 */ /* 0x000fe20000000800 */
[-CC-:B------:R-:W-:Y:S01]  /*b7c0*/  FFMA.FTZ R156, R156, R0.reuse, -R9.reuse ;  /* 0x000000009c9c7223 */ /* 0x180fe20000010809 */
[----:B------:R-:W-:-:S06]  /*b7d0*/  FFMA.FTZ R157, R157, R0, -R9 ;  /* 0x000000009d9d7223 */ /* 0x000fcc0000010809 */
[----:B------:R-:W0:Y:S08]  /*b7e0*/  MUFU.EX2 R152, R152 ;  /* 0x0000009800987308 */ /* 0x000e300000000800 */
[----:B------:R-:W1:Y:S08]  /*b7f0*/  MUFU.EX2 R153, R153 ;  /* 0x0000009900997308 */ /* 0x000e700000000800 */
[----:B------:R-:W2:Y:S01]  /*b800*/  MUFU.EX2 R156, R156 ;  /* 0x0000009c009c7308 */ /* 0x000ea20000000800 */
[----:B0-----:R-:W-:-:S07]  /*b810*/  FFMA.FTZ R8, R7, R12, R152 ;  /* 0x0000000c07087223 */ /* 0x001fce0000010098 */
[----:B------:R-:W0:Y:S01]  /*b820*/  MUFU.EX2 R157, R157 ;  /* 0x0000009d009d7308 */ /* 0x000e220000000800 */
[----:B-1----:R-:W-:-:S04]  /*b830*/  FADD.FTZ R8, R153, R8 ;  /* 0x0000000899087221 */ /* 0x002fc80000010000 */
[----:B--2---:R-:W-:-:S04]  /*b840*/  FADD.FTZ R8, R156, R8 ;  /* 0x000000089c087221 */ /* 0x004fc80000010000 */
[----:B0-----:R-:W-:Y:S01]  /*b850*/  FADD.FTZ R10, R157, R8 ;  /* 0x000000089d0a7221 */ /* 0x001fe20000010000 */
        /* <DEDUP_REMOVED lines=26> */
[----:B------:R-:W0:Y:S01]  /*ba00*/  SHFL.BFLY PT, R11, R8, 0x1, 0x1f ;  /* 0x0c201f00080b7f89 */ /* 0x000e2200000e0000 */
[----:B------:R-:W1:Y:S01]  /*ba10*/  S2R R207, SR_TID.X ;  /* 0x0000000000cf7919 */ /* 0x000e620000002100 */
[----:B0-----:R-:W-:-:S05]  /*ba20*/  FMNMX.FTZ R8, R8, R11, !PT ;  /* 0x0000000b08087209 */ /* 0x001fca0007810000 */
[C---:B------:R-:W-:Y:S01]  /*ba30*/  FMUL.FTZ R11, R8.reuse, R0 ;  /* 0x00000000080b7220 */ /* 0x040fe20000410000 */
[----:B------:R-:W-:-:S03]  /*ba40*/  FADD.FTZ R6, -R8, R6 ;  /* 0x0000000608067221 */ /* 0x000fc60000010100 */
[-C--:B------:R-:W-:Y:S01]  /*ba50*/  FFMA.FTZ R154, R154, R0.reuse, -R11 ;  /* 0x000000009a9a7223 */ /* 0x080fe2000001080b */
[----:B------:R-:W-:-:S05]  /*ba60*/  FMUL.FTZ R6, R6, R0 ;  /* 0x0000000006067220 */ /* 0x000fca0000410000 */
[----:B------:R-:W-:Y:S08]  /*ba70*/  MUFU.EX2 R154, R154 ;  /* 0x0000009a009a7308 */ /* 0x000ff00000000800 */
        /* <DEDUP_REMOVED lines=65> */
[----:B-1----:R-:W-:Y:S01]  /*be90*/  SHF.R.U32.HI R207, RZ, 0x7, R207 ;  /* 0x00000007ffcf7819 */ /* 0x002fe200000116cf */
[----:B------:R-:W-:-:S02]  /*bea0*/  @!P1 VIADD R7, R5, 0x32440 ;  /* 0x0003244005079836 */ /* 0x000fc40000000000 */
[-CC-:B------:R-:W-:Y:S01]  /*beb0*/  FFMA.FTZ R155, R155, R0.reuse, -R11.reuse ;  /* 0x000000009b9b7223 */ /* 0x180fe2000001080b */
        /* <DEDUP_REMOVED lines=21> */
[----:B------:R-:W-:Y:S01]  /*c010*/  FFMA.FTZ R199, R199, R0, -R11 ;  /* 0x00000000c7c77223 */ /* 0x000fe2000001080b */
[----:B------:R-:W-:Y:S01]  /*c020*/  IADD3 R11, -R207, 0xb, RZ ;  /* 0x0000000bcf0b7810 */ /* 0x000fe20007ffe1ff */
[----:B0-----:R-:W-:Y:S01]  /*c030*/  FFMA.FTZ R14, R6, R13, R154 ;  /* 0x0000000d060e7223 */ /* 0x001fe2000001009a */
        /* <DEDUP_REMOVED lines=64> */
[----:B------:R-:W-:Y:S01]  /*c440*/  @!P1 PRMT R7, RZ, 0x654, R7 ;  /* 0x00000654ff079816 */ /* 0x000fe20000000007 */
[----:B------:R-:W-:Y:S01]  /*c450*/  VIADD R6, R207, 0x8 ;  /* 0x00000008cf067836 */ /* 0x000fe20000000000 */
[----:B------:R3:W-:Y:S06]  /*c460*/  BAR.ARV R11, 0x100 ;  /* 0x0004000b0000751d */ /* 0x0007ec0000002000 */
[----:B------:R0:W-:Y:S01]  /*c470*/  @!P1 SYNCS.ARRIVE.TRANS64.RED.A1T0 RZ, [R7+URZ], RZ ;  /* 0x000000ff07ff99a7 */ /* 0x0001e2000810043f */
[----:B------:R-:W1:Y:S08]  /*c480*/  MUFU.EX2 R155, R155 ;  /* 0x0000009b009b7308 */ /* 0x000e700000000800 */
[----:B------:R-:W-:Y:S08]  /*c490*/  MUFU.EX2 R158, R158 ;  /* 0x0000009e009e7308 */ /* 0x000ff00000000800 */
[----:B------:R-:W2:Y:S01]  /*c4a0*/  MUFU.EX2 R159, R159 ;  /* 0x0000009f009f7308 */ /* 0x000ea20000000800 */
[----:B------:R-:W-:Y:S01]  /*c4b0*/  IMAD R12, R200, 0xc00, R15 ;  /* 0x00000c00c80c7824 */ /* 0x000fe200078e020f */
[----:B------:R4:W-:Y:S01]  /*c4c0*/  BAR.SYNC.DEFER_BLOCKING R6, 0x100 ;  /* 0x000400060000751d */ /* 0x0009e20000010000 */
[----:B------:R-:W-:-:S03]  /*c4d0*/  IMAD.MOV.U32 R13, RZ, RZ, 0x40000040 ;  /* 0x40000040ff0d7424 */ /* 0x000fc600078e00ff */
[----:B------:R-:W-:Y:S02]  /*c4e0*/  R2UR UR6, R12 ;  /* 0x000000000c0672ca */ /* 0x000fe400000e0000 */
[----:B------:R-:W-:Y:S02]  /*c4f0*/  R2UR UR7, R13 ;  /* 0x000000000d0772ca */ /* 0x000fe400000e0000 */
[----:B------:R-:W-:Y:S02]  /*c500*/  F2FP.F16.F32.PACK_AB R204, R153, R152 ;  /* 0x0000009899cc723e */ /* 0x000fe400000000ff */
[----:B------:R-:W-:Y:S02]  /*c510*/  F2FP.F16.F32.PACK_AB R206, R157, R156 ;  /* 0x0000009c9dce723e */ /* 0x000fe400000000ff */
[----:B-1----:R-:W-:Y:S02]  /*c520*/  F2FP.F16.F32.PACK_AB R205, R155, R154 ;  /* 0x0000009a9bcd723e */ /* 0x002fe400000000ff */
[----:B--2---:R-:W-:-:S04]  /*c530*/  F2FP.F16.F32.PACK_AB R207, R159, R158 ;  /* 0x0000009e9fcf723e */ /* 0x004fc800000000ff */
[----:B------:R-:W-:-:S06]  /*c540*/  WARPGROUP.ARRIVE ;  /* 0x00000000000079c5 */ /* 0x000fcc0000000000 */
[----:B------:R-:W-:Y:S01]  /*c550*/  HGMMA.64x256x16.F32 R24, R204, gdesc[UR4].tnspB, R24, gsb0 ;  /* 0x43e00004cc187df0 */ /* 0x000fe20008000818 */
[-CC-:B------:R-:W-:Y:S01]  /*c560*/  FFMA.FTZ R160, R160, R0.reuse, -R9.reuse ;  /* 0x00000000a0a07223 */ /* 0x180fe20000010809 */
[----:B------:R-:W-:-:S03]  /*c570*/  FFMA.FTZ R161, R161, R0, -R9 ;  /* 0x00000000a1a17223 */ /* 0x000fc60000010809 */
[----:B------:R-:W1:Y:S01]  /*c580*/  MUFU.EX2 R152, R160 ;  /* 0x000000a000987308 */ /* 0x000e620000000800 */
[-CC-:B------:R-:W-:Y:S01]  /*c590*/  FFMA.FTZ R165, R165, R0.reuse, -R9.reuse ;  /* 0x00000000a5a57223 */ /* 0x180fe20000010809 */
[----:B------:R-:W-:-:S06]  /*c5a0*/  FFMA.FTZ R164, R164, R0, -R9 ;  /* 0x00000000a4a47223 */ /* 0x000fcc0000010809 */
[----:B------:R-:W2:Y:S08]  /*c5b0*/  MUFU.EX2 R161, R161 ;  /* 0x000000a100a17308 */ /* 0x000eb00000000800 */
[----:B------:R-:W3:Y:S08]  /*c5c0*/  MUFU.EX2 R154, R164 ;  /* 0x000000a4009a7308 */ /* 0x000ef00000000800 */
[----:B------:R-:W3:Y:S08]  /*c5d0*/  MUFU.EX2 R165, R165 ;  /* 0x000000a500a57308 */ /* 0x000ef00000000800 */
[----:B------:R-:W-:Y:S08]  /*c5e0*/  MUFU.EX2 R162, R162 ;  /* 0x000000a200a27308 */ /* 0x000ff00000000800 */
[----:B------:R-:W3:Y:S08]  /*c5f0*/  MUFU.EX2 R163, R163 ;  /* 0x000000a300a37308 */ /* 0x000ef00000000800 */
[----:B------:R-:W-:Y:S08]  /*c600*/  MUFU.EX2 R166, R166 ;  /* 0x000000a600a67308 */ /* 0x000ff00000000800 */
[----:B------:R-:W3:Y:S01]  /*c610*/  MUFU.EX2 R167, R167 ;  /* 0x000000a700a77308 */ /* 0x000ee20000000800 */
[----:B-1----:R-:W-:Y:S01]  /*c620*/  FADD.FTZ R10, R152, R10 ;  /* 0x0000000a980a7221 */ /* 0x002fe20000010000 */
[----:B----4-:R-:W-:-:S02]  /*c630*/  VIADD R6, R12, 0x80 ;  /* 0x000000800c067836 */ /* 0x010fc40000000000 */
[----:B0-----:R-:W-:Y:S02]  /*c640*/  IMAD.MOV.U32 R7, RZ, RZ, 0x40000040 ;  /* 0x40000040ff077424 */ /* 0x001fe400078e00ff */
[----:B--2---:R-:W-:Y:S01]  /*c650*/  FADD.FTZ R10, R161, R10 ;  /* 0x0000000aa10a7221 */ /* 0x004fe20000010000 */
[----:B------:R-:W-:Y:S02]  /*c660*/  R2UR UR6, R6 ;  /* 0x00000000060672ca */ /* 0x000fe400000e0000 */
[----:B------:R-:W-:Y:S01]  /*c670*/  R2UR UR7, R7 ;  /* 0x00000000070772ca */ /* 0x000fe200000e0000 */
[----:B------:R-:W-:Y:S01]  /*c680*/  FADD.FTZ R14, R155, R14 ;  /* 0x0000000e9b0e7221 */ /* 0x000fe20000010000 */
[----:B---3--:R-:W-:Y:S01]  /*c690*/  FADD.FTZ R10, R154, R10 ;  /* 0x0000000a9a0a7221 */ /* 0x008fe20000010000 */
[----:B------:R-:W-:Y:S02]  /*c6a0*/  F2FP.F16.F32.PACK_AB R152, R161, R152 ;  /* 0x00000098a198723e */ /* 0x000fe400000000ff */
[----:B------:R-:W-:-:S02]  /*c6b0*/  F2FP.F16.F32.PACK_AB R154, R165, R154 ;  /* 0x0000009aa59a723e */ /* 0x000fc400000000ff */
[----:B------:R-:W-:Y:S02]  /*c6c0*/  F2FP.F16.F32.PACK_AB R153, R163, R162 ;  /* 0x000000a2a399723e */ /* 0x000fe400000000ff */
[----:B------:R-:W-:Y:S01]  /*c6d0*/  F2FP.F16.F32.PACK_AB R155, R167, R166 ;  /* 0x000000a6a79b723e */ /* 0x000fe200000000ff */
[-CC-:B------:R-:W-:Y:S01]  /*c6e0*/  FFMA.FTZ R168, R168, R0.reuse, -R9.reuse ;  /* 0x00000000a8a87223 */ /* 0x180fe20000010809 */
[-CC-:B------:R-:W-:Y:S01]  /*c6f0*/  FFMA.FTZ R169, R169, R0.reuse, -R9.reuse ;  /* 0x00000000a9a97223 */ /* 0x180fe20000010809 */
[-CC-:B------:R-:W-:Y:S01]  /*c700*/  FFMA.FTZ R173, R173, R0.reuse, -R9.reuse ;  /* 0x00000000adad7223 */ /* 0x180fe20000010809 */
[----:B------:R-:W-:-:S04]  /*c710*/  FFMA.FTZ R172, R172, R0, -R9 ;  /* 0x00000000acac7223 */ /* 0x000fc80000010809 */
[----:B------:R-:W-:Y:S01]  /*c720*/  MUFU.EX2 R169, R169 ;  /* 0x000000a900a97308 */ /* 0x000fe20000000800 */
[----:B------:R-:W-:Y:S02]  /*c730*/  WARPGROUP.DEPBAR.LE gsb0, 0x0 ;  /* 0x00008000000079c5 */ /* 0x000fe40000010000 */
[----:B------:R-:W-:-:S06]  /*c740*/  WARPGROUP.ARRIVE ;  /* 0x00000000000079c5 */ /* 0x000fcc0000000000 */
[----:B------:R-:W-:Y:S01]  /*c750*/  HGMMA.64x256x16.F32 R24, R152, gdesc[UR4].tnspB, R24, gsb0 ;  /* 0x43e0000498187df0 */ /* 0x000fe20008000818 */
[----:B------:R-:W-:Y:S01]  /*c760*/  MUFU.EX2 R173, R173 ;  /* 0x000000ad00ad7308 */ /* 0x000fe20000000800 */
[----:B------:R-:W-:-:S07]  /*c770*/  FADD.FTZ R10, R165, R10 ;  /* 0x0000000aa50a7221 */ /* 0x000fce0000010000 */
[----:B------:R-:W-:Y:S08]  /*c780*/  MUFU.EX2 R170, R170 ;  /* 0x000000aa00aa7308 */ /* 0x000ff00000000800 */
[----:B------:R-:W-:Y:S08]  /*c790*/  MUFU.EX2 R171, R171 ;  /* 0x000000ab00ab7308 */ /* 0x000ff00000000800 */
[----:B------:R-:W-:Y:S08]  /*c7a0*/  MUFU.EX2 R174, R174 ;  /* 0x000000ae00ae7308 */ /* 0x000ff00000000800 */
[----:B------:R-:W-:Y:S01]  /*c7b0*/  MUFU.EX2 R175, R175 ;  /* 0x000000af00af7308 */ /* 0x000fe20000000800 */
[----:B------:R-:W-:-:S02]  /*c7c0*/  VIADD R6, R12, 0x100 ;  /* 0x000001000c067836 */ /* 0x000fc40000000000 */
[----:B------:R-:W-:-:S03]  /*c7d0*/  IMAD.MOV.U32 R7, RZ, RZ, 0x40000040 ;  /* 0x40000040ff077424 */ /* 0x000fc600078e00ff */
[----:B------:R-:W-:Y:S02]  /*c7e0*/  R2UR UR6, R6 ;  /* 0x00000000060672ca */ /* 0x000fe400000e0000 */
[----:B------:R-:W-:Y:S01]  /*c7f0*/  R2UR UR7, R7 ;  /* 0x00000000070772ca */ /* 0x000fe200000e0000 */
[-CC-:B------:R-:W-:Y:S01]  /*c800*/  FFMA.FTZ R176, R176, R0.reuse, -R9.reuse ;  /* 0x00000000b0b07223 */ /* 0x180fe20000010809 */
[-CC-:B------:R-:W-:Y:S01]  /*c810*/  FFMA.FTZ R177, R177, R0.reuse, -R9.reuse ;  /* 0x00000000b1b17223 */ /* 0x180fe20000010809 */
[-CC-:B------:R-:W-:Y:S01]  /*c820*/  FFMA.FTZ R181, R181, R0.reuse, -R9.reuse ;  /* 0x00000000b5b57223 */ /* 0x180fe20000010809 */
[----:B------:R-:W-:-:S04]  /*c830*/  FFMA.FTZ R180, R180, R0, -R9 ;  /* 0x00000000b4b47223 */ /* 0x000fc80000010809 */
[----:B------:R-:W-:Y:S01]  /*c840*/  MUFU.EX2 R177, R177 ;  /* 0x000000b100b17308 */ /* 0x000fe20000000800 */
[----:B------:R-:W-:-:S07]  /*c850*/  IMAD.MOV.U32 R7, RZ, RZ, 0x40000040 ;  /* 0x40000040ff077424 */ /* 0x000fce00078e00ff */
[----:B------:R-:W-:Y:S01]  /*c860*/  MUFU.EX2 R181, R181 ;  /* 0x000000b500b57308 */ /* 0x000fe20000000800 */
[----:B------:R-:W-:-:S07]  /*c870*/  WARPGROUP.DEPBAR.LE gsb0, 0x0 ;  /* 0x00008000000079c5 */ /* 0x000fce0000010000 */
[----:B------:R-:W0:Y:S08]  /*c880*/  MUFU.EX2 R152, R168 ;  /* 0x000000a800987308 */ /* 0x000e300000000800 */
[----:B------:R-:W1:Y:S01]  /*c890*/  MUFU.EX2 R154, R172 ;  /* 0x000000ac009a7308 */ /* 0x000e620000000800 */
[----:B0-----:R-:W-:-:S04]  /*c8a0*/  FADD.FTZ R10, R152, R10 ;  /* 0x0000000a980a7221 */ /* 0x001fc80000010000 */
[C---:B------:R-:W-:Y:S01]  /*c8b0*/  FADD.FTZ R10, R169.reuse, R10 ;  /* 0x0000000aa90a7221 */ /* 0x040fe20000010000 */
[----:B------:R-:W-:Y:S02]  /*c8c0*/  F2FP.F16.F32.PACK_AB R152, R169, R152 ;  /* 0x00000098a998723e */ /* 0x000fe400000000ff */
[----:B------:R-:W-:Y:S01]  /*c8d0*/  F2FP.F16.F32.PACK_AB R153, R171, R170 ;  /* 0x000000aaab99723e */ /* 0x000fe200000000ff */
[----:B-1----:R-:W-:Y:S01]  /*c8e0*/  FADD.FTZ R10, R154, R10 ;  /* 0x0000000a9a0a7221 */ /* 0x002fe20000010000 */
[----:B------:R-:W-:Y:S02]  /*c8f0*/  F2FP.F16.F32.PACK_AB R154, R173, R154 ;  /* 0x0000009aad9a723e */ /* 0x000fe400000000ff */
[----:B------:R-:W-:-:S04]  /*c900*/  F2FP.F16.F32.PACK_AB R155, R175, R174 ;  /* 0x000000aeaf9b723e */ /* 0x000fc800000000ff */
[----:B------:R-:W-:-:S06]  /*c910*/  WARPGROUP.ARRIVE ;  /* 0x00000000000079c5 */ /* 0x000fcc0000000000 */
[----:B------:R-:W-:Y:S01]  /*c920*/  HGMMA.64x256x16.F32 R24, R152, gdesc[UR4].tnspB, R24, gsb0 ;  /* 0x43e0000498187df0 */ /* 0x000fe20008000818 */
[----:B------:R-:W-:Y:S01]  /*c930*/  MUFU.EX2 R178, R178 ;  /* 0x000000b200b27308 */ /* 0x000fe20000000800 */
[----:B------:R-:W-:-:S07]  /*c940*/  FADD.FTZ R10, R173, R10 ;  /* 0x0000000aad0a7221 */ /* 0x000fce0000010000 */
[----:B------:R-:W-:Y:S08]  /*c950*/  MUFU.EX2 R179, R179 ;  /* 0x000000b300b37308 */ /* 0x000ff00000000800 */
[----:B------:R-:W-:Y:S08]  /*c960*/  MUFU.EX2 R182, R182 ;  /* 0x000000b600b67308 */ /* 0x000ff00000000800 */
[----:B------:R-:W-:Y:S01]  /*c970*/  MUFU.EX2 R183, R183 ;  /* 0x000000b700b77308 */ /* 0x000fe20000000800 */
[----:B------:R-:W-:Y:S01]  /*c980*/  VIADD R6, R12, 0x180 ;  /* 0x000001800c067836 */ /* 0x000fe20000000000 */
[----:B------:R-:W-:-:S04]  /*c990*/  R2UR UR7, R7 ;  /* 0x00000000070772ca */ /* 0x000fc800000e0000 */
[----:B------:R-:W-:Y:S01]  /*c9a0*/  R2UR UR6, R6 ;  /* 0x00000000060672ca */ /* 0x000fe200000e0000 */
[-CC-:B------:R-:W-:Y:S01]  /*c9b0*/  FFMA.FTZ R184, R184, R0.reuse, -R9.reuse ;  /* 0x00000000b8b87223 */ /* 0x180fe20000010809 */
[-CC-:B------:R-:W-:Y:S01]  /*c9c0*/  FFMA.FTZ R185, R185, R0.reuse, -R9.reuse ;  /* 0x00000000b9b97223 */ /* 0x180fe20000010809 */
[-CC-:B------:R-:W-:Y:S01]  /*c9d0*/  FFMA.FTZ R189, R189, R0.reuse, -R9.reuse ;  /* 0x00000000bdbd7223 */ /* 0x180fe20000010809 */
[----:B------:R-:W-:-:S04]  /*c9e0*/  FFMA.FTZ R188, R188, R0, -R9 ;  /* 0x00000000bcbc7223 */ /* 0x000fc80000010809 */
[----:B------:R-:W-:Y:S01]  /*c9f0*/  MUFU.EX2 R185, R185 ;  /* 0x000000b900b97308 */ /* 0x000fe20000000800 */
[----:B------:R-:W-:-:S07]  /*ca00*/  VIADD R6, R12, 0x200 ;  /* 0x000002000c067836 */ /* 0x000fce0000000000 */
[----:B------:R-:W-:Y:S08]  /*ca10*/  MUFU.EX2 R189, R189 ;  /* 0x000000bd00bd7308 */ /* 0x000ff00000000800 */
        /* <DEDUP_REMOVED lines=16> */
[----:B------:R-:W-:Y:S01]  /*cb20*/  MUFU.EX2 R191, R191 ;  /* 0x000000bf00bf7308 */ /* 0x000fe20000000800 */
[----:B------:R-:W-:Y:S01]  /*cb30*/  R2UR UR6, R6 ;  /* 0x00000000060672ca */ /* 0x000fe200000e0000 */
[-CC-:B------:R-:W-:Y:S01]  /*cb40*/  FFMA.FTZ R192, R192, R0.reuse, -R9.reuse ;  /* 0x00000000c0c07223 */ /* 0x180fe20000010809 */
[-CC-:B------:R-:W-:Y:S01]  /*cb50*/  FFMA.FTZ R193, R193, R0.reuse, -R9.reuse ;  /* 0x00000000c1c17223 */ /* 0x180fe20000010809 */
[-CC-:B------:R-:W-:Y:S01]  /*cb60*/  FFMA.FTZ R196, R196, R0.reuse, -R9.reuse ;  /* 0x00000000c4c47223 */ /* 0x180fe20000010809 */
[----:B------:R-:W-:-:S04]  /*cb70*/  FFMA.FTZ R9, R197, R0, -R9 ;  /* 0x00000000c5097223 */ /* 0x000fc80000010809 */
[----:B------:R-:W-:Y:S08]  /*cb80*/  MUFU.EX2 R193, R193 ;  /* 0x000000c100c17308 */ /* 0x000ff00000000800 */
[----:B------:R-:W-:Y:S08]  /*cb90*/  MUFU.EX2 R9, R9 ;  /* 0x0000000900097308 */ /* 0x000ff00000000800 */
[----:B------:R-:W-:Y:S08]  /*cba0*/  MUFU.EX2 R194, R194 ;  /* 0x000000c200c27308 */ /* 0x000ff00000000800 */
[----:B------:R-:W-:Y:S08]  /*cbb0*/  MUFU.EX2 R195, R195 ;  /* 0x000000c300c37308 */ /* 0x000ff00000000800 */
[----:B------:R-:W-:Y:S01]  /*cbc0*/  MUFU.EX2 R198, R198 ;  /* 0x000000c600c67308 */ /* 0x000fe20000000800 */
[----:B------:R-:W-:-:S07]  /*cbd0*/  WARPGROUP.DEPBAR.LE gsb0, 0x0 ;  /* 0x00008000000079c5 */ /* 0x000fce0000010000 */
[----:B------:R-:W0:Y:S08]  /*cbe0*/  MUFU.EX2 R152, R184 ;  /* 0x000000b800987308 */ /* 0x000e300000000800 */
[----:B------:R-:W1:Y:S01]  /*cbf0*/  MUFU.EX2 R154, R188 ;  /* 0x000000bc009a7308 */ /* 0x000e620000000800 */
[----:B0-----:R-:W-:Y:S01]  /*cc00*/  FADD.FTZ R10, R152, R7 ;  /* 0x00000007980a7221 */ /* 0x001fe20000010000 */
[----:B------:R-:W-:-:S03]  /*cc10*/  IMAD.MOV.U32 R7, RZ, RZ, 0x40000040 ;  /* 0x40000040ff077424 */ /* 0x000fc600078e00ff */
[----:B------:R-:W-:Y:S02]  /*cc20*/  FADD.FTZ R6, R185, R10 ;  /* 0x0000000ab9067221 */ /* 0x000fe40000010000 */
[----:B------:R-:W-:Y:S02]  /*cc30*/  R2UR UR7, R7 ;  /* 0x00000000070772ca */ /* 0x000fe400000e0000 */
[----:B-1----:R-:W-:Y:S01]  /*cc40*/  FADD.FTZ R6, R154, R6 ;  /* 0x000000069a067221 */ /* 0x002fe20000010000 */
[----:B------:R-:W-:Y:S02]  /*cc50*/  F2FP.F16.F32.PACK_AB R152, R185, R152 ;  /* 0x00000098b998723e */ /* 0x000fe400000000ff */
[----:B------:R-:W-:Y:S02]  /*cc60*/  F2FP.F16.F32.PACK_AB R154, R189, R154 ;  /* 0x0000009abd9a723e */ /* 0x000fe400000000ff */
[----:B------:R-:W-:Y:S02]  /*cc70*/  F2FP.F16.F32.PACK_AB R153, R187, R186 ;  /* 0x000000babb99723e */ /* 0x000fe400000000ff */
[----:B------:R-:W-:-:S04]  /*cc80*/  F2FP.F16.F32.PACK_AB R155, R191, R190 ;  /* 0x000000bebf9b723e */ /* 0x000fc800000000ff */
[----:B------:R-:W-:-:S06]  /*cc90*/  WARPGROUP.ARRIVE ;  /* 0x00000000000079c5 */ /* 0x000fcc0000000000 */
[----:B------:R-:W-:Y:S01]  /*cca0*/  HGMMA.64x256x16.F32 R24, R152, gdesc[UR4].tnspB, R24, gsb0 ;  /* 0x43e0000498187df0 */ /* 0x000fe20008000818 */
[----:B------:R-:W-:Y:S01]  /*ccb0*/  MUFU.EX2 R199, R199 ;  /* 0x000000c700c77308 */ /* 0x000fe20000000800 */
[----:B------:R-:W-:Y:S01]  /*ccc0*/  FADD.FTZ R6, R189, R6 ;  /* 0x00000006bd067221 */ /* 0x000fe20000010000 */
[----:B------:R-:W-:Y:S02]  /*ccd0*/  VIADD R12, R12, 0x280 ;  /* 0x000002800c0c7836 */ /* 0x000fe40000000000 */
[----:B------:R-:W-:-:S03]  /*cce0*/  IMAD.MOV.U32 R13, RZ, RZ, 0x40000040 ;  /* 0x40000040ff0d7424 */ /* 0x000fc600078e00ff */
[----:B------:R-:W-:Y:S02]  /*ccf0*/  R2UR UR6, R12 ;  /* 0x000000000c0672ca */ /* 0x000fe400000e0000 */
[----:B------:R-:W-:Y:S01]  /*cd00*/  R2UR UR7, R13 ;  /* 0x000000000d0772ca */ /* 0x000fe200000e0000 */
        /* <DEDUP_REMOVED lines=18> */
[----:B------:R-:W-:Y:S02]  /*ce30*/  WARPGROUP.DEPBAR.LE gsb0, 0x0 ;  /* 0x00008000000079c5 */ /* 0x000fe40000010000 */
        /* <DEDUP_REMOVED lines=11> */
[----:B------:R-:W-:Y:S02]  /*cef0*/  @!P1 VIADD R5, R5, 0x32460 ;  /* 0x0003246005059836 */ /* 0x000fe40000000000 */
[----:B------:R-:W-:-:S04]  /*cf00*/  FADD.FTZ R194, R194, R191 ;  /* 0x000000bfc2c27221 */ /* 0x000fc80000010000 */
[----:B------:R-:W-:Y:S01]  /*cf10*/  FADD.FTZ R195, R195, R194 ;  /* 0x000000c2c3c37221 */ /* 0x000fe20000010000 */
[----:B------:R-:W-:-:S03]  /*cf20*/  @!P1 PRMT R5, RZ, 0x654, R5 ;  /* 0x00000654ff059816 */ /* 0x000fc60000000005 */
[----:B------:R-:W-:Y:S01]  /*cf30*/  FADD.FTZ R198, R198, R195 ;  /* 0x000000c3c6c67221 */ /* 0x000fe20000010000 */
[----:B------:R-:W-:Y:S01]  /*cf40*/  FADD.FTZ R12, R9, R12 ;  /* 0x0000000c090c7221 */ /* 0x000fe20000010000 */
[----:B------:R-:W-:Y:S02]  /*cf50*/  IMAD.MOV.U32 R6, RZ, RZ, R8 ;  /* 0x000000ffff067224 */ /* 0x000fe400078e0008 */
[----:B------:R-:W-:Y:S01]  /*cf60*/  FADD.FTZ R13, R199, R198 ;  /* 0x000000c6c70d7221 */ /* 0x000fe20000010000 */
[----:B------:R-:W-:Y:S01]  /*cf70*/  IMAD.MOV.U32 R7, RZ, RZ, R3 ;  /* 0x000000ffff077224 */ /* 0x000fe200078e0003 */
[----:B------:R-:W-:Y:S02]  /*cf80*/  WARPGROUP.DEPBAR.LE gsb0, 0x0 ;  /* 0x00008000000079c5 */ /* 0x000fe40000010000 */
[----:B------:R1:W-:Y:S01]  /*cf90*/  @!P1 SYNCS.ARRIVE.TRANS64.RED.A1T0 RZ, [R5+URZ], RZ ;  /* 0x000000ff05ff99a7 */ /* 0x0003e2000810043f */
[----:B------:R-:W-:Y:S05]  /*cfa0*/  @P2 BRA `(.L_x_1416) ;  /* 0xffffffd800142947 */ /* 0x000fea000383ffff */
.L_x_1406:
[----:B------:R-:W-:Y:S05]  /*cfb0*/  WARPSYNC.ALL ;  /* 0x0000000000007948 */ /* 0x000fea0003800000 */
[----:B-1----:R-:W1:Y:S01]  /*cfc0*/  SHFL.BFLY PT, R5, R12, 0x2, 0x1f ;  /* 0x0c401f000c057f89 */ /* 0x002e6200000e0000 */
[----:B------:R-:W-:Y:S01]  /*cfd0*/  VIADD R200, R200, 0x1 ;  /* 0x00000001c8c87836 */ /* 0x000fe20000000000 */
[----:B------:R2:W-:Y:S08]  /*cfe0*/  BAR.ARV R11, 0x100 ;  /* 0x0004000b0000751d */ /* 0x0005f00000002000 */
[----:B------:R-:W-:Y:S06]  /*cff0*/  BAR.ARV 0x8, 0x180 ;  /* 0x0206000000007b1d */ /* 0x000fec0000002000 */
[----:B------:R-:W-:Y:S01]  /*d000*/  ISETP.NE.AND P0, PT, R200, 0x2, PT ;  /* 0x00000002c800780c */ /* 0x000fe20003f05270 */
[----:B------:R-:W-:Y:S01]  /*d010*/  VIADD R222, R222, 0x1 ;  /* 0x00000001dede7836 */ /* 0x000fe20000000000 */
[----:B------:R-:W3:Y:S01]  /*d020*/  SHFL.BFLY PT, R6, R13, 0x2, 0x1f ;  /* 0x0c401f000d067f89 */ /* 0x000ee200000e0000 */
[----:B------:R-:W-:-:S02]  /*d030*/  PLOP3.LUT P1, PT, PT, PT, PT, 0x8, 0x0 ;  /* 0x000000000000781c */ /* 0x000fc40003f2e170 */
[----:B------:R-:W-:Y:S01]  /*d040*/  SEL R200, R200, RZ, P0 ;  /* 0x000000ffc8c87207 */ /* 0x000fe20000000000 */
[----:B-1----:R-:W-:-:S05]  /*d050*/  FADD.FTZ R5, R5, R12 ;  /* 0x0000000c05057221 */ /* 0x002fca0000010000 */
[----:B0-----:R-:W0:Y:S01]  /*d060*/  SHFL.BFLY PT, R4, R5, 0x1, 0x1f ;  /* 0x0c201f0005047f89 */ /* 0x001e2200000e0000 */
[----:B---3--:R-:W-:Y:S01]  /*d070*/  FADD.FTZ R7, R6, R13 ;  /* 0x0000000d06077221 */ /* 0x008fe20000010000 */
[----:B------:R-:W-:Y:S01]  /*d080*/  IMAD.MOV.U32 R6, RZ, RZ, RZ ;  /* 0x000000ffff067224 */ /* 0x000fe200078e00ff */
[----:B------:R-:W-:-:S03]  /*d090*/  SEL R13, RZ, 0x1, P0 ;  /* 0x00000001ff0d7807 */ /* 0x000fc60000000000 */
[----:B------:R-:W1:Y:S01]  /*d0a0*/  SHFL.BFLY PT, R10, R7, 0x1, 0x1f ;  /* 0x0c201f00070a7f89 */ /* 0x000e6200000e0000 */
[----:B------:R-:W-:Y:S01]  /*d0b0*/  LOP3.LUT R208, R208, R13, RZ, 0x3c, !PT ;  /* 0x0000000dd0d07212 */ /* 0x000fe200078e3cff */
[----:B0-----:R-:W-:Y:S01]  /*d0c0*/  FADD.FTZ R9, R5, R4 ;  /* 0x0000000405097221 */ /* 0x001fe20000010000 */
[----:B------:R-:W-:-:S04]  /*d0d0*/  IMAD.MOV.U32 R5, RZ, RZ, RZ ;  /* 0x000000ffff057224 */ /* 0x000fc800078e00ff */
[----:B------:R-:W-:-:S13]  /*d0e0*/  FSETP.NE.FTZ.AND P2, PT, R9, RZ, PT ;  /* 0x000000ff0900720b */ /* 0x000fda0003f55000 */
[----:B------:R-:W0:Y:S01]  /*d0f0*/  @P2 MUFU.RCP R6, R9 ;  /* 0x0000000900062308 */ /* 0x000e220000001000 */
[----:B-1----:R-:W-:Y:S01]  /*d100*/  FADD.FTZ R12, R7, R10 ;  /* 0x0000000a070c7221 */ /* 0x002fe20000010000 */
[----:B------:R-:W-:-:S04]  /*d110*/  IMAD.MOV.U32 R7, RZ, RZ, -0x800000 ;  /* 0xff800000ff077424 */ /* 0x000fc800078e00ff */
[----:B------:R-:W-:Y:S02]  /*d120*/  FSETP.NE.FTZ.AND P3, PT, R12, RZ, PT ;  /* 0x000000ff0c00720b */ /* 0x000fe40003f75000 */
[----:B------:R-:W1:Y:S01]  /*d130*/  @P2 MUFU.LG2 R20, R9 ;  /* 0x0000000900142308 */ /* 0x000e620000000c00 */
[-C--:B0-----:R-:W-:Y:S01]  /*d140*/  FMUL.FTZ R10, R28, R6.reuse ;  /* 0x000000061c0a7220 */ /* 0x081fe20000410000 */
[----:B------:R-:W-:Y:S01]  /*d150*/  FMUL.FTZ R4, R33, R6 ;  /* 0x0000000621047220 */ /* 0x000fe20000410000 */
[----:B------:R-:W-:-:S08]  /*d160*/  @P2 FMUL.FTZ R28, R0, 0.69314718246459960938 ;  /* 0x3f317218001c2820 */ /* 0x000fd00000410000 */
[----:B------:R-:W0:Y:S01]  /*d170*/  @P3 MUFU.LG2 R18, R12 ;  /* 0x0000000c00123308 */ /* 0x000e220000000c00 */
[----:B------:R-:W-:Y:S01]  /*d180*/  @P3 FMUL.FTZ R21, R0, 0.69314718246459960938 ;  /* 0x3f31721800153820 */ /* 0x000fe20000410000 */
[-C--:B------:R-:W-:Y:S01]  /*d190*/  FMUL.FTZ R162, R48, R6.reuse ;  /* 0x0000000630a27220 */ /* 0x080fe20000410000 */
[-C--:B------:R-:W-:Y:S01]  /*d1a0*/  FMUL.FTZ R166, R64, R6.reuse ;  /* 0x0000000640a67220 */ /* 0x080fe20000410000 */
[-C--:B------:R-:W-:Y:S01]  /*d1b0*/  FMUL.FTZ R170, R80, R6.reuse ;  /* 0x0000000650aa7220 */ /* 0x080fe20000410000 */
[----:B-1----:R-:W-:Y:S01]  /*d1c0*/  @P2 FMUL.FTZ R33, R20, 0.69314718246459960938 ;  /* 0x3f31721814212820 */ /* 0x002fe20000410000 */
[-C--:B------:R-:W-:Y:S01]  /*d1d0*/  FMUL.FTZ R24, R24, R6.reuse ;  /* 0x0000000618187220 */ /* 0x080fe20000410000 */
[-C--:B------:R-:W-:Y:S01]  /*d1e0*/  FMUL.FTZ R25, R25, R6.reuse ;  /* 0x0000000619197220 */ /* 0x080fe20000410000 */
[----:B------:R-:W1:Y:S01]  /*d1f0*/  @P3 MUFU.RCP R5, R12 ;  /* 0x0000000c00053308 */ /* 0x000e620000001000 */
        /* <DEDUP_REMOVED lines=58> */
[-C--:B-1----:R-:W-:Y:S01]  /*d5a0*/  FMUL.FTZ R13, R43, R5.reuse ;  /* 0x000000052b0d7220 */ /* 0x082fe20000410000 */
[----:B------:R-:W-:Y:S01]  /*d5b0*/  FMUL.FTZ R15, R47, R5 ;  /* 0x000000052f0f7220 */ /* 0x000fe20000410000 */
[----:B------:R-:W-:-:S02]  /*d5c0*/  IMAD.MOV.U32 R6, RZ, RZ, -0x800000 ;  /* 0xff800000ff067424 */ /* 0x000fc400078e00ff */
        /* <DEDUP_REMOVED lines=64> */
.L_x_1363:
        /* <DEDUP_REMOVED lines=26> */
[----:B------:R-:W-:Y:S02]  /*db70*/  MOV R20, R18 ;  /* 0x0000001200147202 */ /* 0x000fe40000000f00 */
[----:B---3--:R-:W-:Y:S01]  /*db80*/  MOV R21, R3 ;  /* 0x0000000300157202 */ /* 0x008fe20000000f00 */
[----:B------:R-:W-:Y:S02]  /*db90*/  BAR.SYNC.DEFER_BLOCKING 0x1, 0x100 ;  /* 0x0044000000007b1d */ /* 0x000fe40000010000 */
[----:B--2---:R-:W-:-:S03]  /*dba0*/  IMAD.WIDE R124, R8, 0x2, R20 ;  /* 0x00000002087c7825 */ /* 0x004fc600078e0214 */
[C---:B------:R-:W-:Y:S02]  /*dbb0*/  IADD3 R8, P2, R124.reuse, 0x40, RZ ;  /* 0x000000407c087810 */ /* 0x040fe40007f5e0ff */
[----:B------:R-:W-:Y:S02]  /*dbc0*/  IADD3 R26, P3, R124, 0x60, RZ ;  /* 0x000000607c1a7810 */ /* 0x000fe40007f7e0ff */
[----:B------:R-:W-:Y:S01]  /*dbd0*/  LOP3.LUT R96, R8, 0x380, RZ, 0xc0, !PT ;  /* 0x0000038008607812 */ /* 0x000fe200078ec0ff */
[--C-:B------:R-:W-:Y:S01]  /*dbe0*/  IMAD.X R97, RZ, RZ, R125.reuse, P2 ;  /* 0x000000ffff617224 */ /* 0x100fe200010e067d */
[----:B-1----:R-:W-:Y:S01]  /*dbf0*/  IADD3 R32, P0, R124, 0x4040, RZ ;  /* 0x000040407c207810 */ /* 0x002fe20007f1e0ff */
[--C-:B------:R-:W-:Y:S01]  /*dc00*/  IMAD.X R101, RZ, RZ, R125.reuse, P3 ;  /* 0x000000ffff657224 */ /* 0x100fe200018e067d */
[----:B------:R-:W-:Y:S02]  /*dc10*/  SHF.R.U64 R96, R96, 0x3, RZ ;  /* 0x0000000360607819 */ /* 0x000fe400000012ff */
[----:B------:R-:W-:Y:S01]  /*dc20*/  IADD3 R30, P5, R124, 0x4020, RZ ;  /* 0x000040207c1e7810 */ /* 0x000fe20007fbe0ff */
[----:B------:R-:W-:Y:S01]  /*dc30*/  IMAD.X R109, RZ, RZ, R125, P0 ;  /* 0x000000ffff6d7224 */ /* 0x000fe200000e067d */
[----:B------:R-:W-:-:S02]  /*dc40*/  LOP3.LUT R100, R26, 0x380, RZ, 0xc0, !PT ;  /* 0x000003801a647812 */ /* 0x000fc400078ec0ff */
[----:B------:R-:W-:Y:S01]  /*dc50*/  LOP3.LUT R96, R96, R8, RZ, 0x3c, !PT ;  /* 0x0000000860607212 */ /* 0x000fe200078e3cff */
[----:B------:R-:W-:Y:S01]  /*dc60*/  IMAD.X R107, RZ, RZ, R125, P5 ;  /* 0x000000ffff6b7224 */ /* 0x000fe200028e067d */
[----:B------:R-:W-:Y:S02]  /*dc70*/  LOP3.LUT R8, R32, 0x380, RZ, 0xc0, !PT ;  /* 0x0000038020087812 */ /* 0x000fe400078ec0ff */
[----:B------:R-:W-:Y:S02]  /*dc80*/  SHF.R.U64 R100, R100, 0x3, RZ ;  /* 0x0000000364647819 */ /* 0x000fe400000012ff */
[----:B------:R-:W-:Y:S02]  /*dc90*/  SHF.R.U64 R8, R8, 0x3, RZ ;  /* 0x0000000308087819 */ /* 0x000fe400000012ff */
[C---:B------:R-:W-:Y:S02]  /*dca0*/  IADD3 R118, P5, R124.reuse, 0x8060, RZ ;  /* 0x000080607c767810 */ /* 0x040fe40007fbe0ff */
[----:B------:R-:W-:-:S02]  /*dcb0*/  IADD3 R3, P1, R124, 0x20, RZ ;  /* 0x000000207c037810 */ /* 0x000fc40007f3e0ff */
[----:B-----5:R-:W-:Y:S01]  /*dcc0*/  IADD3 R28, P4, R124, 0x4000, RZ ;  /* 0x000040007c1c7810 */ /* 0x020fe20007f9e0ff */
[--C-:B------:R-:W-:Y:S01]  /*dcd0*/  IMAD.X R119, RZ, RZ, R125.reuse, P5 ;  /* 0x000000ffff777224 */ /* 0x100fe200028e067d */
[----:B------:R-:W-:Y:S01]  /*dce0*/  LOP3.LUT R100, R100, R26, RZ, 0x3c, !PT ;  /* 0x0000001a64647212 */ /* 0x000fe200078e3cff */
[--C-:B------:R-:W-:Y:S01]  /*dcf0*/  IMAD.X R93, RZ, RZ, R125.reuse, P1 ;  /* 0x000000ffff5d7224 */ /* 0x100fe200008e067d */
[----:B------:R-:W-:Y:S01]  /*dd00*/  IADD3 R114, P3, R124, 0x8020, RZ ;  /* 0x000080207c727810 */ /* 0x000fe20007f7e0ff */
[--C-:B------:R-:W-:Y:S01]  /*dd10*/  IMAD.X R105, RZ, RZ, R125.reuse, P4 ;  /* 0x000000ffff697224 */ /* 0x100fe200020e067d */
[----:B------:R-:W-:Y:S02]  /*dd20*/  LOP3.LUT R26, R30, 0x380, RZ, 0xc0, !PT ;  /* 0x000003801e1a7812 */ /* 0x000fe400078ec0ff */
[----:B------:R-:W-:Y:S01]  /*dd30*/  LOP3.LUT R108, R8, R32, RZ, 0x3c, !PT ;  /* 0x00000020086c7212 */ /* 0x000fe200078e3cff */
[----:B------:R-:W-:Y:S01]  /*dd40*/  IMAD.X R115, RZ, RZ, R125, P3 ;  /* 0x000000ffff737224 */ /* 0x000fe200018e067d */
[----:B------:R-:W-:-:S02]  /*dd50*/  LOP3.LUT R8, R118, 0x380, RZ, 0xc0, !PT ;  /* 0x0000038076087812 */ /* 0x000fc400078ec0ff */
[----:B------:R-:W-:Y:S02]  /*dd60*/  LOP3.LUT R92, R3, 0x380, RZ, 0xc0, !PT ;  /* 0x00000380035c7812 */ /* 0x000fe400078ec0ff */
[----:B------:R-:W-:Y:S02]  /*dd70*/  LOP3.LUT R104, R28, 0x380, RZ, 0xc0, !PT ;  /* 0x000003801c687812 */ /* 0x000fe400078ec0ff */
[----:B------:R-:W-:Y:S02]  /*dd80*/  SHF.R.U64 R26, R26, 0x3, RZ ;  /* 0x000000031a1a7819 */ /* 0x000fe400000012ff */
[----:B------:R-:W-:Y:S02]  /*dd90*/  IADD3 R88, P2, R124, 0x8000, RZ ;  /* 0x000080007c587810 */ /* 0x000fe40007f5e0ff */
[----:B------:R-:W-:Y:S02]  /*dda0*/  SHF.R.U64 R8, R8, 0x3, RZ ;  /* 0x0000000308087819 */ /* 0x000fe400000012ff */
[----:B------:R-:W-:Y:S01]  /*ddb0*/  IADD3 R140, P3, R124, 0xc060, RZ ;  /* 0x0000c0607c8c7810 */ /* 0x000fe20007f7e0ff */
[----:B------:R-:W-:Y:S01]  /*ddc0*/  IMAD.X R113, RZ, RZ, R125, P2 ;  /* 0x000000ffff717224 */ /* 0x000fe200010e067d */
[----:B------:R-:W-:-:S02]  /*ddd0*/  SHF.R.U64 R92, R92, 0x3, RZ ;  /* 0x000000035c5c7819 */ /* 0x000fc400000012ff */
[C---:B------:R-:W-:Y:S02]  /*dde0*/  LOP3.LUT R89, R124.reuse, 0x380, RZ, 0xc0, !PT ;  /* 0x000003807c597812 */ /* 0x040fe400078ec0ff */
[----:B------:R-:W-:Y:S02]  /*ddf0*/  IADD3 R84, P1, R124, 0x4060, RZ ;  /* 0x000040607c547810 */ /* 0x000fe40007f3e0ff */
[----:B------:R-:W-:Y:S02]  /*de00*/  SHF.R.U64 R104, R104, 0x3, RZ ;  /* 0x0000000368687819 */ /* 0x000fe400000012ff */
[----:B------:R-:W-:Y:S02]  /*de10*/  LOP3.LUT R106, R26, R30, RZ, 0x3c, !PT ;  /* 0x0000001e1a6a7212 */ /* 0x000fe400078e3cff */
[----:B------:R-:W-:Y:S02]  /*de20*/  LOP3.LUT R26, R88, 0x380, RZ, 0xc0, !PT ;  /* 0x00000380581a7812 */ /* 0x000fe400078ec0ff */
[----:B------:R-:W-:-:S02]  /*de30*/  LOP3.LUT R118, R8, R118, RZ, 0x3c, !PT ;  /* 0x0000007608767212 */ /* 0x000fc400078e3cff */
[----:B------:R-:W-:Y:S02]  /*de40*/  LOP3.LUT R92, R92, R3, RZ, 0x3c, !PT ;  /* 0x000000035c5c7212 */ /* 0x000fe400078e3cff */
[----:B------:R-:W-:Y:S02]  /*de50*/  LOP3.LUT R8, R140, 0x380, RZ, 0xc0, !PT ;  /* 0x000003808c087812 */ /* 0x000fe400078ec0ff */
[----:B------:R-:W-:Y:S02]  /*de60*/  SHF.R.U64 R89, R89, 0x3, RZ ;  /* 0x0000000359597819 */ /* 0x000fe400000012ff */
[----:B------:R-:W-:Y:S02]  /*de70*/  LOP3.LUT R3, R84, 0x380, RZ, 0xc0, !PT ;  /* 0x0000038054037812 */ /* 0x000fe400078ec0ff */
[----:B------:R-:W-:Y:S02]  /*de80*/  LOP3.LUT R104, R104, R28, RZ, 0x3c, !PT ;  /* 0x0000001c68687212 */ /* 0x000fe400078e3cff */
[----:B------:R-:W-:-:S02]  /*de90*/  LOP3.LUT R28, R114, 0x380, RZ, 0xc0, !PT ;  /* 0x00000380721c7812 */ /* 0x000fc400078ec0ff */
[----:B------:R-:W-:Y:S02]  /*dea0*/  IADD3.X R111, RZ, R125, RZ, P1, !PT ;  /* 0x0000007dff6f7210 */ /* 0x000fe40000ffe4ff */
[----:B------:R-:W-:Y:S02]  /*deb0*/  SHF.R.U64 R26, R26, 0x3, RZ ;  /* 0x000000031a1a7819 */ /* 0x000fe400000012ff */
[C---:B------:R-:W-:Y:S02]  /*dec0*/  IADD3 R116, P4, R124.reuse, 0x8040, RZ ;  /* 0x000080407c747810 */ /* 0x040fe40007f9e0ff */
[C---:B------:R-:W-:Y:S02]  /*ded0*/  IADD3 R120, P0, R124.reuse, 0xc000, RZ ;  /* 0x0000c0007c787810 */ /* 0x040fe40007f1e0ff */
[C---:B------:R-:W-:Y:S01]  /*dee0*/  IADD3 R122, P1, R124.reuse, 0xc020, RZ ;  /* 0x0000c0207c7a7810 */ /* 0x040fe20007f3e0ff */
[--C-:B------:R-:W-:Y:S01]  /*def0*/  IMAD.X R117, RZ, RZ, R125.reuse, P4 ;  /* 0x000000ffff757224 */ /* 0x100fe200020e067d */
[----:B------:R-:W-:Y:S01]  /*df00*/  IADD3 R136, P2, R124, 0xc040, RZ ;  /* 0x0000c0407c887810 */ /* 0x000fe20007f5e0ff */
[--C-:B------:R-:W-:Y:S01]  /*df10*/  IMAD.X R121, RZ, RZ, R125.reuse, P0 ;  /* 0x000000ffff797224 */ /* 0x100fe200000e067d */
[----:B------:R-:W-:Y:S01]  /*df20*/  SHF.R.U64 R8, R8, 0x3, RZ ;  /* 0x0000000308087819 */ /* 0x000fe200000012ff */
[--C-:B------:R-:W-:Y:S01]  /*df30*/  IMAD.X R123, RZ, RZ, R125.reuse, P1 ;  /* 0x000000ffff7b7224 */ /* 0x100fe200008e067d */
[----:B------:R-:W-:Y:S01]  /*df40*/  LOP3.LUT R124, R89, R124, RZ, 0x3c, !PT ;  /* 0x0000007c597c7212 */ /* 0x000fe200078e3cff */
[--C-:B------:R-:W-:Y:S01]  /*df50*/  IMAD.X R85, RZ, RZ, R125.reuse, P2 ;  /* 0x000000ffff557224 */ /* 0x100fe200010e067d */
[----:B------:R-:W-:Y:S01]  /*df60*/  SHF.R.U64 R3, R3, 0x3, RZ ;  /* 0x0000000303037819 */ /* 0x000fe200000012ff */
[----:B------:R-:W-:Y:S01]  /*df70*/  IMAD.X R89, RZ, RZ, R125, P3 ;  /* 0x000000ffff597224 */ /* 0x000fe200018e067d */
[----:B------:R-:W-:-:S02]  /*df80*/  SHF.R.U64 R28, R28, 0x3, RZ ;  /* 0x000000031c1c7819 */ /* 0x000fc400000012ff */
[----:B------:R-:W-:Y:S02]  /*df90*/  LOP3.LUT R112, R26, R88, RZ, 0x3c, !PT ;  /* 0x000000581a707212 */ /* 0x000fe400078e3cff */
[----:B------:R-:W-:Y:S02]  /*dfa0*/  LOP3.LUT R88, R8, R140, RZ, 0x3c, !PT ;  /* 0x0000008c08587212 */ /* 0x000fe400078e3cff */
[----:B------:R-:W-:Y:S02]  /*dfb0*/  LOP3.LUT R110, R3, R84, RZ, 0x3c, !PT ;  /* 0x00000054036e7212 */ /* 0x000fe400078e3cff */
[----:B------:R-:W-:Y:S02]  /*dfc0*/  MOV R124, R124 ;  /* 0x0000007c007c7202 */ /* 0x000fe40000000f00 */
[----:B------:R-:W-:Y:S02]  /*dfd0*/  F2FP.F16.F32.PACK_AB R8, R25, R24 ;  /* 0x000000181908723e */ /* 0x000fe400000000ff */
[----:B------:R-:W-:-:S02]  /*dfe0*/  LOP3.LUT R3, R116, 0x380, RZ, 0xc0, !PT ;  /* 0x0000038074037812 */ /* 0x000fc400078ec0ff */
[----:B------:R-:W-:Y:S01]  /*dff0*/  LOP3.LUT R114, R28, R114, RZ, 0x3c, !PT ;  /* 0x000000721c727212 */ /* 0x000fe200078e3cff */
[----:B------:R1:W-:Y:S01]  /*e000*/  STSM.16.M88.4 [R124], R8 ;  /* 0x000000087c007844 */ /* 0x0003e20000000200 */
[----:B------:R-:W-:Y:S02]  /*e010*/  LOP3.LUT R26, R120, 0x380, RZ, 0xc0, !PT ;  /* 0x00000380781a7812 */ /* 0x000fe400078ec0ff */
[----:B------:R-:W-:Y:S02]  /*e020*/  LOP3.LUT R28, R122, 0x380, RZ, 0xc0, !PT ;  /* 0x000003807a1c7812 */ /* 0x000fe400078ec0ff */
[----:B------:R-:W-:Y:S02]  /*e030*/  SHF.R.U64 R3, R3, 0x3, RZ ;  /* 0x0000000303037819 */ /* 0x000fe400000012ff */
[----:B------:R-:W-:Y:S02]  /*e040*/  SHF.R.U64 R26, R26, 0x3, RZ ;  /* 0x000000031a1a7819 */ /* 0x000fe400000012ff */
[----:B------:R-:W-:-:S02]  /*e050*/  SHF.R.U64 R28, R28, 0x3, RZ ;  /* 0x000000031c1c7819 */ /* 0x000fc400000012ff */
[----:B------:R-:W-:Y:S02]  /*e060*/  MOV R92, R92 ;  /* 0x0000005c005c7202 */ /* 0x000fe40000000f00 */
[----:B------:R-:W-:Y:S02]  /*e070*/  MOV R96, R96 ;  /* 0x0000006000607202 */ /* 0x000fe40000000f00 */
[----:B------:R-:W-:Y:S02]  /*e080*/  LOP3.LUT R116, R3, R116, RZ, 0x3c, !PT ;  /* 0x0000007403747212 */ /* 0x000fe400078e3cff */
[----:B-1----:R-:W-:Y:S02]  /*e090*/  F2FP.F16.F32.PACK_AB R8, R4, R14 ;  /* 0x0000000e0408723e */ /* 0x002fe400000000ff */
[----:B------:R-:W-:Y:S02]  /*e0a0*/  F2FP.F16.F32.PACK_AB R9, R12, R0 ;  /* 0x000000000c09723e */ /* 0x000fe400000000ff */
[----:B------:R-:W-:Y:S01]  /*e0b0*/  F2FP.F16.F32.PACK_AB R10, R37, R36 ;  /* 0x00000024250a723e */ /* 0x000fe200000000ff */
[----:B------:R-:W1:Y:S01]  /*e0c0*/  LDC R0, c[0x0][0xce8] ;  /* 0x00033a00ff007b82 */ /* 0x000e620000000800 */
[----:B------:R-:W-:-:S02]  /*e0d0*/  F2FP.F16.F32.PACK_AB R11, R39, R38 ;  /* 0x00000026270b723e */ /* 0x000fc400000000ff */
[----:B------:R-:W-:Y:S02]  /*e0e0*/  F2FP.F16.F32.PACK_AB R12, R41, R160 ;  /* 0x000000a0290c723e */ /* 0x000fe400000000ff */
[----:B------:R-:W-:Y:S01]  /*e0f0*/  F2FP.F16.F32.PACK_AB R14, R45, R161 ;  /* 0x000000a12d0e723e */ /* 0x000fe200000000ff */
[----:B------:R2:W-:Y:S01]  /*e100*/  STSM.16.M88.4 [R92], R8 ;  /* 0x000000085c007844 */ /* 0x0005e20000000200 */
[----:B------:R-:W-:Y:S02]  /*e110*/  LOP3.LUT R120, R26, R120, RZ, 0x3c, !PT ;  /* 0x000000781a787212 */ /* 0x000fe400078e3cff */
[----:B------:R-:W-:Y:S01]  /*e120*/  LOP3.LUT R3, R136, 0x380, RZ, 0xc0, !PT ;  /* 0x0000038088037812 */ /* 0x000fe200078ec0ff */
[----:B------:R3:W-:Y:S01]  /*e130*/  STSM.16.M88.4 [R96], R12 ;  /* 0x0000000c60007844 */ /* 0x0007e20000000200 */
[----:B------:R-:W-:Y:S02]  /*e140*/  LOP3.LUT R122, R28, R122, RZ, 0x3c, !PT ;  /* 0x0000007a1c7a7212 */ /* 0x000fe400078e3cff */
[----:B------:R-:W-:-:S02]  /*e150*/  MOV R100, R100 ;  /* 0x0000006400647202 */ /* 0x000fc40000000f00 */
[----:B------:R-:W-:Y:S02]  /*e160*/  F2FP.F16.F32.PACK_AB R24, R49, R162 ;  /* 0x000000a23118723e */ /* 0x000fe400000000ff */
[----:B------:R-:W-:Y:S02]  /*e170*/  F2FP.F16.F32.PACK_AB R25, R51, R50 ;  /* 0x000000323319723e */ /* 0x000fe400000000ff */
[----:B------:R-:W-:Y:S02]  /*e180*/  F2FP.F16.F32.PACK_AB R26, R53, R163 ;  /* 0x000000a3351a723e */ /* 0x000fe400000000ff */
[----:B------:R-:W-:Y:S02]  /*e190*/  MOV R104, R104 ;  /* 0x0000006800687202 */ /* 0x000fe40000000f00 */
[----:B------:R-:W-:Y:S01]  /*e1a0*/  F2FP.F16.F32.PACK_AB R28, R57, R164 ;  /* 0x000000a4391c723e */ /* 0x000fe200000000ff */
[----:B------:R-:W-:Y:S01]  /*e1b0*/  STSM.16.M88.4 [R100], R24 ;  /* 0x0000001864007844 */ /* 0x000fe20000000200 */
[----:B------:R-:W-:-:S02]  /*e1c0*/  F2FP.F16.F32.PACK_AB R30, R61, R165 ;  /* 0x000000a53d1e723e */ /* 0x000fc400000000ff */
[----:B------:R-:W-:Y:S02]  /*e1d0*/  MOV R106, R106 ;  /* 0x0000006a006a7202 */ /* 0x000fe40000000f00 */
[----:B--2---:R-:W-:Y:S01]  /*e1e0*/  F2FP.F16.F32.PACK_AB R8, R65, R166 ;  /* 0x000000a64108723e */ /* 0x004fe200000000ff */
[----:B------:R-:W-:Y:S01]  /*e1f0*/  STSM.16.M88.4 [R104], R28 ;  /* 0x0000001c68007844 */ /* 0x000fe20000000200 */
[----:B------:R-:W-:Y:S02]  /*e200*/  F2FP.F16.F32.PACK_AB R9, R67, R66 ;  /* 0x000000424309723e */ /* 0x000fe400000000ff */
[----:B------:R-:W-:Y:S02]  /*e210*/  F2FP.F16.F32.PACK_AB R10, R69, R167 ;  /* 0x000000a7450a723e */ /* 0x000fe400000000ff */
[----:B------:R-:W-:Y:S02]  /*e220*/  F2FP.F16.F32.PACK_AB R11, R71, R70 ;  /* 0x00000046470b723e */ /* 0x000fe400000000ff */
[----:B------:R-:W-:-:S02]  /*e230*/  MOV R108, R108 ;  /* 0x0000006c006c7202 */ /* 0x000fc40000000f00 */
[----:B---3--:R-:W-:Y:S01]  /*e240*/  F2FP.F16.F32.PACK_AB R12, R73, R168 ;  /* 0x000000a8490c723e */ /* 0x008fe200000000ff */
[----:B------:R2:W-:Y:S01]  /*e250*/  STSM.16.M88.4 [R106], R8 ;  /* 0x000000086a007844 */ /* 0x0005e20000000200 */
[----:B------:R-:W-:Y:S02]  /*e260*/  F2FP.F16.F32.PACK_AB R13, R75, R74 ;  /* 0x0000004a4b0d723e */ /* 0x000fe400000000ff */
[----:B------:R-:W-:Y:S02]  /*e270*/  F2FP.F16.F32.PACK_AB R14, R77, R169 ;  /* 0x000000a94d0e723e */ /* 0x000fe400000000ff */
[----:B------:R-:W-:Y:S02]  /*e280*/  F2FP.F16.F32.PACK_AB R15, R79, R78 ;  /* 0x0000004e4f0f723e */ /* 0x000fe400000000ff */
[----:B------:R-:W-:Y:S02]  /*e290*/  SHF.R.U64 R3, R3, 0x3, RZ ;  /* 0x0000000303037819 */ /* 0x000fe400000012ff */
[----:B------:R-:W-:Y:S01]  /*e2a0*/  MOV R110, R110 ;  /* 0x0000006e006e7202 */ /* 0x000fe20000000f00 */
[----:B------:R3:W-:Y:S01]  /*e2b0*/  STSM.16.M88.4 [R108], R12 ;  /* 0x0000000c6c007844 */ /* 0x0007e20000000200 */
[----:B------:R-:W-:-:S02]  /*e2c0*/  F2FP.F16.F32.PACK_AB R36, R81, R170 ;  /* 0x000000aa5124723e */ /* 0x000fc400000000ff */
[----:B------:R-:W-:Y:S02]  /*e2d0*/  F2FP.F16.F32.PACK_AB R37, R83, R82 ;  /* 0x000000525325723e */ /* 0x000fe400000000ff */
[----:B------:R-:W-:Y:S02]  /*e2e0*/  F2FP.F16.F32.PACK_AB R38, R48, R171 ;  /* 0x000000ab3026723e */ /* 0x000fe400000000ff */
[----:B------:R-:W-:Y:S02]  /*e2f0*/  F2FP.F16.F32.PACK_AB R39, R87, R86 ;  /* 0x000000565727723e */ /* 0x000fe400000000ff */
[----:B------:R-:W-:Y:S02]  /*e300*/  MOV R112, R112 ;  /* 0x0000007000707202 */ /* 0x000fe40000000f00 */
[----:B------:R-:W-:Y:S01]  /*e310*/  F2FP.F16.F32.PACK_AB R48, R64, R172 ;  /* 0x000000ac4030723e */ /* 0x000fe200000000ff */
[----:B------:R4:W-:Y:S01]  /*e320*/  STSM.16.M88.4 [R110], R36 ;  /* 0x000000246e007844 */ /* 0x0009e20000000200 */
[----:B------:R-:W-:-:S02]  /*e330*/  F2FP.F16.F32.PACK_AB R49, R91, R90 ;  /* 0x0000005a5b31723e */ /* 0x000fc400000000ff */
[----:B------:R-:W-:Y:S01]  /*e340*/  F2FP.F16.F32.PACK_AB R50, R80, R173 ;  /* 0x000000ad5032723e */ /* 0x000fe200000000ff */
[----:B------:R-:W-:Y:S01]  /*e350*/  IMAD.MOV.U32 R80, RZ, RZ, RZ ;  /* 0x000000ffff507224 */ /* 0x000fe200078e00ff */
[----:B------:R-:W-:Y:S02]  /*e360*/  F2FP.F16.F32.PACK_AB R51, R95, R94 ;  /* 0x0000005e5f33723e */ /* 0x000fe400000000ff */
[----:B------:R-:W-:Y:S02]  /*e370*/  MOV R114, R114 ;  /* 0x0000007200727202 */ /* 0x000fe40000000f00 */
[----:B------:R-:W-:Y:S01]  /*e380*/  F2FP.F16.F32.PACK_AB R64, R152, R174 ;  /* 0x000000ae9840723e */ /* 0x000fe200000000ff */
[----:B------:R-:W-:Y:S01]  /*e390*/  STSM.16.M88.4 [R112], R48 ;  /* 0x0000003070007844 */ /* 0x000fe20000000200 */
[----:B------:R-:W-:Y:S02]  /*e3a0*/  F2FP.F16.F32.PACK_AB R65, R99, R98 ;  /* 0x000000626341723e */ /* 0x000fe400000000ff */
[----:B------:R-:W-:-:S02]  /*e3b0*/  F2FP.F16.F32.PACK_AB R66, R153, R175 ;  /* 0x000000af9942723e */ /* 0x000fc400000000ff */
[----:B------:R-:W-:Y:S02]  /*e3c0*/  F2FP.F16.F32.PACK_AB R67, R103, R102 ;  /* 0x000000666743723e */ /* 0x000fe400000000ff */
[----:B------:R-:W-:Y:S02]  /*e3d0*/  LOP3.LUT R84, R3, R136, RZ, 0x3c, !PT ;  /* 0x0000008803547212 */ /* 0x000fe400078e3cff */
[----:B------:R-:W-:Y:S01]  /*e3e0*/  MOV R116, R116 ;  /* 0x0000007400747202 */ /* 0x000fe20000000f00 */
[----:B------:R-:W-:Y:S01]  /*e3f0*/  STSM.16.M88.4 [R114], R64 ;  /* 0x0000004072007844 */ /* 0x000fe20000000200 */
[----:B--2---:R-:W-:Y:S02]  /*e400*/  F2FP.F16.F32.PACK_AB R8, R154, R176 ;  /* 0x000000b09a08723e */ /* 0x004fe400000000ff */
[----:B------:R-:W-:Y:S02]  /*e410*/  F2FP.F16.F32.PACK_AB R9, R43, R40 ;  /* 0x000000282b09723e */ /* 0x000fe400000000ff */
[----:B------:R-:W-:-:S02]  /*e420*/  F2FP.F16.F32.PACK_AB R10, R155, R177 ;  /* 0x000000b19b0a723e */ /* 0x000fc400000000ff */
[----:B------:R-:W-:Y:S02]  /*e430*/  F2FP.F16.F32.PACK_AB R11, R47, R44 ;  /* 0x0000002c2f0b723e */ /* 0x000fe400000000ff */
[----:B------:R-:W-:Y:S02]  /*e440*/  MOV R118, R118 ;  /* 0x0000007600767202 */ /* 0x000fe40000000f00 */
[----:B---3--:R-:W-:Y:S01]  /*e450*/  F2FP.F16.F32.PACK_AB R12, R156, R178 ;  /* 0x000000b29c0c723e */ /* 0x008fe200000000ff */
[----:B------:R2:W-:Y:S01]  /*e460*/  STSM.16.M88.4 [R116], R8 ;  /* 0x0000000874007844 */ /* 0x0005e20000000200 */
[----:B------:R-:W-:Y:S02]  /*e470*/  F2FP.F16.F32.PACK_AB R13, R56, R52 ;  /* 0x00000034380d723e */ /* 0x000fe400000000ff */
[----:B------:R-:W-:Y:S02]  /*e480*/  F2FP.F16.F32.PACK_AB R14, R157, R179 ;  /* 0x000000b39d0e723e */ /* 0x000fe400000000ff */
[----:B------:R-:W-:-:S02]  /*e490*/  F2FP.F16.F32.PACK_AB R15, R68, R60 ;  /* 0x0000003c440f723e */ /* 0x000fc400000000ff */
[----:B------:R-:W-:Y:S02]  /*e4a0*/  MOV R120, R120 ;  /* 0x0000007800787202 */ /* 0x000fe40000000f00 */
[----:B------:R-:W-:Y:S01]  /*e4b0*/  F2FP.F16.F32.PACK_AB R24, R158, R180 ;  /* 0x000000b49e18723e */ /* 0x000fe200000000ff */
[----:B------:R-:W-:Y:S01]  /*e4c0*/  STSM.16.M88.4 [R118], R12 ;  /* 0x0000000c76007844 */ /* 0x000fe20000000200 */
[----:B------:R-:W-:Y:S02]  /*e4d0*/  F2FP.F16.F32.PACK_AB R25, R76, R72 ;  /* 0x000000484c19723e */ /* 0x000fe400000000ff */
[----:B------:R-:W-:Y:S02]  /*e4e0*/  F2FP.F16.F32.PACK_AB R26, R159, R181 ;  /* 0x000000b59f1a723e */ /* 0x000fe400000000ff */
[----:B------:R-:W-:Y:S02]  /*e4f0*/  F2FP.F16.F32.PACK_AB R27, R127, R126 ;  /* 0x0000007e7f1b723e */ /* 0x000fe400000000ff */
[----:B------:R-:W-:-:S02]  /*e500*/  ISETP.NE.U32.AND P0, PT, RZ, UR4, PT ;  /* 0x00000004ff007c0c */ /* 0x000fc4000bf05070 */
[----:B------:R-:W-:Y:S01]  /*e510*/  IADD3 R4, P1, R218, UR4, RZ ;  /* 0x00000004da047c10 */ /* 0x000fe2000ff3e0ff */
[----:B------:R3:W-:Y:S01]  /*e520*/  STSM.16.M88.4 [R120], R24 ;  /* 0x0000001878007844 */ /* 0x0007e20000000200 */
[----:B------:R-:W-:Y:S02]  /*e530*/  MOV R122, R122 ;  /* 0x0000007a007a7202 */ /* 0x000fe40000000f00 */
[----:B------:R-:W-:Y:S02]  /*e540*/  F2FP.F16.F32.PACK_AB R28, R129, R128 ;  /* 0x00000080811c723e */ /* 0x000fe400000000ff */
[----:B------:R-:W-:Y:S02]  /*e550*/  F2FP.F16.F32.PACK_AB R29, R131, R130 ;  /* 0x00000082831d723e */ /* 0x000fe400000000ff */
[----:B------:R-:W-:Y:S02]  /*e560*/  F2FP.F16.F32.PACK_AB R30, R133, R132 ;  /* 0x00000084851e723e */ /* 0x000fe400000000ff */
[----:B------:R-:W-:-:S02]  /*e570*/  F2FP.F16.F32.PACK_AB R31, R135, R134 ;  /* 0x00000086871f723e */ /* 0x000fc400000000ff */
[----:B------:R-:W-:Y:S02]  /*e580*/  MOV R84, R84 ;  /* 0x0000005400547202 */ /* 0x000fe40000000f00 */
[----:B----4-:R-:W-:Y:S01]  /*e590*/  F2FP.F16.F32.PACK_AB R36, R137, R182 ;  /* 0x000000b68924723e */ /* 0x010fe200000000ff */
[----:B------:R4:W-:Y:S01]  /*e5a0*/  STSM.16.M88.4 [R122], R28 ;  /* 0x0000001c7a007844 */ /* 0x0009e20000000200 */
[----:B------:R-:W-:Y:S02]  /*e5b0*/  F2FP.F16.F32.PACK_AB R37, R139, R138 ;  /* 0x0000008a8b25723e */ /* 0x000fe400000000ff */
[----:B------:R-:W-:Y:S02]  /*e5c0*/  F2FP.F16.F32.PACK_AB R38, R141, R183 ;  /* 0x000000b78d26723e */ /* 0x000fe400000000ff */
[----:B------:R-:W-:Y:S02]  /*e5d0*/  F2FP.F16.F32.PACK_AB R39, R143, R142 ;  /* 0x0000008e8f27723e */ /* 0x000fe400000000ff */
[----:B------:R-:W-:-:S02]  /*e5e0*/  MOV R88, R88 ;  /* 0x0000005800587202 */ /* 0x000fc40000000f00 */
        /* <DEDUP_REMOVED lines=10> */
[----:B--2---:R-:W-:Y:S01]  /*e690*/  IMAD.U32 R11, RZ, RZ, UR4 ;  /* 0x00000004ff0b7e24 */ /* 0x004fe2000f8e00ff */
[----:B------:R-:W-:Y:S01]  /*e6a0*/  @P2 IADD3.X R219, R219, UR5, RZ, P3, !PT ;  /* 0x00000005dbdb2c10 */ /* 0x000fe20009ffe4ff */
[----:B------:R4:W5:Y:S01]  /*e6b0*/  @P0 LDG.E R80, desc[UR60][R4.64] ;  /* 0x0000003c04500981 */ /* 0x000962000c1e1900 */
[----:B-1----:R-:W-:Y:S01]  /*e6c0*/  ISETP.NE.AND P1, PT, R0, 0x1, PT ;  /* 0x000000010000780c */ /* 0x002fe20003f25270 */
[----:B---3--:R-:W-:Y:S02]  /*e6d0*/  IMAD R27, R223, 0x80, R237 ;  /* 0x00000080df1b7824 */ /* 0x008fe400078e02ed */
[----:B------:R4:W5:Y:S10]  /*e6e0*/  @P2 LDG.E R11, desc[UR60][R218.64] ;  /* 0x0000003cda0b2981 */ /* 0x000974000c1e1900 */
[----:B------:R-:W1:Y:S08]  /*e6f0*/  @P1 LDC R8, c[0x0][0xcec] ;  /* 0x00033b00ff081b82 */ /* 0x000e700000000800 */
[----:B------:R-:W2:Y:S01]  /*e700*/  @P1 LDC R13, c[0x0][0xcf0] ;  /* 0x00033c00ff0d1b82 */ /* 0x000ea20000000800 */
[----:B----4-:R-:W-:Y:S05]  /*e710*/  @P2 BRA `(.L_x_1419) ;  /* 0x0000000000102947 */ /* 0x010fea0003800000 */
[----:B------:R-:W-:Y:S05]  /*e720*/  @!P0 BRA `(.L_x_1419) ;  /* 0x00000000000c8947 */ /* 0x000fea0003800000 */
[----:B------:R-:W3:Y:S04]  /*e730*/  LDG.E R10, desc[UR60][R4.64] ;  /* 0x0000003c040a7981 */ /* 0x000ee8000c1e1900 */
[----:B-----5:R-:W3:Y:S02]  /*e740*/  LDG.E R11, desc[UR60][R4.64+0x4] ;  /* 0x0000043c040b7981 */ /* 0x020ee4000c1e1900 */
[----:B---3--:R-:W-:-:S07]  /*e750*/  IMAD.IADD R11, R11, 0x1, -R10 ;  /* 0x000000010b0b7824 */ /* 0x008fce00078e0a0a */
.L_x_1419:
[----:B------:R-:W-:Y:S01]  /*e760*/  SHF.R.S32.HI R3, RZ, 0x1f, R217 ;  /* 0x0000001fff037819 */ /* 0x000fe200000114d9 */
[----:B-1----:R-:W-:Y:S01]  /*e770*/  @P1 IMAD.HI.U32 R4, R27, R8, RZ ;  /* 0x000000081b041227 */ /* 0x002fe200078e00ff */
[----:B------:R-:W-:Y:S01]  /*e780*/  ULDC.64 UR4, c[0x0][0xc90] ;  /* 0x0003240000047ab9 */ /* 0x000fe20000000a00 */
[----:B-----5:R-:W-:Y:S01]  /*e790*/  SHF.R.S32.HI R81, RZ, 0x1f, R80 ;  /* 0x0000001fff517819 */ /* 0x020fe20000011450 */
[----:B------:R-:W1:Y:S01]  /*e7a0*/  @P1 LDC R83, c[0x0][0xcec] ;  /* 0x00033b00ff531b82 */ /* 0x000e620000000800 */
[----:B------:R-:W-:Y:S01]  /*e7b0*/  IMAD R8, R3, UR4, RZ ;  /* 0x0000000403087c24 */ /* 0x000fe2000f8e02ff */
[----:B------:R-:W-:Y:S01]  /*e7c0*/  SEL R229, R229, RZ, !P0 ;  /* 0x000000ffe5e57207 */ /* 0x000fe20004000000 */
[----:B------:R-:W-:Y:S01]  /*e7d0*/  IMAD.MOV.U32 R9, RZ, RZ, R27 ;  /* 0x000000ffff097224 */ /* 0x000fe200078e001b */
[----:B--2---:R-:W-:Y:S01]  /*e7e0*/  @P1 SHF.R.U32.HI R9, RZ, R13, R4 ;  /* 0x0000000dff091219 */ /* 0x004fe20000011604 */
[----:B------:R-:W-:Y:S01]  /*e7f0*/  IMAD.WIDE.U32 R4, R217, UR4, R80 ;  /* 0x00000004d9047c25 */ /* 0x000fe2000f8e0050 */
[----:B------:R-:W-:-:S02]  /*e800*/  SEL R220, R220, RZ, !P0 ;  /* 0x000000ffdcdc7207 */ /* 0x000fc40004000000 */
[----:B------:R-:W2:Y:S01]  /*e810*/  @P1 LDC R85, c[0x0][0xcf0] ;  /* 0x00033c00ff551b82 */ /* 0x000ea20000000800 */
[----:B------:R-:W-:Y:S01]  /*e820*/  IMAD R13, R217, UR5, R8 ;  /* 0x00000005d90d7c24 */ /* 0x000fe2000f8e0208 */
[----:B------:R-:W-:Y:S01]  /*e830*/  ULDC.64 UR4, c[0x0][0xc98] ;  /* 0x0003260000047ab9 */ /* 0x000fe20000000a00 */
[----:B------:R-:W-:Y:S02]  /*e840*/  IMAD.MOV R25, RZ, RZ, -R9 ;  /* 0x000000ffff197224 */ /* 0x000fe400078e0a09 */
[----:B------:R-:W-:Y:S02]  /*e850*/  IMAD.IADD R5, R5, 0x1, R13 ;  /* 0x0000000105057824 */ /* 0x000fe400078e020d */
[----:B------:R-:W-:Y:S02]  /*e860*/  IMAD R13, R0, R25, R27 ;  /* 0x00000019000d7224 */ /* 0x000fe400078e021b */
[----:B------:R-:W-:Y:S02]  /*e870*/  IMAD R15, R228, 0x40, R209 ;  /* 0x00000040e40f7824 */ /* 0x000fe400078e02d1 */
[----:B------:R-:W-:Y:S01]  /*e880*/  IMAD R25, R229, UR4, RZ ;  /* 0x00000004e5197c24 */ /* 0x000fe2000f8e02ff */
[----:B------:R-:W-:Y:S01]  /*e890*/  SHF.R.S32.HI R8, RZ, 0x1f, R13 ;  /* 0x0000001fff087819 */ /* 0x000fe2000001140d */
[----:B------:R-:W-:-:S04]  /*e8a0*/  IMAD.WIDE.U32 R4, R220, UR4, R4 ;  /* 0x00000004dc047c25 */ /* 0x000fc8000f8e0004 */
[----:B------:R-:W-:Y:S01]  /*e8b0*/  IMAD.WIDE R20, R15, 0x2, R20 ;  /* 0x000000020f147825 */ /* 0x000fe200078e0214 */
[----:B------:R-:W-:Y:S02]  /*e8c0*/  SHF.R.S32.HI R15, RZ, 0x1f, R9 ;  /* 0x0000001fff0f7819 */ /* 0x000fe40000011409 */
[----:B------:R-:W-:Y:S01]  /*e8d0*/  IADD3 R4, P0, R9, R4, RZ ;  /* 0x0000000409047210 */ /* 0x000fe20007f1e0ff */
[----:B------:R-:W-:Y:S01]  /*e8e0*/  IMAD R25, R220, UR5, R25 ;  /* 0x00000005dc197c24 */ /* 0x000fe2000f8e0219 */
[----:B------:R-:W-:Y:S01]  /*e8f0*/  ULDC.64 UR4, c[0x0][0xc88] ;  /* 0x0003220000047ab9 */ /* 0x000fe20000000a00 */
[----:B------:R-:W-:Y:S01]  /*e900*/  IADD3 R9, P2, R20, 0x1000, RZ ;  /* 0x0000100014097810 */ /* 0x000fe20007f5e0ff */
[----:B------:R-:W-:Y:S01]  /*e910*/  IMAD R10, R8, UR4, RZ ;  /* 0x00000004080a7c24 */ /* 0x000fe2000f8e02ff */
[----:B------:R-:W-:Y:S01]  /*e920*/  IADD3 R37, P4, R20, 0x5000, RZ ;  /* 0x0000500014257810 */ /* 0x000fe20007f9e0ff */
[----:B------:R-:W-:Y:S01]  /*e930*/  IMAD R32, R11, R0, RZ ;  /* 0x000000000b207224 */ /* 0x000fe200078e02ff */
[----:B------:R-:W-:Y:S01]  /*e940*/  IADD3.X R5, R15, R5, R25, P0, !PT ;  /* 0x000000050f057210 */ /* 0x000fe200007fe419 */
[----:B------:R-:W-:Y:S01]  /*e950*/  IMAD R15, R13, UR5, R10 ;  /* 0x000000050d0f7c24 */ /* 0x000fe2000f8e020a */
[----:B------:R-:W-:-:S02]  /*e960*/  LOP3.LUT R8, R9, 0x380, RZ, 0xc0, !PT ;  /* 0x0000038009087812 */ /* 0x000fc400078ec0ff */
[C---:B------:R-:W-:Y:S01]  /*e970*/  IADD3 R25, P5, R20.reuse, 0x3000, RZ ;  /* 0x0000300014197810 */ /* 0x040fe20007fbe0ff */
[----:B------:R-:W-:Y:S01]  /*e980*/  IMAD.WIDE.U32 R4, R13, UR4, R4 ;  /* 0x000000040d047c25 */ /* 0x000fe2000f8e0004 */
[----:B------:R-:W-:Y:S01]  /*e990*/  ULDC.64 UR4, c[0x0][0xc50] ;  /* 0x0003140000047ab9 */ /* 0x000fe20000000a00 */
[----:B------:R-:W-:Y:S02]  /*e9a0*/  IADD3 R13, P3, R20, 0x2000, RZ ;  /* 0x00002000140d7810 */ /* 0x000fe40007f7e0ff */
[----:B------:R-:W-:Y:S01]  /*e9b0*/  IMAD.IADD R5, R5, 0x1, R15 ;  /* 0x0000000105057824 */ /* 0x000fe200078e020f */
[----:B------:R-:W-:Y:S02]  /*e9c0*/  LEA R10, P0, R4, UR4, 0x2 ;  /* 0x00000004040a7c11 */ /* 0x000fe4000f8010ff */
[----:B------:R-:W-:Y:S02]  /*e9d0*/  SHF.R.U64 R8, R8, 0x3, RZ ;  /* 0x0000000308087819 */ /* 0x000fe400000012ff */
[----:B------:R-:W-:Y:S01]  /*e9e0*/  LEA.HI.X R4, R4, UR5, R5, 0x2, P0 ;  /* 0x0000000504047c11 */ /* 0x000fe200080f1405 */
[----:B------:R-:W-:Y:S01]  /*e9f0*/  SHFL.IDX PT, R54, R10, RZ, 0x1c1f ;  /* 0x001c1fff0a367589 */ /* 0x000fe200000e0000 */
[----:B------:R-:W-:Y:S01]  /*ea00*/  IADD3 R29, P0, R20, 0x4000, RZ ;  /* 0x00004000141d7810 */ /* 0x000fe20007f1e0ff */
[----:B------:R-:W-:Y:S01]  /*ea10*/  IMAD R5, R223, 0x80, R235 ;  /* 0x00000080df057824 */ /* 0x000fe200078e02eb */
[----:B------:R-:W-:Y:S01]  /*ea20*/  LOP3.LUT R12, R13, 0x380, RZ, 0xc0, !PT ;  /* 0x000003800d0c7812 */ /* 0x000fe200078ec0ff */
[----:B------:R-:W3:Y:S01]  /*ea30*/  SHFL.IDX PT, R55, R4, RZ, 0x1c1f ;  /* 0x001c1fff04377589 */ /* 0x000ee200000e0000 */
[----:B------:R-:W-:Y:S01]  /*ea40*/  LOP3.LUT R8, R8, R9, RZ, 0x3c, !PT ;  /* 0x0000000908087212 */ /* 0x000fe200078e3cff */
[----:B------:R-:W-:Y:S01]  /*ea50*/  IMAD.X R9, RZ, RZ, R21, P2 ;  /* 0x000000ffff097224 */ /* 0x000fe200010e0615 */
[----:B------:R-:W-:Y:S01]  /*ea60*/  LOP3.LUT R28, R29, 0x380, RZ, 0xc0, !PT ;  /* 0x000003801d1c7812 */ /* 0x000fe200078ec0ff */
[----:B------:R-:W-:Y:S01]  /*ea70*/  SHFL.IDX PT, R58, R10, 0x1, 0x1c1f ;  /* 0x003c1f000a3a7f89 */ /* 0x000fe200000e0000 */
[----:B------:R-:W-:Y:S01]  /*ea80*/  SHF.R.U64 R12, R12, 0x3, RZ ;  /* 0x000000030c0c7819 */ /* 0x000fe200000012ff */
[----:B------:R-:W-:Y:S01]  /*ea90*/  ULDC.64 UR4, c[0x0][0xba0] ;  /* 0x0002e80000047ab9 */ /* 0x000fe20000000a00 */
[----:B------:R-:W-:Y:S01]  /*eaa0*/  IADD3 R41, P2, R20, 0x6000, RZ ;  /* 0x0000600014297810 */ /* 0x000fe20007f5e0ff */
[----:B------:R4:W0:Y:S01]  /*eab0*/  SHFL.IDX PT, R59, R4, 0x1, 0x1c1f ;  /* 0x003c1f00043b7f89 */ /* 0x00082200000e0000 */
[----:B------:R-:W-:-:S02]  /*eac0*/  SHF.R.U64 R28, R28, 0x3, RZ ;  /* 0x000000031c1c7819 */ /* 0x000fc400000012ff */
[----:B------:R-:W-:Y:S01]  /*ead0*/  LOP3.LUT R12, R12, R13, RZ, 0x3c, !PT ;  /* 0x0000000d0c0c7212 */ /* 0x000fe200078e3cff */
[--C-:B------:R-:W-:Y:S01]  /*eae0*/  IMAD.X R13, RZ, RZ, R21.reuse, P3 ;  /* 0x000000ffff0d7224 */ /* 0x100fe200018e0615 */
[----:B------:R-:W-:Y:S02]  /*eaf0*/  LOP3.LUT R40, R41, 0x380, RZ, 0xc0, !PT ;  /* 0x0000038029287812 */ /* 0x000fe400078ec0ff */
[----:B------:R-:W-:Y:S02]  /*eb00*/  IADD3 R45, P3, R20, 0x7000, RZ ;  /* 0x00007000142d7810 */ /* 0x000fe40007f7e0ff */
[----:B------:R-:W-:Y:S01]  /*eb10*/  LOP3.LUT R28, R28, R29, RZ, 0x3c, !PT ;  /* 0x0000001d1c1c7212 */ /* 0x000fe200078e3cff */
[----:B------:R-:W-:Y:S01]  /*eb20*/  IMAD.X R29, RZ, RZ, R21, P0 ;  /* 0x000000ffff1d7224 */ /* 0x000fe200000e0615 */
[----:B------:R-:W-:Y:S02]  /*eb30*/  SHF.R.U64 R40, R40, 0x3, RZ ;  /* 0x0000000328287819 */ /* 0x000fe400000012ff */
[----:B------:R-:W-:-:S02]  /*eb40*/  IADD3 R53, P0, R20, 0x9000, RZ ;  /* 0x0000900014357810 */ /* 0x000fc40007f1e0ff */
[----:B------:R-:W-:Y:S02]  /*eb50*/  LOP3.LUT R44, R45, 0x380, RZ, 0xc0, !PT ;  /* 0x000003802d2c7812 */ /* 0x000fe400078ec0ff */
[----:B------:R-:W-:Y:S02]  /*eb60*/  LOP3.LUT R24, R25, 0x380, RZ, 0xc0, !PT ;  /* 0x0000038019187812 */ /* 0x000fe400078ec0ff */
[----:B------:R-:W-:Y:S02]  /*eb70*/  LOP3.LUT R36, R37, 0x380, RZ, 0xc0, !PT ;  /* 0x0000038025247812 */ /* 0x000fe400078ec0ff */
[----:B------:R-:W-:Y:S01]  /*eb80*/  LOP3.LUT R40, R40, R41, RZ, 0x3c, !PT ;  /* 0x0000002928287212 */ /* 0x000fe200078e3cff */
[----:B------:R-:W-:Y:S01]  /*eb90*/  IMAD.X R41, RZ, RZ, R21, P2 ;  /* 0x000000ffff297224 */ /* 0x000fe200010e0615 */
[----:B------:R-:W-:Y:S02]  /*eba0*/  LOP3.LUT R52, R53, 0x380, RZ, 0xc0, !PT ;  /* 0x0000038035347812 */ /* 0x000fe400078ec0ff */
[----:B------:R-:W-:-:S02]  /*ebb0*/  SHF.R.U64 R44, R44, 0x3, RZ ;  /* 0x000000032c2c7819 */ /* 0x000fc400000012ff */
[----:B------:R-:W-:Y:S02]  /*ebc0*/  IADD3 R61, P2, R20, 0xb000, RZ ;  /* 0x0000b000143d7810 */ /* 0x000fe40007f5e0ff */
[----:B------:R-:W-:Y:S02]  /*ebd0*/  SHF.R.U64 R24, R24, 0x3, RZ ;  /* 0x0000000318187819 */ /* 0x000fe400000012ff */
[----:B------:R-:W-:Y:S02]  /*ebe0*/  SHF.R.U64 R36, R36, 0x3, RZ ;  /* 0x0000000324247819 */ /* 0x000fe400000012ff */
[----:B------:R-:W-:Y:S02]  /*ebf0*/  SHF.R.U64 R52, R52, 0x3, RZ ;  /* 0x0000000334347819 */ /* 0x000fe400000012ff */
[----:B------:R-:W-:Y:S01]  /*ec00*/  LOP3.LUT R44, R44, R45, RZ, 0x3c, !PT ;  /* 0x0000002d2c2c7212 */ /* 0x000fe200078e3cff */
[----:B------:R-:W-:Y:S01]  /*ec10*/  IMAD.X R45, RZ, RZ, R21, P3 ;  /* 0x000000ffff2d7224 */ /* 0x000fe200018e0615 */
[----:B------:R-:W-:-:S02]  /*ec20*/  LOP3.LUT R60, R61, 0x380, RZ, 0xc0, !PT ;  /* 0x000003803d3c7812 */ /* 0x000fc400078ec0ff */
[----:B------:R-:W-:Y:S01]  /*ec30*/  LOP3.LUT R24, R24, R25, RZ, 0x3c, !PT ;  /* 0x0000001918187212 */ /* 0x000fe200078e3cff */
[--C-:B------:R-:W-:Y:S01]  /*ec40*/  IMAD.X R25, RZ, RZ, R21.reuse, P5 ;  /* 0x000000ffff197224 */ /* 0x100fe200028e0615 */
[----:B------:R-:W-:Y:S01]  /*ec50*/  LOP3.LUT R36, R36, R37, RZ, 0x3c, !PT ;  /* 0x0000002524247212 */ /* 0x000fe200078e3cff */
[--C-:B------:R-:W-:Y:S01]  /*ec60*/  IMAD.X R37, RZ, RZ, R21.reuse, P4 ;  /* 0x000000ffff257224 */ /* 0x100fe200020e0615 */
[C---:B------:R-:W-:Y:S02]  /*ec70*/  IADD3 R65, P3, R20.reuse, 0xc000, RZ ;  /* 0x0000c00014417810 */ /* 0x040fe40007f7e0ff */
[C---:B------:R-:W-:Y:S02]  /*ec80*/  IADD3 R49, P5, R20.reuse, 0x8000, RZ ;  /* 0x0000800014317810 */ /* 0x040fe40007fbe0ff */
[----:B------:R-:W-:Y:S02]  /*ec90*/  IADD3 R57, P4, R20, 0xa000, RZ ;  /* 0x0000a00014397810 */ /* 0x000fe40007f9e0ff */
[----:B------:R-:W-:Y:S01]  /*eca0*/  LOP3.LUT R52, R52, R53, RZ, 0x3c, !PT ;  /* 0x0000003534347212 */ /* 0x000fe200078e3cff */
[----:B------:R-:W-:Y:S01]  /*ecb0*/  IMAD.X R53, RZ, RZ, R21, P0 ;  /* 0x000000ffff357224 */ /* 0x000fe200000e0615 */
[----:B------:R-:W-:-:S02]  /*ecc0*/  SHF.R.U64 R60, R60, 0x3, RZ ;  /* 0x000000033c3c7819 */ /* 0x000fc400000012ff */
[----:B------:R-:W-:Y:S02]  /*ecd0*/  LOP3.LUT R64, R65, 0x380, RZ, 0xc0, !PT ;  /* 0x0000038041407812 */ /* 0x000fe400078ec0ff */
[----:B------:R-:W-:Y:S02]  /*ece0*/  LOP3.LUT P0, RZ, R230, 0x3, RZ, 0xc0, !PT ;  /* 0x00000003e6ff7812 */ /* 0x000fe4000780c0ff */
[----:B------:R-:W-:Y:S02]  /*ecf0*/  LOP3.LUT R48, R49, 0x380, RZ, 0xc0, !PT ;  /* 0x0000038031307812 */ /* 0x000fe400078ec0ff */
[----:B------:R-:W-:Y:S02]  /*ed00*/  LOP3.LUT R56, R57, 0x380, RZ, 0xc0, !PT ;  /* 0x0000038039387812 */ /* 0x000fe400078ec0ff */
[----:B------:R-:W-:Y:S01]  /*ed10*/  LOP3.LUT R60, R60, R61, RZ, 0x3c, !PT ;  /* 0x0000003d3c3c7212 */ /* 0x000fe200078e3cff */
[----:B------:R-:W-:Y:S01]  /*ed20*/  IMAD.X R61, RZ, RZ, R21, P2 ;  /* 0x000000ffff3d7224 */ /* 0x000fe200010e0615 */
[----:B------:R-:W-:-:S02]  /*ed30*/  SHF.R.U64 R64, R64, 0x3, RZ ;  /* 0x0000000340407819 */ /* 0x000fc400000012ff */
[CC--:B------:R-:W-:Y:S01]  /*ed40*/  ISETP.GE.OR P2, PT, R5.reuse, R32.reuse, P0 ;  /* 0x000000200500720c */ /* 0x0c0fe20000746670 */
[----:B------:R-:W-:Y:S01]  /*ed50*/  VIADD R5, R5, 0x8 ;  /* 0x0000000805057836 */ /* 0x000fe20000000000 */
[----:B------:R-:W-:Y:S02]  /*ed60*/  SHF.R.U64 R48, R48, 0x3, RZ ;  /* 0x0000000330307819 */ /* 0x000fe400000012ff */
[----:B------:R-:W-:Y:S02]  /*ed70*/  SHF.R.U64 R56, R56, 0x3, RZ ;  /* 0x0000000338387819 */ /* 0x000fe400000012ff */
[----:B------:R-:W-:Y:S01]  /*ed80*/  LOP3.LUT R64, R64, R65, RZ, 0x3c, !PT ;  /* 0x0000004140407212 */ /* 0x000fe200078e3cff */
[--C-:B------:R-:W-:Y:S01]  /*ed90*/  IMAD.X R65, RZ, RZ, R21.reuse, P3 ;  /* 0x000000ffff417224 */ /* 0x100fe200018e0615 */
[----:B------:R-:W-:Y:S01]  /*eda0*/  LOP3.LUT R48, R48, R49, RZ, 0x3c, !PT ;  /* 0x0000003130307212 */ /* 0x000fe200078e3cff */
[--C-:B------:R-:W-:Y:S01]  /*edb0*/  IMAD.X R49, RZ, RZ, R21.reuse, P5 ;  /* 0x000000ffff317224 */ /* 0x100fe200028e0615 */
[----:B------:R-:W-:Y:S01]  /*edc0*/  LOP3.LUT R56, R56, R57, RZ, 0x3c, !PT ;  /* 0x0000003938387212 */ /* 0x000fe200078e3cff */
[----:B------:R-:W-:Y:S01]  /*edd0*/  IMAD.X R57, RZ, RZ, R21, P4 ;  /* 0x000000ffff397224 */ /* 0x000fe200020e0615 */
[----:B------:R-:W-:Y:S01]  /*ede0*/  IADD3 R11, P3, R20, 0xf000, RZ ;  /* 0x0000f000140b7810 */ /* 0x000fe20007f7e0ff */
[----:B---3--:R-:W-:Y:S01]  /*edf0*/  @!P2 ST.E desc[UR60][R54.64], R7 ;  /* 0x000000073600a985 */ /* 0x008fe2000c10193c */
[----:B------:R-:W-:-:S02]  /*ee00*/  ISETP.GE.OR P0, PT, R5, R32, P0 ;  /* 0x000000200500720c */ /* 0x000fc40000706670 */
[C---:B------:R-:W-:Y:S01]  /*ee10*/  IADD3 R69, P5, R20.reuse, 0xd000, RZ ;  /* 0x0000d00014457810 */ /* 0x040fe20007fbe0ff */
[----:B------:R-:W-:Y:S01]  /*ee20*/  IMAD.X R77, RZ, RZ, R21, P3 ;  /* 0x000000ffff4d7224 */ /* 0x000fe200018e0615 */
[C---:B------:R-:W-:Y:S02]  /*ee30*/  IADD3 R73, P4, R20.reuse, 0xe000, RZ ;  /* 0x0000e00014497810 */ /* 0x040fe40007f9e0ff */
[----:B------:R-:W-:Y:S02]  /*ee40*/  LOP3.LUT R15, R20, 0x380, RZ, 0xc0, !PT ;  /* 0x00000380140f7812 */ /* 0x000fe400078ec0ff */
[----:B----4-:R-:W-:Y:S02]  /*ee50*/  LOP3.LUT R4, R11, 0x380, RZ, 0xc0, !PT ;  /* 0x000003800b047812 */ /* 0x010fe400078ec0ff */
[----:B------:R-:W-:Y:S02]  /*ee60*/  LOP3.LUT R68, R69, 0x380, RZ, 0xc0, !PT ;  /* 0x0000038045447812 */ /* 0x000fe400078ec0ff */
[----:B------:R-:W-:Y:S01]  /*ee70*/  LOP3.LUT R72, R73, 0x380, RZ, 0xc0, !PT ;  /* 0x0000038049487812 */ /* 0x000fe200078ec0ff */
[----:B0-----:R0:W-:Y:S01]  /*ee80*/  @!P0 ST.E desc[UR60][R58.64], R6 ;  /* 0x000000063a008985 */ /* 0x0011e2000c10193c */
[----:B------:R-:W-:-:S02]  /*ee90*/  SHF.R.U64 R15, R15, 0x3, RZ ;  /* 0x000000030f0f7819 */ /* 0x000fc400000012ff */
[----:B------:R-:W-:Y:S01]  /*eea0*/  SHF.R.U64 R4, R4, 0x3, RZ ;  /* 0x0000000304047819 */ /* 0x000fe200000012ff */
[----:B------:R-:W5:Y:S01]  /*eeb0*/  LD.E.128 R24, desc[UR60][R24.64] ;  /* 0x0000003c18187980 */ /* 0x000f62000c101d00 */
[----:B------:R-:W-:Y:S02]  /*eec0*/  SHF.R.U64 R68, R68, 0x3, RZ ;  /* 0x0000000344447819 */ /* 0x000fe400000012ff */
[----:B------:R-:W-:Y:S01]  /*eed0*/  SHF.R.U64 R72, R72, 0x3, RZ ;  /* 0x0000000348487819 */ /* 0x000fe200000012ff */
[----:B------:R-:W5:Y:S01]  /*eee0*/  LD.E.128 R28, desc[UR60][R28.64] ;  /* 0x0000003c1c1c7980 */ /* 0x000f62000c101d00 */
[----:B------:R-:W-:Y:S02]  /*eef0*/  LOP3.LUT R20, R15, R20, RZ, 0x3c, !PT ;  /* 0x000000140f147212 */ /* 0x000fe400078e3cff */
[----:B------:R-:W-:Y:S01]  /*ef00*/  LOP3.LUT R68, R68, R69, RZ, 0x3c, !PT ;  /* 0x0000004544447212 */ /* 0x000fe200078e3cff */
[--C-:B------:R-:W-:Y:S01]  /*ef10*/  IMAD.X R69, RZ, RZ, R21.reuse, P5 ;  /* 0x000000ffff457224 */ /* 0x100fe200028e0615 */
[----:B------:R-:W-:Y:S01]  /*ef20*/  LOP3.LUT R72, R72, R73, RZ, 0x3c, !PT ;  /* 0x0000004948487212 */ /* 0x000fe200078e3cff */
[----:B------:R-:W-:Y:S01]  /*ef30*/  IMAD.X R73, RZ, RZ, R21, P4 ;  /* 0x000000ffff497224 */ /* 0x000fe200020e0615 */
[----:B------:R-:W-:Y:S01]  /*ef40*/  LOP3.LUT R76, R4, R11, RZ, 0x3c, !PT ;  /* 0x0000000b044c7212 */ /* 0x000fe200078e3cff */
[----:B------:R-:W5:Y:S04]  /*ef50*/  LD.E.128 R12, desc[UR60][R12.64] ;  /* 0x0000003c0c0c7980 */ /* 0x000f68000c101d00 */
[----:B0-----:R0:W5:Y:S04]  /*ef60*/  LD.E.128 R4, desc[UR60][R20.64] ;  /* 0x0000003c14047980 */ /* 0x001168000c101d00 */
[----:B------:R-:W5:Y:S04]  /*ef70*/  LD.E.128 R8, desc[UR60][R8.64] ;  /* 0x0000003c08087980 */ /* 0x000f68000c101d00 */
[----:B------:R-:W5:Y:S01]  /*ef80*/  LD.E.128 R36, desc[UR60][R36.64] ;  /* 0x0000003c24247980 */ /* 0x000f62000c101d00 */
[----:B0-----:R-:W-:-:S03]  /*ef90*/  IMAD R21, R81, UR4, RZ ;  /* 0x0000000451157c24 */ /* 0x001fc6000f8e02ff */
[----:B------:R-:W5:Y:S01]  /*efa0*/  LD.E.128 R40, desc[UR60][R40.64] ;  /* 0x0000003c28287980 */ /* 0x000f62000c101d00 */
[C---:B------:R-:W-:Y:S02]  /*efb0*/  IMAD R81, R80.reuse, UR5, R21 ;  /* 0x0000000550517c24 */ /* 0x040fe4000f8e0215 */
[----:B------:R-:W-:Y:S01]  /*efc0*/  IMAD.WIDE.U32 R20, R80, UR4, RZ ;  /* 0x0000000450147c25 */ /* 0x000fe2000f8e00ff */
[----:B------:R-:W-:Y:S01]  /*efd0*/  ULDC.64 UR4, c[0x0][0xbe8] ;  /* 0x0002fa0000047ab9 */ /* 0x000fe20000000a00 */
[----:B------:R-:W5:Y:S02]  /*efe0*/  LD.E.128 R44, desc[UR60][R44.64] ;  /* 0x0000003c2c2c7980 */ /* 0x000f64000c101d00 */
[----:B------:R-:W-:Y:S02]  /*eff0*/  IMAD R82, R3, UR4, RZ ;  /* 0x0000000403527c24 */ /* 0x000fe4000f8e02ff */
[----:B------:R-:W-:Y:S01]  /*f000*/  IMAD R80, R216, 0x20, R228 ;  /* 0x00000020d8507824 */ /* 0x000fe200078e02e4 */
[----:B------:R-:W5:Y:S01]  /*f010*/  LD.E.128 R48, desc[UR60][R48.64] ;  /* 0x0000003c30307980 */ /* 0x000f62000c101d00 */
[----:B------:R-:W-:-:S02]  /*f020*/  IMAD.IADD R21, R21, 0x1, R81 ;  /* 0x0000000115157824 */ /* 0x000fc400078e0251 */
[----:B------:R-:W-:Y:S01]  /*f030*/  IMAD R3, R217, UR5, R82 ;  /* 0x00000005d9037c24 */ /* 0x000fe2000f8e0252 */
[----:B------:R-:W5:Y:S01]  /*f040*/  LD.E.128 R52, desc[UR60][R52.64] ;  /* 0x0000003c34347980 */ /* 0x000f62000c101d00 */
[----:B------:R-:W-:Y:S02]  /*f050*/  IMAD R82, R223, 0x80, R80 ;  /* 0x00000080df527824 */ /* 0x000fe400078e0250 */
[----:B------:R-:W-:Y:S01]  /*f060*/  IMAD.WIDE.U32 R20, R217, UR4, R20 ;  /* 0x00000004d9147c25 */ /* 0x000fe2000f8e0014 */
[----:B------:R-:W-:Y:S01]  /*f070*/  ULDC.64 UR4, c[0x0][0xbf0] ;  /* 0x0002fc0000047ab9 */ /* 0x000fe20000000a00 */
[----:B------:R-:W5:Y:S02]  /*f080*/  LD.E.128 R56, desc[UR60][R56.64] ;  /* 0x0000003c38387980 */ /* 0x000f64000c101d00 */
[----:B-1----:R-:W-:Y:S02]  /*f090*/  @P1 IMAD.HI.U32 R80, R82, R83, RZ ;  /* 0x0000005352501227 */ /* 0x002fe400078e00ff */
[----:B------:R-:W5:Y:S02]  /*f0a0*/  LD.E.128 R60, desc[UR60][R60.64] ;  /* 0x0000003c3c3c7980 */ /* 0x000f64000c101d00 */
[----:B------:R-:W-:Y:S01]  /*f0b0*/  IMAD.IADD R21, R21, 0x1, R3 ;  /* 0x0000000115157824 */ /* 0x000fe200078e0203 */
[----:B------:R-:W-:Y:S01]  /*f0c0*/  MOV R3, R82 ;  /* 0x0000005200037202 */ /* 0x000fe20000000f00 */
[----:B------:R-:W5:Y:S01]  /*f0d0*/  LD.E.128 R64, desc[UR60][R64.64] ;  /* 0x0000003c40407980 */ /* 0x000f62000c101d00 */
[----:B--2---:R-:W-:Y:S01]  /*f0e0*/  @P1 SHF.R.U32.HI R3, RZ, R85, R80 ;  /* 0x00000055ff031219 */ /* 0x004fe20000011650 */
[----:B------:R-:W-:-:S02]  /*f0f0*/  IMAD R229, R229, UR4, RZ ;  /* 0x00000004e5e57c24 */ /* 0x000fc4000f8e02ff */
[C---:B------:R-:W-:Y:S01]  /*f100*/  IMAD.WIDE.U32 R20, R220.reuse, UR4, R20 ;  /* 0x00000004dc147c25 */ /* 0x040fe2000f8e0014 */
[--C-:B------:R-:W-:Y:S01]  /*f110*/  SHF.R.S32.HI R80, RZ, 0x1f, R3.reuse ;  /* 0x0000001fff507819 */ /* 0x100fe20000011403 */
[----:B------:R-:W5:Y:S02]  /*f120*/  LD.E.128 R68, desc[UR60][R68.64] ;  /* 0x0000003c44447980 */ /* 0x000f64000c101d00 */
[----:B------:R-:W-:Y:S02]  /*f130*/  IMAD.MOV R81, RZ, RZ, -R3 ;  /* 0x000000ffff517224 */ /* 0x000fe400078e0a03 */
[----:B------:R-:W-:Y:S01]  /*f140*/  IMAD R229, R220, UR5, R229 ;  /* 0x00000005dce57c24 */ /* 0x000fe2000f8e02e5 */
[----:B------:R-:W-:Y:S01]  /*f150*/  ULDC.64 UR4, c[0x0][0xbe0] ;  /* 0x0002f80000047ab9 */ /* 0x000fe20000000a00 */
[----:B------:R-:W-:Y:S01]  /*f160*/  IMAD R81, R0, R81, R82 ;  /* 0x0000005100517224 */ /* 0x000fe200078e0252 */
[----:B------:R-:W5:Y:S01]  /*f170*/  LD.E.128 R72, desc[UR60][R72.64] ;  /* 0x0000003c48487980 */ /* 0x000f62000c101d00 */
[----:B------:R-:W-:-:S02]  /*f180*/  IMAD.IADD R21, R21, 0x1, R229 ;  /* 0x0000000115157824 */ /* 0x000fc400078e02e5 */
[----:B------:R-:W-:Y:S01]  /*f190*/  IMAD R80, R80, UR4, RZ ;  /* 0x0000000450507c24 */ /* 0x000fe2000f8e02ff */
[----:B------:R-:W5:Y:S01]  /*f1a0*/  LD.E.128 R76, desc[UR60][R76.64] ;  /* 0x0000003c4c4c7980 */ /* 0x000f62000c101d00 */
[----:B------:R-:W-:Y:S01]  /*f1b0*/  SHF.R.S32.HI R0, RZ, 0x1f, R81 ;  /* 0x0000001fff007819 */ /* 0x000fe20000011451 */
[----:B------:R-:W-:Y:S01]  /*f1c0*/  @!PT LDS RZ, [RZ] ;  /* 0x00000000fffff984 */ /* 0x000fe20000000800 */
[----:B------:R-:W-:Y:S01]  /*f1d0*/  @!PT LDS RZ, [RZ] ;  /* 0x00000000fffff984 */ /* 0x000fe20000000800 */
[----:B------:R-:W-:Y:S01]  /*f1e0*/  @!PT LDS RZ, [RZ] ;  /* 0x00000000fffff984 */ /* 0x000fe20000000800 */
[----:B------:R-:W-:Y:S01]  /*f1f0*/  @!PT LDS RZ, [RZ] ;  /* 0x00000000fffff984 */ /* 0x000fe20000000800 */
[----:B------:R0:W-:Y:S06]  /*f200*/  MEMBAR.ALL.CTA ;  /* 0x0000000000007992 */ /* 0x0001ec0000008000 */
[----:B0-----:R-:W0:Y:S01]  /*f210*/  FENCE.VIEW.ASYNC.S ;  /* 0x00000000000073c6 */ /* 0x001e220000000000 */
[----:B------:R-:W-:-:S02]  /*f220*/  IMAD R83, R3, UR5, R80 ;  /* 0x0000000503537c24 */ /* 0x000fc4000f8e0250 */
[----:B------:R-:W-:Y:S01]  /*f230*/  IMAD.WIDE.U32 R20, R3, UR4, R20 ;  /* 0x0000000403147c25 */ /* 0x000fe2000f8e0014 */
[----:B------:R-:W-:-:S03]  /*f240*/  ULDC.64 UR4, c[0x0][0xbd8] ;  /* 0x0002f60000047ab9 */ /* 0x000fc60000000a00 */
[----:B------:R-:W-:Y:S02]  /*f250*/  IMAD R85, R223, 0x80, R228 ;  /* 0x00000080df557824 */ /* 0x000fe400078e02e4 */
[----:B------:R-:W-:Y:S02]  /*f260*/  IMAD.IADD R21, R21, 0x1, R83 ;  /* 0x0000000115157824 */ /* 0x000fe400078e0253 */
[----:B------:R-:W-:Y:S02]  /*f270*/  IMAD R0, R0, UR4, RZ ;  /* 0x0000000400007c24 */ /* 0x000fe4000f8e02ff */
[----:B------:R-:W-:Y:S02]  /*f280*/  VIADD R3, R85, 0x20 ;  /* 0x0000002055037836 */ /* 0x000fe40000000000 */
[C---:B------:R-:W-:Y:S02]  /*f290*/  IMAD R83, R81.reuse, UR5, R0 ;  /* 0x0000000551537c24 */ /* 0x040fe4000f8e0200 */
[----:B------:R-:W-:Y:S01]  /*f2a0*/  IMAD.WIDE.U32 R20, R81, UR4, R20 ;  /* 0x0000000451147c25 */ /* 0x000fe2000f8e0014 */
[-C--:B------:R-:W-:Y:S01]  /*f2b0*/  ISETP.GE.AND P0, PT, R3, R32.reuse, PT ;  /* 0x000000200300720c */ /* 0x080fe20003f06270 */
[----:B------:R-:W-:Y:S01]  /*f2c0*/  ULDC.64 UR4, c[0x0][0xb80] ;  /* 0x0002e00000047ab9 */ /* 0x000fe20000000a00 */
[----:B------:R-:W-:Y:S01]  /*f2d0*/  ISETP.GE.AND P2, PT, R85, R32, PT ;  /* 0x000000205500720c */ /* 0x000fe20003f46270 */
[----:B------:R-:W-:-:S02]  /*f2e0*/  VIADD R0, R18, 0x32420 ;  /* 0x0003242012007836 */ /* 0x000fc40000000000 */
[----:B------:R-:W-:Y:S01]  /*f2f0*/  VIADD R3, R85, 0x40 ;  /* 0x0000004055037836 */ /* 0x000fe20000000000 */
[C---:B------:R-:W-:Y:S01]  /*f300*/  LEA R86, P3, R20.reuse, UR4, 0x1 ;  /* 0x0000000414567c11 */ /* 0x040fe2000f8608ff */
[----:B------:R-:W-:Y:S01]  /*f310*/  IMAD.IADD R21, R21, 0x1, R83 ;  /* 0x0000000115157824 */ /* 0x000fe200078e0253 */
[----:B------:R-:W-:Y:S02]  /*f320*/  P2R R87, PR, RZ, 0x1 ;  /* 0x00000001ff577803 */ /* 0x000fe40000000000 */
[----:B------:R-:W-:Y:S02]  /*f330*/  ISETP.GE.AND P0, PT, R3, R32, PT ;  /* 0x000000200300720c */ /* 0x000fe40003f06270 */
[----:B------:R-:W-:Y:S02]  /*f340*/  PRMT R0, RZ, 0x654, R0 ;  /* 0x00000654ff007816 */ /* 0x000fe40000000000 */
[----:B------:R-:W-:Y:S01]  /*f350*/  LEA.HI.X R3, R20, UR5, R21, 0x1, P3 ;  /* 0x0000000514037c11 */ /* 0x000fe200098f0c15 */
        /* <DEDUP_REMOVED lines=13> */
[----:B------:R-:W-:-:S11]  /*f430*/  ISETP.GE.AND P3, PT, R214, UR4, PT ;  /* 0x00000004d6007c0c */ /* 0x000fd6000bf66270 */
[----:B--2---:R-:W-:-:S04]  /*f440*/  @!P2 LEA R20, P4, R209, R84, 0x1 ;  /* 0x00000054d114a211 */ /* 0x004fc800078808ff */
[----:B0-----:R-:W-:Y:S02]  /*f450*/  @!P2 LEA.HI.X R21, R209, R0, R91, 0x1, P4 ;  /* 0x00000000d115a211 */ /* 0x001fe400020f0c5b */
[----:B------:R-:W-:-:S03]  /*f460*/  @!P3 LEA R80, P4, R214, R84, 0x1 ;  /* 0x00000054d650b211 */ /* 0x000fc600078808ff */
[----:B-----5:R3:W-:Y:S01]  /*f470*/  @!P2 ST.E.128 desc[UR60][R20.64], R4 ;  /* 0x000000041400a985 */ /* 0x0207e2000c101d3c */
[----:B------:R-:W-:Y:S02]  /*f480*/  @!P3 LEA.HI.X R81, R214, R0, R90, 0x1, P4 ;  /* 0x00000000d651b211 */ /* 0x000fe400020f0c5a */
[----:B------:R-:W-:-:S03]  /*f490*/  ISETP.GE.AND P4, PT, R213, UR4, PT ;  /* 0x00000004d5007c0c */ /* 0x000fc6000bf86270 */
[----:B------:R3:W-:Y:S10]  /*f4a0*/  @!P3 ST.E.128 desc[UR60][R80.64], R28 ;  /* 0x0000001c5000b985 */ /* 0x0007f4000c101d3c */
[----:B------:R-:W-:-:S04]  /*f4b0*/  @!P4 LEA R82, P5, R213, R84, 0x1 ;  /* 0x00000054d552c211 */ /* 0x000fc800078a08ff */
[----:B------:R-:W-:Y:S02]  /*f4c0*/  @!P4 LEA.HI.X R83, R213, R0, R89, 0x1, P5 ;  /* 0x00000000d553c211 */ /* 0x000fe400028f0c59 */
[----:B------:R-:W-:-:S03]  /*f4d0*/  ISETP.GE.AND P5, PT, R215, UR4, PT ;  /* 0x00000004d7007c0c */ /* 0x000fc6000bfa6270 */
[----:B------:R3:W-:Y:S10]  /*f4e0*/  @!P4 ST.E.128 desc[UR60][R82.64], R48 ;  /* 0x000000305200c985 */ /* 0x0007f4000c101d3c */
[----:B------:R-:W-:-:S04]  /*f4f0*/  @!P5 LEA R84, P6, R215, R84, 0x1 ;  /* 0x00000054d754d211 */ /* 0x000fc800078c08ff */
[----:B------:R-:W-:-:S05]  /*f500*/  @!P5 LEA.HI.X R85, R215, R0, R88, 0x1, P6 ;  /* 0x00000000d755d211 */ /* 0x000fca00030f0c58 */
[----:B------:R3:W-:Y:S04]  /*f510*/  @!P5 ST.E.128 desc[UR60][R84.64], R64 ;  /* 0x000000405400d985 */ /* 0x0007e8000c101d3c */
.L_x_1421:
[----:B------:R-:W-:Y:S05]  /*f520*/  BSYNC B1 ;  /* 0x0000000000017941 */ /* 0x000fea0003800000 */
.L_x_1420:
[----:B------:R-:W-:Y:S01]  /*f530*/  ISETP.NE.AND P2, PT, R87, RZ, PT ;  /* 0x000000ff5700720c */ /* 0x000fe20003f45270 */
[----:B0-----:R0:W4:Y:S01]  /*f540*/  SHFL.IDX PT, R0, R3, 0x1, 0x181f ;  /* 0x00381f0003007f89 */ /* 0x00112200000e0000 */
[----:B------:R-:W-:Y:S03]  /*f550*/  BSSY B1, `(.L_x_1422) ;  /* 0x0000014000017945 */ /* 0x000fe60003800000 */
[----:B---3-5:R0:W3:Y:S08]  /*f560*/  SHFL.IDX PT, R28, R86, 0x1, 0x181f ;  /* 0x00381f00561c7f89 */ /* 0x0280f000000e0000 */
[----:B0-----:R-:W-:Y:S05]  /*f570*/  @P2 BRA `(.L_x_1423) ;  /* 0x0000000000442947 */ /* 0x001fea0003800000 */
[----:B------:R-:W-:Y:S02]  /*f580*/  ULDC UR4, c[0x0][0xbc8] ;  /* 0x0002f20000047ab9 */ /* 0x000fe40000000800 */
[----:B------:R-:W-:Y:S02]  /*f590*/  ISETP.GE.AND P2, PT, R209, UR4, PT ;  /* 0x00000004d1007c0c */ /* 0x000fe4000bf46270 */
[----:B------:R-:W-:Y:S02]  /*f5a0*/  ISETP.GE.AND P3, PT, R214, UR4, PT ;  /* 0x00000004d6007c0c */ /* 0x000fe4000bf66270 */
[----:B------:R-:W-:-:S09]  /*f5b0*/  ISETP.GE.AND P4, PT, R213, UR4, PT ;  /* 0x00000004d5007c0c */ /* 0x000fd2000bf86270 */
[----:B---3--:R-:W-:-:S04]  /*f5c0*/  @!P2 LEA R4, P5, R209, R28, 0x1 ;  /* 0x0000001cd104a211 */ /* 0x008fc800078a08ff */
[----:B----4-:R-:W-:Y:S02]  /*f5d0*/  @!P2 LEA.HI.X R5, R209, R0, R91, 0x1, P5 ;  /* 0x00000000d105a211 */ /* 0x010fe400028f0c5b */
[----:B------:R-:W-:-:S03]  /*f5e0*/  ISETP.GE.AND P5, PT, R215, UR4, PT ;  /* 0x00000004d7007c0c */ /* 0x000fc6000bfa6270 */
[----:B------:R0:W-:Y:S01]  /*f5f0*/  @!P2 ST.E.128 desc[UR60][R4.64], R8 ;  /* 0x000000080400a985 */ /* 0x0001e2000c101d3c */
        /* <DEDUP_REMOVED lines=9> */
.L_x_1423:
[----:B------:R-:W-:Y:S05]  /*f690*/  BSYNC B1 ;  /* 0x0000000000017941 */ /* 0x000fea0003800000 */
.L_x_1422:
        /* <DEDUP_REMOVED lines=9> */
[----:B0-----:R-:W-:-:S04]  /*f730*/  @!P4 LEA R4, P5, R209, R10, 0x1 ;  /* 0x0000000ad104c211 */ /* 0x001fc800078a08ff */
[----:B-1----:R-:W-:Y:S02]  /*f740*/  @!P4 LEA.HI.X R5, R209, R0, R91, 0x1, P5 ;  /* 0x00000000d105c211 */ /* 0x002fe400028f0c5b */
        /* <DEDUP_REMOVED lines=10> */
.L_x_1425:
[----:B------:R-:W-:Y:S05]  /*f7f0*/  BSYNC B1 ;  /* 0x0000000000017941 */ /* 0x000fea0003800000 */
.L_x_1424:
[----:B-1----:R1:W0:Y:S04]  /*f800*/  SHFL.IDX PT, R0, R3, 0x3, 0x181f ;  /* 0x00781f0003007f89 */ /* 0x00222800000e0000 */
[----:B----4-:R-:W4:Y:S01]  /*f810*/  SHFL.IDX PT, R86, R86, 0x3, 0x181f ;  /* 0x00781f0056567f89 */ /* 0x010f2200000e0000 */
[----:B------:R-:W-:Y:S05]  /*f820*/  @P1 BRA `(.L_x_1426) ;  /* 0x0000000c00e41947 */ /* 0x000fea0003800000 */
[----:B------:R-:W-:Y:S02]  /*f830*/  ULDC UR4, c[0x0][0xbc8] ;  /* 0x0002f20000047ab9 */ /* 0x000fe40000000800 */
[----:B------:R-:W-:Y:S02]  /*f840*/  ISETP.GE.AND P3, PT, R209, UR4, PT ;  /* 0x00000004d1007c0c */ /* 0x000fe4000bf66270 */
[----:B------:R-:W-:Y:S02]  /*f850*/  ISETP.GE.AND P4, PT, R214, UR4, PT ;  /* 0x00000004d6007c0c */ /* 0x000fe4000bf86270 */
[----:B------:R-:W-:-:S09]  /*f860*/  ISETP.GE.AND P5, PT, R213, UR4, PT ;  /* 0x00000004d5007c0c */ /* 0x000fd2000bfa6270 */
[-C--:B0---4-:R-:W-:Y:S02]  /*f870*/  @!P3 LEA R4, P0, R209, R86.reuse, 0x1 ;  /* 0x00000056d104b211 */ /* 0x091fe400078008ff */
        /* <DEDUP_REMOVED lines=14> */
.L_x_1418:
        /* <DEDUP_REMOVED lines=26> */
.L_x_1427:
        /* <DEDUP_REMOVED lines=8> */
[----:B----4-:R-:W-:Y:S02]  /*fb80*/  IMAD R4, R8, R14, RZ ;  /* 0x0000000e08047224 */ /* 0x010fe400078e02ff */
[----:B---3--:R-:W-:-:S04]  /*fb90*/  IMAD R3, R223, 0x80, R3 ;  /* 0x00000080df037824 */ /* 0x008fc800078e0203 */
        /* <DEDUP_REMOVED lines=36> */
.L_x_1429:
[----:B------:R-:W-:Y:S05]  /*fde0*/  BSYNC B1 ;  /* 0x0000000000017941 */ /* 0x000fea0003800000 */
.L_x_1428:
[----:B------:R-:W4:Y:S01]  /*fdf0*/  @P2 LDC R9, c[0x0][0xcf0] ;  /* 0x00033c00ff092b82 */ /* 0x000f220000000800 */
[----:B------:R-:W-:Y:S01]  /*fe00*/  ULDC.64 UR4, c[0x0][0xba0] ;  /* 0x0002e80000047ab9 */ /* 0x000fe20000000a00 */
[----:B---3--:R-:W-:Y:S02]  /*fe10*/  IMAD R6, R216, 0x20, R228 ;  /* 0x00000020d8067824 */ /* 0x008fe400078e02e4 */
[----:B------:R-:W-:Y:S02]  /*fe20*/  IMAD R3, R11, UR4, RZ ;  /* 0x000000040b037c24 */ /* 0x000fe4000f8e02ff */
[----:B------:R-:W-:-:S04]  /*fe30*/  IMAD.WIDE.U32 R4, R0, UR4, RZ ;  /* 0x0000000400047c25 */ /* 0x000fc8000f8e00ff */
[----:B------:R-:W-:Y:S01]  /*fe40*/  IMAD R3, R0, UR5, R3 ;  /* 0x0000000500037c24 */ /* 0x000fe2000f8e0203 */
[----:B------:R-:W-:Y:S01]  /*fe50*/  ULDC.64 UR4, c[0x0][0xbe8] ;  /* 0x0002fa0000047ab9 */ /* 0x000fe20000000a00 */
[----:B------:R-:W-:Y:S02]  /*fe60*/  IMAD R10, R223, 0x80, R6 ;  /* 0x00000080df0a7824 */ /* 0x000fe400078e0206 */
[----:B------:R-:W-:Y:S02]  /*fe70*/  IMAD R0, R12, UR4, RZ ;  /* 0x000000040c007c24 */ /* 0x000fe4000f8e02ff */
[----:B------:R-:W-:Y:S02]  /*fe80*/  IMAD.IADD R5, R5, 0x1, R3 ;  /* 0x0000000105057824 */ /* 0x000fe400078e0203 */
        /* <DEDUP_REMOVED lines=20> */
[----:B------:R-:W-:Y:S02]  /*ffd0*/  IMAD R0, R0, UR4, RZ ;  /* 0x0000000400007c24 */ /* 0x000fe4000f8e02ff */
[----:B------:R-:W-:Y:S02]  /*ffe0*/  IMAD.IADD R5, R5, 0x1, R9 ;  /* 0x0000000105057824 */ /* 0x000fe400078e0209 */
        /* <DEDUP_REMOVED lines=10> */
.L_x_1631:
        /* <DEDUP_REMOVED lines=26> */
.L_x_1432:
[----:B------:R-:W-:Y:S05]  /*10230*/  BSYNC B1 ;  /* 0x0000000000017941 */ /* 0x000fea0003800000 */
.L_x_1431:
[----:B------:R-:W-:-:S03]  /*10240*/  UMOV UR4, 0xffffffff ;  /* 0xffffffff00047882 */ /* 0x000fc60000000000 */
[----:B------:R-:W-:Y:S05]  /*10250*/  BRA.DIV UR4, `(.L_x_1433) ;  /* 0x0000009204407947 */ /* 0x000fea000b800000 */
[----:B---3--:R3:W0:Y:S04]  /*10260*/  SHFL.IDX PT, R0, R4, 0x1, 0x181f ;  /* 0x00381f0004007f89 */ /* 0x00862800000e0000 */
[----:B----4-:R3:W4:Y:S02]  /*10270*/  SHFL.IDX PT, R14, R3, 0x1, 0x181f ;  /* 0x00381f00030e7f89 */ /* 0x01072400000e0000 */
.L_x_1635:
        /* <DEDUP_REMOVED lines=25> */
.L_x_1435:
[----:B------:R-:W-:Y:S05]  /*10410*/  BSYNC B1 ;  /* 0x0000000000017941 */ /* 0x000fea0003800000 */
.L_x_1434:
[----:B------:R-:W-:-:S03]  /*10420*/  UMOV UR4, 0xffffffff ;  /* 0xffffffff00047882 */ /* 0x000fc60000000000 */
[----:B------:R-:W-:Y:S05]  /*10430*/  BRA.DIV UR4, `(.L_x_1436) ;  /* 0x0000009204107947 */ /* 0x000fea000b800000 */
[----:B0-----:R0:W0:Y:S04]  /*10440*/  SHFL.IDX PT, R0, R4, 0x2, 0x181f ;  /* 0x00581f0004007f89 */ /* 0x00102800000e0000 */
[----:B----4-:R4:W0:Y:S02]  /*10450*/  SHFL.IDX PT, R14, R3, 0x2, 0x181f ;  /* 0x00581f00030e7f89 */ /* 0x01082400000e0000 */
.L_x_1639:
        /* <DEDUP_REMOVED lines=25> */
.L_x_1438:
[----:B------:R-:W-:Y:S05]  /*105f0*/  BSYNC B1 ;  /* 0x0000000000017941 */ /* 0x000fea0003800000 */
.L_x_1437:
[----:B------:R-:W-:-:S03]  /*10600*/  UMOV UR4, 0xffffffff ;  /* 0xffffffff00047882 */ /* 0x000fc60000000000 */
[----:B------:R-:W-:Y:S05]  /*10610*/  BRA.DIV UR4, `(.L_x_1439) ;  /* 0x0000008e04e07947 */ /* 0x000fea000b800000 */
[----:B0-----:R0:W0:Y:S04]  /*10620*/  SHFL.IDX PT, R0, R4, 0x3, 0x181f ;  /* 0x00781f0004007f89 */ /* 0x00102800000e0000 */
[----:B------:R0:W0:Y:S02]  /*10630*/  SHFL.IDX PT, R14, R3, 0x3, 0x181f ;  /* 0x00781f00030e7f89 */ /* 0x00002400000e0000 */
.L_x_1643:
        /* <DEDUP_REMOVED lines=24> */
.L_x_1426:
[----:B------:R-:W-:Y:S05]  /*107c0*/  BSYNC B0 ;  /* 0x0000000000007941 */ /* 0x000fea0003800000 */
.L_x_1417:
[----:B------:R-:W-:Y:S02]  /*107d0*/  ULDC UR4, c[0x0][0xd3c] ;  /* 0x00034f0000047ab9 */ /* 0x000fe40000000800 */
[----:B-1----:R-:W-:-:S13]  /*107e0*/  ISETP.GE.AND P0, PT, R35, UR4, PT ;  /* 0x0000000423007c0c */ /* 0x002fda000bf06270 */
[----:B------:R-:W-:Y:S05]  /*107f0*/  @!P0 BRA `(.L_x_1440) ;  /* 0xffffff08001c8947 */ /* 0x000fea000383ffff */
[----:B------:R-:W-:Y:S05]  /*10800*/  BRA `(.L_x_1305) ;  /* 0x0000008000b47947 */ /* 0x000fea0003800000 */
.L_x_1303:
        /* <DEDUP_REMOVED lines=18> */
.L_x_1441:
        /* <DEDUP_REMOVED lines=42> */
.L_x_1447:
        /* <DEDUP_REMOVED lines=12> */
.L_x_1446:
[----:B------:R-:W-:Y:S05]  /*10c90*/  BSYNC B0 ;  /* 0x0000000000007941 */ /* 0x000fea0003800000 */
.L_x_1445:
        /* <DEDUP_REMOVED lines=22> */
.L_x_1443:
        /* <DEDUP_REMOVED lines=16> */
.L_x_1448:
        /* <DEDUP_REMOVED lines=25> */
.L_x_1444:
[----:B------:R-:W-:Y:S02]  /*11090*/  IMAD.MOV.U32 R17, RZ, RZ, RZ ;  /* 0x000000ffff117224 */ /* 0x000fe400078e00ff */
[----:B------:R-:W-:Y:S02]  /*110a0*/  IMAD.U32 R16, RZ, RZ, UR6 ;  /* 0x00000006ff107e24 */ /* 0x000fe4000f8e00ff */
[----:B------:R-:W-:-:S07]  /*110b0*/  IMAD.MOV.U32 R18, RZ, RZ, RZ ;  /* 0x000000ffff127224 */ /* 0x000fce00078e00ff */
.L_x_1449:
[----:B------:R-:W-:-:S13]  /*110c0*/  ISETP.NE.AND P0, PT, R5, RZ, PT ;  /* 0x000000ff0500720c */ /* 0x000fda0003f05270 */
[----:B------:R-:W0:Y:S01]  /*110d0*/  @!P0 S2R R3, SR_CgaCtaId ;  /* 0x0000000000038919 */ /* 0x000e220000008800 */
[----:B------:R-:W-:-:S04]  /*110e0*/  @!P0 MOV R0, 0x400 ;  /* 0x0000040000008802 */ /* 0x000fc80000000f00 */
[----:B0-----:R-:W-:-:S05]  /*110f0*/  @!P0 LEA R0, R3, R0, 0x18 ;  /* 0x0000000003008211 */ /* 0x001fca00078ec0ff */
[----:B------:R2:W-:Y:S01]  /*11100*/  @!P0 STS.128 [R0+0x324d0], R16 ;  /* 0x0324d01000008388 */ /* 0x0005e20000000c00 */
[----:B------:R-:W-:Y:S06]  /*11110*/  BAR.ARV 0x5, 0x180 ;  /* 0x0146000000007b1d */ /* 0x000fec0000002000 */
.L_x_1442:
        /* <DEDUP_REMOVED lines=16> */
[C---:B0-----:R-:W-:Y:S02]  /*11220*/  LOP3.LUT R2, R0.reuse, 0x1f8, RZ, 0xc0, !PT ;  /* 0x000001f800027812 */ /* 0x041fe400078ec0ff */
        /* <DEDUP_REMOVED lines=12> */
[----:B------:R-:W-:Y:S01]  /*112f0*/  STL [R1+0x68], RZ ;  /* 0x000068ff01007387 */ /* 0x000fe20000100800 */
[----:B0-----:R-:W-:-:S03]  /*11300*/  IMAD.MOV.U32 R4, RZ, RZ, 0x1 ;  /* 0x00000001ff047424 */ /* 0x001fc600078e00ff */
[----:B------:R0:W-:Y:S01]  /*11310*/  STL [R1+0x20], R2 ;  /* 0x0000200201007387 */ /* 0x0001e20000100800 */
[----:B-1----:R-:W-:-:S03]  /*11320*/  LOP3.LUT R3, R0, 0x40, RZ, 0xfc, !PT ;  /* 0x0000004000037812 */ /* 0x002fc600078efcff */
[----:B------:R1:W-:Y:S04]  /*11330*/  STL [R1+0xc], RZ ;  /* 0x00000cff01007387 */ /* 0x0003e80000100800 */
[----:B------:R1:W-:Y:S01]  /*11340*/  STL [R1+0x8], RZ ;  /* 0x000008ff01007387 */ /* 0x0003e20000100800 */
[----:B0-----:R-:W-:-:S03]  /*11350*/  LOP3.LUT R2, R0, 0x80, RZ, 0xfc, !PT ;  /* 0x0000008000027812 */ /* 0x001fc600078efcff */
[----:B------:R1:W-:Y:S01]  /*11360*/  STL [R1+0x1c], R4 ;  /* 0x00001c0401007387 */ /* 0x0003e20000100800 */
[----:B------:R-:W-:-:S07]  /*11370*/  LOP3.LUT R0, R0, 0xc0, RZ, 0xfc, !PT ;  /* 0x000000c000007812 */ /* 0x000fce00078efcff */
.L_x_1596:
[----:B01----:R-:W0:Y:S02]  /*11380*/  LDC.64 R2, c[0x0][0xd88] ;  /* 0x00036200ff027b82 */ /* 0x003e240000000a00 */
[----:B0-----:R-:W-:-:S05]  /*11390*/  IMAD.WIDE R2, R19, 0x4, R2 ;  /* 0x0000000413027825 */ /* 0x001fca00078e0202 */
[----:B------:R-:W1:Y:S01]  /*113a0*/  LDG.E R15, desc[UR60][R2.64] ;  /* 0x0000003c020f7981 */ /* 0x000e62000c1e1900 */
[----:B------:R-:W-:Y:S05]  /*113b0*/  YIELD ;  /* 0x0000000000007946 */ /* 0x000fea0003800000 */
[----:B------:R-:W-:Y:S01]  /*113c0*/  ULDC.64 UR4, c[0x0][0xb20] ;  /* 0x0002c80000047ab9 */ /* 0x000fe20000000a00 */
[----:B--2---:R-:W-:Y:S01]  /*113d0*/  IMAD.MOV.U32 R0, RZ, RZ, RZ ;  /* 0x000000ffff007224 */ /* 0x004fe200078e00ff */
[----:B------:R-:W-:Y:S02]  /*113e0*/  ISETP.NE.U32.AND P0, PT, RZ, UR4, PT ;  /* 0x00000004ff007c0c */ /* 0x000fe4000bf05070 */
[----:B-----5:R-:W-:Y:S01]  /*113f0*/  CS2R R8, SRZ ;  /* 0x0000000000087805 */ /* 0x020fe2000001ff00 */
[----:B------:R-:W-:Y:S01]  /*11400*/  ULDC.64 UR10, c[0x0][0xb10] ;  /* 0x0002c400000a7ab9 */ /* 0x000fe20000000a00 */
[----:B------:R-:W-:Y:S01]  /*11410*/  ULDC.64 UR8, c[0x0][0xb08] ;  /* 0x0002c20000087ab9 */ /* 0x000fe20000000a00 */
[----:B------:R-:W-:Y:S01]  /*11420*/  ISETP.NE.AND.EX P0, PT, RZ, UR5, PT, P0 ;  /* 0x00000005ff007c0c */ /* 0x000fe2000bf05300 */
[----:B------:R-:W-:Y:S01]  /*11430*/  ULDC.64 UR6, c[0x0][0xb00] ;  /* 0x0002c00000067ab9 */ /* 0x000fe20000000a00 */
[----:B-1----:R-:W-:Y:S01]  /*11440*/  SHF.R.S32.HI R4, RZ, 0x1f, R15 ;  /* 0x0000001fff047819 */ /* 0x002fe2000001140f */
        /* <DEDUP_REMOVED lines=8> */
[----:B------:R1:W5:Y:S01]  /*114d0*/  @P0 LDG.E R0, desc[UR60][R2.64] ;  /* 0x0000003c02000981 */ /* 0x000362000c1e1900 */
[----:B------:R-:W-:Y:S01]  /*114e0*/  ISETP.NE.AND.EX P2, PT, RZ, UR5, PT, P2 ;  /* 0x00000005ff007c0c */ /* 0x000fe2000bf45320 */
[----:B------:R-:W-:Y:S01]  /*114f0*/  IMAD.MOV.U32 R12, RZ, RZ, RZ ;  /* 0x000000ffff0c7224 */ /* 0x000fe200078e00ff */
[----:B------:R-:W-:Y:S01]  /*11500*/  ISETP.NE.U32.AND P3, PT, RZ, UR10, PT ;  /* 0x0000000aff007c0c */ /* 0x000fe2000bf65070 */
[----:B------:R-:W-:Y:S01]  /*11510*/  STL [R1], R14 ;  /* 0x0000000e01007387 */ /* 0x000fe20000100800 */
[----:B------:R-:W-:Y:S02]  /*11520*/  ISETP.NE.U32.AND P0, PT, RZ, UR6, PT ;  /* 0x00000006ff007c0c */ /* 0x000fe4000bf05070 */
[----:B------:R-:W-:Y:S01]  /*11530*/  ISETP.NE.AND.EX P3, PT, RZ, UR11, PT, P3 ;  /* 0x0000000bff007c0c */ /* 0x000fe2000bf65330 */
[----:B------:R-:W-:Y:S01]  /*11540*/  STL [R1+0x24], R13 ;  /* 0x0000240d01007387 */ /* 0x000fe20000100800 */
[----:B------:R-:W-:Y:S02]  /*11550*/  ISETP.NE.U32.AND P1, PT, RZ, UR8, PT ;  /* 0x00000008ff007c0c */ /* 0x000fe4000bf25070 */
[----:B-1----:R-:W-:-:S02]  /*11560*/  IADD3 R2, P4, R14, UR4, RZ ;  /* 0x000000040e027c10 */ /* 0x002fc4000ff9e0ff */
[----:B------:R-:W-:Y:S02]  /*11570*/  ISETP.NE.AND.EX P0, PT, RZ, UR7, PT, P0 ;  /* 0x00000007ff007c0c */ /* 0x000fe4000bf05300 */
[C---:B------:R-:W-:Y:S02]  /*11580*/  IADD3.X R3, R13.reuse, UR5, RZ, P4, !PT ;  /* 0x000000050d037c10 */ /* 0x040fe4000a7fe4ff */
[C---:B0-----:R-:W-:Y:S02]  /*11590*/  IADD3 R4, P4, R14.reuse, UR8, RZ ;  /* 0x000000080e047c10 */ /* 0x041fe4000ff9e0ff */
[----:B------:R-:W-:Y:S01]  /*115a0*/  ISETP.NE.AND.EX P1, PT, RZ, UR9, PT, P1 ;  /* 0x00000009ff007c0c */ /* 0x000fe2000bf25310 */
[----:B------:R-:W2:Y:S01]  /*115b0*/  @P2 LDG.E R8, desc[UR60][R2.64] ;  /* 0x0000003c02082981 */ /* 0x000ea2000c1e1900 */
[----:B------:R-:W-:Y:S01]  /*115c0*/  IADD3.X R5, R13, UR9, RZ, P4, !PT ;  /* 0x000000090d057c10 */ /* 0x000fe2000a7fe4ff */
[----:B------:R-:W-:Y:S01]  /*115d0*/  ULDC UR4, c[0x0][0x288] ;  /* 0x0000a20000047ab9 */ /* 0x000fe20000000800 */
[----:B------:R-:W-:-:S02]  /*115e0*/  @P3 IADD3 R10, P4, R14, UR10, RZ ;  /* 0x0000000a0e0a3c10 */ /* 0x000fc4000ff9e0ff */
[----:B------:R-:W-:Y:S02]  /*115f0*/  IADD3 R6, P5, R14, UR6, RZ ;  /* 0x000000060e067c10 */ /* 0x000fe4000ffbe0ff */
[C---:B------:R-:W-:Y:S02]  /*11600*/  @P3 IADD3.X R11, R13.reuse, UR11, RZ, P4, !PT ;  /* 0x0000000b0d0b3c10 */ /* 0x040fe4000a7fe4ff */
[----:B------:R-:W-:-:S03]  /*11610*/  IADD3.X R7, R13, UR7, RZ, P5, !PT ;  /* 0x000000070d077c10 */ /* 0x000fc6000affe4ff */
        /* <DEDUP_REMOVED lines=16> */
[----:B----4-:R-:W-:Y:S06]  /*11720*/  @P3 BRA `(.L_x_1451) ;  /* 0x0000000000143947 */ /* 0x010fec0003800000 */
[----:B------:R-:W-:Y:S05]  /*11730*/  @!P2 BRA `(.L_x_1451) ;  /* 0x000000000010a947 */ /* 0x000fea0003800000 */
[----:B------:R-:W2:Y:S04]  /*11740*/  LDG.E R11, desc[UR60][R2.64] ;  /* 0x0000003c020b7981 */ /* 0x000ea8000c1e1900 */
[----:B------:R-:W2:Y:S02]  /*11750*/  LDG.E R2, desc[UR60][R2.64+0x4] ;  /* 0x0000043c02027981 */ /* 0x000ea4000c1e1900 */
[----:B--2---:R-:W-:-:S05]  /*11760*/  IMAD.IADD R2, R2, 0x1, -R11 ;  /* 0x0000000102027824 */ /* 0x004fca00078e0a0b */
[----:B------:R0:W-:Y:S02]  /*11770*/  STL [R1+0x44], R2 ;  /* 0x0000440201007387 */ /* 0x0001e40000100800 */
.L_x_1451:
        /* <DEDUP_REMOVED lines=12> */
.L_x_1452:
[----:B------:R-:W-:Y:S05]  /*11840*/  @!P0 BRA `(.L_x_1453) ;  /* 0x00000000000c8947 */ /* 0x000fea0003800000 */
[----:B------:R-:W2:Y:S04]  /*11850*/  LDG.E R8, desc[UR60][R6.64] ;  /* 0x0000003c06087981 */ /* 0x000ea8000c1e1900 */
[----:B------:R-:W2:Y:S02]  /*11860*/  LDG.E R6, desc[UR60][R6.64+0x4] ;  /* 0x0000043c06067981 */ /* 0x000ea4000c1e1900 */
[----:B--2---:R-:W-:-:S07]  /*11870*/  IMAD.IADD R8, R6, 0x1, -R8 ;  /* 0x0000000106087824 */ /* 0x004fce00078e0a08 */
.L_x_1453:
[----:B0-----:R-:W2:Y:S01]  /*11880*/  @P1 LDG.E R2, desc[UR60][R4.64] ;  /* 0x0000003c04021981 */ /* 0x001ea2000c1e1900 */
[----:B-----5:R-:W-:-:S03]  /*11890*/  IMAD.IADD R0, R8, 0x1, -R0 ;  /* 0x0000000108007824 */ /* 0x020fc600078e0a00 */
[----:B------:R-:W2:Y:S01]  /*118a0*/  @P1 LDG.E R4, desc[UR60][R4.64+0x4] ;  /* 0x0000043c04041981 */ /* 0x000ea2000c1e1900 */
[----:B------:R-:W-:Y:S01]  /*118b0*/  BSSY B0, `(.L_x_1454) ;  /* 0x0000150000007945 */ /* 0x000fe20003800000 */
[----:B--2---:R-:W-:-:S04]  /*118c0*/  @P1 IMAD.IADD R10, R4, 0x1, -R2 ;  /* 0x00000001040a1824 */ /* 0x004fc800078e0a02 */
[----:B------:R-:W-:-:S04]  /*118d0*/  IMAD.IADD R3, R0, 0x1, R10 ;  /* 0x0000000100037824 */ /* 0x000fc800078e020a */
[----:B------:R-:W-:-:S04]  /*118e0*/  VIADD R2, R3, 0x5f ;  /* 0x0000005f03027836 */ /* 0x000fc80000000000 */
[----:B------:R-:W-:Y:S01]  /*118f0*/  IMAD.HI R2, R2, 0x2aaaaaab, RZ ;  /* 0x2aaaaaab02027827 */ /* 0x000fe200078e02ff */
[----:B------:R0:W-:Y:S04]  /*11900*/  STL [R1+0x7c], R3 ;  /* 0x00007c0301007387 */ /* 0x0001e80000100800 */
[----:B0-----:R-:W-:-:S04]  /*11910*/  SHF.R.U32.HI R3, RZ, 0x1f, R2 ;  /* 0x0000001fff037819 */ /* 0x001fc80000011602 */
[----:B------:R-:W-:-:S05]  /*11920*/  LEA.HI.SX32 R4, R2, R3, 0x1c ;  /* 0x0000000302047211 */ /* 0x000fca00078fe2ff */
[--C-:B------:R-:W-:Y:S02]  /*11930*/  IMAD R2, R4, 0x60, -R0.reuse ;  /* 0x0000006004027824 */ /* 0x100fe400078e0a00 */
[----:B------:R-:W-:-:S03]  /*11940*/  IMAD.MOV R0, RZ, RZ, -R0 ;  /* 0x000000ffff007224 */ /* 0x000fc600078e0a00 */
[----:B------:R-:W-:Y:S02]  /*11950*/  VIMNMX R10, R2, R10, PT ;  /* 0x0000000a020a7248 */ /* 0x000fe40003fe0100 */
[----:B------:R-:W-:-:S04]  /*11960*/  VIMNMX R0, RZ, R0, !PT ;  /* 0x00000000ff007248 */ /* 0x000fc80007fe0100 */
[----:B------:R-:W-:Y:S01]  /*11970*/  ISETP.GT.AND P0, PT, R10, R0, PT ;  /* 0x000000000a00720c */ /* 0x000fe20003f04270 */
[----:B------:R-:W-:-:S05]  /*11980*/  IMAD.WIDE.U32 R2, R0, -0x55555555, RZ ;  /* 0xaaaaaaab00027825 */ /* 0x000fca00078e00ff */
[----:B------:R-:W-:-:S07]  /*11990*/  SHF.R.U32.HI R2, RZ, 0x6, R3 ;  /* 0x00000006ff027819 */ /* 0x000fce0000011603 */
[----:B------:R-:W-:-:S04]  /*119a0*/  @P0 VIADD R10, R10, 0x5f ;  /* 0x0000005f0a0a0836 */ /* 0x000fc80000000000 */
[----:B------:R-:W-:Y:S01]  /*119b0*/  @P0 IMAD.HI R0, R10, 0x2aaaaaab, RZ ;  /* 0x2aaaaaab0a000827 */ /* 0x000fe200078e02ff */
[----:B------:R0:W-:Y:S04]  /*119c0*/  STL [R1+0x38], R4 ;  /* 0x0000380401007387 */ /* 0x0001e80000100800 */
[----:B------:R-:W-:Y:S01]  /*119d0*/  @P0 SHF.R.U32.HI R3, RZ, 0x1f, R0 ;  /* 0x0000001fff030819 */ /* 0x000fe20000011600 */
[----:B------:R-:W-:-:S03]  /*119e0*/  IMAD.MOV.U32 R7, RZ, RZ, R2 ;  /* 0x000000ffff077224 */ /* 0x000fc600078e0002 */
[----:B------:R-:W-:-:S04]  /*119f0*/  @P0 LEA.HI.SX32 R7, R0, R3, 0x1c ;  /* 0x0000000300070211 */ /* 0x000fc800078fe2ff */
[----:B------:R-:W-:Y:S02]  /*11a00*/  ISETP.GT.AND P2, PT, R7, R2, PT ;  /* 0x000000020700720c */ /* 0x000fe40003f44270 */
[----:B------:R-:W-:-:S11]  /*11a10*/  PLOP3.LUT P0, PT, PT, PT, PT, 0x80, 0x0 ;  /* 0x000000000000781c */ /* 0x000fd60003f0f070 */
[----:B0-----:R-:W-:Y:S05]  /*11a20*/  @!P2 BRA `(.L_x_1455) ;  /* 0x0000001000e0a947 */ /* 0x001fea0003800000 */
[----:B------:R-:W-:Y:S01]  /*11a30*/  UMOV UR4, 0xffffffff ;  /* 0xffffffff00047882 */ /* 0x000fe20000000000 */
[----:B------:R-:W-:Y:S02]  /*11a40*/  SEL R0, R11, RZ, !P1 ;  /* 0x000000ff0b007207 */ /* 0x000fe40004800000 */
[----:B------:R-:W-:Y:S05]  /*11a50*/  BRA.DIV UR4, `(.L_x_1456) ;  /* 0x0000007e04187947 */ /* 0x000fea000b800000 */
[----:B------:R-:W0:Y:S02]  /*11a60*/  S2R R3, SR_TID.X ;  /* 0x0000000000037919 */ /* 0x000e240000002100 */
[----:B0-----:R-:W-:-:S04]  /*11a70*/  SHF.R.U32.HI R3, RZ, 0x5, R3 ;  /* 0x00000005ff037819 */ /* 0x001fc80000011603 */
[----:B------:R-:W-:-:S05]  /*11a80*/  LOP3.LUT R3, R3, 0x3, RZ, 0xc0, !PT ;  /* 0x0000000303037812 */ /* 0x000fca00078ec0ff */
[----:B------:R0:W1:Y:S02]  /*11a90*/  SHFL.IDX PT, R14, R3, RZ, 0x1f ;  /* 0x00001fff030e7589 */ /* 0x00006400000e0000 */
.L_x_1646:
[----:B-1----:R-:W-:Y:S02]  /*11aa0*/  ISETP.NE.AND P0, PT, R14, RZ, PT ;  /* 0x000000ff0e00720c */ /* 0x002fe40003f05270 */
[----:B------:R-:W-:-:S11]  /*11ab0*/  PLOP3.LUT P6, PT, PT, PT, PT, 0x8, 0x0 ;  /* 0x000000000000781c */ /* 0x000fd60003fce170 */
[----:B------:R-:W-:Y:S05]  /*11ac0*/  @P0 BRA `(.L_x_1457) ;  /* 0x00000000000c0947 */ /* 0x000fea0003800000 */
[----:B------:R-:W-:-:S03]  /*11ad0*/  UMOV UR4, 0xffffffff ;  /* 0xffffffff00047882 */ /* 0x000fc60000000000 */
[----:B------:R-:W-:Y:S05]  /*11ae0*/  BRA.DIV UR4, `(.L_x_1458) ;  /* 0x0000007e04287947 */ /* 0x000fea000b800000 */
[----:B------:R-:W-:-:S13]  /*11af0*/  ELECT P6, URZ, PT ;  /* 0x00000000003f782f */ /* 0x000fda00038c0000 */
.L_x_1457:
        /* <DEDUP_REMOVED lines=10> */
.L_x_1649:
[----:B------:R-:W-:Y:S05]  /*11ba0*/  BSYNC B1 ;  /* 0x0000000000017941 */ /* 0x000fea0003800000 */
.L_x_1459:
        /* <DEDUP_REMOVED lines=14> */
.L_x_1650:
[----:B------:R-:W-:Y:S05]  /*11c90*/  BSYNC B2 ;  /* 0x0000000000027941 */ /* 0x000fea0003800000 */
.L_x_1463:
        /* <DEDUP_REMOVED lines=9> */
.L_x_1466:
[----:B------:R-:W-:Y:S05]  /*11d30*/  BSYNC B2 ;  /* 0x0000000000027941 */ /* 0x000fea0003800000 */
.L_x_1465:
        /* <DEDUP_REMOVED lines=14> */
.L_x_1467:
        /* <DEDUP_REMOVED lines=13> */
.L_x_1651:
[----:B------:R-:W-:Y:S05]  /*11ef0*/  BSYNC B2 ;  /* 0x0000000000027941 */ /* 0x000fea0003800000 */
.L_x_1468:
        /* <DEDUP_REMOVED lines=11> */
.L_x_1471:
[----:B------:R-:W-:Y:S05]  /*11fb0*/  BSYNC B2 ;  /* 0x0000000000027941 */ /* 0x000fea0003800000 */
.L_x_1470:
        /* <DEDUP_REMOVED lines=9> */
[----:B--2---:R-:W-:-:S04]  /*12050*/  IMAD R6, R5, 0xc000, R6 ;  /* 0x0000c00005067824 */ /* 0x004fc800078e0206 */
[----:B------:R-:W-:-:S08]  /*12060*/  VIADD R5, R6, 0x400 ;  /* 0x0000040006057836 */ /* 0x000fd00000000000 */
.L_x_1472:
        /* <DEDUP_REMOVED lines=15> */
.L_x_1473:
        /* <DEDUP_REMOVED lines=15> */
.L_x_1474:
        /* <DEDUP_REMOVED lines=15> */
.L_x_1475:
        /* <DEDUP_REMOVED lines=10> */
.L_x_1462:
[----:B------:R-:W-:Y:S05]  /*123e0*/  BSYNC B1 ;  /* 0x0000000000017941 */ /* 0x000fea0003800000 */
.L_x_1461:
        /* <DEDUP_REMOVED lines=13> */
.L_x_1491:
        /* <DEDUP_REMOVED lines=14> */
.L_x_1652:
[----:B------:R-:W-:Y:S05]  /*125a0*/  BSYNC B2 ;  /* 0x0000000000027941 */ /* 0x000fea0003800000 */
.L_x_1478:
        /* <DEDUP_REMOVED lines=9> */
.L_x_1481:
[----:B------:R-:W-:Y:S05]  /*12640*/  BSYNC B2 ;  /* 0x0000000000027941 */ /* 0x000fea0003800000 */
.L_x_1480:
        /* <DEDUP_REMOVED lines=13> */
.L_x_1482:
        /* <DEDUP_REMOVED lines=13> */
.L_x_1653:
[----:B------:R-:W-:Y:S05]  /*127f0*/  BSYNC B2 ;  /* 0x0000000000027941 */ /* 0x000fea0003800000 */
.L_x_1483:
        /* <DEDUP_REMOVED lines=11> */
.L_x_1486:
[----:B------:R-:W-:Y:S05]  /*128b0*/  BSYNC B2 ;  /* 0x0000000000027941 */ /* 0x000fea0003800000 */
.L_x_1485:
        /* <DEDUP_REMOVED lines=11> */
.L_x_1487:
        /* <DEDUP_REMOVED lines=15> */
.L_x_1488:
        /* <DEDUP_REMOVED lines=15> */
.L_x_1489:
        /* <DEDUP_REMOVED lines=15> */
.L_x_1490:
        /* <DEDUP_REMOVED lines=10> */
.L_x_1477:
[----:B------:R-:W-:Y:S05]  /*12ce0*/  BSYNC B1 ;  /* 0x0000000000017941 */ /* 0x000fea0003800000 */
.L_x_1476:
        /* <DEDUP_REMOVED lines=12> */
.L_x_1455:
[----:B------:R-:W-:Y:S05]  /*12db0*/  BSYNC B0 ;  /* 0x0000000000007941 */ /* 0x000fea0003800000 */
.L_x_1454:
        /* <DEDUP_REMOVED lines=11> */
[----:B------:R-:W-:Y:S01]  /*12e70*/  VOTEU.ANY UR4, UPT, PT ;  /* 0x0000000000047886 */ /* 0x000fe200038e0100 */
[----:B------:R-:W1:Y:S01]  /*12e80*/  LDC.64 R4, c[0x0][0xd60] ;  /* 0x00035800ff047b82 */ /* 0x000e620000000a00 */
[----:B------:R-:W0:Y:S02]  /*12e90*/  FLO.U32 R0, UR4 ;  /* 0x0000000400007d00 */ /* 0x000e2400080e0000 */
[----:B0-----:R-:W-:-:S06]  /*12ea0*/  ISETP.EQ.U32.AND P0, PT, R0, R2, PT ;  /* 0x000000020000720c */ /* 0x001fcc0003f02070 */
[----:B------:R-:W1:Y:S07]  /*12eb0*/  POPC R2, UR4 ;  /* 0x0000000400027d09 */ /* 0x000e6e0008000000 */
[----:B-1----:R-:W2:Y:S04]  /*12ec0*/  @P0 ATOMG.E.ADD.STRONG.GPU PT, R2, desc[UR60][R4.64], R2 ;  /* 0x00000002040209a8 */ /* 0x002ea800081ee1fc */
[----:B--2---:R0:W1:Y:S02]  /*12ed0*/  SHFL.IDX PT, R2, R2, R0, 0x1f ;  /* 0x00001f0002027589 */ /* 0x00406400000e0000 */
[----:B0-----:R-:W0:Y:S02]  /*12ee0*/  S2R R0, SR_LTMASK ;  /* 0x0000000000007919 */ /* 0x001e240000003900 */
[----:B0-----:R-:W-:-:S06]  /*12ef0*/  LOP3.LUT R0, R0, UR4, RZ, 0xc0, !PT ;  /* 0x0000000400007c12 */ /* 0x001fcc000f8ec0ff */
[----:B------:R-:W1:Y:S02]  /*12f00*/  POPC R0, R0 ;  /* 0x0000000000007309 */ /* 0x000e640000000000 */
[----:B-1----:R-:W-:Y:S01]  /*12f10*/  IADD3 R16, R2, UR36, R0 ;  /* 0x0000002402107c10 */ /* 0x002fe2000fffe000 */
[----:B------:R-:W-:Y:S06]  /*12f20*/  BRA `(.L_x_1494) ;  /* 0x0000004c00747947 */ /* 0x000fec0003800000 */
.L_x_1493:
        /* <DEDUP_REMOVED lines=21> */
.L_x_1496:
[----:B------:R-:W-:Y:S05]  /*13080*/  BSYNC B6 ;  /* 0x0000000000067941 */ /* 0x000fea0003800000 */
.L_x_1495:
        /* <DEDUP_REMOVED lines=21> */
.L_x_1499:
        /* <DEDUP_REMOVED lines=16> */
.L_x_1498:
[----:B------:R-:W-:Y:S05]  /*132e0*/  BSYNC B6 ;  /* 0x0000000000067941 */ /* 0x000fea0003800000 */
.L_x_1497:
        /* <DEDUP_REMOVED lines=26> */
.L_x_1656:
        /* <DEDUP_REMOVED lines=11> */
.L_x_1659:
        /* <DEDUP_REMOVED lines=25> */
.L_x_1503:
[----:B------:R-:W2:Y:S04]  /*136d0*/  LDL R7, [R1+0x4] ;  /* 0x0000040001077983 */ /* 0x000ea80000100800 */
[----:B01----:R-:W2:Y:S04]  /*136e0*/  LDL R0, [R1+0x8] ;  /* 0x0000080001007983 */ /* 0x003ea80000100800 */
[----:B------:R-:W3:Y:S01]  /*136f0*/  LDL R2, [R1+0x1c] ;  /* 0x00001c0001027983 */ /* 0x000ee20000100800 */
[----:B--2---:R-:W-:Y:S01]  /*13700*/  IMAD R0, R0, 0x8, R7 ;  /* 0x0000000800007824 */ /* 0x004fe200078e0207 */
[----:B---3--:R-:W-:-:S04]  /*13710*/  SHF.L.U32 R2, R2, 0x1f, RZ ;  /* 0x0000001f02027819 */ /* 0x008fc800000006ff */
[----:B------:R-:W0:Y:S02]  /*13720*/  SYNCS.PHASECHK.TRANS64.TRYWAIT P0, [R0+URZ+0x32440], R2 ;  /* 0x03244002000075a7 */ /* 0x000e24000800017f */
[----:B0-----:R-:W-:Y:S05]  /*13730*/  @!P0 BRA `(.L_x_1504) ;  /* 0x0000006000f08947 */ /* 0x001fea0003800000 */
.L_x_1660:
        /* <DEDUP_REMOVED lines=11> */
.L_x_1505:
        /* <DEDUP_REMOVED lines=27> */
.L_x_1501:
[----:B0-----:R-:W2:Y:S04]  /*139a0*/  LDL R0, [R1+0x4] ;  /* 0x0000040001007983 */ /* 0x001ea80000100800 */
[----:B------:R-:W3:Y:S04]  /*139b0*/  LDL.LU R4, [R1+0x2c] ;  /* 0x00002c0001047983 */ /* 0x000ee80000300800 */
[----:B------:R-:W4:Y:S04]  /*139c0*/  LDL.LU R3, [R1+0x4c] ;  /* 0x00004c0001037983 */ /* 0x000f280000300800 */
[----:B-1----:R-:W5:Y:S01]  /*139d0*/  LDL R2, [R1+0x34] ;  /* 0x0000340001027983 */ /* 0x002f620000100800 */
[----:B------:R-:W-:Y:S05]  /*139e0*/  WARPSYNC.ALL ;  /* 0x0000000000007948 */ /* 0x000fea0003800000 */
[----:B------:R-:W-:Y:S01]  /*139f0*/  ULDC.64 UR4, c[0x0][0xaf8] ;  /* 0x0002be0000047ab9 */ /* 0x000fe20000000a00 */
[----:B------:R-:W-:Y:S01]  /*13a00*/  BSSY B6, `(.L_x_1506) ;  /* 0x000001f000067945 */ /* 0x000fe20003800000 */
[----:B------:R-:W-:Y:S01]  /*13a10*/  BAR.SYNC.DEFER_BLOCKING 0x8, 0x180 ;  /* 0x0206000000007b1d */ /* 0x000fe20000010000 */
[----:B------:R-:W-:-:S04]  /*13a20*/  ISETP.NE.U32.AND P0, PT, RZ, UR4, PT ;  /* 0x00000004ff007c0c */ /* 0x000fc8000bf05070 */
[----:B------:R-:W-:Y:S01]  /*13a30*/  ISETP.NE.AND.EX P0, PT, RZ, UR5, PT, P0 ;  /* 0x00000005ff007c0c */ /* 0x000fe2000bf05300 */
[----:B--2---:R-:W-:-:S05]  /*13a40*/  VIADD R0, R0, 0x18400 ;  /* 0x0001840000007836 */ /* 0x004fca0000000000 */
[----:B------:R-:W-:Y:S02]  /*13a50*/  LOP3.LUT P1, RZ, R0, 0x3ff, RZ, 0xc0, !PT ;  /* 0x000003ff00ff7812 */ /* 0x000fe4000782c0ff */
[----:B---3--:R-:W-:Y:S02]  /*13a60*/  SEL R0, R4, RZ, !P0 ;  /* 0x000000ff04007207 */ /* 0x008fe40004000000 */
[----:B----4-:R-:W-:-:S03]  /*13a70*/  SEL R3, R3, RZ, !P0 ;  /* 0x000000ff03037207 */ /* 0x010fc60004000000 */
[----:B------:R0:W-:Y:S01]  /*13a80*/  STL [R1+0x40], R0 ;  /* 0x0000400001007387 */ /* 0x0001e20000100800 */
[----:B-----5:R-:W-:-:S03]  /*13a90*/  SHF.R.S32.HI R2, RZ, 0x1f, R2 ;  /* 0x0000001fff027819 */ /* 0x020fc60000011402 */
[----:B------:R1:W-:Y:S01]  /*13aa0*/  STL [R1+0x64], R3 ;  /* 0x0000640301007387 */ /* 0x0003e20000100800 */
[----:B0-----:R-:W-:-:S05]  /*13ab0*/  SHF.R.S32.HI R0, RZ, 0x1f, R18 ;  /* 0x0000001fff007819 */ /* 0x001fca0000011412 */
[----:B------:R1:W-:Y:S04]  /*13ac0*/  STL [R1+0x5c], R0 ;  /* 0x00005c0001007387 */ /* 0x0003e80000100800 */
[----:B------:R1:W-:Y:S01]  /*13ad0*/  STL [R1+0x50], R2 ;  /* 0x0000500201007387 */ /* 0x0003e20000100800 */
[----:B------:R-:W-:Y:S05]  /*13ae0*/  @!P1 BRA `(.L_x_1507) ;  /* 0x0000000000409947 */ /* 0x000fea0003800000 */
[----:B-1----:R-:W-:Y:S01]  /*13af0*/  MOV R2, 0x0 ;  /* 0x0000000000027802 */ /* 0x002fe20000000f00 */
        /* <DEDUP_REMOVED lines=15> */
.L_x_1507:
[----:B------:R-:W-:Y:S05]  /*13bf0*/  BSYNC B6 ;  /* 0x0000000000067941 */ /* 0x000fea0003800000 */
.L_x_1506:
[----:B------:R-:W2:Y:S01]  /*13c00*/  LDL R4, [R1+0x50] ;  /* 0x0000500001047983 */ /* 0x000ea20000100800 */
[----:B------:R-:W0:Y:S03]  /*13c10*/  LDC R7, c[0x0][0x448] ;  /* 0x00011200ff077b82 */ /* 0x000e260000000800 */
[----:B------:R-:W3:Y:S04]  /*13c20*/  LDL R10, [R1+0x34] ;  /* 0x00003400010a7983 */ /* 0x000ee80000100800 */
[----:B------:R-:W4:Y:S01]  /*13c30*/  LDL R9, [R1+0x5c] ;  /* 0x00005c0001097983 */ /* 0x000f220000100800 */
[----:B-1----:R-:W1:Y:S01]  /*13c40*/  S2R R2, SR_TID.X ;  /* 0x0000000000027919 */ /* 0x002e620000002100 */
[----:B------:R-:W1:Y:S02]  /*13c50*/  S2R R0, SR_TID.X ;  /* 0x0000000000007919 */ /* 0x000e640000002100 */
[----:B------:R-:W4:Y:S04]  /*13c60*/  LDL R8, [R1+0x64] ;  /* 0x0000640001087983 */ /* 0x000f280000100800 */
[----:B------:R-:W4:Y:S01]  /*13c70*/  LDL R6, [R1+0x40] ;  /* 0x0000400001067983 */ /* 0x000f220000100800 */
[----:B0-----:R-:W-:Y:S01]  /*13c80*/  ISETP.NE.AND P0, PT, R7, 0x1, PT ;  /* 0x000000010700780c */ /* 0x001fe20003f05270 */
[----:B------:R-:W-:Y:S01]  /*13c90*/  IMAD.SHL.U32 R17, R17, 0x80, RZ ;  /* 0x0000008011117824 */ /* 0x000fe200078e00ff */
[----:B------:R-:W-:Y:S01]  /*13ca0*/  ULDC.64 UR4, c[0x0][0x298] ;  /* 0x0000a60000047ab9 */ /* 0x000fe20000000a00 */
[----:B------:R-:W-:-:S10]  /*13cb0*/  ULDC.64 UR6, c[0x0][0x280] ;  /* 0x0000a00000067ab9 */ /* 0x000fd40000000a00 */
[----:B------:R-:W0:Y:S01]  /*13cc0*/  @P0 LDC R3, c[0x0][0x450] ;  /* 0x00011400ff030b82 */ /* 0x000e220000000800 */
[----:B-1----:R-:W-:-:S04]  /*13cd0*/  LOP3.LUT R2, R2, 0x7f, RZ, 0xc0, !PT ;  /* 0x0000007f02027812 */ /* 0x002fc800078ec0ff */
[----:B------:R-:W-:Y:S01]  /*13ce0*/  SHF.R.U32.HI R2, RZ, 0x3, R2 ;  /* 0x00000003ff027819 */ /* 0x000fe20000011602 */
[----:B------:R-:W-:-:S05]  /*13cf0*/  IMAD.SHL.U32 R0, R0, 0x10, RZ ;  /* 0x0000001000007824 */ /* 0x000fca00078e00ff */
[----:B------:R-:W-:Y:S02]  /*13d00*/  LOP3.LUT R0, R2, 0x70, R0, 0xf8, !PT ;  /* 0x0000007002007812 */ /* 0x000fe400078ef800 */
[----:B------:R-:W1:Y:S02]  /*13d10*/  @P0 LDC R2, c[0x0][0x44c] ;  /* 0x00011300ff020b82 */ /* 0x000e640000000800 */
[----:B------:R-:W-:-:S05]  /*13d20*/  LOP3.LUT R5, R0, R17, RZ, 0xfc, !PT ;  /* 0x0000001100057212 */ /* 0x000fca00078efcff */
[----:B------:R-:W-:Y:S01]  /*13d30*/  IMAD.MOV.U32 R0, RZ, RZ, R5 ;  /* 0x000000ffff007224 */ /* 0x000fe200078e0005 */
[----:B------:R4:W-:Y:S01]  /*13d40*/  STL [R1+0x2c], R5 ;  /* 0x00002c0501007387 */ /* 0x0009e20000100800 */
[----:B-1----:R-:W-:-:S05]  /*13d50*/  @P0 IMAD.HI.U32 R2, R5, R2, RZ ;  /* 0x0000000205020227 */ /* 0x002fca00078e00ff */
[----:B0-----:R-:W-:Y:S01]  /*13d60*/  @P0 SHF.R.U32.HI R0, RZ, R3, R2 ;  /* 0x00000003ff000219 */ /* 0x001fe20000011602 */
[----:B--2---:R-:W-:-:S04]  /*13d70*/  IMAD R2, R4, UR4, RZ ;  /* 0x0000000404027c24 */ /* 0x004fc8000f8e02ff */
[C---:B---3--:R-:W-:Y:S02]  /*13d80*/  IMAD R4, R10.reuse, UR5, R2 ;  /* 0x000000050a047c24 */ /* 0x048fe4000f8e0202 */
[----:B------:R-:W-:Y:S01]  /*13d90*/  IMAD.WIDE.U32 R2, R10, UR4, RZ ;  /* 0x000000040a027c25 */ /* 0x000fe2000f8e00ff */
[----:B------:R-:W-:-:S03]  /*13da0*/  ULDC.64 UR4, c[0x0][0x2d8] ;  /* 0x0000b60000047ab9 */ /* 0x000fc60000000a00 */
[----:B------:R-:W-:Y:S02]  /*13db0*/  IMAD.IADD R3, R3, 0x1, R4 ;  /* 0x0000000103037824 */ /* 0x000fe400078e0204 */
[----:B----4-:R-:W-:Y:S02]  /*13dc0*/  IMAD R4, R9, UR4, RZ ;  /* 0x0000000409047c24 */ /* 0x010fe4000f8e02ff */
[----:B------:R0:W5:Y:S01]  /*13dd0*/  LDL R9, [R1+0x14] ;  /* 0x0000140001097983 */ /* 0x0001620000100800 */
[----:B------:R-:W-:-:S04]  /*13de0*/  IMAD.WIDE.U32 R2, R18, UR4, R2 ;  /* 0x0000000412027c25 */ /* 0x000fc8000f8e0002 */
[----:B------:R-:W-:Y:S01]  /*13df0*/  IMAD R4, R18, UR5, R4 ;  /* 0x0000000512047c24 */ /* 0x000fe2000f8e0204 */
[----:B------:R-:W-:-:S03]  /*13e00*/  ULDC.64 UR4, c[0x0][0x2e0] ;  /* 0x0000b80000047ab9 */ /* 0x000fc60000000a00 */
[----:B------:R-:W-:Y:S02]  /*13e10*/  IMAD.IADD R3, R3, 0x1, R4 ;  /* 0x0000000103037824 */ /* 0x000fe400078e0204 */
[----:B------:R-:W-:Y:S02]  /*13e20*/  IMAD R4, R8, UR4, RZ ;  /* 0x0000000408047c24 */ /* 0x000fe4000f8e02ff */
[----:B------:R-:W1:Y:S01]  /*13e30*/  S2R R8, SR_TID.X ;  /* 0x0000000000087919 */ /* 0x000e620000002100 */
        /* <DEDUP_REMOVED lines=10> */
[----:B------:R-:W-:-:S05]  /*13ee0*/  IMAD R0, R7, R0, R5 ;  /* 0x0000000007007224 */ /* 0x000fca00078e0205 */
[----:B------:R-:W-:Y:S01]  /*13ef0*/  SHF.R.S32.HI R6, RZ, 0x1f, R0 ;  /* 0x0000001fff067819 */ /* 0x000fe20000011400 */
[----:B------:R-:W-:Y:S02]  /*13f00*/  IMAD.IADD R3, R3, 0x1, R4 ;  /* 0x0000000103037824 */ /* 0x000fe400078e0204 */
[----:B-1----:R-:W-:Y:S02]  /*13f10*/  IMAD.SHL.U32 R10, R8, 0x8, RZ ;  /* 0x00000008080a7824 */ /* 0x002fe400078e00ff */
[----:B------:R-:W-:Y:S02]  /*13f20*/  IMAD R6, R6, UR4, RZ ;  /* 0x0000000406067c24 */ /* 0x000fe4000f8e02ff */
[----:B------:R-:W-:Y:S01]  /*13f30*/  IMAD.WIDE.U32 R4, R0, UR4, R2 ;  /* 0x0000000400047c25 */ /* 0x000fe2000f8e0002 */
[----:B------:R-:W-:Y:S01]  /*13f40*/  LOP3.LUT R10, R10, 0x38, RZ, 0xc0, !PT ;  /* 0x000000380a0a7812 */ /* 0x000fe200078ec0ff */
[----:B------:R-:W-:Y:S02]  /*13f50*/  ULDC UR4, c[0x0][0x2b8] ;  /* 0x0000ae0000047ab9 */ /* 0x000fe40000000800 */
[----:B------:R-:W-:Y:S01]  /*13f60*/  IMAD R0, R0, UR5, R6 ;  /* 0x0000000500007c24 */ /* 0x000fe2000f8e0206 */
[----:B------:R-:W-:-:S03]  /*13f70*/  LEA R3, P1, R4, UR6, 0x1 ;  /* 0x0000000604037c11 */ /* 0x000fc6000f8208ff */
[----:B------:R-:W-:Y:S01]  /*13f80*/  IMAD.IADD R0, R5, 0x1, R0 ;  /* 0x0000000105007824 */ /* 0x000fe200078e0200 */
[----:B------:R-:W-:Y:S01]  /*13f90*/  ISETP.GE.AND P0, PT, R10, UR4, PT ;  /* 0x000000040a007c0c */ /* 0x000fe2000bf06270 */
[----:B------:R-:W-:Y:S01]  /*13fa0*/  UMOV UR4, 0xffffffff ;  /* 0xffffffff00047882 */ /* 0x000fe20000000000 */
[----:B------:R-:W-:Y:S02]  /*13fb0*/  LOP3.LUT R8, R8, 0x7f, RZ, 0xc0, !PT ;  /* 0x0000007f08087812 */ /* 0x000fe400078ec0ff */
[----:B------:R-:W-:Y:S02]  /*13fc0*/  LEA.HI.X R2, R4, UR7, R0, 0x1, P1 ;  /* 0x0000000704027c11 */ /* 0x000fe400088f0c00 */
[----:B------:R-:W-:Y:S01]  /*13fd0*/  SHF.R.U32.HI R8, RZ, 0x3, R8 ;  /* 0x00000003ff087819 */ /* 0x000fe20000011608 */
[----:B0-----:R-:W-:Y:S06]  /*13fe0*/  BRA.DIV UR4, `(.L_x_1508) ;  /* 0x0000005a04d87947 */ /* 0x001fec000b800000 */
[----:B------:R-:W2:Y:S01]  /*13ff0*/  LDL R6, [R1+0x44] ;  /* 0x0000440001067983 */ /* 0x000ea20000100800 */
[----:B------:R-:W-:-:S03]  /*14000*/  IMAD.IADD R17, R8, 0x1, R17 ;  /* 0x0000000108117824 */ /* 0x000fc600078e0211 */
[----:B------:R-:W0:Y:S01]  /*14010*/  SHFL.IDX PT, R5, R3, RZ, 0x181f ;  /* 0x00181fff03057589 */ /* 0x000e2200000e0000 */
[----:B------:R-:W-:-:S03]  /*14020*/  VIADD R8, R17, 0x10 ;  /* 0x0000001011087836 */ /* 0x000fc60000000000 */
[----:B------:R-:W1:Y:S04]  /*14030*/  SHFL.IDX PT, R4, R2, RZ, 0x181f ;  /* 0x00181fff02047589 */ /* 0x000e6800000e0000 */
[----:B------:R3:W-:Y:S01]  /*14040*/  STL [R1+0x4c], R8 ;  /* 0x00004c0801007387 */ /* 0x0007e20000100800 */
[----:B--2---:R-:W-:-:S03]  /*14050*/  IMAD R0, R6, R7, RZ ;  /* 0x0000000706007224 */ /* 0x004fc600078e02ff */
[----:B------:R-:W2:Y:S02]  /*14060*/  SHFL.IDX PT, R6, R3, 0x1, 0x181f ;  /* 0x00381f0003067f89 */ /* 0x000ea400000e0000 */
[CC--:B------:R-:W-:Y:S02]  /*14070*/  ISETP.GE.AND P1, PT, R17.reuse, R0.reuse, PT ;  /* 0x000000001100720c */ /* 0x0c0fe40003f26270 */
[----:B------:R-:W4:Y:S01]  /*14080*/  SHFL.IDX PT, R7, R2, 0x1, 0x181f ;  /* 0x00381f0002077f89 */ /* 0x000f2200000e0000 */
[----:B------:R-:W-:Y:S01]  /*14090*/  ISETP.GE.AND P2, PT, R8, R0, PT ;  /* 0x000000000800720c */ /* 0x000fe20003f46270 */
[----:B---3--:R-:W-:-:S05]  /*140a0*/  VIADD R8, R17, 0x20 ;  /* 0x0000002011087836 */ /* 0x008fca0000000000 */
[----:B------:R-:W-:Y:S04]  /*140b0*/  STL [R1+0x58], R8 ;  /* 0x0000580801007387 */ /* 0x000fe80000100800 */
[----:B0-----:R-:W-:-:S05]  /*140c0*/  @!P1 LEA R5, P3, R10, R5, 0x1 ;  /* 0x000000050a059211 */ /* 0x001fca00078608ff */
[----:B-1----:R-:W-:-:S05]  /*140d0*/  @!P1 IMAD.X R4, RZ, RZ, R4, P3 ;  /* 0x000000ffff049224 */ /* 0x002fca00018e0604 */
[----:B------:R-:W-:-:S04]  /*140e0*/  @!P1 LOP3.LUT R5, R5, R4, RZ, 0x3c, !PT ;  /* 0x0000000405059212 */ /* 0x000fc800078e3cff */
[----:B------:R-:W-:-:S04]  /*140f0*/  @!P1 LOP3.LUT R4, R5, R4, RZ, 0x3c, !PT ;  /* 0x0000000405049212 */ /* 0x000fc800078e3cff */
[----:B------:R-:W-:-:S05]  /*14100*/  @!P1 LOP3.LUT R5, R5, R4, RZ, 0x3c, !PT ;  /* 0x0000000405059212 */ /* 0x000fca00078e3cff */
[----:B-----5:R2:W-:Y:S02]  /*14110*/  @!P1 LDGSTS.E.BYPASS.LTC128B.128 [R9+0x18400], desc[UR60][R4.64], !P0 ;  /* 0x1840000004099fae */ /* 0x0205e4000c101d7c */
[----:B--2---:R-:W-:Y:S02]  /*14120*/  @!P2 LEA R5, P1, R10, R6, 0x1 ;  /* 0x000000060a05a211 */ /* 0x004fe400078208ff */
[----:B------:R-:W-:Y:S03]  /*14130*/  SHFL.IDX PT, R6, R2, 0x2, 0x181f ;  /* 0x00581f0002067f89 */ /* 0x000fe600000e0000 */
[----:B----4-:R-:W-:Y:S01]  /*14140*/  @!P2 IMAD.X R4, RZ, RZ, R7, P1 ;  /* 0x000000ffff04a224 */ /* 0x010fe200008e0607 */
        /* <DEDUP_REMOVED lines=15> */
[----:B------:R-:W-:Y:S02]  /*14240*/  ISETP.GE.AND P1, PT, R7, R0, PT ;  /* 0x000000000700720c */ /* 0x000fe40003f26270 */
[----:B------:R-:W-:-:S05]  /*14250*/  IADD3 R7, R17, 0x40, RZ ;  /* 0x0000004011077810 */ /* 0x000fca0007ffe0ff */
[----:B------:R-:W-:Y:S04]  /*14260*/  STL [R1+0x6c], R7 ;  /* 0x00006c0701007387 */ /* 0x000fe80000100800 */
        /* <DEDUP_REMOVED lines=40> */
.L_x_1677:
        /* <DEDUP_REMOVED lines=12> */
.L_x_1509:
        /* <DEDUP_REMOVED lines=38> */
.L_x_1511:
[----:B------:R-:W-:Y:S05]  /*14810*/  BSYNC B6 ;  /* 0x0000000000067941 */ /* 0x000fea0003800000 */
.L_x_1510:
[----:B------:R-:W2:Y:S01]  /*14820*/  LDL.LU R6, [R1+0x34] ;  /* 0x0000340001067983 */ /* 0x000ea20000300800 */
[----:B------:R-:W1:Y:S01]  /*14830*/  LDC R7, c[0x0][0x448] ;  /* 0x00011200ff077b82 */ /* 0x000e620000000800 */
[----:B------:R-:W-:Y:S01]  /*14840*/  ULDC.64 UR4, c[0x0][0x3d8] ;  /* 0x0000f60000047ab9 */ /* 0x000fe20000000a00 */
[----:B------:R-:W-:Y:S01]  /*14850*/  ULDC.64 UR6, c[0x0][0x390] ;  /* 0x0000e40000067ab9 */ /* 0x000fe20000000a00 */
[----:B0-----:R-:W2:Y:S04]  /*14860*/  LDL.LU.64 R2, [R1+0x50] ;  /* 0x0000500001027983 */ /* 0x001ea80000300a00 */
[----:B------:R-:W3:Y:S04]  /*14870*/  LDL.LU R0, [R1+0x5c] ;  /* 0x00005c0001007983 */ /* 0x000ee80000300800 */
[----:B------:R-:W4:Y:S04]  /*14880*/  LDL.LU R5, [R1+0x64] ;  /* 0x0000640001057983 */ /* 0x000f280000300800 */
[----:B------:R-:W4:Y:S04]  /*14890*/  LDL.LU R4, [R1+0x40] ;  /* 0x0000400001047983 */ /* 0x000f280000300800 */
[----:B-----5:R-:W4:Y:S01]  /*148a0*/  LDL.LU R8, [R1+0x2c] ;  /* 0x00002c0001087983 */ /* 0x020f220000300800 */
[----:B-1----:R-:W-:Y:S01]  /*148b0*/  ISETP.NE.AND P0, PT, R7, 0x1, PT ;  /* 0x000000010700780c */ /* 0x002fe20003f05270 */
[----:B------:R-:W0:Y:S01]  /*148c0*/  S2R R9, SR_TID.X ;  /* 0x0000000000097919 */ /* 0x000e220000002100 */
[----:B--2---:R-:W-:-:S02]  /*148d0*/  IMAD.MOV.U32 R3, RZ, RZ, R6 ;  /* 0x000000ffff037224 */ /* 0x004fc400078e0006 */
[----:B---3--:R-:W-:Y:S02]  /*148e0*/  IMAD R0, R0, UR4, RZ ;  /* 0x0000000400007c24 */ /* 0x008fe4000f8e02ff */
[----:B------:R-:W-:-:S04]  /*148f0*/  IMAD.WIDE.U32 R2, R18, UR4, R2 ;  /* 0x0000000412027c25 */ /* 0x000fc8000f8e0002 */
[----:B------:R-:W-:Y:S01]  /*14900*/  IMAD R0, R18, UR5, R0 ;  /* 0x0000000512007c24 */ /* 0x000fe2000f8e0200 */
[----:B------:R-:W-:-:S03]  /*14910*/  ULDC.64 UR4, c[0x0][0x3e0] ;  /* 0x0000f80000047ab9 */ /* 0x000fc60000000a00 */
[----:B------:R-:W-:Y:S02]  /*14920*/  IMAD.IADD R3, R3, 0x1, R0 ;  /* 0x0000000103037824 */ /* 0x000fe400078e0200 */
[----:B----4-:R-:W-:Y:S02]  /*14930*/  IMAD R0, R5, UR4, RZ ;  /* 0x0000000405007c24 */ /* 0x010fe4000f8e02ff */
[C---:B------:R-:W-:Y:S01]  /*14940*/  IMAD.WIDE.U32 R2, R4.reuse, UR4, R2 ;  /* 0x0000000404027c25 */ /* 0x040fe2000f8e0002 */
[----:B------:R-:W1:Y:S03]  /*14950*/  @P0 LDC R5, c[0x0][0x450] ;  /* 0x00011400ff050b82 */ /* 0x000e660000000800 */
[----:B------:R-:W-:Y:S01]  /*14960*/  IMAD R0, R4, UR5, R0 ;  /* 0x0000000504007c24 */ /* 0x000fe2000f8e0200 */
[----:B------:R-:W-:-:S04]  /*14970*/  ULDC.64 UR4, c[0x0][0x3d0] ;  /* 0x0000f40000047ab9 */ /* 0x000fc80000000a00 */
[----:B------:R-:W2:Y:S01]  /*14980*/  @P0 LDC R4, c[0x0][0x44c] ;  /* 0x00011300ff040b82 */ /* 0x000ea20000000800 */
[----:B------:R-:W-:Y:S02]  /*14990*/  IMAD.IADD R3, R3, 0x1, R0 ;  /* 0x0000000103037824 */ /* 0x000fe400078e0200 */
[----:B------:R-:W-:Y:S02]  /*149a0*/  IMAD.MOV.U32 R0, RZ, RZ, R8 ;  /* 0x000000ffff007224 */ /* 0x000fe400078e0008 */
[----:B--2---:R-:W-:-:S05]  /*149b0*/  @P0 IMAD.HI.U32 R4, R8, R4, RZ ;  /* 0x0000000408040227 */ /* 0x004fca00078e00ff */
[----:B-1----:R-:W-:-:S04]  /*149c0*/  @P0 SHF.R.U32.HI R0, RZ, R5, R4 ;  /* 0x00000005ff000219 */ /* 0x002fc80000011604 */
[--C-:B------:R-:W-:Y:S01]  /*149d0*/  SHF.R.S32.HI R4, RZ, 0x1f, R0.reuse ;  /* 0x0000001fff047819 */ /* 0x100fe20000011400 */
[----:B------:R-:W-:-:S04]  /*149e0*/  IMAD.MOV R6, RZ, RZ, -R0 ;  /* 0x000000ffff067224 */ /* 0x000fc800078e0a00 */
[----:B------:R-:W-:Y:S02]  /*149f0*/  IMAD R4, R4, UR4, RZ ;  /* 0x0000000404047c24 */ /* 0x000fe4000f8e02ff */
[----:B------:R-:W-:-:S04]  /*14a00*/  IMAD.WIDE.U32 R2, R0, UR4, R2 ;  /* 0x0000000400027c25 */ /* 0x000fc8000f8e0002 */
[----:B------:R-:W-:Y:S02]  /*14a10*/  IMAD R6, R7, R6, R8 ;  /* 0x0000000607067224 */ /* 0x000fe400078e0208 */
[----:B------:R-:W-:Y:S01]  /*14a20*/  IMAD R0, R0, UR5, R4 ;  /* 0x0000000500007c24 */ /* 0x000fe2000f8e0204 */
[----:B------:R-:W-:Y:S01]  /*14a30*/  ULDC.64 UR4, c[0x0][0x3c8] ;  /* 0x0000f20000047ab9 */ /* 0x000fe20000000a00 */
[----:B0-----:R-:W-:Y:S02]  /*14a40*/  IMAD.SHL.U32 R8, R9, 0x8, RZ ;  /* 0x0000000809087824 */ /* 0x001fe400078e00ff */
        /* <DEDUP_REMOVED lines=8> */
[C---:B------:R-:W-:Y:S01]  /*14ad0*/  LOP3.LUT R11, R9.reuse, 0x40, RZ, 0xfc, !PT ;  /* 0x00000040090b7812 */ /* 0x040fe200078efcff */
        /* <DEDUP_REMOVED lines=16> */
[----:B------:R-:W4:Y:S04]  /*14be0*/  LDL.LU R10, [R1+0x60] ;  /* 0x00006000010a7983 */ /* 0x000f280000300800 */
[----:B------:R-:W4:Y:S04]  /*14bf0*/  LDL.LU R12, [R1+0x6c] ;  /* 0x00006c00010c7983 */ /* 0x000f280000300800 */
[----:B------:R-:W-:Y:S01]  /*14c00*/  SHFL.IDX PT, R6, R0, 0x1, 0x181f ;  /* 0x00381f0000067f89 */ /* 0x000fe200000e0000 */
[----:B--2---:R-:W-:-:S03]  /*14c10*/  IMAD R3, R5, R7, RZ ;  /* 0x0000000705037224 */ /* 0x004fc600078e02ff */
[----:B------:R-:W0:Y:S02]  /*14c20*/  SHFL.IDX PT, R5, R2, RZ, 0x181f ;  /* 0x00181fff02057589 */ /* 0x000e2400000e0000 */
[-C--:B---3--:R-:W-:Y:S02]  /*14c30*/  ISETP.GE.AND P4, PT, R4, R3.reuse, PT ;  /* 0x000000030400720c */ /* 0x088fe40003f86270 */
[----:B------:R-:W1:Y:S01]  /*14c40*/  SHFL.IDX PT, R4, R0, RZ, 0x181f ;  /* 0x00181fff00047589 */ /* 0x000e6200000e0000 */
[----:B------:R-:W-:-:S13]  /*14c50*/  ISETP.GE.AND P5, PT, R17, R3, PT ;  /* 0x000000031100720c */ /* 0x000fda0003fa6270 */
[----:B0-----:R-:W-:-:S05]  /*14c60*/  @!P5 LEA R5, P6, R8, R5, 0x1 ;  /* 0x000000050805d211 */ /* 0x001fca00078c08ff */
[----:B-1----:R-:W-:-:S05]  /*14c70*/  @!P5 IMAD.X R4, RZ, RZ, R4, P6 ;  /* 0x000000ffff04d224 */ /* 0x002fca00030e0604 */
        /* <DEDUP_REMOVED lines=10> */
[----:B------:R-:W-:-:S04]  /*14d20*/  @!P4 LOP3.LUT R5, R5, R4, RZ, 0x3c, !PT ;  /* 0x000000040505c212 */ /* 0x000fc800078e3cff */
[----:B------:R-:W-:-:S04]  /*14d30*/  @!P4 LOP3.LUT R4, R5, R4, RZ, 0x3c, !PT ;  /* 0x000000040504c212 */ /* 0x000fc800078e3cff */
[----:B------:R-:W-:-:S05]  /*14d40*/  @!P4 LOP3.LUT R5, R5, R4, RZ, 0x3c, !PT ;  /* 0x000000040505c212 */ /* 0x000fca00078e3cff */
[----:B------:R-:W-:Y:S04]  /*14d50*/  @!P4 LDGSTS.E.BYPASS.LTC128B.128 [R9+0x22c00], desc[UR60][R4.64], !P3 ;  /* 0x22c000000409cfae */ /* 0x000fe8000d901d7c */
[----:B------:R-:W-:Y:S04]  /*14d60*/  @!P4 LDGSTS.E.BYPASS.LTC128B.128 [R9+0x26c00], desc[UR60][R4.64+0x80], !P2 ;  /* 0x26c000800409cfae */ /* 0x000fe8000d101d7c */
[----:B------:R-:W-:Y:S04]  /*14d70*/  @!P4 LDGSTS.E.BYPASS.LTC128B.128 [R9+0x2ac00], desc[UR60][R4.64+0x100], !P1 ;  /* 0x2ac001000409cfae */ /* 0x000fe8000c901d7c */
[----:B------:R0:W-:Y:S01]  /*14d80*/  @!P4 LDGSTS.E.BYPASS.LTC128B.128 [R9+0x2ec00], desc[UR60][R4.64+0x180], !P0 ;  /* 0x2ec001800409cfae */ /* 0x0001e2000c101d7c */
[----:B----4-:R-:W-:-:S03]  /*14d90*/  ISETP.GE.AND P4, PT, R11, R3, PT ;  /* 0x000000030b00720c */ /* 0x010fc60003f86270 */
[----:B------:R-:W2:Y:S04]  /*14da0*/  LDL.LU R11, [R1+0x70] ;  /* 0x00007000010b7983 */ /* 0x000ea80000300800 */
[----:B0-----:R-:W0:Y:S04]  /*14db0*/  SHFL.IDX PT, R5, R2, 0x2, 0x181f ;  /* 0x00581f0002057f89 */ /* 0x001e2800000e0000 */
[----:B------:R-:W1:Y:S02]  /*14dc0*/  SHFL.IDX PT, R6, R0, 0x2, 0x181f ;  /* 0x00581f0000067f89 */ /* 0x000e6400000e0000 */
[----:B0-----:R-:W-:-:S05]  /*14dd0*/  @!P4 LEA R5, P6, R8, R5, 0x1 ;  /* 0x000000050805c211 */ /* 0x001fca00078c08ff */
[----:B-1----:R-:W-:-:S05]  /*14de0*/  @!P4 IMAD.X R4, RZ, RZ, R6, P6 ;  /* 0x000000ffff04c224 */ /* 0x002fca00030e0606 */
[----:B------:R-:W-:-:S04]  /*14df0*/  @!P4 LOP3.LUT R5, R5, R4, RZ, 0x3c, !PT ;  /* 0x000000040505c212 */ /* 0x000fc800078e3cff */
[----:B------:R-:W-:-:S04]  /*14e00*/  @!P4 LOP3.LUT R4, R5, R4, RZ, 0x3c, !PT ;  /* 0x000000040504c212 */ /* 0x000fc800078e3cff */
[----:B------:R-:W-:-:S05]  /*14e10*/  @!P4 LOP3.LUT R5, R5, R4, RZ, 0x3c, !PT ;  /* 0x000000040505c212 */ /* 0x000fca00078e3cff */
[----:B------:R-:W-:Y:S04]  /*14e20*/  @!P4 LDGSTS.E.BYPASS.LTC128B.128 [R9+0x23400], desc[UR60][R4.64], !P3 ;  /* 0x234000000409cfae */ /* 0x000fe8000d901d7c */
[----:B------:R-:W-:Y:S04]  /*14e30*/  @!P4 LDGSTS.E.BYPASS.LTC128B.128 [R9+0x27400], desc[UR60][R4.64+0x80], !P2 ;  /* 0x274000800409cfae */ /* 0x000fe8000d101d7c */
[----:B------:R-:W-:Y:S04]  /*14e40*/  @!P4 LDGSTS.E.BYPASS.LTC128B.128 [R9+0x2b400], desc[UR60][R4.64+0x100], !P1 ;  /* 0x2b4001000409cfae */ /* 0x000fe8000c901d7c */
[----:B------:R0:W-:Y:S01]  /*14e50*/  @!P4 LDGSTS.E.BYPASS.LTC128B.128 [R9+0x2f400], desc[UR60][R4.64+0x180], !P0 ;  /* 0x2f4001800409cfae */ /* 0x0001e2000c101d7c */
[----:B------:R-:W-:-:S03]  /*14e60*/  ISETP.GE.AND P4, PT, R10, R3, PT ;  /* 0x000000030a00720c */ /* 0x000fc60003f86270 */
[----:B------:R-:W3:Y:S04]  /*14e70*/  LDL.LU R10, [R1+0x74] ;  /* 0x00007400010a7983 */ /* 0x000ee80000300800 */
        /* <DEDUP_REMOVED lines=10> */
[----:B------:R0:W-:Y:S04]  /*14f20*/  @!P4 LDGSTS.E.BYPASS.LTC128B.128 [R9+0x2fc00], desc[UR60][R4.64+0x180], !P0 ;  /* 0x2fc001800409cfae */ /* 0x0001e8000c101d7c */
[----:B------:R-:W-:Y:S04]  /*14f30*/  SHFL.IDX PT, R6, R0, 0x4, 0x181f ;  /* 0x00981f0000067f89 */ /* 0x000fe800000e0000 */
[----:B0-----:R-:W0:Y:S01]  /*14f40*/  SHFL.IDX PT, R5, R2, 0x4, 0x181f ;  /* 0x00981f0002057f89 */ /* 0x001e2200000e0000 */
[----:B------:R-:W-:-:S13]  /*14f50*/  ISETP.GE.AND P4, PT, R12, R3, PT ;  /* 0x000000030c00720c */ /* 0x000fda0003f86270 */
        /* <DEDUP_REMOVED lines=26> */
[----:B------:R-:W-:-:S04]  /*15100*/  @!P4 LOP3.LUT R5, R5, R4, RZ, 0x3c, !PT ;  /* 0x000000040505c212 */ /* 0x000fc800078e3cff */
[----:B------:R-:W-:-:S04]  /*15110*/  @!P4 LOP3.LUT R4, R5, R4, RZ, 0x3c, !PT ;  /* 0x000000040504c212 */ /* 0x000fc800078e3cff */
[----:B------:R-:W-:Y:S01]  /*15120*/  @!P4 LOP3.LUT R5, R5, R4, RZ, 0x3c, !PT ;  /* 0x000000040505c212 */ /* 0x000fe200078e3cff */
[----:B------:R1:W2:Y:S04]  /*15130*/  SHFL.IDX PT, R6, R0, 0x7, 0x181f ;  /* 0x00f81f0000067f89 */ /* 0x0002a800000e0000 */
[----:B------:R1:W-:Y:S04]  /*15140*/  @!P4 LDGSTS.E.BYPASS.LTC128B.128 [R9+0x25400], desc[UR60][R4.64], !P3 ;  /* 0x254000000409cfae */ /* 0x0003e8000d901d7c */
[----:B------:R1:W-:Y:S04]  /*15150*/  @!P4 LDGSTS.E.BYPASS.LTC128B.128 [R9+0x29400], desc[UR60][R4.64+0x80], !P2 ;  /* 0x294000800409cfae */ /* 0x0003e8000d101d7c */
[----:B------:R1:W-:Y:S04]  /*15160*/  @!P4 LDGSTS.E.BYPASS.LTC128B.128 [R9+0x2d400], desc[UR60][R4.64+0x100], !P1 ;  /* 0x2d4001000409cfae */ /* 0x0003e8000c901d7c */
[----:B------:R1:W-:Y:S04]  /*15170*/  @!P4 LDGSTS.E.BYPASS.LTC128B.128 [R9+0x31400], desc[UR60][R4.64+0x180], !P0 ;  /* 0x314001800409cfae */ /* 0x0003e8000c101d7c */
[----:B------:R-:W3:Y:S02]  /*15180*/  SHFL.IDX PT, R2, R2, 0x7, 0x181f ;  /* 0x00f81f0002027f89 */ /* 0x000ee400000e0000 */
.L_x_1695:
[----:B-1----:R-:W4:Y:S01]  /*15190*/  LDL.LU R0, [R1+0x78] ;  /* 0x0000780001007983 */ /* 0x002f220000300800 */
[----:B------:R-:W-:Y:S01]  /*151a0*/  BSSY B0, `(.L_x_1513) ;  /* 0x000000d000007945 */ /* 0x000fe20003800000 */
[----:B----4-:R-:W-:-:S13]  /*151b0*/  ISETP.GE.AND P4, PT, R0, R3, PT ;  /* 0x000000030000720c */ /* 0x010fda0003f86270 */
[----:B------:R-:W-:Y:S05]  /*151c0*/  @P4 BRA `(.L_x_1514) ;  /* 0x0000000000284947 */ /* 0x000fea0003800000 */
[----:B------:R-:W4:Y:S01]  /*151d0*/  LDL R0, [R1+0x14] ;  /* 0x0000140001007983 */ /* 0x000f220000100800 */
[----:B---3--:R-:W-:-:S05]  /*151e0*/  LEA R2, P4, R8, R2, 0x1 ;  /* 0x0000000208027211 */ /* 0x008fca00078808ff */
[----:B--2---:R-:W-:-:S05]  /*151f0*/  IMAD.X R3, RZ, RZ, R6, P4 ;  /* 0x000000ffff037224 */ /* 0x004fca00020e0606 */
[----:B------:R-:W-:Y:S01]  /*15200*/  @!PT LDS RZ, [RZ] ;  /* 0x00000000fffff984 */ /* 0x000fe20000000800 */
[----:B------:R-:W-:Y:S01]  /*15210*/  @!PT LDS RZ, [RZ] ;  /* 0x00000000fffff984 */ /* 0x000fe20000000800 */
[----:B------:R-:W-:Y:S01]  /*15220*/  @!PT LDS RZ, [RZ] ;  /* 0x00000000fffff984 */ /* 0x000fe20000000800 */
[----:B----4-:R1:W-:Y:S04]  /*15230*/  LDGSTS.E.BYPASS.LTC128B.128 [R0+0x25c00], desc[UR60][R2.64], !P3 ;  /* 0x25c0000002007fae */ /* 0x0103e8000d901d7c */
[----:B------:R1:W-:Y:S04]  /*15240*/  LDGSTS.E.BYPASS.LTC128B.128 [R0+0x29c00], desc[UR60][R2.64+0x80], !P2 ;  /* 0x29c0008002007fae */ /* 0x0003e8000d101d7c */
[----:B------:R1:W-:Y:S04]  /*15250*/  LDGSTS.E.BYPASS.LTC128B.128 [R0+0x2dc00], desc[UR60][R2.64+0x100], !P1 ;  /* 0x2dc0010002007fae */ /* 0x0003e8000c901d7c */
[----:B------:R1:W-:Y:S02]  /*15260*/  LDGSTS.E.BYPASS.LTC128B.128 [R0+0x31c00], desc[UR60][R2.64+0x180], !P0 ;  /* 0x31c0018002007fae */ /* 0x0003e4000c101d7c */
.L_x_1514:
[----:B------:R-:W-:Y:S05]  /*15270*/  BSYNC B0 ;  /* 0x0000000000007941 */ /* 0x000fea0003800000 */
.L_x_1513:
[----:B------:R4:W5:Y:S01]  /*15280*/  LDL R8, [R1+0x4] ;  /* 0x0000040001087983 */ /* 0x0009620000100800 */
[----:B------:R-:W-:Y:S01]  /*15290*/  PLOP3.LUT P0, PT, PT, PT, PT, 0x80, 0x0 ;  /* 0x000000000000781c */ /* 0x000fe20003f0f070 */
[----:B------:R-:W-:-:S12]  /*152a0*/  NOP ;  /* 0x0000000000007918 */ /* 0x000fd80000000000 */
.L_x_1515:
[----:B-1-3--:R-:W3:Y:S01]  /*152b0*/  LDL R2, [R1+0x4] ;  /* 0x0000040001027983 */ /* 0x00aee20000100800 */
[----:B------:R-:W-:Y:S02]  /*152c0*/  PLOP3.LUT P1, PT, P1, P0, PT, 0xa2, 0x0 ;  /* 0x000000000000781c */ /* 0x000fe40000f21472 */
[----:B---3--:R-:W-:-:S08]  /*152d0*/  @P0 R2UR P1, UR4, R2 ;  /* 0x00000000020402ca */ /* 0x008fd00000020000 */
[----:B------:R-:W-:-:S05]  /*152e0*/  @P0 PLOP3.LUT P0, PT, P1, PT, PT, 0x80, 0x0 ;  /* 0x000000000000081c */ /* 0x000fca0000f0f070 */
[----:B------:R-:W-:Y:S01]  /*152f0*/  @!P1 SYNCS.ARRIVE.TRANS64.RED.A0T1 RZ, [UR4+0x32410], RZ ;  /* 0x032410ffffff99a7 */ /* 0x000fe20008200404 */
[----:B------:R-:W-:Y:S07]  /*15300*/  @!P1 ARRIVES.LDGSTSBAR.64.TRANSCNT [UR4+0x32410] ;  /* 0x03241000ff0099b0 */ /* 0x000fee0008000a84 */
[----:B------:R-:W-:Y:S05]  /*15310*/  @P0 BRA.U.ANY `(.L_x_1515) ;  /* 0xfffffffd00e40947 */ /* 0x000fea000393ffff */
[----:B------:R-:W3:Y:S02]  /*15320*/  LDL.LU R3, [R1+0x68] ;  /* 0x0000680001037983 */ /* 0x000ee40000300800 */
[----:B---3--:R-:W-:-:S05]  /*15330*/  VIADD R3, R3, 0x1 ;  /* 0x0000000103037836 */ /* 0x008fca0000000000 */
        /* <DEDUP_REMOVED lines=8> */
[----:B------:R-:W3:Y:S03]  /*153c0*/  SYNCS.PHASECHK.TRANS64.TRYWAIT P0, [R2+URZ+0x32420], R0 ;  /* 0x03242000020075a7 */ /* 0x000ee6000800017f */
[----:B-1-3--:R-:W-:Y:S05]  /*153d0*/  @!P0 BRA `(.L_x_1517) ;  /* 0x00000060000c8947 */ /* 0x00afea0003800000 */
.L_x_1696:
[----:B------:R-:W-:Y:S05]  /*153e0*/  BSYNC B0 ;  /* 0x0000000000007941 */ /* 0x000fea0003800000 */
.L_x_1516:
[----:B-1----:R-:W3:Y:S01]  /*153f0*/  LDL R2, [R1+0x18] ;  /* 0x0000180001027983 */ /* 0x002ee20000100800 */
[----:B------:R-:W-:Y:S01]  /*15400*/  BSSY B0, `(.L_x_1518) ;  /* 0x0000063000007945 */ /* 0x000fe20003800000 */
[----:B---3--:R-:W-:-:S13]  /*15410*/  LOP3.LUT P0, RZ, R2, 0x1, RZ, 0xc0, !PT ;  /* 0x0000000102ff7812 */ /* 0x008fda000780c0ff */
[----:B------:R-:W-:Y:S05]  /*15420*/  @!P0 BRA `(.L_x_1519) ;  /* 0x0000000400808947 */ /* 0x000fea0003800000 */
[----:B------:R-:W3:Y:S04]  /*15430*/  LDL R2, [R1+0x4] ;  /* 0x0000040001027983 */ /* 0x000ee80000100800 */
[----:B0-----:R-:W2:Y:S01]  /*15440*/  LDL R4, [R1+0x1c] ;  /* 0x00001c0001047983 */ /* 0x001ea20000100800 */
[----:B------:R-:W0:Y:S01]  /*15450*/  S2R R3, SR_TID.X ;  /* 0x0000000000037919 */ /* 0x000e220000002100 */
[----:B---3--:R-:W-:Y:S02]  /*15460*/  IMAD.MOV.U32 R5, RZ, RZ, R2 ;  /* 0x000000ffff057224 */ /* 0x008fe400078e0002 */
[----:B------:R-:W3:Y:S01]  /*15470*/  LDL R2, [R1+0x8] ;  /* 0x0000080001027983 */ /* 0x000ee20000100800 */
[----:B--2---:R-:W-:Y:S01]  /*15480*/  SHF.L.U32 R0, R4, 0x1f, RZ ;  /* 0x0000001f04007819 */ /* 0x004fe200000006ff */
[----:B------:R-:W-:Y:S01]  /*15490*/  BSSY B1, `(.L_x_1520) ;  /* 0x0000006000017945 */ /* 0x000fe20003800000 */
[----:B0-----:R-:W-:-:S04]  /*154a0*/  LOP3.LUT R3, R3, 0x7f, RZ, 0xc0, !PT ;  /* 0x0000007f03037812 */ /* 0x001fc800078ec0ff */
[----:B------:R-:W-:Y:S02]  /*154b0*/  ISETP.NE.AND P1, PT, R3, RZ, PT ;  /* 0x000000ff0300720c */ /* 0x000fe40003f25270 */
[----:B---3--:R-:W-:-:S04]  /*154c0*/  LEA R2, R2, R5, 0x3 ;  /* 0x0000000502027211 */ /* 0x008fc800078e18ff */
[----:B------:R-:W0:Y:S02]  /*154d0*/  SYNCS.PHASECHK.TRANS64.TRYWAIT P0, [R2+URZ+0x32460], R0 ;  /* 0x03246000020075a7 */ /* 0x000e24000800017f */
[----:B0-----:R-:W-:Y:S05]  /*154e0*/  @!P0 BRA `(.L_x_1521) ;  /* 0x0000005c00e08947 */ /* 0x001fea0003800000 */
.L_x_1697:
[----:B------:R-:W-:Y:S05]  /*154f0*/  BSYNC B1 ;  /* 0x0000000000017941 */ /* 0x000fea0003800000 */
.L_x_1520:
        /* <DEDUP_REMOVED lines=9> */
.L_x_1523:
[----:B------:R-:W-:Y:S05]  /*15590*/  BSYNC B1 ;  /* 0x0000000000017941 */ /* 0x000fea0003800000 */
.L_x_1522:
        /* <DEDUP_REMOVED lines=14> */
.L_x_1524:
        /* <DEDUP_REMOVED lines=16> */
.L_x_1525:
        /* <DEDUP_REMOVED lines=16> */
.L_x_1526:
        /* <DEDUP_REMOVED lines=16> */
.L_x_1527:
        /* <DEDUP_REMOVED lines=11> */
.L_x_1519:
[----:B------:R-:W-:Y:S05]  /*15a30*/  BSYNC B0 ;  /* 0x0000000000007941 */ /* 0x000fea0003800000 */
.L_x_1518:
[----:B0-----:R-:W3:Y:S01]  /*15a40*/  LDL.LU R4, [R1+0x7c] ;  /* 0x00007c0001047983 */ /* 0x001ee20000300800 */
[----:B------:R-:W-:Y:S01]  /*15a50*/  BSSY B0, `(.L_x_1528) ;  /* 0x000020f000007945 */ /* 0x000fe20003800000 */
[----:B---3--:R-:W-:-:S13]  /*15a60*/  ISETP.GE.AND P0, PT, R4, 0x61, PT ;  /* 0x000000610400780c */ /* 0x008fda0003f06270 */
        /* <DEDUP_REMOVED lines=48> */
.L_x_1534:
        /* <DEDUP_REMOVED lines=9> */
.L_x_1698:
[----:B------:R-:W-:Y:S05]  /*15e00*/  BSYNC B3 ;  /* 0x0000000000037941 */ /* 0x000fea0003800000 */
.L_x_1535:
        /* <DEDUP_REMOVED lines=9> */
.L_x_1538:
[----:B------:R-:W-:Y:S05]  /*15ea0*/  BSYNC B3 ;  /* 0x0000000000037941 */ /* 0x000fea0003800000 */
.L_x_1537:
        /* <DEDUP_REMOVED lines=14> */
.L_x_1539:
        /* <DEDUP_REMOVED lines=14> */
.L_x_1699:
[----:B------:R-:W-:Y:S05]  /*16070*/  BSYNC B3 ;  /* 0x0000000000037941 */ /* 0x000fea0003800000 */
.L_x_1540:
        /* <DEDUP_REMOVED lines=11> */
.L_x_1543:
[----:B------:R-:W-:Y:S05]  /*16130*/  BSYNC B3 ;  /* 0x0000000000037941 */ /* 0x000fea0003800000 */
.L_x_1542:
        /* <DEDUP_REMOVED lines=11> */
.L_x_1544:
        /* <DEDUP_REMOVED lines=16> */
.L_x_1545:
        /* <DEDUP_REMOVED lines=16> */
.L_x_1546:
        /* <DEDUP_REMOVED lines=16> */
.L_x_1547:
        /* <DEDUP_REMOVED lines=11> */
.L_x_1533:
[----:B------:R-:W-:Y:S05]  /*165a0*/  BSYNC B1 ;  /* 0x0000000000017941 */ /* 0x000fea0003800000 */
.L_x_1532:
[----:B------:R-:W2:Y:S02]  /*165b0*/  LDL.LU R4, [R1+0x38] ;  /* 0x0000380001047983 */ /* 0x000ea40000300800 */
[----:B--2---:R-:W-:-:S07]  /*165c0*/  VIADD R0, R4, 0xfffffffd ;  /* 0xfffffffd04007836 */ /* 0x004fce0000000000 */
.L_x_1531:
[----:B------:R-:W-:Y:S05]  /*165d0*/  BSYNC B2 ;  /* 0x0000000000027941 */ /* 0x000fea0003800000 */
.L_x_1530:
[----:B------:R-:W2:Y:S01]  /*165e0*/  LDL.LU R2, [R1+0x3c] ;  /* 0x00003c0001027983 */ /* 0x000ea20000300800 */
[----:B------:R-:W-:-:S05]  /*165f0*/  IMAD.MOV R6, RZ, RZ, -R6 ;  /* 0x000000ffff067224 */ /* 0x000fca00078e0a06 */
[----:B--2---:R-:W-:-:S13]  /*16600*/  ISETP.NE.AND P0, PT, R2, R6, PT ;  /* 0x000000060200720c */ /* 0x004fda0003f05270 */
[----:B------:R-:W-:Y:S05]  /*16610*/  @!P0 BRA `(.L_x_1529) ;  /* 0x0000001400488947 */ /* 0x000fea0003800000 */
.L_x_1580:
        /* <DEDUP_REMOVED lines=37> */
.L_x_1550:
        /* <DEDUP_REMOVED lines=9> */
.L_x_1700:
[----:B------:R-:W-:Y:S05]  /*16900*/  BSYNC B2 ;  /* 0x0000000000027941 */ /* 0x000fea0003800000 */
.L_x_1551:
        /* <DEDUP_REMOVED lines=9> */
.L_x_1554:
[----:B------:R-:W-:Y:S05]  /*169a0*/  BSYNC B2 ;  /* 0x0000000000027941 */ /* 0x000fea0003800000 */
.L_x_1553:
        /* <DEDUP_REMOVED lines=10> */
[----:B---3--:R-:W-:-:S03]  /*16a50*/  IMAD R4, R8, 0x60, R4 ;  /* 0x0000006008047824 */ /* 0x008fc600078e0204 */
[----:B------:R-:W-:Y:S01]  /*16a60*/  IADD3 R5, R5, 0x1c400, RZ ;  /* 0x0001c40005057810 */ /* 0x000fe20007ffe0ff */
[----:B------:R-:W-:-:S07]  /*16a70*/  VIADD R8, R3, 0x32430 ;  /* 0x0003243003087836 */ /* 0x000fce0000000000 */
.L_x_1555:
        /* <DEDUP_REMOVED lines=14> */
.L_x_1701:
[----:B------:R-:W-:Y:S05]  /*16b60*/  BSYNC B2 ;  /* 0x0000000000027941 */ /* 0x000fea0003800000 */
.L_x_1556:
        /* <DEDUP_REMOVED lines=11> */
.L_x_1559:
[----:B------:R-:W-:Y:S05]  /*16c20*/  BSYNC B2 ;  /* 0x0000000000027941 */ /* 0x000fea0003800000 */
.L_x_1558:
        /* <DEDUP_REMOVED lines=10> */
.L_x_1560:
        /* <DEDUP_REMOVED lines=16> */
.L_x_1561:
        /* <DEDUP_REMOVED lines=16> */
.L_x_1562:
        /* <DEDUP_REMOVED lines=16> */
.L_x_1563:
        /* <DEDUP_REMOVED lines=11> */
.L_x_1549:
[----:B------:R-:W-:Y:S05]  /*17080*/  BSYNC B1 ;  /* 0x0000000000017941 */ /* 0x000fea0003800000 */
.L_x_1548:
        /* <DEDUP_REMOVED lines=36> */
.L_x_1566:
        /* <DEDUP_REMOVED lines=9> */
.L_x_1702:
[----:B------:R-:W-:Y:S05]  /*17360*/  BSYNC B2 ;  /* 0x0000000000027941 */ /* 0x000fea0003800000 */
.L_x_1567:
        /* <DEDUP_REMOVED lines=9> */
.L_x_1570:
[----:B------:R-:W-:Y:S05]  /*17400*/  BSYNC B2 ;  /* 0x0000000000027941 */ /* 0x000fea0003800000 */
.L_x_1569:
        /* <DEDUP_REMOVED lines=14> */
.L_x_1571:
        /* <DEDUP_REMOVED lines=14> */
.L_x_1703:
[----:B------:R-:W-:Y:S05]  /*175d0*/  BSYNC B2 ;  /* 0x0000000000027941 */ /* 0x000fea0003800000 */
.L_x_1572:
        /* <DEDUP_REMOVED lines=11> */
.L_x_1575:
[----:B------:R-:W-:Y:S05]  /*17690*/  BSYNC B2 ;  /* 0x0000000000027941 */ /* 0x000fea0003800000 */
.L_x_1574:
        /* <DEDUP_REMOVED lines=11> */
.L_x_1576:
        /* <DEDUP_REMOVED lines=16> */
.L_x_1577:
        /* <DEDUP_REMOVED lines=16> */
.L_x_1578:
        /* <DEDUP_REMOVED lines=16> */
.L_x_1579:
        /* <DEDUP_REMOVED lines=11> */
.L_x_1565:
[----:B------:R-:W-:Y:S05]  /*17b00*/  BSYNC B1 ;  /* 0x0000000000017941 */ /* 0x000fea0003800000 */
.L_x_1564:
[C---:B------:R-:W-:Y:S01]  /*17b10*/  ISETP.GT.AND P0, PT, R0.reuse, 0x1, PT ;  /* 0x000000010000780c */ /* 0x040fe20003f04270 */
[----:B------:R-:W-:-:S12]  /*17b20*/  VIADD R0, R0, 0xfffffffe ;  /* 0xfffffffe00007836 */ /* 0x000fd80000000000 */
[----:B------:R-:W-:Y:S05]  /*17b30*/  @P0 BRA `(.L_x_1580) ;  /* 0xffffffe800b80947 */ /* 0x000fea000383ffff */
.L_x_1529:
[----:B------:R-:W-:Y:S05]  /*17b40*/  BSYNC B0 ;  /* 0x0000000000007941 */ /* 0x000fea0003800000 */
.L_x_1528:
[----:B------:R-:W3:Y:S04]  /*17b50*/  LDL.LU R4, [R1+0x8] ;  /* 0x0000080001047983 */ /* 0x000ee80000300800 */
[----:B------:R-:W2:Y:S01]  /*17b60*/  LDL.LU R3, [R1+0x1c] ;  /* 0x00001c0001037983 */ /* 0x000ea20000300800 */
[----:B------:R-:W1:Y:S01]  /*17b70*/  S2R R2, SR_TID.X ;  /* 0x0000000000027919 */ /* 0x000e620000002100 */
[----:B------:R-:W-:Y:S01]  /*17b80*/  BSSY B0, `(.L_x_1581) ;  /* 0x0000015000007945 */ /* 0x000fe20003800000 */
[----:B-1----:R-:W-:-:S04]  /*17b90*/  LOP3.LUT R2, R2, 0x7f, RZ, 0xc0, !PT ;  /* 0x0000007f02027812 */ /* 0x002fc800078ec0ff */
[----:B------:R-:W-:Y:S01]  /*17ba0*/  ISETP.NE.AND P1, PT, R2, RZ, PT ;  /* 0x000000ff0200720c */ /* 0x000fe20003f25270 */
[----:B---3--:R-:W-:-:S05]  /*17bb0*/  VIADD R0, R4, 0x1 ;  /* 0x0000000104007836 */ /* 0x008fca0000000000 */
        /* <DEDUP_REMOVED lines=11> */
[----:B--2---:R-:W2:Y:S04]  /*17c70*/  @P1 ATOMG.E.ADD.STRONG.GPU PT, R3, desc[UR60][R4.64], R3 ;  /* 0x00000003040319a8 */ /* 0x004ea800081ee1fc */
[----:B--2---:R1:W2:Y:S02]  /*17c80*/  SHFL.IDX PT, R3, R3, R2, 0x1f ;  /* 0x00001f0203037589 */ /* 0x0042a400000e0000 */
[----:B-1----:R-:W1:Y:S02]  /*17c90*/  S2R R2, SR_LTMASK ;  /* 0x0000000000027919 */ /* 0x002e640000003900 */
[----:B-1----:R-:W-:-:S06]  /*17ca0*/  LOP3.LUT R2, R2, UR4, RZ, 0xc0, !PT ;  /* 0x0000000402027c12 */ /* 0x002fcc000f8ec0ff */
[----:B------:R-:W2:Y:S02]  /*17cb0*/  POPC R2, R2 ;  /* 0x0000000200027309 */ /* 0x000ea40000000000 */
[----:B--2---:R-:W-:-:S07]  /*17cc0*/  IADD3 R16, R3, UR36, R2 ;  /* 0x0000002403107c10 */ /* 0x004fce000fffe002 */
.L_x_1582:
[----:B------:R-:W-:Y:S05]  /*17cd0*/  BSYNC B0 ;  /* 0x0000000000007941 */ /* 0x000fea0003800000 */
.L_x_1581:
[----:B------:R-:W-:-:S05]  /*17ce0*/  SEL R0, R0, RZ, P0 ;  /* 0x000000ff00007207 */ /* 0x000fca0000000000 */
[----:B------:R2:W-:Y:S02]  /*17cf0*/  STL [R1+0x8], R0 ;  /* 0x0000080001007387 */ /* 0x0005e40000100800 */
.L_x_1494:
[----:B------:R-:W-:Y:S05]  /*17d00*/  BSYNC B7 ;  /* 0x0000000000077941 */ /* 0x000fea0003800000 */
.L_x_1492:
[----:B--2---:R-:W2:Y:S02]  /*17d10*/  LDL R0, [R1+0x18] ;  /* 0x0000180001007983 */ /* 0x004ea40000100800 */
        /* <DEDUP_REMOVED lines=12> */
.L_x_1583:
[----:B------:R-:W0:Y:S01]  /*17de0*/  S2R R0, SR_TID.X ;  /* 0x0000000000007919 */ /* 0x000e220000002100 */
[----:B------:R-:W-:Y:S01]  /*17df0*/  UMOV UR4, 0xffffffff ;  /* 0xffffffff00047882 */ /* 0x000fe20000000000 */
[----:B0-----:R-:W-:-:S04]  /*17e00*/  LOP3.LUT R7, R0, 0x1f, RZ, 0xc0, !PT ;  /* 0x0000001f00077812 */ /* 0x001fc800078ec0ff */
        /* <DEDUP_REMOVED lines=32> */
[----:B------:R0:W1:Y:S02]  /*18010*/  SHFL.IDX PT, R6, R3, 0x1f, 0x1f ;  /* 0x03e01f0003067f89 */ /* 0x00006400000e0000 */
.L_x_1713:
[----:B------:R-:W-:Y:S02]  /*18020*/  ULDC UR4, c[0x0][0xd38] ;  /* 0x00034e0000047ab9 */ /* 0x000fe40000000800 */
[----:B------:R-:W-:-:S04]  /*18030*/  IMAD.U32 R16, RZ, RZ, UR4 ;  /* 0x00000004ff107e24 */ /* 0x000fc8000f8e00ff */
[----:B-1----:R-:W-:-:S04]  /*18040*/  IMAD R6, R6, R16, RZ ;  /* 0x0000001006067224 */ /* 0x002fc800078e02ff */
[----:B------:R-:W-:-:S05]  /*18050*/  IMAD.IADD R4, R4, 0x1, R6 ;  /* 0x0000000104047824 */ /* 0x000fca00078e0206 */
[----:B------:R-:W-:-:S13]  /*18060*/  ISETP.GT.AND P6, PT, R4, R0, PT ;  /* 0x000000000400720c */ /* 0x000fda0003fc4270 */
[----:B------:R-:W-:Y:S05]  /*18070*/  @P6 BRA `(.L_x_1586) ;  /* 0x00000000009c6947 */ /* 0x000fea0003800000 */
.L_x_1591:
        /* <DEDUP_REMOVED lines=14> */
.L_x_1589:
[----:B------:R-:W-:Y:S05]  /*18160*/  BSYNC B0 ;  /* 0x0000000000007941 */ /* 0x000fea0003800000 */
.L_x_1588:
        /* <DEDUP_REMOVED lines=18> */
.L_x_1721:
[----:B------:R-:W-:Y:S02]  /*18290*/  ULDC UR4, c[0x0][0xd38] ;  /* 0x00034e0000047ab9 */ /* 0x000fe40000000800 */
[----:B------:R-:W-:-:S04]  /*182a0*/  IMAD.U32 R16, RZ, RZ, UR4 ;  /* 0x00000004ff107e24 */ /* 0x000fc8000f8e00ff */
[----:B-1----:R-:W-:-:S04]  /*182b0*/  IMAD R6, R6, R16, RZ ;  /* 0x0000001006067224 */ /* 0x002fc800078e02ff */
[----:B------:R-:W-:-:S05]  /*182c0*/  IMAD.IADD R4, R6, 0x1, R4 ;  /* 0x0000000106047824 */ /* 0x000fca00078e0204 */
[----:B------:R-:W-:-:S13]  /*182d0*/  ISETP.GT.AND P6, PT, R4, R0, PT ;  /* 0x000000000400720c */ /* 0x000fda0003fc4270 */
[----:B------:R-:W-:Y:S05]  /*182e0*/  @!P6 BRA `(.L_x_1591) ;  /* 0xfffffffc0064e947 */ /* 0x000fea000383ffff */
.L_x_1586:
        /* <DEDUP_REMOVED lines=8> */
.L_x_1725:
[----:B------:R-:W-:Y:S01]  /*18370*/  ISETP.NE.AND P0, PT, R5, RZ, PT ;  /* 0x000000ff0500720c */ /* 0x000fe20003f05270 */
[----:B-1----:R-:W-:-:S12]  /*18380*/  IMAD.MOV.U32 R2, RZ, RZ, RZ ;  /* 0x000000ffff027224 */ /* 0x002fd800078e00ff */
[----:B------:R-:W-:Y:S05]  /*18390*/  @!P0 BRA `(.L_x_1593) ;  /* 0x0000000000108947 */ /* 0x000fea0003800000 */
[----:B------:R-:W-:Y:S01]  /*183a0*/  UMOV UR4, 0xffffffff ;  /* 0xffffffff00047882 */ /* 0x000fe20000000000 */
[----:B------:R-:W-:Y:S02]  /*183b0*/  VIADD R12, R4, 0xffffffff ;  /* 0xffffffff040c7836 */ /* 0x000fe40000000000 */
[----:B------:R-:W-:Y:S05]  /*183c0*/  BRA.DIV UR4, `(.L_x_1594) ;  /* 0x0000003e04107947 */ /* 0x000fea000b800000 */
[----:B------:R1:W3:Y:S02]  /*183d0*/  SHFL.IDX PT, R2, R3, R12, 0x1f ;  /* 0x00001f0c03027589 */ /* 0x0002e400000e0000 */
.L_x_1593:
        /* <DEDUP_REMOVED lines=31> */
.L_x_1587:
[----:B------:R-:W-:Y:S01]  /*185d0*/  UMOV UR4, URZ ;  /* 0x0000003f00047c82 */ /* 0x000fe20008000000 */
[----:B------:R-:W-:Y:S01]  /*185e0*/  UMOV UR5, URZ ;  /* 0x0000003f00057c82 */ /* 0x000fe20008000000 */
[----:B------:R-:W-:Y:S01]  /*185f0*/  ULDC UR6, c[0x0][0xd3c] ;  /* 0x00034f0000067ab9 */ /* 0x000fe20000000800 */
[----:B------:R-:W-:Y:S02]  /*18600*/  IMAD.MOV.U32 R16, RZ, RZ, R0 ;  /* 0x000000ffff107224 */ /* 0x000fe400078e0000 */
[----:B------:R-:W-:Y:S02]  /*18610*/  IMAD.U32 R17, RZ, RZ, UR4 ;  /* 0x00000004ff117e24 */ /* 0x000fe4000f8e00ff */
[----:B------:R-:W-:Y:S02]  /*18620*/  IMAD.U32 R18, RZ, RZ, UR5 ;  /* 0x00000005ff127e24 */ /* 0x000fe4000f8e00ff */
[----:B------:R-:W-:-:S07]  /*18630*/  IMAD.U32 R19, RZ, RZ, UR6 ;  /* 0x00000006ff137e24 */ /* 0x000fce000f8e00ff */
.L_x_1595:
        /* <DEDUP_REMOVED lines=12> */
.L_x_1584:
[----:B------:R-:W-:Y:S02]  /*18700*/  ULDC UR4, c[0x0][0xd3c] ;  /* 0x00034f0000047ab9 */ /* 0x000fe40000000800 */
[----:B---3--:R-:W-:-:S13]  /*18710*/  ISETP.GE.AND P0, PT, R19, UR4, PT ;  /* 0x0000000413007c0c */ /* 0x008fda000bf06270 */
[----:B------:R-:W-:Y:S05]  /*18720*/  @!P0 BRA `(.L_x_1596) ;  /* 0xffffff8c00148947 */ /* 0x000fea000383ffff */
[----:B------:R-:W-:Y:S05]  /*18730*/  BSYNC B8 ;  /* 0x0000000000087941 */ /* 0x000fea0003800000 */
.L_x_1450:
[----:B--2---:R-:W2:Y:S01]  /*18740*/  LDL.LU R0, [R1+0x68] ;  /* 0x0000680001007983 */ /* 0x004ea20000300800 */
[----:B------:R-:W-:Y:S01]  /*18750*/  BSSY B0, `(.L_x_1597) ;  /* 0x000000b000007945 */ /* 0x000fe20003800000 */
[----:B------:R-:W3:Y:S01]  /*18760*/  S2R R5, SR_CgaCtaId ;  /* 0x0000000000057919 */ /* 0x000ee20000008800 */
[----:B--2---:R-:W-:-:S05]  /*18770*/  VIADD R0, R0, 0x1 ;  /* 0x0000000100007836 */ /* 0x004fca0000000000 */
[----:B0-----:R-:W-:-:S04]  /*18780*/  LEA.HI R2, R0, R0, RZ, 0x1 ;  /* 0x0000000000027211 */ /* 0x001fc800078f08ff */
[----:B-1----:R-:W-:-:S05]  /*18790*/  LOP3.LUT R3, R2, 0xfffffffe, RZ, 0xc0, !PT ;  /* 0xfffffffe02037812 */ /* 0x002fca00078ec0ff */
[----:B------:R-:W-:Y:S01]  /*187a0*/  IMAD.IADD R3, R0, 0x1, -R3 ;  /* 0x0000000100037824 */ /* 0x000fe200078e0a03 */
[----:B------:R-:W-:-:S04]  /*187b0*/  MOV R0, 0x400 ;  /* 0x0000040000007802 */ /* 0x000fc80000000f00 */
[----:B---3--:R-:W-:Y:S02]  /*187c0*/  LEA R0, R5, R0, 0x18 ;  /* 0x0000000005007211 */ /* 0x008fe400078ec0ff */
[----:B------:R-:W-:-:S04]  /*187d0*/  SHF.L.U32 R3, R3, 0x1f, RZ ;  /* 0x0000001f03037819 */ /* 0x000fc800000006ff */
[----:B------:R-:W0:Y:S02]  /*187e0*/  SYNCS.PHASECHK.TRANS64.TRYWAIT P0, [R0+URZ+0x32420], R3 ;  /* 0x03242003000075a7 */ /* 0x000e24000800017f */
[----:B0-----:R-:W-:Y:S05]  /*187f0*/  @!P0 BRA `(.L_x_1598) ;  /* 0x00000038002c8947 */ /* 0x001fea0003800000 */
.L_x_1728:
[----:B------:R-:W-:Y:S05]  /*18800*/  BSYNC B0 ;  /* 0x0000000000007941 */ /* 0x000fea0003800000 */
.L_x_1597:
[----:B------:R-:W-:-:S03]  /*18810*/  UMOV UR4, 0xffffffff ;  /* 0xffffffff00047882 */ /* 0x000fc60000000000 */
[----:B------:R-:W-:Y:S05]  /*18820*/  BRA.DIV UR4, `(.L_x_1599) ;  /* 0x0000003a04347947 */ /* 0x000fea000b800000 */
[----:B------:R-:W1:Y:S02]  /*18830*/  S2R R2, SR_TID.X ;  /* 0x0000000000027919 */ /* 0x000e640000002100 */
[----:B-1----:R-:W-:-:S04]  /*18840*/  SHF.R.U32.HI R2, RZ, 0x5, R2 ;  /* 0x00000005ff027819 */ /* 0x002fc80000011602 */
[----:B------:R-:W-:-:S05]  /*18850*/  LOP3.LUT R2, R2, 0x3, RZ, 0xc0, !PT ;  /* 0x0000000302027812 */ /* 0x000fca00078ec0ff */
[----:B------:R1:W2:Y:S02]  /*18860*/  SHFL.IDX PT, R14, R2, RZ, 0x1f ;  /* 0x00001fff020e7589 */ /* 0x0002a400000e0000 */
.L_x_1731:
[----:B--2---:R-:W-:-:S13]  /*18870*/  ISETP.NE.AND P0, PT, R14, RZ, PT ;  /* 0x000000ff0e00720c */ /* 0x004fda0003f05270 */
[----:B------:R-:W-:Y:S05]  /*18880*/  @P0 BRA `(.L_x_1305) ;  /* 0x0000000000940947 */ /* 0x000fea0003800000 */
[----:B------:R-:W-:-:S03]  /*18890*/  UMOV UR4, 0xffffffff ;  /* 0xffffffff00047882 */ /* 0x000fc60000000000 */
[----:B------:R-:W-:Y:S05]  /*188a0*/  BRA.DIV UR4, `(.L_x_1600) ;  /* 0x0000003a04487947 */ /* 0x000fea000b800000 */
[----:B------:R-:W-:-:S13]  /*188b0*/  ELECT P6, URZ, PT ;  /* 0x00000000003f782f */ /* 0x000fda00038c0000 */
.L_x_1734:
[----:B------:R-:W-:Y:S05]  /*188c0*/  @!P6 BRA `(.L_x_1305) ;  /* 0x000000000084e947 */ /* 0x000fea0003800000 */
[----:B-1----:R-:W2:Y:S02]  /*188d0*/  LDL.LU R2, [R1+0x84] ;  /* 0x0000840001027983 */ /* 0x002ea40000300800 */
[----:B--2---:R-:W-:-:S04]  /*188e0*/  LOP3.LUT R2, R2, 0x2, RZ, 0xfc, !PT ;  /* 0x0000000202027812 */ /* 0x004fc800078efcff */
[----:B------:R-:W-:-:S13]  /*188f0*/  ISETP.NE.AND P2, PT, R2, 0x3, PT ;  /* 0x000000030200780c */ /* 0x000fda0003f45270 */
[----:B------:R-:W-:Y:S05]  /*18900*/  @!P2 BRA `(.L_x_1601) ;  /* 0x000000000004a947 */ /* 0x000fea0003800000 */
[----:B------:R-:W-:Y:S01]  /*18910*/  BPT.TRAP 0x1 ;  /* 0x000000040000795c */ /* 0x000fe20000300000 */
.L_x_1601:
        /* <DEDUP_REMOVED lines=14> */
.L_x_1735:
[----:B------:R-:W1:Y:S02]  /*18a00*/  SYNCS.PHASECHK.TRANS64.TRYWAIT P0, [R7+URZ], R2 ;  /* 0x00000002070075a7 */ /* 0x000e64000800017f */
[----:B-1----:R-:W-:Y:S05]  /*18a10*/  @!P0 BRA `(.L_x_1603) ;  /* 0x0000003800208947 */ /* 0x002fea0003800000 */
.L_x_1736:
[----:B------:R-:W-:Y:S05]  /*18a20*/  @!P2 BRA `(.L_x_1604) ;  /* 0x000000000004a947 */ /* 0x000fea0003800000 */
[----:B------:R-:W-:Y:S01]  /*18a30*/  BPT.TRAP 0x1 ;  /* 0x000000040000795c */ /* 0x000fe20000300000 */
.L_x_1604:
[----:B------:R-:W2:Y:S01]  /*18a40*/  LDL.LU R4, [R1+0x8] ;  /* 0x0000080001047983 */ /* 0x000ea20000300800 */
[----:B------:R-:W-:-:S05]  /*18a50*/  IADD3 R0, R0, 0x32460, RZ ;  /* 0x0003246000007810 */ /* 0x000fca0007ffe0ff */
[----:B--2---:R-:W-:-:S04]  /*18a60*/  IMAD R4, R4, 0x8, R0 ;  /* 0x0000000804047824 */ /* 0x004fc800078e0200 */
[----:B------:R-:W2:Y:S02]  /*18a70*/  SYNCS.PHASECHK.TRANS64.TRYWAIT P0, [R4+URZ], R5 ;  /* 0x00000005040075a7 */ /* 0x000ea4000800017f */
[----:B--2---:R-:W-:Y:S05]  /*18a80*/  @!P0 BRA `(.L_x_1605) ;  /* 0x0000003800188947 */ /* 0x004fea0003800000 */
.L_x_1737:
[----:B------:R-:W-:-:S07]  /*18a90*/  IMAD R3, R3, 0x8, R0 ;  /* 0x0000000803037824 */ /* 0x000fce00078e0200 */
.L_x_1606:
[----:B---3--:R3:W0:Y:S02]  /*18aa0*/  SYNCS.PHASECHK.TRANS64.TRYWAIT P0, [R3+URZ], R2 ;  /* 0x00000002030075a7 */ /* 0x008624000800017f */
[----:B0-----:R-:W-:Y:S05]  /*18ab0*/  @!P0 NANOSLEEP.SYNCS 0x989680 ;  /* 0x009896800000895d */ /* 0x001fea0003900000 */
[----:B------:R-:W0:Y:S02]  /*18ac0*/  @!P0 SYNCS.PHASECHK.TRANS64 P0, [R3+URZ], R2 ;  /* 0x00000002030085a7 */ /* 0x000e24000800007f */
[----:B0-----:R-:W-:Y:S05]  /*18ad0*/  @!P0 BRA `(.L_x_1606) ;  /* 0xfffffffc00f08947 */ /* 0x001fea000383ffff */
.L_x_1305:
[----:B------:R-:W-:Y:S05]  /*18ae0*/  BSYNC B9 ;  /* 0x0000000000097941 */ /* 0x000fea0003800000 */
.L_x_1302:
[----:B------:R-:W-:Y:S05]  /*18af0*/  EXIT ;  /* 0x000000000000794d */ /* 0x000fea0003800000 */
.L_x_1323:
[----:B0-----:R0:W1:Y:S02]  /*18b00*/  SYNCS.PHASECHK.TRANS64.TRYWAIT P6, [R94+URZ+0x32490], R108 ;  /* 0x0324906c5e0075a7 */ /* 0x00106400080c017f */
[----:B-1----:R-:W-:Y:S05]  /*18b10*/  @!P6 NANOSLEEP.SYNCS 0x989680 ;  /* 0x009896800000e95d */ /* 0x002fea0003900000 */
[----:B------:R-:W1:Y:S02]  /*18b20*/  @!P6 SYNCS.PHASECHK.TRANS64 P6, [R94+URZ+0x32490], R108 ;  /* 0x0324906c5e00e5a7 */ /* 0x000e6400080c007f */
[----:B-1----:R-:W-:Y:S05]  /*18b30*/  @!P6 BRA `(.L_x_1323) ;  /* 0xfffffffc00f0e947 */ /* 0x002fea000383ffff */
[----:B------:R-:W-:Y:S05]  /*18b40*/  BRA `(.L_x_1607) ;  /* 0xfffffea000007947 */ /* 0x000fea000383ffff */
.L_x_1341:
[----:B0-----:R0:W1:Y:S02]  /*18b50*/  SYNCS.PHASECHK.TRANS64.TRYWAIT P5, [R94+URZ+0x32490], R108 ;  /* 0x0324906c5e0075a7 */ /* 0x00106400080a017f */
[----:B-1----:R-:W-:Y:S05]  /*18b60*/  @!P5 NANOSLEEP.SYNCS 0x989680 ;  /* 0x009896800000d95d */ /* 0x002fea0003900000 */
[----:B------:R-:W1:Y:S02]  /*18b70*/  @!P5 SYNCS.PHASECHK.TRANS64 P5, [R94+URZ+0x32490], R108 ;  /* 0x0324906c5e00d5a7 */ /* 0x000e6400080a007f */
[----:B-1----:R-:W-:Y:S05]  /*18b80*/  @!P5 BRA `(.L_x_1341) ;  /* 0xfffffffc00f0d947 */ /* 0x002fea000383ffff */
[----:B------:R-:W-:Y:S05]  /*18b90*/  BRA `(.L_x_1608) ;  /* 0xfffffeb000487947 */ /* 0x000fea000383ffff */
.L_x_1350:
[----:B0-----:R0:W1:Y:S02]  /*18ba0*/  SYNCS.PHASECHK.TRANS64.TRYWAIT P4, [R94+URZ+0x32490], R108 ;  /* 0x0324906c5e0075a7 */ /* 0x001064000808017f */
[----:B-1----:R-:W-:Y:S05]  /*18bb0*/  @!P4 NANOSLEEP.SYNCS 0x989680 ;  /* 0x009896800000c95d */ /* 0x002fea0003900000 */
[----:B------:R-:W1:Y:S02]  /*18bc0*/  @!P4 SYNCS.PHASECHK.TRANS64 P4, [R94+URZ+0x32490], R108 ;  /* 0x0324906c5e00c5a7 */ /* 0x000e64000808007f */
[----:B-1----:R-:W-:Y:S05]  /*18bd0*/  @!P4 BRA `(.L_x_1350) ;  /* 0xfffffffc00f0c947 */ /* 0x002fea000383ffff */
[----:B------:R-:W-:Y:S05]  /*18be0*/  BRA `(.L_x_1609) ;  /* 0xfffffec000307947 */ /* 0x000fea000383ffff */
.L_x_1356:
[----:B-1----:R1:W2:Y:S02]  /*18bf0*/  SYNCS.PHASECHK.TRANS64.TRYWAIT P3, [R94+URZ+0x324b0], R108 ;  /* 0x0324b06c5e0075a7 */ /* 0x0022a4000806017f */
[----:B--2---:R-:W-:Y:S05]  /*18c00*/  @!P3 NANOSLEEP.SYNCS 0x989680 ;  /* 0x009896800000b95d */ /* 0x004fea0003900000 */
[----:B------:R-:W2:Y:S02]  /*18c10*/  @!P3 SYNCS.PHASECHK.TRANS64 P3, [R94+URZ+0x324b0], R108 ;  /* 0x0324b06c5e00b5a7 */ /* 0x000ea4000806007f */
[----:B--2---:R-:W-:Y:S05]  /*18c20*/  @!P3 BRA `(.L_x_1356) ;  /* 0xfffffffc00f0b947 */ /* 0x004fea000383ffff */
[----:B------:R-:W-:Y:S05]  /*18c30*/  BRA `(.L_x_1610) ;  /* 0xfffffec000bc7947 */ /* 0x000fea000383ffff */
.L_x_1364:
        /* <DEDUP_REMOVED lines=8> */
.L_x_1612:
[----:B------:R-:W-:Y:S05]  /*18cc0*/  BSYNC B0 ;  /* 0x0000000000007941 */ /* 0x000fea0003800000 */
.L_x_1611:
[----:B------:R-:W-:Y:S05]  /*18cd0*/  BRA `(.L_x_1613) ;  /* 0xfffffecc006c7947 */ /* 0x000fea000383ffff */
.L_x_1376:
        /* <DEDUP_REMOVED lines=8> */
.L_x_1615:
[----:B------:R-:W-:Y:S05]  /*18d60*/  BSYNC B1 ;  /* 0x0000000000017941 */ /* 0x000fea0003800000 */
.L_x_1614:
        /* <DEDUP_REMOVED lines=8> */
.L_x_1616:
[----:B------:R-:W-:Y:S02]  /*18df0*/  IMAD.MOV.U32 R13, RZ, RZ, R27 ;  /* 0x000000ffff0d7224 */ /* 0x000fe400078e001b */
[----:B------:R-:W-:-:S07]  /*18e00*/  IMAD.MOV.U32 R3, RZ, RZ, R14 ;  /* 0x000000ffff037224 */ /* 0x000fce00078e000e */
[----:B------:R-:W-:Y:S05]  /*18e10*/  WARPSYNC.COLLECTIVE R15, `(.L_x_1617) ;  /* 0x000000000f087348 */ /* 0x000fea0003c00000 */
[----:B------:R0:W1:Y:S02]  /*18e20*/  SHFL.IDX P6, R14, R13, R12, R11 ;  /* 0x0000000c0d0e7389 */ /* 0x00006400000c000b */
[----:B01----:R-:W-:Y:S01]  /*18e30*/  ENDCOLLECTIVE ;  /* 0x000000000000791b */ /* 0x003fe20003800000 */
.L_x_1617:
[----:B------:R-:W-:Y:S02]  /*18e40*/  IMAD.MOV.U32 R13, RZ, RZ, R26 ;  /* 0x000000ffff0d7224 */ /* 0x000fe400078e001a */
[----:B------:R-:W-:-:S07]  /*18e50*/  IMAD.MOV.U32 R4, RZ, RZ, R14 ;  /* 0x000000ffff047224 */ /* 0x000fce00078e000e */
[----:B------:R-:W-:Y:S05]  /*18e60*/  WARPSYNC.COLLECTIVE R15, `(.L_x_1618) ;  /* 0x000000000f087348 */ /* 0x000fea0003c00000 */
[----:B------:R0:W1:Y:S02]  /*18e70*/  SHFL.IDX P6, R14, R13, R12, R11 ;  /* 0x0000000c0d0e7389 */ /* 0x00006400000c000b */
[----:B01----:R-:W-:Y:S01]  /*18e80*/  ENDCOLLECTIVE ;  /* 0x000000000000791b */ /* 0x003fe20003800000 */
.L_x_1618:
[----:B------:R-:W-:Y:S05]  /*18e90*/  BRA `(.L_x_1619) ;  /* 0xfffffed000647947 */ /* 0x000fea000383ffff */
.L_x_1380:
[----:B0-----:R0:W1:Y:S02]  /*18ea0*/  SYNCS.PHASECHK.TRANS64.TRYWAIT P0, [R18+URZ+0x32400], R13 ;  /* 0x0324000d120075a7 */ /* 0x001064000800017f */
[----:B-1----:R-:W-:Y:S05]  /*18eb0*/  @!P0 NANOSLEEP.SYNCS 0x989680 ;  /* 0x009896800000895d */ /* 0x002fea0003900000 */
[----:B------:R-:W1:Y:S02]  /*18ec0*/  @!P0 SYNCS.PHASECHK.TRANS64 P0, [R18+URZ+0x32400], R13 ;  /* 0x0324000d120085a7 */ /* 0x000e64000800007f */
[----:B-1----:R-:W-:Y:S05]  /*18ed0*/  @!P0 BRA `(.L_x_1380) ;  /* 0xfffffffc00f08947 */ /* 0x002fea000383ffff */
[----:B------:R-:W-:Y:S05]  /*18ee0*/  BRA `(.L_x_1620) ;  /* 0xfffffed400787947 */ /* 0x000fea000383ffff */
.L_x_1388:
        /* <DEDUP_REMOVED lines=8> */
.L_x_1622:
[----:B------:R-:W-:Y:S05]  /*18f70*/  BSYNC B1 ;  /* 0x0000000000017941 */ /* 0x000fea0003800000 */
.L_x_1621:
        /* <DEDUP_REMOVED lines=8> */
.L_x_1623:
[----:B------:R-:W-:Y:S02]  /*19000*/  IMAD.MOV.U32 R13, RZ, RZ, R27 ;  /* 0x000000ffff0d7224 */ /* 0x000fe400078e001b */
[----:B------:R-:W-:-:S07]  /*19010*/  IMAD.MOV.U32 R3, RZ, RZ, R14 ;  /* 0x000000ffff037224 */ /* 0x000fce00078e000e */
[----:B------:R-:W-:Y:S05]  /*19020*/  WARPSYNC.COLLECTIVE R15, `(.L_x_1624) ;  /* 0x000000000f087348 */ /* 0x000fea0003c00000 */
[----:B------:R0:W1:Y:S02]  /*19030*/  SHFL.IDX P6, R14, R13, R12, R11 ;  /* 0x0000000c0d0e7389 */ /* 0x00006400000c000b */
[----:B01----:R-:W-:Y:S01]  /*19040*/  ENDCOLLECTIVE ;  /* 0x000000000000791b */ /* 0x003fe20003800000 */
.L_x_1624:
[----:B------:R-:W-:Y:S02]  /*19050*/  IMAD.MOV.U32 R13, RZ, RZ, R26 ;  /* 0x000000ffff0d7224 */ /* 0x000fe400078e001a */
[----:B------:R-:W-:-:S07]  /*19060*/  IMAD.MOV.U32 R20, RZ, RZ, R14 ;  /* 0x000000ffff147224 */ /* 0x000fce00078e000e */
[----:B------:R-:W-:Y:S05]  /*19070*/  WARPSYNC.COLLECTIVE R15, `(.L_x_1625) ;  /* 0x000000000f087348 */ /* 0x000fea0003c00000 */
[----:B------:R0:W1:Y:S02]  /*19080*/  SHFL.IDX P6, R14, R13, R12, R11 ;  /* 0x0000000c0d0e7389 */ /* 0x00006400000c000b */
[----:B01----:R-:W-:Y:S01]  /*19090*/  ENDCOLLECTIVE ;  /* 0x000000000000791b */ /* 0x003fe20003800000 */
.L_x_1625:
[----:B------:R-:W-:Y:S05]  /*190a0*/  BRA `(.L_x_1626) ;  /* 0xfffffedc00d87947 */ /* 0x000fea000383ffff */
.L_x_1392:
[----:B0-----:R0:W1:Y:S02]  /*190b0*/  SYNCS.PHASECHK.TRANS64.TRYWAIT P1, [R18+URZ+0x32400], R21 ;  /* 0x03240015120075a7 */ /* 0x001064000802017f */
[----:B-1----:R-:W-:Y:S05]  /*190c0*/  @!P1 NANOSLEEP.SYNCS 0x989680 ;  /* 0x009896800000995d */ /* 0x002fea0003900000 */
[----:B------:R-:W1:Y:S02]  /*190d0*/  @!P1 SYNCS.PHASECHK.TRANS64 P1, [R18+URZ+0x32400], R21 ;  /* 0x03240015120095a7 */ /* 0x000e64000802007f */
[----:B-1----:R-:W-:Y:S05]  /*190e0*/  @!P1 BRA `(.L_x_1392) ;  /* 0xfffffffc00f09947 */ /* 0x002fea000383ffff */
[----:B------:R-:W-:Y:S05]  /*190f0*/  BRA `(.L_x_1627) ;  /* 0xfffffee000b47947 */ /* 0x000fea000383ffff */
.L_x_1398:
[----:B---3--:R3:W0:Y:S02]  /*19100*/  SYNCS.PHASECHK.TRANS64.TRYWAIT P1, [R4+URZ+0x32430], R3 ;  /* 0x03243003040075a7 */ /* 0x008624000802017f */
[----:B0-----:R-:W-:Y:S05]  /*19110*/  @!P1 NANOSLEEP.SYNCS 0x989680 ;  /* 0x009896800000995d */ /* 0x001fea0003900000 */
[----:B------:R-:W0:Y:S02]  /*19120*/  @!P1 SYNCS.PHASECHK.TRANS64 P1, [R4+URZ+0x32430], R3 ;  /* 0x03243003040095a7 */ /* 0x000e24000802007f */
[----:B0-----:R-:W-:Y:S05]  /*19130*/  @!P1 BRA `(.L_x_1398) ;  /* 0xfffffffc00f09947 */ /* 0x001fea000383ffff */
[----:B------:R-:W-:Y:S05]  /*19140*/  BRA `(.L_x_1397) ;  /* 0xfffffeec00c07947 */ /* 0x000fea000383ffff */
.L_x_1400:
[----:B0-----:R0:W4:Y:S02]  /*19150*/  SYNCS.PHASECHK.TRANS64.TRYWAIT P1, [R18+URZ+0x32410], R5 ;  /* 0x03241005120075a7 */ /* 0x001124000802017f */
[----:B----4-:R-:W-:Y:S05]  /*19160*/  @!P1 NANOSLEEP.SYNCS 0x989680 ;  /* 0x009896800000995d */ /* 0x010fea0003900000 */
[----:B------:R-:W4:Y:S02]  /*19170*/  @!P1 SYNCS.PHASECHK.TRANS64 P1, [R18+URZ+0x32410], R5 ;  /* 0x03241005120095a7 */ /* 0x000f24000802007f */
[----:B----4-:R-:W-:Y:S05]  /*19180*/  @!P1 BRA `(.L_x_1400) ;  /* 0xfffffffc00f09947 */ /* 0x010fea000383ffff */
[----:B------:R-:W-:Y:S05]  /*19190*/  BRA `(.L_x_1628) ;  /* 0xfffffef000a87947 */ /* 0x000fea000383ffff */
.L_x_1405:
[----:B------:R0:W0:Y:S02]  /*191a0*/  SYNCS.PHASECHK.TRANS64.TRYWAIT P2, [R4+URZ+0x32450], R3 ;  /* 0x03245003040075a7 */ /* 0x000024000804017f */
[----:B0-----:R-:W-:Y:S05]  /*191b0*/  @!P2 NANOSLEEP.SYNCS 0x989680 ;  /* 0x009896800000a95d */ /* 0x001fea0003900000 */
[----:B------:R-:W0:Y:S02]  /*191c0*/  @!P2 SYNCS.PHASECHK.TRANS64 P2, [R4+URZ+0x32450], R3 ;  /* 0x032450030400a5a7 */ /* 0x000e24000804007f */
[----:B0-----:R-:W-:Y:S05]  /*191d0*/  @!P2 BRA `(.L_x_1405) ;  /* 0xfffffffc00f0a947 */ /* 0x001fea000383ffff */
[----:B------:R-:W-:Y:S05]  /*191e0*/  BRA `(.L_x_1404) ;  /* 0xfffffef000c87947 */ /* 0x000fea000383ffff */
.L_x_1410:
[----:B-1----:R1:W2:Y:S02]  /*191f0*/  SYNCS.PHASECHK.TRANS64.TRYWAIT P3, [R5+URZ+0x32430], R0 ;  /* 0x03243000050075a7 */ /* 0x0022a4000806017f */
[----:B--2---:R-:W-:Y:S05]  /*19200*/  @!P3 NANOSLEEP.SYNCS 0x989680 ;  /* 0x009896800000b95d */ /* 0x004fea0003900000 */
[----:B------:R-:W2:Y:S02]  /*19210*/  @!P3 SYNCS.PHASECHK.TRANS64 P3, [R5+URZ+0x32430], R0 ;  /* 0x032430000500b5a7 */ /* 0x000ea4000806007f */
[----:B--2---:R-:W-:Y:S05]  /*19220*/  @!P3 BRA `(.L_x_1410) ;  /* 0xfffffffc00f0b947 */ /* 0x004fea000383ffff */
[----:B------:R-:W-:Y:S05]  /*19230*/  BRA `(.L_x_1409) ;  /* 0xffffff1400c07947 */ /* 0x000fea000383ffff */
.L_x_1415:
[----:B---3--:R3:W4:Y:S02]  /*19240*/  SYNCS.PHASECHK.TRANS64.TRYWAIT P3, [R5+URZ+0x32450], R0 ;  /* 0x03245000050075a7 */ /* 0x008724000806017f */
[----:B----4-:R-:W-:Y:S05]  /*19250*/  @!P3 NANOSLEEP.SYNCS 0x989680 ;  /* 0x009896800000b95d */ /* 0x010fea0003900000 */
[----:B------:R-:W4:Y:S02]  /*19260*/  @!P3 SYNCS.PHASECHK.TRANS64 P3, [R5+URZ+0x32450], R0 ;  /* 0x032450000500b5a7 */ /* 0x000f24000806007f */
[----:B----4-:R-:W-:Y:S05]  /*19270*/  @!P3 BRA `(.L_x_1415) ;  /* 0xfffffffc00f0b947 */ /* 0x010fea000383ffff */
[----:B------:R-:W-:Y:S05]  /*19280*/  BRA `(.L_x_1414) ;  /* 0xffffff18006c7947 */ /* 0x000fea000383ffff */
.L_x_1430:
[----:B------:R-:W-:Y:S02]  /*19290*/  IMAD.MOV.U32 R13, RZ, RZ, R4 ;  /* 0x000000ffff0d7224 */ /* 0x000fe400078e0004 */
[----:B------:R-:W-:Y:S02]  /*192a0*/  IMAD.MOV.U32 R12, RZ, RZ, RZ ;  /* 0x000000ffff0c7224 */ /* 0x000fe400078e00ff */
[----:B------:R-:W-:Y:S02]  /*192b0*/  IMAD.MOV.U32 R11, RZ, RZ, 0x181f ;  /* 0x0000181fff0b7424 */ /* 0x000fe400078e00ff */
[----:B------:R-:W-:-:S07]  /*192c0*/  IMAD.MOV.U32 R15, RZ, RZ, -0x1 ;  /* 0xffffffffff0f7424 */ /* 0x000fce00078e00ff */
[----:B01----:R-:W-:Y:S05]  /*192d0*/  WARPSYNC.COLLECTIVE R15, `(.L_x_1629) ;  /* 0x000000000f087348 */ /* 0x003fea0003c00000 */
[----:B------:R2:W3:Y:S02]  /*192e0*/  SHFL.IDX P6, R14, R13, R12, R11 ;  /* 0x0000000c0d0e7389 */ /* 0x0004e400000c000b */
[----:B0123--:R-:W-:Y:S01]  /*192f0*/  ENDCOLLECTIVE ;  /* 0x000000000000791b */ /* 0x00ffe20003800000 */
.L_x_1629:
[----:B------:R-:W-:Y:S01]  /*19300*/  MOV R13, R3 ;  /* 0x00000003000d7202 */ /* 0x000fe20000000f00 */
[----:B------:R-:W-:-:S07]  /*19310*/  IMAD.MOV.U32 R0, RZ, RZ, R14 ;  /* 0x000000ffff007224 */ /* 0x000fce00078e000e */
[----:B------:R-:W-:Y:S05]  /*19320*/  WARPSYNC.COLLECTIVE R15, `(.L_x_1630) ;  /* 0x000000000f087348 */ /* 0x000fea0003c00000 */
[----:B------:R0:W1:Y:S02]  /*19330*/  SHFL.IDX P6, R14, R13, R12, R11 ;  /* 0x0000000c0d0e7389 */ /* 0x00006400000c000b */
[----:B01----:R-:W-:Y:S01]  /*19340*/  ENDCOLLECTIVE ;  /* 0x000000000000791b */ /* 0x003fe20003800000 */
.L_x_1630:
[----:B------:R-:W-:Y:S05]  /*19350*/  BRA `(.L_x_1631) ;  /* 0xffffff6c004c7947 */ /* 0x000fea000383ffff */
.L_x_1433:
        /* <DEDUP_REMOVED lines=8> */
.L_x_1633:
[----:B------:R-:W-:Y:S05]  /*193e0*/  BSYNC B1 ;  /* 0x0000000000017941 */ /* 0x000fea0003800000 */
.L_x_1632:
        /* <DEDUP_REMOVED lines=8> */
.L_x_1634:
[----:B------:R-:W-:Y:S05]  /*19470*/  BRA `(.L_x_1635) ;  /* 0xffffff6c00807947 */ /* 0x000fea000383ffff */
.L_x_1436:
        /* <DEDUP_REMOVED lines=8> */
.L_x_1637:
[----:B------:R-:W-:Y:S05]  /*19500*/  BSYNC B1 ;  /* 0x0000000000017941 */ /* 0x000fea0003800000 */
.L_x_1636:
        /* <DEDUP_REMOVED lines=8> */
.L_x_1638:
[----:B------:R-:W-:Y:S05]  /*19590*/  BRA `(.L_x_1639) ;  /* 0xffffff6c00b07947 */ /* 0x000fea000383ffff */
.L_x_1439:
[----:B------:R-:W-:Y:S01]  /*195a0*/  BSSY B1, `(.L_x_1640) ;  /* 0x0000008000017945 */ /* 0x000fe20003800000 */
[----:B0-----:R-:W-:Y:S02]  /*195b0*/  IMAD.MOV.U32 R13, RZ, RZ, R4 ;  /* 0x000000ffff0d7224 */ /* 0x001fe400078e0004 */
[----:B------:R-:W-:Y:S02]  /*195c0*/  IMAD.MOV.U32 R12, RZ, RZ, 0x3 ;  /* 0x00000003ff0c7424 */ /* 0x000fe400078e00ff */
[----:B------:R-:W-:Y:S02]  /*195d0*/  IMAD.MOV.U32 R11, RZ, RZ, 0x181f ;  /* 0x0000181fff0b7424 */ /* 0x000fe400078e00ff */
[----:B------:R-:W-:-:S07]  /*195e0*/  IMAD.MOV.U32 R15, RZ, RZ, -0x1 ;  /* 0xffffffffff0f7424 */ /* 0x000fce00078e00ff */
[----:B-1234-:R-:W-:Y:S05]  /*195f0*/  WARPSYNC.COLLECTIVE R15, `(.L_x_1641) ;  /* 0x000000000f087348 */ /* 0x01efea0003c00000 */
[----:B------:R0:W0:Y:S02]  /*19600*/  SHFL.IDX P6, R14, R13, R12, R11 ;  /* 0x0000000c0d0e7389 */ /* 0x00002400000c000b */
[----:B01234-:R-:W-:Y:S01]  /*19610*/  ENDCOLLECTIVE ;  /* 0x000000000000791b */ /* 0x01ffe20003800000 */
.L_x_1641:
[----:B------:R-:W-:Y:S05]  /*19620*/  BSYNC B1 ;  /* 0x0000000000017941 */ /* 0x000fea0003800000 */
.L_x_1640:
        /* <DEDUP_REMOVED lines=8> */
.L_x_1642:
[----:B------:R-:W-:Y:S05]  /*196b0*/  BRA `(.L_x_1643) ;  /* 0xffffff6c00e07947 */ /* 0x000fea000383ffff */
.L_x_1456:
        /* <DEDUP_REMOVED lines=11> */
.L_x_1645:
[----:B------:R-:W-:Y:S05]  /*19770*/  BSYNC B1 ;  /* 0x0000000000017941 */ /* 0x000fea0003800000 */
.L_x_1644:
[----:B------:R-:W-:Y:S05]  /*19780*/  BRA `(.L_x_1646) ;  /* 0xffffff8000c47947 */ /* 0x000fea000383ffff */
.L_x_1458:
[----:B------:R-:W-:Y:S01]  /*19790*/  BSSY B1, `(.L_x_1647) ;  /* 0x0000006000017945 */ /* 0x000fe20003800000 */
[----:B------:R-:W-:-:S07]  /*197a0*/  IMAD.MOV.U32 R15, RZ, RZ, -0x1 ;  /* 0xffffffffff0f7424 */ /* 0x000fce00078e00ff */
[----:B0-----:R-:W-:Y:S05]  /*197b0*/  WARPSYNC.COLLECTIVE R15, `(.L_x_1648) ;  /* 0x000000000f0c7348 */ /* 0x001fea0003c00000 */
[----:B------:R-:W-:Y:S02]  /*197c0*/  ELECT P6, UR62, PT ;  /* 0x00000000003e782f */ /* 0x000fe400038c0000 */
[----:B------:R-:W-:Y:S01]  /*197d0*/  MOV R14, UR62 ;  /* 0x0000003e000e7c02 */ /* 0x000fe20008000f00 */
[----:B0-----:R-:W-:Y:S10]  /*197e0*/  ENDCOLLECTIVE ;  /* 0x000000000000791b */ /* 0x001ff40003800000 */
.L_x_1648:
[----:B------:R-:W-:Y:S05]  /*197f0*/  BSYNC B1 ;  /* 0x0000000000017941 */ /* 0x000fea0003800000 */
.L_x_1647:
[----:B------:R-:W-:Y:S05]  /*19800*/  BRA `(.L_x_1457) ;  /* 0xffffff8000bc7947 */ /* 0x000fea000383ffff */
.L_x_1460:
[----:B0-----:R-:W2:Y:S02]  /*19810*/  LDL R4, [R1+0x4] ;  /* 0x0000040001047983 */ /* 0x001ea40000100800 */
[----:B--2---:R0:W1:Y:S02]  /*19820*/  SYNCS.PHASECHK.TRANS64.TRYWAIT P0, [R4+URZ+0x32420], R3 ;  /* 0x03242003040075a7 */ /* 0x004064000800017f */
[----:B-1----:R-:W-:Y:S05]  /*19830*/  @!P0 NANOSLEEP.SYNCS 0x989680 ;  /* 0x009896800000895d */ /* 0x002fea0003900000 */
[----:B------:R-:W1:Y:S02]  /*19840*/  @!P0 SYNCS.PHASECHK.TRANS64 P0, [R4+URZ+0x32420], R3 ;  /* 0x03242003040085a7 */ /* 0x000e64000800007f */
[----:B-1----:R-:W-:Y:S05]  /*19850*/  @!P0 BRA `(.L_x_1460) ;  /* 0xfffffffc00ec8947 */ /* 0x002fea000383ffff */
[----:B------:R-:W-:Y:S05]  /*19860*/  BRA `(.L_x_1649) ;  /* 0xffffff8000cc7947 */ /* 0x000fea000383ffff */
.L_x_1464:
[----:B0-----:R0:W1:Y:S02]  /*19870*/  SYNCS.PHASECHK.TRANS64.TRYWAIT P0, [R3+URZ+0x324a0], R8 ;  /* 0x0324a008030075a7 */ /* 0x001064000800017f */
[----:B-1----:R-:W-:Y:S05]  /*19880*/  @!P0 NANOSLEEP.SYNCS 0x989680 ;  /* 0x009896800000895d */ /* 0x002fea0003900000 */
[----:B------:R-:W1:Y:S02]  /*19890*/  @!P0 SYNCS.PHASECHK.TRANS64 P0, [R3+URZ+0x324a0], R8 ;  /* 0x0324a008030085a7 */ /* 0x000e64000800007f */
[----:B-1----:R-:W-:Y:S05]  /*198a0*/  @!P0 BRA `(.L_x_1464) ;  /* 0xfffffffc00f08947 */ /* 0x002fea000383ffff */
[----:B------:R-:W-:Y:S05]  /*198b0*/  BRA `(.L_x_1650) ;  /* 0xffffff8000f47947 */ /* 0x000fea000383ffff */
.L_x_1469:
[----:B-1----:R1:W2:Y:S02]  /*198c0*/  SYNCS.PHASECHK.TRANS64.TRYWAIT P0, [R3+URZ+0x324c0], R8 ;  /* 0x0324c008030075a7 */ /* 0x0022a4000800017f */
[----:B--2---:R-:W-:Y:S05]  /*198d0*/  @!P0 NANOSLEEP.SYNCS 0x989680 ;  /* 0x009896800000895d */ /* 0x004fea0003900000 */
[----:B------:R-:W2:Y:S02]  /*198e0*/  @!P0 SYNCS.PHASECHK.TRANS64 P0, [R3+URZ+0x324c0], R8 ;  /* 0x0324c008030085a7 */ /* 0x000ea4000800007f */
[----:B--2---:R-:W-:Y:S05]  /*198f0*/  @!P0 BRA `(.L_x_1469) ;  /* 0xfffffffc00f08947 */ /* 0x004fea000383ffff */
[----:B------:R-:W-:Y:S05]  /*19900*/  BRA `(.L_x_1651) ;  /* 0xffffff8400787947 */ /* 0x000fea000383ffff */
.L_x_1479:
[----:B0-----:R0:W1:Y:S02]  /*19910*/  SYNCS.PHASECHK.TRANS64.TRYWAIT P1, [R4+URZ+0x324a0], R5 ;  /* 0x0324a005040075a7 */ /* 0x001064000802017f */
[----:B-1----:R-:W-:Y:S05]  /*19920*/  @!P1 NANOSLEEP.SYNCS 0x989680 ;  /* 0x009896800000995d */ /* 0x002fea0003900000 */
[----:B------:R-:W1:Y:S02]  /*19930*/  @!P1 SYNCS.PHASECHK.TRANS64 P1, [R4+URZ+0x324a0], R5 ;  /* 0x0324a005040095a7 */ /* 0x000e64000802007f */
[----:B-1----:R-:W-:Y:S05]  /*19940*/  @!P1 BRA `(.L_x_1479) ;  /* 0xfffffffc00f09947 */ /* 0x002fea000383ffff */
[----:B------:R-:W-:Y:S05]  /*19950*/  BRA `(.L_x_1652) ;  /* 0xffffff8c00107947 */ /* 0x000fea000383ffff */
.L_x_1484:
[----:B-1----:R1:W2:Y:S02]  /*19960*/  SYNCS.PHASECHK.TRANS64.TRYWAIT P1, [R4+URZ+0x324c0], R5 ;  /* 0x0324c005040075a7 */ /* 0x0022a4000802017f */
[----:B--2---:R-:W-:Y:S05]  /*19970*/  @!P1 NANOSLEEP.SYNCS 0x989680 ;  /* 0x009896800000995d */ /* 0x004fea0003900000 */
[----:B------:R-:W2:Y:S02]  /*19980*/  @!P1 SYNCS.PHASECHK.TRANS64 P1, [R4+URZ+0x324c0], R5 ;  /* 0x0324c005040095a7 */ /* 0x000ea4000802007f */
[----:B--2---:R-:W-:Y:S05]  /*19990*/  @!P1 BRA `(.L_x_1484) ;  /* 0xfffffffc00f09947 */ /* 0x004fea000383ffff */
[----:B------:R-:W-:Y:S05]  /*199a0*/  BRA `(.L_x_1653) ;  /* 0xffffff8c00907947 */ /* 0x000fea000383ffff */
.L_x_1500:
        /* <DEDUP_REMOVED lines=11> */
.L_x_1655:
[----:B------:R-:W-:Y:S05]  /*19a60*/  BSYNC B0 ;  /* 0x0000000000007941 */ /* 0x000fea0003800000 */
.L_x_1654:
[----:B------:R-:W-:Y:S05]  /*19a70*/  BRA `(.L_x_1656) ;  /* 0xffffff9800847947 */ /* 0x000fea000383ffff */
.L_x_1502:
[----:B------:R-:W-:Y:S01]  /*19a80*/  BSSY B0, `(.L_x_1657) ;  /* 0x0000006000007945 */ /* 0x000fe20003800000 */
[----:B------:R-:W-:-:S07]  /*19a90*/  IMAD.MOV.U32 R15, RZ, RZ, -0x1 ;  /* 0xffffffffff0f7424 */ /* 0x000fce00078e00ff */
[----:B0-----:R-:W-:Y:S05]  /*19aa0*/  WARPSYNC.COLLECTIVE R15, `(.L_x_1658) ;  /* 0x000000000f0c7348 */ /* 0x001fea0003c00000 */
[----:B------:R-:W-:Y:S02]  /*19ab0*/  ELECT P6, UR62, PT ;  /* 0x00000000003e782f */ /* 0x000fe400038c0000 */
[----:B------:R-:W-:Y:S01]  /*19ac0*/  MOV R14, UR62 ;  /* 0x0000003e000e7c02 */ /* 0x000fe20008000f00 */
[----:B0-----:R-:W-:Y:S10]  /*19ad0*/  ENDCOLLECTIVE ;  /* 0x000000000000791b */ /* 0x001ff40003800000 */
.L_x_1658:
[----:B------:R-:W-:Y:S05]  /*19ae0*/  BSYNC B0 ;  /* 0x0000000000007941 */ /* 0x000fea0003800000 */
.L_x_1657:
[----:B------:R-:W-:Y:S05]  /*19af0*/  BRA `(.L_x_1659) ;  /* 0xffffff9800907947 */ /* 0x000fea000383ffff */
.L_x_1504:
[----:B0-----:R0:W1:Y:S02]  /*19b00*/  SYNCS.PHASECHK.TRANS64.TRYWAIT P0, [R0+URZ+0x32440], R2 ;  /* 0x03244002000075a7 */ /* 0x001064000800017f */
[----:B-1----:R-:W-:Y:S05]  /*19b10*/  @!P0 NANOSLEEP.SYNCS 0x989680 ;  /* 0x009896800000895d */ /* 0x002fea0003900000 */
[----:B------:R-:W1:Y:S02]  /*19b20*/  @!P0 SYNCS.PHASECHK.TRANS64 P0, [R0+URZ+0x32440], R2 ;  /* 0x03244002000085a7 */ /* 0x000e64000800007f */
[----:B-1----:R-:W-:Y:S05]  /*19b30*/  @!P0 BRA `(.L_x_1504) ;  /* 0xfffffffc00f08947 */ /* 0x002fea000383ffff */
[----:B------:R-:W-:Y:S05]  /*19b40*/  BRA `(.L_x_1660) ;  /* 0xffffff9800fc7947 */ /* 0x000fea000383ffff */
.L_x_1508:
[----:B------:R0:W5:Y:S01]  /*19b50*/  LDL R6, [R1+0x44] ;  /* 0x0000440001067983 */ /* 0x0001620000100800 */
[----:B------:R-:W-:Y:S01]  /*19b60*/  MOV R13, R2 ;  /* 0x00000002000d7202 */ /* 0x000fe20000000f00 */
[----:B------:R-:W-:Y:S02]  /*19b70*/  IMAD.MOV.U32 R12, RZ, RZ, RZ ;  /* 0x000000ffff0c7224 */ /* 0x000fe400078e00ff */
[----:B------:R-:W-:Y:S02]  /*19b80*/  IMAD.MOV.U32 R11, RZ, RZ, 0x181f ;  /* 0x0000181fff0b7424 */ /* 0x000fe400078e00ff */
[----:B------:R-:W-:Y:S02]  /*19b90*/  IMAD.MOV.U32 R15, RZ, RZ, -0x1 ;  /* 0xffffffffff0f7424 */ /* 0x000fe400078e00ff */
[----:B0-----:R-:W-:-:S07]  /*19ba0*/  IMAD.IADD R17, R8, 0x1, R17 ;  /* 0x0000000108117824 */ /* 0x001fce00078e0211 */
[----:B-----5:R-:W-:Y:S05]  /*19bb0*/  WARPSYNC.COLLECTIVE R15, `(.L_x_1661) ;  /* 0x000000000f087348 */ /* 0x020fea0003c00000 */
[----:B------:R0:W1:Y:S02]  /*19bc0*/  SHFL.IDX P6, R14, R13, R12, R11 ;  /* 0x0000000c0d0e7389 */ /* 0x00006400000c000b */
[----:B01---5:R-:W-:Y:S01]  /*19bd0*/  ENDCOLLECTIVE ;  /* 0x000000000000791b */ /* 0x023fe20003800000 */
.L_x_1661:
[----:B------:R-:W-:-:S05]  /*19be0*/  VIADD R8, R17, 0x10 ;  /* 0x0000001011087836 */ /* 0x000fca0000000000 */
[----:B------:R0:W-:Y:S01]  /*19bf0*/  STL [R1+0x4c], R8 ;  /* 0x00004c0801007387 */ /* 0x0001e20000100800 */
[----:B------:R-:W-:Y:S02]  /*19c00*/  IMAD.MOV.U32 R13, RZ, RZ, R3 ;  /* 0x000000ffff0d7224 */ /* 0x000fe400078e0003 */
[----:B------:R-:W-:-:S07]  /*19c10*/  IMAD.MOV.U32 R4, RZ, RZ, R14 ;  /* 0x000000ffff047224 */ /* 0x000fce00078e000e */
[----:B0-----:R-:W-:Y:S05]  /*19c20*/  WARPSYNC.COLLECTIVE R15, `(.L_x_1662) ;  /* 0x000000000f087348 */ /* 0x001fea0003c00000 */
[----:B------:R1:W2:Y:S02]  /*19c30*/  SHFL.IDX P6, R14, R13, R12, R11 ;  /* 0x0000000c0d0e7389 */ /* 0x0002a400000c000b */
[----:B012---:R-:W-:Y:S01]  /*19c40*/  ENDCOLLECTIVE ;  /* 0x000000000000791b */ /* 0x007fe20003800000 */
.L_x_1662:
[----:B------:R-:W-:Y:S02]  /*19c50*/  IMAD.MOV.U32 R13, RZ, RZ, R2 ;  /* 0x000000ffff0d7224 */ /* 0x000fe400078e0002 */
[----:B------:R-:W-:Y:S02]  /*19c60*/  IMAD.MOV.U32 R12, RZ, RZ, 0x1 ;  /* 0x00000001ff0c7424 */ /* 0x000fe400078e00ff */
[----:B------:R-:W-:-:S07]  /*19c70*/  IMAD.MOV.U32 R5, RZ, RZ, R14 ;  /* 0x000000ffff057224 */ /* 0x000fce00078e000e */
[----:B------:R-:W-:Y:S05]  /*19c80*/  WARPSYNC.COLLECTIVE R15, `(.L_x_1663) ;  /* 0x000000000f087348 */ /* 0x000fea0003c00000 */
[----:B------:R0:W1:Y:S02]  /*19c90*/  SHFL.IDX P6, R14, R13, R12, R11 ;  /* 0x0000000c0d0e7389 */ /* 0x00006400000c000b */
[----:B01----:R-:W-:Y:S01]  /*19ca0*/  ENDCOLLECTIVE ;  /* 0x000000000000791b */ /* 0x003fe20003800000 */
.L_x_1663:
[----:B------:R-:W-:Y:S02]  /*19cb0*/  IMAD.MOV.U32 R13, RZ, RZ, R3 ;  /* 0x000000ffff0d7224 */ /* 0x000fe400078e0003 */
[----:B------:R-:W-:Y:S02]  /*19cc0*/  IMAD R0, R6, R7, RZ ;  /* 0x0000000706007224 */ /* 0x000fe400078e02ff */
[----:B------:R-:W-:-:S07]  /*19cd0*/  IMAD.MOV.U32 R7, RZ, RZ, R14 ;  /* 0x000000ffff077224 */ /* 0x000fce00078e000e */
[----:B------:R-:W-:Y:S05]  /*19ce0*/  WARPSYNC.COLLECTIVE R15, `(.L_x_1664) ;  /* 0x000000000f087348 */ /* 0x000fea0003c00000 */
[----:B------:R0:W1:Y:S02]  /*19cf0*/  SHFL.IDX P6, R14, R13, R12, R11 ;  /* 0x0000000c0d0e7389 */ /* 0x00006400000c000b */
[----:B01----:R-:W-:Y:S01]  /*19d00*/  ENDCOLLECTIVE ;  /* 0x000000000000791b */ /* 0x003fe20003800000 */
.L_x_1664:
        /* <DEDUP_REMOVED lines=13> */
.L_x_1665:
        /* <DEDUP_REMOVED lines=12> */
.L_x_1666:
        /* <DEDUP_REMOVED lines=17> */
.L_x_1667:
        /* <DEDUP_REMOVED lines=10> */
.L_x_1668:
        /* <DEDUP_REMOVED lines=13> */
.L_x_1669:
        /* <DEDUP_REMOVED lines=10> */
.L_x_1670:
[----:B------:R-:W-:Y:S01]  /*1a1c0*/  @!PT LDS RZ, [RZ] ;  /* 0x00000000fffff984 */ /* 0x000fe20000000800 */
[----:B------:R-:W-:Y:S01]  /*1a1d0*/  @!PT LDS RZ, [RZ] ;  /* 0x00000000fffff984 */ /* 0x000fe20000000800 */
[----:B------:R-:W-:Y:S01]  /*1a1e0*/  @!PT LDS RZ, [RZ] ;  /* 0x00000000fffff984 */ /* 0x000fe20000000800 */
[----:B------:R0:W-:Y:S01]  /*1a1f0*/  @!P1 LDGSTS.E.BYPASS.LTC128B.128 [R9+0x19c00], desc[UR60][R4.64], !P0 ;  /* 0x19c0000004099fae */ /* 0x0001e2000c101d7c */
[----:B------:R-:W-:Y:S01]  /*1a200*/  ISETP.GE.AND P1, PT, R7, R0, PT ;  /* 0x000000000700720c */ /* 0x000fe20003f26270 */
[----:B------:R-:W-:-:S05]  /*1a210*/  VIADD R7, R17, 0x50 ;  /* 0x0000005011077836 */ /* 0x000fca0000000000 */
[----:B------:R1:W-:Y:S01]  /*1a220*/  STL [R1+0x70], R7 ;  /* 0x0000700701007387 */ /* 0x0003e20000100800 */
[----:B------:R-:W-:Y:S01]  /*1a230*/  IMAD.MOV.U32 R13, RZ, RZ, R2 ;  /* 0x000000ffff0d7224 */ /* 0x000fe200078e0002 */
[----:B------:R-:W-:Y:S01]  /*1a240*/  MOV R12, 0x5 ;  /* 0x00000005000c7802 */ /* 0x000fe20000000f00 */
[----:B0-----:R-:W-:-:S07]  /*1a250*/  IMAD.MOV.U32 R4, RZ, RZ, R14 ;  /* 0x000000ffff047224 */ /* 0x001fce00078e000e */
[----:B-1----:R-:W-:Y:S05]  /*1a260*/  WARPSYNC.COLLECTIVE R15, `(.L_x_1671) ;  /* 0x000000000f087348 */ /* 0x002fea0003c00000 */
[----:B------:R0:W2:Y:S02]  /*1a270*/  SHFL.IDX P6, R14, R13, R12, R11 ;  /* 0x0000000c0d0e7389 */ /* 0x0000a400000c000b */
[----:B012---:R-:W-:Y:S01]  /*1a280*/  ENDCOLLECTIVE ;  /* 0x000000000000791b */ /* 0x007fe20003800000 */
.L_x_1671:
        /* <DEDUP_REMOVED lines=10> */
.L_x_1672:
        /* <DEDUP_REMOVED lines=13> */
.L_x_1673:
        /* <DEDUP_REMOVED lines=10> */
.L_x_1674:
        /* <DEDUP_REMOVED lines=11> */
.L_x_1675:
        /* <DEDUP_REMOVED lines=14> */
.L_x_1676:
[----:B------:R-:W-:Y:S01]  /*1a630*/  IMAD.MOV.U32 R3, RZ, RZ, R14 ;  /* 0x000000ffff037224 */ /* 0x000fe200078e000e */
[----:B------:R-:W-:Y:S06]  /*1a640*/  BRA `(.L_x_1677) ;  /* 0xffffff9c00a87947 */ /* 0x000fec000383ffff */
.L_x_1512:
        /* <DEDUP_REMOVED lines=9> */
[----:B--2---:R-:W-:-:S05]  /*1a6e0*/  IMAD R3, R3, R7, RZ ;  /* 0x0000000703037224 */ /* 0x004fca00078e02ff */
[-C--:B------:R-:W-:Y:S02]  /*1a6f0*/  ISETP.GE.AND P4, PT, R17, R3.reuse, PT ;  /* 0x000000031100720c */ /* 0x080fe40003f86270 */
[-C--:B---3--:R-:W-:Y:S01]  /*1a700*/  ISETP.GE.AND P5, PT, R15, R3.reuse, PT ;  /* 0x000000030f00720c */ /* 0x088fe20003fa6270 */
[----:B------:R-:W-:Y:S01]  /*1a710*/  IMAD.MOV.U32 R15, RZ, RZ, -0x1 ;  /* 0xffffffffff0f7424 */ /* 0x000fe200078e00ff */
[----:B----4-:R-:W-:Y:S02]  /*1a720*/  ISETP.GE.AND P6, PT, R14, R3, PT ;  /* 0x000000030e00720c */ /* 0x010fe40003fc6270 */
[----:B-----5:R-:W-:-:S07]  /*1a730*/  LOP3.LUT R9, R9, 0xffffffef, RZ, 0xc0, !PT ;  /* 0xffffffef09097812 */ /* 0x020fce00078ec0ff */
[----:B------:R-:W-:Y:S02]  /*1a740*/  @P4 LOP3.LUT R9, R9, 0x10, RZ, 0xfc, !PT ;  /* 0x0000001009094812 */ /* 0x000fe400078efcff */
[----:B------:R-:W-:Y:S01]  /*1a750*/  ISETP.GE.AND P4, PT, R13, R3, PT ;  /* 0x000000030d00720c */ /* 0x000fe20003f86270 */
[----:B------:R-:W-:Y:S01]  /*1a760*/  IMAD.MOV.U32 R13, RZ, RZ, R0 ;  /* 0x000000ffff0d7224 */ /* 0x000fe200078e0000 */
[----:B------:R-:W-:-:S04]  /*1a770*/  LOP3.LUT R9, R9, 0xfffffff7, RZ, 0xc0, !PT ;  /* 0xfffffff709097812 */ /* 0x000fc800078ec0ff */
        /* <DEDUP_REMOVED lines=16> */
.L_x_1679:
[----:B------:R-:W-:Y:S05]  /*1a880*/  BSYNC B0 ;  /* 0x0000000000007941 */ /* 0x000fea0003800000 */
.L_x_1678:
[----:B------:R0:W5:Y:S01]  /*1a890*/  LDL R7, [R1+0x14] ;  /* 0x0000140001077983 */ /* 0x0001620000100800 */
[----:B------:R-:W-:Y:S01]  /*1a8a0*/  IMAD.MOV.U32 R13, RZ, RZ, R2 ;  /* 0x000000ffff0d7224 */ /* 0x000fe200078e0002 */
[----:B------:R-:W-:Y:S01]  /*1a8b0*/  LOP3.LUT R9, R9, 0xfffffeff, RZ, 0xc0, !PT ;  /* 0xfffffeff09097812 */ /* 0x000fe200078ec0ff */
[----:B------:R-:W-:Y:S02]  /*1a8c0*/  IMAD.MOV.U32 R12, RZ, RZ, RZ ;  /* 0x000000ffff0c7224 */ /* 0x000fe400078e00ff */
[----:B------:R-:W-:Y:S01]  /*1a8d0*/  IMAD.MOV.U32 R11, RZ, RZ, 0x181f ;  /* 0x0000181fff0b7424 */ /* 0x000fe200078e00ff */
[----:B------:R-:W-:Y:S01]  /*1a8e0*/  @P5 LOP3.LUT R9, R9, 0x100, RZ, 0xfc, !PT ;  /* 0x0000010009095812 */ /* 0x000fe200078efcff */
[----:B------:R-:W-:Y:S02]  /*1a8f0*/  IMAD.MOV.U32 R15, RZ, RZ, -0x1 ;  /* 0xffffffffff0f7424 */ /* 0x000fe400078e00ff */
[----:B------:R-:W-:Y:S01]  /*1a900*/  IMAD.MOV.U32 R4, RZ, RZ, R14 ;  /* 0x000000ffff047224 */ /* 0x000fe200078e000e */
[----:B0-----:R-:W-:-:S13]  /*1a910*/  LOP3.LUT P5, RZ, R9, 0x10, RZ, 0xc0, !PT ;  /* 0x0000001009ff7812 */ /* 0x001fda00078ac0ff */
[----:B-----5:R-:W-:Y:S05]  /*1a920*/  WARPSYNC.COLLECTIVE R15, `(.L_x_1680) ;  /* 0x000000000f087348 */ /* 0x020fea0003c00000 */
[----:B------:R0:W1:Y:S02]  /*1a930*/  SHFL.IDX P6, R14, R13, R12, R11 ;  /* 0x0000000c0d0e7389 */ /* 0x00006400000c000b */
[----:B01---5:R-:W-:Y:S01]  /*1a940*/  ENDCOLLECTIVE ;  /* 0x000000000000791b */ /* 0x023fe20003800000 */
.L_x_1680:
        /* <DEDUP_REMOVED lines=13> */
.L_x_1681:
[----:B------:R-:W-:-:S04]  /*1aa20*/  @!P5 LOP3.LUT R4, R5, R4, RZ, 0x3c, !PT ;  /* 0x000000040504d212 */ /* 0x000fc800078e3cff */
[----:B------:R-:W-:Y:S01]  /*1aa30*/  @!P5 LOP3.LUT R5, R5, R4, RZ, 0x3c, !PT ;  /* 0x000000040505d212 */ /* 0x000fe200078e3cff */
[----:B------:R-:W-:Y:S02]  /*1aa40*/  IMAD.MOV.U32 R13, RZ, RZ, R2 ;  /* 0x000000ffff0d7224 */ /* 0x000fe400078e0002 */
[----:B------:R-:W-:-:S07]  /*1aa50*/  IMAD.MOV.U32 R6, RZ, RZ, R14 ;  /* 0x000000ffff067224 */ /* 0x000fce00078e000e */
[----:B------:R-:W-:Y:S05]  /*1aa60*/  WARPSYNC.COLLECTIVE R15, `(.L_x_1682) ;  /* 0x000000000f087348 */ /* 0x000fea0003c00000 */
[----:B------:R0:W1:Y:S02]  /*1aa70*/  SHFL.IDX P6, R14, R13, R12, R11 ;  /* 0x0000000c0d0e7389 */ /* 0x00006400000c000b */
[----:B01----:R-:W-:Y:S01]  /*1aa80*/  ENDCOLLECTIVE ;  /* 0x000000000000791b */ /* 0x003fe20003800000 */
.L_x_1682:
        /* <DEDUP_REMOVED lines=13> */
[----:B------:R-:W-:-:S07]  /*1ab60*/  @!P4 LOP3.LUT R5, R5, R4, RZ, 0x3c, !PT ;  /* 0x000000040505c212 */ /* 0x000fce00078e3cff */
[----:B------:R-:W-:Y:S05]  /*1ab70*/  WARPSYNC.COLLECTIVE R15, `(.L_x_1683) ;  /* 0x000000000f087348 */ /* 0x000fea0003c00000 */
[----:B------:R0:W1:Y:S02]  /*1ab80*/  SHFL.IDX P6, R14, R13, R12, R11 ;  /* 0x0000000c0d0e7389 */ /* 0x00006400000c000b */
[----:B01----:R-:W-:Y:S01]  /*1ab90*/  ENDCOLLECTIVE ;  /* 0x000000000000791b */ /* 0x003fe20003800000 */
.L_x_1683:
[----:B------:R-:W-:-:S04]  /*1aba0*/  @!P4 LOP3.LUT R4, R5, R4, RZ, 0x3c, !PT ;  /* 0x000000040504c212 */ /* 0x000fc800078e3cff */
[----:B------:R-:W-:-:S05]  /*1abb0*/  @!P4 LOP3.LUT R5, R5, R4, RZ, 0x3c, !PT ;  /* 0x000000040505c212 */ /* 0x000fca00078e3cff */
[----:B------:R-:W-:Y:S01]  /*1abc0*/  @!PT LDS RZ, [RZ] ;  /* 0x00000000fffff984 */ /* 0x000fe20000000800 */
[----:B------:R-:W-:Y:S01]  /*1abd0*/  @!PT LDS RZ, [RZ] ;  /* 0x00000000fffff984 */ /* 0x000fe20000000800 */
[----:B------:R-:W-:Y:S01]  /*1abe0*/  @!PT LDS RZ, [RZ] ;  /* 0x00000000fffff984 */ /* 0x000fe20000000800 */
[----:B------:R0:W-:Y:S01]  /*1abf0*/  @!P4 LDGSTS.E.BYPASS.LTC128B.128 [R7+0x22c00], desc[UR60][R4.64], !P3 ;  /* 0x22c000000407cfae */ /* 0x0001e2000d901d7c */
[----:B------:R-:W-:-:S03]  /*1ac00*/  MOV R13, R2 ;  /* 0x00000002000d7202 */ /* 0x000fc60000000f00 */
        /* <DEDUP_REMOVED lines=8> */
.L_x_1684:
[----:B------:R-:W-:Y:S02]  /*1ac90*/  IMAD.MOV.U32 R13, RZ, RZ, R0 ;  /* 0x000000ffff0d7224 */ /* 0x000fe400078e0000 */
[----:B------:R-:W-:Y:S02]  /*1aca0*/  IMAD.MOV.U32 R12, RZ, RZ, 0x3 ;  /* 0x00000003ff0c7424 */ /* 0x000fe400078e00ff */
[----:B------:R-:W-:-:S05]  /*1acb0*/  IMAD.MOV.U32 R5, RZ, RZ, R14 ;  /* 0x000000ffff057224 */ /* 0x000fca00078e000e */
[----:B------:R-:W-:-:S05]  /*1acc0*/  @!P5 LEA R5, P6, R8, R5, 0x1 ;  /* 0x000000050805d211 */ /* 0x000fca00078c08ff */
[----:B------:R-:W-:-:S05]  /*1acd0*/  @!P5 IMAD.X R4, RZ, RZ, R6, P6 ;  /* 0x000000ffff04d224 */ /* 0x000fca00030e0606 */
[----:B------:R-:W-:-:S07]  /*1ace0*/  @!P5 LOP3.LUT R5, R5, R4, RZ, 0x3c, !PT ;  /* 0x000000040505d212 */ /* 0x000fce00078e3cff */
[----:B------:R-:W-:Y:S05]  /*1acf0*/  WARPSYNC.COLLECTIVE R15, `(.L_x_1685) ;  /* 0x000000000f087348 */ /* 0x000fea0003c00000 */
[----:B------:R0:W1:Y:S02]  /*1ad00*/  SHFL.IDX P6, R14, R13, R12, R11 ;  /* 0x0000000c0d0e7389 */ /* 0x00006400000c000b */
[----:B01----:R-:W-:Y:S01]  /*1ad10*/  ENDCOLLECTIVE ;  /* 0x000000000000791b */ /* 0x003fe20003800000 */
.L_x_1685:
        /* <DEDUP_REMOVED lines=15> */
.L_x_1686:
        /* <DEDUP_REMOVED lines=9> */
.L_x_1687:
        /* <DEDUP_REMOVED lines=15> */
.L_x_1688:
        /* <DEDUP_REMOVED lines=9> */
.L_x_1689:
        /* <DEDUP_REMOVED lines=10> */
[----:B------:R-:W-:-:S07]  /*1b0c0*/  IMAD.MOV.U32 R6, RZ, RZ, R14 ;  /* 0x000000ffff067224 */ /* 0x000fce00078e000e */
[----:B0-----:R-:W-:Y:S05]  /*1b0d0*/  WARPSYNC.COLLECTIVE R15, `(.L_x_1690) ;  /* 0x000000000f087348 */ /* 0x001fea0003c00000 */
[----:B------:R1:W2:Y:S02]  /*1b0e0*/  SHFL.IDX P6, R14, R13, R12, R11 ;  /* 0x0000000c0d0e7389 */ /* 0x0002a400000c000b */
[----:B012---:R-:W-:Y:S01]  /*1b0f0*/  ENDCOLLECTIVE ;  /* 0x000000000000791b */ /* 0x007fe20003800000 */
.L_x_1690:
[----:B------:R-:W-:Y:S02]  /*1b100*/  IMAD.MOV.U32 R13, RZ, RZ, R0 ;  /* 0x000000ffff0d7224 */ /* 0x000fe400078e0000 */
[----:B------:R-:W-:Y:S01]  /*1b110*/  IMAD.MOV.U32 R12, RZ, RZ, 0x6 ;  /* 0x00000006ff0c7424 */ /* 0x000fe200078e00ff */
[----:B------:R-:W-:Y:S01]  /*1b120*/  LOP3.LUT P6, RZ, R9, 0x20, RZ, 0xc0, !PT ;  /* 0x0000002009ff7812 */ /* 0x000fe200078cc0ff */
[----:B------:R-:W-:-:S12]  /*1b130*/  IMAD.MOV.U32 R5, RZ, RZ, R14 ;  /* 0x000000ffff057224 */ /* 0x000fd800078e000e */
[----:B------:R-:W-:-:S05]  /*1b140*/  @!P6 LEA R5, P5, R8, R5, 0x1 ;  /* 0x000000050805e211 */ /* 0x000fca00078a08ff */
[----:B------:R-:W-:-:S05]  /*1b150*/  @!P6 IMAD.X R4, RZ, RZ, R6, P5 ;  /* 0x000000ffff04e224 */ /* 0x000fca00028e0606 */
[----:B------:R-:W-:-:S04]  /*1b160*/  @!P6 LOP3.LUT R5, R5, R4, RZ, 0x3c, !PT ;  /* 0x000000040505e212 */ /* 0x000fc800078e3cff */
[----:B------:R-:W-:-:S04]  /*1b170*/  @!P6 LOP3.LUT R4, R5, R4, RZ, 0x3c, !PT ;  /* 0x000000040504e212 */ /* 0x000fc800078e3cff */
[----:B------:R-:W-:-:S05]  /*1b180*/  @!P6 LOP3.LUT R5, R5, R4, RZ, 0x3c, !PT ;  /* 0x000000040505e212 */ /* 0x000fca00078e3cff */
        /* <DEDUP_REMOVED lines=10> */
.L_x_1691:
[----:B------:R-:W-:Y:S02]  /*1b230*/  IMAD.MOV.U32 R13, RZ, RZ, R2 ;  /* 0x000000ffff0d7224 */ /* 0x000fe400078e0002 */
[----:B------:R-:W-:-:S07]  /*1b240*/  IMAD.MOV.U32 R6, RZ, RZ, R14 ;  /* 0x000000ffff067224 */ /* 0x000fce00078e000e */
[----:B------:R-:W-:Y:S05]  /*1b250*/  WARPSYNC.COLLECTIVE R15, `(.L_x_1692) ;  /* 0x000000000f087348 */ /* 0x000fea0003c00000 */
[----:B------:R0:W1:Y:S02]  /*1b260*/  SHFL.IDX P6, R14, R13, R12, R11 ;  /* 0x0000000c0d0e7389 */ /* 0x00006400000c000b */
[----:B01----:R-:W-:Y:S01]  /*1b270*/  ENDCOLLECTIVE ;  /* 0x000000000000791b */ /* 0x003fe20003800000 */
.L_x_1692:
[----:B------:R-:W-:Y:S02]  /*1b280*/  IMAD.MOV.U32 R13, RZ, RZ, R0 ;  /* 0x000000ffff0d7224 */ /* 0x000fe400078e0000 */
[----:B------:R-:W-:Y:S02]  /*1b290*/  IMAD.MOV.U32 R12, RZ, RZ, 0x7 ;  /* 0x00000007ff0c7424 */ /* 0x000fe400078e00ff */
[----:B------:R-:W-:-:S07]  /*1b2a0*/  IMAD.MOV.U32 R5, RZ, RZ, R14 ;  /* 0x000000ffff057224 */ /* 0x000fce00078e000e */
[----:B------:R-:W-:Y:S05]  /*1b2b0*/  WARPSYNC.COLLECTIVE R15, `(.L_x_1693) ;  /* 0x000000000f087348 */ /* 0x000fea0003c00000 */
[----:B------:R0:W1:Y:S02]  /*1b2c0*/  SHFL.IDX P6, R14, R13, R12, R11 ;  /* 0x0000000c0d0e7389 */ /* 0x00006400000c000b */
[----:B01----:R-:W-:Y:S01]  /*1b2d0*/  ENDCOLLECTIVE ;  /* 0x000000000000791b */ /* 0x003fe20003800000 */
.L_x_1693:
        /* <DEDUP_REMOVED lines=10> */
.L_x_1694:
[----:B------:R-:W-:Y:S01]  /*1b380*/  @!PT LDS RZ, [RZ] ;  /* 0x00000000fffff984 */ /* 0x000fe20000000800 */
[----:B------:R-:W-:Y:S01]  /*1b390*/  @!PT LDS RZ, [RZ] ;  /* 0x00000000fffff984 */ /* 0x000fe20000000800 */
[----:B------:R-:W-:Y:S01]  /*1b3a0*/  @!PT LDS RZ, [RZ] ;  /* 0x00000000fffff984 */ /* 0x000fe20000000800 */
[----:B------:R0:W-:Y:S04]  /*1b3b0*/  @!P4 LDGSTS.E.BYPASS.LTC128B.128 [R7+0x25400], desc[UR60][R4.64], !P3 ;  /* 0x254000000407cfae */ /* 0x0001e8000d901d7c */
[----:B------:R0:W-:Y:S04]  /*1b3c0*/  @!P4 LDGSTS.E.BYPASS.LTC128B.128 [R7+0x29400], desc[UR60][R4.64+0x80], !P2 ;  /* 0x294000800407cfae */ /* 0x0001e8000d101d7c */
[----:B------:R0:W-:Y:S04]  /*1b3d0*/  @!P4 LDGSTS.E.BYPASS.LTC128B.128 [R7+0x2d400], desc[UR60][R4.64+0x100], !P1 ;  /* 0x2d4001000407cfae */ /* 0x0001e8000c901d7c */
[----:B------:R0:W-:Y:S01]  /*1b3e0*/  @!P4 LDGSTS.E.BYPASS.LTC128B.128 [R7+0x31400], desc[UR60][R4.64+0x180], !P0 ;  /* 0x314001800407cfae */ /* 0x0001e2000c101d7c */
[----:B------:R-:W-:Y:S01]  /*1b3f0*/  IMAD.MOV.U32 R2, RZ, RZ, R14 ;  /* 0x000000ffff027224 */ /* 0x000fe200078e000e */
[----:B------:R-:W-:Y:S06]  /*1b400*/  BRA `(.L_x_1695) ;  /* 0xffffff9c00607947 */ /* 0x000fec000383ffff */
.L_x_1517:
[----:B-1----:R-:W3:Y:S02]  /*1b410*/  LDL R2, [R1+0x4] ;  /* 0x0000040001027983 */ /* 0x002ee40000100800 */
[----:B---3--:R1:W3:Y:S02]  /*1b420*/  SYNCS.PHASECHK.TRANS64.TRYWAIT P0, [R2+URZ+0x32420], R0 ;  /* 0x03242000020075a7 */ /* 0x0082e4000800017f */
[----:B---3--:R-:W-:Y:S05]  /*1b430*/  @!P0 NANOSLEEP.SYNCS 0x989680 ;  /* 0x009896800000895d */ /* 0x008fea0003900000 */
[----:B------:R-:W3:Y:S02]  /*1b440*/  @!P0 SYNCS.PHASECHK.TRANS64 P0, [R2+URZ+0x32420], R0 ;  /* 0x03242000020085a7 */ /* 0x000ee4000800007f */
[----:B---3--:R-:W-:Y:S05]  /*1b450*/  @!P0 BRA `(.L_x_1517) ;  /* 0xfffffffc00ec8947 */ /* 0x008fea000383ffff */
[----:B------:R-:W-:Y:S05]  /*1b460*/  BRA `(.L_x_1696) ;  /* 0xffffff9c00dc7947 */ /* 0x000fea000383ffff */
.L_x_1521:
[----:B0-----:R0:W1:Y:S02]  /*1b470*/  SYNCS.PHASECHK.TRANS64.TRYWAIT P0, [R2+URZ+0x32460], R0 ;  /* 0x03246000020075a7 */ /* 0x001064000800017f */
[----:B-1----:R-:W-:Y:S05]  /*1b480*/  @!P0 NANOSLEEP.SYNCS 0x989680 ;  /* 0x009896800000895d */ /* 0x002fea0003900000 */
[----:B------:R-:W1:Y:S02]  /*1b490*/  @!P0 SYNCS.PHASECHK.TRANS64 P0, [R2+URZ+0x32460], R0 ;  /* 0x03246000020085a7 */ /* 0x000e64000800007f */
[----:B-1----:R-:W-:Y:S05]  /*1b4a0*/  @!P0 BRA `(.L_x_1521) ;  /* 0xfffffffc00f08947 */ /* 0x002fea000383ffff */
[----:B------:R-:W-:Y:S05]  /*1b4b0*/  BRA `(.L_x_1697) ;  /* 0xffffffa0000c7947 */ /* 0x000fea000383ffff */
.L_x_1536:
[----:B-1----:R1:W2:Y:S02]  /*1b4c0*/  SYNCS.PHASECHK.TRANS64.TRYWAIT P0, [R2+URZ+0x32440], R5 ;  /* 0x03244005020075a7 */ /* 0x0022a4000800017f */
[----:B--2---:R-:W-:Y:S05]  /*1b4d0*/  @!P0 NANOSLEEP.SYNCS 0x989680 ;  /* 0x009896800000895d */ /* 0x004fea0003900000 */
[----:B------:R-:W2:Y:S02]  /*1b4e0*/  @!P0 SYNCS.PHASECHK.TRANS64 P0, [R2+URZ+0x32440], R5 ;  /* 0x03244005020085a7 */ /* 0x000ea4000800007f */
[----:B--2---:R-:W-:Y:S05]  /*1b4f0*/  @!P0 BRA `(.L_x_1536) ;  /* 0xfffffffc00f08947 */ /* 0x004fea000383ffff */
[----:B------:R-:W-:Y:S05]  /*1b500*/  BRA `(.L_x_1698) ;  /* 0xffffffa8003c7947 */ /* 0x000fea000383ffff */
.L_x_1541:
[----:B0-----:R0:W2:Y:S02]  /*1b510*/  SYNCS.PHASECHK.TRANS64.TRYWAIT P0, [R2+URZ+0x32460], R5 ;  /* 0x03246005020075a7 */ /* 0x0010a4000800017f */
[----:B--2---:R-:W-:Y:S05]  /*1b520*/  @!P0 NANOSLEEP.SYNCS 0x989680 ;  /* 0x009896800000895d */ /* 0x004fea0003900000 */
[----:B------:R-:W2:Y:S02]  /*1b530*/  @!P0 SYNCS.PHASECHK.TRANS64 P0, [R2+URZ+0x32460], R5 ;  /* 0x03246005020085a7 */ /* 0x000ea4000800007f */
[----:B--2---:R-:W-:Y:S05]  /*1b540*/  @!P0 BRA `(.L_x_1541) ;  /* 0xfffffffc00f08947 */ /* 0x004fea000383ffff */
[----:B------:R-:W-:Y:S05]  /*1b550*/  BRA `(.L_x_1699) ;  /* 0xffffffa800c47947 */ /* 0x000fea000383ffff */
.L_x_1552:
[----:B0-----:R0:W1:Y:S02]  /*1b560*/  SYNCS.PHASECHK.TRANS64.TRYWAIT P0, [R3+URZ+0x32440], R2 ;  /* 0x03244002030075a7 */ /* 0x001064000800017f */
[----:B-1----:R-:W-:Y:S05]  /*1b570*/  @!P0 NANOSLEEP.SYNCS 0x989680 ;  /* 0x009896800000895d */ /* 0x002fea0003900000 */
[----:B------:R-:W1:Y:S02]  /*1b580*/  @!P0 SYNCS.PHASECHK.TRANS64 P0, [R3+URZ+0x32440], R2 ;  /* 0x03244002030085a7 */ /* 0x000e64000800007f */
[----:B-1----:R-:W-:Y:S05]  /*1b590*/  @!P0 BRA `(.L_x_1552) ;  /* 0xfffffffc00f08947 */ /* 0x002fea000383ffff */
[----:B------:R-:W-:Y:S05]  /*1b5a0*/  BRA `(.L_x_1700) ;  /* 0xffffffb000d47947 */ /* 0x000fea000383ffff */
.L_x_1557:
[----:B-1----:R1:W2:Y:S02]  /*1b5b0*/  SYNCS.PHASECHK.TRANS64.TRYWAIT P0, [R3+URZ+0x32460], R2 ;  /* 0x03246002030075a7 */ /* 0x0022a4000800017f */
[----:B--2---:R-:W-:Y:S05]  /*1b5c0*/  @!P0 NANOSLEEP.SYNCS 0x989680 ;  /* 0x009896800000895d */ /* 0x004fea0003900000 */
[----:B------:R-:W2:Y:S02]  /*1b5d0*/  @!P0 SYNCS.PHASECHK.TRANS64 P0, [R3+URZ+0x32460], R2 ;  /* 0x03246002030085a7 */ /* 0x000ea4000800007f */
[----:B--2---:R-:W-:Y:S05]  /*1b5e0*/  @!P0 BRA `(.L_x_1557) ;  /* 0xfffffffc00f08947 */ /* 0x004fea000383ffff */
[----:B------:R-:W-:Y:S05]  /*1b5f0*/  BRA `(.L_x_1701) ;  /* 0xffffffb400587947 */ /* 0x000fea000383ffff */
.L_x_1568:
[----:B0-----:R0:W1:Y:S02]  /*1b600*/  SYNCS.PHASECHK.TRANS64.TRYWAIT P0, [R3+URZ+0x32440], R2 ;  /* 0x03244002030075a7 */ /* 0x001064000800017f */
[----:B-1----:R-:W-:Y:S05]  /*1b610*/  @!P0 NANOSLEEP.SYNCS 0x989680 ;  /* 0x009896800000895d */ /* 0x002fea0003900000 */
[----:B------:R-:W1:Y:S02]  /*1b620*/  @!P0 SYNCS.PHASECHK.TRANS64 P0, [R3+URZ+0x32440], R2 ;  /* 0x03244002030085a7 */ /* 0x000e64000800007f */
[----:B-1----:R-:W-:Y:S05]  /*1b630*/  @!P0 BRA `(.L_x_1568) ;  /* 0xfffffffc00f08947 */ /* 0x002fea000383ffff */
[----:B------:R-:W-:Y:S05]  /*1b640*/  BRA `(.L_x_1702) ;  /* 0xffffffbc00447947 */ /* 0x000fea000383ffff */
.L_x_1573:
[----:B-1----:R1:W2:Y:S02]  /*1b650*/  SYNCS.PHASECHK.TRANS64.TRYWAIT P0, [R3+URZ+0x32460], R2 ;  /* 0x03246002030075a7 */ /* 0x0022a4000800017f */
[----:B--2---:R-:W-:Y:S05]  /*1b660*/  @!P0 NANOSLEEP.SYNCS 0x989680 ;  /* 0x009896800000895d */ /* 0x004fea0003900000 */
[----:B------:R-:W2:Y:S02]  /*1b670*/  @!P0 SYNCS.PHASECHK.TRANS64 P0, [R3+URZ+0x32460], R2 ;  /* 0x03246002030085a7 */ /* 0x000ea4000800007f */
[----:B--2---:R-:W-:Y:S05]  /*1b680*/  @!P0 BRA `(.L_x_1573) ;  /* 0xfffffffc00f08947 */ /* 0x004fea000383ffff */
[----:B------:R-:W-:Y:S05]  /*1b690*/  BRA `(.L_x_1703) ;  /* 0xffffffbc00cc7947 */ /* 0x000fea000383ffff */
.L_x_1585:
[----:B------:R-:W-:Y:S01]  /*1b6a0*/  BSSY B0, `(.L_x_1704) ;  /* 0x0000008000007945 */ /* 0x000fe20003800000 */
[----:B------:R-:W-:Y:S02]  /*1b6b0*/  IMAD.MOV.U32 R13, RZ, RZ, R16 ;  /* 0x000000ffff0d7224 */ /* 0x000fe400078e0010 */
[----:B------:R-:W-:Y:S02]  /*1b6c0*/  IMAD.MOV.U32 R12, RZ, RZ, RZ ;  /* 0x000000ffff0c7224 */ /* 0x000fe400078e00ff */
[----:B------:R-:W-:Y:S02]  /*1b6d0*/  IMAD.MOV.U32 R11, RZ, RZ, 0x1f ;  /* 0x0000001fff0b7424 */ /* 0x000fe400078e00ff */
[----:B------:R-:W-:-:S07]  /*1b6e0*/  IMAD.MOV.U32 R15, RZ, RZ, -0x1 ;  /* 0xffffffffff0f7424 */ /* 0x000fce00078e00ff */
[----:B-1--45:R-:W-:Y:S05]  /*1b6f0*/  WARPSYNC.COLLECTIVE R15, `(.L_x_1705) ;  /* 0x000000000f087348 */ /* 0x032fea0003c00000 */
[----:B------:R0:W2:Y:S02]  /*1b700*/  SHFL.IDX P6, R14, R13, R12, R11 ;  /* 0x0000000c0d0e7389 */ /* 0x0000a400000c000b */
[----:B012-45:R-:W-:Y:S01]  /*1b710*/  ENDCOLLECTIVE ;  /* 0x000000000000791b */ /* 0x037fe20003800000 */
.L_x_1705:
[----:B------:R-:W-:Y:S05]  /*1b720*/  BSYNC B0 ;  /* 0x0000000000007941 */ /* 0x000fea0003800000 */
.L_x_1704:
        /* <DEDUP_REMOVED lines=9> */
.L_x_1706:
        /* <DEDUP_REMOVED lines=18> */
.L_x_1707:
        /* <DEDUP_REMOVED lines=8> */
.L_x_1708:
        /* <DEDUP_REMOVED lines=8> */
.L_x_1709:
        /* <DEDUP_REMOVED lines=8> */
.L_x_1710:
        /* <DEDUP_REMOVED lines=8> */
.L_x_1711:
        /* <DEDUP_REMOVED lines=9> */
.L_x_1712:
[----:B------:R-:W-:Y:S01]  /*1bb70*/  IMAD.MOV.U32 R6, RZ, RZ, R14 ;  /* 0x000000ffff067224 */ /* 0x000fe200078e000e */
[----:B------:R-:W-:Y:S06]  /*1bb80*/  BRA `(.L_x_1713) ;  /* 0xffffffc400247947 */ /* 0x000fec000383ffff */
.L_x_1590:
[----:B------:R-:W-:Y:S01]  /*1bb90*/  BSSY B0, `(.L_x_1714) ;  /* 0x0000008000007945 */ /* 0x000fe20003800000 */
[----:B-----5:R-:W-:Y:S02]  /*1bba0*/  IMAD.MOV.U32 R13, RZ, RZ, R2 ;  /* 0x000000ffff0d7224 */ /* 0x020fe400078e0002 */
[----:B------:R-:W-:Y:S02]  /*1bbb0*/  IMAD.MOV.U32 R12, RZ, RZ, 0x1 ;  /* 0x00000001ff0c7424 */ /* 0x000fe400078e00ff */
[----:B------:R-:W-:Y:S02]  /*1bbc0*/  IMAD.MOV.U32 R11, RZ, RZ, RZ ;  /* 0x000000ffff0b7224 */ /* 0x000fe400078e00ff */
[----:B------:R-:W-:-:S07]  /*1bbd0*/  IMAD.MOV.U32 R15, RZ, RZ, -0x1 ;  /* 0xffffffffff0f7424 */ /* 0x000fce00078e00ff */
[----:B0---4-:R-:W-:Y:S05]  /*1bbe0*/  WARPSYNC.COLLECTIVE R15, `(.L_x_1715) ;  /* 0x000000000f087348 */ /* 0x011fea0003c00000 */
[----:B------:R1:W2:Y:S02]  /*1bbf0*/  SHFL.UP P6, R14, R13, R12, R11 ;  /* 0x0400000c0d0e7389 */ /* 0x0002a400000c000b */
[----:B012-4-:R-:W-:Y:S01]  /*1bc00*/  ENDCOLLECTIVE ;  /* 0x000000000000791b */ /* 0x017fe20003800000 */
.L_x_1715:
[----:B------:R-:W-:Y:S05]  /*1bc10*/  BSYNC B0 ;  /* 0x0000000000007941 */ /* 0x000fea0003800000 */
.L_x_1714:
[----:B------:R-:W-:Y:S01]  /*1bc20*/  IMAD.MOV.U32 R3, RZ, RZ, R14 ;  /* 0x000000ffff037224 */ /* 0x000fe200078e000e */
[----:B------:R-:W-:Y:S01]  /*1bc30*/  MOV R12, 0x2 ;  /* 0x00000002000c7802 */ /* 0x000fe20000000f00 */
[----:B------:R-:W-:Y:S02]  /*1bc40*/  IMAD.MOV.U32 R11, RZ, RZ, RZ ;  /* 0x000000ffff0b7224 */ /* 0x000fe400078e00ff */
[----:B------:R-:W-:Y:S01]  /*1bc50*/  IMAD.MOV.U32 R15, RZ, RZ, -0x1 ;  /* 0xffffffffff0f7424 */ /* 0x000fe200078e00ff */
[----:B------:R-:W-:-:S05]  /*1bc60*/  SEL R3, R3, RZ, P1 ;  /* 0x000000ff03037207 */ /* 0x000fca0000800000 */
[----:B------:R-:W-:-:S04]  /*1bc70*/  IMAD.IADD R3, R2, 0x1, R3 ;  /* 0x0000000102037824 */ /* 0x000fc800078e0203 */
[----:B------:R-:W-:-:S07]  /*1bc80*/  IMAD.MOV.U32 R13, RZ, RZ, R3 ;  /* 0x000000ffff0d7224 */ /* 0x000fce00078e0003 */
[----:B------:R-:W-:Y:S05]  /*1bc90*/  WARPSYNC.COLLECTIVE R15, `(.L_x_1716) ;  /* 0x000000000f087348 */ /* 0x000fea0003c00000 */
[----:B------:R0:W1:Y:S02]  /*1bca0*/  SHFL.UP P6, R14, R13, R12, R11 ;  /* 0x0400000c0d0e7389 */ /* 0x00006400000c000b */
[----:B01----:R-:W-:Y:S01]  /*1bcb0*/  ENDCOLLECTIVE ;  /* 0x000000000000791b */ /* 0x003fe20003800000 */
.L_x_1716:
        /* <DEDUP_REMOVED lines=8> */
.L_x_1717:
        /* <DEDUP_REMOVED lines=8> */
.L_x_1718:
        /* <DEDUP_REMOVED lines=8> */
.L_x_1719:
        /* <DEDUP_REMOVED lines=9> */
.L_x_1720:
[----:B------:R-:W-:Y:S01]  /*1bed0*/  IMAD.MOV.U32 R6, RZ, RZ, R14 ;  /* 0x000000ffff067224 */ /* 0x000fe200078e000e */
[----:B------:R-:W-:Y:S06]  /*1bee0*/  BRA `(.L_x_1721) ;  /* 0xffffffc000e87947 */ /* 0x000fec000383ffff */
.L_x_1592:
[----:B------:R-:W-:Y:S01]  /*1bef0*/  BSSY B0, `(.L_x_1722) ;  /* 0x0000006000007945 */ /* 0x000fe20003800000 */
[----:B------:R-:W-:Y:S01]  /*1bf00*/  PLOP3.LUT P6, PT, P6, PT, PT, 0x8, 0x0 ;  /* 0x000000000000781c */ /* 0x000fe200037ce170 */
[----:B------:R-:W-:-:S12]  /*1bf10*/  IMAD.MOV.U32 R15, RZ, RZ, -0x1 ;  /* 0xffffffffff0f7424 */ /* 0x000fd800078e00ff */
[----:B0---45:R-:W-:Y:S05]  /*1bf20*/  WARPSYNC.COLLECTIVE R15, `(.L_x_1723) ;  /* 0x000000000f087348 */ /* 0x031fea0003c00000 */
[----:B------:R-:W-:Y:S01]  /*1bf30*/  VOTE.ANY R14, PT, P6 ;  /* 0x00000000000e7806 */ /* 0x000fe200030e0100 */
[----:B0---45:R-:W-:Y:S06]  /*1bf40*/  ENDCOLLECTIVE ;  /* 0x000000000000791b */ /* 0x031fec0003800000 */
.L_x_1723:
[----:B------:R-:W-:Y:S05]  /*1bf50*/  BSYNC B0 ;  /* 0x0000000000007941 */ /* 0x000fea0003800000 */
.L_x_1722:
        /* <DEDUP_REMOVED lines=9> */
.L_x_1724:
[----:B------:R-:W-:Y:S01]  /*1bff0*/  IMAD.MOV.U32 R17, RZ, RZ, R14 ;  /* 0x000000ffff117224 */ /* 0x000fe200078e000e */
[----:B------:R-:W-:Y:S06]  /*1c000*/  BRA `(.L_x_1725) ;  /* 0xffffffc000d87947 */ /* 0x000fec000383ffff */
.L_x_1594:
[----:B------:R-:W-:Y:S01]  /*1c010*/  BSSY B0, `(.L_x_1726) ;  /* 0x0000007000007945 */ /* 0x000fe20003800000 */
[----:B------:R-:W-:Y:S02]  /*1c020*/  IMAD.MOV.U32 R13, RZ, RZ, R3 ;  /* 0x000000ffff0d7224 */ /* 0x000fe400078e0003 */
[----:B------:R-:W-:Y:S02]  /*1c030*/  IMAD.MOV.U32 R11, RZ, RZ, 0x1f ;  /* 0x0000001fff0b7424 */ /* 0x000fe400078e00ff */
[----:B------:R-:W-:-:S07]  /*1c040*/  IMAD.MOV.U32 R15, RZ, RZ, -0x1 ;  /* 0xffffffffff0f7424 */ /* 0x000fce00078e00ff */
[----:B0-2-45:R-:W-:Y:S05]  /*1c050*/  WARPSYNC.COLLECTIVE R15, `(.L_x_1727) ;  /* 0x000000000f087348 */ /* 0x035fea0003c00000 */
[----:B------:R1:W3:Y:S02]  /*1c060*/  SHFL.IDX P6, R14, R13, R12, R11 ;  /* 0x0000000c0d0e7389 */ /* 0x0002e400000c000b */
[----:B012345:R-:W-:Y:S01]  /*1c070*/  ENDCOLLECTIVE ;  /* 0x000000000000791b */ /* 0x03ffe20003800000 */
.L_x_1727:
[----:B------:R-:W-:Y:S05]  /*1c080*/  BSYNC B0 ;  /* 0x0000000000007941 */ /* 0x000fea0003800000 */
.L_x_1726:
[----:B------:R-:W-:Y:S01]  /*1c090*/  IMAD.MOV.U32 R2, RZ, RZ, R14 ;  /* 0x000000ffff027224 */ /* 0x000fe200078e000e */
[----:B------:R-:W-:Y:S06]  /*1c0a0*/  BRA `(.L_x_1593) ;  /* 0xffffffc000cc7947 */ /* 0x000fec000383ffff */
.L_x_1598:
[----:B0-----:R0:W1:Y:S02]  /*1c0b0*/  SYNCS.PHASECHK.TRANS64.TRYWAIT P0, [R0+URZ+0x32420], R3 ;  /* 0x03242003000075a7 */ /* 0x001064000800017f */
[----:B-1----:R-:W-:Y:S05]  /*1c0c0*/  @!P0 NANOSLEEP.SYNCS 0x989680 ;  /* 0x009896800000895d */ /* 0x002fea0003900000 */
[----:B------:R-:W1:Y:S02]  /*1c0d0*/  @!P0 SYNCS.PHASECHK.TRANS64 P0, [R0+URZ+0x32420], R3 ;  /* 0x03242003000085a7 */ /* 0x000e64000800007f */
[----:B-1----:R-:W-:Y:S05]  /*1c0e0*/  @!P0 BRA `(.L_x_1598) ;  /* 0xfffffffc00f08947 */ /* 0x002fea000383ffff */
[----:B------:R-:W-:Y:S05]  /*1c0f0*/  BRA `(.L_x_1728) ;  /* 0xffffffc400c07947 */ /* 0x000fea000383ffff */
.L_x_1599:
        /* <DEDUP_REMOVED lines=8> */
[----:B0---45:R-:W-:Y:S05]  /*1c180*/  WARPSYNC.COLLECTIVE R15, `(.L_x_1730) ;  /* 0x000000000f087348 */ /* 0x031fea0003c00000 */
[----:B------:R1:W2:Y:S02]  /*1c190*/  SHFL.IDX P6, R14, R13, R12, R11 ;  /* 0x0000000c0d0e7389 */ /* 0x0002a400000c000b */
[----:B012-45:R-:W-:Y:S01]  /*1c1a0*/  ENDCOLLECTIVE ;  /* 0x000000000000791b */ /* 0x037fe20003800000 */
.L_x_1730:
[----:B------:R-:W-:Y:S05]  /*1c1b0*/  BSYNC B0 ;  /* 0x0000000000007941 */ /* 0x000fea0003800000 */
.L_x_1729:
[----:B------:R-:W-:Y:S05]  /*1c1c0*/  BRA `(.L_x_1731) ;  /* 0xffffffc400a87947 */ /* 0x000fea000383ffff */
.L_x_1600:
[----:B------:R-:W-:Y:S01]  /*1c1d0*/  BSSY B0, `(.L_x_1732) ;  /* 0x0000006000007945 */ /* 0x000fe20003800000 */
[----:B------:R-:W-:-:S07]  /*1c1e0*/  IMAD.MOV.U32 R15, RZ, RZ, -0x1 ;  /* 0xffffffffff0f7424 */ /* 0x000fce00078e00ff */
[----:B01--45:R-:W-:Y:S05]  /*1c1f0*/  WARPSYNC.COLLECTIVE R15, `(.L_x_1733) ;  /* 0x000000000f0c7348 */ /* 0x033fea0003c00000 */
[----:B------:R-:W-:Y:S02]  /*1c200*/  ELECT P6, UR62, PT ;  /* 0x00000000003e782f */ /* 0x000fe400038c0000 */
[----:B------:R-:W-:Y:S01]  /*1c210*/  MOV R14, UR62 ;  /* 0x0000003e000e7c02 */ /* 0x000fe20008000f00 */
[----:B01--45:R-:W-:Y:S10]  /*1c220*/  ENDCOLLECTIVE ;  /* 0x000000000000791b */ /* 0x033ff40003800000 */
.L_x_1733:
[----:B------:R-:W-:Y:S05]  /*1c230*/  BSYNC B0 ;  /* 0x0000000000007941 */ /* 0x000fea0003800000 */
.L_x_1732:
[----:B------:R-:W-:Y:S05]  /*1c240*/  BRA `(.L_x_1734) ;  /* 0xffffffc4009c7947 */ /* 0x000fea000383ffff */
.L_x_1602:
[----:B0-----:R0:W1:Y:S02]  /*1c250*/  SYNCS.PHASECHK.TRANS64.TRYWAIT P0, [R6+URZ], R5 ;  /* 0x00000005060075a7 */ /* 0x001064000800017f */
[----:B-1----:R-:W-:Y:S05]  /*1c260*/  @!P0 NANOSLEEP.SYNCS 0x989680 ;  /* 0x009896800000895d */ /* 0x002fea0003900000 */
[----:B------:R-:W1:Y:S02]  /*1c270*/  @!P0 SYNCS.PHASECHK.TRANS64 P0, [R6+URZ], R5 ;  /* 0x00000005060085a7 */ /* 0x000e64000800007f */
[----:B-1----:R-:W-:Y:S05]  /*1c280*/  @!P0 BRA `(.L_x_1602) ;  /* 0xfffffffc00f08947 */ /* 0x002fea000383ffff */
[----:B------:R-:W-:Y:S05]  /*1c290*/  BRA `(.L_x_1735) ;  /* 0xffffffc400d87947 */ /* 0x000fea000383ffff */
.L_x_1603:
[----:B-1----:R1:W2:Y:S02]  /*1c2a0*/  SYNCS.PHASECHK.TRANS64.TRYWAIT P0, [R7+URZ], R2 ;  /* 0x00000002070075a7 */ /* 0x0022a4000800017f */
[----:B--2---:R-:W-:Y:S05]  /*1c2b0*/  @!P0 NANOSLEEP.SYNCS 0x989680 ;  /* 0x009896800000895d */ /* 0x004fea0003900000 */
[----:B------:R-:W2:Y:S02]  /*1c2c0*/  @!P0 SYNCS.PHASECHK.TRANS64 P0, [R7+URZ], R2 ;  /* 0x00000002070085a7 */ /* 0x000ea4000800007f */
[----:B--2---:R-:W-:Y:S05]  /*1c2d0*/  @!P0 BRA `(.L_x_1603) ;  /* 0xfffffffc00f08947 */ /* 0x004fea000383ffff */
[----:B------:R-:W-:Y:S05]  /*1c2e0*/  BRA `(.L_x_1736) ;  /* 0xffffffc400cc7947 */ /* 0x000fea000383ffff */
.L_x_1605:
[----:B--2---:R2:W3:Y:S02]  /*1c2f0*/  SYNCS.PHASECHK.TRANS64.TRYWAIT P0, [R4+URZ], R5 ;  /* 0x00000005040075a7 */ /* 0x0044e4000800017f */
[----:B---3--:R-:W-:Y:S05]  /*1c300*/  @!P0 NANOSLEEP.SYNCS 0x989680 ;  /* 0x009896800000895d */ /* 0x008fea0003900000 */
[----:B------:R-:W3:Y:S02]  /*1c310*/  @!P0 SYNCS.PHASECHK.TRANS64 P0, [R4+URZ], R5 ;  /* 0x00000005040085a7 */ /* 0x000ee4000800007f */
[----:B---3--:R-:W-:Y:S05]  /*1c320*/  @!P0 BRA `(.L_x_1605) ;  /* 0xfffffffc00f08947 */ /* 0x008fea000383ffff */
[----:B------:R-:W-:Y:S05]  /*1c330*/  BRA `(.L_x_1737) ;  /* 0xffffffc400d47947 */ /* 0x000fea000383ffff */
.L_x_1738:
        /* <DEDUP_REMOVED lines=12> */
.L_x_6039:


//--------------------- .text._ZN7cutlass13device_kernelIN5flash11enable_sm90INS1_16FlashAttnFwdSm90INS1_25CollectiveMainloopFwdSm90ILi2EN4cute5tupleIJNS5_1CILi1EEES8_S8_EEENS6_IJNS7_ILi128EEENS7_ILi96EEENS7_ILi64EEEEEELi256ENS_6half_tEfNS_4arch4Sm90ELb0ELb1ELb0ELb0ELb0ELb0ELb0ELb1ELb0ELb1ELb0ELb0EEENS1_21CollectiveEpilogueFwdINS6_IJSA_NS7_ILi256EEESB_EEES9_SE_SG_Li256ELb0ELb1ELb0ELb0EEENS1_30DynamicPersistentTileSchedulerILi256ELi128ELb0ELb1ELb1EEEEEEEEEvNT_6ParamsE --------------------------
	.section	.text._ZN7cutlass13device_kernelIN5flash11enable_sm90INS1_16FlashAttnFwdSm90INS1_25CollectiveMainloopFwdSm90ILi2EN4cute5tupleIJNS5_1CILi1EEES8_S8_EEENS6_IJNS7_ILi128EEENS7_ILi96EEENS7_ILi64EEEEEELi256ENS_6half_tEfNS_4arch4Sm90ELb0ELb1ELb0ELb0ELb0ELb0ELb0ELb1ELb0ELb1ELb0ELb0EEENS1_21CollectiveEpilogueFwdINS6_IJSA_NS7_ILi256EEESB_EEES9_SE_SG_Li256ELb0ELb1ELb0ELb0EEENS1_30DynamicPersistentTileSchedulerILi256ELi128ELb0ELb1ELb1EEEEEEEEEvNT_6ParamsE,"ax",@progbits
	.align	128
.text._ZN7cutlass13device_kernelIN5flash11enable_sm90INS1_16FlashAttnFwdSm90INS1_25CollectiveMainloopFwdSm90ILi2EN4cute5tupleIJNS5_1CILi1EEES8_S8_EEENS6_IJNS7_ILi128EEENS7_ILi96EEENS7_ILi64EEEEEELi256ENS_6half_tEfNS_4arch4Sm90ELb0ELb1ELb0ELb0ELb0ELb0ELb0ELb1ELb0ELb1ELb0ELb0EEENS1_21CollectiveEpilogueFwdINS6_IJSA_NS7_ILi256EEESB_EEES9_SE_SG_Li256ELb0ELb1ELb0ELb0EEENS1_30DynamicPersistentTileSchedulerILi256ELi128ELb0ELb1ELb1EEEEEEEEEvNT_6ParamsE:
        .type           _ZN7cutlass13device_kernelIN5flash11enable_sm90INS1_16FlashAttnFwdSm90INS1_25CollectiveMainloopFwdSm90ILi2EN4cute5tupleIJNS5_1CILi1EEES8_S8_EEENS6_IJNS7_ILi128EEENS7_ILi96EEENS7_ILi64EEEEEELi256ENS_6half_tEfNS_4arch4Sm90ELb0ELb1ELb0ELb0ELb0ELb0ELb0ELb1ELb0ELb1ELb0ELb0EEENS1_21CollectiveEpilogueFwdINS6_IJSA_NS7_ILi256EEESB_EEES9_SE_SG_Li256ELb0ELb1ELb0ELb0EEENS1_30DynamicPersistentTileSchedulerILi256ELi128ELb0ELb1ELb1EEEEEEEEEvNT_6ParamsE,@function
        .size           _ZN7cutlass13device_kernelIN5flash11enable_sm90INS1_16FlashAttnFwdSm90INS1_25CollectiveMainloopFwdSm90ILi2EN4cute5tupleIJNS5_1CILi1EEES8_S8_EEENS6_IJNS7_ILi128EEENS7_ILi96EEENS7_ILi64EEEEEELi256ENS_6half_tEfNS_4arch4Sm90ELb0ELb1ELb0ELb0ELb0ELb0ELb0ELb1ELb0ELb1ELb0ELb0EEENS1_21CollectiveEpilogueFwdINS6_IJSA_NS7_ILi256EEESB_EEES9_SE_SG_Li256ELb0ELb1ELb0ELb0EEENS1_30DynamicPersistentTileSchedulerILi256ELi128ELb0ELb1ELb1EEEEEEEEEvNT_6ParamsE,(.L_x_6040 - _ZN7cutlass13device_kernelIN5flash11enable_sm90INS1_16FlashAttnFwdSm90INS1_25CollectiveMainloopFwdSm90ILi2EN4cute5tupleIJNS5_1CILi1EEES8_S8_EEENS6_IJNS7_ILi128EEENS7_ILi96EEENS7_ILi64EEEEEELi256ENS_6half_tEfNS_4arch4Sm90ELb0ELb1ELb0ELb0ELb0ELb0ELb0ELb1ELb0ELb1ELb0ELb0EEENS1_21CollectiveEpilogueFwdINS6_IJSA_NS7_ILi256EEESB_EEES9_SE_SG_Li256ELb0ELb1ELb0ELb0EEENS1_30DynamicPersistentTileSchedulerILi256ELi128ELb0ELb1ELb1EEEEEEEEEvNT_6ParamsE)
        .other          _ZN7cutlass13device_kernelIN5flash11enable_sm90INS1_16FlashAttnFwdSm90INS1_25CollectiveMainloopFwdSm90ILi2EN4cute5tupleIJNS5_1CILi1EEES8_S8_EEENS6_IJNS7_ILi128EEENS7_ILi96EEENS7_ILi64EEEEEELi256ENS_6half_tEfNS_4arch4Sm90ELb0ELb1ELb0ELb0ELb0ELb0ELb0ELb1ELb0ELb1ELb0ELb0EEENS1_21CollectiveEpilogueFwdINS6_IJSA_NS7_ILi256EEESB_EEES9_SE_SG_Li256ELb0ELb1ELb0ELb0EEENS1_30DynamicPersistentTileSchedulerILi256ELi128ELb0ELb1ELb1EEEEEEEEEvNT_6ParamsE,@"STO_CUDA_ENTRY STV_DEFAULT"
_ZN7cutlass13device_kernelIN5flash11enable_sm90INS1_16FlashAttnFwdSm90INS1_25CollectiveMainloopFwdSm90ILi2EN4cute5tupleIJNS5_1CILi1EEES8_S8_EEENS6_IJNS7_ILi128EEENS7_ILi96EEENS7_ILi64EEEEEELi256ENS_6half_tEfNS_4arch4Sm90ELb0ELb1ELb0ELb0ELb0ELb0ELb0ELb1ELb0ELb1ELb0ELb0EEENS1_21CollectiveEpilogueFwdINS6_IJSA_NS7_ILi256EEESB_EEES9_SE_SG_Li256ELb0ELb1ELb0ELb0EEENS1_30DynamicPersistentTileSchedulerILi256ELi128ELb0ELb1ELb1EEEEEEEEEvNT_6ParamsE:
        /* <DEDUP_REMOVED lines=18> */
.L_x_1740:
[----:B------:R-:W-:Y:S05]  /*0120*/  BSYNC B0 ;  /* 0x0000000000007941 */ /* 0x000fea0003800000 */
.L_x_1739:
        /* <DEDUP_REMOVED lines=41> */
.L_x_1741:
        /* <DEDUP_REMOVED lines=22> */
.L_x_1742:
        /* <DEDUP_REMOVED lines=18> */
.L_x_1743:
        /* <DEDUP_REMOVED lines=22> */
.L_x_1744:
        /* <DEDUP_REMOVED lines=22> */
.L_x_1745:
[----:B------:R-:W-:Y:S01]  /*0900*/  PLOP3.LUT P0, PT, PT, PT, UP0, 0x80, 0x0 ;  /* 0x000000000000781c */ /* 0x000fe20003f0f008 */
[----:B------:R-:W-:Y:S01]  /*0910*/  UMOV UR41, 0x1 ;  /* 0x0000000100297882 */ /* 0x000fe20000000000 */
[----:B------:R-:W-:Y:S01]  /*0920*/  NOP ;  /* 0x0000000000007918 */ /* 0x000fe20000000000 */
[----:B------:R-:W-:Y:S01]  /*0930*/  USEL UR41, UR41, 0x2, !UP0 ;  /* 0x0000000229297887 */ /* 0x000fe2000c000000 */
[----:B------:R-:W-:Y:S01]  /*0940*/  ULDC.64 UR46, c[0x0][0x208] ;  /* 0x00008200002e7ab9 */ /* 0x000fe20000000a00 */
[----:B012-4-:R-:W-:Y:S08]  /*0950*/  BAR.SYNC.DEFER_BLOCKING 0x0 ;  /* 0x0000000000007b1d */ /* 0x017ff00000010000 */
[----:B------:R-:W-:Y:S05]  /*0960*/  @!P0 BRA `(.L_x_1746) ;  /* 0x000000f000548947 */ /* 0x000fea0003800000 */
.L_x_1747:
[----:B------:R-:W-:-:S08]  /*0970*/  NOP ;  /* 0x0000000000007918 */ /* 0x000fd00000000000 */
[----:B------:R-:W0:Y:S02]  /*0980*/  USETMAXREG.TRY_ALLOC.CTAPOOL UP0, 0xf0 ;  /* 0x000000f0000079c8 */ /* 0x000e240008000600 */
[----:B0-----:R-:W-:-:S13]  /*0990*/  PLOP3.LUT P0, PT, PT, PT, UP0, 0x80, 0x0 ;  /* 0x000000000000781c */ /* 0x001fda0003f0f008 */
[----:B------:R-:W-:Y:S05]  /*09a0*/  @!P0 BRA `(.L_x_1747) ;  /* 0xfffffffc00f08947 */ /* 0x000fea000383ffff */
[----:B------:R-:W0:Y:S01]  /*09b0*/  S2R R0, SR_TID.X ;  /* 0x0000000000007919 */ /* 0x000e220000002100 */
[----:B------:R-:W1:Y:S08]  /*09c0*/  S2UR UR4, SR_CTAID.X ;  /* 0x00000000000479c3 */ /* 0x000e700000002500 */
[----:B------:R-:W-:Y:S08]  /*09d0*/  BAR.ARV 0x4, 0x180 ;  /* 0x0106000000007b1d */ /* 0x000ff00000002000 */
[----:B------:R-:W-:Y:S06]  /*09e0*/  BAR.ARV 0x8, 0x180 ;  /* 0x0206000000007b1d */ /* 0x000fec0000002000 */
[----:B0-----:R-:W-:-:S04]  /*09f0*/  SHF.R.U32.HI R0, RZ, 0x7, R0 ;  /* 0x00000007ff007819 */ /* 0x001fc80000011600 */
[----:B------:R-:W-:Y:S02]  /*0a00*/  ISETP.NE.AND P0, PT, R0, 0x1, PT ;  /* 0x000000010000780c */ /* 0x000fe40003f05270 */
[----:B------:R-:W1:Y:S11]  /*0a10*/  LDC R0, c[0x0][0xc38] ;  /* 0x00030e00ff007b82 */ /* 0x000e760000000800 */
[----:B------:R-:W-:Y:S06]  /*0a20*/  @!P0 BAR.ARV 0x9, 0x100 ;  /* 0x0244000000008b1d */ /* 0x000fec0000002000 */
[----:B-1----:R-:W-:-:S13]  /*0a30*/  ISETP.LE.AND P0, PT, R0, UR4, PT ;  /* 0x0000000400007c0c */ /* 0x002fda000bf03270 */
[----:B------:R-:W-:Y:S05]  /*0a40*/  @P0 EXIT ;  /* 0x000000000000094d */ /* 0x000fea0003800000 */
[----:B------:R-:W0:Y:S01]  /*0a50*/  S2R R2, SR_TID.X ;  /* 0x0000000000027919 */ /* 0x000e220000002100 */
[----:B------:R-:W-:Y:S01]  /*0a60*/  ULOP3.LUT UR44, UR41, 0x1, URZ, 0xfc, !UPT ;  /* 0x00000001292c7892 */ /* 0x000fe2000f8efc3f */
[----:B------:R-:W-:Y:S01]  /*0a70*/  UMOV UR38, URZ ;  /* 0x0000003f00267c82 */ /* 0x000fe20008000000 */
[----:B------:R-:W-:Y:S01]  /*0a80*/  UMOV UR37, URZ ;  /* 0x0000003f00257c82 */ /* 0x000fe20008000000 */
[----:B------:R-:W-:Y:S01]  /*0a90*/  UMOV UR36, URZ ;  /* 0x0000003f00247c82 */ /* 0x000fe20008000000 */
[----:B0-----:R-:W-:-:S05]  /*0aa0*/  VIADD R214, R2, 0xffffff80 ;  /* 0xffffff8002d67836 */ /* 0x001fca0000000000 */
[----:B------:R-:W-:-:S04]  /*0ab0*/  SHF.R.S32.HI R3, RZ, 0x1f, R214 ;  /* 0x0000001fff037819 */ /* 0x000fc800000114d6 */
[CC--:B------:R-:W-:Y:S02]  /*0ac0*/  LEA.HI R0, R3.reuse, R214.reuse, RZ, 0x7 ;  /* 0x000000d603007211 */ /* 0x0c0fe400078f38ff */
[CC--:B------:R-:W-:Y:S02]  /*0ad0*/  LEA.HI R2, R3.reuse, R214.reuse, RZ, 0x4 ;  /* 0x000000d603027211 */ /* 0x0c0fe400078f20ff */
[----:B------:R-:W-:Y:S02]  /*0ae0*/  LOP3.LUT R5, R0, 0xffffff80, RZ, 0xc0, !PT ;  /* 0xffffff8000057812 */ /* 0x000fe400078ec0ff */
[----:B------:R-:W-:Y:S02]  /*0af0*/  SHF.R.S32.HI R7, RZ, 0x4, R2 ;  /* 0x00000004ff077819 */ /* 0x000fe40000011402 */
[----:B------:R-:W-:Y:S01]  /*0b00*/  LEA.HI R4, R3, R214, RZ, 0x5 ;  /* 0x000000d603047211 */ /* 0x000fe200078f28ff */
[----:B------:R-:W-:Y:S01]  /*0b10*/  IMAD.IADD R206, R214, 0x1, -R5 ;  /* 0x00000001d6ce7824 */ /* 0x000fe200078e0a05 */
[----:B------:R-:W-:-:S02]  /*0b20*/  LOP3.LUT R5, R2, 0x3fffff0, RZ, 0xc0, !PT ;  /* 0x03fffff002057812 */ /* 0x000fc400078ec0ff */
[----:B------:R-:W-:Y:S01]  /*0b30*/  LEA.HI R2, R2, R7, RZ, 0x1 ;  /* 0x0000000702027211 */ /* 0x000fe200078f08ff */
[----:B------:R-:W-:Y:S01]  /*0b40*/  IMAD.SHL.U32 R4, R4, 0x20, RZ ;  /* 0x0000002004047824 */ /* 0x000fe200078e00ff */
[----:B------:R-:W-:Y:S01]  /*0b50*/  SHF.R.S32.HI R9, RZ, 0x1f, R206 ;  /* 0x0000001fff097819 */ /* 0x000fe200000114ce */
[----:B------:R-:W-:Y:S01]  /*0b60*/  IMAD.IADD R5, R214, 0x1, -R5 ;  /* 0x00000001d6057824 */ /* 0x000fe200078e0a05 */
[----:B------:R-:W-:Y:S02]  /*0b70*/  LOP3.LUT R2, R2, 0x1ffffffe, RZ, 0xc0, !PT ;  /* 0x1ffffffe02027812 */ /* 0x000fe400078ec0ff */
[----:B------:R-:W-:Y:S02]  /*0b80*/  LEA.HI R6, R9, R206, RZ, 0x2 ;  /* 0x000000ce09067211 */ /* 0x000fe400078f10ff */
[----:B------:R-:W-:Y:S01]  /*0b90*/  LEA.HI R10, R3, R214, RZ, 0x2 ;  /* 0x000000d6030a7211 */ /* 0x000fe200078f10ff */
[----:B------:R-:W-:Y:S01]  /*0ba0*/  IMAD.IADD R2, R7, 0x1, -R2 ;  /* 0x0000000107027824 */ /* 0x000fe200078e0a02 */
[----:B------:R-:W-:-:S02]  /*0bb0*/  SHF.R.S32.HI R8, RZ, 0x2, R6 ;  /* 0x00000002ff087819 */ /* 0x000fc40000011406 */
[----:B------:R-:W-:Y:S02]  /*0bc0*/  SHF.R.S32.HI R11, RZ, 0x1f, R6 ;  /* 0x0000001fff0b7819 */ /* 0x000fe40000011406 */
[----:B------:R-:W-:Y:S02]  /*0bd0*/  LOP3.LUT R4, R4, 0xfffffc00, RZ, 0xc0, !PT ;  /* 0xfffffc0004047812 */ /* 0x000fe400078ec0ff */
[----:B------:R-:W-:Y:S02]  /*0be0*/  LOP3.LUT R7, R10, 0xfffffffc, RZ, 0xc0, !PT ;  /* 0xfffffffc0a077812 */ /* 0x000fe400078ec0ff */
[----:B------:R-:W-:Y:S01]  /*0bf0*/  LEA.HI R3, R3, R214, RZ, 0x3 ;  /* 0x000000d603037211 */ /* 0x000fe200078f18ff */
[----:B------:R-:W-:Y:S01]  /*0c00*/  IMAD R5, R5, 0x40, R4 ;  /* 0x0000004005057824 */ /* 0x000fe200078e0204 */
[----:B------:R-:W-:Y:S01]  /*0c10*/  LEA.HI R11, R11, R8, RZ, 0x3 ;  /* 0x000000080b0b7211 */ /* 0x000fe200078f18ff */
[----:B------:R-:W-:Y:S01]  /*0c20*/  IMAD.IADD R4, R214, 0x1, -R7 ;  /* 0x00000001d6047824 */ /* 0x000fe200078e0a07 */
[----:B------:R-:W-:Y:S01]  /*0c30*/  SHF.R.S32.HI R207, RZ, 0x7, R0 ;  /* 0x00000007ffcf7819 */ /* 0x000fe20000011400 */
[----:B------:R-:W-:Y:S01]  /*0c40*/  IMAD R209, R2, 0x8, R5 ;  /* 0x0000000802d17824 */ /* 0x000fe200078e0205 */
[----:B------:R-:W-:-:S02]  /*0c50*/  LOP3.LUT R7, R3, 0xfffffff8, RZ, 0xc0, !PT ;  /* 0xfffffff803077812 */ /* 0x000fc400078ec0ff */
[----:B------:R-:W-:Y:S02]  /*0c60*/  LOP3.LUT R11, R11, 0xfffffff8, RZ, 0xc0, !PT ;  /* 0xfffffff80b0b7812 */ /* 0x000fe400078ec0ff */
[----:B------:R-:W-:Y:S01]  /*0c70*/  LEA.HI R9, R9, R206, RZ, 0x5 ;  /* 0x000000ce09097211 */ /* 0x000fe200078f28ff */
[----:B------:R-:W-:Y:S01]  /*0c80*/  IMAD.IADD R202, R214, 0x1, -R7 ;  /* 0x00000001d6ca7824 */ /* 0x000fe200078e0a07 */
[----:B------:R-:W-:Y:S01]  /*0c90*/  LEA.HI R0, R0, R207, RZ, 0x1 ;  /* 0x000000cf00007211 */ /* 0x000fe200078f08ff */
[----:B------:R-:W-:Y:S01]  /*0ca0*/  IMAD.IADD R8, R8, 0x1, -R11 ;  /* 0x0000000108087824 */ /* 0x000fe200078e0a0b */
[----:B------:R-:W-:Y:S01]  /*0cb0*/  SHF.R.S32.HI R9, RZ, 0x5, R9 ;  /* 0x00000005ff097819 */ /* 0x000fe20000011409 */
[----:B------:R-:W-:Y:S01]  /*0cc0*/  IMAD.SHL.U32 R19, R202, 0x8, RZ ;  /* 0x00000008ca137824 */ /* 0x000fe200078e00ff */
[----:B------:R-:W-:Y:S02]  /*0cd0*/  LEA.HI R10, R4, R4, RZ, 0x1 ;  /* 0x00000004040a7211 */ /* 0x000fe400078f08ff */
[----:B------:R-:W-:Y:S01]  /*0ce0*/  LOP3.LUT R0, R0, 0x3fffffe, RZ, 0xc0, !PT ;  /* 0x03fffffe00007812 */ /* 0x000fe200078ec0ff */
[----:B------:R-:W-:Y:S01]  /*0cf0*/  IMAD R9, R9, 0x10, R8 ;  /* 0x0000001009097824 */ /* 0x000fe200078e0208 */
[----:B------:R-:W-:Y:S01]  /*0d00*/  LOP3.LUT R11, R10, 0x1ffffffe, RZ, 0xc0, !PT ;  /* 0x1ffffffe0a0b7812 */ /* 0x000fe200078ec0ff */
[----:B------:R-:W-:Y:S01]  /*0d10*/  VIADD R200, R19, 0x40 ;  /* 0x0000004013c87836 */ /* 0x000fe20000000000 */
[----:B------:R-:W-:Y:S01]  /*0d20*/  SHF.R.S32.HI R205, RZ, 0x3, R3 ;  /* 0x00000003ffcd7819 */ /* 0x000fe20000011403 */
[----:B------:R-:W-:Y:S01]  /*0d30*/  IMAD.IADD R0, R207, 0x1, -R0 ;  /* 0x00000001cf007824 */ /* 0x000fe200078e0a00 */
[----:B------:R-:W-:Y:S01]  /*0d40*/  LOP3.LUT R3, R6, 0x7ffffffc, RZ, 0xc0, !PT ;  /* 0x7ffffffc06037812 */ /* 0x000fe200078ec0ff */
        /* <DEDUP_REMOVED lines=8> */
[----:B------:R-:W-:-:S02]  /*0dd0*/  IMAD.IADD R18, R206, 0x1, -R3 ;  /* 0x00000001ce127824 */ /* 0x000fc400078e0a03 */
[----:B------:R-:W-:-:S07]  /*0de0*/  IMAD R22, R11, 0x8, R208 ;  /* 0x000000080b167824 */ /* 0x000fce00078e02d0 */
.L_x_1844:
[----:B------:R-:W-:Y:S01]  /*0df0*/  ULDC UR5, c[0x0][0xc60] ;  /* 0x0003180000057ab9 */ /* 0x000fe20000000800 */
[----:B------:R-:W-:Y:S01]  /*0e00*/  UMOV UR8, UR4 ;  /* 0x0000000400087c82 */ /* 0x000fe20008000000 */
[----:B------:R-:W-:-:S11]  /*0e10*/  UISETP.NE.AND UP0, UPT, UR5, 0x1, UPT ;  /* 0x000000010500788c */ /* 0x000fd6000bf05270 */
[----:B------:R-:W-:Y:S01]  /*0e20*/  @UP0 ULDC UR6, c[0x0][0xc64] ;  /* 0x0003190000060ab9 */ /* 0x000fe20000000800 */
[----:B------:R-:W-:Y:S01]  /*0e30*/  @UP0 ULDC UR9, c[0x0][0xc68] ;  /* 0x00031a0000090ab9 */ /* 0x000fe20000000800 */
[----:B------:R-:W-:-:S04]  /*0e40*/  UIMAD.WIDE.U32 UR6, UR4, UR6, URZ ;  /* 0x00000006040672a5 */ /* 0x000fc8000f8e003f */
[----:B------:R-:W-:-:S03]  /*0e50*/  @UP0 USHF.R.U32.HI UR8, URZ, UR9, UR7 ;  /* 0x000000093f080299 */ /* 0x000fc60008011607 */
[----:B------:R-:W-:Y:S02]  /*0e60*/  ULDC UR6, c[0x0][0xc78] ;  /* 0x00031e0000067ab9 */ /* 0x000fe40000000800 */
[----:B------:R-:W-:Y:S02]  /*0e70*/  UISETP.GE.AND UP0, UPT, UR8, UR6, UPT ;  /* 0x000000060800728c */ /* 0x000fe4000bf06270 */
[----:B------:R-:W-:-:S04]  /*0e80*/  UIADD3 UR6, -UR8, URZ, URZ ;  /* 0x0000003f08067290 */ /* 0x000fc8000fffe13f */
[----:B------:R-:W-:Y:S01]  /*0e90*/  PLOP3.LUT P0, PT, PT, PT, UP0, 0x80, 0x0 ;  /* 0x000000000000781c */ /* 0x000fe20003f0f008 */
[----:B------:R-:W-:-:S12]  /*0ea0*/  UIMAD UR9, UR5, UR6, UR4 ;  /* 0x00000006050972a4 */ /* 0x000fd8000f8e0204 */
[----:B012345:R-:W-:Y:S05]  /*0eb0*/  @!P0 BRA `(.L_x_1748) ;  /* 0x0000000000208947 */ /* 0x03ffea0003800000 */
[----:B------:R-:W-:Y:S01]  /*0ec0*/  ULDC UR7, c[0x0][0xc6c] ;  /* 0x00031b0000077ab9 */ /* 0x000fe20000000800 */
[----:B------:R-:W-:Y:S01]  /*0ed0*/  UMOV UR6, UR9 ;  /* 0x0000000900067c82 */ /* 0x000fe20008000000 */
[----:B------:R-:W-:-:S11]  /*0ee0*/  UISETP.NE.AND UP0, UPT, UR7, 0x1, UPT ;  /* 0x000000010700788c */ /* 0x000fd6000bf05270 */
[----:B------:R-:W-:Y:S02]  /*0ef0*/  @UP0 ULDC.64 UR10, c[0x0][0xc70] ;  /* 0x00031c00000a0ab9 */ /* 0x000fe40000000a00 */
[----:B------:R-:W-:-:S04]  /*0f00*/  UIMAD.WIDE.U32 UR4, UR9, UR10, URZ ;  /* 0x0000000a090472a5 */ /* 0x000fc8000f8e003f */
[----:B------:R-:W-:-:S04]  /*0f10*/  @UP0 USHF.R.U32.HI UR6, URZ, UR11, UR5 ;  /* 0x0000000b3f060299 */ /* 0x000fc80008011605 */
[----:B------:R-:W-:Y:S01]  /*0f20*/  UIMAD UR4, UR6, UR7, URZ ;  /* 0x00000007060472a4 */ /* 0x000fe2000f8e023f */
[----:B------:R-:W-:Y:S11]  /*0f30*/  BRA `(.L_x_1749) ;  /* 0x00000000001c7947 */ /* 0x000ff60003800000 */
.L_x_1748:
[----:B------:R-:W-:Y:S01]  /*0f40*/  ULDC UR7, c[0x0][0xc54] ;  /* 0x0003150000077ab9 */ /* 0x000fe20000000800 */
[----:B------:R-:W-:Y:S01]  /*0f50*/  UMOV UR6, UR9 ;  /* 0x0000000900067c82 */ /* 0x000fe20008000000 */
[----:B------:R-:W-:-:S11]  /*0f60*/  UISETP.NE.AND UP0, UPT, UR7, 0x1, UPT ;  /* 0x000000010700788c */ /* 0x000fd6000bf05270 */
[----:B------:R-:W-:Y:S02]  /*0f70*/  @UP0 ULDC.64 UR10, c[0x0][0xc58] ;  /* 0x00031600000a0ab9 */ /* 0x000fe40000000a00 */
[----:B------:R-:W-:-:S04]  /*0f80*/  UIMAD.WIDE.U32 UR4, UR9, UR10, URZ ;  /* 0x0000000a090472a5 */ /* 0x000fc8000f8e003f */
[----:B------:R-:W-:-:S04]  /*0f90*/  @UP0 USHF.R.U32.HI UR6, URZ, UR11, UR5 ;  /* 0x0000000b3f060299 */ /* 0x000fc80008011605 */
[----:B------:R-:W-:-:S12]  /*0fa0*/  UIMAD UR4, UR6, UR7, URZ ;  /* 0x00000007060472a4 */ /* 0x000fd8000f8e023f */
.L_x_1749:
[----:B------:R-:W0:Y:S01]  /*0fb0*/  LDC R0, c[0x0][0x448] ;  /* 0x00011200ff007b82 */ /* 0x000e220000000800 */
[----:B------:R-:W-:Y:S01]  /*0fc0*/  ULOP3.LUT UR6, URZ, UR6, URZ, 0x33, !UPT ;  /* 0x000000063f067292 */ /* 0x000fe2000f8e333f */
[----:B------:R-:W-:Y:S01]  /*0fd0*/  ULDC UR40, c[0x0][0xc48] ;  /* 0x0003120000287ab9 */ /* 0x000fe20000000800 */
[----:B------:R-:W-:Y:S01]  /*0fe0*/  ULDC UR5, c[0x0][0xc3c] ;  /* 0x00030f0000057ab9 */ /* 0x000fe20000000800 */
[----:B------:R-:W-:Y:S02]  /*0ff0*/  UISETP.NE.AND UP0, UPT, UR40, 0x1, UPT ;  /* 0x000000012800788c */ /* 0x000fe4000bf05270 */
[----:B------:R-:W-:Y:S02]  /*1000*/  UIADD3 UR6, UR6, UR5, URZ ;  /* 0x0000000506067290 */ /* 0x000fe4000fffe03f */
[----:B------:R-:W1:Y:S01]  /*1010*/  LDC.64 R8, c[0x0][0x9e0] ;  /* 0x00027800ff087b82 */ /* 0x000e620000000a00 */
[----:B------:R-:W-:Y:S02]  /*1020*/  UIADD3 UR4, UR9, -UR4, URZ ;  /* 0x8000000409047290 */ /* 0x000fe4000fffe03f */
[----:B------:R-:W-:Y:S01]  /*1030*/  USHF.L.U32 UR43, UR6, 0x7, URZ ;  /* 0x00000007062b7899 */ /* 0x000fe2000800063f */
[----:B------:R-:W-:Y:S01]  /*1040*/  ULDC.64 UR10, c[0x0][0x418] ;  /* 0x00010600000a7ab9 */ /* 0x000fe20000000a00 */
[----:B------:R-:W-:Y:S01]  /*1050*/  ULDC UR7, c[0x0][0xc54] ;  /* 0x0003150000077ab9 */ /* 0x000fe20000000800 */
[----:B------:R-:W-:-:S02]  /*1060*/  ISETP.NE.U32.AND P0, PT, RZ, UR10, PT ;  /* 0x0000000aff007c0c */ /* 0x000fc4000bf05070 */
[----:B------:R-:W2:Y:S01]  /*1070*/  LDC R6, c[0x0][0x288] ;  /* 0x0000a200ff067b82 */ /* 0x000ea20000000800 */
[----:B------:R-:W-:Y:S02]  /*1080*/  UIADD3 UR6, UR43, 0x7f, URZ ;  /* 0x0000007f2b067890 */ /* 0x000fe4000fffe03f */
[----:B------:R-:W-:Y:S01]  /*1090*/  UIMAD UR8, UR8, UR7, UR4 ;  /* 0x00000007080872a4 */ /* 0x000fe2000f8e0204 */
[----:B------:R-:W-:Y:S02]  /*10a0*/  ISETP.NE.AND.EX P0, PT, RZ, UR11, PT, P0 ;  /* 0x0000000bff007c0c */ /* 0x000fe4000bf05300 */
[----:B------:R-:W-:Y:S01]  /*10b0*/  @UP0 ULDC UR4, c[0x0][0xc4c] ;  /* 0x0003130000040ab9 */ /* 0x000fe20000000800 */
[----:B------:R-:W-:Y:S01]  /*10c0*/  @UP0 ULDC UR7, c[0x0][0xc50] ;  /* 0x0003140000070ab9 */ /* 0x000fe20000000800 */
[----:B0-----:R-:W-:Y:S01]  /*10d0*/  ISETP.NE.AND P1, PT, R0, 0x1, PT ;  /* 0x000000010000780c */ /* 0x001fe20003f25270 */
[----:B------:R-:W0:Y:S01]  /*10e0*/  LDC R7, c[0x0][0x2f0] ;  /* 0x0000bc00ff077b82 */ /* 0x000e220000000800 */
[----:B------:R-:W-:Y:S01]  /*10f0*/  UIMAD.WIDE.U32 UR4, UR8, UR4, URZ ;  /* 0x00000004080472a5 */ /* 0x000fe2000f8e003f */
[----:B------:R-:W-:Y:S01]  /*1100*/  IMAD.U32 R2, RZ, RZ, UR6 ;  /* 0x00000006ff027e24 */ /* 0x000fe2000f8e00ff */
[----:B------:R-:W-:-:S02]  /*1110*/  UMOV UR42, UR8 ;  /* 0x00000008002a7c82 */ /* 0x000fc40008000000 */
[----:B------:R-:W-:Y:S01]  /*1120*/  @UP0 USHF.R.U32.HI UR42, URZ, UR7, UR5 ;  /* 0x000000073f2a0299 */ /* 0x000fe20008011605 */
[----:B-1----:R-:W-:Y:S02]  /*1130*/  ISETP.GE.AND P2, PT, R9, 0x1, PT ;  /* 0x000000010900780c */ /* 0x002fe40003f46270 */
[----:B------:R-:W1:Y:S01]  /*1140*/  LDC R0, c[0x0][0x424] ;  /* 0x00010900ff007b82 */ /* 0x000e620000000800 */
[----:B------:R-:W-:-:S04]  /*1150*/  UIADD3 UR4, -UR42, URZ, URZ ;  /* 0x0000003f2a047290 */ /* 0x000fc8000fffe13f */
[----:B------:R-:W-:Y:S01]  /*1160*/  UIMAD UR40, UR40, UR4, UR8 ;  /* 0x00000004282872a4 */ /* 0x000fe2000f8e0208 */
[----:B--2---:R-:W-:Y:S02]  /*1170*/  IADD3 R5, -R6, 0x1, RZ ;  /* 0x0000000106057810 */ /* 0x004fe40007ffe1ff */
[----:B------:R-:W2:Y:S08]  /*1180*/  @P1 LDC R3, c[0x0][0x44c] ;  /* 0x00011300ff031b82 */ /* 0x000eb00000000800 */
[----:B------:R-:W3:Y:S01]  /*1190*/  @P1 LDC R4, c[0x0][0x450] ;  /* 0x00011400ff041b82 */ /* 0x000ee20000000800 */
[----:B-1----:R-:W-:-:S05]  /*11a0*/  SEL R0, R0, 0x1, P0 ;  /* 0x0000000100007807 */ /* 0x002fca0000000000 */
[CC--:B0-----:R-:W-:Y:S02]  /*11b0*/  IMAD R5, R0.reuse, R7.reuse, R5 ;  /* 0x0000000700057224 */ /* 0x0c1fe400078e0205 */
[----:B------:R-:W-:Y:S02]  /*11c0*/  IMAD R16, R0, R7, RZ ;  /* 0x0000000700107224 */ /* 0x000fe400078e02ff */
[----:B--2---:R-:W-:-:S05]  /*11d0*/  @P1 IMAD.HI.U32 R3, R3, UR6, RZ ;  /* 0x0000000603031c27 */ /* 0x004fca000f8e00ff */
[----:B---3--:R-:W-:-:S05]  /*11e0*/  @P1 SHF.R.U32.HI R2, RZ, R4, R3 ;  /* 0x00000004ff021219 */ /* 0x008fca0000011603 */
[----:B------:R-:W-:-:S04]  /*11f0*/  IMAD.IADD R11, R5, 0x1, R2 ;  /* 0x00000001050b7824 */ /* 0x000fc800078e0202 */
[----:B------:R-:W-:Y:S01]  /*1200*/  IMAD.IADD R2, R11, 0x1, R8 ;  /* 0x000000010b027824 */ /* 0x000fe200078e0208 */
[----:B------:R-:W-:Y:S06]  /*1210*/  @!P2 BRA `(.L_x_1750) ;  /* 0x000000000040a947 */ /* 0x000fec0003800000 */
[C---:B------:R-:W-:Y:S01]  /*1220*/  ISETP.GT.AND P0, PT, R11.reuse, RZ, PT ;  /* 0x000000ff0b00720c */ /* 0x040fe20003f04270 */
[----:B------:R-:W-:-:S12]  /*1230*/  VIADD R3, R11, 0xffffffff ;  /* 0xffffffff0b037836 */ /* 0x000fd80000000000 */
[----:B------:R-:W-:Y:S05]  /*1240*/  @P0 BRA `(.L_x_1751) ;  /* 0x00000000001c0947 */ /* 0x000fea0003800000 */
[----:B------:R-:W-:Y:S01]  /*1250*/  ISETP.NE.AND P0, PT, R9, 0x1, PT ;  /* 0x000000010900780c */ /* 0x000fe20003f05270 */
[----:B------:R-:W-:-:S12]  /*1260*/  IMAD.MOV R3, RZ, RZ, -R11 ;  /* 0x000000ffff037224 */ /* 0x000fd800078e0a0b */
[----:B------:R-:W0:Y:S02]  /*1270*/  @P0 LDC.64 R4, c[0x0][0x9e8] ;  /* 0x00027a00ff040b82 */ /* 0x000e240000000a00 */
[----:B0-----:R-:W-:-:S05]  /*1280*/  @P0 IMAD.HI.U32 R4, R3, R4, RZ ;  /* 0x0000000403040227 */ /* 0x001fca00078e00ff */
[----:B------:R-:W-:-:S04]  /*1290*/  @P0 SHF.R.U32.HI R3, RZ, R5, R4 ;  /* 0x00000005ff030219 */ /* 0x000fc80000011604 */
[----:B------:R-:W-:Y:S01]  /*12a0*/  LOP3.LUT R3, RZ, R3, RZ, 0x33, !PT ;  /* 0x00000003ff037212 */ /* 0x000fe200078e33ff */
[----:B------:R-:W-:Y:S06]  /*12b0*/  BRA `(.L_x_1752) ;  /* 0x0000000000107947 */ /* 0x000fec0003800000 */
.L_x_1751:
[----:B------:R-:W-:-:S13]  /*12c0*/  ISETP.NE.AND P0, PT, R9, 0x1, PT ;  /* 0x000000010900780c */ /* 0x000fda0003f05270 */
[----:B------:R-:W0:Y:S02]  /*12d0*/  @P0 LDC.64 R4, c[0x0][0x9e8] ;  /* 0x00027a00ff040b82 */ /* 0x000e240000000a00 */
[----:B0-----:R-:W-:-:S05]  /*12e0*/  @P0 IMAD.HI.U32 R4, R3, R4, RZ ;  /* 0x0000000403040227 */ /* 0x001fca00078e00ff */
[----:B------:R-:W-:-:S07]  /*12f0*/  @P0 SHF.R.U32.HI R3, RZ, R5, R4 ;  /* 0x00000005ff030219 */ /* 0x000fce0000011604 */
.L_x_1752:
[----:B------:R-:W-:-:S05]  /*1300*/  IMAD R3, R3, R9, R9 ;  /* 0x0000000903037224 */ /* 0x000fca00078e0209 */
[----:B------:R-:W-:-:S07]  /*1310*/  VIMNMX R2, R2, R3, PT ;  /* 0x0000000302027248 */ /* 0x000fce0003fe0100 */
.L_x_1750:
[----:B------:R-:W0:Y:S01]  /*1320*/  @P1 LDC R4, c[0x0][0x44c] ;  /* 0x00011300ff041b82 */ /* 0x000e220000000800 */
[----:B------:R-:W-:Y:S01]  /*1330*/  IMAD.U32 R3, RZ, RZ, UR43 ;  /* 0x0000002bff037e24 */ /* 0x000fe2000f8e00ff */
[----:B------:R-:W-:Y:S01]  /*1340*/  ULDC UR4, c[0x0][0x9dc] ;  /* 0x0002770000047ab9 */ /* 0x000fe20000000800 */
[-C--:B------:R-:W-:Y:S02]  /*1350*/  IMAD R6, R0, R7.reuse, -R6 ;  /* 0x0000000700067224 */ /* 0x080fe400078e0a06 */
[----:B------:R-:W-:Y:S02]  /*1360*/  VIADD R2, R2, 0x5f ;  /* 0x0000005f02027836 */ /* 0x000fe40000000000 */
[----:B------:R-:W-:Y:S01]  /*1370*/  IMAD R0, R0, R7, 0x5f ;  /* 0x0000005f00007424 */ /* 0x000fe200078e0207 */
[----:B------:R-:W1:Y:S01]  /*1380*/  @P1 LDC R5, c[0x0][0x450] ;  /* 0x00011400ff051b82 */ /* 0x000e620000000800 */
[----:B------:R-:W-:-:S04]  /*1390*/  IMAD.HI R2, R2, 0x2aaaaaab, RZ ;  /* 0x2aaaaaab02027827 */ /* 0x000fc800078e02ff */
[----:B------:R-:W-:-:S04]  /*13a0*/  IMAD.HI R0, R0, 0x2aaaaaab, RZ ;  /* 0x2aaaaaab00007827 */ /* 0x000fc800078e02ff */
[----:B0-----:R-:W-:-:S05]  /*13b0*/  @P1 IMAD.HI.U32 R4, R4, UR43, RZ ;  /* 0x0000002b04041c27 */ /* 0x001fca000f8e00ff */
[----:B-1----:R-:W-:Y:S02]  /*13c0*/  @P1 SHF.R.U32.HI R3, RZ, R5, R4 ;  /* 0x00000005ff031219 */ /* 0x002fe40000011604 */
[----:B------:R-:W-:-:S03]  /*13d0*/  SHF.R.U32.HI R5, RZ, 0x1f, R2 ;  /* 0x0000001fff057819 */ /* 0x000fc60000011602 */
[----:B------:R-:W-:Y:S01]  /*13e0*/  IMAD.IADD R6, R6, 0x1, R3 ;  /* 0x0000000106067824 */ /* 0x000fe200078e0203 */
[----:B------:R-:W-:Y:S02]  /*13f0*/  SHF.R.U32.HI R3, RZ, 0x1f, R0 ;  /* 0x0000001fff037819 */ /* 0x000fe40000011600 */
[----:B------:R-:W-:Y:S01]  /*1400*/  LEA.HI.SX32 R176, R2, R5, 0x1c ;  /* 0x0000000502b07211 */ /* 0x000fe200078fe2ff */
[----:B------:R-:W-:Y:S01]  /*1410*/  VIADD R4, R6, -UR4 ;  /* 0x8000000406047c36 */ /* 0x000fe20008000000 */
[----:B------:R-:W-:-:S04]  /*1420*/  LEA.HI.SX32 R3, R0, R3, 0x1c ;  /* 0x0000000300037211 */ /* 0x000fc800078fe2ff */
[----:B------:R-:W-:Y:S02]  /*1430*/  R2UR UR4, R4 ;  /* 0x00000000040472ca */ /* 0x000fe400000e0000 */
[----:B------:R-:W-:Y:S01]  /*1440*/  VIMNMX R176, R3, R176, PT ;  /* 0x000000b003b07248 */ /* 0x000fe20003fe0100 */
[----:B------:R-:W-:-:S12]  /*1450*/  @!P2 BRA `(.L_x_1753) ;  /* 0x000000000044a947 */ /* 0x000fd80003800000 */
[----:B------:R-:W-:-:S13]  /*1460*/  ISETP.GT.AND P0, PT, R6, -0x1, PT ;  /* 0xffffffff0600780c */ /* 0x000fda0003f04270 */
[----:B------:R-:W-:Y:S05]  /*1470*/  @P0 BRA `(.L_x_1754) ;  /* 0x00000000001c0947 */ /* 0x000fea0003800000 */
[----:B------:R-:W-:Y:S02]  /*1480*/  ISETP.NE.AND P0, PT, R9, 0x1, PT ;  /* 0x000000010900780c */ /* 0x000fe40003f05270 */
[----:B------:R-:W-:-:S11]  /*1490*/  LOP3.LUT R3, RZ, R6, RZ, 0x33, !PT ;  /* 0x00000006ff037212 */ /* 0x000fd600078e33ff */
[----:B------:R-:W0:Y:S02]  /*14a0*/  @P0 LDC.64 R4, c[0x0][0x9e8] ;  /* 0x00027a00ff040b82 */ /* 0x000e240000000a00 */
[----:B0-----:R-:W-:-:S05]  /*14b0*/  @P0 IMAD.HI.U32 R0, R3, R4, RZ ;  /* 0x0000000403000227 */ /* 0x001fca00078e00ff */
[----:B------:R-:W-:-:S04]  /*14c0*/  @P0 SHF.R.U32.HI R3, RZ, R5, R0 ;  /* 0x00000005ff030219 */ /* 0x000fc80000011600 */
[----:B------:R-:W-:Y:S01]  /*14d0*/  LOP3.LUT R6, RZ, R3, RZ, 0x33, !PT ;  /* 0x00000003ff067212 */ /* 0x000fe200078e33ff */
[----:B------:R-:W-:Y:S06]  /*14e0*/  BRA `(.L_x_1755) ;  /* 0x0000000000107947 */ /* 0x000fec0003800000 */
.L_x_1754:
[----:B------:R-:W-:-:S13]  /*14f0*/  ISETP.NE.AND P0, PT, R9, 0x1, PT ;  /* 0x000000010900780c */ /* 0x000fda0003f05270 */
[----:B------:R-:W0:Y:S02]  /*1500*/  @P0 LDC.64 R2, c[0x0][0x9e8] ;  /* 0x00027a00ff020b82 */ /* 0x000e240000000a00 */
[----:B0-----:R-:W-:-:S05]  /*1510*/  @P0 IMAD.HI.U32 R0, R6, R2, RZ ;  /* 0x0000000206000227 */ /* 0x001fca00078e00ff */
[----:B------:R-:W-:-:S07]  /*1520*/  @P0 SHF.R.U32.HI R6, RZ, R3, R0 ;  /* 0x00000003ff060219 */ /* 0x000fce0000011600 */
.L_x_1755:
[----:B------:R-:W-:-:S05]  /*1530*/  IMAD R6, R6, R9, RZ ;  /* 0x0000000906067224 */ /* 0x000fca00078e02ff */
[----:B------:R-:W-:-:S13]  /*1540*/  R2UR UR5, R6 ;  /* 0x00000000060572ca */ /* 0x000fda00000e0000 */
[----:B------:R-:W-:-:S04]  /*1550*/  UISETP.LT.AND UP0, UPT, UR4, UR5, UPT ;  /* 0x000000050400728c */ /* 0x000fc8000bf01270 */
[----:B------:R-:W-:-:S12]  /*1560*/  USEL UR4, UR4, UR5, !UP0 ;  /* 0x0000000504047287 */ /* 0x000fd8000c000000 */
.L_x_1753:
[----:B------:R-:W-:Y:S01]  /*1570*/  UIMAD.WIDE UR4, UR4, 0x2aaaaaab, URZ ;  /* 0x2aaaaaab040478a5 */ /* 0x000fe2000f8e023f */
[----:B------:R-:W-:Y:S01]  /*1580*/  PLOP3.LUT P0, PT, PT, PT, PT, 0x80, 0x0 ;  /* 0x000000000000781c */ /* 0x000fe20003f0f070 */
[----:B------:R-:W-:Y:S01]  /*1590*/  IMAD.MOV.U32 R3, RZ, RZ, RZ ;  /* 0x000000ffff037224 */ /* 0x000fe200078e00ff */
[----:B------:R-:W-:Y:S01]  /*15a0*/  CS2R R4, SRZ ;  /* 0x0000000000047805 */ /* 0x000fe2000001ff00 */
[----:B------:R-:W-:Y:S01]  /*15b0*/  USHF.R.U32.HI UR4, URZ, 0x1f, UR5 ;  /* 0x0000001f3f047899 */ /* 0x000fe20008011605 */
[----:B------:R-:W-:Y:S01]  /*15c0*/  IMAD.MOV.U32 R0, RZ, RZ, RZ ;  /* 0x000000ffff007224 */ /* 0x000fe200078e00ff */
[----:B------:R-:W-:Y:S02]  /*15d0*/  CS2R R178, SRZ ;  /* 0x0000000000b27805 */ /* 0x000fe4000001ff00 */
[----:B------:R-:W-:Y:S01]  /*15e0*/  CS2R R148, SRZ ;  /* 0x0000000000947805 */ /* 0x000fe2000001ff00 */
[----:B------:R-:W-:Y:S01]  /*15f0*/  ULEA.HI.SX32 UR4, UR5, UR4, 0x1c ;  /* 0x0000000405047291 */ /* 0x000fe2000f8fe23f */
[----:B------:R-:W-:Y:S01]  /*1600*/  IMAD.MOV.U32 R177, RZ, RZ, RZ ;  /* 0x000000ffffb17224 */ /* 0x000fe200078e00ff */
[----:B------:R-:W-:-:S02]  /*1610*/  CS2R R144, SRZ ;  /* 0x0000000000907805 */ /* 0x000fc4000001ff00 */
[----:B------:R-:W-:Y:S01]  /*1620*/  CS2R R174, SRZ ;  /* 0x0000000000ae7805 */ /* 0x000fe2000001ff00 */
[----:B------:R-:W-:Y:S01]  /*1630*/  UISETP.LT.AND UP0, UPT, URZ, UR4, UPT ;  /* 0x000000043f00728c */ /* 0x000fe2000bf01270 */
[----:B------:R-:W-:Y:S02]  /*1640*/  CS2R R140, SRZ ;  /* 0x00000000008c7805 */ /* 0x000fe4000001ff00 */
[----:B------:R-:W-:Y:S02]  /*1650*/  CS2R R128, SRZ ;  /* 0x0000000000807805 */ /* 0x000fe4000001ff00 */
[----:B------:R-:W-:Y:S01]  /*1660*/  CS2R R120, SRZ ;  /* 0x0000000000787805 */ /* 0x000fe2000001ff00 */
[----:B------:R-:W-:Y:S01]  /*1670*/  USEL UR39, URZ, UR4, !UP0 ;  /* 0x000000043f277287 */ /* 0x000fe2000c000000 */
[----:B------:R-:W-:Y:S02]  /*1680*/  CS2R R136, SRZ ;  /* 0x0000000000887805 */ /* 0x000fe4000001ff00 */
[----:B------:R-:W-:-:S02]  /*1690*/  CS2R R116, SRZ ;  /* 0x0000000000747805 */ /* 0x000fc4000001ff00 */
[----:B------:R-:W-:Y:S02]  /*16a0*/  CS2R R112, SRZ ;  /* 0x0000000000707805 */ /* 0x000fe4000001ff00 */
[----:B------:R-:W-:Y:S02]  /*16b0*/  CS2R R132, SRZ ;  /* 0x0000000000847805 */ /* 0x000fe4000001ff00 */
[----:B------:R-:W-:Y:S02]  /*16c0*/  CS2R R108, SRZ ;  /* 0x00000000006c7805 */ /* 0x000fe4000001ff00 */
[----:B------:R-:W-:Y:S02]  /*16d0*/  ISETP.GT.AND P1, PT, R176, UR39, PT ;  /* 0x00000027b0007c0c */ /* 0x000fe4000bf24270 */
[----:B------:R-:W-:Y:S01]  /*16e0*/  CS2R R104, SRZ ;  /* 0x0000000000687805 */ /* 0x000fe2000001ff00 */
[----:B------:R-:W-:Y:S01]  /*16f0*/  IMAD.MOV.U32 R204, RZ, RZ, RZ ;  /* 0x000000ffffcc7224 */ /* 0x000fe200078e00ff */
        /* <DEDUP_REMOVED lines=49> */
[----:B------:R-:W-:Y:S01]  /*1a10*/  CS2R R24, SRZ ;  /* 0x0000000000187805 */ /* 0x000fe2000001ff00 */
[----:B------:R-:W-:Y:S06]  /*1a20*/  @!P1 BRA `(.L_x_1756) ;  /* 0x000000b400c89947 */ /* 0x000fec0003800000 */
        /* <DEDUP_REMOVED lines=31> */
.L_x_1757:
        /* <DEDUP_REMOVED lines=13> */
.L_x_1954:
[----:B0-----:R-:W-:Y:S01]  /*1cf0*/  IMAD.U32 R0, RZ, RZ, UR44 ;  /* 0x0000002cff007e24 */ /* 0x001fe2000f8e00ff */
[----:B------:R-:W-:Y:S05]  /*1d00*/  WARPSYNC.ALL ;  /* 0x0000000000007948 */ /* 0x000fea0003800000 */
[----:B------:R0:W-:Y:S01]  /*1d10*/  BAR.SYNC.DEFER_BLOCKING R9, 0x100 ;  /* 0x000400090000751d */ /* 0x0001e20000010000 */
[----:B------:R-:W-:-:S13]  /*1d20*/  ISETP.NE.AND P0, PT, R0, 0x3, PT ;  /* 0x000000030000780c */ /* 0x000fda0003f05270 */
[----:B0-----:R-:W-:Y:S05]  /*1d30*/  @!P0 BRA `(.L_x_1759) ;  /* 0x0000000000048947 */ /* 0x001fea0003800000 */
[----:B------:R-:W-:Y:S01]  /*1d40*/  BPT.TRAP 0x1 ;  /* 0x000000040000795c */ /* 0x000fe20000300000 */
.L_x_1759:
[----:B------:R-:W-:Y:S01]  /*1d50*/  R2UR UR22, R5 ;  /* 0x00000000051672ca */ /* 0x000fe200000e0000 */
[----:B------:R-:W-:-:S05]  /*1d60*/  IMAD.U32 R10, RZ, RZ, UR37 ;  /* 0x00000025ff0a7e24 */ /* 0x000fca000f8e00ff */
[----:B------:R-:W-:-:S07]  /*1d70*/  SHF.L.U32 R10, R10, 0x1f, RZ ;  /* 0x0000001f0a0a7819 */ /* 0x000fce00000006ff */
[----:B------:R-:W-:-:S09]  /*1d80*/  ULEA UR22, UR36, UR22, 0x3 ;  /* 0x0000001624167291 */ /* 0x000fd2000f8e183f */
[----:B------:R0:W1:Y:S01]  /*1d90*/  SYNCS.PHASECHK.TRANS64.TRYWAIT P1, [UR22+0x22830], R10 ;  /* 0x0228300aff0075a7 */ /* 0x0000620008020156 */
[----:B------:R-:W-:Y:S05]  /*1da0*/  @!P0 BRA `(.L_x_1760) ;  /* 0x0000000000048947 */ /* 0x000fea0003800000 */
[----:B------:R-:W-:Y:S01]  /*1db0*/  BPT.TRAP 0x1 ;  /* 0x000000040000795c */ /* 0x000fe20000300000 */
.L_x_1760:
[----:B-1----:R-:W-:Y:S05]  /*1dc0*/  @P1 BRA `(.L_x_1761) ;  /* 0x0000000000081947 */ /* 0x002fea0003800000 */
[----:B------:R-:W1:Y:S02]  /*1dd0*/  SYNCS.PHASECHK.TRANS64.TRYWAIT P1, [UR22+0x22830], R10 ;  /* 0x0228300aff0075a7 */ /* 0x000e640008020156 */
[----:B-1----:R-:W-:Y:S05]  /*1de0*/  @!P1 BRA `(.L_x_1762) ;  /* 0x0000012800109947 */ /* 0x002fea0003800000 */
.L_x_1761:
[----:B------:R-:W-:Y:S01]  /*1df0*/  R2UR UR4, R5 ;  /* 0x00000000050472ca */ /* 0x000fe200000e0000 */
[----:B------:R-:W-:Y:S01]  /*1e00*/  ULOP3.LUT UR16, UR45, 0x10000, URZ, 0xfc, !UPT ;  /* 0x000100002d107892 */ /* 0x000fe2000f8efc3f */
[----:B------:R-:W-:Y:S01]  /*1e10*/  WARPGROUP.ARRIVE ;  /* 0x00000000000079c5 */ /* 0x000fe20000000000 */
[----:B------:R-:W-:Y:S01]  /*1e20*/  UMOV UR17, 0x40000040 ;  /* 0x4000004000117882 */ /* 0x000fe20000000000 */
[----:B------:R-:W-:Y:S01]  /*1e30*/  UMOV UR19, 0x40000040 ;  /* 0x4000004000137882 */ /* 0x000fe20000000000 */
[----:B------:R-:W-:Y:S01]  /*1e40*/  UMOV UR5, 0x40000040 ;  /* 0x4000004000057882 */ /* 0x000fe20000000000 */
[----:B------:R-:W-:Y:S01]  /*1e50*/  UMOV UR7, 0x40000040 ;  /* 0x4000004000077882 */ /* 0x000fe20000000000 */
[----:B------:R-:W-:Y:S01]  /*1e60*/  UIADD3 UR8, UR16, 0x4, URZ ;  /* 0x0000000410087890 */ /* 0x000fe2000fffe03f */
[----:B------:R-:W2:Y:S01]  /*1e70*/  LDC R8, c[0x0][0x448] ;  /* 0x00011200ff087b82 */ /* 0x000ea20000000800 */
[----:B------:R-:W-:Y:S01]  /*1e80*/  UMOV UR9, 0x40000040 ;  /* 0x4000004000097882 */ /* 0x000fe20000000000 */
[----:B------:R-:W-:Y:S01]  /*1e90*/  UMOV UR11, 0x40000040 ;  /* 0x40000040000b7882 */ /* 0x000fe20000000000 */
[----:B------:R-:W-:Y:S01]  /*1ea0*/  UIADD3 UR12, UR16, 0x6, URZ ;  /* 0x00000006100c7890 */ /* 0x000fe2000fffe03f */
[----:B------:R-:W3:Y:S01]  /*1eb0*/  S2R R2, SR_TID.X ;  /* 0x0000000000027919 */ /* 0x000ee20000002100 */
[----:B------:R-:W-:Y:S01]  /*1ec0*/  UIADD3 UR4, UR4, 0x1c400, URZ ;  /* 0x0001c40004047890 */ /* 0x000fe2000fffe03f */
[----:B------:R-:W-:Y:S01]  /*1ed0*/  VIADD R0, R22, UR43 ;  /* 0x0000002b16007c36 */ /* 0x000fe20008000000 */
[----:B------:R-:W-:Y:S01]  /*1ee0*/  UMOV UR13, 0x40000040 ;  /* 0x40000040000d7882 */ /* 0x000fe20000000000 */
[----:B------:R-:W-:Y:S01]  /*1ef0*/  UMOV UR15, 0x40000040 ;  /* 0x40000040000f7882 */ /* 0x000fe20000000000 */
[----:B------:R-:W-:Y:S01]  /*1f00*/  USHF.R.U32.HI UR4, URZ, 0x4, UR4 ;  /* 0x000000043f047899 */ /* 0x000fe20008011604 */
[----:B------:R-:W4:Y:S01]  /*1f10*/  LDC R7, c[0x0][0x288] ;  /* 0x0000a200ff077b82 */ /* 0x000f220000000800 */
[----:B------:R-:W-:Y:S01]  /*1f20*/  IMAD.MOV.U32 R6, RZ, RZ, R0 ;  /* 0x000000ffff067224 */ /* 0x000fe200078e0000 */
[----:B------:R-:W-:Y:S01]  /*1f30*/  LOP3.LUT R17, R17, 0xffefffff, RZ, 0xc0, !PT ;  /* 0xffefffff11117812 */ /* 0x000fe200078ec0ff */
[----:B------:R-:W-:-:S04]  /*1f40*/  ULOP3.LUT UR4, UR4, 0x3fff, URZ, 0xc0, !UPT ;  /* 0x00003fff04047892 */ /* 0x000fc8000f8ec03f */
[----:B------:R-:W-:Y:S02]  /*1f50*/  ULOP3.LUT UR20, UR4, 0x10000, URZ, 0xfc, !UPT ;  /* 0x0001000004147892 */ /* 0x000fe4000f8efc3f */
[----:B------:R-:W-:Y:S02]  /*1f60*/  UIADD3 UR4, UR16, 0x2, URZ ;  /* 0x0000000210047890 */ /* 0x000fe4000fffe03f */
[----:B------:R-:W-:Y:S01]  /*1f70*/  UIMAD UR18, UR36, 0x300, UR20 ;  /* 0x00000300241278a4 */ /* 0x000fe2000f8e0214 */
[----:B--2---:R-:W-:-:S03]  /*1f80*/  ISETP.NE.AND P2, PT, R8, 0x1, PT ;  /* 0x000000010800780c */ /* 0x004fc60003f45270 */
[----:B------:R-:W-:Y:S02]  /*1f90*/  UIADD3 UR6, UR18, 0x2, URZ ;  /* 0x0000000212067890 */ /* 0x000fe4000fffe03f */
[----:B------:R-:W-:Y:S02]  /*1fa0*/  UIADD3 UR10, UR18, 0x4, URZ ;  /* 0x00000004120a7890 */ /* 0x000fe4000fffe03f */
[----:B------:R-:W-:Y:S02]  /*1fb0*/  UIADD3 UR14, UR18, 0x6, URZ ;  /* 0x00000006120e7890 */ /* 0x000fe4000fffe03f */
[----:B------:R-:W-:Y:S01]  /*1fc0*/  HGMMA.64x96x16.F32 R24, gdesc[UR16], RZ, !UPT, gsb0 ;  /* 0x01600000101879f0 */ /* 0x000fe2000c0008ff */
[----:B---3--:R-:W-:-:S03]  /*1fd0*/  LOP3.LUT P1, RZ, R2, 0x7f, RZ, 0xc0, !PT ;  /* 0x0000007f02ff7812 */ /* 0x008fc6000782c0ff */
[----:B-1----:R-:W1:Y:S01]  /*1fe0*/  @P2 LDC R3, c[0x0][0x44c] ;  /* 0x00011300ff032b82 */ /* 0x002e620000000800 */
[----:B------:R-:W-:Y:S01]  /*1ff0*/  SHF.R.U32.HI R11, RZ, 0x7, R2 ;  /* 0x00000007ff0b7819 */ /* 0x000fe20000011602 */
[----:B------:R-:W-:Y:S01]  /*2000*/  IMAD R2, R176, -0x60, R16 ;  /* 0xffffffa0b0027824 */ /* 0x000fe200078e0210 */
[----:B------:R-:W-:-:S04]  /*2010*/  @P2 LOP3.LUT R17, R17, 0x100000, RZ, 0xfc, !PT ;  /* 0x0010000011112812 */ /* 0x000fc800078efcff */
[----:B------:R-:W-:Y:S01]  /*2020*/  LOP3.LUT R17, R17, 0xfff7ffff, RZ, 0xc0, !PT ;  /* 0xfff7ffff11117812 */ /* 0x000fe200078ec0ff */
[----:B------:R-:W2:Y:S03]  /*2030*/  @P2 LDC R4, c[0x0][0x450] ;  /* 0x00011400ff042b82 */ /* 0x000ea60000000800 */
[----:B------:R-:W-:Y:S01]  /*2040*/  @P1 LOP3.LUT R17, R17, 0x80000, RZ, 0xfc, !PT ;  /* 0x0008000011111812 */ /* 0x000fe200078efcff */
[----:B-1----:R-:W-:-:S04]  /*2050*/  @P2 IMAD.HI.U32 R3, R0, R3, RZ ;  /* 0x0000000300032227 */ /* 0x002fc800078e00ff */
[----:B------:R-:W-:Y:S01]  /*2060*/  IMAD.U32 R0, RZ, RZ, UR22 ;  /* 0x00000016ff007e24 */ /* 0x000fe2000f8e00ff */
[----:B--2---:R-:W-:-:S03]  /*2070*/  @P2 SHF.R.U32.HI R6, RZ, R4, R3 ;  /* 0x00000004ff062219 */ /* 0x004fc60000011603 */
[----:B------:R-:W-:Y:S01]  /*2080*/  @!P1 VIADD R0, R0, 0x22840 ;  /* 0x0002284000009836 */ /* 0x000fe20000000000 */
[----:B------:R-:W-:Y:S01]  /*2090*/  IADD3 R4, -R11, 0xb, RZ ;  /* 0x0000000b0b047810 */ /* 0x000fe20007ffe1ff */
[----:B------:R-:W-:Y:S01]  /*20a0*/  VIADD R3, R2, 0x61 ;  /* 0x0000006102037836 */ /* 0x000fe20000000000 */
[----:B------:R-:W1:Y:S02]  /*20b0*/  SHFL.IDX PT, R20, R6, RZ, 0x1c1f ;  /* 0x001c1fff06147589 */ /* 0x000e6400000e0000 */
[----:B------:R-:W-:Y:S01]  /*20c0*/  @!P1 PRMT R0, RZ, 0x654, R0 ;  /* 0x00000654ff009816 */ /* 0x000fe20000000000 */
[----:B------:R-:W-:-:S04]  /*20d0*/  IMAD.MOV.U32 R11, RZ, RZ, -0x60 ;  /* 0xffffffa0ff0b7424 */ /* 0x000fc800078e00ff */
[----:B------:R-:W-:-:S04]  /*20e0*/  IMAD R15, R176, R11, 0x60 ;  /* 0x00000060b00f7424 */ /* 0x000fc800078e020b */
[----:B------:R-:W-:Y:S01]  /*20f0*/  IMAD R14, R18, -0x2, R15 ;  /* 0xfffffffe120e7824 */ /* 0x000fe200078e020f */
[----:B------:R-:W-:Y:S02]  /*2100*/  WARPGROUP.DEPBAR.LE gsb0, 0x0 ;  /* 0x00008000000079c5 */ /* 0x000fe40000010000 */
[----:B------:R-:W-:-:S06]  /*2110*/  WARPGROUP.ARRIVE ;  /* 0x00000000000079c5 */ /* 0x000fcc0000000000 */
[----:B------:R-:W-:Y:S01]  /*2120*/  HGMMA.64x96x16.F32 R24, gdesc[UR4], R24, gsb0 ;  /* 0x01600000041879f0 */ /* 0x000fe20008000818 */
[----:B------:R-:W-:Y:S02]  /*2130*/  ULDC UR7, c[0x0][0x9dc] ;  /* 0x0002770000077ab9 */ /* 0x000fe40000000800 */
[----:B------:R-:W-:Y:S01]  /*2140*/  ULOP3.LUT UR6, URZ, UR7, URZ, 0x33, !UPT ;  /* 0x000000073f067292 */ /* 0x000fe2000f8e333f */
[----:B------:R-:W-:Y:S02]  /*2150*/  WARPGROUP.DEPBAR.LE gsb0, 0x0 ;  /* 0x00008000000079c5 */ /* 0x000fe40000010000 */
[----:B------:R-:W-:-:S06]  /*2160*/  WARPGROUP.ARRIVE ;  /* 0x00000000000079c5 */ /* 0x000fcc0000000000 */
[----:B------:R-:W-:Y:S03]  /*2170*/  HGMMA.64x96x16.F32 R24, gdesc[UR8], R24, gsb0 ;  /* 0x01600000081879f0 */ /* 0x000fe60008000818 */
[----:B------:R-:W-:Y:S02]  /*2180*/  WARPGROUP.DEPBAR.LE gsb0, 0x0 ;  /* 0x00008000000079c5 */ /* 0x000fe40000010000 */
[----:B------:R-:W-:-:S06]  /*2190*/  WARPGROUP.ARRIVE ;  /* 0x00000000000079c5 */ /* 0x000fcc0000000000 */
[----:B------:R-:W-:Y:S01]  /*21a0*/  HGMMA.64x96x16.F32 R24, gdesc[UR12], R24, gsb0 ;  /* 0x016000000c1879f0 */ /* 0x000fe20008000818 */
[----:B------:R-:W-:Y:S02]  /*21b0*/  ULDC.64 UR14, c[0x0][0x9e0] ;  /* 0x00027800000e7ab9 */ /* 0x000fe40000000a00 */
[----:B------:R-:W-:Y:S01]  /*21c0*/  UISETP.GE.AND UP0, UPT, UR15, 0x1, UPT ;  /* 0x000000010f00788c */ /* 0x000fe2000bf06270 */
[----:B------:R-:W-:Y:S02]  /*21d0*/  WARPGROUP.DEPBAR.LE gsb0, 0x0 ;  /* 0x00008000000079c5 */ /* 0x000fe40000010000 */
[----:B------:R2:W-:Y:S06]  /*21e0*/  BAR.ARV R4, 0x100 ;  /* 0x000400040000751d */ /* 0x0005ec0000002000 */
[----:B------:R3:W-:Y:S01]  /*21f0*/  @!P1 SYNCS.ARRIVE.TRANS64.RED.A1T0 RZ, [R0+URZ], RZ ;  /* 0x000000ff00ff99a7 */ /* 0x0007e2000810043f */
[----:B------:R-:W-:Y:S01]  /*2200*/  PLOP3.LUT P1, PT, PT, PT, UP0, 0x40, 0x0 ;  /* 0x000000000000781c */ /* 0x000fe20003f2e808 */
[----:B---3--:R-:W-:-:S02]  /*2210*/  IMAD R0, R18, -0x2, R3 ;  /* 0xfffffffe12007824 */ /* 0x008fc400078e0203 */
[----:B------:R-:W-:Y:S02]  /*2220*/  VIADD R3, R2, 0x60 ;  /* 0x0000006002037836 */ /* 0x000fe40000000000 */
[----:B----4-:R-:W-:Y:S02]  /*2230*/  IMAD.IADD R0, R0, 0x1, -R7 ;  /* 0x0000000100007824 */ /* 0x010fe400078e0a07 */
[----:B------:R-:W-:Y:S02]  /*2240*/  IMAD R11, R18, -0x2, R3 ;  /* 0xfffffffe120b7824 */ /* 0x000fe400078e0203 */
[C---:B------:R-:W-:Y:S02]  /*2250*/  VIADD R12, R0.reuse, UR14 ;  /* 0x0000000e000c7c36 */ /* 0x040fe40008000000 */
[----:B------:R-:W-:-:S03]  /*2260*/  VIADD R13, R0, UR6 ;  /* 0x00000006000d7c36 */ /* 0x000fc60008000000 */
[----:B-1----:R-:W-:Y:S01]  /*2270*/  VIADDMNMX R0, R20, R12, R11, PT ;  /* 0x0000000c14007246 */ /* 0x002fe2000380010b */
[----:B------:R-:W-:Y:S01]  /*2280*/  IMAD.IADD R2, R13, 0x1, R20 ;  /* 0x000000010d027824 */ /* 0x000fe200078e0214 */
[----:B--2---:R-:W-:Y:S06]  /*2290*/  @P1 BRA `(.L_x_1763) ;  /* 0x0000000000541947 */ /* 0x004fec0003800000 */
[----:B------:R-:W-:Y:S01]  /*22a0*/  IADD3 R3, R16, -R7, R20 ;  /* 0x8000000710037210 */ /* 0x000fe20007ffe014 */
[----:B------:R-:W-:Y:S03]  /*22b0*/  BSSY B0, `(.L_x_1764) ;  /* 0x0000010000007945 */ /* 0x000fe60003800000 */
[----:B------:R-:W-:-:S13]  /*22c0*/  ISETP.GT.AND P1, PT, R3, -0x1, PT ;  /* 0xffffffff0300780c */ /* 0x000fda0003f24270 */
[----:B------:R-:W-:Y:S05]  /*22d0*/  @P1 BRA `(.L_x_1765) ;  /* 0x0000000000201947 */ /* 0x000fea0003800000 */
[----:B------:R-:W-:Y:S01]  /*22e0*/  UISETP.NE.AND UP1, UPT, UR15, 0x1, UPT ;  /* 0x000000010f00788c */ /* 0x000fe2000bf25270 */
[----:B------:R-:W-:-:S05]  /*22f0*/  LOP3.LUT R3, RZ, R3, RZ, 0x33, !PT ;  /* 0x00000003ff037212 */ /* 0x000fca00078e33ff */
[----:B------:R-:W-:-:S05]  /*2300*/  PLOP3.LUT P1, PT, PT, PT, UP1, 0x80, 0x0 ;  /* 0x000000000000781c */ /* 0x000fca0003f2f018 */
[----:B------:R-:W-:-:S08]  /*2310*/  @UP1 ULDC.64 UR10, c[0x0][0x9e8] ;  /* 0x00027a00000a1ab9 */ /* 0x000fd00000000a00 */
[----:B------:R-:W-:-:S05]  /*2320*/  @P1 IMAD.HI.U32 R20, R3, UR10, RZ ;  /* 0x0000000a03141c27 */ /* 0x000fca000f8e00ff */
[----:B------:R-:W-:-:S04]  /*2330*/  @P1 SHF.R.U32.HI R3, RZ, UR11, R20 ;  /* 0x0000000bff031c19 */ /* 0x000fc80008011614 */
[----:B------:R-:W-:Y:S01]  /*2340*/  LOP3.LUT R3, RZ, R3, RZ, 0x33, !PT ;  /* 0x00000003ff037212 */ /* 0x000fe200078e33ff */
[----:B------:R-:W-:Y:S06]  /*2350*/  BRA `(.L_x_1766) ;  /* 0x0000000000147947 */ /* 0x000fec0003800000 */
.L_x_1765:
[----:B------:R-:W-:-:S06]  /*2360*/  UISETP.NE.AND UP1, UPT, UR15, 0x1, UPT ;  /* 0x000000010f00788c */ /* 0x000fcc000bf25270 */
[----:B------:R-:W-:-:S05]  /*2370*/  PLOP3.LUT P1, PT, PT, PT, UP1, 0x80, 0x0 ;  /* 0x000000000000781c */ /* 0x000fca0003f2f018 */
[----:B------:R-:W-:-:S08]  /*2380*/  @UP1 ULDC.64 UR10, c[0x0][0x9e8] ;  /* 0x00027a00000a1ab9 */ /* 0x000fd00000000a00 */
[----:B------:R-:W-:-:S05]  /*2390*/  @P1 IMAD.HI.U32 R20, R3, UR10, RZ ;  /* 0x0000000a03141c27 */ /* 0x000fca000f8e00ff */
[----:B------:R-:W-:-:S07]  /*23a0*/  @P1 SHF.R.U32.HI R3, RZ, UR11, R20 ;  /* 0x0000000bff031c19 */ /* 0x000fce0008011614 */
.L_x_1766:
[----:B------:R-:W-:Y:S05]  /*23b0*/  BSYNC B0 ;  /* 0x0000000000007941 */ /* 0x000fea0003800000 */
.L_x_1764:
[----:B------:R-:W-:-:S05]  /*23c0*/  IMAD R3, R3, UR15, R14 ;  /* 0x0000000f03037c24 */ /* 0x000fca000f8e020e */
[----:B------:R-:W-:Y:S02]  /*23d0*/  VIMNMX R2, R2, R3, !PT ;  /* 0x0000000302027248 */ /* 0x000fe40007fe0100 */
[----:B------:R-:W-:-:S07]  /*23e0*/  VIADDMNMX R0, R3, UR15, R0, PT ;  /* 0x0000000f03007c46 */ /* 0x000fce000b800100 */
.L_x_1763:
[C---:B------:R-:W-:Y:S02]  /*23f0*/  ISETP.GE.AND P6, PT, R15.reuse, 0x9, PT ;  /* 0x000000090f00780c */ /* 0x040fe40003fc6270 */
[C---:B------:R-:W-:Y:S02]  /*2400*/  ISETP.GE.AND P1, PT, R15.reuse, 0x2, PT ;  /* 0x000000020f00780c */ /* 0x040fe40003f26270 */
[C---:B------:R-:W-:Y:S02]  /*2410*/  ISETP.GT.AND P2, PT, R2.reuse, 0x8, !P6 ;  /* 0x000000080200780c */ /* 0x040fe40007744270 */
[----:B------:R-:W-:Y:S02]  /*2420*/  ISETP.GT.AND P3, PT, R2, 0x1, !P1 ;  /* 0x000000010200780c */ /* 0x000fe40004f64270 */
[----:B------:R-:W-:Y:S02]  /*2430*/  ISETP.LT.OR P2, PT, R0, 0x9, P2 ;  /* 0x000000090000780c */ /* 0x000fe40001741670 */
[----:B------:R-:W-:-:S02]  /*2440*/  ISETP.GE.AND P4, PT, R15, 0xa, PT ;  /* 0x0000000a0f00780c */ /* 0x000fc40003f86270 */
[----:B------:R-:W-:Y:S02]  /*2450*/  FSEL R28, R28, -INF , !P2 ;  /* 0xff8000001c1c7808 */ /* 0x000fe40005000000 */
[----:B------:R-:W-:Y:S02]  /*2460*/  ISETP.LT.OR P3, PT, R0, 0x2, P3 ;  /* 0x000000020000780c */ /* 0x000fe40001f61670 */
[----:B------:R-:W-:Y:S02]  /*2470*/  ISETP.GT.AND P2, PT, R2, 0x9, !P4 ;  /* 0x000000090200780c */ /* 0x000fe40006744270 */
[----:B------:R-:W-:Y:S02]  /*2480*/  FSEL R20, R25, -INF , !P3 ;  /* 0xff80000019147808 */ /* 0x000fe40005800000 */
[----:B------:R-:W-:Y:S02]  /*2490*/  ISETP.LT.OR P2, PT, R0, 0xa, P2 ;  /* 0x0000000a0000780c */ /* 0x000fe40001741670 */
[----:B------:R-:W-:-:S02]  /*24a0*/  ISETP.GE.AND P3, PT, R15, 0x11, PT ;  /* 0x000000110f00780c */ /* 0x000fc40003f66270 */
[----:B------:R-:W-:Y:S02]  /*24b0*/  FSEL R72, R29, -INF , !P2 ;  /* 0xff8000001d487808 */ /* 0x000fe40005000000 */
[----:B------:R-:W-:Y:S02]  /*24c0*/  ISETP.GT.AND P2, PT, R2, 0x10, !P3 ;  /* 0x000000100200780c */ /* 0x000fe40005f44270 */
[----:B------:R-:W-:Y:S02]  /*24d0*/  P2R R25, PR, RZ, 0x8 ;  /* 0x00000008ff197803 */ /* 0x000fe40000000000 */
[----:B------:R-:W-:Y:S02]  /*24e0*/  ISETP.LT.OR P2, PT, R0, 0x11, P2 ;  /* 0x000000110000780c */ /* 0x000fe40001741670 */
[----:B------:R-:W-:Y:S02]  /*24f0*/  ISETP.GE.AND P3, PT, R15, 0x12, PT ;  /* 0x000000120f00780c */ /* 0x000fe40003f66270 */
[----:B------:R-:W-:-:S02]  /*2500*/  FSEL R32, R32, -INF , !P2 ;  /* 0xff80000020207808 */ /* 0x000fc40005000000 */
[----:B------:R-:W-:Y:S02]  /*2510*/  ISETP.GT.AND P2, PT, R2, 0x11, !P3 ;  /* 0x000000110200780c */ /* 0x000fe40005f44270 */
[----:B------:R-:W-:Y:S02]  /*2520*/  P2R R29, PR, RZ, 0x8 ;  /* 0x00000008ff1d7803 */ /* 0x000fe40000000000 */
[----:B------:R-:W-:Y:S02]  /*2530*/  ISETP.LT.OR P2, PT, R0, 0x12, P2 ;  /* 0x000000120000780c */ /* 0x000fe40001741670 */
[----:B------:R-:W-:Y:S02]  /*2540*/  ISETP.GE.AND P3, PT, R15, 0x19, PT ;  /* 0x000000190f00780c */ /* 0x000fe40003f66270 */
[----:B------:R-:W-:Y:S02]  /*2550*/  FSEL R74, R33, -INF , !P2 ;  /* 0xff800000214a7808 */ /* 0x000fe40005000000 */
[----:B------:R-:W-:-:S02]  /*2560*/  ISETP.GT.AND P2, PT, R2, 0x18, !P3 ;  /* 0x000000180200780c */ /* 0x000fc40005f44270 */
[----:B------:R-:W-:Y:S02]  /*2570*/  P2R R33, PR, RZ, 0x8 ;  /* 0x00000008ff217803 */ /* 0x000fe40000000000 */
[----:B------:R-:W-:Y:S02]  /*2580*/  ISETP.LT.OR P2, PT, R0, 0x19, P2 ;  /* 0x000000190000780c */ /* 0x000fe40001741670 */
[----:B------:R-:W-:Y:S02]  /*2590*/  ISETP.GE.AND P3, PT, R15, 0x1a, PT ;  /* 0x0000001a0f00780c */ /* 0x000fe40003f66270 */
[----:B------:R-:W-:Y:S02]  /*25a0*/  FSEL R36, R36, -INF , !P2 ;  /* 0xff80000024247808 */ /* 0x000fe40005000000 */
[----:B------:R-:W-:Y:S02]  /*25b0*/  ISETP.GT.AND P2, PT, R2, 0x19, !P3 ;  /* 0x000000190200780c */ /* 0x000fe40005f44270 */
[----:B------:R-:W-:-:S02]  /*25c0*/  P2R R73, PR, RZ, 0x8 ;  /* 0x00000008ff497803 */ /* 0x000fc40000000000 */
[----:B------:R-:W-:Y:S02]  /*25d0*/  ISETP.LT.OR P2, PT, R0, 0x1a, P2 ;  /* 0x0000001a0000780c */ /* 0x000fe40001741670 */
[----:B------:R-:W-:Y:S02]  /*25e0*/  ISETP.GE.AND P3, PT, R15, 0x21, PT ;  /* 0x000000210f00780c */ /* 0x000fe40003f66270 */
[----:B------:R-:W-:Y:S02]  /*25f0*/  FSEL R76, R37, -INF , !P2 ;  /* 0xff800000254c7808 */ /* 0x000fe40005000000 */
[----:B------:R-:W-:Y:S02]  /*2600*/  ISETP.GT.AND P2, PT, R2, 0x20, !P3 ;  /* 0x000000200200780c */ /* 0x000fe40005f44270 */
[----:B------:R-:W-:Y:S02]  /*2610*/  P2R R37, PR, RZ, 0x8 ;  /* 0x00000008ff257803 */ /* 0x000fe40000000000 */
[----:B------:R-:W-:-:S02]  /*2620*/  ISETP.LT.OR P2, PT, R0, 0x21, P2 ;  /* 0x000000210000780c */ /* 0x000fc40001741670 */
[C---:B------:R-:W-:Y:S02]  /*2630*/  ISETP.GE.AND P3, PT, R15.reuse, 0x22, PT ;  /* 0x000000220f00780c */ /* 0x040fe40003f66270 */
[----:B------:R-:W-:Y:S02]  /*2640*/  FSEL R40, R40, -INF , !P2 ;  /* 0xff80000028287808 */ /* 0x000fe40005000000 */
[----:B------:R-:W-:Y:S02]  /*2650*/  ISETP.GT.AND P2, PT, R2, 0x21, !P3 ;  /* 0x000000210200780c */ /* 0x000fe40005f44270 */
[----:B------:R-:W-:Y:S02]  /*2660*/  P2R R75, PR, RZ, 0x8 ;  /* 0x00000008ff4b7803 */ /* 0x000fe40000000000 */
        /* <DEDUP_REMOVED lines=56> */
[----:B------:R-:W-:Y:S02]  /*29f0*/  P2R R21, PR, RZ, 0x10 ;  /* 0x00000010ff157803 */ /* 0x000fe40000000000 */
[----:B------:R-:W-:Y:S02]  /*2a00*/  FSEL R64, R64, -INF , !P2 ;  /* 0xff80000040407808 */ /* 0x000fe40005000000 */
[C---:B------:R-:W-:Y:S02]  /*2a10*/  ISETP.GE.AND P2, PT, R15.reuse, 0x52, PT ;  /* 0x000000520f00780c */ /* 0x040fe40003f46270 */
[----:B------:R-:W-:Y:S02]  /*2a20*/  ISETP.GE.AND P5, PT, R15, 0x1, PT ;  /* 0x000000010f00780c */ /* 0x000fe40003fa6270 */
[----:B------:R-:W-:-:S04]  /*2a30*/  ISETP.GT.AND P3, PT, R2, 0x51, !P2 ;  /* 0x000000510200780c */ /* 0x000fc80005764270 */
[----:B------:R-:W-:-:S04]  /*2a40*/  ISETP.LT.OR P3, PT, R0, 0x52, P3 ;  /* 0x000000520000780c */ /* 0x000fc80001f61670 */
[----:B------:R-:W-:Y:S02]  /*2a50*/  FSEL R90, R65, -INF , !P3 ;  /* 0xff800000415a7808 */ /* 0x000fe40005800000 */
[----:B------:R-:W-:-:S04]  /*2a60*/  ISETP.GE.AND P3, PT, R15, 0x59, PT ;  /* 0x000000590f00780c */ /* 0x000fc80003f66270 */
[----:B------:R-:W-:-:S04]  /*2a70*/  ISETP.GT.AND P4, PT, R2, 0x58, !P3 ;  /* 0x000000580200780c */ /* 0x000fc80005f84270 */
[----:B------:R-:W-:-:S04]  /*2a80*/  ISETP.LT.OR P4, PT, R0, 0x59, P4 ;  /* 0x000000590000780c */ /* 0x000fc80002781670 */
[----:B------:R-:W-:Y:S02]  /*2a90*/  FSEL R68, R68, -INF , !P4 ;  /* 0xff80000044447808 */ /* 0x000fe40006000000 */
[----:B------:R-:W-:-:S04]  /*2aa0*/  ISETP.GT.AND P4, PT, R2, RZ, !P5 ;  /* 0x000000ff0200720c */ /* 0x000fc80006f84270 */
[----:B------:R-:W-:-:S04]  /*2ab0*/  ISETP.LT.OR P4, PT, R0, 0x1, P4 ;  /* 0x000000010000780c */ /* 0x000fc80002781670 */
[----:B------:R-:W-:Y:S02]  /*2ac0*/  FSEL R24, R24, -INF , !P4 ;  /* 0xff80000018187808 */ /* 0x000fe40006000000 */
[----:B------:R-:W-:-:S04]  /*2ad0*/  ISETP.GE.AND P4, PT, R15, 0x5a, PT ;  /* 0x0000005a0f00780c */ /* 0x000fc80003f86270 */
[----:B------:R-:W-:Y:S02]  /*2ae0*/  P2R R15, PR, RZ, 0x10 ;  /* 0x00000010ff0f7803 */ /* 0x000fe40000000000 */
[----:B------:R-:W-:Y:S02]  /*2af0*/  ISETP.GT.AND P4, PT, R2, 0x59, !P4 ;  /* 0x000000590200780c */ /* 0x000fe40006784270 */
[----:B------:R-:W1:Y:S02]  /*2b00*/  SHFL.IDX PT, R2, R6, 0x1, 0x1c1f ;  /* 0x003c1f0006027f89 */ /* 0x000e6400000e0000 */
[----:B------:R-:W-:-:S04]  /*2b10*/  ISETP.LT.OR P4, PT, R0, 0x5a, P4 ;  /* 0x0000005a0000780c */ /* 0x000fc80002781670 */
[----:B------:R-:W-:Y:S02]  /*2b20*/  FSEL R92, R69, -INF , !P4 ;  /* 0xff800000455c7808 */ /* 0x000fe40006000000 */
[----:B------:R-:W-:Y:S02]  /*2b30*/  PLOP3.LUT P4, PT, PT, PT, UP0, 0x40, 0x0 ;  /* 0x000000000000781c */ /* 0x000fe40003f8e808 */
[----:B-1----:R-:W-:Y:S01]  /*2b40*/  VIADDMNMX R0, R2, R12, R11, PT ;  /* 0x0000000c02007246 */ /* 0x002fe2000380010b */
[----:B------:R-:W-:-:S10]  /*2b50*/  IMAD.IADD R3, R13, 0x1, R2 ;  /* 0x000000010d037824 */ /* 0x000fd400078e0202 */
[----:B------:R-:W-:Y:S05]  /*2b60*/  @P4 BRA `(.L_x_1767) ;  /* 0x00000000005c4947 */ /* 0x000fea0003800000 */
        /* <DEDUP_REMOVED lines=8> */
[----:B------:R-:W-:Y:S01]  /*2bf0*/  @P4 IMAD.HI.U32 R6, R2, UR10, RZ ;  /* 0x0000000a02064c27 */ /* 0x000fe2000f8e00ff */
[----:B------:R-:W-:-:S13]  /*2c00*/  PLOP3.LUT P4, PT, PT, PT, UP1, 0x80, 0x0 ;  /* 0x000000000000781c */ /* 0x000fda0003f8f018 */
[----:B------:R-:W-:-:S04]  /*2c10*/  @P4 SHF.R.U32.HI R2, RZ, UR11, R6 ;  /* 0x0000000bff024c19 */ /* 0x000fc80008011606 */
[----:B------:R-:W-:Y:S01]  /*2c20*/  LOP3.LUT R2, RZ, R2, RZ, 0x33, !PT ;  /* 0x00000002ff027212 */ /* 0x000fe200078e33ff */
[----:B------:R-:W-:Y:S06]  /*2c30*/  BRA `(.L_x_1770) ;  /* 0x0000000000187947 */ /* 0x000fec0003800000 */
.L_x_1769:
[----:B------:R-:W-:-:S06]  /*2c40*/  UISETP.NE.AND UP1, UPT, UR15, 0x1, UPT ;  /* 0x000000010f00788c */ /* 0x000fcc000bf25270 */
[----:B------:R-:W-:-:S05]  /*2c50*/  PLOP3.LUT P4, PT, PT, PT, UP1, 0x80, 0x0 ;  /* 0x000000000000781c */ /* 0x000fca0003f8f018 */
[----:B------:R-:W-:-:S08]  /*2c60*/  @UP1 ULDC.64 UR10, c[0x0][0x9e8] ;  /* 0x00027a00000a1ab9 */ /* 0x000fd00000000a00 */
[----:B------:R-:W-:Y:S01]  /*2c70*/  @P4 IMAD.HI.U32 R6, R2, UR10, RZ ;  /* 0x0000000a02064c27 */ /* 0x000fe2000f8e00ff */
[----:B------:R-:W-:-:S13]  /*2c80*/  PLOP3.LUT P4, PT, PT, PT, UP1, 0x80, 0x0 ;  /* 0x000000000000781c */ /* 0x000fda0003f8f018 */
[----:B------:R-:W-:-:S07]  /*2c90*/  @P4 SHF.R.U32.HI R2, RZ, UR11, R6 ;  /* 0x0000000bff024c19 */ /* 0x000fce0008011606 */
.L_x_1770:
[----:B------:R-:W-:Y:S05]  /*2ca0*/  BSYNC B0 ;  /* 0x0000000000007941 */ /* 0x000fea0003800000 */
.L_x_1768:
[----:B------:R-:W-:-:S05]  /*2cb0*/  IMAD R2, R2, UR15, R14 ;  /* 0x0000000f02027c24 */ /* 0x000fca000f8e020e */
[----:B------:R-:W-:Y:S02]  /*2cc0*/  VIMNMX R3, R3, R2, !PT ;  /* 0x0000000203037248 */ /* 0x000fe40007fe0100 */
[----:B------:R-:W-:-:S07]  /*2cd0*/  VIADDMNMX R0, R2, UR15, R0, PT ;  /* 0x0000000f02007c46 */ /* 0x000fce000b800100 */
.L_x_1767:
[C---:B------:R-:W-:Y:S01]  /*2ce0*/  ISETP.GT.AND P1, PT, R3.reuse, 0x1, !P1 ;  /* 0x000000010300780c */ /* 0x040fe20004f24270 */
[----:B------:R-:W-:Y:S01]  /*2cf0*/  ULDC UR6, c[0x0][0x988] ;  /* 0x0002620000067ab9 */ /* 0x000fe20000000800 */
[----:B------:R-:W-:Y:S02]  /*2d00*/  ISETP.GT.AND P6, PT, R3, 0x8, !P6 ;  /* 0x000000080300780c */ /* 0x000fe400077c4270 */
[C---:B------:R-:W-:Y:S02]  /*2d10*/  ISETP.LT.OR P1, PT, R0.reuse, 0x2, P1 ;  /* 0x000000020000780c */ /* 0x040fe40000f21670 */
[----:B------:R-:W-:Y:S02]  /*2d20*/  ISETP.LT.OR P6, PT, R0, 0x9, P6 ;  /* 0x000000090000780c */ /* 0x000fe400037c1670 */
[----:B------:R-:W-:Y:S02]  /*2d30*/  FSEL R27, R27, -INF , !P1 ;  /* 0xff8000001b1b7808 */ /* 0x000fe40004800000 */
[----:B------:R-:W-:-:S02]  /*2d40*/  ISETP.NE.AND P1, PT, R21, RZ, PT ;  /* 0x000000ff1500720c */ /* 0x000fc40003f25270 */
[----:B------:R-:W-:Y:S02]  /*2d50*/  FSEL R30, R30, -INF , !P6 ;  /* 0xff8000001e1e7808 */ /* 0x000fe40007000000 */
[----:B------:R-:W-:Y:S02]  /*2d60*/  ISETP.GT.AND P1, PT, R3, 0x9, !P1 ;  /* 0x000000090300780c */ /* 0x000fe40004f24270 */
[----:B------:R-:W-:Y:S02]  /*2d70*/  ISETP.NE.AND P6, PT, R33, RZ, PT ;  /* 0x000000ff2100720c */ /* 0x000fe40003fc5270 */
[----:B------:R-:W-:Y:S02]  /*2d80*/  ISETP.LT.OR P1, PT, R0, 0xa, P1 ;  /* 0x0000000a0000780c */ /* 0x000fe40000f21670 */
[----:B------:R-:W-:Y:S02]  /*2d90*/  FMNMX.FTZ R2, R24, R20, !PT ;  /* 0x0000001418027209 */ /* 0x000fe40007810000 */
[----:B------:R-:W-:-:S02]  /*2da0*/  FSEL R31, R31, -INF , !P1 ;  /* 0xff8000001f1f7808 */ /* 0x000fc40004800000 */
[----:B------:R-:W-:Y:S02]  /*2db0*/  ISETP.NE.AND P1, PT, R25, RZ, PT ;  /* 0x000000ff1900720c */ /* 0x000fe40003f25270 */
[----:B------:R-:W-:Y:S02]  /*2dc0*/  ISETP.NE.AND P4, PT, R73, RZ, PT ;  /* 0x000000ff4900720c */ /* 0x000fe40003f85270 */
[----:B------:R-:W-:Y:S02]  /*2dd0*/  ISETP.GT.AND P1, PT, R3, 0x10, !P1 ;  /* 0x000000100300780c */ /* 0x000fe40004f24270 */
[----:B------:R-:W-:Y:S02]  /*2de0*/  FMNMX.FTZ R2, R28, R2, !PT ;  /* 0x000000021c027209 */ /* 0x000fe40007810000 */
[----:B------:R-:W-:Y:S02]  /*2df0*/  ISETP.LT.OR P1, PT, R0, 0x11, P1 ;  /* 0x000000110000780c */ /* 0x000fe40000f21670 */
[----:B------:R-:W-:-:S02]  /*2e00*/  FMNMX.FTZ R2, R72, R2, !PT ;  /* 0x0000000248027209 */ /* 0x000fc40007810000 */
[----:B------:R-:W-:Y:S02]  /*2e10*/  FSEL R34, R34, -INF , !P1 ;  /* 0xff80000022227808 */ /* 0x000fe40004800000 */
[----:B------:R-:W-:Y:S02]  /*2e20*/  ISETP.NE.AND P1, PT, R29, RZ, PT ;  /* 0x000000ff1d00720c */ /* 0x000fe40003f25270 */
[----:B------:R-:W-:Y:S02]  /*2e30*/  FMNMX.FTZ R2, R32, R2, !PT ;  /* 0x0000000220027209 */ /* 0x000fe40007810000 */
[----:B------:R-:W-:Y:S02]  /*2e40*/  ISETP.GT.AND P1, PT, R3, 0x11, !P1 ;  /* 0x000000110300780c */ /* 0x000fe40004f24270 */
[----:B------:R-:W-:Y:S02]  /*2e50*/  FMNMX.FTZ R2, R74, R2, !PT ;  /* 0x000000024a027209 */ /* 0x000fe40007810000 */
[----:B------:R-:W-:-:S02]  /*2e60*/  ISETP.LT.OR P1, PT, R0, 0x12, P1 ;  /* 0x000000120000780c */ /* 0x000fc40000f21670 */
[----:B------:R-:W-:Y:S02]  /*2e70*/  FMNMX.FTZ R2, R36, R2, !PT ;  /* 0x0000000224027209 */ /* 0x000fe40007810000 */
[----:B------:R-:W-:Y:S02]  /*2e80*/  FSEL R35, R35, -INF , !P1 ;  /* 0xff80000023237808 */ /* 0x000fe40004800000 */
[----:B------:R-:W-:Y:S02]  /*2e90*/  ISETP.GT.AND P1, PT, R3, 0x18, !P6 ;  /* 0x000000180300780c */ /* 0x000fe40007724270 */
[----:B------:R-:W-:Y:S02]  /*2ea0*/  FMNMX.FTZ R2, R76, R2, !PT ;  /* 0x000000024c027209 */ /* 0x000fe40007810000 */
[----:B------:R-:W-:Y:S02]  /*2eb0*/  ISETP.LT.OR P1, PT, R0, 0x19, P1 ;  /* 0x000000190000780c */ /* 0x000fe40000f21670 */
[----:B------:R-:W-:-:S02]  /*2ec0*/  FMNMX.FTZ R2, R40, R2, !PT ;  /* 0x0000000228027209 */ /* 0x000fc40007810000 */
[----:B------:R-:W-:Y:S02]  /*2ed0*/  FSEL R38, R38, -INF , !P1 ;  /* 0xff80000026267808 */ /* 0x000fe40004800000 */
[----:B------:R-:W-:Y:S02]  /*2ee0*/  ISETP.GT.AND P1, PT, R3, 0x19, !P4 ;  /* 0x000000190300780c */ /* 0x000fe40006724270 */
[----:B------:R-:W-:Y:S02]  /*2ef0*/  FMNMX.FTZ R2, R78, R2, !PT ;  /* 0x000000024e027209 */ /* 0x000fe40007810000 */
[----:B------:R-:W-:Y:S02]  /*2f00*/  ISETP.LT.OR P1, PT, R0, 0x1a, P1 ;  /* 0x0000001a0000780c */ /* 0x000fe40000f21670 */
[----:B------:R-:W-:Y:S02]  /*2f10*/  FMNMX.FTZ R2, R44, R2, !PT ;  /* 0x000000022c027209 */ /* 0x000fe40007810000 */
[----:B------:R-:W-:-:S02]  /*2f20*/  FSEL R39, R39, -INF , !P1 ;  /* 0xff80000027277808 */ /* 0x000fc40004800000 */
[----:B------:R-:W-:Y:S02]  /*2f30*/  ISETP.NE.AND P1, PT, R37, RZ, PT ;  /* 0x000000ff2500720c */ /* 0x000fe40003f25270 */
[----:B------:R-:W-:Y:S02]  /*2f40*/  FMNMX.FTZ R2, R80, R2, !PT ;  /* 0x0000000250027209 */ /* 0x000fe40007810000 */
        /* <DEDUP_REMOVED lines=12> */
[----:B------:R-:W-:Y:S02]  /*3010*/  ISETP.NE.AND P1, PT, R41, RZ, PT ;  /* 0x000000ff2900720c */ /* 0x000fe40003f25270 */
[----:B------:R-:W-:Y:S02]  /*3020*/  FMNMX.FTZ R2, R86, R2, !PT ;  /* 0x0000000256027209 */ /* 0x000fe40007810000 */
[----:B------:R-:W-:Y:S02]  /*3030*/  ISETP.GT.AND P1, PT, R3, 0x28, !P1 ;  /* 0x000000280300780c */ /* 0x000fe40004f24270 */
[----:B------:R-:W-:-:S02]  /*3040*/  FMNMX.FTZ R2, R60, R2, !PT ;  /* 0x000000023c027209 */ /* 0x000fc40007810000 */
[----:B------:R-:W-:Y:S02]  /*3050*/  ISETP.LT.OR P1, PT, R0, 0x29, P1 ;  /* 0x000000290000780c */ /* 0x000fe40000f21670 */
[----:B------:R-:W-:Y:S02]  /*3060*/  FMNMX.FTZ R2, R88, R2, !PT ;  /* 0x0000000258027209 */ /* 0x000fe40007810000 */
[----:B------:R-:W-:Y:S02]  /*3070*/  FSEL R46, R46, -INF , !P1 ;  /* 0xff8000002e2e7808 */ /* 0x000fe40004800000 */
[----:B------:R-:W-:Y:S02]  /*3080*/  ISETP.NE.AND P1, PT, R77, RZ, PT ;  /* 0x000000ff4d00720c */ /* 0x000fe40003f25270 */
[----:B------:R-:W-:Y:S02]  /*3090*/  FMNMX.FTZ R2, R64, R2, !PT ;  /* 0x0000000240027209 */ /* 0x000fe40007810000 */
[----:B------:R-:W-:-:S02]  /*30a0*/  ISETP.GT.AND P1, PT, R3, 0x29, !P1 ;  /* 0x000000290300780c */ /* 0x000fc40004f24270 */
[----:B------:R-:W-:Y:S02]  /*30b0*/  FMNMX.FTZ R2, R90, R2, !PT ;  /* 0x000000025a027209 */ /* 0x000fe40007810000 */
[----:B------:R-:W-:Y:S02]  /*30c0*/  ISETP.LT.OR P1, PT, R0, 0x2a, P1 ;  /* 0x0000002a0000780c */ /* 0x000fe40000f21670 */
[----:B------:R-:W-:Y:S02]  /*30d0*/  FMNMX.FTZ R2, R68, R2, !PT ;  /* 0x0000000244027209 */ /* 0x000fe40007810000 */
[----:B------:R-:W-:Y:S02]  /*30e0*/  FSEL R47, R47, -INF , !P1 ;  /* 0xff8000002f2f7808 */ /* 0x000fe40004800000 */
[----:B------:R-:W-:Y:S02]  /*30f0*/  ISETP.NE.AND P1, PT, R45, RZ, PT ;  /* 0x000000ff2d00720c */ /* 0x000fe40003f25270 */
[----:B------:R-:W-:-:S02]  /*3100*/  FMNMX.FTZ R6, R92, R2, !PT ;  /* 0x000000025c067209 */ /* 0x000fc40007810000 */
[----:B------:R-:W-:Y:S02]  /*3110*/  ISETP.GT.AND P1, PT, R3, 0x30, !P1 ;  /* 0x000000300300780c */ /* 0x000fe40004f24270 */
[----:B------:R-:W-:Y:S01]  /*3120*/  ISETP.NE.AND P6, PT, R83, RZ, PT ;  /* 0x000000ff5300720c */ /* 0x000fe20003fc5270 */
[----:B------:R-:W1:Y:S01]  /*3130*/  SHFL.BFLY PT, R11, R6, 0x2, 0x1f ;  /* 0x0c401f00060b7f89 */ /* 0x000e6200000e0000 */
[----:B------:R-:W-:Y:S02]  /*3140*/  ISETP.LT.OR P1, PT, R0, 0x31, P1 ;  /* 0x000000310000780c */ /* 0x000fe40000f21670 */
[----:B------:R-:W-:Y:S02]  /*3150*/  ISETP.NE.AND P4, PT, R57, RZ, PT ;  /* 0x000000ff3900720c */ /* 0x000fe40003f85270 */
[----:B------:R-:W-:Y:S02]  /*3160*/  FSEL R50, R50, -INF , !P1 ;  /* 0xff80000032327808 */ /* 0x000fe40004800000 */
[----:B------:R-:W-:-:S02]  /*3170*/  ISETP.NE.AND P1, PT, R79, RZ, PT ;  /* 0x000000ff4f00720c */ /* 0x000fc40003f25270 */
[C---:B------:R-:W-:Y:S02]  /*3180*/  ISETP.GT.AND P5, PT, R3.reuse, RZ, !P5 ;  /* 0x000000ff0300720c */ /* 0x040fe40006fa4270 */
[----:B------:R-:W-:Y:S02]  /*3190*/  ISETP.GT.AND P1, PT, R3, 0x31, !P1 ;  /* 0x000000310300780c */ /* 0x000fe40004f24270 */
[C---:B------:R-:W-:Y:S02]  /*31a0*/  ISETP.LT.OR P5, PT, R0.reuse, 0x1, P5 ;  /* 0x000000010000780c */ /* 0x040fe40002fa1670 */
[----:B------:R-:W-:Y:S02]  /*31b0*/  ISETP.LT.OR P1, PT, R0, 0x32, P1 ;  /* 0x000000320000780c */ /* 0x000fe40000f21670 */
[----:B------:R-:W-:Y:S02]  /*31c0*/  FSEL R26, R26, -INF , !P5 ;  /* 0xff8000001a1a7808 */ /* 0x000fe40006800000 */
[----:B------:R-:W-:-:S02]  /*31d0*/  FSEL R51, R51, -INF , !P1 ;  /* 0xff80000033337808 */ /* 0x000fc40004800000 */
[----:B------:R-:W-:Y:S02]  /*31e0*/  ISETP.NE.AND P1, PT, R49, RZ, PT ;  /* 0x000000ff3100720c */ /* 0x000fe40003f25270 */
[C---:B------:R-:W-:Y:S02]  /*31f0*/  ISETP.GT.AND P2, PT, R3.reuse, 0x51, !P2 ;  /* 0x000000510300780c */ /* 0x040fe40005744270 */
[C---:B------:R-:W-:Y:S02]  /*3200*/  ISETP.GT.AND P1, PT, R3.reuse, 0x38, !P1 ;  /* 0x000000380300780c */ /* 0x040fe40004f24270 */
[----:B-1----:R-:W-:Y:S02]  /*3210*/  FMNMX.FTZ R12, R6, R11, !PT ;  /* 0x0000000b060c7209 */ /* 0x002fe40007810000 */
[----:B------:R-:W-:Y:S02]  /*3220*/  ISETP.LT.OR P1, PT, R0, 0x39, P1 ;  /* 0x000000390000780c */ /* 0x000fe40000f21670 */
[----:B------:R-:W-:Y:S01]  /*3230*/  ISETP.GT.AND P3, PT, R3, 0x58, !P3 ;  /* 0x000000580300780c */ /* 0x000fe20005f64270 */
[----:B------:R-:W1:Y:S01]  /*3240*/  SHFL.BFLY PT, R11, R12, 0x1, 0x1f ;  /* 0x0c201f000c0b7f89 */ /* 0x000e6200000e0000 */
[----:B------:R-:W-:-:S02]  /*3250*/  FSEL R54, R54, -INF , !P1 ;  /* 0xff80000036367808 */ /* 0x000fc40004800000 */
[----:B------:R-:W-:Y:S02]  /*3260*/  ISETP.NE.AND P1, PT, R81, RZ, PT ;  /* 0x000000ff5100720c */ /* 0x000fe40003f25270 */
[C---:B------:R-:W-:Y:S02]  /*3270*/  ISETP.LT.OR P2, PT, R0.reuse, 0x52, P2 ;  /* 0x000000520000780c */ /* 0x040fe40001741670 */
[----:B------:R-:W-:Y:S02]  /*3280*/  ISETP.GT.AND P1, PT, R3, 0x39, !P1 ;  /* 0x000000390300780c */ /* 0x000fe40004f24270 */
[C---:B------:R-:W-:Y:S02]  /*3290*/  ISETP.LT.OR P3, PT, R0.reuse, 0x59, P3 ;  /* 0x000000590000780c */ /* 0x040fe40001f61670 */
[----:B------:R-:W-:Y:S02]  /*32a0*/  ISETP.LT.OR P1, PT, R0, 0x3a, P1 ;  /* 0x0000003a0000780c */ /* 0x000fe40000f21670 */
[----:B------:R-:W-:-:S02]  /*32b0*/  FSEL R67, R67, -INF , !P2 ;  /* 0xff80000043437808 */ /* 0x000fc40005000000 */
[----:B------:R-:W-:Y:S02]  /*32c0*/  FSEL R55, R55, -INF , !P1 ;  /* 0xff80000037377808 */ /* 0x000fe40004800000 */
[----:B------:R-:W-:Y:S02]  /*32d0*/  ISETP.NE.AND P1, PT, R53, RZ, PT ;  /* 0x000000ff3500720c */ /* 0x000fe40003f25270 */
[----:B------:R-:W-:Y:S02]  /*32e0*/  FSEL R70, R70, -INF , !P3 ;  /* 0xff80000046467808 */ /* 0x000fe40005800000 */
[----:B------:R-:W-:Y:S02]  /*32f0*/  ISETP.GT.AND P1, PT, R3, 0x40, !P1 ;  /* 0x000000400300780c */ /* 0x000fe40004f24270 */
[----:B-1----:R-:W-:Y:S02]  /*3300*/  FMNMX.FTZ R2, R12, R11, !PT ;  /* 0x0000000b0c027209 */ /* 0x002fe40007810000 */
[----:B------:R-:W-:-:S03]  /*3310*/  ISETP.LT.OR P1, PT, R0, 0x41, P1 ;  /* 0x000000410000780c */ /* 0x000fc60000f21670 */
[----:B------:R-:W-:Y:S01]  /*3320*/  FMUL.FTZ R11, R2, UR6 ;  /* 0x00000006020b7c20 */ /* 0x000fe20008410000 */
[----:B------:R-:W-:Y:S02]  /*3330*/  FSEL R58, R58, -INF , !P1 ;  /* 0xff8000003a3a7808 */ /* 0x000fe40004800000 */
[----:B------:R-:W-:Y:S02]  /*3340*/  ISETP.GT.AND P1, PT, R3, 0x41, !P6 ;  /* 0x000000410300780c */ /* 0x000fe40007724270 */
[----:B------:R-:W-:Y:S02]  /*3350*/  ISETP.NE.AND P6, PT, R61, RZ, PT ;  /* 0x000000ff3d00720c */ /* 0x000fe40003fc5270 */
[----:B------:R-:W-:-:S04]  /*3360*/  ISETP.LT.OR P1, PT, R0, 0x42, P1 ;  /* 0x000000420000780c */ /* 0x000fc80000f21670 */
[----:B------:R-:W-:Y:S02]  /*3370*/  FSEL R59, R59, -INF , !P1 ;  /* 0xff8000003b3b7808 */ /* 0x000fe40004800000 */
[----:B------:R-:W-:Y:S02]  /*3380*/  ISETP.GT.AND P1, PT, R3, 0x48, !P4 ;  /* 0x000000480300780c */ /* 0x000fe40006724270 */
[----:B------:R-:W-:Y:S02]  /*3390*/  ISETP.NE.AND P4, PT, R85, RZ, PT ;  /* 0x000000ff5500720c */ /* 0x000fe40003f85270 */
[----:B------:R-:W-:-:S04]  /*33a0*/  ISETP.LT.OR P1, PT, R0, 0x49, P1 ;  /* 0x000000490000780c */ /* 0x000fc80000f21670 */
[----:B------:R-:W-:Y:S02]  /*33b0*/  FSEL R62, R62, -INF , !P1 ;  /* 0xff8000003e3e7808 */ /* 0x000fe40004800000 */
[----:B------:R-:W-:-:S04]  /*33c0*/  FSETP.NEU.FTZ.AND P1, PT, R2, -INF , PT ;  /* 0xff8000000200780b */ /* 0x000fc80003f3d000 */
[----:B------:R-:W-:Y:S02]  /*33d0*/  FSEL R13, R11, RZ, P1 ;  /* 0x000000ff0b0d7208 */ /* 0x000fe40000800000 */
[----:B------:R-:W-:Y:S02]  /*33e0*/  FMNMX.FTZ R11, R26, R27, !PT ;  /* 0x0000001b1a0b7209 */ /* 0x000fe40007810000 */
[----:B------:R-:W-:Y:S01]  /*33f0*/  ISETP.GT.AND P1, PT, R3, 0x49, !P4 ;  /* 0x000000490300780c */ /* 0x000fe20006724270 */
[--C-:B------:R-:W-:Y:S01]  /*3400*/  FFMA.FTZ R14, R24, UR6, -R13.reuse ;  /* 0x00000006180e7c23 */ /* 0x100fe2000801080d */
[----:B------:R-:W-:Y:S01]  /*3410*/  FMNMX.FTZ R6, R30, R11, !PT ;  /* 0x0000000b1e067209 */ /* 0x000fe20007810000 */
[--C-:B------:R-:W-:Y:S01]  /*3420*/  FFMA.FTZ R12, R20, UR6, -R13.reuse ;  /* 0x00000006140c7c23 */ /* 0x100fe2000801080d */
[----:B------:R-:W-:Y:S01]  /*3430*/  ISETP.LT.OR P1, PT, R0, 0x4a, P1 ;  /* 0x0000004a0000780c */ /* 0x000fe20000f21670 */
[--C-:B------:R-:W-:Y:S01]  /*3440*/  FFMA.FTZ R20, R28, UR6, -R13.reuse ;  /* 0x000000061c147c23 */ /* 0x100fe2000801080d */
[----:B------:R-:W-:Y:S01]  /*3450*/  FMNMX.FTZ R11, R31, R6, !PT ;  /* 0x000000061f0b7209 */ /* 0x000fe20007810000 */
[----:B------:R-:W-:Y:S01]  /*3460*/  MUFU.EX2 R14, R14 ;  /* 0x0000000e000e7308 */ /* 0x000fe20000000800 */
[----:B------:R-:W-:Y:S01]  /*3470*/  FSEL R63, R63, -INF , !P1 ;  /* 0xff8000003f3f7808 */ /* 0x000fe20004800000 */
[--C-:B------:R-:W-:Y:S01]  /*3480*/  FFMA.FTZ R21, R72, UR6, -R13.reuse ;  /* 0x0000000648157c23 */ /* 0x100fe2000801080d */
[----:B------:R-:W-:Y:S01]  /*3490*/  FMNMX.FTZ R6, R34, R11, !PT ;  /* 0x0000000b22067209 */ /* 0x000fe20007810000 */
[--C-:B------:R-:W-:Y:S01]  /*34a0*/  FFMA.FTZ R24, R32, UR6, -R13.reuse ;  /* 0x0000000620187c23 */ /* 0x100fe2000801080d */
[----:B------:R-:W-:Y:S01]  /*34b0*/  ISETP.GT.AND P1, PT, R3, 0x50, !P6 ;  /* 0x000000500300780c */ /* 0x000fe20007724270 */
[--C-:B------:R-:W-:Y:S01]  /*34c0*/  FFMA.FTZ R28, R36, UR6, -R13.reuse ;  /* 0x00000006241c7c23 */ /* 0x100fe2000801080d */
[----:B------:R-:W-:Y:S01]  /*34d0*/  FMNMX.FTZ R11, R35, R6, !PT ;  /* 0x00000006230b7209 */ /* 0x000fe20007810000 */
[----:B------:R-:W-:Y:S01]  /*34e0*/  MUFU.EX2 R20, R20 ;  /* 0x0000001400147308 */ /* 0x000fe20000000800 */
[----:B------:R-:W-:Y:S01]  /*34f0*/  ISETP.NE.AND P4, PT, R15, RZ, PT ;  /* 0x000000ff0f00720c */ /* 0x000fe20003f85270 */
[--C-:B------:R-:W-:Y:S01]  /*3500*/  FFMA.FTZ R36, R48, UR6, -R13.reuse ;  /* 0x0000000630247c23 */ /* 0x100fe2000801080d */
[----:B------:R-:W-:Y:S01]  /*3510*/  FMNMX.FTZ R6, R38, R11, !PT ;  /* 0x0000000b26067209 */ /* 0x000fe20007810000 */
[--C-:B------:R-:W-:Y:S01]  /*3520*/  FFMA.FTZ R48, R88, UR6, -R13.reuse ;  /* 0x0000000658307c23 */ /* 0x100fe2000801080d */
[----:B------:R-:W-:Y:S01]  /*3530*/  ISETP.LT.OR P1, PT, R0, 0x51, P1 ;  /* 0x000000510000780c */ /* 0x000fe20000f21670 */
[--C-:B------:R-:W-:Y:S01]  /*3540*/  FFMA.FTZ R29, R76, UR6, -R13.reuse ;  /* 0x000000064c1d7c23 */ /* 0x100fe2000801080d */
[----:B------:R-:W-:Y:S01]  /*3550*/  FMNMX.FTZ R11, R39, R6, !PT ;  /* 0x00000006270b7209 */ /* 0x000fe20007810000 */
[----:B------:R1:W2:Y:S01]  /*3560*/  MUFU.EX2 R15, R12 ;  /* 0x0000000c000f7308 */ /* 0x0002a20000000800 */
[----:B------:R-:W-:Y:S01]  /*3570*/  ISETP.GT.AND P4, PT, R3, 0x59, !P4 ;  /* 0x000000590300780c */ /* 0x000fe20006784270 */
[--C-:B------:R-:W-:Y:S01]  /*3580*/  FFMA.FTZ R32, R80, UR6, -R13.reuse ;  /* 0x0000000650207c23 */ /* 0x100fe2000801080d */
[----:B------:R-:W-:Y:S01]  /*3590*/  FMNMX.FTZ R6, R42, R11, !PT ;  /* 0x0000000b2a067209 */ /* 0x000fe20007810000 */
[--C-:B------:R-:W-:Y:S01]  /*35a0*/  FFMA.FTZ R37, R82, UR6, -R13.reuse ;  /* 0x0000000652257c23 */ /* 0x100fe2000801080d */
[----:B------:R-:W-:Y:S01]  /*35b0*/  FSEL R66, R66, -INF , !P1 ;  /* 0xff80000042427808 */ /* 0x000fe20004800000 */
[--C-:B------:R-:W-:Y:S01]  /*35c0*/  FFMA.FTZ R41, R84, UR6, -R13.reuse ;  /* 0x0000000654297c23 */ /* 0x100fe2000801080d */
[----:B------:R-:W-:Y:S01]  /*35d0*/  FMNMX.FTZ R11, R43, R6, !PT ;  /* 0x000000062b0b7209 */ /* 0x000fe20007810000 */
[----:B------:R-:W3:Y:S01]  /*35e0*/  MUFU.EX2 R21, R21 ;  /* 0x0000001500157308 */ /* 0x000ee20000000800 */
[----:B------:R-:W-:Y:S01]  /*35f0*/  ISETP.LT.OR P4, PT, R0, 0x5a, P4 ;  /* 0x0000005a0000780c */ /* 0x000fe20002781670 */
[--C-:B-1----:R-:W-:Y:S01]  /*3600*/  FFMA.FTZ R12, R74, UR6, -R13.reuse ;  /* 0x000000064a0c7c23 */ /* 0x102fe2000801080d */
[----:B------:R-:W-:Y:S01]  /*3610*/  FMNMX.FTZ R6, R46, R11, !PT ;  /* 0x0000000b2e067209 */ /* 0x000fe20007810000 */
[----:B------:R-:W-:Y:S01]  /*3620*/  FFMA.FTZ R53, R90, UR6, -R13 ;  /* 0x000000065a357c23 */ /* 0x000fe2000801080d */
[----:B------:R-:W-:-:S02]  /*3630*/  FSEL R71, R71, -INF , !P4 ;  /* 0xff80000047477808 */ /* 0x000fc40006000000 */
[----:B------:R-:W-:Y:S01]  /*3640*/  FMNMX.FTZ R11, R47, R6, !PT ;  /* 0x000000062f0b7209 */ /* 0x000fe20007810000 */
[----:B------:R-:W-:Y:S01]  /*3650*/  MUFU.EX2 R24, R24 ;  /* 0x0000001800187308 */ /* 0x000fe20000000800 */
[----:B--2---:R-:W-:Y:S02]  /*3660*/  F2FP.F16.F32.PACK_AB R152, R15, R14 ;  /* 0x0000000e0f98723e */ /* 0x004fe400000000ff */
[----:B------:R-:W-:-:S04]  /*3670*/  FMNMX.FTZ R6, R50, R11, !PT ;  /* 0x0000000b32067209 */ /* 0x000fc80007810000 */
[----:B------:R-:W-:Y:S01]  /*3680*/  FMNMX.FTZ R11, R51, R6, !PT ;  /* 0x00000006330b7209 */ /* 0x000fe20007810000 */
[----:B------:R1:W2:Y:S01]  /*3690*/  MUFU.EX2 R25, R12 ;  /* 0x0000000c00197308 */ /* 0x0002a20000000800 */
[----:B---3--:R-:W-:Y:S02]  /*36a0*/  F2FP.F16.F32.PACK_AB R154, R21, R20 ;  /* 0x00000014159a723e */ /* 0x008fe400000000ff */
[----:B------:R-:W-:-:S04]  /*36b0*/  FMNMX.FTZ R6, R54, R11, !PT ;  /* 0x0000000b36067209 */ /* 0x000fc80007810000 */
[----:B------:R-:W-:Y:S01]  /*36c0*/  FMNMX.FTZ R11, R55, R6, !PT ;  /* 0x00000006370b7209 */ /* 0x000fe20007810000 */
[----:B------:R-:W-:Y:S01]  /*36d0*/  MUFU.EX2 R28, R28 ;  /* 0x0000001c001c7308 */ /* 0x000fe20000000800 */
[--C-:B-1----:R-:W-:Y:S01]  /*36e0*/  FFMA.FTZ R12, R40, UR6, -R13.reuse ;  /* 0x00000006280c7c23 */ /* 0x102fe2000801080d */
[--C-:B------:R-:W-:Y:S01]  /*36f0*/  FFMA.FTZ R40, R52, UR6, -R13.reuse ;  /* 0x0000000634287c23 */ /* 0x100fe2000801080d */
[----:B------:R-:W-:Y:S01]  /*3700*/  FMNMX.FTZ R6, R58, R11, !PT ;  /* 0x0000000b3a067209 */ /* 0x000fe20007810000 */
[----:B------:R-:W-:-:S03]  /*3710*/  FFMA.FTZ R52, R64, UR6, -R13 ;  /* 0x0000000640347c23 */ /* 0x000fc6000801080d */
[----:B------:R-:W-:Y:S01]  /*3720*/  FMNMX.FTZ R11, R59, R6, !PT ;  /* 0x000000063b0b7209 */ /* 0x000fe20007810000 */
[----:B------:R-:W-:Y:S01]  /*3730*/  MUFU.EX2 R49, R48 ;  /* 0x0000003000317308 */ /* 0x000fe20000000800 */
[----:B--2---:R-:W-:Y:S02]  /*3740*/  F2FP.F16.F32.PACK_AB R156, R25, R24 ;  /* 0x00000018199c723e */ /* 0x004fe400000000ff */
[----:B------:R-:W-:Y:S01]  /*3750*/  FMNMX.FTZ R6, R62, R11, !PT ;  /* 0x0000000b3e067209 */ /* 0x000fe20007810000 */
[----:B------:R-:W-:-:S03]  /*3760*/  FFMA.FTZ R11, R78, UR6, -R13 ;  /* 0x000000064e0b7c23 */ /* 0x000fc6000801080d */
[----:B------:R-:W-:Y:S01]  /*3770*/  FMNMX.FTZ R3, R63, R6, !PT ;  /* 0x000000063f037209 */ /* 0x000fe20007810000 */
[----:B------:R-:W1:Y:S03]  /*3780*/  MUFU.EX2 R29, R29 ;  /* 0x0000001d001d7308 */ /* 0x000e660000000800 */
[----:B------:R-:W-:-:S04]  /*3790*/  FMNMX.FTZ R6, R66, R3, !PT ;  /* 0x0000000342067209 */ /* 0x000fc80007810000 */
[----:B------:R-:W-:Y:S01]  /*37a0*/  FMNMX.FTZ R3, R67, R6, !PT ;  /* 0x0000000643037209 */ /* 0x000fe20007810000 */
[--C-:B------:R-:W-:Y:S01]  /*37b0*/  FFMA.FTZ R6, R44, UR6, -R13.reuse ;  /* 0x000000062c067c23 */ /* 0x100fe2000801080d */
[----:B------:R-:W-:Y:S01]  /*37c0*/  MUFU.EX2 R12, R12 ;  /* 0x0000000c000c7308 */ /* 0x000fe20000000800 */
[----:B------:R-:W-:Y:S01]  /*37d0*/  FFMA.FTZ R44, R56, UR6, -R13 ;  /* 0x00000006382c7c23 */ /* 0x000fe2000801080d */
[----:B------:R-:W-:-:S04]  /*37e0*/  FMNMX.FTZ R0, R70, R3, !PT ;  /* 0x0000000346007209 */ /* 0x000fc80007810000 */
[----:B------:R-:W-:Y:S02]  /*37f0*/  FMNMX.FTZ R0, R71, R0, !PT ;  /* 0x0000000047007209 */ /* 0x000fe40007810000 */
[----:B------:R-:W-:Y:S01]  /*3800*/  MUFU.EX2 R162, R6 ;  /* 0x0000000600a27308 */ /* 0x000fe20000000800 */
[----:B-1----:R-:W-:Y:S02]  /*3810*/  F2FP.F16.F32.PACK_AB R158, R29, R28 ;  /* 0x0000001c1d9e723e */ /* 0x002fe400000000ff */
[----:B------:R-:W1:Y:S05]  /*3820*/  SHFL.BFLY PT, R3, R0, 0x2, 0x1f ;  /* 0x0c401f0000037f89 */ /* 0x000e6a00000e0000 */
[----:B------:R-:W2:Y:S08]  /*3830*/  MUFU.EX2 R11, R11 ;  /* 0x0000000b000b7308 */ /* 0x000eb00000000800 */
[----:B------:R3:W-:Y:S08]  /*3840*/  MUFU.EX2 R33, R32 ;  /* 0x0000002000217308 */ /* 0x0007f00000000800 */
[----:B------:R-:W-:Y:S01]  /*3850*/  MUFU.EX2 R36, R36 ;  /* 0x0000002400247308 */ /* 0x000fe20000000800 */
[----:B---3--:R-:W-:Y:S01]  /*3860*/  FFMA.FTZ R32, R60, UR6, -R13 ;  /* 0x000000063c207c23 */ /* 0x008fe2000801080d */
[----:B--2---:R-:W-:-:S02]  /*3870*/  F2FP.F16.F32.PACK_AB R160, R11, R12 ;  /* 0x0000000c0ba0723e */ /* 0x004fc400000000ff */
[----:B-1----:R-:W-:Y:S01]  /*3880*/  FMNMX.FTZ R3, R0, R3, !PT ;  /* 0x0000000300037209 */ /* 0x002fe20007810000 */
[----:B------:R-:W-:-:S03]  /*3890*/  FFMA.FTZ R0, R86, UR6, -R13 ;  /* 0x0000000656007c23 */ /* 0x000fc6000801080d */
[----:B------:R-:W1:Y:S01]  /*38a0*/  MUFU.EX2 R37, R37 ;  /* 0x0000002500257308 */ /* 0x000e620000000800 */
[----:B------:R-:W2:Y:S07]  /*38b0*/  SHFL.BFLY PT, R6, R3, 0x1, 0x1f ;  /* 0x0c201f0003067f89 */ /* 0x000eae00000e0000 */
[----:B------:R3:W-:Y:S08]  /*38c0*/  MUFU.EX2 R45, R0 ;  /* 0x00000000002d7308 */ /* 0x0007f00000000800 */
[----:B------:R-:W-:Y:S01]  /*38d0*/  MUFU.EX2 R40, R40 ;  /* 0x0000002800287308 */ /* 0x000fe20000000800 */
[----:B-1----:R-:W-:-:S07]  /*38e0*/  F2FP.F16.F32.PACK_AB R164, R37, R36 ;  /* 0x0000002425a4723e */ /* 0x002fce00000000ff */
[----:B------:R-:W-:Y:S01]  /*38f0*/  MUFU.EX2 R41, R41 ;  /* 0x0000002900297308 */ /* 0x000fe20000000800 */
[----:B--2---:R-:W-:Y:S01]  /*3900*/  FMNMX.FTZ R6, R3, R6, !PT ;  /* 0x0000000603067209 */ /* 0x004fe20007810000 */
[--C-:B------:R-:W-:Y:S01]  /*3910*/  FFMA.FTZ R3, R68, UR6, -R13.reuse ;  /* 0x0000000644037c23 */ /* 0x100fe2000801080d */
[----:B------:R-:W-:Y:S02]  /*3920*/  FFMA.FTZ R13, R92, UR6, -R13 ;  /* 0x000000065c0d7c23 */ /* 0x000fe4000801080d */
[C---:B------:R-:W-:Y:S01]  /*3930*/  FSETP.NEU.FTZ.AND P1, PT, R6.reuse, -INF , PT ;  /* 0xff8000000600780b */ /* 0x040fe20003f3d000 */
[----:B---3--:R-:W-:Y:S02]  /*3940*/  FMUL.FTZ R0, R6, UR6 ;  /* 0x0000000606007c20 */ /* 0x008fe40008410000 */
[----:B------:R1:W-:Y:S03]  /*3950*/  MUFU.EX2 R174, R3 ;  /* 0x0000000300ae7308 */ /* 0x0003e60000000800 */
[----:B------:R-:W-:-:S05]  /*3960*/  FSEL R0, R0, RZ, P1 ;  /* 0x000000ff00007208 */ /* 0x000fca0000800000 */
[--C-:B------:R-:W-:Y:S01]  /*3970*/  FFMA.FTZ R26, R26, UR6, -R0.reuse ;  /* 0x000000061a1a7c23 */ /* 0x100fe20008010800 */
[--C-:B------:R-:W-:Y:S01]  /*3980*/  FFMA.FTZ R27, R27, UR6, -R0.reuse ;  /* 0x000000061b1b7c23 */ /* 0x100fe20008010800 */
[--C-:B------:R-:W-:Y:S01]  /*3990*/  FFMA.FTZ R30, R30, UR6, -R0.reuse ;  /* 0x000000061e1e7c23 */ /* 0x100fe20008010800 */
[--C-:B------:R-:W-:Y:S01]  /*39a0*/  FFMA.FTZ R31, R31, UR6, -R0.reuse ;  /* 0x000000061f1f7c23 */ /* 0x100fe20008010800 */
[----:B-1----:R-:W-:Y:S01]  /*39b0*/  FADD.FTZ R3, R14, R15 ;  /* 0x0000000f0e037221 */ /* 0x002fe20000010000 */
[--C-:B------:R-:W-:Y:S01]  /*39c0*/  FFMA.FTZ R34, R34, UR6, -R0.reuse ;  /* 0x0000000622227c23 */ /* 0x100fe20008010800 */
[----:B------:R-:W-:Y:S01]  /*39d0*/  MUFU.EX2 R26, R26 ;  /* 0x0000001a001a7308 */ /* 0x000fe20000000800 */
[--C-:B------:R-:W-:Y:S01]  /*39e0*/  FFMA.FTZ R35, R35, UR6, -R0.reuse ;  /* 0x0000000623237c23 */ /* 0x100fe20008010800 */
[----:B------:R-:W-:Y:S01]  /*39f0*/  FADD.FTZ R48, R20, R3 ;  /* 0x0000000314307221 */ /* 0x000fe20000010000 */
[--C-:B------:R-:W-:Y:S01]  /*3a00*/  FFMA.FTZ R38, R38, UR6, -R0.reuse ;  /* 0x0000000626267c23 */ /* 0x100fe20008010800 */
[--C-:B------:R-:W-:Y:S01]  /*3a10*/  FFMA.FTZ R39, R39, UR6, -R0.reuse ;  /* 0x0000000627277c23 */ /* 0x100fe20008010800 */
[----:B------:R-:W-:Y:S01]  /*3a20*/  FFMA.FTZ R42, R42, UR6, -R0 ;  /* 0x000000062a2a7c23 */ /* 0x000fe20008010800 */
[----:B------:R-:W-:Y:S01]  /*3a30*/  FADD.FTZ R3, R21, R48 ;  /* 0x0000003015037221 */ /* 0x000fe20000010000 */
[--C-:B------:R-:W-:Y:S01]  /*3a40*/  FFMA.FTZ R43, R43, UR6, -R0.reuse ;  /* 0x000000062b2b7c23 */ /* 0x100fe20008010800 */
[----:B------:R-:W1:Y:S01]  /*3a50*/  MUFU.EX2 R27, R27 ;  /* 0x0000001b001b7308 */ /* 0x000e620000000800 */
[--C-:B------:R-:W-:Y:S01]  /*3a60*/  FFMA.FTZ R46, R46, UR6, -R0.reuse ;  /* 0x000000062e2e7c23 */ /* 0x100fe20008010800 */
[----:B------:R-:W-:Y:S01]  /*3a70*/  FADD.FTZ R48, R24, R3 ;  /* 0x0000000318307221 */ /* 0x000fe20000010000 */
[--C-:B------:R-:W-:Y:S01]  /*3a80*/  FFMA.FTZ R47, R47, UR6, -R0.reuse ;  /* 0x000000062f2f7c23 */ /* 0x100fe20008010800 */
[--C-:B------:R-:W-:Y:S01]  /*3a90*/  FFMA.FTZ R50, R50, UR6, -R0.reuse ;  /* 0x0000000632327c23 */ /* 0x100fe20008010800 */
[----:B------:R-:W-:Y:S01]  /*3aa0*/  FFMA.FTZ R51, R51, UR6, -R0 ;  /* 0x0000000633337c23 */ /* 0x000fe20008010800 */
[----:B------:R-:W-:Y:S01]  /*3ab0*/  FADD.FTZ R57, R25, R48 ;  /* 0x0000003019397221 */ /* 0x000fe20000010000 */
[--C-:B------:R-:W-:Y:S01]  /*3ac0*/  FFMA.FTZ R54, R54, UR6, -R0.reuse ;  /* 0x0000000636367c23 */ /* 0x100fe20008010800 */
[----:B------:R-:W2:Y:S01]  /*3ad0*/  MUFU.EX2 R30, R30 ;  /* 0x0000001e001e7308 */ /* 0x000ea20000000800 */
[--C-:B------:R-:W-:Y:S01]  /*3ae0*/  FFMA.FTZ R55, R55, UR6, -R0.reuse ;  /* 0x0000000637377c23 */ /* 0x100fe20008010800 */
[----:B------:R-:W-:Y:S01]  /*3af0*/  FADD.FTZ R56, R28, R57 ;  /* 0x000000391c387221 */ /* 0x000fe20000010000 */
[--C-:B------:R-:W-:Y:S01]  /*3b00*/  FFMA.FTZ R58, R58, UR6, -R0.reuse ;  /* 0x000000063a3a7c23 */ /* 0x100fe20008010800 */
[--C-:B------:R-:W-:Y:S01]  /*3b10*/  FFMA.FTZ R59, R59, UR6, -R0.reuse ;  /* 0x000000063b3b7c23 */ /* 0x100fe20008010800 */
[----:B------:R-:W-:Y:S01]  /*3b20*/  FFMA.FTZ R62, R62, UR6, -R0 ;  /* 0x000000063e3e7c23 */ /* 0x000fe20008010800 */
[----:B------:R-:W-:Y:S01]  /*3b30*/  FADD.FTZ R57, R29, R56 ;  /* 0x000000381d397221 */ /* 0x000fe20000010000 */
[--C-:B------:R-:W-:Y:S01]  /*3b40*/  FFMA.FTZ R63, R63, UR6, -R0.reuse ;  /* 0x000000063f3f7c23 */ /* 0x100fe20008010800 */
[----:B------:R-:W3:Y:S01]  /*3b50*/  MUFU.EX2 R31, R31 ;  /* 0x0000001f001f7308 */ /* 0x000ee20000000800 */
[----:B-1----:R-:W-:Y:S01]  /*3b60*/  FADD.FTZ R3, R26, R27 ;  /* 0x0000001b1a037221 */ /* 0x002fe20000010000 */
[----:B------:R-:W-:Y:S01]  /*3b70*/  FADD.FTZ R56, R12, R57 ;  /* 0x000000390c387221 */ /* 0x000fe20000010000 */
[--C-:B------:R-:W-:Y:S01]  /*3b80*/  FFMA.FTZ R66, R66, UR6, -R0.reuse ;  /* 0x0000000642427c23 */ /* 0x100fe20008010800 */
[--C-:B------:R-:W-:Y:S01]  /*3b90*/  FFMA.FTZ R67, R67, UR6, -R0.reuse ;  /* 0x0000000643437c23 */ /* 0x100fe20008010800 */
[----:B------:R-:W-:Y:S01]  /*3ba0*/  FFMA.FTZ R70, R70, UR6, -R0 ;  /* 0x0000000646467c23 */ /* 0x000fe20008010800 */
[----:B------:R-:W-:Y:S01]  /*3bb0*/  FADD.FTZ R57, R11, R56 ;  /* 0x000000380b397221 */ /* 0x000fe20000010000 */
[----:B------:R-:W-:Y:S01]  /*3bc0*/  FFMA.FTZ R0, R71, UR6, -R0 ;  /* 0x0000000647007c23 */ /* 0x000fe20008010800 */
[----:B------:R-:W1:Y:S01]  /*3bd0*/  MUFU.EX2 R34, R34 ;  /* 0x0000002200227308 */ /* 0x000e620000000800 */
[----:B--2---:R-:W-:Y:S01]  /*3be0*/  FADD.FTZ R48, R30, R3 ;  /* 0x000000031e307221 */ /* 0x004fe20000010000 */
[----:B------:R-:W-:Y:S01]  /*3bf0*/  FADD.FTZ R56, R162, R57 ;  /* 0x00000039a2387221 */ /* 0x000fe20000010000 */
[----:B------:R-:W-:-:S02]  /*3c00*/  F2FP.F16.F32.PACK_AB R162, R33, R162 ;  /* 0x000000a221a2723e */ /* 0x000fc400000000ff */
[----:B------:R-:W-:Y:S01]  /*3c10*/  F2FP.F16.F32.PACK_AB R166, R41, R40 ;  /* 0x0000002829a6723e */ /* 0x000fe200000000ff */
[----:B------:R-:W-:Y:S01]  /*3c20*/  FADD.FTZ R57, R33, R56 ;  /* 0x0000003821397221 */ /* 0x000fe20000010000 */
[----:B------:R-:W-:Y:S01]  /*3c30*/  F2FP.F16.F32.PACK_AB R153, R27, R26 ;  /* 0x0000001a1b99723e */ /* 0x000fe200000000ff */
[----:B------:R-:W2:Y:S01]  /*3c40*/  MUFU.EX2 R35, R35 ;  /* 0x0000002300237308 */ /* 0x000ea20000000800 */
[C---:B---3--:R-:W-:Y:S01]  /*3c50*/  FADD.FTZ R3, R31.reuse, R48 ;  /* 0x000000301f037221 */ /* 0x048fe20000010000 */
[----:B------:R-:W-:Y:S01]  /*3c60*/  FADD.FTZ R56, R36, R57 ;  /* 0x0000003924387221 */ /* 0x000fe20000010000 */
[----:B------:R-:W-:-:S03]  /*3c70*/  F2FP.F16.F32.PACK_AB R155, R31, R30 ;  /* 0x0000001e1f9b723e */ /* 0x000fc600000000ff */
[----:B------:R-:W-:Y:S02]  /*3c80*/  FADD.FTZ R57, R37, R56 ;  /* 0x0000003825397221 */ /* 0x000fe40000010000 */
[----:B------:R-:W3:Y:S01]  /*3c90*/  MUFU.EX2 R38, R38 ;  /* 0x0000002600267308 */ /* 0x000ee20000000800 */
[----:B-1----:R-:W-:Y:S01]  /*3ca0*/  FADD.FTZ R48, R34, R3 ;  /* 0x0000000322307221 */ /* 0x002fe20000010000 */
[----:B------:R-:W-:-:S04]  /*3cb0*/  FADD.FTZ R56, R40, R57 ;  /* 0x0000003928387221 */ /* 0x000fc80000010000 */
[----:B------:R-:W-:Y:S02]  /*3cc0*/  FADD.FTZ R57, R41, R56 ;  /* 0x0000003829397221 */ /* 0x000fe40000010000 */
[----:B------:R-:W1:Y:S01]  /*3cd0*/  MUFU.EX2 R39, R39 ;  /* 0x0000002700277308 */ /* 0x000e620000000800 */
[C---:B--2---:R-:W-:Y:S01]  /*3ce0*/  FADD.FTZ R3, R35.reuse, R48 ;  /* 0x0000003023037221 */ /* 0x044fe20000010000 */
[----:B------:R-:W-:-:S06]  /*3cf0*/  F2FP.F16.F32.PACK_AB R157, R35, R34 ;  /* 0x00000022239d723e */ /* 0x000fcc00000000ff */
[----:B------:R-:W2:Y:S01]  /*3d00*/  MUFU.EX2 R42, R42 ;  /* 0x0000002a002a7308 */ /* 0x000ea20000000800 */
[----:B---3--:R-:W-:-:S07]  /*3d10*/  FADD.FTZ R48, R38, R3 ;  /* 0x0000000326307221 */ /* 0x008fce0000010000 */
[----:B------:R-:W3:Y:S01]  /*3d20*/  MUFU.EX2 R43, R43 ;  /* 0x0000002b002b7308 */ /* 0x000ee20000000800 */
[C---:B-1----:R-:W-:Y:S01]  /*3d30*/  FADD.FTZ R3, R39.reuse, R48 ;  /* 0x0000003027037221 */ /* 0x042fe20000010000 */
[----:B------:R-:W-:-:S06]  /*3d40*/  F2FP.F16.F32.PACK_AB R159, R39, R38 ;  /* 0x00000026279f723e */ /* 0x000fcc00000000ff */
[----:B------:R-:W1:Y:S01]  /*3d50*/  MUFU.EX2 R46, R46 ;  /* 0x0000002e002e7308 */ /* 0x000e620000000800 */
[----:B--2---:R-:W-:-:S07]  /*3d60*/  FADD.FTZ R48, R42, R3 ;  /* 0x000000032a307221 */ /* 0x004fce0000010000 */
[----:B------:R-:W2:Y:S01]  /*3d70*/  MUFU.EX2 R47, R47 ;  /* 0x0000002f002f7308 */ /* 0x000ea20000000800 */
[C---:B---3--:R-:W-:Y:S01]  /*3d80*/  FADD.FTZ R3, R43.reuse, R48 ;  /* 0x000000302b037221 */ /* 0x048fe20000010000 */
[----:B------:R-:W-:-:S06]  /*3d90*/  F2FP.F16.F32.PACK_AB R161, R43, R42 ;  /* 0x0000002a2ba1723e */ /* 0x000fcc00000000ff */
[----:B------:R-:W3:Y:S01]  /*3da0*/  MUFU.EX2 R50, R50 ;  /* 0x0000003200327308 */ /* 0x000ee20000000800 */
[----:B-1----:R-:W-:-:S07]  /*3db0*/  FADD.FTZ R48, R46, R3 ;  /* 0x000000032e307221 */ /* 0x002fce0000010000 */
[----:B------:R-:W1:Y:S01]  /*3dc0*/  MUFU.EX2 R44, R44 ;  /* 0x0000002c002c7308 */ /* 0x000e620000000800 */
[C---:B--2---:R-:W-:Y:S01]  /*3dd0*/  FADD.FTZ R3, R47.reuse, R48 ;  /* 0x000000302f037221 */ /* 0x044fe20000010000 */
[----:B------:R-:W-:-:S06]  /*3de0*/  F2FP.F16.F32.PACK_AB R163, R47, R46 ;  /* 0x0000002e2fa3723e */ /* 0x000fcc00000000ff */
[----:B------:R-:W2:Y:S01]  /*3df0*/  MUFU.EX2 R51, R51 ;  /* 0x0000003300337308 */ /* 0x000ea20000000800 */
[----:B---3--:R-:W-:-:S07]  /*3e00*/  FADD.FTZ R14, R50, R3 ;  /* 0x00000003320e7221 */ /* 0x008fce0000010000 */
[----:B------:R-:W3:Y:S01]  /*3e10*/  MUFU.EX2 R54, R54 ;  /* 0x0000003600367308 */ /* 0x000ee20000000800 */
[----:B-1----:R-:W-:Y:S01]  /*3e20*/  FADD.FTZ R48, R44, R57 ;  /* 0x000000392c307221 */ /* 0x002fe20000010000 */
[----:B------:R-:W-:-:S03]  /*3e30*/  F2FP.F16.F32.PACK_AB R168, R45, R44 ;  /* 0x0000002c2da8723e */ /* 0x000fc600000000ff */
[----:B------:R-:W-:-:S03]  /*3e40*/  FADD.FTZ R15, R45, R48 ;  /* 0x000000302d0f7221 */ /* 0x000fc60000010000 */
        /* <DEDUP_REMOVED lines=15> */
[----:B-1----:R-:W-:-:S07]  /*3f40*/  FADD.FTZ R14, R52, R11 ;  /* 0x0000000b340e7221 */ /* 0x002fce0000010000 */
[----:B------:R-:W1:Y:S01]  /*3f50*/  MUFU.EX2 R62, R62 ;  /* 0x0000003e003e7308 */ /* 0x000e620000000800 */
[C---:B--2---:R-:W-:Y:S01]  /*3f60*/  FADD.FTZ R3, R59.reuse, R12 ;  /* 0x0000000c3b037221 */ /* 0x044fe20000010000 */
[----:B------:R-:W-:-:S06]  /*3f70*/  F2FP.F16.F32.PACK_AB R169, R59, R58 ;  /* 0x0000003a3ba9723e */ /* 0x000fcc00000000ff */
[----:B------:R-:W2:Y:S01]  /*3f80*/  MUFU.EX2 R63, R63 ;  /* 0x0000003f003f7308 */ /* 0x000ea20000000800 */
[C---:B---3--:R-:W-:Y:S01]  /*3f90*/  FADD.FTZ R11, R53.reuse, R14 ;  /* 0x0000000e350b7221 */ /* 0x048fe20000010000 */
[----:B------:R-:W-:-:S03]  /*3fa0*/  F2FP.F16.F32.PACK_AB R172, R53, R52 ;  /* 0x0000003435ac723e */ /* 0x000fc600000000ff */
[----:B------:R-:W-:-:S03]  /*3fb0*/  FADD.FTZ R14, R174, R11 ;  /* 0x0000000bae0e7221 */ /* 0x000fc60000010000 */
[----:B------:R-:W3:Y:S01]  /*3fc0*/  MUFU.EX2 R66, R66 ;  /* 0x0000004200427308 */ /* 0x000ee20000000800 */
[----:B-1----:R-:W-:-:S07]  /*3fd0*/  FADD.FTZ R12, R62, R3 ;  /* 0x000000033e0c7221 */ /* 0x002fce0000010000 */
[----:B------:R-:W1:Y:S01]  /*3fe0*/  MUFU.EX2 R67, R67 ;  /* 0x0000004300437308 */ /* 0x000e620000000800 */
[C---:B--2---:R-:W-:Y:S01]  /*3ff0*/  FADD.FTZ R11, R63.reuse, R12 ;  /* 0x0000000c3f0b7221 */ /* 0x044fe20000010000 */
[----:B------:R-:W-:-:S06]  /*4000*/  F2FP.F16.F32.PACK_AB R171, R63, R62 ;  /* 0x0000003e3fab723e */ /* 0x000fcc00000000ff */
[----:B------:R-:W2:Y:S01]  /*4010*/  MUFU.EX2 R70, R70 ;  /* 0x0000004600467308 */ /* 0x000ea20000000800 */
[----:B---3--:R-:W-:-:S07]  /*4020*/  FADD.FTZ R12, R66, R11 ;  /* 0x0000000b420c7221 */ /* 0x008fce0000010000 */
[----:B------:R2:W3:Y:S01]  /*4030*/  MUFU.EX2 R175, R0 ;  /* 0x0000000000af7308 */ /* 0x0004e20000000800 */
[C---:B-1----:R-:W-:Y:S01]  /*4040*/  FADD.FTZ R11, R67.reuse, R12 ;  /* 0x0000000c430b7221 */ /* 0x042fe20000010000 */
[----:B------:R-:W-:-:S06]  /*4050*/  F2FP.F16.F32.PACK_AB R173, R67, R66 ;  /* 0x0000004243ad723e */ /* 0x000fcc00000000ff */
[----:B------:R-:W1:Y:S01]  /*4060*/  MUFU.EX2 R13, R13 ;  /* 0x0000000d000d7308 */ /* 0x000e620000000800 */
[----:B--2---:R-:W-:-:S04]  /*4070*/  FADD.FTZ R0, R70, R11 ;  /* 0x0000000b46007221 */ /* 0x004fc80000010000 */
[C---:B---3--:R-:W-:Y:S01]  /*4080*/  FADD.FTZ R0, R175.reuse, R0 ;  /* 0x00000000af007221 */ /* 0x048fe20000010000 */
[----:B------:R-:W-:Y:S01]  /*4090*/  F2FP.F16.F32.PACK_AB R175, R175, R70 ;  /* 0x00000046afaf723e */ /* 0x000fe200000000ff */
[C---:B-1----:R-:W-:Y:S01]  /*40a0*/  FADD.FTZ R3, R13.reuse, R14 ;  /* 0x0000000e0d037221 */ /* 0x042fe20000010000 */
[----:B------:R-:W-:Y:S01]  /*40b0*/  F2FP.F16.F32.PACK_AB R174, R13, R174 ;  /* 0x000000ae0dae723e */ /* 0x000fe200000000ff */
[----:B------:R-:W-:Y:S06]  /*40c0*/  @!P0 BRA `(.L_x_1771) ;  /* 0x0000000000048947 */ /* 0x000fec0003800000 */
[----:B------:R-:W-:Y:S01]  /*40d0*/  BPT.TRAP 0x1 ;  /* 0x000000040000795c */ /* 0x000fe20000300000 */
.L_x_1771:
[----:B------:R1:W2:Y:S01]  /*40e0*/  SYNCS.PHASECHK.TRANS64.TRYWAIT P1, [UR22+0x22850], R10 ;  /* 0x0228500aff0075a7 */ /* 0x0002a20008020156 */
[----:B------:R-:W-:Y:S05]  /*40f0*/  @!P0 BRA `(.L_x_1772) ;  /* 0x0000000000048947 */ /* 0x000fea0003800000 */
[----:B------:R-:W-:Y:S01]  /*4100*/  BPT.TRAP 0x1 ;  /* 0x000000040000795c */ /* 0x000fe20000300000 */
.L_x_1772:
[----:B--2---:R-:W-:Y:S05]  /*4110*/  @P1 BRA `(.L_x_1773) ;  /* 0x0000000000081947 */ /* 0x004fea0003800000 */
[----:B------:R-:W2:Y:S02]  /*4120*/  SYNCS.PHASECHK.TRANS64.TRYWAIT P1, [UR22+0x22850], R10 ;  /* 0x0228500aff0075a7 */ /* 0x000ea40008020156 */
[----:B--2---:R-:W-:Y:S05]  /*4130*/  @!P1 BRA `(.L_x_1774) ;  /* 0x0000010400549947 */ /* 0x004fea0003800000 */
.L_x_1773:
[----:B------:R-:W-:Y:S01]  /*4140*/  R2UR UR10, R5 ;  /* 0x00000000050a72ca */ /* 0x000fe200000e0000 */
[----:B------:R3:W-:Y:S01]  /*4150*/  BAR.SYNC.DEFER_BLOCKING R9, 0x100 ;  /* 0x000400090000751d */ /* 0x0007e20000010000 */
[----:B------:R-:W-:-:S05]  /*4160*/  ISETP.NE.AND P2, PT, R8, 0x1, PT ;  /* 0x000000010800780c */ /* 0x000fca0003f45270 */
[----:B------:R-:W-:Y:S01]  /*4170*/  UMOV UR11, 0x40000040 ;  /* 0x40000040000b7882 */ /* 0x000fe20000000000 */
[----:B--2---:R-:W2:Y:S01]  /*4180*/  S2R R11, SR_TID.X ;  /* 0x00000000000b7919 */ /* 0x004ea20000002100 */
[----:B---3--:R-:W-:-:S04]  /*4190*/  IMAD.U32 R9, RZ, RZ, UR43 ;  /* 0x0000002bff097e24 */ /* 0x008fc8000f8e00ff */
[----:B------:R-:W-:Y:S02]  /*41a0*/  UIADD3 UR10, UR10, 0x400, URZ ;  /* 0x000004000a0a7890 */ /* 0x000fe4000fffe03f */
[----:B------:R-:W3:Y:S02]  /*41b0*/  @P2 LDC R5, c[0x0][0x44c] ;  /* 0x00011300ff052b82 */ /* 0x000ee40000000800 */
[----:B------:R-:W-:-:S04]  /*41c0*/  USHF.R.U32.HI UR10, URZ, 0x4, UR10 ;  /* 0x000000043f0a7899 */ /* 0x000fc8000801160a */
[----:B------:R-:W-:Y:S02]  /*41d0*/  ULOP3.LUT UR10, UR10, 0x3fff, URZ, 0xc0, !UPT ;  /* 0x00003fff0a0a7892 */ /* 0x000fe4000f8ec03f */
[----:B01----:R-:W0:Y:S02]  /*41e0*/  @P2 LDC R10, c[0x0][0x450] ;  /* 0x00011400ff0a2b82 */ /* 0x003e240000000800 */
[----:B------:R-:W-:Y:S01]  /*41f0*/  ULOP3.LUT UR21, UR10, 0x3000000, URZ, 0xfc, !UPT ;  /* 0x030000000a157892 */ /* 0x000fe2000f8efc3f */
[----:B------:R-:W-:-:S03]  /*4200*/  WARPGROUP.ARRIVE ;  /* 0x00000000000079c5 */ /* 0x000fc60000000000 */
[----:B------:R-:W-:-:S07]  /*4210*/  UIMAD UR18, UR36, 0xc00, UR21 ;  /* 0x00000c00241278a4 */ /* 0x000fce000f8e0215 */
[----:B------:R-:W-:Y:S02]  /*4220*/  UMOV UR10, UR18 ;  /* 0x00000012000a7c82 */ /* 0x000fe40008000000 */
[----:B------:R-:W-:Y:S01]  /*4230*/  HGMMA.64x256x16.F32 R24, R152, gdesc[UR8].tnspB, RZ, !UPT, gsb0 ;  /* 0x43e0000898187df0 */ /* 0x000fe2000c0008ff */
[----:B------:R-:W-:Y:S01]  /*4240*/  UIADD3 UR10, UR18, 0x80, URZ ;  /* 0x00000080120a7890 */ /* 0x000fe2000fffe03f */
[----:B---3--:R-:W-:Y:S01]  /*4250*/  @P2 IMAD.HI.U32 R5, R5, UR43, RZ ;  /* 0x0000002b05052c27 */ /* 0x008fe2000f8e00ff */
[----:B------:R-:W-:Y:S01]  /*4260*/  UMOV UR11, 0x40000040 ;  /* 0x40000040000b7882 */ /* 0x000fe20000000000 */
[----:B--2---:R-:W-:Y:S02]  /*4270*/  LOP3.LUT P1, RZ, R11, 0x7f, RZ, 0xc0, !PT ;  /* 0x0000007f0bff7812 */ /* 0x004fe4000782c0ff */
[----:B------:R-:W-:Y:S01]  /*4280*/  IMAD.U32 R11, RZ, RZ, UR22 ;  /* 0x00000016ff0b7e24 */ /* 0x000fe2000f8e00ff */
[----:B0-----:R-:W-:-:S04]  /*4290*/  @P2 SHF.R.U32.HI R9, RZ, R10, R5 ;  /* 0x0000000aff092219 */ /* 0x001fc80000011605 */
[----:B------:R-:W-:-:S06]  /*42a0*/  IADD3 R9, R9, -R7, R16 ;  /* 0x8000000709097210 */ /* 0x000fcc0007ffe010 */
[----:B------:R-:W-:-:S05]  /*42b0*/  @!P1 VIADD R5, R11, 0x22860 ;  /* 0x000228600b059836 */ /* 0x000fca0000000000 */
[----:B------:R-:W-:Y:S01]  /*42c0*/  @!P1 PRMT R5, RZ, 0x654, R5 ;  /* 0x00000654ff059816 */ /* 0x000fe20000000005 */
[----:B------:R-:W-:Y:S02]  /*42d0*/  WARPGROUP.DEPBAR.LE gsb0, 0x0 ;  /* 0x00008000000079c5 */ /* 0x000fe40000010000 */
        /* <DEDUP_REMOVED lines=26> */
[----:B------:R-:W-:-:S13]  /*4480*/  R2UR UR10, R9 ;  /* 0x00000000090a72ca */ /* 0x000fda00000e0000 */
[----:B------:R-:W-:Y:S01]  /*4490*/  UIADD3 UR14, UR10, UR14, URZ ;  /* 0x0000000e0a0e7290 */ /* 0x000fe2000fffe03f */
[----:B------:R-:W-:Y:S02]  /*44a0*/  WARPGROUP.DEPBAR.LE gsb0, 0x0 ;  /* 0x00008000000079c5 */ /* 0x000fe40000010000 */
[----:B------:R0:W-:Y:S01]  /*44b0*/  @!P1 SYNCS.ARRIVE.TRANS64.RED.A1T0 RZ, [R5+URZ], RZ ;  /* 0x000000ff05ff99a7 */ /* 0x0001e2000810043f */
[----:B------:R-:W-:Y:S01]  /*44c0*/  PLOP3.LUT P1, PT, PT, PT, UP0, 0x40, 0x0 ;  /* 0x000000000000781c */ /* 0x000fe20003f2e808 */
[----:B0-----:R-:W-:-:S12]  /*44d0*/  VIADD R5, R176, 0xfffffffe ;  /* 0xfffffffeb0057836 */ /* 0x001fd80000000000 */
[----:B------:R-:W-:Y:S05]  /*44e0*/  @P1 BRA `(.L_x_1775) ;  /* 0x0000000000481947 */ /* 0x000fea0003800000 */
[C---:B------:R-:W-:Y:S01]  /*44f0*/  ISETP.GT.AND P1, PT, R9.reuse, RZ, PT ;  /* 0x000000ff0900720c */ /* 0x040fe20003f24270 */
[----:B------:R-:W-:-:S05]  /*4500*/  VIADD R10, R9, 0xffffffff ;  /* 0xffffffff090a7836 */ /* 0x000fca0000000000 */
[----:B------:R-:W-:-:S07]  /*4510*/  R2UR UR18, R10 ;  /* 0x000000000a1272ca */ /* 0x000fce00000e0000 */
[----:B------:R-:W-:Y:S08]  /*4520*/  @P1 BRA `(.L_x_1776) ;  /* 0x00000000001c1947 */ /* 0x000ff00003800000 */
[----:B------:R-:W-:Y:S02]  /*4530*/  UISETP.NE.AND UP1, UPT, UR15, 0x1, UPT ;  /* 0x000000010f00788c */ /* 0x000fe4000bf25270 */
[----:B------:R-:W-:-:S09]  /*4540*/  UIADD3 UR18, -UR10, URZ, URZ ;  /* 0x0000003f0a127290 */ /* 0x000fd2000fffe13f */
[----:B------:R-:W-:Y:S02]  /*4550*/  @UP1 ULDC.64 UR22, c[0x0][0x9e8] ;  /* 0x00027a0000161ab9 */ /* 0x000fe40000000a00 */
[----:B------:R-:W-:-:S04]  /*4560*/  UIMAD.WIDE.U32 UR10, UR18, UR22, URZ ;  /* 0x00000016120a72a5 */ /* 0x000fc8000f8e003f */
[----:B------:R-:W-:-:S04]  /*4570*/  @UP1 USHF.R.U32.HI UR18, URZ, UR23, UR11 ;  /* 0x000000173f121299 */ /* 0x000fc8000801160b */
[----:B------:R-:W-:Y:S01]  /*4580*/  ULOP3.LUT UR18, URZ, UR18, URZ, 0x33, !UPT ;  /* 0x000000123f127292 */ /* 0x000fe2000f8e333f */
[----:B------:R-:W-:Y:S11]  /*4590*/  BRA `(.L_x_1777) ;  /* 0x0000000000107947 */ /* 0x000ff60003800000 */
.L_x_1776:
[----:B------:R-:W-:-:S11]  /*45a0*/  UISETP.NE.AND UP1, UPT, UR15, 0x1, UPT ;  /* 0x000000010f00788c */ /* 0x000fd6000bf25270 */
[----:B------:R-:W-:Y:S02]  /*45b0*/  @UP1 ULDC.64 UR22, c[0x0][0x9e8] ;  /* 0x00027a0000161ab9 */ /* 0x000fe40000000a00 */
[----:B------:R-:W-:-:S04]  /*45c0*/  UIMAD.WIDE.U32 UR10, UR18, UR22, URZ ;  /* 0x00000016120a72a5 */ /* 0x000fc8000f8e003f */
[----:B------:R-:W-:-:S12]  /*45d0*/  @UP1 USHF.R.U32.HI UR18, URZ, UR23, UR11 ;  /* 0x000000173f121299 */ /* 0x000fd8000801160b */
.L_x_1777:
[----:B------:R-:W-:-:S04]  /*45e0*/  UIMAD UR15, UR18, UR15, UR15 ;  /* 0x0000000f120f72a4 */ /* 0x000fc8000f8e020f */
[----:B------:R-:W-:-:S04]  /*45f0*/  UISETP.LT.AND UP1, UPT, UR14, UR15, UPT ;  /* 0x0000000f0e00728c */ /* 0x000fc8000bf21270 */
[----:B------:R-:W-:-:S12]  /*4600*/  USEL UR14, UR14, UR15, UP1 ;  /* 0x0000000f0e0e7287 */ /* 0x000fd80008800000 */
.L_x_1775:
[----:B------:R-:W-:Y:S01]  /*4610*/  UIMAD.WIDE UR10, UR14, 0x2aaaaaab, URZ ;  /* 0x2aaaaaab0e0a78a5 */ /* 0x000fe2000f8e023f */
[----:B------:R-:W-:Y:S01]  /*4620*/  ULDC UR25, c[0x0][0x9e4] ;  /* 0x0002790000197ab9 */ /* 0x000fe20000000800 */
[----:B------:R-:W-:Y:S02]  /*4630*/  ULDC UR23, c[0x0][0x9dc] ;  /* 0x0002770000177ab9 */ /* 0x000fe40000000800 */
[----:B------:R-:W-:Y:S01]  /*4640*/  USHF.R.U32.HI UR10, URZ, 0x1f, UR11 ;  /* 0x0000001f3f0a7899 */ /* 0x000fe2000801160b */
[----:B------:R-:W-:Y:S01]  /*4650*/  ULDC UR24, c[0x0][0x988] ;  /* 0x0002620000187ab9 */ /* 0x000fe20000000800 */
[----:B------:R-:W-:Y:S02]  /*4660*/  ULDC UR26, c[0x0][0x9e0] ;  /* 0x00027800001a7ab9 */ /* 0x000fe40000000800 */
[----:B------:R-:W-:-:S04]  /*4670*/  ULEA.HI.SX32 UR10, UR11, UR10, 0x1c ;  /* 0x0000000a0b0a7291 */ /* 0x000fc8000f8fe23f */
[----:B------:R-:W-:-:S04]  /*4680*/  UISETP.LT.AND UP1, UPT, UR39, UR10, UPT ;  /* 0x0000000a2700728c */ /* 0x000fc8000bf21270 */
[----:B------:R-:W-:-:S06]  /*4690*/  USEL UR22, UR39, UR10, !UP1 ;  /* 0x0000000a27167287 */ /* 0x000fcc000c800000 */
[----:B------:R-:W-:-:S13]  /*46a0*/  ISETP.GE.AND P1, PT, R5, UR22, PT ;  /* 0x0000001605007c0c */ /* 0x000fda000bf26270 */
[----:B------:R-:W-:Y:S05]  /*46b0*/  @!P1 BRA `(.L_x_1778) ;  /* 0x0000003000049947 */ /* 0x000fea0003800000 */
.L_x_1795:
[----:B------:R-:W-:-:S04]  /*46c0*/  UIADD3 UR36, UR36, 0x1, URZ ;  /* 0x0000000124247890 */ /* 0x000fc8000fffe03f */
[----:B------:R-:W-:-:S04]  /*46d0*/  UISETP.NE.AND UP1, UPT, UR36, 0x2, UPT ;  /* 0x000000022400788c */ /* 0x000fc8000bf25270 */
[----:B------:R-:W-:Y:S02]  /*46e0*/  USEL UR6, URZ, 0x1, UP1 ;  /* 0x000000013f067887 */ /* 0x000fe40008800000 */
[----:B------:R-:W-:Y:S02]  /*46f0*/  USEL UR36, UR36, URZ, UP1 ;  /* 0x0000003f24247287 */ /* 0x000fe40008800000 */
[----:B------:R-:W-:Y:S01]  /*4700*/  ULOP3.LUT UR37, UR37, UR6, URZ, 0x3c, !UPT ;  /* 0x0000000625257292 */ /* 0x000fe2000f8e3c3f */
[----:B01----:R-:W-:Y:S11]  /*4710*/  @!P0 BRA `(.L_x_1779) ;  /* 0x0000000000048947 */ /* 0x003ff60003800000 */
[----:B------:R-:W-:Y:S01]  /*4720*/  BPT.TRAP 0x1 ;  /* 0x000000040000795c */ /* 0x000fe20000300000 */
.L_x_1779:
        /* <DEDUP_REMOVED lines=9> */
.L_x_1780:
[----:B-1----:R-:W-:Y:S05]  /*47c0*/  @P1 BRA `(.L_x_1781) ;  /* 0x0000000000081947 */ /* 0x002fea0003800000 */
[----:B------:R-:W1:Y:S02]  /*47d0*/  SYNCS.PHASECHK.TRANS64.TRYWAIT P1, [UR27+0x22830], R9 ;  /* 0x02283009ff0075a7 */ /* 0x000e64000802015b */
[----:B-1----:R-:W-:Y:S05]  /*47e0*/  @!P1 BRA `(.L_x_1782) ;  /* 0x000000fc00c09947 */ /* 0x002fea0003800000 */
.L_x_1781:
[----:B------:R-:W-:Y:S01]  /*47f0*/  UIMAD UR18, UR36, 0x300, UR20 ;  /* 0x00000300241278a4 */ /* 0x000fe2000f8e0214 */
[----:B------:R-:W-:Y:S01]  /*4800*/  WARPGROUP.ARRIVE ;  /* 0x00000000000079c5 */ /* 0x000fe20000000000 */
[----:B------:R-:W-:Y:S01]  /*4810*/  UMOV UR19, 0x40000040 ;  /* 0x4000004000137882 */ /* 0x000fe20000000000 */
[----:B------:R-:W-:Y:S01]  /*4820*/  UMOV UR7, 0x40000040 ;  /* 0x4000004000077882 */ /* 0x000fe20000000000 */
[----:B------:R-:W-:Y:S01]  /*4830*/  UIADD3 UR6, UR18, 0x2, URZ ;  /* 0x0000000212067890 */ /* 0x000fe2000fffe03f */
[----:B------:R-:W-:Y:S01]  /*4840*/  ISETP.NE.AND P2, PT, R8, 0x1, PT ;  /* 0x000000010800780c */ /* 0x000fe20003f45270 */
[----:B------:R-:W-:Y:S01]  /*4850*/  UIADD3 UR10, UR18, 0x4, URZ ;  /* 0x00000004120a7890 */ /* 0x000fe2000fffe03f */
[----:B------:R-:W2:Y:S01]  /*4860*/  S2R R10, SR_TID.X ;  /* 0x00000000000a7919 */ /* 0x000ea20000002100 */
[----:B------:R-:W-:Y:S01]  /*4870*/  UMOV UR11, 0x40000040 ;  /* 0x40000040000b7882 */ /* 0x000fe20000000000 */
[----:B------:R-:W-:Y:S01]  /*4880*/  HGMMA.64x96x16.F32 R152, gdesc[UR16], RZ, !UPT, gsb0 ;  /* 0x01600000109879f0 */ /* 0x000fe2000c0008ff */
[----:B------:R-:W-:Y:S01]  /*4890*/  UIADD3 UR14, UR18, 0x6, URZ ;  /* 0x00000006120e7890 */ /* 0x000fe2000fffe03f */
[----:B------:R-:W-:Y:S01]  /*48a0*/  VIADD R203, R22, UR43 ;  /* 0x0000002b16cb7c36 */ /* 0x000fe20008000000 */
[----:B------:R-:W-:Y:S01]  /*48b0*/  UMOV UR15, 0x40000040 ;  /* 0x40000040000f7882 */ /* 0x000fe20000000000 */
[----:B------:R-:W3:Y:S01]  /*48c0*/  LDC R7, c[0x0][0x288] ;  /* 0x0000a200ff077b82 */ /* 0x000ee20000000800 */
[----:B------:R-:W-:-:S02]  /*48d0*/  IMAD.U32 R12, RZ, RZ, UR27 ;  /* 0x0000001bff0c7e24 */ /* 0x000fc4000f8e00ff */
[----:B------:R-:W-:-:S05]  /*48e0*/  IMAD R13, R5, -0x60, RZ ;  /* 0xffffffa0050d7824 */ /* 0x000fca00078e02ff */
[----:B-1----:R-:W1:Y:S08]  /*48f0*/  @P2 LDC R4, c[0x0][0x44c] ;  /* 0x00011300ff042b82 */ /* 0x002e700000000800 */
[----:B------:R-:W4:Y:S01]  /*4900*/  @P2 LDC R11, c[0x0][0x450] ;  /* 0x00011400ff0b2b82 */ /* 0x000f220000000800 */
[----:B--2---:R-:W-:Y:S02]  /*4910*/  LOP3.LUT P1, RZ, R10, 0x7f, RZ, 0xc0, !PT ;  /* 0x0000007f0aff7812 */ /* 0x004fe4000782c0ff */
[----:B------:R-:W-:Y:S01]  /*4920*/  SHF.R.U32.HI R14, RZ, 0x7, R10 ;  /* 0x00000007ff0e7819 */ /* 0x000fe2000001160a */
[----:B-1----:R-:W-:-:S10]  /*4930*/  @P2 IMAD.HI.U32 R4, R203, R4, RZ ;  /* 0x00000004cb042227 */ /* 0x002fd400078e00ff */
[----:B------:R-:W-:Y:S01]  /*4940*/  @!P1 VIADD R10, R12, 0x22840 ;  /* 0x000228400c0a9836 */ /* 0x000fe20000000000 */
[----:B----4-:R-:W-:Y:S01]  /*4950*/  @P2 SHF.R.U32.HI R203, RZ, R11, R4 ;  /* 0x0000000bffcb2219 */ /* 0x010fe20000011604 */
[----:B------:R-:W-:Y:S01]  /*4960*/  VIADD R11, R13, 0x1 ;  /* 0x000000010d0b7836 */ /* 0x000fe20000000000 */
[----:B------:R-:W-:Y:S02]  /*4970*/  IADD3 R4, -R14, 0xb, RZ ;  /* 0x0000000b0e047810 */ /* 0x000fe40007ffe1ff */
[----:B------:R-:W-:Y:S01]  /*4980*/  @!P1 PRMT R10, RZ, 0x654, R10 ;  /* 0x00000654ff0a9816 */ /* 0x000fe2000000000a */
[----:B------:R-:W1:Y:S01]  /*4990*/  SHFL.IDX PT, R215, R203, RZ, 0x1c1f ;  /* 0x001c1fffcbd77589 */ /* 0x000e6200000e0000 */
[----:B------:R-:W-:-:S05]  /*49a0*/  IMAD R11, R18, -0x2, R11 ;  /* 0xfffffffe120b7824 */ /* 0x000fca00078e020b */
[----:B---3--:R-:W-:-:S05]  /*49b0*/  IADD3 R11, R11, -R7, R16 ;  /* 0x800000070b0b7210 */ /* 0x008fca0007ffe010 */
[----:B------:R-:W-:-:S04]  /*49c0*/  VIADD R21, R11, UR26 ;  /* 0x0000001a0b157c36 */ /* 0x000fc80008000000 */
[----:B-1----:R-:W-:Y:S01]  /*49d0*/  IMAD.IADD R15, R215, 0x1, R21 ;  /* 0x00000001d70f7824 */ /* 0x002fe200078e0215 */
[----:B------:R-:W-:Y:S02]  /*49e0*/  WARPGROUP.DEPBAR.LE gsb0, 0x0 ;  /* 0x00008000000079c5 */ /* 0x000fe40000010000 */
[----:B------:R-:W-:-:S06]  /*49f0*/  WARPGROUP.ARRIVE ;  /* 0x00000000000079c5 */ /* 0x000fcc0000000000 */
[----:B------:R-:W-:Y:S01]  /*4a00*/  HGMMA.64x96x16.F32 R152, gdesc[UR4], R152, gsb0 ;  /* 0x01600000049879f0 */ /* 0x000fe20008000898 */
[----:B------:R-:W-:Y:S02]  /*4a10*/  UMOV UR7, UR23 ;  /* 0x0000001700077c82 */ /* 0x000fe40008000000 */
[----:B------:R-:W-:-:S06]  /*4a20*/  ULOP3.LUT UR6, URZ, UR7, URZ, 0x33, !UPT ;  /* 0x000000073f067292 */ /* 0x000fcc000f8e333f */
[----:B------:R-:W-:-:S04]  /*4a30*/  VIADD R20, R11, UR6 ;  /* 0x000000060b147c36 */ /* 0x000fc80008000000 */
[----:B------:R-:W-:Y:S01]  /*4a40*/  IMAD.IADD R14, R215, 0x1, R20 ;  /* 0x00000001d70e7824 */ /* 0x000fe200078e0214 */
[----:B------:R-:W-:Y:S02]  /*4a50*/  WARPGROUP.DEPBAR.LE gsb0, 0x0 ;  /* 0x00008000000079c5 */ /* 0x000fe40000010000 */
[----:B------:R-:W-:-:S06]  /*4a60*/  WARPGROUP.ARRIVE ;  /* 0x00000000000079c5 */ /* 0x000fcc0000000000 */
[----:B------:R-:W-:Y:S03]  /*4a70*/  HGMMA.64x96x16.F32 R152, gdesc[UR8], R152, gsb0 ;  /* 0x01600000089879f0 */ /* 0x000fe60008000898 */
[----:B------:R-:W-:Y:S02]  /*4a80*/  WARPGROUP.DEPBAR.LE gsb0, 0x0 ;  /* 0x00008000000079c5 */ /* 0x000fe40000010000 */
[----:B------:R-:W-:-:S06]  /*4a90*/  WARPGROUP.ARRIVE ;  /* 0x00000000000079c5 */ /* 0x000fcc0000000000 */
[----:B------:R-:W-:Y:S03]  /*4aa0*/  HGMMA.64x96x16.F32 R152, gdesc[UR12], R152, gsb0 ;  /* 0x016000000c9879f0 */ /* 0x000fe60008000898 */
[----:B------:R-:W-:Y:S02]  /*4ab0*/  WARPGROUP.DEPBAR.LE gsb0, 0x0 ;  /* 0x00008000000079c5 */ /* 0x000fe40000010000 */
[----:B------:R1:W-:Y:S06]  /*4ac0*/  BAR.ARV R4, 0x100 ;  /* 0x000400040000751d */ /* 0x0003ec0000002000 */
[----:B------:R1:W-:Y:S01]  /*4ad0*/  @!P1 SYNCS.ARRIVE.TRANS64.RED.A1T0 RZ, [R10+URZ], RZ ;  /* 0x000000ff0aff99a7 */ /* 0x0003e2000810043f */
[----:B------:R-:W-:-:S13]  /*4ae0*/  PLOP3.LUT P1, PT, PT, PT, UP0, 0x40, 0x0 ;  /* 0x000000000000781c */ /* 0x000fda0003f2e808 */
[----:B-1----:R-:W-:Y:S05]  /*4af0*/  @P1 BRA `(.L_x_1783) ;  /* 0x0000000000581947 */ /* 0x002fea0003800000 */
[----:B------:R-:W-:Y:S01]  /*4b00*/  IADD3 R215, R16, -R7, R215 ;  /* 0x8000000710d77210 */ /* 0x000fe20007ffe0d7 */
[----:B------:R-:W-:Y:S03]  /*4b10*/  BSSY B0, `(.L_x_1784) ;  /* 0x0000010000007945 */ /* 0x000fe60003800000 */
[----:B------:R-:W-:-:S13]  /*4b20*/  ISETP.GT.AND P1, PT, R215, -0x1, PT ;  /* 0xffffffffd700780c */ /* 0x000fda0003f24270 */
[----:B------:R-:W-:Y:S05]  /*4b30*/  @P1 BRA `(.L_x_1785) ;  /* 0x0000000000201947 */ /* 0x000fea0003800000 */
[----:B------:R-:W-:Y:S01]  /*4b40*/  IMAD.U32 R204, RZ, RZ, UR25 ;  /* 0x00000019ffcc7e24 */ /* 0x000fe2000f8e00ff */
[----:B------:R-:W-:-:S04]  /*4b50*/  LOP3.LUT R215, RZ, R215, RZ, 0x33, !PT ;  /* 0x000000d7ffd77212 */ /* 0x000fc800078e33ff */
[----:B------:R-:W-:-:S13]  /*4b60*/  ISETP.NE.AND P1, PT, R204, 0x1, PT ;  /* 0x00000001cc00780c */ /* 0x000fda0003f25270 */
[----:B------:R-:W1:Y:S02]  /*4b70*/  @P1 LDC.64 R10, c[0x0][0x9e8] ;  /* 0x00027a00ff0a1b82 */ /* 0x000e640000000a00 */
[----:B-1----:R-:W-:-:S05]  /*4b80*/  @P1 IMAD.HI.U32 R10, R215, R10, RZ ;  /* 0x0000000ad70a1227 */ /* 0x002fca00078e00ff */
[----:B------:R-:W-:-:S04]  /*4b90*/  @P1 SHF.R.U32.HI R215, RZ, R11, R10 ;  /* 0x0000000bffd71219 */ /* 0x000fc8000001160a */
[----:B------:R-:W-:Y:S01]  /*4ba0*/  LOP3.LUT R215, RZ, R215, RZ, 0x33, !PT ;  /* 0x000000d7ffd77212 */ /* 0x000fe200078e33ff */
[----:B------:R-:W-:Y:S06]  /*4bb0*/  BRA `(.L_x_1786) ;  /* 0x0000000000147947 */ /* 0x000fec0003800000 */
.L_x_1785:
[----:B------:R-:W-:-:S05]  /*4bc0*/  IMAD.U32 R204, RZ, RZ, UR25 ;  /* 0x00000019ffcc7e24 */ /* 0x000fca000f8e00ff */
[----:B------:R-:W-:-:S13]  /*4bd0*/  ISETP.NE.AND P1, PT, R204, 0x1, PT ;  /* 0x00000001cc00780c */ /* 0x000fda0003f25270 */
[----:B------:R-:W1:Y:S02]  /*4be0*/  @P1 LDC.64 R10, c[0x0][0x9e8] ;  /* 0x00027a00ff0a1b82 */ /* 0x000e640000000a00 */
[----:B-1----:R-:W-:-:S05]  /*4bf0*/  @P1 IMAD.HI.U32 R10, R215, R10, RZ ;  /* 0x0000000ad70a1227 */ /* 0x002fca00078e00ff */
[----:B------:R-:W-:-:S07]  /*4c00*/  @P1 SHF.R.U32.HI R215, RZ, R11, R10 ;  /* 0x0000000bffd71219 */ /* 0x000fce000001160a */
.L_x_1786:
[----:B------:R-:W-:Y:S05]  /*4c10*/  BSYNC B0 ;  /* 0x0000000000007941 */ /* 0x000fea0003800000 */
.L_x_1784:
[----:B------:R-:W-:-:S04]  /*4c20*/  IMAD R10, R18, -0x2, R13 ;  /* 0xfffffffe120a7824 */ /* 0x000fc800078e020d */
[----:B------:R-:W-:-:S05]  /*4c30*/  IMAD R10, R215, R204, R10 ;  /* 0x000000ccd70a7224 */ /* 0x000fca00078e020a */
[----:B------:R-:W-:Y:S02]  /*4c40*/  VIADDMNMX R15, R10, R204, R15, PT ;  /* 0x000000cc0a0f7246 */ /* 0x000fe4000380010f */
[----:B------:R-:W-:-:S07]  /*4c50*/  VIMNMX R14, R14, R10, !PT ;  /* 0x0000000a0e0e7248 */ /* 0x000fce0007fe0100 */
.L_x_1783:
[----:B------:R-:W-:Y:S02]  /*4c60*/  ISETP.GE.AND P2, PT, R13, 0x1, PT ;  /* 0x000000010d00780c */ /* 0x000fe40003f46270 */
[----:B------:R-:W-:Y:S02]  /*4c70*/  LOP3.LUT R17, R17, 0xfffbffff, RZ, 0xc0, !PT ;  /* 0xfffbffff11117812 */ /* 0x000fe400078ec0ff */
[C---:B------:R-:W-:Y:S02]  /*4c80*/  ISETP.GE.AND P1, PT, R13.reuse, 0x2, PT ;  /* 0x000000020d00780c */ /* 0x040fe40003f26270 */
[----:B------:R-:W-:Y:S02]  /*4c90*/  ISETP.GT.AND P3, PT, R14, RZ, !P2 ;  /* 0x000000ff0e00720c */ /* 0x000fe40005764270 */
[----:B------:R-:W-:Y:S02]  /*4ca0*/  ISETP.GE.AND P4, PT, R13, 0x9, PT ;  /* 0x000000090d00780c */ /* 0x000fe40003f86270 */
[----:B------:R-:W-:-:S03]  /*4cb0*/  ISETP.LT.OR P3, PT, R15, 0x1, P3 ;  /* 0x000000010f00780c */ /* 0x000fc60001f61670 */
[----:B------:R-:W-:Y:S02]  /*4cc0*/  @P2 LOP3.LUT R17, R17, 0x40000, RZ, 0xfc, !PT ;  /* 0x0004000011112812 */ /* 0x000fe400078efcff */
[----:B------:R-:W-:Y:S02]  /*4cd0*/  ISETP.GT.AND P2, PT, R14, 0x1, !P1 ;  /* 0x000000010e00780c */ /* 0x000fe40004f44270 */
[----:B------:R-:W-:Y:S02]  /*4ce0*/  FSEL R215, R152, -INF , !P3 ;  /* 0xff80000098d77808 */ /* 0x000fe40005800000 */
[----:B------:R-:W-:Y:S02]  /*4cf0*/  ISETP.LT.OR P2, PT, R15, 0x2, P2 ;  /* 0x000000020f00780c */ /* 0x000fe40001741670 */
[----:B------:R-:W-:Y:S02]  /*4d00*/  ISETP.GE.AND P3, PT, R13, 0xa, PT ;  /* 0x0000000a0d00780c */ /* 0x000fe40003f66270 */
[----:B------:R-:W-:-:S02]  /*4d10*/  LOP3.LUT R17, R17, 0xfffffffd, RZ, 0xc0, !PT ;  /* 0xfffffffd11117812 */ /* 0x000fc400078ec0ff */
[----:B------:R-:W-:Y:S02]  /*4d20*/  FSEL R153, R153, -INF , !P2 ;  /* 0xff80000099997808 */ /* 0x000fe40005000000 */
[----:B------:R-:W-:Y:S02]  /*4d30*/  ISETP.GT.AND P2, PT, R14, 0x8, !P4 ;  /* 0x000000080e00780c */ /* 0x000fe40006744270 */
[----:B------:R-:W-:Y:S02]  /*4d40*/  @P4 LOP3.LUT R17, R17, 0x2, RZ, 0xfc, !PT ;  /* 0x0000000211114812 */ /* 0x000fe400078efcff */
[----:B------:R-:W-:Y:S02]  /*4d50*/  ISETP.LT.OR P2, PT, R15, 0x9, P2 ;  /* 0x000000090f00780c */ /* 0x000fe40001741670 */
[----:B------:R-:W-:Y:S02]  /*4d60*/  LOP3.LUT R17, R17, 0xfffffffb, RZ, 0xc0, !PT ;  /* 0xfffffffb11117812 */ /* 0x000fe400078ec0ff */
[----:B------:R-:W-:-:S02]  /*4d70*/  FSEL R156, R156, -INF , !P2 ;  /* 0xff8000009c9c7808 */ /* 0x000fc40005000000 */
[----:B------:R-:W-:Y:S02]  /*4d80*/  @P3 LOP3.LUT R17, R17, 0x4, RZ, 0xfc, !PT ;  /* 0x0000000411113812 */ /* 0x000fe400078efcff */
[----:B------:R-:W-:Y:S02]  /*4d90*/  ISETP.GT.AND P2, PT, R14, 0x9, !P3 ;  /* 0x000000090e00780c */ /* 0x000fe40005f44270 */
[----:B------:R-:W-:Y:S02]  /*4da0*/  ISETP.GE.AND P3, PT, R13, 0x11, PT ;  /* 0x000000110d00780c */ /* 0x000fe40003f66270 */
[----:B------:R-:W-:Y:S02]  /*4db0*/  ISETP.LT.OR P2, PT, R15, 0xa, P2 ;  /* 0x0000000a0f00780c */ /* 0x000fe40001741670 */
[----:B------:R-:W-:Y:S02]  /*4dc0*/  LOP3.LUT R17, R17, 0xfffffff7, RZ, 0xc0, !PT ;  /* 0xfffffff711117812 */ /* 0x000fe400078ec0ff */
[----:B------:R-:W-:-:S02]  /*4dd0*/  FSEL R157, R157, -INF , !P2 ;  /* 0xff8000009d9d7808 */ /* 0x000fc40005000000 */
[----:B------:R-:W-:-:S04]  /*4de0*/  ISETP.GT.AND P2, PT, R14, 0x10, !P3 ;  /* 0x000000100e00780c */ /* 0x000fc80005f44270 */
[----:B------:R-:W-:Y:S02]  /*4df0*/  ISETP.LT.OR P2, PT, R15, 0x11, P2 ;  /* 0x000000110f00780c */ /* 0x000fe40001741670 */
[----:B------:R-:W-:Y:S02]  /*4e00*/  @P3 LOP3.LUT R17, R17, 0x8, RZ, 0xfc, !PT ;  /* 0x0000000811113812 */ /* 0x000fe400078efcff */
[----:B------:R-:W-:Y:S02]  /*4e10*/  ISETP.GE.AND P3, PT, R13, 0x12, PT ;  /* 0x000000120d00780c */ /* 0x000fe40003f66270 */
[----:B------:R-:W-:Y:S02]  /*4e20*/  LOP3.LUT R17, R17, 0xffffffef, RZ, 0xc0, !PT ;  /* 0xffffffef11117812 */ /* 0x000fe400078ec0ff */
[----:B------:R-:W-:Y:S02]  /*4e30*/  FSEL R160, R160, -INF , !P2 ;  /* 0xff800000a0a07808 */ /* 0x000fe40005000000 */
[----:B------:R-:W-:-:S04]  /*4e40*/  ISETP.GT.AND P2, PT, R14, 0x11, !P3 ;  /* 0x000000110e00780c */ /* 0x000fc80005f44270 */
[----:B------:R-:W-:-:S03]  /*4e50*/  ISETP.LT.OR P2, PT, R15, 0x12, P2 ;  /* 0x000000120f00780c */ /* 0x000fc60001741670 */
        /* <DEDUP_REMOVED lines=68> */
[----:B------:R-:W-:Y:S02]  /*52a0*/  FSEL R184, R184, -INF , !P2 ;  /* 0xff800000b8b87808 */ /* 0x000fe40005000000 */
[----:B------:R-:W-:Y:S02]  /*52b0*/  LOP3.LUT R17, R17, 0xffffffbf, RZ, 0xc0, !PT ;  /* 0xffffffbf11117812 */ /* 0x000fe400078ec0ff */
[----:B------:R-:W-:-:S04]  /*52c0*/  ISETP.GT.AND P2, PT, R14, 0x41, !P3 ;  /* 0x000000410e00780c */ /* 0x000fc80005f44270 */
[----:B------:R-:W-:-:S03]  /*52d0*/  ISETP.LT.OR P2, PT, R15, 0x42, P2 ;  /* 0x000000420f00780c */ /* 0x000fc60001741670 */
[----:B------:R-:W-:Y:S02]  /*52e0*/  @P3 LOP3.LUT R17, R17, 0x40, RZ, 0xfc, !PT ;  /* 0x0000004011113812 */ /* 0x000fe400078efcff */
[----:B------:R-:W-:Y:S02]  /*52f0*/  ISETP.GE.AND P3, PT, R13, 0x49, PT ;  /* 0x000000490d00780c */ /* 0x000fe40003f66270 */
[----:B------:R-:W-:Y:S02]  /*5300*/  FSEL R185, R185, -INF , !P2 ;  /* 0xff800000b9b97808 */ /* 0x000fe40005000000 */
[----:B------:R-:W-:Y:S02]  /*5310*/  ISETP.GT.AND P2, PT, R14, 0x48, !P3 ;  /* 0x000000480e00780c */ /* 0x000fe40005f44270 */
[----:B------:R-:W-:Y:S02]  /*5320*/  LOP3.LUT R17, R17, 0xffffffdf, RZ, 0xc0, !PT ;  /* 0xffffffdf11117812 */ /* 0x000fe400078ec0ff */
[----:B------:R-:W-:-:S04]  /*5330*/  ISETP.LT.OR P2, PT, R15, 0x49, P2 ;  /* 0x000000490f00780c */ /* 0x000fc80001741670 */
[----:B------:R-:W-:Y:S02]  /*5340*/  FSEL R188, R188, -INF , !P2 ;  /* 0xff800000bcbc7808 */ /* 0x000fe40005000000 */
[----:B------:R-:W-:Y:S02]  /*5350*/  ISETP.GE.AND P2, PT, R13, 0x4a, PT ;  /* 0x0000004a0d00780c */ /* 0x000fe40003f46270 */
[----:B------:R-:W-:Y:S02]  /*5360*/  @P3 LOP3.LUT R17, R17, 0x20, RZ, 0xfc, !PT ;  /* 0x0000002011113812 */ /* 0x000fe400078efcff */
[----:B------:R-:W-:Y:S02]  /*5370*/  ISETP.GT.AND P3, PT, R14, 0x49, !P2 ;  /* 0x000000490e00780c */ /* 0x000fe40005764270 */
[----:B------:R-:W-:Y:S02]  /*5380*/  LOP3.LUT R17, R17, 0xfffffffe, RZ, 0xc0, !PT ;  /* 0xfffffffe11117812 */ /* 0x000fe400078ec0ff */
[----:B------:R-:W-:-:S04]  /*5390*/  ISETP.LT.OR P3, PT, R15, 0x4a, P3 ;  /* 0x0000004a0f00780c */ /* 0x000fc80001f61670 */
[----:B------:R-:W-:Y:S02]  /*53a0*/  FSEL R189, R189, -INF , !P3 ;  /* 0xff800000bdbd7808 */ /* 0x000fe40005800000 */
[----:B------:R-:W-:-:S04]  /*53b0*/  ISETP.GE.AND P3, PT, R13, 0x51, PT ;  /* 0x000000510d00780c */ /* 0x000fc80003f66270 */
[----:B------:R-:W-:-:S04]  /*53c0*/  ISETP.GT.AND P4, PT, R14, 0x50, !P3 ;  /* 0x000000500e00780c */ /* 0x000fc80005f84270 */
        /* <DEDUP_REMOVED lines=10> */
[----:B------:R-:W-:-:S13]  /*5470*/  ISETP.GE.AND P6, PT, R13, 0x5a, PT ;  /* 0x0000005a0d00780c */ /* 0x000fda0003fc6270 */
[----:B------:R-:W-:Y:S02]  /*5480*/  @P6 LOP3.LUT R17, R17, 0x1, RZ, 0xfc, !PT ;  /* 0x0000000111116812 */ /* 0x000fe400078efcff */
[----:B------:R-:W-:-:S04]  /*5490*/  ISETP.GT.AND P6, PT, R14, 0x59, !P6 ;  /* 0x000000590e00780c */ /* 0x000fc800077c4270 */
[----:B------:R-:W-:Y:S02]  /*54a0*/  ISETP.LT.OR P6, PT, R15, 0x5a, P6 ;  /* 0x0000005a0f00780c */ /* 0x000fe400037c1670 */
[----:B------:R-:W1:Y:S02]  /*54b0*/  SHFL.IDX PT, R15, R203, 0x1, 0x1c1f ;  /* 0x003c1f00cb0f7f89 */ /* 0x000e6400000e0000 */
[----:B------:R-:W-:Y:S02]  /*54c0*/  FSEL R197, R197, -INF , !P6 ;  /* 0xff800000c5c57808 */ /* 0x000fe40007000000 */
[----:B------:R-:W-:Y:S01]  /*54d0*/  PLOP3.LUT P6, PT, PT, PT, UP0, 0x40, 0x0 ;  /* 0x000000000000781c */ /* 0x000fe20003fce808 */
[--C-:B-1----:R-:W-:Y:S02]  /*54e0*/  IMAD.IADD R21, R21, 0x1, R15.reuse ;  /* 0x0000000115157824 */ /* 0x102fe400078e020f */
[----:B------:R-:W-:-:S10]  /*54f0*/  IMAD.IADD R20, R20, 0x1, R15 ;  /* 0x0000000114147824 */ /* 0x000fd400078e020f */
[----:B------:R-:W-:Y:S05]  /*5500*/  @P6 BRA `(.L_x_1787) ;  /* 0x0000000000586947 */ /* 0x000fea0003800000 */
        /* <DEDUP_REMOVED lines=12> */
.L_x_1789:
[----:B------:R-:W-:-:S05]  /*55d0*/  IMAD.U32 R14, RZ, RZ, UR25 ;  /* 0x00000019ff0e7e24 */ /* 0x000fca000f8e00ff */
[----:B------:R-:W-:-:S13]  /*55e0*/  ISETP.NE.AND P6, PT, R14, 0x1, PT ;  /* 0x000000010e00780c */ /* 0x000fda0003fc5270 */
[----:B------:R-:W1:Y:S02]  /*55f0*/  @P6 LDC.64 R10, c[0x0][0x9e8] ;  /* 0x00027a00ff0a6b82 */ /* 0x000e640000000a00 */
[----:B-1----:R-:W-:-:S05]  /*5600*/  @P6 IMAD.HI.U32 R10, R15, R10, RZ ;  /* 0x0000000a0f0a6227 */ /* 0x002fca00078e00ff */
[----:B------:R-:W-:-:S07]  /*5610*/  @P6 SHF.R.U32.HI R15, RZ, R11, R10 ;  /* 0x0000000bff0f6219 */ /* 0x000fce000001160a */
.L_x_1790:
[----:B------:R-:W-:Y:S05]  /*5620*/  BSYNC B0 ;  /* 0x0000000000007941 */ /* 0x000fea0003800000 */
.L_x_1788:
[----:B------:R-:W-:-:S04]  /*5630*/  IMAD R13, R18, -0x2, R13 ;  /* 0xfffffffe120d7824 */ /* 0x000fc800078e020d */
[----:B------:R-:W-:-:S05]  /*5640*/  IMAD R15, R15, R14, R13 ;  /* 0x0000000e0f0f7224 */ /* 0x000fca00078e020d */
[----:B------:R-:W-:Y:S02]  /*5650*/  VIADDMNMX R21, R15, R14, R21, PT ;  /* 0x0000000e0f157246 */ /* 0x000fe40003800115 */
[----:B------:R-:W-:-:S07]  /*5660*/  VIMNMX R20, R20, R15, !PT ;  /* 0x0000000f14147248 */ /* 0x000fce0007fe0100 */
.L_x_1787:
[----:B------:R-:W-:Y:S01]  /*5670*/  ISETP.GT.AND P1, PT, R20, 0x1, !P1 ;  /* 0x000000011400780c */ /* 0x000fe20004f24270 */
[----:B------:R-:W-:Y:S01]  /*5680*/  UMOV UR6, UR24 ;  /* 0x0000001800067c82 */ /* 0x000fe20008000000 */
[----:B------:R-:W-:Y:S02]  /*5690*/  LOP3.LUT P6, RZ, R17, 0x10000, RZ, 0xc0, !PT ;  /* 0x0001000011ff7812 */ /* 0x000fe400078cc0ff */
[----:B------:R-:W-:Y:S02]  /*56a0*/  ISETP.LT.OR P1, PT, R21, 0x2, P1 ;  /* 0x000000021500780c */ /* 0x000fe40000f21670 */
[----:B------:R-:W-:Y:S02]  /*56b0*/  FMNMX.FTZ R10, R215, R2, !PT ;  /* 0x00000002d70a7209 */ /* 0x000fe40007810000 */
[----:B------:R-:W-:Y:S02]  /*56c0*/  FSEL R155, R155, -INF , !P1 ;  /* 0xff8000009b9b7808 */ /* 0x000fe40004800000 */
[----:B------:R-:W-:-:S02]  /*56d0*/  LOP3.LUT P1, RZ, R17, 0x2, RZ, 0xc0, !PT ;  /* 0x0000000211ff7812 */ /* 0x000fc4000782c0ff */
[----:B------:R-:W-:Y:S02]  /*56e0*/  FMNMX.FTZ R11, R153, R10, !PT ;  /* 0x0000000a990b7209 */ /* 0x000fe40007810000 */
[----:B------:R-:W-:Y:S02]  /*56f0*/  ISETP.GT.AND P1, PT, R20, 0x8, !P1 ;  /* 0x000000081400780c */ /* 0x000fe40004f24270 */
[----:B------:R-:W-:Y:S02]  /*5700*/  FMNMX.FTZ R10, R156, R11, !PT ;  /* 0x0000000b9c0a7209 */ /* 0x000fe40007810000 */
[----:B------:R-:W-:Y:S02]  /*5710*/  ISETP.LT.OR P1, PT, R21, 0x9, P1 ;  /* 0x000000091500780c */ /* 0x000fe40000f21670 */
[----:B------:R-:W-:Y:S02]  /*5720*/  FMNMX.FTZ R11, R157, R10, !PT ;  /* 0x0000000a9d0b7209 */ /* 0x000fe40007810000 */
[----:B------:R-:W-:-:S02]  /*5730*/  FSEL R158, R158, -INF , !P1 ;  /* 0xff8000009e9e7808 */ /* 0x000fc40004800000 */
[----:B------:R-:W-:Y:S02]  /*5740*/  LOP3.LUT P1, RZ, R17, 0x4, RZ, 0xc0, !PT ;  /* 0x0000000411ff7812 */ /* 0x000fe4000782c0ff */
[----:B------:R-:W-:Y:S02]  /*5750*/  FMNMX.FTZ R10, R160, R11, !PT ;  /* 0x0000000ba00a7209 */ /* 0x000fe40007810000 */
[----:B------:R-:W-:Y:S02]  /*5760*/  ISETP.GT.AND P1, PT, R20, 0x9, !P1 ;  /* 0x000000091400780c */ /* 0x000fe40004f24270 */
[----:B------:R-:W-:Y:S02]  /*5770*/  FMNMX.FTZ R11, R161, R10, !PT ;  /* 0x0000000aa10b7209 */ /* 0x000fe40007810000 */
[----:B------:R-:W-:Y:S02]  /*5780*/  ISETP.LT.OR P1, PT, R21, 0xa, P1 ;  /* 0x0000000a1500780c */ /* 0x000fe40000f21670 */
[----:B------:R-:W-:-:S02]  /*5790*/  FMNMX.FTZ R10, R164, R11, !PT ;  /* 0x0000000ba40a7209 */ /* 0x000fc40007810000 */
[----:B------:R-:W-:Y:S02]  /*57a0*/  FSEL R159, R159, -INF , !P1 ;  /* 0xff8000009f9f7808 */ /* 0x000fe40004800000 */
[----:B------:R-:W-:Y:S02]  /*57b0*/  LOP3.LUT P1, RZ, R17, 0x8, RZ, 0xc0, !PT ;  /* 0x0000000811ff7812 */ /* 0x000fe4000782c0ff */
[----:B------:R-:W-:Y:S02]  /*57c0*/  FMNMX.FTZ R11, R165, R10, !PT ;  /* 0x0000000aa50b7209 */ /* 0x000fe40007810000 */
[----:B------:R-:W-:Y:S02]  /*57d0*/  ISETP.GT.AND P1, PT, R20, 0x10, !P1 ;  /* 0x000000101400780c */ /* 0x000fe40004f24270 */
[----:B------:R-:W-:Y:S02]  /*57e0*/  FMNMX.FTZ R10, R168, R11, !PT ;  /* 0x0000000ba80a7209 */ /* 0x000fe40007810000 */
[----:B------:R-:W-:-:S02]  /*57f0*/  ISETP.LT.OR P1, PT, R21, 0x11, P1 ;  /* 0x000000111500780c */ /* 0x000fc40000f21670 */
[----:B------:R-:W-:Y:S02]  /*5800*/  FMNMX.FTZ R11, R169, R10, !PT ;  /* 0x0000000aa90b7209 */ /* 0x000fe40007810000 */
[----:B------:R-:W-:Y:S02]  /*5810*/  FSEL R162, R162, -INF , !P1 ;  /* 0xff800000a2a27808 */ /* 0x000fe40004800000 */
[----:B------:R-:W-:Y:S02]  /*5820*/  LOP3.LUT P1, RZ, R17, 0x10, RZ, 0xc0, !PT ;  /* 0x0000001011ff7812 */ /* 0x000fe4000782c0ff */
[----:B------:R-:W-:Y:S02]  /*5830*/  FMNMX.FTZ R10, R172, R11, !PT ;  /* 0x0000000bac0a7209 */ /* 0x000fe40007810000 */
[----:B------:R-:W-:Y:S02]  /*5840*/  ISETP.GT.AND P1, PT, R20, 0x11, !P1 ;  /* 0x000000111400780c */ /* 0x000fe40004f24270 */
[----:B------:R-:W-:-:S02]  /*5850*/  FMNMX.FTZ R11, R173, R10, !PT ;  /* 0x0000000aad0b7209 */ /* 0x000fc40007810000 */
[----:B------:R-:W-:Y:S02]  /*5860*/  ISETP.LT.OR P1, PT, R21, 0x12, P1 ;  /* 0x000000121500780c */ /* 0x000fe40000f21670 */
[----:B------:R-:W-:Y:S02]  /*5870*/  FMNMX.FTZ R10, R176, R11, !PT ;  /* 0x0000000bb00a7209 */ /* 0x000fe40007810000 */
[----:B------:R-:W-:Y:S02]  /*5880*/  FSEL R163, R163, -INF , !P1 ;  /* 0xff800000a3a37808 */ /* 0x000fe40004800000 */
[----:B------:R-:W-:Y:S02]  /*5890*/  LOP3.LUT P1, RZ, R17, 0x20000, RZ, 0xc0, !PT ;  /* 0x0002000011ff7812 */ /* 0x000fe4000782c0ff */
[----:B------:R-:W-:Y:S02]  /*58a0*/  FMNMX.FTZ R11, R177, R10, !PT ;  /* 0x0000000ab10b7209 */ /* 0x000fe40007810000 */
[----:B------:R-:W-:-:S02]  /*58b0*/  ISETP.GT.AND P1, PT, R20, 0x18, !P1 ;  /* 0x000000181400780c */ /* 0x000fc40004f24270 */
[----:B------:R-:W-:Y:S02]  /*58c0*/  FMNMX.FTZ R10, R180, R11, !PT ;  /* 0x0000000bb40a7209 */ /* 0x000fe40007810000 */
[----:B------:R-:W-:Y:S02]  /*58d0*/  ISETP.LT.OR P1, PT, R21, 0x19, P1 ;  /* 0x000000191500780c */ /* 0x000fe40000f21670 */
[----:B------:R-:W-:Y:S02]  /*58e0*/  FMNMX.FTZ R11, R181, R10, !PT ;  /* 0x0000000ab50b7209 */ /* 0x000fe40007810000 */
[----:B------:R-:W-:Y:S02]  /*58f0*/  FSEL R166, R166, -INF , !P1 ;  /* 0xff800000a6a67808 */ /* 0x000fe40004800000 */
        /* <DEDUP_REMOVED lines=12> */
[----:B------:R-:W-:Y:S02]  /*59c0*/  LOP3.LUT P1, RZ, R17, 0x4000, RZ, 0xc0, !PT ;  /* 0x0000400011ff7812 */ /* 0x000fe4000782c0ff */
[----:B------:R-:W-:-:S02]  /*59d0*/  FMNMX.FTZ R11, R193, R10, !PT ;  /* 0x0000000ac10b7209 */ /* 0x000fc40007810000 */
[----:B------:R-:W-:Y:S02]  /*59e0*/  ISETP.GT.AND P1, PT, R20, 0x21, !P1 ;  /* 0x000000211400780c */ /* 0x000fe40004f24270 */
[----:B------:R-:W-:Y:S02]  /*59f0*/  FMNMX.FTZ R10, R196, R11, !PT ;  /* 0x0000000bc40a7209 */ /* 0x000fe40007810000 */
[----:B------:R-:W-:Y:S02]  /*5a00*/  ISETP.LT.OR P1, PT, R21, 0x22, P1 ;  /* 0x000000221500780c */ /* 0x000fe40000f21670 */
[----:B------:R-:W-:Y:S02]  /*5a10*/  FMNMX.FTZ R13, R197, R10, !PT ;  /* 0x0000000ac50d7209 */ /* 0x000fe40007810000 */
[----:B------:R-:W-:Y:S02]  /*5a20*/  FSEL R171, R171, -INF , !P1 ;  /* 0xff800000abab7808 */ /* 0x000fe40004800000 */
[C---:B------:R-:W-:Y:S01]  /*5a30*/  LOP3.LUT P1, RZ, R17.reuse, 0x2000, RZ, 0xc0, !PT ;  /* 0x0000200011ff7812 */ /* 0x040fe2000782c0ff */
[----:B------:R-:W1:Y:S01]  /*5a40*/  SHFL.BFLY PT, R10, R13, 0x2, 0x1f ;  /* 0x0c401f000d0a7f89 */ /* 0x000e6200000e0000 */
[----:B------:R-:W-:-:S02]  /*5a50*/  LOP3.LUT P6, RZ, R17, 0x20, RZ, 0xc0, !PT ;  /* 0x0000002011ff7812 */ /* 0x000fc400078cc0ff */
[C---:B------:R-:W-:Y:S02]  /*5a60*/  ISETP.GT.AND P1, PT, R20.reuse, 0x28, !P1 ;  /* 0x000000281400780c */ /* 0x040fe40004f24270 */
[----:B------:R-:W-:Y:S02]  /*5a70*/  ISETP.GT.AND P2, PT, R20, 0x49, !P2 ;  /* 0x000000491400780c */ /* 0x000fe40005744270 */
[C---:B------:R-:W-:Y:S02]  /*5a80*/  ISETP.LT.OR P1, PT, R21.reuse, 0x29, P1 ;  /* 0x000000291500780c */ /* 0x040fe40000f21670 */
[----:B------:R-:W-:Y:S02]  /*5a90*/  ISETP.LT.OR P2, PT, R21, 0x4a, P2 ;  /* 0x0000004a1500780c */ /* 0x000fe40001741670 */
[----:B------:R-:W-:Y:S02]  /*5aa0*/  FSEL R174, R174, -INF , !P1 ;  /* 0xff800000aeae7808 */ /* 0x000fe40004800000 */
[----:B------:R-:W-:-:S02]  /*5ab0*/  LOP3.LUT P1, RZ, R17, 0x1000, RZ, 0xc0, !PT ;  /* 0x0000100011ff7812 */ /* 0x000fc4000782c0ff */
[C---:B------:R-:W-:Y:S02]  /*5ac0*/  ISETP.GT.AND P3, PT, R20.reuse, 0x50, !P3 ;  /* 0x000000501400780c */ /* 0x040fe40005f64270 */
[----:B------:R-:W-:Y:S02]  /*5ad0*/  ISETP.GT.AND P1, PT, R20, 0x29, !P1 ;  /* 0x000000291400780c */ /* 0x000fe40004f24270 */
[----:B------:R-:W-:Y:S02]  /*5ae0*/  FSEL R191, R191, -INF , !P2 ;  /* 0xff800000bfbf7808 */ /* 0x000fe40005000000 */
[C---:B------:R-:W-:Y:S02]  /*5af0*/  ISETP.LT.OR P1, PT, R21.reuse, 0x2a, P1 ;  /* 0x0000002a1500780c */ /* 0x040fe40000f21670 */
[----:B------:R-:W-:Y:S02]  /*5b00*/  ISETP.LT.OR P3, PT, R21, 0x51, P3 ;  /* 0x000000511500780c */ /* 0x000fe40001f61670 */
[----:B------:R-:W-:-:S02]  /*5b10*/  FSEL R175, R175, -INF , !P1 ;  /* 0xff800000afaf7808 */ /* 0x000fc40004800000 */
[----:B------:R-:W-:Y:S02]  /*5b20*/  LOP3.LUT P1, RZ, R17, 0x800, RZ, 0xc0, !PT ;  /* 0x0000080011ff7812 */ /* 0x000fe4000782c0ff */
[----:B-1----:R-:W-:Y:S02]  /*5b30*/  FMNMX.FTZ R15, R13, R10, !PT ;  /* 0x0000000a0d0f7209 */ /* 0x002fe40007810000 */
[C---:B------:R-:W-:Y:S02]  /*5b40*/  ISETP.GT.AND P1, PT, R20.reuse, 0x30, !P1 ;  /* 0x000000301400780c */ /* 0x040fe40004f24270 */
[----:B------:R-:W-:Y:S01]  /*5b50*/  ISETP.GT.AND P4, PT, R20, 0x51, !P4 ;  /* 0x000000511400780c */ /* 0x000fe20006784270 */
[----:B------:R-:W1:Y:S01]  /*5b60*/  SHFL.BFLY PT, R10, R15, 0x1, 0x1f ;  /* 0x0c201f000f0a7f89 */ /* 0x000e6200000e0000 */
[----:B------:R-:W-:Y:S02]  /*5b70*/  ISETP.LT.OR P1, PT, R21, 0x31, P1 ;  /* 0x000000311500780c */ /* 0x000fe40000f21670 */
[----:B------:R-:W-:-:S02]  /*5b80*/  FSEL R194, R194, -INF , !P3 ;  /* 0xff800000c2c27808 */ /* 0x000fc40005800000 */
[----:B------:R-:W-:Y:S02]  /*5b90*/  FSEL R178, R178, -INF , !P1 ;  /* 0xff800000b2b27808 */ /* 0x000fe40004800000 */
[----:B------:R-:W-:Y:S02]  /*5ba0*/  LOP3.LUT P1, RZ, R17, 0x400, RZ, 0xc0, !PT ;  /* 0x0000040011ff7812 */ /* 0x000fe4000782c0ff */
[C---:B------:R-:W-:Y:S02]  /*5bb0*/  ISETP.GT.AND P5, PT, R20.reuse, 0x58, !P5 ;  /* 0x000000581400780c */ /* 0x040fe40006fa4270 */
[----:B------:R-:W-:Y:S02]  /*5bc0*/  ISETP.GT.AND P1, PT, R20, 0x31, !P1 ;  /* 0x000000311400780c */ /* 0x000fe40004f24270 */
[C---:B------:R-:W-:Y:S02]  /*5bd0*/  ISETP.LT.OR P4, PT, R21.reuse, 0x52, P4 ;  /* 0x000000521500780c */ /* 0x040fe40002781670 */
[----:B------:R-:W-:-:S02]  /*5be0*/  ISETP.LT.OR P1, PT, R21, 0x32, P1 ;  /* 0x000000321500780c */ /* 0x000fc40000f21670 */
[----:B------:R-:W-:Y:S02]  /*5bf0*/  ISETP.LT.OR P5, PT, R21, 0x59, P5 ;  /* 0x000000591500780c */ /* 0x000fe40002fa1670 */
[----:B------:R-:W-:Y:S02]  /*5c00*/  FSEL R179, R179, -INF , !P1 ;  /* 0xff800000b3b37808 */ /* 0x000fe40004800000 */
[----:B------:R-:W-:Y:S02]  /*5c10*/  LOP3.LUT P1, RZ, R17, 0x200, RZ, 0xc0, !PT ;  /* 0x0000020011ff7812 */ /* 0x000fe4000782c0ff */
[----:B------:R-:W-:Y:S02]  /*5c20*/  FSEL R195, R195, -INF , !P4 ;  /* 0xff800000c3c37808 */ /* 0x000fe40006000000 */
[----:B------:R-:W-:Y:S02]  /*5c30*/  ISETP.GT.AND P1, PT, R20, 0x38, !P1 ;  /* 0x000000381400780c */ /* 0x000fe40004f24270 */
[----:B-1----:R-:W-:-:S02]  /*5c40*/  FMNMX.FTZ R10, R15, R10, !PT ;  /* 0x0000000a0f0a7209 */ /* 0x002fc40007810000 */
[----:B------:R-:W-:Y:S02]  /*5c50*/  ISETP.LT.OR P1, PT, R21, 0x39, P1 ;  /* 0x000000391500780c */ /* 0x000fe40000f21670 */
[----:B------:R-:W-:Y:S01]  /*5c60*/  FSEL R198, R198, -INF , !P5 ;  /* 0xff800000c6c67808 */ /* 0x000fe20006800000 */
[----:B------:R-:W-:Y:S01]  /*5c70*/  FMUL.FTZ R14, R10, UR6 ;  /* 0x000000060a0e7c20 */ /* 0x000fe20008410000 */
[----:B------:R-:W-:Y:S02]  /*5c80*/  FSEL R182, R182, -INF , !P1 ;  /* 0xff800000b6b67808 */ /* 0x000fe40004800000 */
[----:B------:R-:W-:-:S04]  /*5c90*/  LOP3.LUT P1, RZ, R17, 0x100, RZ, 0xc0, !PT ;  /* 0x0000010011ff7812 */ /* 0x000fc8000782c0ff */
[----:B------:R-:W-:-:S04]  /*5ca0*/  ISETP.GT.AND P1, PT, R20, 0x39, !P1 ;  /* 0x000000391400780c */ /* 0x000fc80004f24270 */
[----:B------:R-:W-:-:S04]  /*5cb0*/  ISETP.LT.OR P1, PT, R21, 0x3a, P1 ;  /* 0x0000003a1500780c */ /* 0x000fc80000f21670 */
        /* <DEDUP_REMOVED lines=9> */
[----:B------:R-:W-:Y:S02]  /*5d50*/  ISETP.GT.AND P1, PT, R20, 0x48, !P6 ;  /* 0x000000481400780c */ /* 0x000fe40007724270 */
[----:B------:R-:W-:Y:S02]  /*5d60*/  LOP3.LUT P6, RZ, R17, 0x40000, RZ, 0xc0, !PT ;  /* 0x0004000011ff7812 */ /* 0x000fe400078cc0ff */
[----:B------:R-:W-:-:S04]  /*5d70*/  ISETP.LT.OR P1, PT, R21, 0x49, P1 ;  /* 0x000000491500780c */ /* 0x000fc80000f21670 */
[----:B------:R-:W-:Y:S02]  /*5d80*/  FSEL R190, R190, -INF , !P1 ;  /* 0xff800000bebe7808 */ /* 0x000fe40004800000 */
[C---:B------:R-:W-:Y:S02]  /*5d90*/  ISETP.GT.AND P1, PT, R20.reuse, RZ, !P6 ;  /* 0x000000ff1400720c */ /* 0x040fe40007724270 */
[----:B------:R-:W-:Y:S02]  /*5da0*/  LOP3.LUT P6, RZ, R17, 0x1, RZ, 0xc0, !PT ;  /* 0x0000000111ff7812 */ /* 0x000fe400078cc0ff */
[----:B------:R-:W-:Y:S02]  /*5db0*/  ISETP.LT.OR P1, PT, R21, 0x1, P1 ;  /* 0x000000011500780c */ /* 0x000fe40000f21670 */
[----:B------:R-:W-:Y:S02]  /*5dc0*/  ISETP.GT.AND P2, PT, R20, 0x59, !P6 ;  /* 0x000000591400780c */ /* 0x000fe40007744270 */
[----:B------:R-:W-:-:S02]  /*5dd0*/  FSEL R11, R154, -INF , !P1 ;  /* 0xff8000009a0b7808 */ /* 0x000fc40004800000 */
[----:B------:R-:W-:Y:S02]  /*5de0*/  FSETP.NEU.FTZ.AND P1, PT, R10, -INF , PT ;  /* 0xff8000000a00780b */ /* 0x000fe40003f3d000 */
[----:B------:R-:W-:Y:S02]  /*5df0*/  FMNMX.FTZ R154, R11, R6, !PT ;  /* 0x000000060b9a7209 */ /* 0x000fe40007810000 */
[----:B------:R-:W-:Y:S02]  /*5e00*/  FSEL R14, R14, RZ, P1 ;  /* 0x000000ff0e0e7208 */ /* 0x000fe40000800000 */
[----:B------:R-:W-:Y:S02]  /*5e10*/  FMNMX.FTZ R15, R155, R154, !PT ;  /* 0x0000009a9b0f7209 */ /* 0x000fe40007810000 */
[----:B------:R-:W-:Y:S01]  /*5e20*/  ISETP.LT.OR P2, PT, R21, 0x5a, P2 ;  /* 0x0000005a1500780c */ /* 0x000fe20001741670 */
[--C-:B------:R-:W-:Y:S01]  /*5e30*/  FFMA.FTZ R203, R156, UR6, -R14.reuse ;  /* 0x000000069ccb7c23 */ /* 0x100fe2000801080e */
[----:B------:R-:W-:Y:S01]  /*5e40*/  FMNMX.FTZ R154, R158, R15, !PT ;  /* 0x0000000f9e9a7209 */ /* 0x000fe20007810000 */
[--C-:B------:R-:W-:Y:S01]  /*5e50*/  FFMA.FTZ R13, R153, UR6, -R14.reuse ;  /* 0x00000006990d7c23 */ /* 0x100fe2000801080e */
[--C-:B------:R-:W-:Y:S01]  /*5e60*/  FFMA.FTZ R204, R160, UR6, -R14.reuse ;  /* 0x00000006a0cc7c23 */ /* 0x100fe2000801080e */
[----:B------:R-:W-:Y:S01]  /*5e70*/  FSEL R199, R199, -INF , !P2 ;  /* 0xff800000c7c77808 */ /* 0x000fe20005000000 */
[--C-:B------:R-:W-:Y:S01]  /*5e80*/  FFMA.FTZ R152, R215, UR6, -R14.reuse ;  /* 0x00000006d7987c23 */ /* 0x100fe2000801080e */
[----:B------:R-:W-:Y:S01]  /*5e90*/  FMNMX.FTZ R15, R159, R154, !PT ;  /* 0x0000009a9f0f7209 */ /* 0x000fe20007810000 */
[--C-:B------:R-:W-:Y:S01]  /*5ea0*/  FFMA.FTZ R196, R196, UR6, -R14.reuse ;  /* 0x00000006c4c47c23 */ /* 0x100fe2000801080e */
[----:B------:R1:W-:Y:S02]  /*5eb0*/  MUFU.EX2 R154, R203 ;  /* 0x000000cb009a7308 */ /* 0x0003e40000000800 */
[----:B------:R-:W-:Y:S01]  /*5ec0*/  FMNMX.FTZ R156, R162, R15, !PT ;  /* 0x0000000fa29c7209 */ /* 0x000fe20007810000 */
[----:B------:R-:W-:-:S03]  /*5ed0*/  FFMA.FTZ R15, R157, UR6, -R14 ;  /* 0x000000069d0f7c23 */ /* 0x000fc6000801080e */
[----:B------:R-:W-:Y:S02]  /*5ee0*/  FMNMX.FTZ R153, R163, R156, !PT ;  /* 0x0000009ca3997209 */ /* 0x000fe40007810000 */
[----:B------:R-:W-:Y:S01]  /*5ef0*/  MUFU.EX2 R152, R152 ;  /* 0x0000009800987308 */ /* 0x000fe20000000800 */
[----:B-1----:R-:W-:Y:S01]  /*5f00*/  FFMA.FTZ R203, R165, UR6, -R14 ;  /* 0x00000006a5cb7c23 */ /* 0x002fe2000801080e */
[----:B------:R-:W-:-:S04]  /*5f10*/  FMNMX.FTZ R156, R166, R153, !PT ;  /* 0x00000099a69c7209 */ /* 0x000fc80007810000 */
[----:B------:R-:W-:Y:S02]  /*5f20*/  FMNMX.FTZ R153, R167, R156, !PT ;  /* 0x0000009ca7997209 */ /* 0x000fe40007810000 */
[----:B------:R1:W-:Y:S02]  /*5f30*/  MUFU.EX2 R156, R204 ;  /* 0x000000cc009c7308 */ /* 0x0003e40000000800 */
[----:B------:R-:W-:Y:S01]  /*5f40*/  FMNMX.FTZ R160, R170, R153, !PT ;  /* 0x00000099aaa07209 */ /* 0x000fe20007810000 */
[----:B------:R-:W-:-:S03]  /*5f50*/  FFMA.FTZ R153, R161, UR6, -R14 ;  /* 0x00000006a1997c23 */ /* 0x000fc6000801080e */
[----:B------:R-:W-:Y:S02]  /*5f60*/  FMNMX.FTZ R157, R171, R160, !PT ;  /* 0x000000a0ab9d7209 */ /* 0x000fe40007810000 */
[----:B------:R-:W-:Y:S01]  /*5f70*/  MUFU.EX2 R13, R13 ;  /* 0x0000000d000d7308 */ /* 0x000fe20000000800 */
[--C-:B-1----:R-:W-:Y:S01]  /*5f80*/  FFMA.FTZ R204, R169, UR6, -R14.reuse ;  /* 0x00000006a9cc7c23 */ /* 0x102fe2000801080e */
[----:B------:R-:W-:Y:S01]  /*5f90*/  FMNMX.FTZ R160, R174, R157, !PT ;  /* 0x0000009daea07209 */ /* 0x000fe20007810000 */
[----:B------:R-:W-:-:S03]  /*5fa0*/  FFMA.FTZ R157, R164, UR6, -R14 ;  /* 0x00000006a49d7c23 */ /* 0x000fc6000801080e */
[----:B------:R-:W-:Y:S02]  /*5fb0*/  FMNMX.FTZ R161, R175, R160, !PT ;  /* 0x000000a0afa17209 */ /* 0x000fe40007810000 */
[----:B------:R-:W-:Y:S02]  /*5fc0*/  MUFU.EX2 R15, R15 ;  /* 0x0000000f000f7308 */ /* 0x000fe40000000800 */
[----:B------:R-:W-:-:S04]  /*5fd0*/  FMNMX.FTZ R160, R178, R161, !PT ;  /* 0x000000a1b2a07209 */ /* 0x000fc80007810000 */
[----:B------:R-:W-:Y:S02]  /*5fe0*/  FMNMX.FTZ R161, R179, R160, !PT ;  /* 0x000000a0b3a17209 */ /* 0x000fe40007810000 */
[----:B------:R-:W-:Y:S02]  /*5ff0*/  MUFU.EX2 R153, R153 ;  /* 0x0000009900997308 */ /* 0x000fe40000000800 */
[----:B------:R-:W-:Y:S01]  /*6000*/  FMNMX.FTZ R164, R182, R161, !PT ;  /* 0x000000a1b6a47209 */ /* 0x000fe20007810000 */
[----:B------:R-:W-:-:S03]  /*6010*/  FFMA.FTZ R161, R168, UR6, -R14 ;  /* 0x00000006a8a17c23 */ /* 0x000fc6000801080e */
[----:B------:R-:W-:Y:S02]  /*6020*/  FMNMX.FTZ R165, R183, R164, !PT ;  /* 0x000000a4b7a57209 */ /* 0x000fe40007810000 */
[----:B------:R-:W-:Y:S02]  /*6030*/  MUFU.EX2 R157, R157 ;  /* 0x0000009d009d7308 */ /* 0x000fe40000000800 */
[----:B------:R-:W-:-:S04]  /*6040*/  FMNMX.FTZ R164, R186, R165, !PT ;  /* 0x000000a5baa47209 */ /* 0x000fc80007810000 */
[----:B------:R-:W-:Y:S02]  /*6050*/  FMNMX.FTZ R165, R187, R164, !PT ;  /* 0x000000a4bba57209 */ /* 0x000fe40007810000 */
[----:B------:R1:W-:Y:S02]  /*6060*/  MUFU.EX2 R164, R204 ;  /* 0x000000cc00a47308 */ /* 0x0003e40000000800 */
[----:B------:R-:W-:Y:S01]  /*6070*/  FMNMX.FTZ R168, R190, R165, !PT ;  /* 0x000000a5bea87209 */ /* 0x000fe20007810000 */
[--C-:B------:R-:W-:Y:S01]  /*6080*/  FFMA.FTZ R165, R172, UR6, -R14.reuse ;  /* 0x00000006aca57c23 */ /* 0x100fe2000801080e */
[--C-:B------:R-:W-:Y:S02]  /*6090*/  FFMA.FTZ R172, R177, UR6, -R14.reuse ;  /* 0x00000006b1ac7c23 */ /* 0x100fe4000801080e */
[----:B------:R-:W-:Y:S01]  /*60a0*/  FMNMX.FTZ R169, R191, R168, !PT ;  /* 0x000000a8bfa97209 */ /* 0x000fe20007810000 */
[--C-:B------:R-:W-:Y:S01]  /*60b0*/  FFMA.FTZ R168, R173, UR6, -R14.reuse ;  /* 0x00000006ada87c23 */ /* 0x100fe2000801080e */
[--C-:B------:R-:W-:Y:S01]  /*60c0*/  FFMA.FTZ R173, R184, UR6, -R14.reuse ;  /* 0x00000006b8ad7c23 */ /* 0x100fe2000801080e */
[--C-:B------:R-:W-:Y:S01]  /*60d0*/  FFMA.FTZ R184, R189, UR6, -R14.reuse ;  /* 0x00000006bdb87c23 */ /* 0x100fe2000801080e */
[----:B------:R-:W-:Y:S01]  /*60e0*/  FMNMX.FTZ R20, R194, R169, !PT ;  /* 0x000000a9c2147209 */ /* 0x000fe20007810000 */
[--C-:B------:R-:W-:Y:S01]  /*60f0*/  FFMA.FTZ R169, R180, UR6, -R14.reuse ;  /* 0x00000006b4a97c23 */ /* 0x100fe2000801080e */
[----:B------:R-:W-:Y:S01]  /*6100*/  FFMA.FTZ R180, R185, UR6, -R14 ;  /* 0x00000006b9b47c23 */ /* 0x000fe2000801080e */
[----:B------:R-:W-:Y:S01]  /*6110*/  FSEL R189, R10, RZ, P1 ;  /* 0x000000ff0abd7208 */ /* 0x000fe20000800000 */
[----:B------:R-:W-:Y:S01]  /*6120*/  MUFU.EX2 R160, R203 ;  /* 0x000000cb00a07308 */ /* 0x000fe20000000800 */
[----:B------:R-:W-:-:S03]  /*6130*/  FMNMX.FTZ R21, R195, R20, !PT ;  /* 0x00000014c3157209 */ /* 0x000fc60007810000 */
[----:B------:R-:W-:Y:S01]  /*6140*/  FADD.FTZ R189, -R189, R2 ;  /* 0x00000002bdbd7221 */ /* 0x000fe20000010100 */
[----:B------:R-:W-:Y:S01]  /*6150*/  FMNMX.FTZ R20, R198, R21, !PT ;  /* 0x00000015c6147209 */ /* 0x000fe20007810000 */
[--C-:B------:R-:W-:Y:S01]  /*6160*/  FFMA.FTZ R21, R176, UR6, -R14.reuse ;  /* 0x00000006b0157c23 */ /* 0x100fe2000801080e */
[--C-:B------:R-:W-:Y:S01]  /*6170*/  FFMA.FTZ R176, R181, UR6, -R14.reuse ;  /* 0x00000006b5b07c23 */ /* 0x100fe2000801080e */
[--C-:B------:R-:W-:Y:S01]  /*6180*/  FFMA.FTZ R181, R192, UR6, -R14.reuse ;  /* 0x00000006c0b57c23 */ /* 0x100fe2000801080e */
[----:B------:R-:W-:Y:S01]  /*6190*/  FMNMX.FTZ R20, R199, R20, !PT ;  /* 0x00000014c7147209 */ /* 0x000fe20007810000 */
[----:B------:R-:W-:Y:S04]  /*61a0*/  MUFU.EX2 R161, R161 ;  /* 0x000000a100a17308 */ /* 0x000fe80000000800 */
[----:B------:R-:W2:Y:S04]  /*61b0*/  SHFL.BFLY PT, R177, R20, 0x2, 0x1f ;  /* 0x0c401f0014b17f89 */ /* 0x000ea800000e0000 */
[----:B------:R-:W-:Y:S08]  /*61c0*/  MUFU.EX2 R165, R165 ;  /* 0x000000a500a57308 */ /* 0x000ff00000000800 */
[----:B------:R-:W-:Y:S08]  /*61d0*/  MUFU.EX2 R168, R168 ;  /* 0x000000a800a87308 */ /* 0x000ff00000000800 */
[----:B------:R-:W-:Y:S01]  /*61e0*/  MUFU.EX2 R21, R21 ;  /* 0x0000001500157308 */ /* 0x000fe20000000800 */
[----:B--2---:R-:W-:Y:S01]  /*61f0*/  FMNMX.FTZ R185, R20, R177, !PT ;  /* 0x000000b114b97209 */ /* 0x004fe20007810000 */
[--C-:B------:R-:W-:Y:S01]  /*6200*/  FFMA.FTZ R177, R188, UR6, -R14.reuse ;  /* 0x00000006bcb17c23 */ /* 0x100fe2000801080e */
[----:B------:R-:W-:-:S05]  /*6210*/  FFMA.FTZ R188, R193, UR6, -R14 ;  /* 0x00000006c1bc7c23 */ /* 0x000fca000801080e */
[----:B------:R-:W-:Y:S01]  /*6220*/  MUFU.EX2 R172, R172 ;  /* 0x000000ac00ac7308 */ /* 0x000fe20000000800 */
[----:B------:R-:W2:Y:S07]  /*6230*/  SHFL.BFLY PT, R20, R185, 0x1, 0x1f ;  /* 0x0c201f00b9147f89 */ /* 0x000eae00000e0000 */
[----:B------:R-:W-:Y:S08]  /*6240*/  MUFU.EX2 R169, R169 ;  /* 0x000000a900a97308 */ /* 0x000ff00000000800 */
[----:B------:R-:W-:Y:S08]  /*6250*/  MUFU.EX2 R176, R176 ;  /* 0x000000b000b07308 */ /* 0x000ff00000000800 */
[----:B------:R-:W-:Y:S01]  /*6260*/  MUFU.EX2 R173, R173 ;  /* 0x000000ad00ad7308 */ /* 0x000fe20000000800 */
[----:B--2---:R-:W-:Y:S01]  /*6270*/  FMNMX.FTZ R20, R185, R20, !PT ;  /* 0x00000014b9147209 */ /* 0x004fe20007810000 */
[----:B------:R-:W-:Y:S01]  /*6280*/  FMUL.FTZ R185, R189, UR6 ;  /* 0x00000006bdb97c20 */ /* 0x000fe20008410000 */
[----:B------:R-:W-:-:S02]  /*6290*/  FFMA.FTZ R189, R197, UR6, -R14 ;  /* 0x00000006c5bd7c23 */ /* 0x000fc4000801080e */
[C---:B------:R-:W-:Y:S01]  /*62a0*/  FSETP.NEU.FTZ.AND P1, PT, R20.reuse, -INF , PT ;  /* 0xff8000001400780b */ /* 0x040fe20003f3d000 */
[----:B-1----:R-:W-:Y:S02]  /*62b0*/  FMUL.FTZ R204, R20, UR6 ;  /* 0x0000000614cc7c20 */ /* 0x002fe40008410000 */
[----:B------:R-:W1:Y:S03]  /*62c0*/  MUFU.EX2 R185, R185 ;  /* 0x000000b900b97308 */ /* 0x000e660000000800 */
[----:B------:R-:W-:-:S05]  /*62d0*/  FSEL R204, R204, RZ, P1 ;  /* 0x000000ffcccc7208 */ /* 0x000fca0000800000 */
        /* <DEDUP_REMOVED lines=9> */
[----:B-1----:R-:W-:Y:S01]  /*6370*/  FFMA.FTZ R192, R185, R3, R152 ;  /* 0x00000003b9c07223 */ /* 0x002fe20000010098 */
[----:B------:R-:W-:Y:S01]  /*6380*/  MUFU.EX2 R177, R177 ;  /* 0x000000b100b17308 */ /* 0x000fe20000000800 */
[----:B------:R-:W-:Y:S01]  /*6390*/  F2FP.F16.F32.PACK_AB R152, R13, R152 ;  /* 0x000000980d98723e */ /* 0x000fe200000000ff */
[----:B------:R-:W-:Y:S01]  /*63a0*/  FFMA.FTZ R183, R183, UR6, -R204 ;  /* 0x00000006b7b77c23 */ /* 0x000fe200080108cc */
[----:B------:R-:W-:Y:S01]  /*63b0*/  FADD.FTZ R3, R13, R192 ;  /* 0x000000c00d037221 */ /* 0x000fe20000010000 */
[--C-:B------:R-:W-:Y:S01]  /*63c0*/  FFMA.FTZ R192, R159, UR6, -R204.reuse ;  /* 0x000000069fc07c23 */ /* 0x100fe200080108cc */
[--C-:B------:R-:W-:Y:S01]  /*63d0*/  FFMA.FTZ R159, R162, UR6, -R204.reuse ;  /* 0x00000006a29f7c23 */ /* 0x100fe200080108cc */
[--C-:B------:R-:W-:Y:S01]  /*63e0*/  FFMA.FTZ R186, R186, UR6, -R204.reuse ;  /* 0x00000006baba7c23 */ /* 0x100fe200080108cc */
[----:B------:R-:W-:Y:S01]  /*63f0*/  FADD.FTZ R158, R154, R3 ;  /* 0x000000039a9e7221 */ /* 0x000fe20000010000 */
[----:B------:R-:W1:Y:S01]  /*6400*/  MUFU.EX2 R184, R184 ;  /* 0x000000b800b87308 */ /* 0x000e620000000800 */
[----:B------:R-:W-:Y:S01]  /*6410*/  F2FP.F16.F32.PACK_AB R154, R15, R154 ;  /* 0x0000009a0f9a723e */ /* 0x000fe200000000ff */
[----:B------:R-:W-:Y:S01]  /*6420*/  FFMA.FTZ R187, R187, UR6, -R204 ;  /* 0x00000006bbbb7c23 */ /* 0x000fe200080108cc */
[----:B------:R-:W-:Y:S01]  /*6430*/  FADD.FTZ R3, R15, R158 ;  /* 0x0000009e0f037221 */ /* 0x000fe20000010000 */
[--C-:B------:R-:W-:Y:S01]  /*6440*/  FFMA.FTZ R191, R191, UR6, -R204.reuse ;  /* 0x00000006bfbf7c23 */ /* 0x100fe200080108cc */
[--C-:B------:R-:W-:Y:S01]  /*6450*/  FFMA.FTZ R194, R194, UR6, -R204.reuse ;  /* 0x00000006c2c27c23 */ /* 0x100fe200080108cc */
[--C-:B------:R-:W-:Y:S01]  /*6460*/  FFMA.FTZ R195, R195, UR6, -R204.reuse ;  /* 0x00000006c3c37c23 */ /* 0x100fe200080108cc */
[----:B------:R-:W-:Y:S01]  /*6470*/  FADD.FTZ R158, R156, R3 ;  /* 0x000000039c9e7221 */ /* 0x000fe20000010000 */
[----:B------:R2:W-:Y:S01]  /*6480*/  MUFU.EX2 R2, R196 ;  /* 0x000000c400027308 */ /* 0x0005e20000000800 */
[--C-:B------:R-:W-:Y:S01]  /*6490*/  FFMA.FTZ R198, R198, UR6, -R204.reuse ;  /* 0x00000006c6c67c23 */ /* 0x100fe200080108cc */
[----:B------:R-:W-:Y:S01]  /*64a0*/  FFMA.FTZ R199, R199, UR6, -R204 ;  /* 0x00000006c7c77c23 */ /* 0x000fe200080108cc */
[C---:B------:R-:W-:Y:S01]  /*64b0*/  FADD.FTZ R158, R153.reuse, R158 ;  /* 0x0000009e999e7221 */ /* 0x040fe20000010000 */
[----:B------:R-:W-:Y:S01]  /*64c0*/  F2FP.F16.F32.PACK_AB R156, R153, R156 ;  /* 0x0000009c999c723e */ /* 0x000fe200000000ff */
[-C--:B------:R-:W-:Y:S01]  /*64d0*/  FMUL.FTZ R24, R24, R185.reuse ;  /* 0x000000b918187220 */ /* 0x080fe20000410000 */
[----:B------:R-:W-:Y:S01]  /*64e0*/  FMUL.FTZ R25, R25, R185 ;  /* 0x000000b919197220 */ /* 0x000fe20000410000 */
[----:B------:R-:W-:Y:S01]  /*64f0*/  FADD.FTZ R3, R157, R158 ;  /* 0x0000009e9d037221 */ /* 0x000fe20000010000 */
[----:B------:R-:W-:Y:S01]  /*6500*/  MUFU.EX2 R181, R181 ;  /* 0x000000b500b57308 */ /* 0x000fe20000000800 */
[--C-:B--2---:R-:W-:Y:S01]  /*6510*/  FFMA.FTZ R196, R163, UR6, -R204.reuse ;  /* 0x00000006a3c47c23 */ /* 0x104fe200080108cc */
[----:B------:R-:W-:Y:S01]  /*6520*/  FFMA.FTZ R163, R166, UR6, -R204 ;  /* 0x00000006a6a37c23 */ /* 0x000fe200080108cc */
[----:B------:R-:W-:Y:S01]  /*6530*/  FADD.FTZ R158, R160, R3 ;  /* 0x00000003a09e7221 */ /* 0x000fe20000010000 */
[----:B------:R-:W-:Y:S01]  /*6540*/  F2FP.F16.F32.PACK_AB R166, R176, R169 ;  /* 0x000000a9b0a6723e */ /* 0x000fe200000000ff */
[-C--:B------:R-:W-:Y:S01]  /*6550*/  FMUL.FTZ R28, R28, R185.reuse ;  /* 0x000000b91c1c7220 */ /* 0x080fe20000410000 */
[-C--:B------:R-:W-:Y:S01]  /*6560*/  FMUL.FTZ R29, R29, R185.reuse ;  /* 0x000000b91d1d7220 */ /* 0x080fe20000410000 */
[----:B------:R-:W-:Y:S01]  /*6570*/  FADD.FTZ R3, R161, R158 ;  /* 0x0000009ea1037221 */ /* 0x000fe20000010000 */
[----:B------:R-:W-:Y:S01]  /*6580*/  MUFU.EX2 R188, R188 ;  /* 0x000000bc00bc7308 */ /* 0x000fe20000000800 */
[-C--:B------:R-:W-:Y:S01]  /*6590*/  FMUL.FTZ R32, R32, R185.reuse ;  /* 0x000000b920207220 */ /* 0x080fe20000410000 */
[-C--:B------:R-:W-:Y:S01]  /*65a0*/  FMUL.FTZ R33, R33, R185.reuse ;  /* 0x000000b921217220 */ /* 0x080fe20000410000 */
[----:B------:R-:W-:Y:S01]  /*65b0*/  FADD.FTZ R158, R164, R3 ;  /* 0x00000003a49e7221 */ /* 0x000fe20000010000 */
[----:B------:R-:W-:Y:S01]  /*65c0*/  FSEL R3, R20, RZ, P1 ;  /* 0x000000ff14037208 */ /* 0x000fe20000800000 */
[-C--:B------:R-:W-:Y:S01]  /*65d0*/  FMUL.FTZ R36, R36, R185.reuse ;  /* 0x000000b924247220 */ /* 0x080fe20000410000 */
[----:B------:R-:W-:Y:S01]  /*65e0*/  FMUL.FTZ R37, R37, R185 ;  /* 0x000000b925257220 */ /* 0x000fe20000410000 */
[----:B------:R-:W-:Y:S01]  /*65f0*/  FADD.FTZ R193, R165, R158 ;  /* 0x0000009ea5c17221 */ /* 0x000fe20000010000 */
[----:B------:R-:W-:Y:S01]  /*6600*/  MUFU.EX2 R11, R11 ;  /* 0x0000000b000b7308 */ /* 0x000fe20000000800 */
[----:B------:R-:W-:Y:S01]  /*6610*/  FADD.FTZ R3, -R3, R6 ;  /* 0x0000000603037221 */ /* 0x000fe20000010100 */
[--C-:B------:R-:W-:Y:S01]  /*6620*/  FFMA.FTZ R6, R167, UR6, -R204.reuse ;  /* 0x00000006a7067c23 */ /* 0x100fe200080108cc */
[----:B------:R-:W-:Y:S01]  /*6630*/  FADD.FTZ R158, R168, R193 ;  /* 0x000000c1a89e7221 */ /* 0x000fe20000010000 */
[----:B------:R-:W-:Y:S01]  /*6640*/  FFMA.FTZ R167, R170, UR6, -R204 ;  /* 0x00000006aaa77c23 */ /* 0x000fe200080108cc */
[----:B-1----:R-:W-:Y:S01]  /*6650*/  F2FP.F16.F32.PACK_AB R170, R184, R177 ;  /* 0x000000b1b8aa723e */ /* 0x002fe200000000ff */
[-C--:B------:R-:W-:Y:S01]  /*6660*/  FMUL.FTZ R40, R40, R185.reuse ;  /* 0x000000b928287220 */ /* 0x080fe20000410000 */
[----:B------:R-:W-:Y:S01]  /*6670*/  FADD.FTZ R193, R21, R158 ;  /* 0x0000009e15c17221 */ /* 0x000fe20000010000 */
[----:B------:R-:W-:Y:S01]  /*6680*/  FFMA.FTZ R158, R171, UR6, -R204 ;  /* 0x00000006ab9e7c23 */ /* 0x000fe200080108cc */
[----:B------:R-:W1:Y:S01]  /*6690*/  MUFU.EX2 R14, R14 ;  /* 0x0000000e000e7308 */ /* 0x000e620000000800 */
[-C--:B------:R-:W-:Y:S01]  /*66a0*/  FMUL.FTZ R41, R41, R185.reuse ;  /* 0x000000b929297220 */ /* 0x080fe20000410000 */
[----:B------:R-:W-:Y:S01]  /*66b0*/  FADD.FTZ R162, R172, R193 ;  /* 0x000000c1aca27221 */ /* 0x000fe20000010000 */
[-C--:B------:R-:W-:Y:S01]  /*66c0*/  FMUL.FTZ R44, R44, R185.reuse ;  /* 0x000000b92c2c7220 */ /* 0x080fe20000410000 */
[-C--:B------:R-:W-:Y:S01]  /*66d0*/  FMUL.FTZ R45, R45, R185.reuse ;  /* 0x000000b92d2d7220 */ /* 0x080fe20000410000 */
[-C--:B------:R-:W-:Y:S01]  /*66e0*/  FMUL.FTZ R48, R48, R185.reuse ;  /* 0x000000b930307220 */ /* 0x080fe20000410000 */
[----:B------:R-:W-:Y:S01]  /*66f0*/  FADD.FTZ R171, R169, R162 ;  /* 0x000000a2a9ab7221 */ /* 0x000fe20000010000 */
[-C--:B------:R-:W-:Y:S01]  /*6700*/  FMUL.FTZ R49, R49, R185.reuse ;  /* 0x000000b931317220 */ /* 0x080fe20000410000 */
[----:B------:R-:W-:Y:S01]  /*6710*/  MUFU.EX2 R155, R155 ;  /* 0x0000009b009b7308 */ /* 0x000fe20000000800 */
[-C--:B------:R-:W-:Y:S01]  /*6720*/  FMUL.FTZ R52, R52, R185.reuse ;  /* 0x000000b934347220 */ /* 0x080fe20000410000 */
[----:B------:R-:W-:Y:S01]  /*6730*/  FADD.FTZ R162, R176, R171 ;  /* 0x000000abb0a27221 */ /* 0x000fe20000010000 */
[----:B------:R-:W-:Y:S01]  /*6740*/  FMUL.FTZ R176, R3, UR6 ;  /* 0x0000000603b07c20 */ /* 0x000fe20008410000 */
[----:B------:R-:W-:Y:S01]  /*6750*/  FFMA.FTZ R171, R190, UR6, -R204 ;  /* 0x00000006beab7c23 */ /* 0x000fe200080108cc */
[-C--:B------:R-:W-:Y:S01]  /*6760*/  FMUL.FTZ R53, R53, R185.reuse ;  /* 0x000000b935357220 */ /* 0x080fe20000410000 */
[----:B------:R-:W-:Y:S01]  /*6770*/  FADD.FTZ R193, R173, R162 ;  /* 0x000000a2adc17221 */ /* 0x000fe20000010000 */
[----:B------:R-:W-:Y:S01]  /*6780*/  FMUL.FTZ R56, R56, R185 ;  /* 0x000000b938387220 */ /* 0x000fe20000410000 */
[----:B------:R-:W-:Y:S01]  /*6790*/  MUFU.EX2 R192, R192 ;  /* 0x000000c000c07308 */ /* 0x000fe20000000800 */
[----:B-1----:R-:W-:Y:S01]  /*67a0*/  F2FP.F16.F32.PACK_AB R153, R14, R11 ;  /* 0x0000000b0e99723e */ /* 0x002fe200000000ff */
[----:B------:R-:W-:Y:S01]  /*67b0*/  FADD.FTZ R162, R180, R193 ;  /* 0x000000c1b4a27221 */ /* 0x000fe20000010000 */
[-C--:B------:R-:W-:Y:S01]  /*67c0*/  FMUL.FTZ R57, R57, R185.reuse ;  /* 0x000000b939397220 */ /* 0x080fe20000410000 */
[-C--:B------:R-:W-:Y:S01]  /*67d0*/  FMUL.FTZ R60, R60, R185.reuse ;  /* 0x000000b93c3c7220 */ /* 0x080fe20000410000 */
[-C--:B------:R-:W-:Y:S01]  /*67e0*/  FMUL.FTZ R61, R61, R185.reuse ;  /* 0x000000b93d3d7220 */ /* 0x080fe20000410000 */
[----:B------:R-:W-:Y:S01]  /*67f0*/  FADD.FTZ R193, R177, R162 ;  /* 0x000000a2b1c17221 */ /* 0x000fe20000010000 */
[-C--:B------:R-:W-:Y:S01]  /*6800*/  FMUL.FTZ R64, R64, R185.reuse ;  /* 0x000000b940407220 */ /* 0x080fe20000410000 */
[----:B------:R-:W1:Y:S01]  /*6810*/  MUFU.EX2 R176, R176 ;  /* 0x000000b000b07308 */ /* 0x000e620000000800 */
[-C--:B------:R-:W-:Y:S01]  /*6820*/  FMUL.FTZ R65, R65, R185.reuse ;  /* 0x000000b941417220 */ /* 0x080fe20000410000 */
[----:B------:R-:W-:Y:S01]  /*6830*/  FADD.FTZ R162, R184, R193 ;  /* 0x000000c1b8a27221 */ /* 0x000fe20000010000 */
[-C--:B------:R-:W-:Y:S01]  /*6840*/  FMUL.FTZ R68, R68, R185.reuse ;  /* 0x000000b944447220 */ /* 0x080fe20000410000 */
[-C--:B------:R-:W-:Y:S01]  /*6850*/  FMUL.FTZ R69, R69, R185.reuse ;  /* 0x000000b945457220 */ /* 0x080fe20000410000 */
[----:B------:R-:W-:Y:S01]  /*6860*/  FMUL.FTZ R72, R72, R185 ;  /* 0x000000b948487220 */ /* 0x000fe20000410000 */
[----:B------:R-:W-:Y:S01]  /*6870*/  FADD.FTZ R15, R181, R162 ;  /* 0x000000a2b50f7221 */ /* 0x000fe20000010000 */
[----:B------:R-:W-:Y:S01]  /*6880*/  F2FP.F16.F32.PACK_AB R162, R168, R165 ;  /* 0x000000a5a8a2723e */ /* 0x000fe200000000ff */
[----:B------:R2:W-:Y:S01]  /*6890*/  MUFU.EX2 R13, R174 ;  /* 0x000000ae000d7308 */ /* 0x0005e20000000800 */
[----:B------:R-:W-:Y:S01]  /*68a0*/  F2FP.F16.F32.PACK_AB R168, R180, R173 ;  /* 0x000000adb4a8723e */ /* 0x000fe200000000ff */
[----:B------:R-:W-:Y:S01]  /*68b0*/  FADD.FTZ R15, R188, R15 ;  /* 0x0000000fbc0f7221 */ /* 0x000fe20000010000 */
[-C--:B------:R-:W-:Y:S01]  /*68c0*/  FMUL.FTZ R73, R73, R185.reuse ;  /* 0x000000b949497220 */ /* 0x080fe20000410000 */
[-C--:B------:R-:W-:Y:S01]  /*68d0*/  FMUL.FTZ R76, R76, R185.reuse ;  /* 0x000000b94c4c7220 */ /* 0x080fe20000410000 */
[-C--:B------:R-:W-:Y:S01]  /*68e0*/  FMUL.FTZ R77, R77, R185.reuse ;  /* 0x000000b94d4d7220 */ /* 0x080fe20000410000 */
[-C--:B------:R-:W-:Y:S01]  /*68f0*/  FMUL.FTZ R80, R80, R185.reuse ;  /* 0x000000b950507220 */ /* 0x080fe20000410000 */
[-C--:B------:R-:W-:Y:S01]  /*6900*/  FMUL.FTZ R81, R81, R185.reuse ;  /* 0x000000b951517220 */ /* 0x080fe20000410000 */
[----:B------:R-:W3:Y:S01]  /*6910*/  MUFU.EX2 R159, R159 ;  /* 0x0000009f009f7308 */ /* 0x000ee20000000800 */
[----:B--2---:R-:W-:Y:S01]  /*6920*/  FADD.FTZ R174, R2, R15 ;  /* 0x0000000f02ae7221 */ /* 0x004fe20000010000 */
[----:B-1----:R-:W-:Y:S01]  /*6930*/  FFMA.FTZ R15, R176, R0, R11 ;  /* 0x00000000b00f7223 */ /* 0x002fe2000001000b */
        /* <DEDUP_REMOVED lines=13> */
[----:B------:R-:W2:Y:S01]  /*6a10*/  MUFU.EX2 R163, R163 ;  /* 0x000000a300a37308 */ /* 0x000ea20000000800 */
[-C--:B------:R-:W-:Y:S01]  /*6a20*/  FMUL.FTZ R101, R101, R185.reuse ;  /* 0x000000b965657220 */ /* 0x080fe20000410000 */
[----:B---3--:R-:W-:Y:S01]  /*6a30*/  FADD.FTZ R15, R159, R0 ;  /* 0x000000009f0f7221 */ /* 0x008fe20000010000 */
[-C--:B------:R-:W-:Y:S01]  /*6a40*/  FMUL.FTZ R104, R104, R185.reuse ;  /* 0x000000b968687220 */ /* 0x080fe20000410000 */
[-C--:B------:R-:W-:Y:S01]  /*6a50*/  FMUL.FTZ R105, R105, R185.reuse ;  /* 0x000000b969697220 */ /* 0x080fe20000410000 */
[-C--:B------:R-:W-:Y:S01]  /*6a60*/  FMUL.FTZ R108, R108, R185.reuse ;  /* 0x000000b96c6c7220 */ /* 0x080fe20000410000 */
[-C--:B------:R-:W-:Y:S01]  /*6a70*/  FMUL.FTZ R109, R109, R185.reuse ;  /* 0x000000b96d6d7220 */ /* 0x080fe20000410000 */
[-C--:B------:R-:W-:Y:S01]  /*6a80*/  FMUL.FTZ R112, R112, R185.reuse ;  /* 0x000000b970707220 */ /* 0x080fe20000410000 */
[----:B------:R-:W-:Y:S01]  /*6a90*/  MUFU.EX2 R6, R6 ;  /* 0x0000000600067308 */ /* 0x000fe20000000800 */
[----:B-1----:R-:W-:Y:S01]  /*6aa0*/  FADD.FTZ R0, R196, R15 ;  /* 0x0000000fc4007221 */ /* 0x002fe20000010000 */
[-C--:B------:R-:W-:Y:S01]  /*6ab0*/  FMUL.FTZ R113, R113, R185.reuse ;  /* 0x000000b971717220 */ /* 0x080fe20000410000 */
[-C--:B------:R-:W-:Y:S01]  /*6ac0*/  FMUL.FTZ R116, R116, R185.reuse ;  /* 0x000000b974747220 */ /* 0x080fe20000410000 */
[-C--:B------:R-:W-:Y:S01]  /*6ad0*/  FMUL.FTZ R117, R117, R185.reuse ;  /* 0x000000b975757220 */ /* 0x080fe20000410000 */
[-C--:B------:R-:W-:Y:S01]  /*6ae0*/  FMUL.FTZ R120, R120, R185.reuse ;  /* 0x000000b978787220 */ /* 0x080fe20000410000 */
[-C--:B------:R-:W-:Y:S01]  /*6af0*/  FMUL.FTZ R121, R121, R185.reuse ;  /* 0x000000b979797220 */ /* 0x080fe20000410000 */
[-C--:B------:R-:W-:Y:S01]  /*6b00*/  FMUL.FTZ R124, R124, R185.reuse ;  /* 0x000000b97c7c7220 */ /* 0x080fe20000410000 */
[----:B------:R-:W-:Y:S01]  /*6b10*/  MUFU.EX2 R167, R167 ;  /* 0x000000a700a77308 */ /* 0x000fe20000000800 */
[----:B--2---:R-:W-:Y:S01]  /*6b20*/  FADD.FTZ R15, R163, R0 ;  /* 0x00000000a30f7221 */ /* 0x004fe20000010000 */
        /* <DEDUP_REMOVED lines=13> */
[----:B------:R-:W-:Y:S01]  /*6c00*/  FMUL.FTZ R149, R149, R185 ;  /* 0x000000b995957220 */ /* 0x000fe20000410000 */
[----:B------:R2:W3:Y:S01]  /*6c10*/  MUFU.EX2 R190, R158 ;  /* 0x0000009e00be7308 */ /* 0x0004e20000000800 */
[----:B------:R-:W-:Y:S01]  /*6c20*/  F2FP.F16.F32.PACK_AB R155, R192, R155 ;  /* 0x0000009bc09b723e */ /* 0x000fe200000000ff */
[-C--:B------:R-:W-:Y:S01]  /*6c30*/  FMUL.FTZ R26, R26, R176.reuse ;  /* 0x000000b01a1a7220 */ /* 0x080fe20000410000 */
[-C--:B------:R-:W-:Y:S01]  /*6c40*/  FMUL.FTZ R27, R27, R176.reuse ;  /* 0x000000b01b1b7220 */ /* 0x080fe20000410000 */
[-C--:B------:R-:W-:Y:S01]  /*6c50*/  FMUL.FTZ R30, R30, R176.reuse ;  /* 0x000000b01e1e7220 */ /* 0x080fe20000410000 */
[-C--:B------:R-:W-:Y:S01]  /*6c60*/  FMUL.FTZ R31, R31, R176.reuse ;  /* 0x000000b01f1f7220 */ /* 0x080fe20000410000 */
[-C--:B------:R-:W-:Y:S01]  /*6c70*/  FMUL.FTZ R34, R34, R176.reuse ;  /* 0x000000b022227220 */ /* 0x080fe20000410000 */
[----:B------:R-:W-:Y:S01]  /*6c80*/  FMUL.FTZ R35, R35, R176 ;  /* 0x000000b023237220 */ /* 0x000fe20000410000 */
[----:B------:R-:W4:Y:S01]  /*6c90*/  MUFU.EX2 R204, R175 ;  /* 0x000000af00cc7308 */ /* 0x000f220000000800 */
[C---:B-1----:R-:W-:Y:S01]  /*6ca0*/  FADD.FTZ R3, R189.reuse, R174 ;  /* 0x000000aebd037221 */ /* 0x042fe20000010000 */
[----:B------:R-:W-:Y:S01]  /*6cb0*/  F2FP.F16.F32.PACK_AB R174, R189, R2 ;  /* 0x00000002bdae723e */ /* 0x000fe200000000ff */
[-C--:B------:R-:W-:Y:S01]  /*6cc0*/  FMUL.FTZ R38, R38, R176.reuse ;  /* 0x000000b026267220 */ /* 0x080fe20000410000 */
[----:B--2---:R-:W-:Y:S01]  /*6cd0*/  F2FP.F16.F32.PACK_AB R158, R160, R157 ;  /* 0x0000009da09e723e */ /* 0x004fe200000000ff */
[-C--:B------:R-:W-:Y:S01]  /*6ce0*/  FMUL.FTZ R39, R39, R176.reuse ;  /* 0x000000b027277220 */ /* 0x080fe20000410000 */
[----:B------:R-:W-:Y:S01]  /*6cf0*/  F2FP.F16.F32.PACK_AB R157, R196, R159 ;  /* 0x0000009fc49d723e */ /* 0x000fe200000000ff */
[-C--:B------:R-:W-:Y:S01]  /*6d00*/  FMUL.FTZ R42, R42, R176.reuse ;  /* 0x000000b02a2a7220 */ /* 0x080fe20000410000 */
[----:B------:R1:W2:Y:S01]  /*6d10*/  MUFU.EX2 R165, R178 ;  /* 0x000000b200a57308 */ /* 0x0002a20000000800 */
[----:B------:R-:W-:Y:S01]  /*6d20*/  F2FP.F16.F32.PACK_AB R159, R6, R163 ;  /* 0x000000a3069f723e */ /* 0x000fe200000000ff */
[-C--:B------:R-:W-:Y:S01]  /*6d30*/  FMUL.FTZ R43, R43, R176.reuse ;  /* 0x000000b02b2b7220 */ /* 0x080fe20000410000 */
[----:B------:R-:W-:Y:S01]  /*6d40*/  F2FP.F16.F32.PACK_AB R160, R164, R161 ;  /* 0x000000a1a4a0723e */ /* 0x000fe200000000ff */
[-C--:B------:R-:W-:Y:S01]  /*6d50*/  FMUL.FTZ R46, R46, R176.reuse ;  /* 0x000000b02e2e7220 */ /* 0x080fe20000410000 */
[----:B------:R-:W-:Y:S01]  /*6d60*/  F2FP.F16.F32.PACK_AB R164, R172, R21 ;  /* 0x00000015aca4723e */ /* 0x000fe200000000ff */
[-C--:B------:R-:W-:Y:S01]  /*6d70*/  FMUL.FTZ R47, R47, R176.reuse ;  /* 0x000000b02f2f7220 */ /* 0x080fe20000410000 */
[----:B---3--:R-:W-:Y:S01]  /*6d80*/  F2FP.F16.F32.PACK_AB R161, R190, R167 ;  /* 0x000000a7bea1723e */ /* 0x008fe200000000ff */
[----:B------:R-:W3:Y:S01]  /*6d90*/  MUFU.EX2 R2, R179 ;  /* 0x000000b300027308 */ /* 0x000ee20000000800 */
[----:B-1----:R-:W-:Y:S01]  /*6da0*/  FADD.FTZ R178, R6, R15 ;  /* 0x0000000f06b27221 */ /* 0x002fe20000010000 */
[----:B------:R-:W-:Y:S01]  /*6db0*/  F2FP.F16.F32.PACK_AB R172, R188, R181 ;  /* 0x000000b5bcac723e */ /* 0x000fe200000000ff */
[-C--:B------:R-:W-:Y:S01]  /*6dc0*/  FMUL.FTZ R50, R50, R176.reuse ;  /* 0x000000b032327220 */ /* 0x080fe20000410000 */
[----:B----4-:R-:W-:Y:S01]  /*6dd0*/  F2FP.F16.F32.PACK_AB R163, R204, R13 ;  /* 0x0000000dcca3723e */ /* 0x010fe200000000ff */
[----:B------:R-:W-:Y:S01]  /*6de0*/  FADD.FTZ R15, R167, R178 ;  /* 0x000000b2a70f7221 */ /* 0x000fe20000010000 */
[-C--:B------:R-:W-:Y:S01]  /*6df0*/  FMUL.FTZ R51, R51, R176.reuse ;  /* 0x000000b033337220 */ /* 0x080fe20000410000 */
[-C--:B------:R-:W-:Y:S01]  /*6e00*/  FMUL.FTZ R54, R54, R176.reuse ;  /* 0x000000b036367220 */ /* 0x080fe20000410000 */
[----:B------:R-:W1:Y:S01]  /*6e10*/  MUFU.EX2 R182, R182 ;  /* 0x000000b600b67308 */ /* 0x000e620000000800 */
[----:B------:R-:W-:Y:S01]  /*6e20*/  FADD.FTZ R178, R190, R15 ;  /* 0x0000000fbeb27221 */ /* 0x000fe20000010000 */
[-C--:B------:R-:W-:Y:S01]  /*6e30*/  FMUL.FTZ R55, R55, R176.reuse ;  /* 0x000000b037377220 */ /* 0x080fe20000410000 */
[-C--:B------:R-:W-:Y:S01]  /*6e40*/  FMUL.FTZ R58, R58, R176.reuse ;  /* 0x000000b03a3a7220 */ /* 0x080fe20000410000 */
[-C--:B------:R-:W-:Y:S01]  /*6e50*/  FMUL.FTZ R59, R59, R176.reuse ;  /* 0x000000b03b3b7220 */ /* 0x080fe20000410000 */
[----:B------:R-:W-:Y:S01]  /*6e60*/  FADD.FTZ R15, R13, R178 ;  /* 0x000000b20d0f7221 */ /* 0x000fe20000010000 */
[-C--:B------:R-:W-:Y:S01]  /*6e70*/  FMUL.FTZ R62, R62, R176.reuse ;  /* 0x000000b03e3e7220 */ /* 0x080fe20000410000 */
[-C--:B------:R-:W-:Y:S01]  /*6e80*/  FMUL.FTZ R63, R63, R176.reuse ;  /* 0x000000b03f3f7220 */ /* 0x080fe20000410000 */
[----:B------:R-:W4:Y:S01]  /*6e90*/  MUFU.EX2 R183, R183 ;  /* 0x000000b700b77308 */ /* 0x000f220000000800 */
[----:B------:R-:W-:Y:S01]  /*6ea0*/  FADD.FTZ R180, R204, R15 ;  /* 0x0000000fccb47221 */ /* 0x000fe20000010000 */
[-C--:B------:R-:W-:Y:S01]  /*6eb0*/  FMUL.FTZ R66, R66, R176.reuse ;  /* 0x000000b042427220 */ /* 0x080fe20000410000 */
[-C--:B------:R-:W-:Y:S01]  /*6ec0*/  FMUL.FTZ R67, R67, R176.reuse ;  /* 0x000000b043437220 */ /* 0x080fe20000410000 */
[-C--:B------:R-:W-:Y:S01]  /*6ed0*/  FMUL.FTZ R70, R70, R176.reuse ;  /* 0x000000b046467220 */ /* 0x080fe20000410000 */
[----:B--2---:R-:W-:Y:S01]  /*6ee0*/  FADD.FTZ R15, R165, R180 ;  /* 0x000000b4a50f7221 */ /* 0x004fe20000010000 */
[C---:B---3--:R-:W-:Y:S01]  /*6ef0*/  F2FP.F16.F32.PACK_AB R165, R2.reuse, R165 ;  /* 0x000000a502a5723e */ /* 0x048fe200000000ff */
[-C--:B------:R-:W-:Y:S01]  /*6f00*/  FMUL.FTZ R71, R71, R176.reuse ;  /* 0x000000b047477220 */ /* 0x080fe20000410000 */
[----:B------:R-:W2:Y:S01]  /*6f10*/  MUFU.EX2 R169, R186 ;  /* 0x000000ba00a97308 */ /* 0x000ea20000000800 */
[----:B------:R-:W-:Y:S01]  /*6f20*/  FADD.FTZ R15, R2, R15 ;  /* 0x0000000f020f7221 */ /* 0x000fe20000010000 */
[-C--:B------:R-:W-:Y:S01]  /*6f30*/  FMUL.FTZ R74, R74, R176.reuse ;  /* 0x000000b04a4a7220 */ /* 0x080fe20000410000 */
[-C--:B------:R-:W-:Y:S01]  /*6f40*/  FMUL.FTZ R75, R75, R176.reuse ;  /* 0x000000b04b4b7220 */ /* 0x080fe20000410000 */
[-C--:B------:R-:W-:Y:S01]  /*6f50*/  FMUL.FTZ R78, R78, R176.reuse ;  /* 0x000000b04e4e7220 */ /* 0x080fe20000410000 */
[----:B-1----:R-:W-:Y:S01]  /*6f60*/  FADD.FTZ R184, R182, R15 ;  /* 0x0000000fb6b87221 */ /* 0x002fe20000010000 */
[-C--:B------:R-:W-:Y:S01]  /*6f70*/  FMUL.FTZ R79, R79, R176.reuse ;  /* 0x000000b04f4f7220 */ /* 0x080fe20000410000 */
[----:B------:R-:W-:Y:S01]  /*6f80*/  FMUL.FTZ R82, R82, R176 ;  /* 0x000000b052527220 */ /* 0x000fe20000410000 */
[----:B------:R-:W1:Y:S01]  /*6f90*/  MUFU.EX2 R0, R187 ;  /* 0x000000bb00007308 */ /* 0x000e620000000800 */
[C---:B----4-:R-:W-:Y:S01]  /*6fa0*/  FADD.FTZ R184, R183.reuse, R184 ;  /* 0x000000b8b7b87221 */ /* 0x050fe20000010000 */
[----:B------:R-:W-:Y:S01]  /*6fb0*/  F2FP.F16.F32.PACK_AB R167, R183, R182 ;  /* 0x000000b6b7a7723e */ /* 0x000fe200000000ff */
        /* <DEDUP_REMOVED lines=14> */
[C---:B-1----:R-:W-:Y:S01]  /*70a0*/  FADD.FTZ R184, R0.reuse, R15 ;  /* 0x0000000f00b87221 */ /* 0x042fe20000010000 */
[----:B------:R-:W-:Y:S01]  /*70b0*/  F2FP.F16.F32.PACK_AB R169, R0, R169 ;  /* 0x000000a900a9723e */ /* 0x000fe200000000ff */
[-C--:B------:R-:W-:Y:S01]  /*70c0*/  FMUL.FTZ R106, R106, R176.reuse ;  /* 0x000000b06a6a7220 */ /* 0x080fe20000410000 */
[-C--:B------:R-:W-:Y:S01]  /*70d0*/  FMUL.FTZ R107, R107, R176.reuse ;  /* 0x000000b06b6b7220 */ /* 0x080fe20000410000 */
[-C--:B------:R-:W-:Y:S01]  /*70e0*/  FMUL.FTZ R110, R110, R176.reuse ;  /* 0x000000b06e6e7220 */ /* 0x080fe20000410000 */
[-C--:B------:R-:W-:Y:S01]  /*70f0*/  FMUL.FTZ R111, R111, R176.reuse ;  /* 0x000000b06f6f7220 */ /* 0x080fe20000410000 */
[-C--:B------:R-:W-:Y:S01]  /*7100*/  FMUL.FTZ R114, R114, R176.reuse ;  /* 0x000000b072727220 */ /* 0x080fe20000410000 */
[----:B------:R-:W1:Y:S01]  /*7110*/  MUFU.EX2 R173, R194 ;  /* 0x000000c200ad7308 */ /* 0x000e620000000800 */
        /* <DEDUP_REMOVED lines=24> */
[C---:B---3--:R-:W-:Y:S01]  /*72a0*/  FADD.FTZ R6, R180.reuse, R11 ;  /* 0x0000000bb4067221 */ /* 0x048fe20000010000 */
[----:B------:R-:W-:Y:S01]  /*72b0*/  F2FP.F16.F32.PACK_AB R173, R180, R173 ;  /* 0x000000adb4ad723e */ /* 0x000fe200000000ff */
[-C--:B------:R-:W-:Y:S01]  /*72c0*/  FMUL.FTZ R150, R150, R176.reuse ;  /* 0x000000b096967220 */ /* 0x080fe20000410000 */
[----:B------:R-:W-:Y:S01]  /*72d0*/  FMUL.FTZ R151, R151, R176 ;  /* 0x000000b097977220 */ /* 0x000fe20000410000 */
[----:B--2---:R-:W-:-:S04]  /*72e0*/  FADD.FTZ R11, R175, R6 ;  /* 0x00000006af0b7221 */ /* 0x004fc80000010000 */
[C---:B-1----:R-:W-:Y:S01]  /*72f0*/  FADD.FTZ R0, R184.reuse, R11 ;  /* 0x0000000bb8007221 */ /* 0x042fe20000010000 */
[----:B------:R-:W-:Y:S01]  /*7300*/  F2FP.F16.F32.PACK_AB R175, R184, R175 ;  /* 0x000000afb8af723e */ /* 0x000fe200000000ff */
[----:B------:R-:W-:Y:S06]  /*7310*/  @!P0 BRA `(.L_x_1791) ;  /* 0x0000000000048947 */ /* 0x000fec0003800000 */
[----:B------:R-:W-:Y:S01]  /*7320*/  BPT.TRAP 0x1 ;  /* 0x000000040000795c */ /* 0x000fe20000300000 */
.L_x_1791:
[----:B------:R1:W2:Y:S01]  /*7330*/  SYNCS.PHASECHK.TRANS64.TRYWAIT P1, [UR27+0x22850], R9 ;  /* 0x02285009ff0075a7 */ /* 0x0002a2000802015b */
[----:B------:R-:W-:Y:S05]  /*7340*/  @!P0 BRA `(.L_x_1792) ;  /* 0x0000000000048947 */ /* 0x000fea0003800000 */
[----:B------:R-:W-:Y:S01]  /*7350*/  BPT.TRAP 0x1 ;  /* 0x000000040000795c */ /* 0x000fe20000300000 */
.L_x_1792:
[----:B--2---:R-:W-:Y:S05]  /*7360*/  @P1 BRA `(.L_x_1793) ;  /* 0x0000000000081947 */ /* 0x004fea0003800000 */
[----:B------:R-:W2:Y:S02]  /*7370*/  SYNCS.PHASECHK.TRANS64.TRYWAIT P1, [UR27+0x22850], R9 ;  /* 0x02285009ff0075a7 */ /* 0x000ea4000802015b */
[----:B--2---:R-:W-:Y:S05]  /*7380*/  @!P1 BRA `(.L_x_1794) ;  /* 0x000000d000f09947 */ /* 0x004fea0003800000 */
.L_x_1793:
[----:B------:R-:W3:Y:S01]  /*7390*/  S2R R2, SR_TID.X ;  /* 0x0000000000027919 */ /* 0x000ee20000002100 */
[----:B------:R-:W-:Y:S01]  /*73a0*/  UIMAD UR14, UR36, 0xc00, UR21 ;  /* 0x00000c00240e78a4 */ /* 0x000fe2000f8e0215 */
[----:B------:R-:W-:Y:S01]  /*73b0*/  UMOV UR11, 0x40000040 ;  /* 0x40000040000b7882 */ /* 0x000fe20000000000 */
[----:B------:R-:W4:Y:S05]  /*73c0*/  S2R R6, SR_TID.X ;  /* 0x0000000000067919 */ /* 0x000f2a0000002100 */
[----:B------:R-:W-:Y:S01]  /*73d0*/  UMOV UR10, UR14 ;  /* 0x0000000e000a7c82 */ /* 0x000fe20008000000 */
[----:B---3--:R-:W-:Y:S02]  /*73e0*/  SHF.R.U32.HI R2, RZ, 0x7, R2 ;  /* 0x00000007ff027819 */ /* 0x008fe40000011602 */
[----:B----4-:R-:W-:-:S03]  /*73f0*/  LOP3.LUT P1, RZ, R6, 0x7f, RZ, 0xc0, !PT ;  /* 0x0000007f06ff7812 */ /* 0x010fc6000782c0ff */
[----:B------:R-:W-:Y:S02]  /*7400*/  VIADD R2, R2, 0x8 ;  /* 0x0000000802027836 */ /* 0x000fe40000000000 */
[----:B------:R-:W-:-:S03]  /*7410*/  IMAD.MOV.U32 R6, RZ, RZ, R20 ;  /* 0x000000ffff067224 */ /* 0x000fc600078e0014 */
[----:B------:R3:W-:Y:S05]  /*7420*/  BAR.SYNC.DEFER_BLOCKING R2, 0x100 ;  /* 0x000400020000751d */ /* 0x0007ea0000010000 */
[----:B--2---:R-:W-:Y:S02]  /*7430*/  @!P1 VIADD R12, R12, 0x22860 ;  /* 0x000228600c0c9836 */ /* 0x004fe40000000000 */
[----:B---3--:R-:W-:-:S03]  /*7440*/  IMAD.MOV.U32 R2, RZ, RZ, R10 ;  /* 0x000000ffff027224 */ /* 0x008fc600078e000a */
[----:B------:R-:W-:Y:S01]  /*7450*/  @!P1 PRMT R12, RZ, 0x654, R12 ;  /* 0x00000654ff0c9816 */ /* 0x000fe2000000000c */
        /* <DEDUP_REMOVED lines=34> */
[C---:B------:R-:W-:Y:S01]  /*7680*/  ISETP.GT.AND P1, PT, R5.reuse, UR22, PT ;  /* 0x0000001605007c0c */ /* 0x040fe2000bf24270 */
[----:B------:R-:W-:-:S12]  /*7690*/  VIADD R5, R5, 0xffffffff ;  /* 0xffffffff05057836 */ /* 0x000fd80000000000 */
[----:B--2---:R-:W-:Y:S05]  /*76a0*/  @P1 BRA `(.L_x_1795) ;  /* 0xffffffd000041947 */ /* 0x004fea000383ffff */
[----:B------:R-:W-:Y:S02]  /*76b0*/  IMAD.MOV.U32 R6, RZ, RZ, R20 ;  /* 0x000000ffff067224 */ /* 0x000fe400078e0014 */
[----:B------:R-:W-:-:S07]  /*76c0*/  IMAD.MOV.U32 R2, RZ, RZ, R10 ;  /* 0x000000ffff027224 */ /* 0x000fce00078e000a */
.L_x_1778:
[----:B------:R-:W-:Y:S01]  /*76d0*/  ULDC UR10, c[0x0][0x448] ;  /* 0x00011200000a7ab9 */ /* 0x000fe20000000800 */
[----:B------:R-:W-:Y:S01]  /*76e0*/  IADD3 R7, R16, 0x1, -R7 ;  /* 0x0000000110077810 */ /* 0x000fe20007ffe807 */
[----:B------:R-:W-:Y:S01]  /*76f0*/  UISETP.NE.AND UP0, UPT, UR10, 0x1, UPT ;  /* 0x000000010a00788c */ /* 0x000fe2000bf05270 */
[----:B------:R-:W-:Y:S02]  /*7700*/  ULDC UR15, c[0x0][0x9e4] ;  /* 0x00027900000f7ab9 */ /* 0x000fe40000000800 */
[----:B------:R-:W-:Y:S01]  /*7710*/  R2UR UR18, R7 ;  /* 0x00000000071272ca */ /* 0x000fe200000e0000 */
[----:B------:R-:W-:Y:S02]  /*7720*/  UISETP.GE.AND UP1, UPT, UR15, 0x1, UPT ;  /* 0x000000010f00788c */ /* 0x000fe4000bf26270 */
[----:B------:R-:W-:-:S04]  /*7730*/  UIADD3 UR14, UR43, 0x7f, URZ ;  /* 0x0000007f2b0e7890 */ /* 0x000fc8000fffe03f */
[----:B------:R-:W-:Y:S01]  /*7740*/  PLOP3.LUT P1, PT, PT, PT, UP1, 0x40, 0x0 ;  /* 0x000000000000781c */ /* 0x000fe20003f2e818 */
[----:B------:R-:W-:Y:S01]  /*7750*/  @UP0 ULDC UR10, c[0x0][0x44c] ;  /* 0x00011300000a0ab9 */ /* 0x000fe20000000800 */
[----:B------:R-:W-:Y:S01]  /*7760*/  @UP0 ULDC UR19, c[0x0][0x450] ;  /* 0x0001140000130ab9 */ /* 0x000fe20000000800 */
[----:B------:R-:W-:-:S04]  /*7770*/  UIMAD.WIDE.U32 UR10, UR14, UR10, URZ ;  /* 0x0000000a0e0a72a5 */ /* 0x000fc8000f8e003f */
[----:B------:R-:W-:-:S04]  /*7780*/  @UP0 USHF.R.U32.HI UR14, URZ, UR19, UR11 ;  /* 0x000000133f0e0299 */ /* 0x000fc8000801160b */
[----:B------:R-:W-:-:S04]  /*7790*/  UIADD3 UR14, UR18, UR14, URZ ;  /* 0x0000000e120e7290 */ /* 0x000fc8000fffe03f */
[----:B------:R-:W-:Y:S01]  /*77a0*/  UIADD3 UR7, UR14, -UR7, URZ ;  /* 0x800000070e077290 */ /* 0x000fe2000fffe03f */
[----:B------:R-:W-:Y:S11]  /*77b0*/  @P1 BRA `(.L_x_1796) ;  /* 0x0000000000441947 */ /* 0x000ff60003800000 */
[----:B------:R-:W-:-:S06]  /*77c0*/  UISETP.GT.AND UP2, UPT, UR14, -0x1, UPT ;  /* 0xffffffff0e00788c */ /* 0x000fcc000bf44270 */
[----:B------:R-:W-:-:S13]  /*77d0*/  PLOP3.LUT P1, PT, PT, PT, UP2, 0x80, 0x0 ;  /* 0x000000000000781c */ /* 0x000fda0003f2f028 */
[----:B------:R-:W-:Y:S05]  /*77e0*/  @P1 BRA `(.L_x_1797) ;  /* 0x00000000001c1947 */ /* 0x000fea0003800000 */
[----:B------:R-:W-:Y:S02]  /*77f0*/  UISETP.NE.AND UP2, UPT, UR15, 0x1, UPT ;  /* 0x000000010f00788c */ /* 0x000fe4000bf45270 */
[----:B------:R-:W-:-:S09]  /*7800*/  ULOP3.LUT UR14, URZ, UR14, URZ, 0x33, !UPT ;  /* 0x0000000e3f0e7292 */ /* 0x000fd2000f8e333f */
[----:B------:R-:W-:Y:S02]  /*7810*/  @UP2 ULDC.64 UR18, c[0x0][0x9e8] ;  /* 0x00027a0000122ab9 */ /* 0x000fe40000000a00 */
[----:B------:R-:W-:-:S04]  /*7820*/  UIMAD.WIDE.U32 UR10, UR14, UR18, URZ ;  /* 0x000000120e0a72a5 */ /* 0x000fc8000f8e003f */
[----:B------:R-:W-:-:S04]  /*7830*/  @UP2 USHF.R.U32.HI UR14, URZ, UR19, UR11 ;  /* 0x000000133f0e2299 */ /* 0x000fc8000801160b */
[----:B------:R-:W-:Y:S01]  /*7840*/  ULOP3.LUT UR14, URZ, UR14, URZ, 0x33, !UPT ;  /* 0x0000000e3f0e7292 */ /* 0x000fe2000f8e333f */
[----:B------:R-:W-:Y:S11]  /*7850*/  BRA `(.L_x_1798) ;  /* 0x0000000000107947 */ /* 0x000ff60003800000 */
.L_x_1797:
[----:B------:R-:W-:-:S11]  /*7860*/  UISETP.NE.AND UP2, UPT, UR15, 0x1, UPT ;  /* 0x000000010f00788c */ /* 0x000fd6000bf45270 */
[----:B------:R-:W-:Y:S02]  /*7870*/  @UP2 ULDC.64 UR18, c[0x0][0x9e8] ;  /* 0x00027a0000122ab9 */ /* 0x000fe40000000a00 */
[----:B------:R-:W-:-:S04]  /*7880*/  UIMAD.WIDE.U32 UR10, UR14, UR18, URZ ;  /* 0x000000120e0a72a5 */ /* 0x000fc8000f8e003f */
[----:B------:R-:W-:-:S12]  /*7890*/  @UP2 USHF.R.U32.HI UR14, URZ, UR19, UR11 ;  /* 0x000000133f0e2299 */ /* 0x000fd8000801160b */
.L_x_1798:
[----:B------:R-:W-:-:S04]  /*78a0*/  UIMAD UR14, UR14, UR15, URZ ;  /* 0x0000000f0e0e72a4 */ /* 0x000fc8000f8e023f */
[----:B------:R-:W-:-:S04]  /*78b0*/  UISETP.LT.AND UP2, UPT, UR7, UR14, UPT ;  /* 0x0000000e0700728c */ /* 0x000fc8000bf41270 */
[----:B------:R-:W-:-:S12]  /*78c0*/  USEL UR7, UR7, UR14, !UP2 ;  /* 0x0000000e07077287 */ /* 0x000fd8000d000000 */
.L_x_1796:
[----:B------:R-:W-:-:S04]  /*78d0*/  UIADD3 UR10, UR7, 0x5f, URZ ;  /* 0x0000005f070a7890 */ /* 0x000fc8000fffe03f */
[----:B------:R-:W-:-:S04]  /*78e0*/  UIMAD.WIDE UR10, UR10, 0x2aaaaaab, URZ ;  /* 0x2aaaaaab0a0a78a5 */ /* 0x000fc8000f8e023f */
[----:B------:R-:W-:-:S04]  /*78f0*/  USHF.R.U32.HI UR7, URZ, 0x1f, UR11 ;  /* 0x0000001f3f077899 */ /* 0x000fc8000801160b */
[----:B------:R-:W-:-:S04]  /*7900*/  ULEA.HI.SX32 UR7, UR11, UR7, 0x1c ;  /* 0x000000070b077291 */ /* 0x000fc8000f8fe23f */
[----:B------:R-:W-:-:S04]  /*7910*/  UISETP.LT.AND UP2, UPT, UR39, UR7, UPT ;  /* 0x000000072700728c */ /* 0x000fc8000bf41270 */
[----:B------:R-:W-:-:S06]  /*7920*/  USEL UR22, UR39, UR7, !UP2 ;  /* 0x0000000727167287 */ /* 0x000fcc000d000000 */
[----:B------:R-:W-:-:S13]  /*7930*/  ISETP.GE.AND P1, PT, R5, UR22, PT ;  /* 0x0000001605007c0c */ /* 0x000fda000bf26270 */
[----:B------:R-:W-:Y:S05]  /*7940*/  @!P1 BRA `(.L_x_1799) ;  /* 0x0000001c005c9947 */ /* 0x000fea0003800000 */
[----:B------:R-:W-:Y:S01]  /*7950*/  IMAD.MOV.U32 R203, RZ, RZ, R6 ;  /* 0x000000ffffcb7224 */ /* 0x000fe200078e0006 */
[----:B------:R-:W-:Y:S01]  /*7960*/  ULDC UR23, c[0x0][0x988] ;  /* 0x0002620000177ab9 */ /* 0x000fe20000000800 */
[----:B01----:R-:W-:Y:S02]  /*7970*/  IMAD.MOV.U32 R9, RZ, RZ, R2 ;  /* 0x000000ffff097224 */ /* 0x003fe400078e0002 */
[----:B------:R-:W-:-:S07]  /*7980*/  IMAD.MOV.U32 R7, RZ, RZ, R5 ;  /* 0x000000ffff077224 */ /* 0x000fce00078e0005 */
.L_x_1808:
[----:B------:R-:W-:Y:S01]  /*7990*/  UIADD3 UR36, UR36, 0x1, URZ ;  /* 0x0000000124247890 */ /* 0x000fe2000fffe03f */
[C---:B------:R-:W-:Y:S01]  /*79a0*/  ISETP.GT.AND P1, PT, R7.reuse, UR22, PT ;  /* 0x0000001607007c0c */ /* 0x040fe2000bf24270 */
[----:B------:R-:W-:Y:S02]  /*79b0*/  VIADD R7, R7, 0xffffffff ;  /* 0xffffffff07077836 */ /* 0x000fe40000000000 */
[----:B------:R-:W-:-:S04]  /*79c0*/  UISETP.NE.AND UP2, UPT, UR36, 0x2, UPT ;  /* 0x000000022400788c */ /* 0x000fc8000bf45270 */
[----:B------:R-:W-:Y:S02]  /*79d0*/  USEL UR6, URZ, 0x1, UP2 ;  /* 0x000000013f067887 */ /* 0x000fe40009000000 */
[----:B------:R-:W-:Y:S02]  /*79e0*/  USEL UR36, UR36, URZ, UP2 ;  /* 0x0000003f24247287 */ /* 0x000fe40009000000 */
[----:B------:R-:W-:Y:S01]  /*79f0*/  ULOP3.LUT UR37, UR37, UR6, URZ, 0x3c, !UPT ;  /* 0x0000000625257292 */ /* 0x000fe2000f8e3c3f */
[----:B-1----:R-:W-:Y:S11]  /*7a00*/  @!P0 BRA `(.L_x_1800) ;  /* 0x0000000000048947 */ /* 0x002ff60003800000 */
[----:B------:R-:W-:Y:S01]  /*7a10*/  BPT.TRAP 0x1 ;  /* 0x000000040000795c */ /* 0x000fe20000300000 */
.L_x_1800:
        /* <DEDUP_REMOVED lines=9> */
.L_x_1801:
[----:B-1----:R-:W-:Y:S05]  /*7ab0*/  @P2 BRA `(.L_x_1802) ;  /* 0x0000000000082947 */ /* 0x002fea0003800000 */
[----:B------:R-:W1:Y:S02]  /*7ac0*/  SYNCS.PHASECHK.TRANS64.TRYWAIT P2, [UR24+0x22830], R5 ;  /* 0x02283005ff0075a7 */ /* 0x000e640008040158 */
[----:B-1----:R-:W-:Y:S05]  /*7ad0*/  @!P2 BRA `(.L_x_1803) ;  /* 0x000000cc0030a947 */ /* 0x002fea0003800000 */
.L_x_1802:
        /* <DEDUP_REMOVED lines=11> */
[----:B--2---:R-:W-:Y:S02]  /*7b90*/  LOP3.LUT P2, RZ, R215, 0x7f, RZ, 0xc0, !PT ;  /* 0x0000007fd7ff7812 */ /* 0x004fe4000784c0ff */
[----:B------:R-:W-:Y:S01]  /*7ba0*/  SHF.R.U32.HI R215, RZ, 0x7, R215 ;  /* 0x00000007ffd77819 */ /* 0x000fe200000116d7 */
        /* <DEDUP_REMOVED lines=37> */
[----:B-1----:R-:W-:-:S05]  /*7e00*/  FMNMX.FTZ R12, R10, R11, !PT ;  /* 0x0000000b0a0c7209 */ /* 0x002fca0007810000 */
[----:B------:R-:W1:Y:S02]  /*7e10*/  SHFL.BFLY PT, R11, R12, 0x1, 0x1f ;  /* 0x0c201f000c0b7f89 */ /* 0x000e6400000e0000 */
[----:B-1----:R-:W-:Y:S02]  /*7e20*/  FMNMX.FTZ R2, R12, R11, !PT ;  /* 0x0000000b0c027209 */ /* 0x002fe40007810000 */
[----:B------:R-:W-:-:S03]  /*7e30*/  FMNMX.FTZ R11, R155, R6, !PT ;  /* 0x000000069b0b7209 */ /* 0x000fc60007810000 */
[----:B------:R-:W-:Y:S01]  /*7e40*/  FADD.FTZ R4, -R2, R9 ;  /* 0x0000000902047221 */ /* 0x000fe20000010100 */
[----:B------:R-:W-:-:S03]  /*7e50*/  FMNMX.FTZ R6, R158, R11, !PT ;  /* 0x0000000b9e067209 */ /* 0x000fc60007810000 */
[----:B------:R-:W-:Y:S01]  /*7e60*/  FMUL.FTZ R8, R4, UR6 ;  /* 0x0000000604087c20 */ /* 0x000fe20008410000 */
[----:B------:R-:W-:Y:S01]  /*7e70*/  FMNMX.FTZ R11, R159, R6, !PT ;  /* 0x000000069f0b7209 */ /* 0x000fe20007810000 */
[----:B------:R-:W-:-:S03]  /*7e80*/  FMUL.FTZ R4, R2, UR6 ;  /* 0x0000000602047c20 */ /* 0x000fc60008410000 */
        /* <DEDUP_REMOVED lines=21> */
[----:B------:R-:W1:Y:S03]  /*7fe0*/  MUFU.EX2 R8, R8 ;  /* 0x0000000800087308 */ /* 0x000e660000000800 */
[----:B------:R-:W-:Y:S01]  /*7ff0*/  FMNMX.FTZ R6, R174, R13, !PT ;  /* 0x0000000dae067209 */ /* 0x000fe20007810000 */
[--C-:B------:R-:W-:Y:S01]  /*8000*/  FFMA.FTZ R13, R161, UR6, -R4.reuse ;  /* 0x00000006a10d7c23 */ /* 0x100fe20008010804 */
[--C-:B------:R-:W-:Y:S01]  /*8010*/  FFMA.FTZ R161, R181, UR6, -R4.reuse ;  /* 0x00000006b5a17c23 */ /* 0x100fe20008010804 */
[----:B------:R-:W-:Y:S01]  /*8020*/  FFMA.FTZ R181, R197, UR6, -R4 ;  /* 0x00000006c5b57c23 */ /* 0x000fe20008010804 */
[----:B------:R-:W-:Y:S01]  /*8030*/  FMNMX.FTZ R15, R175, R6, !PT ;  /* 0x00000006af0f7209 */ /* 0x000fe20007810000 */
[----:B------:R-:W2:Y:S03]  /*8040*/  MUFU.EX2 R9, R9 ;  /* 0x0000000900097308 */ /* 0x000ea60000000800 */
[----:B------:R-:W-:-:S04]  /*8050*/  FMNMX.FTZ R6, R178, R15, !PT ;  /* 0x0000000fb2067209 */ /* 0x000fc80007810000 */
[----:B------:R-:W-:Y:S01]  /*8060*/  FMNMX.FTZ R15, R179, R6, !PT ;  /* 0x00000006b30f7209 */ /* 0x000fe20007810000 */
[----:B------:R-:W3:Y:S01]  /*8070*/  MUFU.EX2 R152, R152 ;  /* 0x0000009800987308 */ /* 0x000ee20000000800 */
[-C--:B-1----:R-:W-:Y:S01]  /*8080*/  FMUL.FTZ R24, R24, R8.reuse ;  /* 0x0000000818187220 */ /* 0x082fe20000410000 */
[-C--:B------:R-:W-:Y:S01]  /*8090*/  FMUL.FTZ R25, R25, R8.reuse ;  /* 0x0000000819197220 */ /* 0x080fe20000410000 */
[----:B------:R-:W-:Y:S01]  /*80a0*/  FMNMX.FTZ R6, R182, R15, !PT ;  /* 0x0000000fb6067209 */ /* 0x000fe20007810000 */
[--C-:B------:R-:W-:Y:S01]  /*80b0*/  FFMA.FTZ R15, R165, UR6, -R4.reuse ;  /* 0x00000006a50f7c23 */ /* 0x100fe20008010804 */
[-C--:B------:R-:W-:Y:S01]  /*80c0*/  FMUL.FTZ R28, R28, R8.reuse ;  /* 0x000000081c1c7220 */ /* 0x080fe20000410000 */
[----:B------:R-:W-:Y:S01]  /*80d0*/  FMUL.FTZ R29, R29, R8 ;  /* 0x000000081d1d7220 */ /* 0x000fe20000410000 */
[----:B------:R-:W-:Y:S01]  /*80e0*/  FMNMX.FTZ R21, R183, R6, !PT ;  /* 0x00000006b7157209 */ /* 0x000fe20007810000 */
[----:B------:R-:W-:Y:S01]  /*80f0*/  MUFU.EX2 R10, R10 ;  /* 0x0000000a000a7308 */ /* 0x000fe20000000800 */
[----:B--2---:R-:W-:Y:S01]  /*8100*/  FFMA.FTZ R3, R8, R3, R9 ;  /* 0x0000000308037223 */ /* 0x004fe20000010009 */
[-C--:B------:R-:W-:Y:S01]  /*8110*/  FMUL.FTZ R32, R32, R8.reuse ;  /* 0x0000000820207220 */ /* 0x080fe20000410000 */
[----:B------:R-:W-:Y:S01]  /*8120*/  FMNMX.FTZ R6, R186, R21, !PT ;  /* 0x00000015ba067209 */ /* 0x000fe20007810000 */
[-C--:B------:R-:W-:Y:S01]  /*8130*/  FMUL.FTZ R33, R33, R8.reuse ;  /* 0x0000000821217220 */ /* 0x080fe20000410000 */
[-C--:B------:R-:W-:Y:S01]  /*8140*/  FMUL.FTZ R36, R36, R8.reuse ;  /* 0x0000000824247220 */ /* 0x080fe20000410000 */
[----:B------:R-:W-:Y:S01]  /*8150*/  FMUL.FTZ R37, R37, R8 ;  /* 0x0000000825257220 */ /* 0x000fe20000410000 */
[----:B------:R-:W-:Y:S01]  /*8160*/  FMNMX.FTZ R21, R187, R6, !PT ;  /* 0x00000006bb157209 */ /* 0x000fe20007810000 */
[----:B------:R-:W-:Y:S01]  /*8170*/  MUFU.EX2 R11, R11 ;  /* 0x0000000b000b7308 */ /* 0x000fe20000000800 */
[C---:B---3--:R-:W-:Y:S01]  /*8180*/  FADD.FTZ R3, R152.reuse, R3 ;  /* 0x0000000398037221 */ /* 0x048fe20000010000 */
[----:B------:R-:W-:Y:S01]  /*8190*/  F2FP.F16.F32.PACK_AB R152, R152, R9 ;  /* 0x000000099898723e */ /* 0x000fe200000000ff */
[-C--:B------:R-:W-:Y:S01]  /*81a0*/  FMUL.FTZ R40, R40, R8.reuse ;  /* 0x0000000828287220 */ /* 0x080fe20000410000 */
[----:B------:R-:W-:Y:S01]  /*81b0*/  FMNMX.FTZ R6, R190, R21, !PT ;  /* 0x00000015be067209 */ /* 0x000fe20007810000 */
[--C-:B------:R-:W-:Y:S01]  /*81c0*/  FFMA.FTZ R21, R169, UR6, -R4.reuse ;  /* 0x00000006a9157c23 */ /* 0x100fe20008010804 */
[--C-:B------:R-:W-:Y:S01]  /*81d0*/  FFMA.FTZ R169, R188, UR6, -R4.reuse ;  /* 0x00000006bca97c23 */ /* 0x100fe20008010804 */
[----:B------:R-:W-:Y:S01]  /*81e0*/  FMUL.FTZ R41, R41, R8 ;  /* 0x0000000829297220 */ /* 0x000fe20000410000 */
[----:B------:R-:W-:Y:S01]  /*81f0*/  FMNMX.FTZ R153, R191, R6, !PT ;  /* 0x00000006bf997209 */ /* 0x000fe20007810000 */
[----:B------:R-:W-:Y:S01]  /*8200*/  MUFU.EX2 R156, R156 ;  /* 0x0000009c009c7308 */ /* 0x000fe20000000800 */
[-C--:B------:R-:W-:Y:S01]  /*8210*/  FMUL.FTZ R44, R44, R8.reuse ;  /* 0x000000082c2c7220 */ /* 0x080fe20000410000 */
[-C--:B------:R-:W-:Y:S01]  /*8220*/  FMUL.FTZ R45, R45, R8.reuse ;  /* 0x000000082d2d7220 */ /* 0x080fe20000410000 */
[----:B------:R-:W-:Y:S01]  /*8230*/  FMNMX.FTZ R6, R194, R153, !PT ;  /* 0x00000099c2067209 */ /* 0x000fe20007810000 */
[-C--:B------:R-:W-:Y:S01]  /*8240*/  FMUL.FTZ R48, R48, R8.reuse ;  /* 0x0000000830307220 */ /* 0x080fe20000410000 */
[-C--:B------:R-:W-:Y:S01]  /*8250*/  FMUL.FTZ R49, R49, R8.reuse ;  /* 0x0000000831317220 */ /* 0x080fe20000410000 */
[----:B------:R-:W-:Y:S01]  /*8260*/  FMUL.FTZ R52, R52, R8 ;  /* 0x0000000834347220 */ /* 0x000fe20000410000 */
[----:B------:R-:W-:Y:S01]  /*8270*/  FMNMX.FTZ R153, R195, R6, !PT ;  /* 0x00000006c3997209 */ /* 0x000fe20007810000 */
[----:B------:R-:W-:Y:S01]  /*8280*/  MUFU.EX2 R13, R13 ;  /* 0x0000000d000d7308 */ /* 0x000fe20000000800 */
[-C--:B------:R-:W-:Y:S01]  /*8290*/  FMUL.FTZ R53, R53, R8.reuse ;  /* 0x0000000835357220 */ /* 0x080fe20000410000 */
        /* <DEDUP_REMOVED lines=9> */
[-C--:B------:R-:W-:Y:S01]  /*8330*/  FMUL.FTZ R64, R64, R8.reuse ;  /* 0x0000000840407220 */ /* 0x080fe20000410000 */
[----:B------:R-:W1:Y:S01]  /*8340*/  SHFL.BFLY PT, R165, R6, 0x2, 0x1f ;  /* 0x0c401f0006a57f89 */ /* 0x000e6200000e0000 */
        /* <DEDUP_REMOVED lines=23> */
[----:B-1----:R-:W-:Y:S01]  /*84c0*/  FMNMX.FTZ R177, R6, R165, !PT ;  /* 0x000000a506b17209 */ /* 0x002fe20007810000 */
[----:B------:R-:W-:Y:S01]  /*84d0*/  FFMA.FTZ R165, R185, UR6, -R4 ;  /* 0x00000006b9a57c23 */ /* 0x000fe20008010804 */
[-C--:B------:R-:W-:Y:S01]  /*84e0*/  FMUL.FTZ R105, R105, R8.reuse ;  /* 0x0000000869697220 */ /* 0x080fe20000410000 */
[-C--:B------:R-:W-:Y:S01]  /*84f0*/  FMUL.FTZ R108, R108, R8.reuse ;  /* 0x000000086c6c7220 */ /* 0x080fe20000410000 */
[----:B------:R-:W-:Y:S01]  /*8500*/  MUFU.EX2 R14, R14 ;  /* 0x0000000e000e7308 */ /* 0x000fe20000000800 */
[----:B------:R-:W1:Y:S01]  /*8510*/  SHFL.BFLY PT, R6, R177, 0x1, 0x1f ;  /* 0x0c201f00b1067f89 */ /* 0x000e6200000e0000 */
        /* <DEDUP_REMOVED lines=21> */
[----:B------:R-:W-:Y:S01]  /*8670*/  FMUL.FTZ R148, R148, R8 ;  /* 0x0000000894947220 */ /* 0x000fe20000410000 */
[----:B------:R-:W-:Y:S01]  /*8680*/  MUFU.EX2 R157, R157 ;  /* 0x0000009d009d7308 */ /* 0x000fe20000000800 */
[----:B-1----:R-:W-:Y:S01]  /*8690*/  FMNMX.FTZ R6, R177, R6, !PT ;  /* 0x00000006b1067209 */ /* 0x002fe20007810000 */
[----:B------:R-:W-:-:S04]  /*86a0*/  FMUL.FTZ R149, R149, R8 ;  /* 0x0000000895957220 */ /* 0x000fc80000410000 */
[C---:B------:R-:W-:Y:S01]  /*86b0*/  FMUL.FTZ R189, R6.reuse, UR6 ;  /* 0x0000000606bd7c20 */ /* 0x040fe20008410000 */
[----:B------:R-:W-:Y:S01]  /*86c0*/  FADD.FTZ R4, -R6, R203 ;  /* 0x000000cb06047221 */ /* 0x000fe20000010100 */
[----:B------:R-:W-:Y:S02]  /*86d0*/  MUFU.EX2 R20, R20 ;  /* 0x0000001400147308 */ /* 0x000fe40000000800 */
[--C-:B------:R-:W-:Y:S01]  /*86e0*/  FFMA.FTZ R184, R154, UR6, -R189.reuse ;  /* 0x000000069ab87c23 */ /* 0x100fe200080108bd */
[----:B------:R-:W-:Y:S01]  /*86f0*/  FMUL.FTZ R4, R4, UR6 ;  /* 0x0000000604047c20 */ /* 0x000fe20008410000 */
[--C-:B------:R-:W-:Y:S01]  /*8700*/  FFMA.FTZ R155, R155, UR6, -R189.reuse ;  /* 0x000000069b9b7c23 */ /* 0x100fe200080108bd */
[--C-:B------:R-:W-:Y:S01]  /*8710*/  FFMA.FTZ R185, R158, UR6, -R189.reuse ;  /* 0x000000069eb97c23 */ /* 0x100fe200080108bd */
[--C-:B------:R-:W-:Y:S01]  /*8720*/  FFMA.FTZ R188, R159, UR6, -R189.reuse ;  /* 0x000000069fbc7c23 */ /* 0x100fe200080108bd */
[--C-:B------:R-:W-:Y:S01]  /*8730*/  FFMA.FTZ R216, R175, UR6, -R189.reuse ;  /* 0x00000006afd87c23 */ /* 0x100fe200080108bd */
[----:B------:R1:W-:Y:S01]  /*8740*/  MUFU.EX2 R177, R4 ;  /* 0x0000000400b17308 */ /* 0x0003e20000000800 */
[--C-:B------:R-:W-:Y:S01]  /*8750*/  FFMA.FTZ R159, R162, UR6, -R189.reuse ;  /* 0x00000006a29f7c23 */ /* 0x100fe200080108bd */
[----:B------:R-:W-:Y:S01]  /*8760*/  FFMA.FTZ R175, R178, UR6, -R189 ;  /* 0x00000006b2af7c23 */ /* 0x000fe200080108bd */
[----:B------:R-:W-:-:S02]  /*8770*/  IMAD.U32 R178, RZ, RZ, UR24 ;  /* 0x00000018ffb27e24 */ /* 0x000fc4000f8e00ff */
[--C-:B------:R-:W-:Y:S01]  /*8780*/  FFMA.FTZ R192, R163, UR6, -R189.reuse ;  /* 0x00000006a3c07c23 */ /* 0x100fe200080108bd */
[--C-:B------:R-:W-:Y:S01]  /*8790*/  FFMA.FTZ R163, R166, UR6, -R189.reuse ;  /* 0x00000006a6a37c23 */ /* 0x100fe200080108bd */
[--C-:B------:R-:W-:Y:S01]  /*87a0*/  FFMA.FTZ R196, R167, UR6, -R189.reuse ;  /* 0x00000006a7c47c23 */ /* 0x100fe200080108bd */
[----:B------:R-:W-:Y:S01]  /*87b0*/  @!P2 VIADD R154, R178, 0x22840 ;  /* 0x00022840b29aa836 */ /* 0x000fe20000000000 */
[----:B------:R-:W2:Y:S01]  /*87c0*/  MUFU.EX2 R184, R184 ;  /* 0x000000b800b87308 */ /* 0x000ea20000000800 */
[----:B-1----:R-:W-:Y:S01]  /*87d0*/  IADD3 R4, -R215, 0xb, RZ ;  /* 0x0000000bd7047810 */ /* 0x002fe20007ffe1ff */
[--C-:B------:R-:W-:Y:S01]  /*87e0*/  FFMA.FTZ R167, R170, UR6, -R189.reuse ;  /* 0x00000006aaa77c23 */ /* 0x100fe200080108bd */
[--C-:B------:R-:W-:Y:S01]  /*87f0*/  FFMA.FTZ R204, R171, UR6, -R189.reuse ;  /* 0x00000006abcc7c23 */ /* 0x100fe200080108bd */
[----:B------:R-:W-:Y:S01]  /*8800*/  @!P2 PRMT R154, RZ, 0x654, R154 ;  /* 0x00000654ff9aa816 */ /* 0x000fe2000000009a */
[--C-:B------:R-:W-:Y:S01]  /*8810*/  FFMA.FTZ R171, R174, UR6, -R189.reuse ;  /* 0x00000006aeab7c23 */ /* 0x100fe200080108bd */
[----:B------:R1:W-:Y:S06]  /*8820*/  BAR.ARV R4, 0x100 ;  /* 0x000400040000751d */ /* 0x0003ec0000002000 */
[----:B------:R-:W3:Y:S01]  /*8830*/  MUFU.EX2 R155, R155 ;  /* 0x0000009b009b7308 */ /* 0x000ee20000000800 */
[----:B------:R4:W-:Y:S01]  /*8840*/  @!P2 SYNCS.ARRIVE.TRANS64.RED.A1T0 RZ, [R154+URZ], RZ ;  /* 0x000000ff9affa9a7 */ /* 0x0009e2000810043f */
[--C-:B------:R-:W-:Y:S01]  /*8850*/  FFMA.FTZ R218, R179, UR6, -R189.reuse ;  /* 0x00000006b3da7c23 */ /* 0x100fe200080108bd */
[--C-:B------:R-:W-:Y:S01]  /*8860*/  FFMA.FTZ R179, R182, UR6, -R189.reuse ;  /* 0x00000006b6b37c23 */ /* 0x100fe200080108bd */
[--C-:B------:R-:W-:Y:S01]  /*8870*/  FFMA.FTZ R182, R183, UR6, -R189.reuse ;  /* 0x00000006b7b67c23 */ /* 0x100fe200080108bd */
[----:B--2---:R-:W-:Y:S01]  /*8880*/  FFMA.FTZ R0, R177, R0, R184 ;  /* 0x00000000b1007223 */ /* 0x004fe200000100b8 */
[--C-:B------:R-:W-:Y:S01]  /*8890*/  FFMA.FTZ R183, R186, UR6, -R189.reuse ;  /* 0x00000006bab77c23 */ /* 0x100fe200080108bd */
[----:B------:R-:W-:Y:S01]  /*88a0*/  FFMA.FTZ R186, R187, UR6, -R189 ;  /* 0x00000006bbba7c23 */ /* 0x000fe200080108bd */
[----:B------:R-:W2:Y:S01]  /*88b0*/  MUFU.EX2 R185, R185 ;  /* 0x000000b900b97308 */ /* 0x000ea20000000800 */
[----:B----4-:R-:W-:Y:S01]  /*88c0*/  FADD.FTZ R154, R10, R3 ;  /* 0x000000030a9a7221 */ /* 0x010fe20000010000 */
[--C-:B------:R-:W-:Y:S01]  /*88d0*/  FFMA.FTZ R187, R190, UR6, -R189.reuse ;  /* 0x00000006bebb7c23 */ /* 0x100fe200080108bd */
[--C-:B------:R-:W-:Y:S01]  /*88e0*/  FFMA.FTZ R190, R191, UR6, -R189.reuse ;  /* 0x00000006bfbe7c23 */ /* 0x100fe200080108bd */
[--C-:B------:R-:W-:Y:S01]  /*88f0*/  FFMA.FTZ R194, R194, UR6, -R189.reuse ;  /* 0x00000006c2c27c23 */ /* 0x100fe200080108bd */
[----:B------:R-:W-:Y:S01]  /*8900*/  FADD.FTZ R3, R11, R154 ;  /* 0x0000009a0b037221 */ /* 0x000fe20000010000 */
[--C-:B------:R-:W-:Y:S01]  /*8910*/  FFMA.FTZ R195, R195, UR6, -R189.reuse ;  /* 0x00000006c3c37c23 */ /* 0x100fe200080108bd */
[----:B------:R-:W-:Y:S01]  /*8920*/  FFMA.FTZ R198, R198, UR6, -R189 ;  /* 0x00000006c6c67c23 */ /* 0x000fe200080108bd */
[----:B------:R-:W4:Y:S01]  /*8930*/  MUFU.EX2 R188, R188 ;  /* 0x000000bc00bc7308 */ /* 0x000f220000000800 */
[----:B---3--:R-:W-:Y:S01]  /*8940*/  FADD.FTZ R0, R155, R0 ;  /* 0x000000009b007221 */ /* 0x008fe20000010000 */
[----:B------:R-:W-:Y:S01]  /*8950*/  FADD.FTZ R154, R156, R3 ;  /* 0x000000039c9a7221 */ /* 0x000fe20000010000 */
[----:B------:R-:W-:Y:S01]  /*8960*/  FFMA.FTZ R199, R199, UR6, -R189 ;  /* 0x00000006c7c77c23 */ /* 0x000fe200080108bd */
[----:B------:R-:W-:Y:S01]  /*8970*/  F2FP.F16.F32.PACK_AB R162, R153, R14 ;  /* 0x0000000e99a2723e */ /* 0x000fe200000000ff */
[-C--:B------:R-:W-:Y:S01]  /*8980*/  FMUL.FTZ R26, R26, R177.reuse ;  /* 0x000000b11a1a7220 */ /* 0x080fe20000410000 */
[C---:B------:R-:W-:Y:S01]  /*8990*/  FADD.FTZ R3, R13.reuse, R154 ;  /* 0x0000009a0d037221 */ /* 0x040fe20000010000 */
[----:B------:R-:W-:Y:S01]  /*89a0*/  F2FP.F16.F32.PACK_AB R156, R13, R156 ;  /* 0x0000009c0d9c723e */ /* 0x000fe200000000ff */
[----:B------:R-:W3:Y:S01]  /*89b0*/  MUFU.EX2 R159, R159 ;  /* 0x0000009f009f7308 */ /* 0x000ee20000000800 */
[----:B--2---:R-:W-:Y:S01]  /*89c0*/  FADD.FTZ R9, R185, R0 ;  /* 0x00000000b9097221 */ /* 0x004fe20000010000 */
[----:B------:R-:W-:Y:S01]  /*89d0*/  FADD.FTZ R154, R12, R3 ;  /* 0x000000030c9a7221 */ /* 0x000fe20000010000 */
[-C--:B------:R-:W-:Y:S01]  /*89e0*/  FMUL.FTZ R27, R27, R177.reuse ;  /* 0x000000b11b1b7220 */ /* 0x080fe20000410000 */
[-C--:B------:R-:W-:Y:S01]  /*89f0*/  FMUL.FTZ R30, R30, R177.reuse ;  /* 0x000000b11e1e7220 */ /* 0x080fe20000410000 */
[-C--:B------:R-:W-:Y:S01]  /*8a00*/  FMUL.FTZ R31, R31, R177.reuse ;  /* 0x000000b11f1f7220 */ /* 0x080fe20000410000 */
[----:B------:R-:W-:Y:S01]  /*8a10*/  FADD.FTZ R3, R15, R154 ;  /* 0x0000009a0f037221 */ /* 0x000fe20000010000 */
[-C--:B------:R-:W-:Y:S01]  /*8a20*/  FMUL.FTZ R34, R34, R177.reuse ;  /* 0x000000b122227220 */ /* 0x080fe20000410000 */
[----:B------:R-:W2:Y:S01]  /*8a30*/  MUFU.EX2 R192, R192 ;  /* 0x000000c000c07308 */ /* 0x000ea20000000800 */
[----:B----4-:R-:W-:Y:S01]  /*8a40*/  FADD.FTZ R0, R188, R9 ;  /* 0x00000009bc007221 */ /* 0x010fe20000010000 */
[----:B------:R-:W-:Y:S01]  /*8a50*/  FADD.FTZ R154, R160, R3 ;  /* 0x00000003a09a7221 */ /* 0x000fe20000010000 */
[----:B------:R-:W-:Y:S01]  /*8a60*/  F2FP.F16.F32.PACK_AB R160, R21, R160 ;  /* 0x000000a015a0723e */ /* 0x000fe200000000ff */
[-C--:B------:R-:W-:Y:S01]  /*8a70*/  FMUL.FTZ R35, R35, R177.reuse ;  /* 0x000000b123237220 */ /* 0x080fe20000410000 */
[-C--:B------:R-:W-:Y:S01]  /*8a80*/  FMUL.FTZ R38, R38, R177.reuse ;  /* 0x000000b126267220 */ /* 0x080fe20000410000 */
[----:B------:R-:W-:Y:S01]  /*8a90*/  FADD.FTZ R3, R21, R154 ;  /* 0x0000009a15037221 */ /* 0x000fe20000010000 */
[-C--:B------:R-:W-:Y:S01]  /*8aa0*/  FMUL.FTZ R39, R39, R177.reuse ;  /* 0x000000b127277220 */ /* 0x080fe20000410000 */
[----:B------:R-:W4:Y:S01]  /*8ab0*/  MUFU.EX2 R163, R163 ;  /* 0x000000a300a37308 */ /* 0x000f220000000800 */
[----:B---3--:R-:W-:Y:S01]  /*8ac0*/  FADD.FTZ R9, R159, R0 ;  /* 0x000000009f097221 */ /* 0x008fe20000010000 */
[----:B------:R-:W-:Y:S01]  /*8ad0*/  FADD.FTZ R154, R14, R3 ;  /* 0x000000030e9a7221 */ /* 0x000fe20000010000 */
[-C--:B------:R-:W-:Y:S01]  /*8ae0*/  FMUL.FTZ R42, R42, R177.reuse ;  /* 0x000000b12a2a7220 */ /* 0x080fe20000410000 */
[-C--:B------:R-:W-:Y:S01]  /*8af0*/  FMUL.FTZ R43, R43, R177.reuse ;  /* 0x000000b12b2b7220 */ /* 0x080fe20000410000 */
[-C--:B------:R-:W-:Y:S01]  /*8b00*/  FMUL.FTZ R46, R46, R177.reuse ;  /* 0x000000b12e2e7220 */ /* 0x080fe20000410000 */
[----:B------:R-:W-:Y:S01]  /*8b10*/  FADD.FTZ R3, R153, R154 ;  /* 0x0000009a99037221 */ /* 0x000fe20000010000 */
[----:B------:R-:W-:Y:S01]  /*8b20*/  F2FP.F16.F32.PACK_AB R153, R155, R184 ;  /* 0x000000b89b99723e */ /* 0x000fe200000000ff */
[----:B------:R-:W3:Y:S01]  /*8b30*/  MUFU.EX2 R196, R196 ;  /* 0x000000c400c47308 */ /* 0x000ee20000000800 */
[----:B--2---:R-:W-:Y:S01]  /*8b40*/  FADD.FTZ R0, R192, R9 ;  /* 0x00000009c0007221 */ /* 0x004fe20000010000 */
[----:B------:R-:W-:Y:S01]  /*8b50*/  FADD.FTZ R154, R164, R3 ;  /* 0x00000003a49a7221 */ /* 0x000fe20000010000 */
[----:B------:R-:W-:Y:S01]  /*8b60*/  F2FP.F16.F32.PACK_AB R164, R157, R164 ;  /* 0x000000a49da4723e */ /* 0x000fe200000000ff */
[-C--:B------:R-:W-:Y:S01]  /*8b70*/  FMUL.FTZ R47, R47, R177.reuse ;  /* 0x000000b12f2f7220 */ /* 0x080fe20000410000 */
[----:B------:R-:W-:Y:S01]  /*8b80*/  FMUL.FTZ R50, R50, R177 ;  /* 0x000000b132327220 */ /* 0x000fe20000410000 */
[----:B------:R-:W-:Y:S01]  /*8b90*/  FADD.FTZ R3, R157, R154 ;  /* 0x0000009a9d037221 */ /* 0x000fe20000010000 */
[----:B------:R-:W-:Y:S01]  /*8ba0*/  F2FP.F16.F32.PACK_AB R157, R192, R159 ;  /* 0x0000009fc09d723e */ /* 0x000fe200000000ff */
[----:B------:R-:W2:Y:S01]  /*8bb0*/  MUFU.EX2 R167, R167 ;  /* 0x000000a700a77308 */ /* 0x000ea20000000800 */
[----:B----4-:R-:W-:Y:S01]  /*8bc0*/  FADD.FTZ R9, R163, R0 ;  /* 0x00000000a3097221 */ /* 0x010fe20000010000 */
[----:B------:R-:W-:Y:S01]  /*8bd0*/  FADD.FTZ R154, R20, R3 ;  /* 0x00000003149a7221 */ /* 0x000fe20000010000 */
[-C--:B------:R-:W-:Y:S01]  /*8be0*/  FMUL.FTZ R51, R51, R177.reuse ;  /* 0x000000b133337220 */ /* 0x080fe20000410000 */
[-C--:B------:R-:W-:Y:S01]  /*8bf0*/  FMUL.FTZ R54, R54, R177.reuse ;  /* 0x000000b136367220 */ /* 0x080fe20000410000 */
[-C--:B------:R-:W-:Y:S01]  /*8c00*/  FMUL.FTZ R55, R55, R177.reuse ;  /* 0x000000b137377220 */ /* 0x080fe20000410000 */
[-C--:B------:R-:W-:Y:S01]  /*8c10*/  FMUL.FTZ R58, R58, R177.reuse ;  /* 0x000000b13a3a7220 */ /* 0x080fe20000410000 */
[----:B------:R-:W-:Y:S01]  /*8c20*/  FMUL.FTZ R59, R59, R177 ;  /* 0x000000b13b3b7220 */ /* 0x000fe20000410000 */
[----:B------:R-:W4:Y:S01]  /*8c30*/  MUFU.EX2 R204, R204 ;  /* 0x000000cc00cc7308 */ /* 0x000f220000000800 */
[C---:B---3--:R-:W-:Y:S01]  /*8c40*/  FADD.FTZ R0, R196.reuse, R9 ;  /* 0x00000009c4007221 */ /* 0x048fe20000010000 */
        /* <DEDUP_REMOVED lines=29> */
[----:B------:R-:W-:Y:S01]  /*8e20*/  FMUL.FTZ R106, R106, R177 ;  /* 0x000000b16a6a7220 */ /* 0x000fe20000410000 */
        /* <DEDUP_REMOVED lines=33> */
[C---:B----4-:R-:W-:Y:S01]  /*9040*/  FADD.FTZ R3, R161.reuse, R154 ;  /* 0x0000009aa1037221 */ /* 0x050fe20000010000 */
[----:B------:R-:W-:-:S02]  /*9050*/  F2FP.F16.F32.PACK_AB R166, R161, R20 ;  /* 0x00000014a1a6723e */ /* 0x000fc400000000ff */
[----:B------:R-:W-:Y:S02]  /*9060*/  F2FP.F16.F32.PACK_AB R161, R204, R167 ;  /* 0x000000a7cca1723e */ /* 0x000fe400000000ff */
[----:B------:R-:W-:Y:S02]  /*9070*/  F2FP.F16.F32.PACK_AB R155, R188, R185 ;  /* 0x000000b9bc9b723e */ /* 0x000fe400000000ff */
[----:B------:R-:W4:Y:S01]  /*9080*/  MUFU.EX2 R183, R183 ;  /* 0x000000b700b77308 */ /* 0x000f220000000800 */
[C---:B---3--:R-:W-:Y:S01]  /*9090*/  FADD.FTZ R0, R182.reuse, R9 ;  /* 0x00000009b6007221 */ /* 0x048fe20000010000 */
[----:B------:R-:W-:-:S06]  /*90a0*/  F2FP.F16.F32.PACK_AB R167, R182, R179 ;  /* 0x000000b3b6a7723e */ /* 0x000fcc00000000ff */
[----:B------:R-:W3:Y:S01]  /*90b0*/  MUFU.EX2 R165, R165 ;  /* 0x000000a500a57308 */ /* 0x000ee20000000800 */
[----:B--2---:R-:W-:-:S07]  /*90c0*/  FADD.FTZ R154, R168, R3 ;  /* 0x00000003a89a7221 */ /* 0x004fce0000010000 */
[----:B------:R-:W2:Y:S01]  /*90d0*/  MUFU.EX2 R186, R186 ;  /* 0x000000ba00ba7308 */ /* 0x000ea20000000800 */
[----:B----4-:R-:W-:-:S07]  /*90e0*/  FADD.FTZ R9, R183, R0 ;  /* 0x00000000b7097221 */ /* 0x010fce0000010000 */
[----:B------:R-:W4:Y:S01]  /*90f0*/  MUFU.EX2 R169, R169 ;  /* 0x000000a900a97308 */ /* 0x000f220000000800 */
[C---:B---3--:R-:W-:Y:S01]  /*9100*/  FADD.FTZ R154, R165.reuse, R154 ;  /* 0x0000009aa59a7221 */ /* 0x048fe20000010000 */
[----:B------:R-:W-:Y:S02]  /*9110*/  F2FP.F16.F32.PACK_AB R168, R165, R168 ;  /* 0x000000a8a5a8723e */ /* 0x000fe400000000ff */
[----:B------:R-:W-:-:S04]  /*9120*/  F2FP.F16.F32.PACK_AB R165, R218, R175 ;  /* 0x000000afdaa5723e */ /* 0x000fc800000000ff */
[----:B------:R-:W3:Y:S01]  /*9130*/  MUFU.EX2 R187, R187 ;  /* 0x000000bb00bb7308 */ /* 0x000ee20000000800 */
[----:B--2---:R-:W-:-:S07]  /*9140*/  FADD.FTZ R0, R186, R9 ;  /* 0x00000009ba007221 */ /* 0x004fce0000010000 */
[----:B------:R-:W2:Y:S01]  /*9150*/  MUFU.EX2 R172, R172 ;  /* 0x000000ac00ac7308 */ /* 0x000ea20000000800 */
[----:B----4-:R-:W-:Y:S01]  /*9160*/  FADD.FTZ R3, R169, R154 ;  /* 0x0000009aa9037221 */ /* 0x010fe20000010000 */
[----:B------:R-:W-:-:S06]  /*9170*/  F2FP.F16.F32.PACK_AB R154, R11, R10 ;  /* 0x0000000a0b9a723e */ /* 0x000fcc00000000ff */
[----:B------:R-:W4:Y:S01]  /*9180*/  MUFU.EX2 R190, R190 ;  /* 0x000000be00be7308 */ /* 0x000f220000000800 */
[----:B---3--:R-:W-:-:S07]  /*9190*/  FADD.FTZ R9, R187, R0 ;  /* 0x00000000bb097221 */ /* 0x008fce0000010000 */
[----:B------:R-:W3:Y:S01]  /*91a0*/  MUFU.EX2 R173, R173 ;  /* 0x000000ad00ad7308 */ /* 0x000ee20000000800 */
[C---:B--2---:R-:W-:Y:S01]  /*91b0*/  FADD.FTZ R158, R172.reuse, R3 ;  /* 0x00000003ac9e7221 */ /* 0x044fe20000010000 */
[----:B------:R-:W-:Y:S02]  /*91c0*/  F2FP.F16.F32.PACK_AB R170, R172, R169 ;  /* 0x000000a9acaa723e */ /* 0x000fe400000000ff */
[----:B------:R-:W-:-:S04]  /*91d0*/  F2FP.F16.F32.PACK_AB R169, R186, R183 ;  /* 0x000000b7baa9723e */ /* 0x000fc800000000ff */
[----:B------:R-:W2:Y:S01]  /*91e0*/  MUFU.EX2 R189, R194 ;  /* 0x000000c200bd7308 */ /* 0x000ea20000000800 */
[C---:B----4-:R-:W-:Y:S01]  /*91f0*/  FADD.FTZ R0, R190.reuse, R9 ;  /* 0x00000009be007221 */ /* 0x050fe20000010000 */
[----:B------:R-:W-:-:S06]  /*9200*/  F2FP.F16.F32.PACK_AB R171, R190, R187 ;  /* 0x000000bbbeab723e */ /* 0x000fcc00000000ff */
[----:B------:R-:W4:Y:S01]  /*9210*/  MUFU.EX2 R176, R176 ;  /* 0x000000b000b07308 */ /* 0x000f220000000800 */
[----:B---3--:R-:W-:Y:S01]  /*9220*/  FADD.FTZ R3, R173, R158 ;  /* 0x0000009ead037221 */ /* 0x008fe20000010000 */
[----:B------:R-:W-:-:S06]  /*9230*/  F2FP.F16.F32.PACK_AB R158, R15, R12 ;  /* 0x0000000c0f9e723e */ /* 0x000fcc00000000ff */
        /* <DEDUP_REMOVED lines=9> */
[----:B--2---:R-:W-:-:S07]  /*92d0*/  FADD.FTZ R10, R180, R3 ;  /* 0x00000003b40a7221 */ /* 0x004fce0000010000 */
[----:B------:R-:W2:Y:S01]  /*92e0*/  MUFU.EX2 R199, R199 ;  /* 0x000000c700c77308 */ /* 0x000ea20000000800 */
[----:B----4-:R-:W-:Y:S01]  /*92f0*/  FADD.FTZ R0, R198, R9 ;  /* 0x00000009c6007221 */ /* 0x010fe20000010000 */
[C---:B---3--:R-:W-:Y:S01]  /*9300*/  FADD.FTZ R3, R181.reuse, R10 ;  /* 0x0000000ab5037221 */ /* 0x048fe20000010000 */
[----:B------:R-:W-:Y:S02]  /*9310*/  F2FP.F16.F32.PACK_AB R174, R181, R180 ;  /* 0x000000b4b5ae723e */ /* 0x000fe400000000ff */
[C---:B--2---:R-:W-:Y:S01]  /*9320*/  FADD.FTZ R0, R199.reuse, R0 ;  /* 0x00000000c7007221 */ /* 0x044fe20000010000 */
[----:B------:R-:W-:Y:S01]  /*9330*/  F2FP.F16.F32.PACK_AB R175, R199, R198 ;  /* 0x000000c6c7af723e */ /* 0x000fe200000000ff */
[----:B-1----:R-:W-:Y:S06]  /*9340*/  @!P0 BRA `(.L_x_1804) ;  /* 0x0000000000048947 */ /* 0x002fec0003800000 */
[----:B------:R-:W-:Y:S01]  /*9350*/  BPT.TRAP 0x1 ;  /* 0x000000040000795c */ /* 0x000fe20000300000 */
.L_x_1804:
[----:B------:R1:W2:Y:S01]  /*9360*/  SYNCS.PHASECHK.TRANS64.TRYWAIT P2, [UR24+0x22850], R5 ;  /* 0x02285005ff0075a7 */ /* 0x0002a20008040158 */
[----:B------:R-:W-:Y:S05]  /*9370*/  @!P0 BRA `(.L_x_1805) ;  /* 0x0000000000048947 */ /* 0x000fea0003800000 */
[----:B------:R-:W-:Y:S01]  /*9380*/  BPT.TRAP 0x1 ;  /* 0x000000040000795c */ /* 0x000fe20000300000 */
.L_x_1805:
[----:B--2---:R-:W-:Y:S05]  /*9390*/  @P2 BRA `(.L_x_1806) ;  /* 0x0000000000082947 */ /* 0x004fea0003800000 */
[----:B------:R-:W2:Y:S02]  /*93a0*/  SYNCS.PHASECHK.TRANS64.TRYWAIT P2, [UR24+0x22850], R5 ;  /* 0x02285005ff0075a7 */ /* 0x000ea40008040158 */
[----:B--2---:R-:W-:Y:S05]  /*93b0*/  @!P2 BRA `(.L_x_1807) ;  /* 0x000000b40010a947 */ /* 0x004fea0003800000 */
.L_x_1806:
[----:B------:R-:W3:Y:S01]  /*93c0*/  S2R R8, SR_TID.X ;  /* 0x0000000000087919 */ /* 0x000ee20000002100 */
[----:B------:R-:W-:Y:S01]  /*93d0*/  UIMAD UR7, UR36, 0xc00, UR21 ;  /* 0x00000c00240778a4 */ /* 0x000fe2000f8e0215 */
[----:B------:R-:W-:Y:S01]  /*93e0*/  IMAD.MOV.U32 R203, RZ, RZ, R6 ;  /* 0x000000ffffcb7224 */ /* 0x000fe200078e0006 */
[----:B------:R-:W-:Y:S01]  /*93f0*/  UMOV UR11, 0x40000040 ;  /* 0x40000040000b7882 */ /* 0x000fe20000000000 */
[----:B------:R-:W-:-:S04]  /*9400*/  IMAD.MOV.U32 R9, RZ, RZ, R2 ;  /* 0x000000ffff097224 */ /* 0x000fc800078e0002 */
[----:B------:R-:W-:Y:S01]  /*9410*/  UMOV UR10, UR7 ;  /* 0x00000007000a7c82 */ /* 0x000fe20008000000 */
[----:B---3--:R-:W-:-:S05]  /*9420*/  SHF.R.U32.HI R8, RZ, 0x7, R8 ;  /* 0x00000007ff087819 */ /* 0x008fca0000011608 */
[----:B012---:R-:W-:Y:S02]  /*9430*/  VIADD R5, R8, 0x8 ;  /* 0x0000000808057836 */ /* 0x007fe40000000000 */
[----:B------:R-:W0:Y:S03]  /*9440*/  S2R R8, SR_TID.X ;  /* 0x0000000000087919 */ /* 0x000e260000002100 */
[----:B------:R1:W-:Y:S06]  /*9450*/  BAR.SYNC.DEFER_BLOCKING R5, 0x100 ;  /* 0x000400050000751d */ /* 0x0003ec0000010000 */
[----:B------:R-:W-:Y:S01]  /*9460*/  WARPGROUP.ARRIVE ;  /* 0x00000000000079c5 */ /* 0x000fe20000000000 */
[----:B0-----:R-:W-:-:S05]  /*9470*/  LOP3.LUT P2, RZ, R8, 0x7f, RZ, 0xc0, !PT ;  /* 0x0000007f08ff7812 */ /* 0x001fca000784c0ff */
[----:B------:R-:W-:Y:S01]  /*9480*/  HGMMA.64x256x16.F32 R24, R152, gdesc[UR8].tnspB, R24, gsb0 ;  /* 0x43e0000898187df0 */ /* 0x000fe20008000818 */
[----:B------:R-:W-:Y:S01]  /*9490*/  UIADD3 UR10, UR7, 0x80, URZ ;  /* 0x00000080070a7890 */ /* 0x000fe2000fffe03f */
[----:B------:R-:W-:-:S06]  /*94a0*/  UMOV UR11, 0x40000040 ;  /* 0x40000040000b7882 */ /* 0x000fcc0000000000 */
[----:B------:R-:W-:-:S05]  /*94b0*/  @!P2 VIADD R178, R178, 0x22860 ;  /* 0x00022860b2b2a836 */ /* 0x000fca0000000000 */
[----:B------:R-:W-:Y:S01]  /*94c0*/  @!P2 PRMT R178, RZ, 0x654, R178 ;  /* 0x00000654ffb2a816 */ /* 0x000fe200000000b2 */
[----:B------:R-:W-:Y:S02]  /*94d0*/  WARPGROUP.DEPBAR.LE gsb0, 0x0 ;  /* 0x00008000000079c5 */ /* 0x000fe40000010000 */
[----:B------:R-:W-:-:S12]  /*94e0*/  WARPGROUP.ARRIVE ;  /* 0x00000000000079c5 */ /* 0x000fd80000000000 */
        /* <DEDUP_REMOVED lines=28> */
[----:B-1----:R-:W-:-:S07]  /*96b0*/  IMAD.MOV.U32 R5, RZ, RZ, R7 ;  /* 0x000000ffff057224 */ /* 0x002fce00078e0007 */
.L_x_1799:
[----:B------:R-:W-:-:S13]  /*96c0*/  ISETP.GE.AND P1, PT, R5, UR39, PT ;  /* 0x0000002705007c0c */ /* 0x000fda000bf26270 */
[----:B------:R-:W-:Y:S05]  /*96d0*/  @!P1 BRA `(.L_x_1809) ;  /* 0x0000003000109947 */ /* 0x000fea0003800000 */
[----:B------:R-:W-:Y:S01]  /*96e0*/  IMAD.MOV.U32 R12, RZ, RZ, R6 ;  /* 0x000000ffff0c7224 */ /* 0x000fe200078e0006 */
[----:B------:R-:W-:Y:S01]  /*96f0*/  ULDC UR23, c[0x0][0x9e4] ;  /* 0x0002790000177ab9 */ /* 0x000fe20000000800 */
[----:B01----:R-:W-:Y:S01]  /*9700*/  IMAD.MOV.U32 R9, RZ, RZ, R2 ;  /* 0x000000ffff097224 */ /* 0x003fe200078e0002 */
[----:B------:R-:W-:Y:S01]  /*9710*/  ULDC UR24, c[0x0][0x288] ;  /* 0x0000a20000187ab9 */ /* 0x000fe20000000800 */
[----:B------:R-:W-:Y:S01]  /*9720*/  ULDC UR25, c[0x0][0x9dc] ;  /* 0x0002770000197ab9 */ /* 0x000fe20000000800 */
[----:B------:R-:W-:Y:S01]  /*9730*/  ULDC UR22, c[0x0][0x988] ;  /* 0x0002620000167ab9 */ /* 0x000fe20000000800 */
[----:B------:R-:W-:-:S05]  /*9740*/  ULDC UR26, c[0x0][0x9e0] ;  /* 0x00027800001a7ab9 */ /* 0x000fca0000000800 */
.L_x_1826:
[----:B------:R-:W-:-:S04]  /*9750*/  UIADD3 UR36, UR36, 0x1, URZ ;  /* 0x0000000124247890 */ /* 0x000fc8000fffe03f */
[----:B------:R-:W-:-:S04]  /*9760*/  UISETP.NE.AND UP2, UPT, UR36, 0x2, UPT ;  /* 0x000000022400788c */ /* 0x000fc8000bf45270 */
[----:B------:R-:W-:Y:S02]  /*9770*/  USEL UR6, URZ, 0x1, UP2 ;  /* 0x000000013f067887 */ /* 0x000fe40009000000 */
[----:B------:R-:W-:Y:S02]  /*9780*/  USEL UR36, UR36, URZ, UP2 ;  /* 0x0000003f24247287 */ /* 0x000fe40009000000 */
[----:B------:R-:W-:Y:S01]  /*9790*/  ULOP3.LUT UR37, UR37, UR6, URZ, 0x3c, !UPT ;  /* 0x0000000625257292 */ /* 0x000fe2000f8e3c3f */
[----:B------:R-:W-:Y:S11]  /*97a0*/  @!P0 BRA `(.L_x_1810) ;  /* 0x0000000000048947 */ /* 0x000ff60003800000 */
[----:B------:R-:W-:Y:S01]  /*97b0*/  BPT.TRAP 0x1 ;  /* 0x000000040000795c */ /* 0x000fe20000300000 */
.L_x_1810:
        /* <DEDUP_REMOVED lines=9> */
.L_x_1811:
[----:B-1----:R-:W-:Y:S05]  /*9850*/  @P1 BRA `(.L_x_1812) ;  /* 0x0000000000081947 */ /* 0x002fea0003800000 */
[----:B------:R-:W1:Y:S02]  /*9860*/  SYNCS.PHASECHK.TRANS64.TRYWAIT P1, [UR27+0x22830], R7 ;  /* 0x02283007ff0075a7 */ /* 0x000e64000802015b */
[----:B-1----:R-:W-:Y:S05]  /*9870*/  @!P1 BRA `(.L_x_1813) ;  /* 0x000000ac00f49947 */ /* 0x002fea0003800000 */
.L_x_1812:
[----:B------:R-:W-:Y:S01]  /*9880*/  UIMAD UR18, UR36, 0x300, UR20 ;  /* 0x00000300241278a4 */ /* 0x000fe2000f8e0214 */
[----:B------:R-:W-:Y:S01]  /*9890*/  WARPGROUP.ARRIVE ;  /* 0x00000000000079c5 */ /* 0x000fe20000000000 */
[----:B------:R-:W-:Y:S01]  /*98a0*/  UMOV UR19, 0x40000040 ;  /* 0x4000004000137882 */ /* 0x000fe20000000000 */
[----:B------:R-:W-:Y:S01]  /*98b0*/  UMOV UR7, 0x40000040 ;  /* 0x4000004000077882 */ /* 0x000fe20000000000 */
[----:B------:R-:W-:-:S03]  /*98c0*/  UIADD3 UR6, UR18, 0x2, URZ ;  /* 0x0000000212067890 */ /* 0x000fc6000fffe03f */
[----:B------:R-:W2:Y:S01]  /*98d0*/  S2R R4, SR_TID.X ;  /* 0x0000000000047919 */ /* 0x000ea20000002100 */
[----:B------:R-:W-:Y:S01]  /*98e0*/  UIADD3 UR10, UR18, 0x4, URZ ;  /* 0x00000004120a7890 */ /* 0x000fe2000fffe03f */
[----:B------:R-:W-:Y:S01]  /*98f0*/  PLOP3.LUT P1, PT, PT, PT, UP0, 0x80, 0x0 ;  /* 0x000000000000781c */ /* 0x000fe20003f2f008 */
[----:B------:R-:W-:Y:S01]  /*9900*/  UMOV UR11, 0x40000040 ;  /* 0x40000040000b7882 */ /* 0x000fe20000000000 */
[----:B------:R-:W-:Y:S01]  /*9910*/  HGMMA.64x96x16.F32 R152, gdesc[UR16], RZ, !UPT, gsb0 ;  /* 0x01600000109879f0 */ /* 0x000fe2000c0008ff */
[----:B------:R-:W-:Y:S01]  /*9920*/  UIADD3 UR14, UR18, 0x6, URZ ;  /* 0x00000006120e7890 */ /* 0x000fe2000fffe03f */
[----:B------:R-:W-:Y:S01]  /*9930*/  PLOP3.LUT P2, PT, PT, PT, UP0, 0x80, 0x0 ;  /* 0x000000000000781c */ /* 0x000fe20003f4f008 */
[----:B------:R-:W-:Y:S01]  /*9940*/  UMOV UR15, 0x40000040 ;  /* 0x40000040000f7882 */ /* 0x000fe20000000000 */
[----:B------:R-:W-:Y:S02]  /*9950*/  VIADD R20, R22, UR43 ;  /* 0x0000002b16147c36 */ /* 0x000fe40008000000 */
[----:B------:R-:W-:-:S02]  /*9960*/  IMAD R13, R5, -0x60, RZ ;  /* 0xffffffa0050d7824 */ /* 0x000fc400078e02ff */
[----:B------:R-:W-:Y:S02]  /*9970*/  IMAD.U32 R8, RZ, RZ, UR27 ;  /* 0x0000001bff087e24 */ /* 0x000fe4000f8e00ff */
[----:B------:R-:W-:-:S04]  /*9980*/  VIADD R11, R13, 0x1 ;  /* 0x000000010d0b7836 */ /* 0x000fc80000000000 */
[----:B------:R-:W-:-:S05]  /*9990*/  IMAD R11, R18, -0x2, R11 ;  /* 0xfffffffe120b7824 */ /* 0x000fca00078e020b */
[----:B------:R-:W-:-:S05]  /*99a0*/  IADD3 R11, R11, -UR24, R16 ;  /* 0x800000180b0b7c10 */ /* 0x000fca000fffe010 */
[----:B------:R-:W-:Y:S01]  /*99b0*/  VIADD R15, R11, UR26 ;  /* 0x0000001a0b0f7c36 */ /* 0x000fe20008000000 */
[----:B--2---:R-:W-:Y:S02]  /*99c0*/  LOP3.LUT P3, RZ, R4, 0x7f, RZ, 0xc0, !PT ;  /* 0x0000007f04ff7812 */ /* 0x004fe4000786c0ff */
[----:B------:R-:W-:-:S04]  /*99d0*/  SHF.R.U32.HI R4, RZ, 0x7, R4 ;  /* 0x00000007ff047819 */ /* 0x000fc80000011604 */
[----:B------:R-:W-:Y:S01]  /*99e0*/  IADD3 R4, -R4, 0xb, RZ ;  /* 0x0000000b04047810 */ /* 0x000fe20007ffe1ff */
[----:B------:R-:W-:Y:S02]  /*99f0*/  WARPGROUP.DEPBAR.LE gsb0, 0x0 ;  /* 0x00008000000079c5 */ /* 0x000fe40000010000 */
[----:B------:R-:W-:-:S06]  /*9a00*/  WARPGROUP.ARRIVE ;  /* 0x00000000000079c5 */ /* 0x000fcc0000000000 */
[----:B------:R-:W-:Y:S01]  /*9a10*/  HGMMA.64x96x16.F32 R152, gdesc[UR4], R152, gsb0 ;  /* 0x01600000049879f0 */ /* 0x000fe20008000898 */
[----:B------:R-:W-:Y:S02]  /*9a20*/  @UP0 ULDC UR6, c[0x0][0x44c] ;  /* 0x0001130000060ab9 */ /* 0x000fe40000000800 */
[----:B-1----:R-:W-:Y:S01]  /*9a30*/  @P1 IMAD.HI.U32 R2, R20, UR6, RZ ;  /* 0x0000000614021c27 */ /* 0x002fe2000f8e00ff */
[----:B------:R-:W-:Y:S01]  /*9a40*/  @UP0 ULDC UR6, c[0x0][0x450] ;  /* 0x0001140000060ab9 */ /* 0x000fe20000000800 */
[----:B------:R-:W-:-:S03]  /*9a50*/  PLOP3.LUT P1, PT, PT, PT, UP1, 0x40, 0x0 ;  /* 0x000000000000781c */ /* 0x000fc60003f2e818 */
[----:B------:R-:W-:Y:S01]  /*9a60*/  @P2 SHF.R.U32.HI R20, RZ, UR6, R2 ;  /* 0x00000006ff142c19 */ /* 0x000fe20008011602 */
[----:B------:R-:W-:Y:S01]  /*9a70*/  @!P3 VIADD R2, R8, 0x22840 ;  /* 0x000228400802b836 */ /* 0x000fe20000000000 */
[----:B------:R-:W-:-:S03]  /*9a80*/  ULOP3.LUT UR6, URZ, UR25, URZ, 0x33, !UPT ;  /* 0x000000193f067292 */ /* 0x000fc6000f8e333f */
[----:B------:R-:W1:Y:S01]  /*9a90*/  SHFL.IDX PT, R21, R20, RZ, 0x1c1f ;  /* 0x001c1fff14157589 */ /* 0x000e6200000e0000 */
[----:B------:R-:W-:Y:S02]  /*9aa0*/  @!P3 PRMT R2, RZ, 0x654, R2 ;  /* 0x00000654ff02b816 */ /* 0x000fe40000000002 */
[----:B------:R-:W-:Y:S02]  /*9ab0*/  VIADD R14, R11, UR6 ;  /* 0x000000060b0e7c36 */ /* 0x000fe40008000000 */
[----:B-1----:R-:W-:Y:S01]  /*9ac0*/  IMAD.IADD R6, R21, 0x1, R15 ;  /* 0x0000000115067824 */ /* 0x002fe200078e020f */
        /* <DEDUP_REMOVED lines=8> */
[----:B------:R2:W-:Y:S02]  /*9b50*/  @!P3 SYNCS.ARRIVE.TRANS64.RED.A1T0 RZ, [R2+URZ], RZ ;  /* 0x000000ff02ffb9a7 */ /* 0x0005e4000810043f */
[----:B--2---:R-:W-:Y:S01]  /*9b60*/  IMAD.IADD R2, R21, 0x1, R14 ;  /* 0x0000000115027824 */ /* 0x004fe200078e020e */
[----:B-1----:R-:W-:Y:S06]  /*9b70*/  @P1 BRA `(.L_x_1814) ;  /* 0x0000000000581947 */ /* 0x002fec0003800000 */
[----:B------:R-:W-:Y:S01]  /*9b80*/  IADD3 R21, R16, -UR24, R21 ;  /* 0x8000001810157c10 */ /* 0x000fe2000fffe015 */
        /* <DEDUP_REMOVED lines=11> */
.L_x_1816:
[----:B------:R-:W-:-:S05]  /*9c40*/  IMAD.U32 R203, RZ, RZ, UR23 ;  /* 0x00000017ffcb7e24 */ /* 0x000fca000f8e00ff */
[----:B------:R-:W-:-:S13]  /*9c50*/  ISETP.NE.AND P1, PT, R203, 0x1, PT ;  /* 0x00000001cb00780c */ /* 0x000fda0003f25270 */
[----:B------:R-:W1:Y:S02]  /*9c60*/  @P1 LDC.64 R10, c[0x0][0x9e8] ;  /* 0x00027a00ff0a1b82 */ /* 0x000e640000000a00 */
[----:B-1----:R-:W-:-:S05]  /*9c70*/  @P1 IMAD.HI.U32 R10, R21, R10, RZ ;  /* 0x0000000a150a1227 */ /* 0x002fca00078e00ff */
[----:B------:R-:W-:-:S07]  /*9c80*/  @P1 SHF.R.U32.HI R21, RZ, R11, R10 ;  /* 0x0000000bff151219 */ /* 0x000fce000001160a */
.L_x_1817:
[----:B------:R-:W-:Y:S05]  /*9c90*/  BSYNC B0 ;  /* 0x0000000000007941 */ /* 0x000fea0003800000 */
.L_x_1815:
[----:B------:R-:W-:-:S04]  /*9ca0*/  IMAD R10, R18, -0x2, R13 ;  /* 0xfffffffe120a7824 */ /* 0x000fc800078e020d */
[----:B------:R-:W-:-:S05]  /*9cb0*/  IMAD R21, R21, R203, R10 ;  /* 0x000000cb15157224 */ /* 0x000fca00078e020a */
[----:B------:R-:W-:Y:S02]  /*9cc0*/  VIADDMNMX R6, R21, R203, R6, PT ;  /* 0x000000cb15067246 */ /* 0x000fe40003800106 */
[----:B------:R-:W-:-:S07]  /*9cd0*/  VIMNMX R2, R2, R21, !PT ;  /* 0x0000001502027248 */ /* 0x000fce0007fe0100 */
.L_x_1814:
[C---:B------:R-:W-:Y:S01]  /*9ce0*/  ISETP.GE.AND P1, PT, R13.reuse, 0x1, PT ;  /* 0x000000010d00780c */ /* 0x040fe20003f26270 */
[----:B------:R-:W1:Y:S01]  /*9cf0*/  SHFL.IDX PT, R21, R20, 0x1, 0x1c1f ;  /* 0x003c1f0014157f89 */ /* 0x000e6200000e0000 */
[----:B------:R-:W-:Y:S02]  /*9d00*/  ISETP.GE.AND P4, PT, R13, 0x9, PT ;  /* 0x000000090d00780c */ /* 0x000fe40003f86270 */
[----:B------:R-:W-:Y:S02]  /*9d10*/  LOP3.LUT R17, R17, 0xfffbffff, RZ, 0xc0, !PT ;  /* 0xfffbffff11117812 */ /* 0x000fe400078ec0ff */
[----:B------:R-:W-:-:S04]  /*9d20*/  ISETP.GT.AND P2, PT, R2, RZ, !P1 ;  /* 0x000000ff0200720c */ /* 0x000fc80004f44270 */
[----:B------:R-:W-:-:S03]  /*9d30*/  ISETP.LT.OR P2, PT, R6, 0x1, P2 ;  /* 0x000000010600780c */ /* 0x000fc60001741670 */
[----:B------:R-:W-:Y:S02]  /*9d40*/  @P1 LOP3.LUT R17, R17, 0x40000, RZ, 0xfc, !PT ;  /* 0x0004000011111812 */ /* 0x000fe400078efcff */
[----:B------:R-:W-:Y:S02]  /*9d50*/  ISETP.GE.AND P1, PT, R13, 0x2, PT ;  /* 0x000000020d00780c */ /* 0x000fe40003f26270 */
[----:B------:R-:W-:Y:S02]  /*9d60*/  LOP3.LUT R17, R17, 0xfffffffd, RZ, 0xc0, !PT ;  /* 0xfffffffd11117812 */ /* 0x000fe400078ec0ff */
[----:B------:R-:W-:Y:S02]  /*9d70*/  FSEL R152, R152, -INF , !P2 ;  /* 0xff80000098987808 */ /* 0x000fe40005000000 */
[----:B------:R-:W-:Y:S02]  /*9d80*/  ISETP.GT.AND P3, PT, R2, 0x1, !P1 ;  /* 0x000000010200780c */ /* 0x000fe40004f64270 */
[----:B------:R-:W-:-:S02]  /*9d90*/  @P4 LOP3.LUT R17, R17, 0x2, RZ, 0xfc, !PT ;  /* 0x0000000211114812 */ /* 0x000fc400078efcff */
[----:B------:R-:W-:Y:S01]  /*9da0*/  ISETP.GT.AND P2, PT, R2, 0x8, !P4 ;  /* 0x000000080200780c */ /* 0x000fe20006744270 */
[--C-:B-1----:R-:W-:Y:S01]  /*9db0*/  IMAD.IADD R15, R15, 0x1, R21.reuse ;  /* 0x000000010f0f7824 */ /* 0x102fe200078e0215 */
[----:B------:R-:W-:Y:S01]  /*9dc0*/  ISETP.GE.AND P4, PT, R13, 0xa, PT ;  /* 0x0000000a0d00780c */ /* 0x000fe20003f86270 */
[----:B------:R-:W-:Y:S01]  /*9dd0*/  IMAD.IADD R14, R14, 0x1, R21 ;  /* 0x000000010e0e7824 */ /* 0x000fe200078e0215 */
[C---:B------:R-:W-:Y:S02]  /*9de0*/  ISETP.LT.OR P3, PT, R6.reuse, 0x2, P3 ;  /* 0x000000020600780c */ /* 0x040fe40001f61670 */
[----:B------:R-:W-:Y:S02]  /*9df0*/  ISETP.LT.OR P2, PT, R6, 0x9, P2 ;  /* 0x000000090600780c */ /* 0x000fe40001741670 */
[----:B------:R-:W-:Y:S02]  /*9e00*/  FSEL R153, R153, -INF , !P3 ;  /* 0xff80000099997808 */ /* 0x000fe40005800000 */
[----:B------:R-:W-:-:S02]  /*9e10*/  ISETP.GE.AND P3, PT, R13, 0x11, PT ;  /* 0x000000110d00780c */ /* 0x000fc40003f66270 */
[----:B------:R-:W-:Y:S02]  /*9e20*/  LOP3.LUT R17, R17, 0xfffffffb, RZ, 0xc0, !PT ;  /* 0xfffffffb11117812 */ /* 0x000fe400078ec0ff */
[----:B------:R-:W-:Y:S02]  /*9e30*/  FSEL R156, R156, -INF , !P2 ;  /* 0xff8000009c9c7808 */ /* 0x000fe40005000000 */
[----:B------:R-:W-:Y:S02]  /*9e40*/  ISETP.GT.AND P2, PT, R2, 0x9, !P4 ;  /* 0x000000090200780c */ /* 0x000fe40006744270 */
[----:B------:R-:W-:Y:S02]  /*9e50*/  @P4 LOP3.LUT R17, R17, 0x4, RZ, 0xfc, !PT ;  /* 0x0000000411114812 */ /* 0x000fe400078efcff */
[----:B------:R-:W-:Y:S02]  /*9e60*/  ISETP.LT.OR P2, PT, R6, 0xa, P2 ;  /* 0x0000000a0600780c */ /* 0x000fe40001741670 */
[----:B------:R-:W-:-:S02]  /*9e70*/  LOP3.LUT R17, R17, 0xfffffff7, RZ, 0xc0, !PT ;  /* 0xfffffff711117812 */ /* 0x000fc400078ec0ff */
[----:B------:R-:W-:Y:S02]  /*9e80*/  FSEL R157, R157, -INF , !P2 ;  /* 0xff8000009d9d7808 */ /* 0x000fe40005000000 */
[----:B------:R-:W-:Y:S02]  /*9e90*/  @P3 LOP3.LUT R17, R17, 0x8, RZ, 0xfc, !PT ;  /* 0x0000000811113812 */ /* 0x000fe400078efcff */
[----:B------:R-:W-:Y:S02]  /*9ea0*/  ISETP.GT.AND P2, PT, R2, 0x10, !P3 ;  /* 0x000000100200780c */ /* 0x000fe40005f44270 */
[----:B------:R-:W-:Y:S02]  /*9eb0*/  ISETP.GE.AND P3, PT, R13, 0x12, PT ;  /* 0x000000120d00780c */ /* 0x000fe40003f66270 */
[----:B------:R-:W-:Y:S02]  /*9ec0*/  ISETP.LT.OR P2, PT, R6, 0x11, P2 ;  /* 0x000000110600780c */ /* 0x000fe40001741670 */
[----:B------:R-:W-:-:S02]  /*9ed0*/  LOP3.LUT R17, R17, 0xffffffef, RZ, 0xc0, !PT ;  /* 0xffffffef11117812 */ /* 0x000fc400078ec0ff */
[----:B------:R-:W-:Y:S02]  /*9ee0*/  FSEL R160, R160, -INF , !P2 ;  /* 0xff800000a0a07808 */ /* 0x000fe40005000000 */
        /* <DEDUP_REMOVED lines=102> */
[----:B------:R-:W-:-:S04]  /*a550*/  ISETP.LT.OR P6, PT, R6, 0x5a, P6 ;  /* 0x0000005a0600780c */ /* 0x000fc800037c1670 */
[----:B------:R-:W-:Y:S02]  /*a560*/  FSEL R197, R197, -INF , !P6 ;  /* 0xff800000c5c57808 */ /* 0x000fe40007000000 */
[----:B------:R-:W-:-:S13]  /*a570*/  PLOP3.LUT P6, PT, PT, PT, UP1, 0x40, 0x0 ;  /* 0x000000000000781c */ /* 0x000fda0003fce818 */
[----:B------:R-:W-:Y:S05]  /*a580*/  @P6 BRA `(.L_x_1818) ;  /* 0x0000000000586947 */ /* 0x000fea0003800000 */
        /* <DEDUP_REMOVED lines=12> */
.L_x_1820:
[----:B------:R-:W-:-:S05]  /*a650*/  IMAD.U32 R2, RZ, RZ, UR23 ;  /* 0x00000017ff027e24 */ /* 0x000fca000f8e00ff */
[----:B------:R-:W-:-:S13]  /*a660*/  ISETP.NE.AND P6, PT, R2, 0x1, PT ;  /* 0x000000010200780c */ /* 0x000fda0003fc5270 */
[----:B------:R-:W1:Y:S02]  /*a670*/  @P6 LDC.64 R10, c[0x0][0x9e8] ;  /* 0x00027a00ff0a6b82 */ /* 0x000e640000000a00 */
[----:B-1----:R-:W-:-:S05]  /*a680*/  @P6 IMAD.HI.U32 R10, R21, R10, RZ ;  /* 0x0000000a150a6227 */ /* 0x002fca00078e00ff */
[----:B------:R-:W-:-:S07]  /*a690*/  @P6 SHF.R.U32.HI R21, RZ, R11, R10 ;  /* 0x0000000bff156219 */ /* 0x000fce000001160a */
.L_x_1821:
[----:B------:R-:W-:Y:S05]  /*a6a0*/  BSYNC B0 ;  /* 0x0000000000007941 */ /* 0x000fea0003800000 */
.L_x_1819:
[----:B------:R-:W-:-:S04]  /*a6b0*/  IMAD R13, R18, -0x2, R13 ;  /* 0xfffffffe120d7824 */ /* 0x000fc800078e020d */
[----:B------:R-:W-:-:S05]  /*a6c0*/  IMAD R21, R21, R2, R13 ;  /* 0x0000000215157224 */ /* 0x000fca00078e020d */
[----:B------:R-:W-:Y:S02]  /*a6d0*/  VIADDMNMX R15, R21, R2, R15, PT ;  /* 0x00000002150f7246 */ /* 0x000fe4000380010f */
[----:B------:R-:W-:-:S07]  /*a6e0*/  VIMNMX R14, R14, R21, !PT ;  /* 0x000000150e0e7248 */ /* 0x000fce0007fe0100 */
.L_x_1818:
        /* <DEDUP_REMOVED lines=70> */
[C---:B------:R-:W-:Y:S02]  /*ab50*/  ISETP.GT.AND P1, PT, R14.reuse, 0x29, !P1 ;  /* 0x000000290e00780c */ /* 0x040fe40004f24270 */
[----:B------:R-:W-:Y:S02]  /*ab60*/  FSEL R191, R191, -INF , !P2 ;  /* 0xff800000bfbf7808 */ /* 0x000fe40005000000 */
[----:B------:R-:W-:Y:S02]  /*ab70*/  ISETP.LT.OR P1, PT, R15, 0x2a, P1 ;  /* 0x0000002a0f00780c */ /* 0x000fe40000f21670 */
[----:B------:R-:W-:Y:S02]  /*ab80*/  ISETP.GT.AND P4, PT, R14, 0x51, !P4 ;  /* 0x000000510e00780c */ /* 0x000fe40006784270 */
[----:B------:R-:W-:-:S02]  /*ab90*/  FSEL R175, R175, -INF , !P1 ;  /* 0xff800000afaf7808 */ /* 0x000fc40004800000 */
[----:B------:R-:W-:Y:S02]  /*aba0*/  LOP3.LUT P1, RZ, R17, 0x800, RZ, 0xc0, !PT ;  /* 0x0000080011ff7812 */ /* 0x000fe4000782c0ff */
[----:B-1----:R-:W-:Y:S02]  /*abb0*/  FMNMX.FTZ R13, R6, R11, !PT ;  /* 0x0000000b060d7209 */ /* 0x002fe40007810000 */
[C---:B------:R-:W-:Y:S02]  /*abc0*/  ISETP.GT.AND P1, PT, R14.reuse, 0x30, !P1 ;  /* 0x000000300e00780c */ /* 0x040fe40004f24270 */
[C---:B------:R-:W-:Y:S01]  /*abd0*/  ISETP.LT.OR P3, PT, R15.reuse, 0x51, P3 ;  /* 0x000000510f00780c */ /* 0x040fe20001f61670 */
[----:B------:R-:W1:Y:S01]  /*abe0*/  SHFL.BFLY PT, R2, R13, 0x1, 0x1f ;  /* 0x0c201f000d027f89 */ /* 0x000e6200000e0000 */
[----:B------:R-:W-:Y:S02]  /*abf0*/  ISETP.LT.OR P1, PT, R15, 0x31, P1 ;  /* 0x000000310f00780c */ /* 0x000fe40000f21670 */
[----:B------:R-:W-:-:S02]  /*ac00*/  ISETP.GT.AND P5, PT, R14, 0x58, !P5 ;  /* 0x000000580e00780c */ /* 0x000fc40006fa4270 */
[----:B------:R-:W-:Y:S02]  /*ac10*/  FSEL R178, R178, -INF , !P1 ;  /* 0xff800000b2b27808 */ /* 0x000fe40004800000 */
[----:B------:R-:W-:Y:S02]  /*ac20*/  LOP3.LUT P1, RZ, R17, 0x400, RZ, 0xc0, !PT ;  /* 0x0000040011ff7812 */ /* 0x000fe4000782c0ff */
[C---:B------:R-:W-:Y:S02]  /*ac30*/  ISETP.LT.OR P4, PT, R15.reuse, 0x52, P4 ;  /* 0x000000520f00780c */ /* 0x040fe40002781670 */
[----:B------:R-:W-:Y:S02]  /*ac40*/  ISETP.GT.AND P1, PT, R14, 0x31, !P1 ;  /* 0x000000310e00780c */ /* 0x000fe40004f24270 */
[----:B------:R-:W-:Y:S02]  /*ac50*/  FSEL R194, R194, -INF , !P3 ;  /* 0xff800000c2c27808 */ /* 0x000fe40005800000 */
        /* <DEDUP_REMOVED lines=40> */
[----:B------:R-:W-:Y:S01]  /*aee0*/  FSEL R199, R199, -INF , !P2 ;  /* 0xff800000c7c77808 */ /* 0x000fe20005000000 */
[--C-:B------:R-:W-:Y:S01]  /*aef0*/  FFMA.FTZ R173, R185, UR6, -R10.reuse ;  /* 0x00000006b9ad7c23 */ /* 0x100fe2000801080a */
[----:B------:R-:W-:Y:S01]  /*af00*/  FMNMX.FTZ R21, R159, R6, !PT ;  /* 0x000000069f157209 */ /* 0x000fe20007810000 */
[--C-:B------:R-:W-:Y:S01]  /*af10*/  FFMA.FTZ R14, R172, UR6, -R10.reuse ;  /* 0x00000006ac0e7c23 */ /* 0x100fe2000801080a */
[--C-:B------:R-:W-:Y:S01]  /*af20*/  FFMA.FTZ R172, R184, UR6, -R10.reuse ;  /* 0x00000006b8ac7c23 */ /* 0x100fe2000801080a */
[----:B------:R-:W-:Y:S01]  /*af30*/  FSEL R184, R2, RZ, P1 ;  /* 0x000000ff02b87208 */ /* 0x000fe20000800000 */
[--C-:B------:R-:W-:Y:S01]  /*af40*/  FFMA.FTZ R152, R152, UR6, -R10.reuse ;  /* 0x0000000698987c23 */ /* 0x100fe2000801080a */
[----:B------:R-:W-:Y:S01]  /*af50*/  FMNMX.FTZ R6, R162, R21, !PT ;  /* 0x00000015a2067209 */ /* 0x000fe20007810000 */
[--C-:B------:R-:W-:Y:S01]  /*af60*/  FFMA.FTZ R21, R157, UR6, -R10.reuse ;  /* 0x000000069d157c23 */ /* 0x100fe2000801080a */
[--C-:B------:R-:W-:Y:S01]  /*af70*/  FFMA.FTZ R154, R156, UR6, -R10.reuse ;  /* 0x000000069c9a7c23 */ /* 0x100fe2000801080a */
[----:B------:R-:W-:Y:S01]  /*af80*/  FADD.FTZ R9, -R184, R9 ;  /* 0x00000009b8097221 */ /* 0x000fe20000010100 */
[----:B------:R-:W-:Y:S01]  /*af90*/  FMNMX.FTZ R153, R163, R6, !PT ;  /* 0x00000006a3997209 */ /* 0x000fe20007810000 */
[----:B------:R-:W-:Y:S01]  /*afa0*/  MUFU.EX2 R152, R152 ;  /* 0x0000009800987308 */ /* 0x000fe20000000800 */
[--C-:B------:R-:W-:Y:S01]  /*afb0*/  FFMA.FTZ R20, R164, UR6, -R10.reuse ;  /* 0x00000006a4147c23 */ /* 0x100fe2000801080a */
[----:B------:R-:W-:Y:S01]  /*afc0*/  FMUL.FTZ R9, R9, UR6 ;  /* 0x0000000609097c20 */ /* 0x000fe20008410000 */
        /* <DEDUP_REMOVED lines=18> */
[----:B------:R-:W-:Y:S01]  /*b0f0*/  FMUL.FTZ R25, R25, R9 ;  /* 0x0000000919197220 */ /* 0x000fe20000410000 */
[----:B------:R-:W-:Y:S01]  /*b100*/  FMNMX.FTZ R6, R178, R157, !PT ;  /* 0x0000009db2067209 */ /* 0x000fe20007810000 */
[--C-:B------:R-:W-:Y:S01]  /*b110*/  FFMA.FTZ R157, R165, UR6, -R10.reuse ;  /* 0x00000006a59d7c23 */ /* 0x100fe2000801080a */
[-C--:B------:R-:W-:Y:S01]  /*b120*/  FMUL.FTZ R28, R28, R9.reuse ;  /* 0x000000091c1c7220 */ /* 0x080fe20000410000 */
[-C--:B------:R-:W-:Y:S01]  /*b130*/  FMUL.FTZ R29, R29, R9.reuse ;  /* 0x000000091d1d7220 */ /* 0x080fe20000410000 */
[----:B------:R-:W-:Y:S01]  /*b140*/  FMNMX.FTZ R161, R179, R6, !PT ;  /* 0x00000006b3a17209 */ /* 0x000fe20007810000 */
[----:B------:R-:W1:Y:S01]  /*b150*/  MUFU.EX2 R21, R21 ;  /* 0x0000001500157308 */ /* 0x000e620000000800 */
[-C--:B------:R-:W-:Y:S01]  /*b160*/  FMUL.FTZ R32, R32, R9.reuse ;  /* 0x0000000920207220 */ /* 0x080fe20000410000 */
[----:B------:R-:W-:Y:S01]  /*b170*/  FMUL.FTZ R33, R33, R9 ;  /* 0x0000000921217220 */ /* 0x000fe20000410000 */
[----:B------:R-:W-:Y:S01]  /*b180*/  FMNMX.FTZ R6, R182, R161, !PT ;  /* 0x000000a1b6067209 */ /* 0x000fe20007810000 */
[-C--:B------:R-:W-:Y:S01]  /*b190*/  FMUL.FTZ R36, R36, R9.reuse ;  /* 0x0000000924247220 */ /* 0x080fe20000410000 */
[-C--:B------:R-:W-:Y:S01]  /*b1a0*/  FMUL.FTZ R37, R37, R9.reuse ;  /* 0x0000000925257220 */ /* 0x080fe20000410000 */
[-C--:B------:R-:W-:Y:S01]  /*b1b0*/  FMUL.FTZ R40, R40, R9.reuse ;  /* 0x0000000928287220 */ /* 0x080fe20000410000 */
[----:B------:R-:W-:Y:S01]  /*b1c0*/  FMNMX.FTZ R161, R183, R6, !PT ;  /* 0x00000006b7a17209 */ /* 0x000fe20007810000 */
[----:B------:R-:W4:Y:S01]  /*b1d0*/  MUFU.EX2 R156, R156 ;  /* 0x0000009c009c7308 */ /* 0x000f220000000800 */
[-C--:B------:R-:W-:Y:S01]  /*b1e0*/  FMUL.FTZ R41, R41, R9.reuse ;  /* 0x0000000929297220 */ /* 0x080fe20000410000 */
[----:B------:R-:W-:Y:S01]  /*b1f0*/  FMUL.FTZ R44, R44, R9 ;  /* 0x000000092c2c7220 */ /* 0x000fe20000410000 */
[----:B------:R-:W-:Y:S01]  /*b200*/  FMNMX.FTZ R6, R186, R161, !PT ;  /* 0x000000a1ba067209 */ /* 0x000fe20007810000 */
[--C-:B------:R-:W-:Y:S01]  /*b210*/  FFMA.FTZ R161, R169, UR6, -R10.reuse ;  /* 0x00000006a9a17c23 */ /* 0x100fe2000801080a */
[--C-:B------:R-:W-:Y:S01]  /*b220*/  FFMA.FTZ R169, R181, UR6, -R10.reuse ;  /* 0x00000006b5a97c23 */ /* 0x100fe2000801080a */
[----:B------:R-:W-:Y:S01]  /*b230*/  FFMA.FTZ R181, R193, UR6, -R10 ;  /* 0x00000006c1b57c23 */ /* 0x000fe2000801080a */
[----:B------:R-:W-:Y:S01]  /*b240*/  FMNMX.FTZ R165, R187, R6, !PT ;  /* 0x00000006bba57209 */ /* 0x000fe20007810000 */
[----:B------:R5:W-:Y:S01]  /*b250*/  MUFU.EX2 R184, R188 ;  /* 0x000000bc00b87308 */ /* 0x000be20000000800 */
[-C--:B------:R-:W-:Y:S01]  /*b260*/  FMUL.FTZ R45, R45, R9.reuse ;  /* 0x000000092d2d7220 */ /* 0x080fe20000410000 */
[----:B------:R-:W-:Y:S01]  /*b270*/  FMUL.FTZ R48, R48, R9 ;  /* 0x0000000930307220 */ /* 0x000fe20000410000 */
[----:B------:R-:W-:Y:S01]  /*b280*/  FMNMX.FTZ R6, R190, R165, !PT ;  /* 0x000000a5be067209 */ /* 0x000fe20007810000 */
[-C--:B------:R-:W-:Y:S01]  /*b290*/  FMUL.FTZ R49, R49, R9.reuse ;  /* 0x0000000931317220 */ /* 0x080fe20000410000 */
[-C--:B------:R-:W-:Y:S01]  /*b2a0*/  FMUL.FTZ R52, R52, R9.reuse ;  /* 0x0000000934347220 */ /* 0x080fe20000410000 */
[----:B------:R-:W-:Y:S01]  /*b2b0*/  FMUL.FTZ R53, R53, R9 ;  /* 0x0000000935357220 */ /* 0x000fe20000410000 */
[----:B------:R-:W-:Y:S01]  /*b2c0*/  FMNMX.FTZ R165, R191, R6, !PT ;  /* 0x00000006bfa57209 */ /* 0x000fe20007810000 */
[----:B------:R-:W0:Y:S01]  /*b2d0*/  MUFU.EX2 R153, R153 ;  /* 0x0000009900997308 */ /* 0x000e220000000800 */
[----:B-----5:R-:W-:Y:S01]  /*b2e0*/  FFMA.FTZ R188, R9, R3, R152 ;  /* 0x0000000309bc7223 */ /* 0x020fe20000010098 */
[C---:B--2---:R-:W-:Y:S01]  /*b2f0*/  F2FP.F16.F32.PACK_AB R152, R13.reuse, R152 ;  /* 0x000000980d98723e */ /* 0x044fe200000000ff */
[----:B------:R-:W-:Y:S01]  /*b300*/  FMUL.FTZ R56, R56, R9 ;  /* 0x0000000938387220 */ /* 0x000fe20000410000 */
[----:B------:R-:W-:Y:S01]  /*b310*/  FMNMX.FTZ R6, R194, R165, !PT ;  /* 0x000000a5c2067209 */ /* 0x000fe20007810000 */
[----:B------:R-:W-:Y:S01]  /*b320*/  FADD.FTZ R3, R13, R188 ;  /* 0x000000bc0d037221 */ /* 0x000fe20000010000 */
[-C--:B------:R-:W-:Y:S01]  /*b330*/  FMUL.FTZ R57, R57, R9.reuse ;  /* 0x0000000939397220 */ /* 0x080fe20000410000 */
[-C--:B------:R-:W-:Y:S01]  /*b340*/  FMUL.FTZ R60, R60, R9.reuse ;  /* 0x000000093c3c7220 */ /* 0x080fe20000410000 */
[----:B------:R-:W-:Y:S01]  /*b350*/  FMNMX.FTZ R165, R195, R6, !PT ;  /* 0x00000006c3a57209 */ /* 0x000fe20007810000 */
[----:B------:R-:W-:Y:S01]  /*b360*/  MUFU.EX2 R20, R20 ;  /* 0x0000001400147308 */ /* 0x000fe20000000800 */
[-C--:B------:R-:W-:Y:S01]  /*b370*/  FMUL.FTZ R61, R61, R9.reuse ;  /* 0x000000093d3d7220 */ /* 0x080fe20000410000 */
[----:B------:R-:W-:Y:S01]  /*b380*/  FMUL.FTZ R64, R64, R9 ;  /* 0x0000000940407220 */ /* 0x000fe20000410000 */
[----:B------:R-:W-:Y:S01]  /*b390*/  FMNMX.FTZ R6, R198, R165, !PT ;  /* 0x000000a5c6067209 */ /* 0x000fe20007810000 */
[--C-:B------:R-:W-:Y:S01]  /*b3a0*/  FFMA.FTZ R165, R177, UR6, -R10.reuse ;  /* 0x00000006b1a57c23 */ /* 0x100fe2000801080a */
[-C--:B------:R-:W-:Y:S01]  /*b3b0*/  FMUL.FTZ R65, R65, R9.reuse ;  /* 0x0000000941417220 */ /* 0x080fe20000410000 */
[-C--:B------:R-:W-:Y:S01]  /*b3c0*/  FMUL.FTZ R68, R68, R9.reuse ;  /* 0x0000000944447220 */ /* 0x080fe20000410000 */
[----:B------:R-:W-:Y:S01]  /*b3d0*/  FMNMX.FTZ R6, R199, R6, !PT ;  /* 0x00000006c7067209 */ /* 0x000fe20007810000 */
[----:B------:R-:W-:Y:S01]  /*b3e0*/  MUFU.EX2 R157, R157 ;  /* 0x0000009d009d7308 */ /* 0x000fe20000000800 */
[-C--:B------:R-:W-:Y:S01]  /*b3f0*/  FMUL.FTZ R69, R69, R9.reuse ;  /* 0x0000000945457220 */ /* 0x080fe20000410000 */
[-C--:B------:R-:W-:Y:S01]  /*b400*/  FMUL.FTZ R72, R72, R9.reuse ;  /* 0x0000000948487220 */ /* 0x080fe20000410000 */
[-C--:B------:R-:W-:Y:S01]  /*b410*/  FMUL.FTZ R73, R73, R9.reuse ;  /* 0x0000000949497220 */ /* 0x080fe20000410000 */
[----:B------:R-:W2:Y:S01]  /*b420*/  SHFL.BFLY PT, R177, R6, 0x2, 0x1f ;  /* 0x0c401f0006b17f89 */ /* 0x000ea200000e0000 */
        /* <DEDUP_REMOVED lines=22> */
[----:B------:R-:W-:Y:S01]  /*b590*/  FMUL.FTZ R113, R113, R9 ;  /* 0x0000000971717220 */ /* 0x000fe20000410000 */
[----:B--2---:R-:W-:Y:S01]  /*b5a0*/  FMNMX.FTZ R185, R6, R177, !PT ;  /* 0x000000b106b97209 */ /* 0x004fe20007810000 */
[----:B------:R-:W-:Y:S01]  /*b5b0*/  FFMA.FTZ R177, R189, UR6, -R10 ;  /* 0x00000006bdb17c23 */ /* 0x000fe2000801080a */
[-C--:B------:R-:W-:Y:S01]  /*b5c0*/  FMUL.FTZ R116, R116, R9.reuse ;  /* 0x0000000974747220 */ /* 0x080fe20000410000 */
[-C--:B------:R-:W-:Y:S01]  /*b5d0*/  FMUL.FTZ R117, R117, R9.reuse ;  /* 0x0000000975757220 */ /* 0x080fe20000410000 */
[----:B------:R-:W-:Y:S01]  /*b5e0*/  MUFU.EX2 R15, R15 ;  /* 0x0000000f000f7308 */ /* 0x000fe20000000800 */
[----:B------:R-:W2:Y:S01]  /*b5f0*/  SHFL.BFLY PT, R6, R185, 0x1, 0x1f ;  /* 0x0c201f00b9067f89 */ /* 0x000ea200000e0000 */
        /* <DEDUP_REMOVED lines=17> */
[----:B------:R-:W-:-:S05]  /*b710*/  FMUL.FTZ R149, R149, R9 ;  /* 0x0000000995957220 */ /* 0x000fca0000410000 */
[----:B------:R-:W-:Y:S01]  /*b720*/  MUFU.EX2 R168, R168 ;  /* 0x000000a800a87308 */ /* 0x000fe20000000800 */
[----:B--2---:R-:W-:Y:S01]  /*b730*/  FMNMX.FTZ R6, R185, R6, !PT ;  /* 0x00000006b9067209 */ /* 0x004fe20007810000 */
[----:B------:R-:W-:-:S03]  /*b740*/  FFMA.FTZ R185, R197, UR6, -R10 ;  /* 0x00000006c5b97c23 */ /* 0x000fc6000801080a */
[C---:B------:R-:W-:Y:S01]  /*b750*/  FSETP.NEU.FTZ.AND P1, PT, R6.reuse, -INF , PT ;  /* 0xff8000000600780b */ /* 0x040fe20003f3d000 */
[----:B------:R-:W-:Y:S02]  /*b760*/  FMUL.FTZ R196, R6, UR6 ;  /* 0x0000000606c47c20 */ /* 0x000fe40008410000 */
[----:B------:R-:W2:Y:S03]  /*b770*/  MUFU.EX2 R169, R169 ;  /* 0x000000a900a97308 */ /* 0x000ea60000000800 */
[----:B------:R-:W-:-:S05]  /*b780*/  FSEL R196, R196, RZ, P1 ;  /* 0x000000ffc4c47208 */ /* 0x000fca0000800000 */
[--C-:B------:R-:W-:Y:S01]  /*b790*/  FFMA.FTZ R10, R155, UR6, -R196.reuse ;  /* 0x000000069b0a7c23 */ /* 0x100fe200080108c4 */
[--C-:B------:R-:W-:Y:S01]  /*b7a0*/  FFMA.FTZ R155, R158, UR6, -R196.reuse ;  /* 0x000000069e9b7c23 */ /* 0x100fe200080108c4 */
[----:B---3--:R-:W-:Y:S01]  /*b7b0*/  FADD.FTZ R158, R154, R3 ;  /* 0x000000039a9e7221 */ /* 0x008fe20000010000 */
[--C-:B------:R-:W-:Y:S01]  /*b7c0*/  FFMA.FTZ R188, R159, UR6, -R196.reuse ;  /* 0x000000069fbc7c23 */ /* 0x100fe200080108c4 */
[----:B------:R-:W-:Y:S01]  /*b7d0*/  MUFU.EX2 R172, R172 ;  /* 0x000000ac00ac7308 */ /* 0x000fe20000000800 */
[----:B------:R-:W-:Y:S01]  /*b7e0*/  FFMA.FTZ R159, R162, UR6, -R196 ;  /* 0x00000006a29f7c23 */ /* 0x000fe200080108c4 */
[C---:B-1----:R-:W-:Y:S01]  /*b7f0*/  FADD.FTZ R3, R21.reuse, R158 ;  /* 0x0000009e15037221 */ /* 0x042fe20000010000 */
[----:B------:R-:W-:Y:S01]  /*b800*/  F2FP.F16.F32.PACK_AB R154, R21, R154 ;  /* 0x0000009a159a723e */ /* 0x000fe200000000ff */
[--C-:B------:R-:W-:Y:S01]  /*b810*/  FFMA.FTZ R11, R11, UR6, -R196.reuse ;  /* 0x000000060b0b7c23 */ /* 0x100fe200080108c4 */
[--C-:B------:R-:W-:Y:S01]  /*b820*/  FFMA.FTZ R174, R174, UR6, -R196.reuse ;  /* 0x00000006aeae7c23 */ /* 0x100fe200080108c4 */
[----:B----4-:R-:W-:Y:S01]  /*b830*/  FADD.FTZ R158, R156, R3 ;  /* 0x000000039c9e7221 */ /* 0x010fe20000010000 */
[--C-:B------:R-:W-:Y:S01]  /*b840*/  FFMA.FTZ R192, R163, UR6, -R196.reuse ;  /* 0x00000006a3c07c23 */ /* 0x100fe200080108c4 */
[----:B------:R-:W-:Y:S01]  /*b850*/  MUFU.EX2 R173, R173 ;  /* 0x000000ad00ad7308 */ /* 0x000fe20000000800 */
[----:B------:R-:W-:Y:S01]  /*b860*/  FFMA.FTZ R163, R166, UR6, -R196 ;  /* 0x00000006a6a37c23 */ /* 0x000fe200080108c4 */
[----:B0-----:R-:W-:Y:S01]  /*b870*/  FADD.FTZ R3, R153, R158 ;  /* 0x0000009e99037221 */ /* 0x001fe20000010000 */
[--C-:B------:R-:W-:Y:S01]  /*b880*/  FFMA.FTZ R175, R175, UR6, -R196.reuse ;  /* 0x00000006afaf7c23 */ /* 0x100fe200080108c4 */
[----:B--2---:R-:W-:Y:S01]  /*b890*/  F2FP.F16.F32.PACK_AB R166, R169, R168 ;  /* 0x000000a8a9a6723e */ /* 0x004fe200000000ff */
[--C-:B------:R-:W-:Y:S01]  /*b8a0*/  FFMA.FTZ R179, R179, UR6, -R196.reuse ;  /* 0x00000006b3b37c23 */ /* 0x100fe200080108c4 */
[----:B------:R-:W-:Y:S01]  /*b8b0*/  FADD.FTZ R158, R20, R3 ;  /* 0x00000003149e7221 */ /* 0x000fe20000010000 */
[--C-:B------:R-:W-:Y:S01]  /*b8c0*/  FFMA.FTZ R182, R182, UR6, -R196.reuse ;  /* 0x00000006b6b67c23 */ /* 0x100fe200080108c4 */
[----:B------:R-:W-:Y:S01]  /*b8d0*/  MUFU.EX2 R176, R176 ;  /* 0x000000b000b07308 */ /* 0x000fe20000000800 */
[----:B------:R-:W-:Y:S01]  /*b8e0*/  FFMA.FTZ R183, R183, UR6, -R196 ;  /* 0x00000006b7b77c23 */ /* 0x000fe200080108c4 */
[----:B------:R-:W-:Y:S01]  /*b8f0*/  FADD.FTZ R3, R157, R158 ;  /* 0x0000009e9d037221 */ /* 0x000fe20000010000 */
[--C-:B------:R-:W-:Y:S01]  /*b900*/  FFMA.FTZ R186, R186, UR6, -R196.reuse ;  /* 0x00000006baba7c23 */ /* 0x100fe200080108c4 */
[--C-:B------:R-:W-:Y:S01]  /*b910*/  FFMA.FTZ R187, R187, UR6, -R196.reuse ;  /* 0x00000006bbbb7c23 */ /* 0x100fe200080108c4 */
[--C-:B------:R-:W-:Y:S01]  /*b920*/  FFMA.FTZ R190, R190, UR6, -R196.reuse ;  /* 0x00000006bebe7c23 */ /* 0x100fe200080108c4 */
[----:B------:R-:W-:Y:S01]  /*b930*/  FADD.FTZ R158, R160, R3 ;  /* 0x00000003a09e7221 */ /* 0x000fe20000010000 */
[----:B------:R-:W-:Y:S01]  /*b940*/  FSEL R3, R6, RZ, P1 ;  /* 0x000000ff06037208 */ /* 0x000fe20000800000 */
[----:B------:R-:W0:Y:S01]  /*b950*/  MUFU.EX2 R177, R177 ;  /* 0x000000b100b17308 */ /* 0x000e220000000800 */
[----:B------:R-:W-:Y:S01]  /*b960*/  FFMA.FTZ R191, R191, UR6, -R196 ;  /* 0x00000006bfbf7c23 */ /* 0x000fe200080108c4 */
[----:B------:R-:W-:Y:S01]  /*b970*/  FADD.FTZ R189, R161, R158 ;  /* 0x0000009ea1bd7221 */ /* 0x000fe20000010000 */
[----:B------:R-:W-:Y:S01]  /*b980*/  FFMA.FTZ R194, R194, UR6, -R196 ;  /* 0x00000006c2c27c23 */ /* 0x000fe200080108c4 */
[----:B------:R-:W-:Y:S01]  /*b990*/  FADD.FTZ R3, -R3, R12 ;  /* 0x0000000c03037221 */ /* 0x000fe20000010100 */
        /* <DEDUP_REMOVED lines=8> */
[----:B------:R-:W-:Y:S01]  /*ba20*/  FFMA.FTZ R198, R198, UR6, -R196 ;  /* 0x00000006c6c67c23 */ /* 0x000fe200080108c4 */
[----:B------:R-:W-:Y:S01]  /*ba30*/  FADD.FTZ R162, R164, R189 ;  /* 0x000000bda4a27221 */ /* 0x000fe20000010000 */
[----:B------:R-:W-:Y:S01]  /*ba40*/  F2FP.F16.F32.PACK_AB R164, R165, R164 ;  /* 0x000000a4a5a4723e */ /* 0x000fe200000000ff */
[----:B------:R-:W1:Y:S01]  /*ba50*/  MUFU.EX2 R181, R181 ;  /* 0x000000b500b57308 */ /* 0x000e620000000800 */
[----:B0-----:R-:W-:Y:S01]  /*ba60*/  F2FP.F16.F32.PACK_AB R170, R177, R176 ;  /* 0x000000b0b1aa723e */ /* 0x001fe200000000ff */
[----:B------:R-:W-:Y:S01]  /*ba70*/  FADD.FTZ R189, R165, R162 ;  /* 0x000000a2a5bd7221 */ /* 0x000fe20000010000 */
[----:B------:R-:W-:Y:S01]  /*ba80*/  FFMA.FTZ R196, R199, UR6, -R196 ;  /* 0x00000006c7c47c23 */ /* 0x000fe200080108c4 */
[----:B------:R-:W-:-:S02]  /*ba90*/  F2FP.F16.F32.PACK_AB R156, R153, R156 ;  /* 0x0000009c999c723e */ /* 0x000fc400000000ff */
[----:B------:R-:W-:Y:S01]  /*baa0*/  FADD.FTZ R162, R168, R189 ;  /* 0x000000bda8a27221 */ /* 0x000fe20000010000 */
[----:B------:R-:W-:Y:S01]  /*bab0*/  F2FP.F16.F32.PACK_AB R168, R173, R172 ;  /* 0x000000acada8723e */ /* 0x000fe200000000ff */
[----:B------:R0:W-:Y:S01]  /*bac0*/  MUFU.EX2 R178, R158 ;  /* 0x0000009e00b27308 */ /* 0x0001e20000000800 */
[----:B------:R-:W-:Y:S01]  /*bad0*/  F2FP.F16.F32.PACK_AB R160, R161, R160 ;  /* 0x000000a0a1a0723e */ /* 0x000fe200000000ff */
[----:B------:R-:W-:-:S04]  /*bae0*/  FADD.FTZ R189, R169, R162 ;  /* 0x000000a2a9bd7221 */ /* 0x000fc80000010000 */
[----:B------:R-:W-:Y:S02]  /*baf0*/  FADD.FTZ R162, R172, R189 ;  /* 0x000000bdaca27221 */ /* 0x000fe40000010000 */
[----:B------:R-:W-:Y:S01]  /*bb00*/  MUFU.EX2 R11, R11 ;  /* 0x0000000b000b7308 */ /* 0x000fe20000000800 */
[----:B0-----:R-:W-:Y:S01]  /*bb10*/  F2FP.F16.F32.PACK_AB R158, R157, R20 ;  /* 0x000000149d9e723e */ /* 0x001fe200000000ff */
[----:B------:R-:W-:Y:S01]  /*bb20*/  FADD.FTZ R189, R173, R162 ;  /* 0x000000a2adbd7221 */ /* 0x000fe20000010000 */
[----:B-1----:R-:W-:-:S03]  /*bb30*/  F2FP.F16.F32.PACK_AB R172, R181, R180 ;  /* 0x000000b4b5ac723e */ /* 0x002fc600000000ff */
[----:B------:R-:W-:Y:S02]  /*bb40*/  FADD.FTZ R162, R176, R189 ;  /* 0x000000bdb0a27221 */ /* 0x000fe40000010000 */
[----:B------:R-:W0:Y:S02]  /*bb50*/  MUFU.EX2 R10, R10 ;  /* 0x0000000a000a7308 */ /* 0x000e240000000800 */
[----:B------:R-:W-:Y:S01]  /*bb60*/  FADD.FTZ R21, R177, R162 ;  /* 0x000000a2b1157221 */ /* 0x000fe20000010000 */
[----:B------:R-:W-:-:S03]  /*bb70*/  F2FP.F16.F32.PACK_AB R162, R15, R14 ;  /* 0x0000000e0fa2723e */ /* 0x000fc600000000ff */
[----:B------:R-:W-:Y:S02]  /*bb80*/  FADD.FTZ R20, R180, R21 ;  /* 0x00000015b4147221 */ /* 0x000fe40000010000 */
[----:B------:R-:W-:Y:S02]  /*bb90*/  MUFU.EX2 R155, R155 ;  /* 0x0000009b009b7308 */ /* 0x000fe40000000800 */
[----:B------:R-:W-:Y:S01]  /*bba0*/  FADD.FTZ R15, R181, R20 ;  /* 0x00000014b50f7221 */ /* 0x000fe20000010000 */
[----:B------:R-:W-:-:S05]  /*bbb0*/  FMUL.FTZ R20, R3, UR6 ;  /* 0x0000000603147c20 */ /* 0x000fca0008410000 */
[----:B------:R-:W-:Y:S01]  /*bbc0*/  MUFU.EX2 R188, R188 ;  /* 0x000000bc00bc7308 */ /* 0x000fe20000000800 */
[----:B0-----:R-:W-:-:S07]  /*bbd0*/  F2FP.F16.F32.PACK_AB R153, R10, R11 ;  /* 0x0000000b0a99723e */ /* 0x001fce00000000ff */
[----:B------:R-:W0:Y:S08]  /*bbe0*/  MUFU.EX2 R20, R20 ;  /* 0x0000001400147308 */ /* 0x000e300000000800 */
[----:B------:R1:W-:Y:S08]  /*bbf0*/  MUFU.EX2 R13, R174 ;  /* 0x000000ae000d7308 */ /* 0x0003f00000000800 */
[----:B------:R-:W2:Y:S01]  /*bc00*/  MUFU.EX2 R159, R159 ;  /* 0x0000009f009f7308 */ /* 0x000ea20000000800 */
[----:B-1----:R-:W-:Y:S01]  /*bc10*/  FADD.FTZ R174, R184, R15 ;  /* 0x0000000fb8ae7221 */ /* 0x002fe20000010000 */
[----:B0-----:R-:W-:Y:S01]  /*bc20*/  FFMA.FTZ R15, R20, R0, R11 ;  /* 0x00000000140f7223 */ /* 0x001fe2000001000b */
[-C--:B------:R-:W-:Y:S01]  /*bc30*/  FMUL.FTZ R26, R26, R20.reuse ;  /* 0x000000141a1a7220 */ /* 0x080fe20000410000 */
[-C--:B------:R-:W-:Y:S01]  /*bc40*/  FMUL.FTZ R27, R27, R20.reuse ;  /* 0x000000141b1b7220 */ /* 0x080fe20000410000 */
[-C--:B------:R-:W-:Y:S01]  /*bc50*/  FMUL.FTZ R30, R30, R20.reuse ;  /* 0x000000141e1e7220 */ /* 0x080fe20000410000 */
[----:B------:R-:W-:Y:S01]  /*bc60*/  FADD.FTZ R0, R10, R15 ;  /* 0x0000000f0a007221 */ /* 0x000fe20000010000 */
[-C--:B------:R-:W-:Y:S01]  /*bc70*/  FMUL.FTZ R31, R31, R20.reuse ;  /* 0x000000141f1f7220 */ /* 0x080fe20000410000 */
[----:B------:R-:W0:Y:S01]  /*bc80*/  MUFU.EX2 R192, R192 ;  /* 0x000000c000c07308 */ /* 0x000e220000000800 */
[-C--:B------:R-:W-:Y:S01]  /*bc90*/  FMUL.FTZ R34, R34, R20.reuse ;  /* 0x0000001422227220 */ /* 0x080fe20000410000 */
[----:B------:R-:W-:Y:S01]  /*bca0*/  FADD.FTZ R15, R155, R0 ;  /* 0x000000009b0f7221 */ /* 0x000fe20000010000 */
[----:B------:R-:W-:Y:S01]  /*bcb0*/  F2FP.F16.F32.PACK_AB R155, R188, R155 ;  /* 0x0000009bbc9b723e */ /* 0x000fe200000000ff */
[-C--:B------:R-:W-:Y:S01]  /*bcc0*/  FMUL.FTZ R35, R35, R20.reuse ;  /* 0x0000001423237220 */ /* 0x080fe20000410000 */
[-C--:B------:R-:W-:Y:S01]  /*bcd0*/  FMUL.FTZ R38, R38, R20.reuse ;  /* 0x0000001426267220 */ /* 0x080fe20000410000 */
[----:B------:R-:W-:Y:S01]  /*bce0*/  FADD.FTZ R0, R188, R15 ;  /* 0x0000000fbc007221 */ /* 0x000fe20000010000 */
[-C--:B------:R-:W-:Y:S01]  /*bcf0*/  FMUL.FTZ R39, R39, R20.reuse ;  /* 0x0000001427277220 */ /* 0x080fe20000410000 */
[----:B------:R-:W1:Y:S01]  /*bd00*/  MUFU.EX2 R163, R163 ;  /* 0x000000a300a37308 */ /* 0x000e620000000800 */
[-C--:B------:R-:W-:Y:S01]  /*bd10*/  FMUL.FTZ R42, R42, R20.reuse ;  /* 0x000000142a2a7220 */ /* 0x080fe20000410000 */
[----:B--2---:R-:W-:Y:S01]  /*bd20*/  FADD.FTZ R15, R159, R0 ;  /* 0x000000009f0f7221 */ /* 0x004fe20000010000 */
        /* <DEDUP_REMOVED lines=31> */
[----:B------:R-:W-:Y:S01]  /*bf20*/  F2FP.F16.F32.PACK_AB R161, R178, R167 ;  /* 0x000000a7b2a1723e */ /* 0x000fe200000000ff */
[-C--:B------:R-:W-:Y:S01]  /*bf30*/  FMUL.FTZ R86, R86, R20.reuse ;  /* 0x0000001456567220 */ /* 0x080fe20000410000 */
[-C--:B------:R-:W-:Y:S01]  /*bf40*/  FMUL.FTZ R87, R87, R20.reuse ;  /* 0x0000001457577220 */ /* 0x080fe20000410000 */
[----:B------:R-:W-:Y:S01]  /*bf50*/  FADD.FTZ R180, R178, R15 ;  /* 0x0000000fb2b47221 */ /* 0x000fe20000010000 */
[-C--:B------:R-:W-:Y:S01]  /*bf60*/  FMUL.FTZ R90, R90, R20.reuse ;  /* 0x000000145a5a7220 */ /* 0x080fe20000410000 */
[----:B------:R-:W-:Y:S01]  /*bf70*/  FMUL.FTZ R91, R91, R20 ;  /* 0x000000145b5b7220 */ /* 0x000fe20000410000 */
[----:B------:R-:W0:Y:S01]  /*bf80*/  MUFU.EX2 R165, R171 ;  /* 0x000000ab00a57308 */ /* 0x000e220000000800 */
[----:B------:R-:W-:Y:S01]  /*bf90*/  FADD.FTZ R15, R13, R180 ;  /* 0x000000b40d0f7221 */ /* 0x000fe20000010000 */
[C---:B-1----:R-:W-:Y:S01]  /*bfa0*/  FADD.FTZ R3, R185.reuse, R174 ;  /* 0x000000aeb9037221 */ /* 0x042fe20000010000 */
[----:B------:R-:W-:Y:S01]  /*bfb0*/  F2FP.F16.F32.PACK_AB R174, R185, R184 ;  /* 0x000000b8b9ae723e */ /* 0x000fe200000000ff */
        /* <DEDUP_REMOVED lines=21> */
[C---:B-1----:R-:W-:Y:S01]  /*c110*/  FADD.FTZ R15, R176.reuse, R15 ;  /* 0x0000000fb00f7221 */ /* 0x042fe20000010000 */
[----:B------:R-:W-:Y:S01]  /*c120*/  F2FP.F16.F32.PACK_AB R165, R176, R165 ;  /* 0x000000a5b0a5723e */ /* 0x000fe200000000ff */
[-C--:B------:R-:W-:Y:S01]  /*c130*/  FMUL.FTZ R123, R123, R20.reuse ;  /* 0x000000147b7b7220 */ /* 0x080fe20000410000 */
[-C--:B------:R-:W-:Y:S01]  /*c140*/  FMUL.FTZ R126, R126, R20.reuse ;  /* 0x000000147e7e7220 */ /* 0x080fe20000410000 */
[-C--:B------:R-:W-:Y:S01]  /*c150*/  FMUL.FTZ R127, R127, R20.reuse ;  /* 0x000000147f7f7220 */ /* 0x080fe20000410000 */
[-C--:B------:R-:W-:Y:S01]  /*c160*/  FMUL.FTZ R130, R130, R20.reuse ;  /* 0x0000001482827220 */ /* 0x080fe20000410000 */
[-C--:B------:R-:W-:Y:S01]  /*c170*/  FMUL.FTZ R131, R131, R20.reuse ;  /* 0x0000001483837220 */ /* 0x080fe20000410000 */
[----:B------:R2:W1:Y:S01]  /*c180*/  MUFU.EX2 R169, R186 ;  /* 0x000000ba00a97308 */ /* 0x0004620000000800 */
[-C--:B------:R-:W-:Y:S01]  /*c190*/  FMUL.FTZ R134, R134, R20.reuse ;  /* 0x0000001486867220 */ /* 0x080fe20000410000 */
[-C--:B------:R-:W-:Y:S01]  /*c1a0*/  FMUL.FTZ R135, R135, R20.reuse ;  /* 0x0000001487877220 */ /* 0x080fe20000410000 */
[-C--:B------:R-:W-:Y:S01]  /*c1b0*/  FMUL.FTZ R138, R138, R20.reuse ;  /* 0x000000148a8a7220 */ /* 0x080fe20000410000 */
[-C--:B------:R-:W-:Y:S01]  /*c1c0*/  FMUL.FTZ R139, R139, R20.reuse ;  /* 0x000000148b8b7220 */ /* 0x080fe20000410000 */
[-C--:B------:R-:W-:Y:S01]  /*c1d0*/  FMUL.FTZ R142, R142, R20.reuse ;  /* 0x000000148e8e7220 */ /* 0x080fe20000410000 */
[-C--:B------:R-:W-:Y:S01]  /*c1e0*/  FMUL.FTZ R143, R143, R20.reuse ;  /* 0x000000148f8f7220 */ /* 0x080fe20000410000 */
[----:B------:R-:W-:Y:S01]  /*c1f0*/  FMUL.FTZ R146, R146, R20 ;  /* 0x0000001492927220 */ /* 0x000fe20000410000 */
[----:B------:R-:W3:Y:S01]  /*c200*/  MUFU.EX2 R0, R187 ;  /* 0x000000bb00007308 */ /* 0x000ee20000000800 */
[----:B--2---:R-:W-:Y:S01]  /*c210*/  FADD.FTZ R186, R182, R15 ;  /* 0x0000000fb6ba7221 */ /* 0x004fe20000010000 */
[----:B0-----:R-:W-:Y:S01]  /*c220*/  F2FP.F16.F32.PACK_AB R167, R183, R182 ;  /* 0x000000b6b7a7723e */ /* 0x001fe200000000ff */
[-C--:B------:R-:W-:Y:S01]  /*c230*/  FMUL.FTZ R147, R147, R20.reuse ;  /* 0x0000001493937220 */ /* 0x080fe20000410000 */
[-C--:B------:R-:W-:Y:S01]  /*c240*/  FMUL.FTZ R150, R150, R20.reuse ;  /* 0x0000001496967220 */ /* 0x080fe20000410000 */
[----:B------:R-:W-:Y:S01]  /*c250*/  FADD.FTZ R186, R183, R186 ;  /* 0x000000bab7ba7221 */ /* 0x000fe20000010000 */
[----:B------:R-:W-:-:S02]  /*c260*/  FMUL.FTZ R151, R151, R20 ;  /* 0x0000001497977220 */ /* 0x000fc40000410000 */
[----:B------:R-:W0:Y:S01]  /*c270*/  MUFU.EX2 R171, R190 ;  /* 0x000000be00ab7308 */ /* 0x000e220000000800 */
[----:B-1----:R-:W-:-:S07]  /*c280*/  FADD.FTZ R15, R169, R186 ;  /* 0x000000baa90f7221 */ /* 0x002fce0000010000 */
[----:B------:R-:W1:Y:S01]  /*c290*/  MUFU.EX2 R180, R191 ;  /* 0x000000bf00b47308 */ /* 0x000e620000000800 */
[C---:B---3--:R-:W-:Y:S01]  /*c2a0*/  FADD.FTZ R186, R0.reuse, R15 ;  /* 0x0000000f00ba7221 */ /* 0x048fe20000010000 */
        /* <DEDUP_REMOVED lines=10> */
[----:B------:R-:W-:-:S03]  /*c350*/  F2FP.F16.F32.PACK_AB R173, R184, R173 ;  /* 0x000000adb8ad723e */ /* 0x000fc600000000ff */
[----:B-1----:R-:W-:-:S04]  /*c360*/  FADD.FTZ R9, R175, R10 ;  /* 0x0000000aaf097221 */ /* 0x002fc80000010000 */
[C---:B--2---:R-:W-:Y:S01]  /*c370*/  FADD.FTZ R0, R196.reuse, R9 ;  /* 0x00000009c4007221 */ /* 0x044fe20000010000 */
[----:B------:R-:W-:Y:S01]  /*c380*/  F2FP.F16.F32.PACK_AB R175, R196, R175 ;  /* 0x000000afc4af723e */ /* 0x000fe200000000ff */
[----:B------:R-:W-:Y:S06]  /*c390*/  @!P0 BRA `(.L_x_1822) ;  /* 0x0000000000048947 */ /* 0x000fec0003800000 */
[----:B------:R-:W-:Y:S01]  /*c3a0*/  BPT.TRAP 0x1 ;  /* 0x000000040000795c */ /* 0x000fe20000300000 */
.L_x_1822:
[----:B------:R0:W1:Y:S01]  /*c3b0*/  SYNCS.PHASECHK.TRANS64.TRYWAIT P1, [UR27+0x22850], R7 ;  /* 0x02285007ff0075a7 */ /* 0x000062000802015b */
[----:B------:R-:W-:Y:S05]  /*c3c0*/  @!P0 BRA `(.L_x_1823) ;  /* 0x0000000000048947 */ /* 0x000fea0003800000 */
[----:B------:R-:W-:Y:S01]  /*c3d0*/  BPT.TRAP 0x1 ;  /* 0x000000040000795c */ /* 0x000fe20000300000 */
.L_x_1823:
[----:B-1----:R-:W-:Y:S05]  /*c3e0*/  @P1 BRA `(.L_x_1824) ;  /* 0x0000000000081947 */ /* 0x002fea0003800000 */
[----:B------:R-:W1:Y:S02]  /*c3f0*/  SYNCS.PHASECHK.TRANS64.TRYWAIT P1, [UR27+0x22850], R7 ;  /* 0x02285007ff0075a7 */ /* 0x000e64000802015b */
[----:B-1----:R-:W-:Y:S05]  /*c400*/  @!P1 BRA `(.L_x_1825) ;  /* 0x0000008400289947 */ /* 0x002fea0003800000 */
.L_x_1824:
[----:B------:R-:W2:Y:S01]  /*c410*/  S2R R9, SR_TID.X ;  /* 0x0000000000097919 */ /* 0x000ea20000002100 */
[----:B------:R-:W-:Y:S01]  /*c420*/  UIMAD UR7, UR36, 0xc00, UR21 ;  /* 0x00000c00240778a4 */ /* 0x000fe2000f8e0215 */
[----:B------:R-:W-:Y:S01]  /*c430*/  IMAD.MOV.U32 R12, RZ, RZ, R6 ;  /* 0x000000ffff0c7224 */ /* 0x000fe200078e0006 */
[----:B------:R-:W-:-:S05]  /*c440*/  UMOV UR11, 0x40000040 ;  /* 0x40000040000b7882 */ /* 0x000fca0000000000 */
[----:B------:R-:W-:Y:S01]  /*c450*/  UMOV UR10, UR7 ;  /* 0x00000007000a7c82 */ /* 0x000fe20008000000 */
[----:B--2---:R-:W-:-:S05]  /*c460*/  SHF.R.U32.HI R9, RZ, 0x7, R9 ;  /* 0x00000007ff097819 */ /* 0x004fca0000011609 */
[----:B01----:R-:W-:Y:S02]  /*c470*/  VIADD R7, R9, 0x8 ;  /* 0x0000000809077836 */ /* 0x003fe40000000000 */
[----:B------:R-:W0:Y:S03]  /*c480*/  S2R R9, SR_TID.X ;  /* 0x0000000000097919 */ /* 0x000e260000002100 */
[----:B------:R2:W-:Y:S06]  /*c490*/  BAR.SYNC.DEFER_BLOCKING R7, 0x100 ;  /* 0x000400070000751d */ /* 0x0005ec0000010000 */
[----:B------:R-:W-:Y:S01]  /*c4a0*/  WARPGROUP.ARRIVE ;  /* 0x00000000000079c5 */ /* 0x000fe20000000000 */
[----:B0-----:R-:W-:Y:S01]  /*c4b0*/  LOP3.LUT P1, RZ, R9, 0x7f, RZ, 0xc0, !PT ;  /* 0x0000007f09ff7812 */ /* 0x001fe2000782c0ff */
[----:B------:R-:W-:-:S04]  /*c4c0*/  IMAD.MOV.U32 R9, RZ, RZ, R2 ;  /* 0x000000ffff097224 */ /* 0x000fc800078e0002 */
        /* <DEDUP_REMOVED lines=37> */
.L_x_1809:
[----:B------:R-:W2:Y:S01]  /*c720*/  SHFL.BFLY PT, R8, R3, 0x2, 0x1f ;  /* 0x0c401f0003087f89 */ /* 0x000ea200000e0000 */
[----:B------:R-:W-:Y:S01]  /*c730*/  UIADD3 UR36, UR36, 0x1, URZ ;  /* 0x0000000124247890 */ /* 0x000fe2000fffe03f */
[----:B------:R-:W-:Y:S01]  /*c740*/  IMAD.U32 R12, RZ, RZ, UR6 ;  /* 0x00000006ff0c7e24 */ /* 0x000fe2000f8e00ff */
[----:B------:R3:W-:Y:S06]  /*c750*/  BAR.ARV R4, 0x100 ;  /* 0x000400040000751d */ /* 0x0007ec0000002000 */
[----:B------:R-:W-:Y:S02]  /*c760*/  UISETP.NE.AND UP0, UPT, UR36, 0x2, UPT ;  /* 0x000000022400788c */ /* 0x000fe4000bf05270 */
[----:B------:R-:W-:Y:S06]  /*c770*/  BAR.ARV 0x8, 0x180 ;  /* 0x0206000000007b1d */ /* 0x000fec0000002000 */
[----:B---3--:R-:W-:Y:S01]  /*c780*/  IMAD.MOV.U32 R4, RZ, RZ, -0x800000 ;  /* 0xff800000ff047424 */ /* 0x008fe200078e00ff */
[----:B------:R-:W-:Y:S01]  /*c790*/  USEL UR4, URZ, 0x1, UP0 ;  /* 0x000000013f047887 */ /* 0x000fe20008000000 */
[----:B------:R-:W3:Y:S01]  /*c7a0*/  SHFL.BFLY PT, R7, R0, 0x2, 0x1f ;  /* 0x0c401f0000077f89 */ /* 0x000ee200000e0000 */
[----:B------:R-:W-:Y:S01]  /*c7b0*/  PLOP3.LUT P0, PT, PT, PT, PT, 0x8, 0x0 ;  /* 0x000000000000781c */ /* 0x000fe20003f0e170 */
[----:B------:R-:W-:Y:S01]  /*c7c0*/  UIADD3 UR38, UR38, 0x1, URZ ;  /* 0x0000000126267890 */ /* 0x000fe2000fffe03f */
[----:B--2---:R-:W-:Y:S01]  /*c7d0*/  FADD.FTZ R8, R8, R3 ;  /* 0x0000000308087221 */ /* 0x004fe20000010000 */
[----:B------:R-:W-:Y:S01]  /*c7e0*/  IMAD.MOV.U32 R3, RZ, RZ, -0x800000 ;  /* 0xff800000ff037424 */ /* 0x000fe200078e00ff */
[----:B------:R-:W-:-:S02]  /*c7f0*/  USEL UR36, UR36, URZ, UP0 ;  /* 0x0000003f24247287 */ /* 0x000fc40008000000 */
[----:B------:R-:W-:Y:S01]  /*c800*/  ULOP3.LUT UR37, UR37, UR4, URZ, 0x3c, !UPT ;  /* 0x0000000425257292 */ /* 0x000fe2000f8e3c3f */
[----:B------:R-:W2:Y:S01]  /*c810*/  SHFL.BFLY PT, R5, R8, 0x1, 0x1f ;  /* 0x0c201f0008057f89 */ /* 0x000ea200000e0000 */
[----:B---3--:R-:W-:Y:S01]  /*c820*/  FADD.FTZ R7, R7, R0 ;  /* 0x0000000007077221 */ /* 0x008fe20000010000 */
[----:B------:R-:W-:-:S04]  /*c830*/  IMAD.MOV.U32 R0, RZ, RZ, RZ ;  /* 0x000000ffff007224 */ /* 0x000fc800078e00ff */
[----:B------:R-:W3:Y:S01]  /*c840*/  SHFL.BFLY PT, R10, R7, 0x1, 0x1f ;  /* 0x0c201f00070a7f89 */ /* 0x000ee200000e0000 */
[----:B--2---:R-:W-:Y:S01]  /*c850*/  FADD.FTZ R11, R8, R5 ;  /* 0x00000005080b7221 */ /* 0x004fe20000010000 */
[----:B------:R-:W-:-:S04]  /*c860*/  IMAD.MOV.U32 R5, RZ, RZ, RZ ;  /* 0x000000ffff057224 */ /* 0x000fc800078e00ff */
[----:B------:R-:W-:-:S13]  /*c870*/  FSETP.NE.FTZ.AND P1, PT, R11, RZ, PT ;  /* 0x000000ff0b00720b */ /* 0x000fda0003f35000 */
[----:B------:R-:W2:Y:S01]  /*c880*/  @P1 MUFU.LG2 R8, R11 ;  /* 0x0000000b00081308 */ /* 0x000ea20000000c00 */
[----:B---3--:R-:W-:Y:S01]  /*c890*/  FADD.FTZ R10, R7, R10 ;  /* 0x0000000a070a7221 */ /* 0x008fe20000010000 */
[----:B------:R-:W-:-:S04]  /*c8a0*/  IMAD.U32 R7, RZ, RZ, UR6 ;  /* 0x00000006ff077e24 */ /* 0x000fc8000f8e00ff */
[----:B------:R-:W-:Y:S02]  /*c8b0*/  FSETP.NE.FTZ.AND P2, PT, R10, RZ, PT ;  /* 0x000000ff0a00720b */ /* 0x000fe40003f55000 */
[----:B------:R-:W3:Y:S01]  /*c8c0*/  @P1 MUFU.RCP R5, R11 ;  /* 0x0000000b00051308 */ /* 0x000ee20000001000 */
[----:B------:R-:W-:Y:S01]  /*c8d0*/  @P1 FMUL.FTZ R7, R7, 0.69314718246459960938 ;  /* 0x3f31721807071820 */ /* 0x000fe20000410000 */
[----:B--2---:R-:W-:-:S09]  /*c8e0*/  @P1 FMUL.FTZ R8, R8, 0.69314718246459960938 ;  /* 0x3f31721808081820 */ /* 0x004fd20000410000 */
[----:B01----:R-:W0:Y:S01]  /*c8f0*/  @P2 MUFU.LG2 R9, R10 ;  /* 0x0000000a00092308 */ /* 0x003e220000000c00 */
[----:B------:R-:W-:Y:S01]  /*c900*/  @P2 FMUL.FTZ R12, R12, 0.69314718246459960938 ;  /* 0x3f3172180c0c2820 */ /* 0x000fe20000410000 */
[----:B------:R-:W-:Y:S01]  /*c910*/  @P1 FFMA.FTZ R4, R7, R2, R8 ;  /* 0x0000000207041223 */ /* 0x000fe20000010008 */
[-C--:B---3--:R-:W-:Y:S01]  /*c920*/  FMUL.FTZ R180, R40, R5.reuse ;  /* 0x0000000528b47220 */ /* 0x088fe20000410000 */
[-C--:B------:R-:W-:Y:S01]  /*c930*/  FMUL.FTZ R24, R24, R5.reuse ;  /* 0x0000000518187220 */ /* 0x080fe20000410000 */
[----:B------:R-:W-:-:S03]  /*c940*/  FMUL.FTZ R25, R25, R5 ;  /* 0x0000000519197220 */ /* 0x000fc60000410000 */
        /* <DEDUP_REMOVED lines=127> */
[----:B------:R-:W-:-:S07]  /*d140*/  @P2 FFMA.FTZ R3, R12, R6, R9 ;  /* 0x000000060c032223 */ /* 0x000fce0000010009 */
.L_x_1756:
[----:B------:R-:W0:Y:S01]  /*d150*/  S2R R7, SR_CgaCtaId ;  /* 0x0000000000077919 */ /* 0x000e220000008800 */
[----:B------:R-:W-:Y:S01]  /*d160*/  MOV R176, 0x400 ;  /* 0x0000040000b07802 */ /* 0x000fe20000000f00 */
[----:B------:R-:W-:Y:S01]  /*d170*/  BSSY B0, `(.L_x_1827) ;  /* 0x000028f000007945 */ /* 0x000fe20003800000 */
[----:B------:R-:W-:Y:S02]  /*d180*/  BAR.SYNC.DEFER_BLOCKING 0x5, 0x180 ;  /* 0x0146000000007b1d */ /* 0x000fe40000010000 */
[----:B0-----:R-:W-:-:S05]  /*d190*/  LEA R176, R7, R176, 0x18 ;  /* 0x000000b007b07211 */ /* 0x001fca00078ec0ff */
[----:B------:R-:W0:Y:S02]  /*d1a0*/  LDS R2, [R176+0x228d0] ;  /* 0x0228d000b0027984 */ /* 0x000e240000000800 */
[----:B0-----:R-:W-:Y:S01]  /*d1b0*/  R2UR UR4, R2 ;  /* 0x00000000020472ca */ /* 0x001fe200000e0000 */
[----:B------:R-:W-:Y:S06]  /*d1c0*/  BAR.ARV 0x4, 0x180 ;  /* 0x0106000000007b1d */ /* 0x000fec0000002000 */
[----:B------:R-:W-:Y:S08]  /*d1d0*/  @P0 BRA `(.L_x_1828) ;  /* 0x0000001c004c0947 */ /* 0x000ff00003800000 */
[----:B------:R-:W0:Y:S01]  /*d1e0*/  S2R R7, SR_SWINHI ;  /* 0x0000000000077919 */ /* 0x000e220000002f00 */
[----:B------:R-:W-:Y:S01]  /*d1f0*/  IMAD R9, R205, 0x40, R19 ;  /* 0x00000040cd097824 */ /* 0x000fe200078e0213 */
[----:B------:R-:W-:Y:S01]  /*d200*/  F2FP.F16.F32.PACK_AB R32, R33, R32 ;  /* 0x000000202120723e */ /* 0x000fe200000000ff */
[----:B------:R-:W-:Y:S01]  /*d210*/  USHF.R.S32.HI UR10, URZ, 0x1f, UR40 ;  /* 0x0000001f3f0a7899 */ /* 0x000fe20008011428 */
[----:B------:R-:W-:Y:S01]  /*d220*/  F2FP.F16.F32.PACK_AB R33, R35, R34 ;  /* 0x000000222321723e */ /* 0x000fe200000000ff */
[----:B------:R-:W-:Y:S01]  /*d230*/  BAR.SYNC.DEFER_BLOCKING 0x1, 0x100 ;  /* 0x0044000000007b1d */ /* 0x000fe20000010000 */
[----:B------:R-:W-:Y:S01]  /*d240*/  F2FP.F16.F32.PACK_AB R35, R39, R38 ;  /* 0x000000262723723e */ /* 0x000fe200000000ff */
[----:B------:R-:W-:Y:S01]  /*d250*/  USHF.R.S32.HI UR12, URZ, 0x1f, UR42 ;  /* 0x0000001f3f0c7899 */ /* 0x000fe2000801142a */
[----:B------:R-:W-:Y:S02]  /*d260*/  F2FP.F16.F32.PACK_AB R24, R25, R24 ;  /* 0x000000181918723e */ /* 0x000fe400000000ff */
[----:B------:R-:W-:Y:S01]  /*d270*/  F2FP.F16.F32.PACK_AB R25, R40, R26 ;  /* 0x0000001a2819723e */ /* 0x000fe200000000ff */
[----:B------:R-:W-:Y:S01]  /*d280*/  ULDC.64 UR8, c[0x0][0xb90] ;  /* 0x0002e40000087ab9 */ /* 0x000fe20000000a00 */
[----:B------:R-:W-:Y:S01]  /*d290*/  F2FP.F16.F32.PACK_AB R26, R29, R28 ;  /* 0x0000001c1d1a723e */ /* 0x000fe200000000ff */
[----:B------:R-:W-:Y:S01]  /*d2a0*/  UIMAD UR5, UR10, UR8, URZ ;  /* 0x000000080a0572a4 */ /* 0x000fe2000f8e023f */
[----:B------:R-:W-:Y:S01]  /*d2b0*/  F2FP.F16.F32.PACK_AB R27, R27, R30 ;  /* 0x0000001e1b1b723e */ /* 0x000fe200000000ff */
[----:B------:R-:W-:Y:S01]  /*d2c0*/  UIMAD.WIDE.U32 UR6, UR40, UR8, URZ ;  /* 0x00000008280672a5 */ /* 0x000fe2000f8e003f */
[----:B------:R-:W-:Y:S01]  /*d2d0*/  F2FP.F16.F32.PACK_AB R34, R37, R36 ;  /* 0x000000242522723e */ /* 0x000fe200000000ff */
[----:B------:R-:W-:Y:S01]  /*d2e0*/  UIMAD UR5, UR40, UR9, UR5 ;  /* 0x00000009280572a4 */ /* 0x000fe2000f8e0205 */
[----:B------:R-:W-:-:S02]  /*d2f0*/  F2FP.F16.F32.PACK_AB R144, R145, R144 ;  /* 0x000000909190723e */ /* 0x000fc400000000ff */
[----:B------:R-:W-:Y:S01]  /*d300*/  ULDC.64 UR8, c[0x0][0xb98] ;  /* 0x0002e60000087ab9 */ /* 0x000fe20000000a00 */
[----:B------:R-:W-:Y:S01]  /*d310*/  UIADD3 UR7, UR7, UR5, URZ ;  /* 0x0000000507077290 */ /* 0x000fe2000fffe03f */
[----:B------:R-:W-:Y:S01]  /*d320*/  F2FP.F16.F32.PACK_AB R145, R178, R177 ;  /* 0x000000b1b291723e */ /* 0x000fe200000000ff */
[----:B------:R-:W-:Y:S02]  /*d330*/  UIMAD UR5, UR12, UR8, URZ ;  /* 0x000000080c0572a4 */ /* 0x000fe4000f8e023f */
[----:B------:R-:W-:Y:S02]  /*d340*/  UIMAD.WIDE.U32 UR6, UR42, UR8, UR6 ;  /* 0x000000082a0672a5 */ /* 0x000fe4000f8e0006 */
[----:B------:R-:W-:-:S03]  /*d350*/  UIMAD UR5, UR42, UR9, UR5 ;  /* 0x000000092a0572a4 */ /* 0x000fc6000f8e0205 */
[----:B------:R-:W-:Y:S01]  /*d360*/  ULDC.64 UR8, c[0x0][0xae8] ;  /* 0x0002ba0000087ab9 */ /* 0x000fe20000000a00 */
[----:B------:R-:W-:Y:S02]  /*d370*/  MOV R170, R176 ;  /* 0x000000b000aa7202 */ /* 0x000fe40000000f00 */
[----:B0-----:R-:W-:-:S03]  /*d380*/  MOV R171, R7 ;  /* 0x0000000700ab7202 */ /* 0x001fc60000000f00 */
[----:B------:R-:W-:-:S04]  /*d390*/  IMAD.WIDE R6, R209, 0x2, R170 ;  /* 0x00000002d1067825 */ /* 0x000fc800078e02aa */
[----:B------:R-:W-:Y:S01]  /*d3a0*/  IMAD.WIDE R170, R9, 0x2, R170 ;  /* 0x0000000209aa7825 */ /* 0x000fe200078e02aa */
[C---:B------:R-:W-:Y:S02]  /*d3b0*/  IADD3 R11, P3, R6.reuse, 0xc060, RZ ;  /* 0x0000c060060b7810 */ /* 0x040fe40007f7e0ff */
[C---:B------:R-:W-:Y:S02]  /*d3c0*/  LOP3.LUT R173, R6.reuse, 0x380, RZ, 0xc0, !PT ;  /* 0x0000038006ad7812 */ /* 0x040fe400078ec0ff */
[----:B------:R-:W-:Y:S01]  /*d3d0*/  LOP3.LUT R8, R11, 0x380, RZ, 0xc0, !PT ;  /* 0x000003800b087812 */ /* 0x000fe200078ec0ff */
[----:B------:R-:W-:Y:S01]  /*d3e0*/  IMAD.X R9, RZ, RZ, R7, P3 ;  /* 0x000000ffff097224 */ /* 0x000fe200018e0607 */
[----:B------:R-:W-:Y:S02]  /*d3f0*/  IADD3 R131, P4, R6, 0xc040, RZ ;  /* 0x0000c04006837810 */ /* 0x000fe40007f9e0ff */
[----:B------:R-:W-:Y:S02]  /*d400*/  SHF.R.U64 R8, R8, 0x3, RZ ;  /* 0x0000000308087819 */ /* 0x000fe400000012ff */
[----:B------:R-:W-:-:S02]  /*d410*/  IADD3 R12, P5, R6, 0xc020, RZ ;  /* 0x0000c020060c7810 */ /* 0x000fc40007fbe0ff */
[C---:B------:R-:W-:Y:S02]  /*d420*/  IADD3 R127, P6, R6.reuse, 0xc000, RZ ;  /* 0x0000c000067f7810 */ /* 0x040fe40007fde0ff */
[C---:B------:R-:W-:Y:S01]  /*d430*/  IADD3 R123, P0, R6.reuse, 0x8060, RZ ;  /* 0x00008060067b7810 */ /* 0x040fe20007f1e0ff */
[--C-:B------:R-:W-:Y:S01]  /*d440*/  IMAD.X R13, RZ, RZ, R7.reuse, P5 ;  /* 0x000000ffff0d7224 */ /* 0x100fe200028e0607 */
[C---:B------:R-:W-:Y:S01]  /*d450*/  IADD3 R21, P1, R6.reuse, 0x20, RZ ;  /* 0x0000002006157810 */ /* 0x040fe20007f3e0ff */
[--C-:B------:R-:W-:Y:S01]  /*d460*/  IMAD.X R15, RZ, RZ, R7.reuse, P6 ;  /* 0x000000ffff0f7224 */ /* 0x100fe200030e0607 */
        /* <DEDUP_REMOVED lines=21> */
[----:B------:R-:W-:Y:S01]  /*d5c0*/  LOP3.LUT R172, R173, R6, RZ, 0x3c, !PT ;  /* 0x00000006adac7212 */ /* 0x000fe200078e3cff */
[--C-:B------:R-:W-:Y:S01]  /*d5d0*/  IMAD.X R147, RZ, RZ, R7.reuse, P2 ;  /* 0x000000ffff937224 */ /* 0x100fe200010e0607 */
[----:B------:R-:W-:Y:S01]  /*d5e0*/  LOP3.LUT R6, R127, 0x380, RZ, 0xc0, !PT ;  /* 0x000003807f067812 */ /* 0x000fe200078ec0ff */
[--C-:B------:R-:W-:Y:S01]  /*d5f0*/  IMAD.X R169, RZ, RZ, R7.reuse, P3 ;  /* 0x000000ffffa97224 */ /* 0x100fe200018e0607 */
[----:B------:R-:W-:Y:S01]  /*d600*/  LOP3.LUT R2, R123, 0x380, RZ, 0xc0, !PT ;  /* 0x000003807b027812 */ /* 0x000fe200078ec0ff */
[----:B------:R-:W-:Y:S01]  /*d610*/  IMAD.MOV.U32 R173, RZ, RZ, R7 ;  /* 0x000000ffffad7224 */ /* 0x000fe200078e0007 */
[----:B------:R-:W-:-:S02]  /*d620*/  SHF.R.U64 R6, R6, 0x3, RZ ;  /* 0x0000000306067819 */ /* 0x000fc400000012ff */
[----:B------:R-:W-:Y:S02]  /*d630*/  LOP3.LUT R7, R12, 0x380, RZ, 0xc0, !PT ;  /* 0x000003800c077812 */ /* 0x000fe400078ec0ff */
[----:B------:R-:W-:Y:S02]  /*d640*/  LOP3.LUT R14, R6, R127, RZ, 0x3c, !PT ;  /* 0x0000007f060e7212 */ /* 0x000fe400078e3cff */
[----:B------:R-:W-:Y:S02]  /*d650*/  LOP3.LUT R6, R115, 0x380, RZ, 0xc0, !PT ;  /* 0x0000038073067812 */ /* 0x000fe400078ec0ff */
[----:B------:R-:W-:Y:S02]  /*d660*/  SHF.R.U64 R7, R7, 0x3, RZ ;  /* 0x0000000307077819 */ /* 0x000fe400000012ff */
[----:B------:R-:W-:Y:S02]  /*d670*/  SHF.R.U64 R6, R6, 0x3, RZ ;  /* 0x0000000306067819 */ /* 0x000fe400000012ff */
[----:B------:R-:W-:-:S02]  /*d680*/  MOV R173, R172 ;  /* 0x000000ac00ad7202 */ /* 0x000fc40000000f00 */
[----:B------:R-:W-:Y:S01]  /*d690*/  LOP3.LUT R158, R6, R115, RZ, 0x3c, !PT ;  /* 0x00000073069e7212 */ /* 0x000fe200078e3cff */
[----:B------:R-:W0:Y:S01]  /*d6a0*/  LDC R172, c[0x0][0xbe8] ;  /* 0x0002fa00ffac7b82 */ /* 0x000e220000000800 */
[----:B------:R-:W-:Y:S01]  /*d6b0*/  IADD3 R115, P2, R170, 0x7000, RZ ;  /* 0x00007000aa737810 */ /* 0x000fe20007f5e0ff */
[----:B------:R1:W-:Y:S01]  /*d6c0*/  STSM.16.M88.4 [R173], R24 ;  /* 0x00000018ad007844 */ /* 0x0003e20000000200 */
[----:B------:R-:W-:Y:S02]  /*d6d0*/  LOP3.LUT R12, R7, R12, RZ, 0x3c, !PT ;  /* 0x0000000c070c7212 */ /* 0x000fe400078e3cff */
[----:B------:R-:W-:Y:S02]  /*d6e0*/  LOP3.LUT R114, R115, 0x380, RZ, 0xc0, !PT ;  /* 0x0000038073727812 */ /* 0x000fe400078ec0ff */
[----:B------:R-:W-:Y:S02]  /*d6f0*/  LOP3.LUT R7, R20, 0x380, RZ, 0xc0, !PT ;  /* 0x0000038014077812 */ /* 0x000fe400078ec0ff */
[----:B------:R-:W-:-:S02]  /*d700*/  SHF.R.U64 R114, R114, 0x3, RZ ;  /* 0x0000000372727819 */ /* 0x000fc400000012ff */
[----:B------:R-:W-:Y:S02]  /*d710*/  SHF.R.U64 R7, R7, 0x3, RZ ;  /* 0x0000000307077819 */ /* 0x000fe400000012ff */
[----:B------:R-:W-:Y:S01]  /*d720*/  LOP3.LUT R114, R114, R115, RZ, 0x3c, !PT ;  /* 0x0000007372727212 */ /* 0x000fe200078e3cff */
[----:B------:R-:W-:Y:S01]  /*d730*/  IMAD.X R115, RZ, RZ, R171, P2 ;  /* 0x000000ffff737224 */ /* 0x000fe200010e06ab */
[----:B------:R-:W-:Y:S02]  /*d740*/  IADD3 R143, P2, R170, 0xe000, RZ ;  /* 0x0000e000aa8f7810 */ /* 0x000fe40007f5e0ff */
[----:B------:R-:W-:Y:S02]  /*d750*/  LOP3.LUT R156, R7, R20, RZ, 0x3c, !PT ;  /* 0x00000014079c7212 */ /* 0x000fe400078e3cff */
[----:B------:R-:W-:Y:S02]  /*d760*/  LOP3.LUT R7, R16, 0x380, RZ, 0xc0, !PT ;  /* 0x0000038010077812 */ /* 0x000fe400078ec0ff */
[----:B------:R-:W-:-:S02]  /*d770*/  LOP3.LUT R142, R143, 0x380, RZ, 0xc0, !PT ;  /* 0x000003808f8e7812 */ /* 0x000fc400078ec0ff */
[----:B------:R-:W-:Y:S02]  /*d780*/  SHF.R.U64 R2, R2, 0x3, RZ ;  /* 0x0000000302027819 */ /* 0x000fe400000012ff */
[----:B------:R-:W-:Y:S02]  /*d790*/  LOP3.LUT R6, R107, 0x380, RZ, 0xc0, !PT ;  /* 0x000003806b067812 */ /* 0x000fe400078ec0ff */
[----:B------:R-:W-:Y:S02]  /*d7a0*/  SHF.R.U64 R7, R7, 0x3, RZ ;  /* 0x0000000307077819 */ /* 0x000fe400000012ff */
[----:B------:R-:W-:Y:S02]  /*d7b0*/  SHF.R.U64 R142, R142, 0x3, RZ ;  /* 0x000000038e8e7819 */ /* 0x000fe400000012ff */
[----:B------:R-:W-:Y:S02]  /*d7c0*/  LOP3.LUT R150, R2, R123, RZ, 0x3c, !PT ;  /* 0x0000007b02967212 */ /* 0x000fe400078e3cff */
[----:B------:R-:W-:-:S02]  /*d7d0*/  SHF.R.U64 R6, R6, 0x3, RZ ;  /* 0x0000000306067819 */ /* 0x000fc400000012ff */
[----:B------:R-:W-:Y:S02]  /*d7e0*/  LOP3.LUT R164, R7, R16, RZ, 0x3c, !PT ;  /* 0x0000001007a47212 */ /* 0x000fe400078e3cff */
[----:B------:R-:W-:Y:S02]  /*d7f0*/  LOP3.LUT R2, R21, 0x380, RZ, 0xc0, !PT ;  /* 0x0000038015027812 */ /* 0x000fe400078ec0ff */
[----:B------:R-:W-:Y:S02]  /*d800*/  IADD3 R7, P3, R170, 0x1000, RZ ;  /* 0x00001000aa077810 */ /* 0x000fe40007f7e0ff */
[----:B------:R-:W-:Y:S01]  /*d810*/  LOP3.LUT R142, R142, R143, RZ, 0x3c, !PT ;  /* 0x0000008f8e8e7212 */ /* 0x000fe200078e3cff */
[----:B------:R-:W-:Y:S01]  /*d820*/  IMAD.X R143, RZ, RZ, R171, P2 ;  /* 0x000000ffff8f7224 */ /* 0x000fe200010e06ab */
[----:B0-----:R-:W-:Y:S02]  /*d830*/  ISETP.NE.AND P2, PT, R172, 0x1, PT ;  /* 0x00000001ac00780c */ /* 0x001fe40003f45270 */
[----:B------:R-:W-:-:S02]  /*d840*/  LOP3.LUT R166, R6, R107, RZ, 0x3c, !PT ;  /* 0x0000006b06a67212 */ /* 0x000fc400078e3cff */
[----:B------:R-:W-:Y:S02]  /*d850*/  SHF.R.U64 R2, R2, 0x3, RZ ;  /* 0x0000000302027819 */ /* 0x000fe400000012ff */
[----:B------:R-:W-:Y:S02]  /*d860*/  LOP3.LUT R6, R7, 0x380, RZ, 0xc0, !PT ;  /* 0x0000038007067812 */ /* 0x000fe400078ec0ff */
[----:B------:R-:W-:Y:S02]  /*d870*/  LOP3.LUT R98, R119, 0x380, RZ, 0xc0, !PT ;  /* 0x0000038077627812 */ /* 0x000fe400078ec0ff */
[----:B------:R-:W-:Y:S02]  /*d880*/  LOP3.LUT R152, R2, R21, RZ, 0x3c, !PT ;  /* 0x0000001502987212 */ /* 0x000fe400078e3cff */
[----:B------:R-:W-:Y:S01]  /*d890*/  SHF.R.U64 R6, R6, 0x3, RZ ;  /* 0x0000000306067819 */ /* 0x000fe200000012ff */
[----:B------:R-:W0:Y:S01]  /*d8a0*/  @P2 LDC R38, c[0x0][0xbf0] ;  /* 0x0002fc00ff262b82 */ /* 0x000e220000000800 */
[----:B------:R-:W-:-:S02]  /*d8b0*/  SHF.R.U64 R98, R98, 0x3, RZ ;  /* 0x0000000362627819 */ /* 0x000fc400000012ff */
[----:B------:R-:W-:Y:S02]  /*d8c0*/  LOP3.LUT R2, R31, 0x380, RZ, 0xc0, !PT ;  /* 0x000003801f027812 */ /* 0x000fe400078ec0ff */
[----:B------:R-:W-:Y:S01]  /*d8d0*/  LOP3.LUT R6, R6, R7, RZ, 0x3c, !PT ;  /* 0x0000000706067212 */ /* 0x000fe200078e3cff */
[----:B------:R-:W-:Y:S01]  /*d8e0*/  IMAD.X R7, RZ, RZ, R171, P3 ;  /* 0x000000ffff077224 */ /* 0x000fe200018e06ab */
[----:B------:R-:W-:Y:S02]  /*d8f0*/  LOP3.LUT R154, R98, R119, RZ, 0x3c, !PT ;  /* 0x00000077629a7212 */ /* 0x000fe400078e3cff */
[----:B------:R-:W-:Y:S02]  /*d900*/  SHF.R.U64 R2, R2, 0x3, RZ ;  /* 0x0000000302027819 */ /* 0x000fe400000012ff */
[----:B------:R-:W-:Y:S02]  /*d910*/  IADD3 R119, P3, R170, 0x8000, RZ ;  /* 0x00008000aa777810 */ /* 0x000fe40007f7e0ff */
[----:B------:R-:W-:-:S02]  /*d920*/  MOV R150, R150 ;  /* 0x0000009600967202 */ /* 0x000fc40000000f00 */
[----:B------:R-:W2:Y:S01]  /*d930*/  @P2 LDC R151, c[0x0][0xbec] ;  /* 0x0002fb00ff972b82 */ /* 0x000ea20000000800 */
[----:B------:R-:W-:Y:S02]  /*d940*/  LOP3.LUT R162, R2, R31, RZ, 0x3c, !PT ;  /* 0x0000001f02a27212 */ /* 0x000fe400078e3cff */
[----:B------:R-:W-:Y:S02]  /*d950*/  LOP3.LUT R20, R111, 0x380, RZ, 0xc0, !PT ;  /* 0x000003806f147812 */ /* 0x000fe400078ec0ff */
[----:B------:R-:W-:Y:S02]  /*d960*/  LOP3.LUT R16, R103, 0x380, RZ, 0xc0, !PT ;  /* 0x0000038067107812 */ /* 0x000fe400078ec0ff */
[----:B------:R-:W-:Y:S02]  /*d970*/  LOP3.LUT R2, R99, 0x380, RZ, 0xc0, !PT ;  /* 0x0000038063027812 */ /* 0x000fe400078ec0ff */
[----:B------:R-:W-:Y:S02]  /*d980*/  LOP3.LUT R118, R119, 0x380, RZ, 0xc0, !PT ;  /* 0x0000038077767812 */ /* 0x000fe400078ec0ff */
[----:B------:R-:W-:-:S02]  /*d990*/  SHF.R.U64 R20, R20, 0x3, RZ ;  /* 0x0000000314147819 */ /* 0x000fc400000012ff */
[----:B------:R-:W-:Y:S02]  /*d9a0*/  SHF.R.U64 R16, R16, 0x3, RZ ;  /* 0x0000000310107819 */ /* 0x000fe400000012ff */
[----:B------:R-:W-:Y:S02]  /*d9b0*/  SHF.R.U64 R2, R2, 0x3, RZ ;  /* 0x0000000302027819 */ /* 0x000fe400000012ff */
[----:B------:R-:W-:Y:S02]  /*d9c0*/  SHF.R.U64 R118, R118, 0x3, RZ ;  /* 0x0000000376767819 */ /* 0x000fe400000012ff */
[----:B------:R-:W-:Y:S02]  /*d9d0*/  LOP3.LUT R160, R20, R111, RZ, 0x3c, !PT ;  /* 0x0000006f14a07212 */ /* 0x000fe400078e3cff */
[----:B------:R-:W-:Y:S02]  /*d9e0*/  LOP3.LUT R146, R16, R103, RZ, 0x3c, !PT ;  /* 0x0000006710927212 */ /* 0x000fe400078e3cff */
[----:B------:R-:W-:-:S02]  /*d9f0*/  LOP3.LUT R168, R2, R99, RZ, 0x3c, !PT ;  /* 0x0000006302a87212 */ /* 0x000fc400078e3cff */
[----:B------:R-:W-:Y:S01]  /*da00*/  LOP3.LUT R118, R118, R119, RZ, 0x3c, !PT ;  /* 0x0000007776767212 */ /* 0x000fe200078e3cff */
[----:B------:R-:W-:Y:S01]  /*da10*/  IMAD.X R119, RZ, RZ, R171, P3 ;  /* 0x000000ffff777224 */ /* 0x000fe200018e06ab */
[C---:B------:R-:W-:Y:S02]  /*da20*/  IADD3 R21, P4, R170.reuse, 0x2000, RZ ;  /* 0x00002000aa157810 */ /* 0x040fe40007f9e0ff */
[C---:B------:R-:W-:Y:S02]  /*da30*/  IADD3 R99, P5, R170.reuse, 0x3000, RZ ;  /* 0x00003000aa637810 */ /* 0x040fe40007fbe0ff */
[C---:B------:R-:W-:Y:S02]  /*da40*/  IADD3 R103, P6, R170.reuse, 0x4000, RZ ;  /* 0x00004000aa677810 */ /* 0x040fe40007fde0ff */
[C---:B------:R-:W-:Y:S02]  /*da50*/  IADD3 R107, P0, R170.reuse, 0x5000, RZ ;  /* 0x00005000aa6b7810 */ /* 0x040fe40007f1e0ff */
[----:B------:R-:W-:-:S02]  /*da60*/  IADD3 R111, P1, R170, 0x6000, RZ ;  /* 0x00006000aa6f7810 */ /* 0x000fc40007f3e0ff */
[----:B------:R-:W-:Y:S02]  /*da70*/  IADD3 R215, P3, R170, 0xf000, RZ ;  /* 0x0000f000aad77810 */ /* 0x000fe40007f7e0ff */
[----:B------:R-:W-:Y:S02]  /*da80*/  LOP3.LUT R10, R131, 0x380, RZ, 0xc0, !PT ;  /* 0x00000380830a7812 */ /* 0x000fe400078ec0ff */
[----:B------:R-:W-:Y:S01]  /*da90*/  LOP3.LUT R20, R21, 0x380, RZ, 0xc0, !PT ;  /* 0x0000038015147812 */ /* 0x000fe200078ec0ff */
[----:B------:R-:W-:Y:S01]  /*daa0*/  IMAD.X R31, RZ, RZ, R171, P3 ;  /* 0x000000ffff1f7224 */ /* 0x000fe200018e06ab */
[----:B------:R-:W-:Y:S02]  /*dab0*/  LOP3.LUT R98, R99, 0x380, RZ, 0xc0, !PT ;  /* 0x0000038063627812 */ /* 0x000fe400078ec0ff */
[----:B------:R-:W-:Y:S02]  /*dac0*/  LOP3.LUT R102, R103, 0x380, RZ, 0xc0, !PT ;  /* 0x0000038067667812 */ /* 0x000fe400078ec0ff */
[----:B------:R-:W-:-:S02]  /*dad0*/  LOP3.LUT R106, R107, 0x380, RZ, 0xc0, !PT ;  /* 0x000003806b6a7812 */ /* 0x000fc400078ec0ff */
[----:B------:R-:W-:Y:S02]  /*dae0*/  LOP3.LUT R110, R111, 0x380, RZ, 0xc0, !PT ;  /* 0x000003806f6e7812 */ /* 0x000fe400078ec0ff */
[----:B------:R-:W-:Y:S02]  /*daf0*/  LOP3.LUT R2, R215, 0x380, RZ, 0xc0, !PT ;  /* 0x00000380d7027812 */ /* 0x000fe400078ec0ff */
[----:B------:R-:W-:Y:S02]  /*db00*/  SHF.R.U64 R10, R10, 0x3, RZ ;  /* 0x000000030a0a7819 */ /* 0x000fe400000012ff */
[----:B------:R-:W-:Y:S02]  /*db10*/  LOP3.LUT R29, R170, 0x380, RZ, 0xc0, !PT ;  /* 0x00000380aa1d7812 */ /* 0x000fe400078ec0ff */
[----:B------:R-:W-:Y:S02]  /*db20*/  MOV R40, R8 ;  /* 0x0000000800287202 */ /* 0x000fe40000000f00 */
[----:B------:R-:W-:Y:S01]  /*db30*/  F2FP.F16.F32.PACK_AB R9, R43, R42 ;  /* 0x0000002a2b09723e */ /* 0x000fe200000000ff */
[----:B------:R-:W-:Y:S01]  /*db40*/  VIADD R42, R22, UR43 ;  /* 0x0000002b162a7c36 */ /* 0x000fe20008000000 */
[----:B------:R-:W-:-:S02]  /*db50*/  SHF.R.U64 R20, R20, 0x3, RZ ;  /* 0x0000000314147819 */ /* 0x000fc400000012ff */
[----:B------:R-:W-:Y:S01]  /*db60*/  SHF.R.U64 R98, R98, 0x3, RZ ;  /* 0x0000000362627819 */ /* 0x000fe200000012ff */
[----:B--2---:R-:W-:Y:S01]  /*db70*/  @P2 IMAD.HI.U32 R37, R42, R151, RZ ;  /* 0x000000972a252227 */ /* 0x004fe200078e00ff */
[----:B------:R-:W-:Y:S02]  /*db80*/  SHF.R.U64 R102, R102, 0x3, RZ ;  /* 0x0000000366667819 */ /* 0x000fe400000012ff */
[----:B------:R-:W-:Y:S01]  /*db90*/  SHF.R.U64 R106, R106, 0x3, RZ ;  /* 0x000000036a6a7819 */ /* 0x000fe200000012ff */
[----:B------:R-:W-:Y:S01]  /*dba0*/  IMAD.MOV.U32 R36, RZ, RZ, R42 ;  /* 0x000000ffff247224 */ /* 0x000fe200078e002a */
[----:B------:R-:W-:Y:S02]  /*dbb0*/  SHF.R.U64 R110, R110, 0x3, RZ ;  /* 0x000000036e6e7819 */ /* 0x000fe400000012ff */
[----:B------:R-:W-:Y:S02]  /*dbc0*/  SHF.R.U64 R2, R2, 0x3, RZ ;  /* 0x0000000302027819 */ /* 0x000fe400000012ff */
[----:B------:R-:W-:-:S02]  /*dbd0*/  LOP3.LUT R10, R10, R131, RZ, 0x3c, !PT ;  /* 0x000000830a0a7212 */ /* 0x000fc400078e3cff */
[----:B------:R-:W-:Y:S02]  /*dbe0*/  SHF.R.U64 R29, R29, 0x3, RZ ;  /* 0x000000031d1d7819 */ /* 0x000fe400000012ff */
        /* <DEDUP_REMOVED lines=10> */
[----:B------:R-:W-:-:S02]  /*dc90*/  LOP3.LUT R30, R2, R215, RZ, 0x3c, !PT ;  /* 0x000000d7021e7212 */ /* 0x000fc400078e3cff */
[C---:B------:R-:W-:Y:S02]  /*dca0*/  IADD3 R123, P4, R170.reuse, 0x9000, RZ ;  /* 0x00009000aa7b7810 */ /* 0x040fe40007f9e0ff */
[C---:B------:R-:W-:Y:S02]  /*dcb0*/  IADD3 R127, P5, R170.reuse, 0xa000, RZ ;  /* 0x0000a000aa7f7810 */ /* 0x040fe40007fbe0ff */
[C---:B------:R-:W-:Y:S02]  /*dcc0*/  IADD3 R131, P6, R170.reuse, 0xb000, RZ ;  /* 0x0000b000aa837810 */ /* 0x040fe40007fde0ff */
[C---:B------:R-:W-:Y:S02]  /*dcd0*/  IADD3 R135, P0, R170.reuse, 0xc000, RZ ;  /* 0x0000c000aa877810 */ /* 0x040fe40007f1e0ff */
[----:B------:R-:W-:Y:S02]  /*dce0*/  IADD3 R139, P1, R170, 0xd000, RZ ;  /* 0x0000d000aa8b7810 */ /* 0x000fe40007f3e0ff */
[----:B------:R-:W-:Y:S01]  /*dcf0*/  LOP3.LUT R28, R29, R170, RZ, 0x3c, !PT ;  /* 0x000000aa1d1c7212 */ /* 0x000fe200078e3cff */
[----:B------:R-:W-:Y:S01]  /*dd00*/  IMAD.MOV.U32 R29, RZ, RZ, R171 ;  /* 0x000000ffff1d7224 */ /* 0x000fe200078e00ab */
[----:B------:R-:W-:-:S02]  /*dd10*/  MOV R2, R10 ;  /* 0x0000000a00027202 */ /* 0x000fc40000000f00 */
[----:B------:R-:W-:Y:S02]  /*dd20*/  MOV R152, R152 ;  /* 0x0000009800987202 */ /* 0x000fe40000000f00 */
[----:B------:R-:W-:Y:S02]  /*dd30*/  MOV R16, R12 ;  /* 0x0000000c00107202 */ /* 0x000fe40000000f00 */
[----:B------:R-:W-:Y:S01]  /*dd40*/  MOV R170, R14 ;  /* 0x0000000e00aa7202 */ /* 0x000fe20000000f00 */
[----:B------:R-:W-:Y:S01]  /*dd50*/  STSM.16.M88.4 [R152], R32 ;  /* 0x0000002098007844 */ /* 0x000fe20000000200 */
[----:B------:R-:W-:Y:S02]  /*dd60*/  MOV R162, R162 ;  /* 0x000000a200a27202 */ /* 0x000fe40000000f00 */
[----:B------:R-:W-:Y:S02]  /*dd70*/  F2FP.F16.F32.PACK_AB R8, R41, R180 ;  /* 0x000000b42908723e */ /* 0x000fe400000000ff */
[----:B------:R-:W-:-:S02]  /*dd80*/  F2FP.F16.F32.PACK_AB R10, R45, R181 ;  /* 0x000000b52d0a723e */ /* 0x000fc400000000ff */
[----:B------:R-:W-:Y:S02]  /*dd90*/  F2FP.F16.F32.PACK_AB R11, R47, R46 ;  /* 0x0000002e2f0b723e */ /* 0x000fe400000000ff */
[----:B------:R-:W-:Y:S02]  /*dda0*/  MOV R168, R168 ;  /* 0x000000a800a87202 */ /* 0x000fe40000000f00 */
[----:B------:R-:W-:Y:S01]  /*ddb0*/  F2FP.F16.F32.PACK_AB R12, R49, R182 ;  /* 0x000000b6310c723e */ /* 0x000fe200000000ff */
[----:B------:R2:W-:Y:S01]  /*ddc0*/  STSM.16.M88.4 [R162], R8 ;  /* 0x00000008a2007844 */ /* 0x0005e20000000200 */
[----:B------:R-:W-:Y:S02]  /*ddd0*/  F2FP.F16.F32.PACK_AB R13, R51, R50 ;  /* 0x00000032330d723e */ /* 0x000fe400000000ff */
[----:B------:R-:W-:Y:S02]  /*dde0*/  F2FP.F16.F32.PACK_AB R14, R53, R183 ;  /* 0x000000b7350e723e */ /* 0x000fe400000000ff */
[----:B------:R-:W-:-:S02]  /*ddf0*/  F2FP.F16.F32.PACK_AB R15, R55, R54 ;  /* 0x00000036370f723e */ /* 0x000fc400000000ff */
[----:B------:R-:W-:Y:S02]  /*de00*/  MOV R146, R146 ;  /* 0x0000009200927202 */ /* 0x000fe40000000f00 */
[----:B-1----:R-:W-:Y:S01]  /*de10*/  F2FP.F16.F32.PACK_AB R24, R57, R184 ;  /* 0x000000b83918723e */ /* 0x002fe200000000ff */
[----:B------:R1:W-:Y:S01]  /*de20*/  STSM.16.M88.4 [R168], R12 ;  /* 0x0000000ca8007844 */ /* 0x0003e20000000200 */
[----:B------:R-:W-:Y:S02]  /*de30*/  F2FP.F16.F32.PACK_AB R25, R59, R58 ;  /* 0x0000003a3b19723e */ /* 0x000fe400000000ff */
[----:B------:R-:W-:Y:S02]  /*de40*/  F2FP.F16.F32.PACK_AB R26, R61, R185 ;  /* 0x000000b93d1a723e */ /* 0x000fe400000000ff */
[----:B------:R-:W-:Y:S02]  /*de50*/  F2FP.F16.F32.PACK_AB R27, R63, R62 ;  /* 0x0000003e3f1b723e */ /* 0x000fe400000000ff */
[----:B0-----:R-:W-:-:S02]  /*de60*/  @P2 SHF.R.U32.HI R36, RZ, R38, R37 ;  /* 0x00000026ff242219 */ /* 0x001fc40000011625 */
[----:B------:R-:W-:Y:S01]  /*de70*/  LOP3.LUT R134, R135, 0x380, RZ, 0xc0, !PT ;  /* 0x0000038087867812 */ /* 0x000fe200078ec0ff */
[----:B------:R0:W-:Y:S01]  /*de80*/  STSM.16.M88.4 [R146], R24 ;  /* 0x0000001892007844 */ /* 0x0001e20000000200 */
[----:B------:R-:W-:Y:S01]  /*de90*/  MOV R166, R166 ;  /* 0x000000a600a67202 */ /* 0x000fe20000000f00 */
[----:B------:R-:W-:Y:S01]  /*dea0*/  IMAD.MOV R37, RZ, RZ, -R36 ;  /* 0x000000ffff257224 */ /* 0x000fe200078e0a24 */
[----:B--2---:R-:W-:Y:S02]  /*deb0*/  F2FP.F16.F32.PACK_AB R8, R65, R186 ;  /* 0x000000ba4108723e */ /* 0x004fe400000000ff */
[----:B------:R-:W-:Y:S01]  /*dec0*/  F2FP.F16.F32.PACK_AB R9, R67, R66 ;  /* 0x000000424309723e */ /* 0x000fe200000000ff */
[----:B------:R-:W-:Y:S01]  /*ded0*/  IMAD R37, R172, R37, R42 ;  /* 0x00000025ac257224 */ /* 0x000fe200078e022a */
        /* <DEDUP_REMOVED lines=8> */
[----:B------:R-:W-:-:S02]  /*df60*/  SHF.R.U64 R134, R134, 0x3, RZ ;  /* 0x0000000386867819 */ /* 0x000fc400000012ff */
[----:B------:R-:W-:Y:S01]  /*df70*/  MOV R160, R160 ;  /* 0x000000a000a07202 */ /* 0x000fe20000000f00 */
[----:B------:R2:W-:Y:S01]  /*df80*/  STSM.16.M88.4 [R164], R12 ;  /* 0x0000000ca4007844 */ /* 0x0005e20000000200 */
[----:B0-----:R-:W-:Y:S02]  /*df90*/  F2FP.F16.F32.PACK_AB R24, R81, R190 ;  /* 0x000000be5118723e */ /* 0x001fe400000000ff */
[----:B------:R-:W-:Y:S02]  /*dfa0*/  F2FP.F16.F32.PACK_AB R25, R83, R82 ;  /* 0x000000525319723e */ /* 0x000fe400000000ff */
[----:B------:R-:W-:Y:S02]  /*dfb0*/  F2FP.F16.F32.PACK_AB R26, R85, R191 ;  /* 0x000000bf551a723e */ /* 0x000fe400000000ff */
[----:B------:R-:W-:Y:S02]  /*dfc0*/  F2FP.F16.F32.PACK_AB R27, R87, R86 ;  /* 0x00000056571b723e */ /* 0x000fe400000000ff */
[----:B------:R-:W-:Y:S01]  /*dfd0*/  LOP3.LUT R134, R134, R135, RZ, 0x3c, !PT ;  /* 0x0000008786867212 */ /* 0x000fe200078e3cff */
[----:B------:R-:W-:Y:S01]  /*dfe0*/  IMAD.X R135, RZ, RZ, R171, P0 ;  /* 0x000000ffff877224 */ /* 0x000fe200000e06ab */
[----:B-1----:R-:W-:Y:S01]  /*dff0*/  F2FP.F16.F32.PACK_AB R9, R44, R5 ;  /* 0x000000052c09723e */ /* 0x002fe200000000ff */
[----:B------:R0:W-:Y:S01]  /*e000*/  STSM.16.M88.4 [R160], R24 ;  /* 0x00000018a0007844 */ /* 0x0001e20000000200 */
[----:B------:R-:W-:-:S02]  /*e010*/  SHF.R.S32.HI R5, RZ, 0x1f, R37 ;  /* 0x0000001fff057819 */ /* 0x000fc40000011425 */
[----:B------:R-:W-:Y:S01]  /*e020*/  MOV R158, R158 ;  /* 0x0000009e009e7202 */ /* 0x000fe20000000f00 */
[----:B--2---:R-:W-:Y:S01]  /*e030*/  IMAD.U32 R13, RZ, RZ, UR5 ;  /* 0x00000005ff0d7e24 */ /* 0x004fe2000f8e00ff */
[----:B------:R-:W-:Y:S01]  /*e040*/  SHF.R.S32.HI R12, RZ, 0x1f, R36 ;  /* 0x0000001fff0c7819 */ /* 0x000fe20000011424 */
[----:B------:R-:W-:Y:S01]  /*e050*/  ULDC UR5, c[0x0][0xa88] ;  /* 0x0002a20000057ab9 */ /* 0x000fe20000000800 */
[----:B------:R-:W-:Y:S02]  /*e060*/  F2FP.F16.F32.PACK_AB R32, R89, R192 ;  /* 0x000000c05920723e */ /* 0x000fe400000000ff */
[----:B------:R-:W-:Y:S02]  /*e070*/  F2FP.F16.F32.PACK_AB R33, R91, R90 ;  /* 0x0000005a5b21723e */ /* 0x000fe400000000ff */
[----:B------:R-:W-:Y:S02]  /*e080*/  F2FP.F16.F32.PACK_AB R34, R93, R193 ;  /* 0x000000c15d22723e */ /* 0x000fe400000000ff */
[----:B------:R-:W-:-:S02]  /*e090*/  F2FP.F16.F32.PACK_AB R35, R95, R94 ;  /* 0x0000005e5f23723e */ /* 0x000fc400000000ff */
[----:B------:R-:W-:Y:S01]  /*e0a0*/  MOV R156, R156 ;  /* 0x0000009c009c7202 */ /* 0x000fe20000000f00 */
[----:B0-----:R-:W-:Y:S01]  /*e0b0*/  VIADD R26, R208, UR43 ;  /* 0x0000002bd01a7c36 */ /* 0x001fe20008000000 */
[----:B------:R-:W-:Y:S01]  /*e0c0*/  IADD3 R24, P0, R36, UR6, RZ ;  /* 0x0000000624187c10 */ /* 0x000fe2000ff1e0ff */
[----:B------:R0:W-:Y:S01]  /*e0d0*/  STSM.16.M88.4 [R158], R32 ;  /* 0x000000209e007844 */ /* 0x0001e20000000200 */
[----:B------:R-:W-:Y:S02]  /*e0e0*/  F2FP.F16.F32.PACK_AB R8, R97, R194 ;  /* 0x000000c26108723e */ /* 0x000fe400000000ff */
[----:B------:R-:W-:Y:S01]  /*e0f0*/  IADD3.X R25, R12, UR7, R13, P0, !PT ;  /* 0x000000070c197c10 */ /* 0x000fe200087fe40d */
[----:B------:R-:W-:Y:S01]  /*e100*/  ULDC.64 UR6, c[0x0][0xb88] ;  /* 0x0002e20000067ab9 */ /* 0x000fe20000000a00 */
[----:B------:R-:W-:Y:S01]  /*e110*/  F2FP.F16.F32.PACK_AB R10, R101, R195 ;  /* 0x000000c3650a723e */ /* 0x000fe200000000ff */
[----:B------:R-:W-:Y:S01]  /*e120*/  IMAD R12, R5, UR6, RZ ;  /* 0x00000006050c7c24 */ /* 0x000fe2000f8e02ff */
[----:B------:R-:W-:Y:S01]  /*e130*/  F2FP.F16.F32.PACK_AB R11, R52, R48 ;  /* 0x00000030340b723e */ /* 0x000fe200000000ff */
[----:B------:R-:W-:Y:S01]  /*e140*/  IMAD.WIDE.U32 R24, R37, UR6, R24 ;  /* 0x0000000625187c25 */ /* 0x000fe2000f8e0018 */
[----:B------:R-:W-:-:S02]  /*e150*/  LOP3.LUT R138, R139, 0x380, RZ, 0xc0, !PT ;  /* 0x000003808b8a7812 */ /* 0x000fc400078ec0ff */
[----:B------:R-:W-:Y:S01]  /*e160*/  LOP3.LUT P0, RZ, R206, 0x3, RZ, 0xc0, !PT ;  /* 0x00000003ceff7812 */ /* 0x000fe2000780c0ff */
[----:B------:R-:W-:Y:S01]  /*e170*/  IMAD R37, R37, UR7, R12 ;  /* 0x0000000725257c24 */ /* 0x000fe2000f8e020c */
[----:B------:R1:W-:Y:S01]  /*e180*/  STSM.16.M88.4 [R156], R8 ;  /* 0x000000089c007844 */ /* 0x0003e20000000200 */
[----:B------:R-:W-:Y:S01]  /*e190*/  ULDC.64 UR6, c[0x0][0xb50] ;  /* 0x0002d40000067ab9 */ /* 0x000fe20000000a00 */
[----:B------:R-:W-:Y:S01]  /*e1a0*/  SHF.R.U64 R138, R138, 0x3, RZ ;  /* 0x000000038a8a7819 */ /* 0x000fe200000012ff */
[----:B------:R-:W-:Y:S01]  /*e1b0*/  IMAD R5, R172, UR5, RZ ;  /* 0x00000005ac057c24 */ /* 0x000fe2000f8e02ff */
[----:B0-----:R-:W-:Y:S02]  /*e1c0*/  LEA R34, P3, R24, UR6, 0x2 ;  /* 0x0000000618227c11 */ /* 0x001fe4000f8610ff */
[----:B------:R-:W-:Y:S02]  /*e1d0*/  MOV R154, R154 ;  /* 0x0000009a009a7202 */ /* 0x000fe40000000f00 */
[----:B------:R-:W-:Y:S01]  /*e1e0*/  F2FP.F16.F32.PACK_AB R12, R105, R196 ;  /* 0x000000c4690c723e */ /* 0x000fe200000000ff */
[----:B------:R-:W-:Y:S01]  /*e1f0*/  SHFL.IDX PT, R42, R34, RZ, 0x1c1f ;  /* 0x001c1fff222a7589 */ /* 0x000fe200000e0000 */
[----:B------:R-:W-:-:S02]  /*e200*/  F2FP.F16.F32.PACK_AB R13, R60, R56 ;  /* 0x000000383c0d723e */ /* 0x000fc400000000ff */
[----:B------:R-:W-:Y:S01]  /*e210*/  F2FP.F16.F32.PACK_AB R14, R109, R197 ;  /* 0x000000c56d0e723e */ /* 0x000fe200000000ff */
[----:B------:R-:W-:Y:S01]  /*e220*/  SHFL.IDX PT, R52, R34, 0x1, 0x1c1f ;  /* 0x003c1f0022347f89 */ /* 0x000fe200000e0000 */
[----:B------:R-:W-:Y:S01]  /*e230*/  F2FP.F16.F32.PACK_AB R15, R68, R64 ;  /* 0x00000040440f723e */ /* 0x000fe200000000ff */
[----:B-1----:R-:W-:Y:S01]  /*e240*/  IMAD.IADD R9, R25, 0x1, R37 ;  /* 0x0000000119097824 */ /* 0x002fe200078e0225 */
[----:B------:R-:W-:Y:S01]  /*e250*/  LOP3.LUT R138, R138, R139, RZ, 0x3c, !PT ;  /* 0x0000008b8a8a7212 */ /* 0x000fe200078e3cff */
[----:B------:R-:W-:Y:S02]  /*e260*/  VIADD R8, R26, 0x8 ;  /* 0x000000081a087836 */ /* 0x000fe40000000000 */
[----:B------:R0:W-:Y:S01]  /*e270*/  STSM.16.M88.4 [R154], R12 ;  /* 0x0000000c9a007844 */ /* 0x0001e20000000200 */
[----:B------:R-:W-:Y:S01]  /*e280*/  IMAD.X R139, RZ, RZ, R171, P1 ;  /* 0x000000ffff8b7224 */ /* 0x000fe200008e06ab */
[----:B------:R-:W-:Y:S02]  /*e290*/  LEA.HI.X R35, R24, UR7, R9, 0x2, P3 ;  /* 0x0000000718237c11 */ /* 0x000fe400098f1409 */
[----:B------:R-:W-:-:S02]  /*e2a0*/  ISETP.GE.OR P1, PT, R26, R5, P0 ;  /* 0x000000051a00720c */ /* 0x000fc40000726670 */
[----:B------:R-:W-:Y:S01]  /*e2b0*/  ISETP.GE.OR P0, PT, R8, R5, P0 ;  /* 0x000000050800720c */ /* 0x000fe20000706670 */
[----:B------:R-:W1:Y:S01]  /*e2c0*/  SHFL.IDX PT, R43, R35, RZ, 0x1c1f ;  /* 0x001c1fff232b7589 */ /* 0x000e6200000e0000 */
[----:B------:R-:W-:Y:S02]  /*e2d0*/  F2FP.F16.F32.PACK_AB R8, R113, R198 ;  /* 0x000000c67108723e */ /* 0x000fe400000000ff */
[----:B------:R-:W-:Y:S01]  /*e2e0*/  F2FP.F16.F32.PACK_AB R9, R76, R72 ;  /* 0x000000484c09723e */ /* 0x000fe200000000ff */
[----:B------:R-:W2:Y:S01]  /*e2f0*/  SHFL.IDX PT, R53, R35, 0x1, 0x1c1f ;  /* 0x003c1f0023357f89 */ /* 0x000ea200000e0000 */
[----:B------:R-:W-:Y:S02]  /*e300*/  F2FP.F16.F32.PACK_AB R10, R117, R199 ;  /* 0x000000c7750a723e */ /* 0x000fe400000000ff */
[----:B------:R-:W-:Y:S02]  /*e310*/  F2FP.F16.F32.PACK_AB R11, R84, R80 ;  /* 0x00000050540b723e */ /* 0x000fe400000000ff */
[----:B0-----:R-:W-:-:S02]  /*e320*/  F2FP.F16.F32.PACK_AB R12, R121, R203 ;  /* 0x000000cb790c723e */ /* 0x001fc400000000ff */
[----:B------:R-:W-:Y:S01]  /*e330*/  F2FP.F16.F32.PACK_AB R13, R92, R88 ;  /* 0x000000585c0d723e */ /* 0x000fe200000000ff */
[----:B------:R0:W-:Y:S01]  /*e340*/  STSM.16.M88.4 [R150], R8 ;  /* 0x0000000896007844 */ /* 0x0001e20000000200 */
[----:B------:R-:W-:Y:S02]  /*e350*/  F2FP.F16.F32.PACK_AB R14, R125, R124 ;  /* 0x0000007c7d0e723e */ /* 0x000fe400000000ff */
[----:B------:R-:W-:Y:S02]  /*e360*/  F2FP.F16.F32.PACK_AB R15, R100, R96 ;  /* 0x00000060640f723e */ /* 0x000fe400000000ff */
[----:B------:R-:W-:Y:S02]  /*e370*/  F2FP.F16.F32.PACK_AB R24, R129, R204 ;  /* 0x000000cc8118723e */ /* 0x000fe400000000ff */
[----:B------:R-:W-:Y:S01]  /*e380*/  F2FP.F16.F32.PACK_AB R25, R108, R104 ;  /* 0x000000686c19723e */ /* 0x000fe200000000ff */
[----:B------:R-:W-:Y:S01]  /*e390*/  STSM.16.M88.4 [R170], R12 ;  /* 0x0000000caa007844 */ /* 0x000fe20000000200 */
[----:B------:R-:W-:-:S02]  /*e3a0*/  F2FP.F16.F32.PACK_AB R26, R133, R132 ;  /* 0x00000084851a723e */ /* 0x000fc400000000ff */
[----:B------:R-:W-:Y:S02]  /*e3b0*/  F2FP.F16.F32.PACK_AB R27, R116, R112 ;  /* 0x00000070741b723e */ /* 0x000fe400000000ff */
[----:B------:R-:W-:Y:S02]  /*e3c0*/  F2FP.F16.F32.PACK_AB R32, R137, R136 ;  /* 0x000000888920723e */ /* 0x000fe400000000ff */
[----:B------:R-:W-:Y:S01]  /*e3d0*/  F2FP.F16.F32.PACK_AB R33, R128, R120 ;  /* 0x000000788021723e */ /* 0x000fe200000000ff */
[----:B------:R-:W-:Y:S01]  /*e3e0*/  STSM.16.M88.4 [R16], R24 ;  /* 0x0000001810007844 */ /* 0x000fe20000000200 */
[----:B------:R-:W-:Y:S01]  /*e3f0*/  F2FP.F16.F32.PACK_AB R34, R141, R140 ;  /* 0x0000008c8d22723e */ /* 0x000fe200000000ff */
[----:B0-----:R-:W0:Y:S01]  /*e400*/  @P2 LDC R9, c[0x0][0xbf0] ;  /* 0x0002fc00ff092b82 */ /* 0x001e220000000800 */
[----:B------:R-:W-:Y:S02]  /*e410*/  F2FP.F16.F32.PACK_AB R35, R175, R174 ;  /* 0x000000aeaf23723e */ /* 0x000fe400000000ff */
[----:B------:R-:W-:-:S02]  /*e420*/  F2FP.F16.F32.PACK_AB R146, R149, R148 ;  /* 0x000000949592723e */ /* 0x000fc400000000ff */
[----:B------:R-:W-:Y:S01]  /*e430*/  F2FP.F16.F32.PACK_AB R147, R0, R179 ;  /* 0x000000b30093723e */ /* 0x000fe200000000ff */
[----:B------:R-:W-:Y:S01]  /*e440*/  STSM.16.M88.4 [R2], R32 ;  /* 0x0000002002007844 */ /* 0x000fe20000000200 */
[----:B------:R-:W-:Y:S02]  /*e450*/  LOP3.LUT R122, R123, 0x380, RZ, 0xc0, !PT ;  /* 0x000003807b7a7812 */ /* 0x000fe400078ec0ff */
[----:B------:R-:W-:Y:S01]  /*e460*/  LOP3.LUT R126, R127, 0x380, RZ, 0xc0, !PT ;  /* 0x000003807f7e7812 */ /* 0x000fe200078ec0ff */
[----:B------:R-:W-:Y:S01]  /*e470*/  STSM.16.M88.4 [R40], R144 ;  /* 0x0000009028007844 */ /* 0x000fe20000000200 */
[----:B------:R-:W-:Y:S01]  /*e480*/  IMAD R0, R202, 0x20, R205 ;  /* 0x00000020ca007824 */ /* 0x000fe200078e02cd */
[----:B------:R-:W-:Y:S01]  /*e490*/  UIMAD UR5, UR10, UR8, URZ ;  /* 0x000000080a0572a4 */ /* 0x000fe2000f8e023f */
[----:B------:R-:W-:Y:S01]  /*e4a0*/  LOP3.LUT R130, R131, 0x380, RZ, 0xc0, !PT ;  /* 0x0000038083827812 */ /* 0x000fe200078ec0ff */
[----:B------:R-:W-:Y:S01]  /*e4b0*/  BAR.SYNC.DEFER_BLOCKING 0x1, 0x100 ;  /* 0x0044000000007b1d */ /* 0x000fe20000010000 */
[----:B------:R-:W-:Y:S01]  /*e4c0*/  UIMAD.WIDE.U32 UR6, UR40, UR8, URZ ;  /* 0x00000008280672a5 */ /* 0x000fe2000f8e003f */
[----:B------:R-:W-:Y:S01]  /*e4d0*/  SHF.R.U64 R122, R122, 0x3, RZ ;  /* 0x000000037a7a7819 */ /* 0x000fe200000012ff */
[----:B------:R-:W-:Y:S01]  /*e4e0*/  UIMAD UR5, UR40, UR9, UR5 ;  /* 0x00000009280572a4 */ /* 0x000fe2000f8e0205 */
[----:B------:R-:W-:-:S02]  /*e4f0*/  SHF.R.U64 R126, R126, 0x3, RZ ;  /* 0x000000037e7e7819 */ /* 0x000fc400000012ff */
[----:B------:R-:W-:Y:S01]  /*e500*/  ULDC.64 UR10, c[0x0][0xaf0] ;  /* 0x0002bc00000a7ab9 */ /* 0x000fe20000000a00 */
[----:B------:R-:W-:Y:S01]  /*e510*/  SHF.R.U64 R130, R130, 0x3, RZ ;  /* 0x0000000382827819 */ /* 0x000fe200000012ff */
[----:B-1----:R1:W-:Y:S01]  /*e520*/  @!P1 ST.E desc[UR46][R42.64], R4 ;  /* 0x000000042a009985 */ /* 0x0023e2000c10192e */
[----:B------:R-:W-:Y:S01]  /*e530*/  UIMAD UR8, UR12, UR10, URZ ;  /* 0x0000000a0c0872a4 */ /* 0x000fe2000f8e023f */
[----:B------:R-:W-:Y:S01]  /*e540*/  LOP3.LUT R122, R122, R123, RZ, 0x3c, !PT ;  /* 0x0000007b7a7a7212 */ /* 0x000fe200078e3cff */
[----:B------:R-:W-:Y:S01]  /*e550*/  UIADD3 UR7, UR7, UR5, URZ ;  /* 0x0000000507077290 */ /* 0x000fe2000fffe03f */
[----:B--2---:R2:W-:Y:S01]  /*e560*/  @!P0 ST.E desc[UR46][R52.64], R3 ;  /* 0x0000000334008985 */ /* 0x0045e2000c10192e */
[----:B------:R-:W-:Y:S02]  /*e570*/  LOP3.LUT R126, R126, R127, RZ, 0x3c, !PT ;  /* 0x0000007f7e7e7212 */ /* 0x000fe400078e3cff */
[----:B------:R-:W-:Y:S01]  /*e580*/  LOP3.LUT R130, R130, R131, RZ, 0x3c, !PT ;  /* 0x0000008382827212 */ /* 0x000fe200078e3cff */
[----:B------:R3:W5:Y:S01]  /*e590*/  LD.E.128 R44, desc[UR46][R6.64] ;  /* 0x0000002e062c7980 */ /* 0x000762000c101d00 */
[----:B-1----:R-:W-:Y:S01]  /*e5a0*/  VIADD R4, R0, UR43 ;  /* 0x0000002b00047c36 */ /* 0x002fe20008000000 */
[----:B------:R-:W-:Y:S01]  /*e5b0*/  UIMAD UR5, UR42, UR11, UR8 ;  /* 0x0000000b2a0572a4 */ /* 0x000fe2000f8e0208 */
[--C-:B------:R-:W-:Y:S01]  /*e5c0*/  IMAD.X R123, RZ, RZ, R171.reuse, P4 ;  /* 0x000000ffff7b7224 */ /* 0x100fe200020e06ab */
[----:B------:R-:W-:Y:S01]  /*e5d0*/  UIMAD.WIDE.U32 UR6, UR42, UR10, UR6 ;  /* 0x0000000a2a0672a5 */ /* 0x000fe2000f8e0006 */
[----:B--2---:R-:W1:Y:S01]  /*e5e0*/  @P2 LDC R3, c[0x0][0xbec] ;  /* 0x0002fb00ff032b82 */ /* 0x004e620000000800 */
[--C-:B------:R-:W-:Y:S01]  /*e5f0*/  IMAD.X R127, RZ, RZ, R171.reuse, P5 ;  /* 0x000000ffff7f7224 */ /* 0x100fe200028e06ab */
[----:B------:R-:W-:Y:S01]  /*e600*/  ULDC.64 UR8, c[0x0][0xae0] ;  /* 0x0002b80000087ab9 */ /* 0x000fe20000000a00 */
[----:B---3--:R-:W-:Y:S01]  /*e610*/  IMAD.MOV.U32 R7, RZ, RZ, R4 ;  /* 0x000000ffff077224 */ /* 0x008fe200078e0004 */
[----:B------:R-:W-:Y:S01]  /*e620*/  UIADD3 UR5, UR7, UR5, URZ ;  /* 0x0000000507057290 */ /* 0x000fe2000fffe03f */
[----:B------:R-:W-:Y:S01]  /*e630*/  IMAD.X R131, RZ, RZ, R171, P6 ;  /* 0x000000ffff837224 */ /* 0x000fe200030e06ab */
[----:B------:R2:W5:Y:S01]  /*e640*/  LD.E.128 R36, desc[UR46][R28.64] ;  /* 0x0000002e1c247980 */ /* 0x000562000c101d00 */
[----:B------:R-:W-:-:S03]  /*e650*/  IMAD.U32 R2, RZ, RZ, UR6 ;  /* 0x00000006ff027e24 */ /* 0x000fc6000f8e00ff */
[----:B------:R2:W5:Y:S04]  /*e660*/  LD.E.128 R48, desc[UR46][R20.64] ;  /* 0x0000002e14307980 */ /* 0x000568000c101d00 */
[----:B------:R-:W5:Y:S04]  /*e670*/  LD.E.128 R96, desc[UR46][R98.64] ;  /* 0x0000002e62607980 */ /* 0x000f68000c101d00 */
[----:B------:R-:W5:Y:S04]  /*e680*/  LD.E.128 R100, desc[UR46][R102.64] ;  /* 0x0000002e66647980 */ /* 0x000f68000c101d00 */
[----:B------:R-:W5:Y:S01]  /*e690*/  LD.E.128 R104, desc[UR46][R106.64] ;  /* 0x0000002e6a687980 */ /* 0x000f62000c101d00 */
[----:B-1----:R-:W-:-:S03]  /*e6a0*/  @P2 IMAD.HI.U32 R0, R4, R3, RZ ;  /* 0x0000000304002227 */ /* 0x002fc600078e00ff */
[----:B------:R-:W5:Y:S02]  /*e6b0*/  LD.E.128 R108, desc[UR46][R110.64] ;  /* 0x0000002e6e6c7980 */ /* 0x000f64000c101d00 */
[----:B0-----:R-:W-:Y:S02]  /*e6c0*/  @P2 SHF.R.U32.HI R7, RZ, R9, R0 ;  /* 0x00000009ff072219 */ /* 0x001fe40000011600 */
[----:B------:R-:W5:Y:S02]  /*e6d0*/  LD.E.128 R112, desc[UR46][R114.64] ;  /* 0x0000002e72707980 */ /* 0x000f64000c101d00 */
[--C-:B------:R-:W-:Y:S01]  /*e6e0*/  SHF.R.S32.HI R0, RZ, 0x1f, R7.reuse ;  /* 0x0000001fff007819 */ /* 0x100fe20000011407 */
[----:B------:R-:W-:Y:S01]  /*e6f0*/  IMAD.MOV R9, RZ, RZ, -R7 ;  /* 0x000000ffff097224 */ /* 0x000fe200078e0a07 */
[----:B------:R-:W5:Y:S01]  /*e700*/  LD.E.128 R116, desc[UR46][R118.64] ;  /* 0x0000002e76747980 */ /* 0x000f62000c101d00 */
[----:B------:R-:W-:Y:S01]  /*e710*/  IMAD.U32 R3, RZ, RZ, UR7 ;  /* 0x00000007ff037e24 */ /* 0x000fe2000f8e00ff */
[----:B------:R-:W-:Y:S01]  /*e720*/  ULDC.64 UR6, c[0x0][0xad8] ;  /* 0x0002b60000067ab9 */ /* 0x000fe20000000a00 */
[----:B------:R-:W-:Y:S01]  /*e730*/  IMAD R0, R0, UR8, RZ ;  /* 0x0000000800007c24 */ /* 0x000fe2000f8e02ff */
[----:B------:R-:W5:Y:S01]  /*e740*/  LD.E.128 R120, desc[UR46][R122.64] ;  /* 0x0000002e7a787980 */ /* 0x000f62000c101d00 */
[----:B------:R-:W-:-:S02]  /*e750*/  IMAD R9, R172, R9, R4 ;  /* 0x00000009ac097224 */ /* 0x000fc400078e0204 */
[----:B------:R-:W-:Y:S01]  /*e760*/  IMAD.U32 R3, RZ, RZ, UR5 ;  /* 0x00000005ff037e24 */ /* 0x000fe2000f8e00ff */
[----:B------:R-:W5:Y:S01]  /*e770*/  LD.E.128 R124, desc[UR46][R126.64] ;  /* 0x0000002e7e7c7980 */ /* 0x000f62000c101d00 */
[C---:B------:R-:W-:Y:S01]  /*e780*/  IMAD R11, R7.reuse, UR9, R0 ;  /* 0x00000009070b7c24 */ /* 0x040fe2000f8e0200 */
[----:B------:R-:W-:Y:S02]  /*e790*/  SHF.R.S32.HI R0, RZ, 0x1f, R9 ;  /* 0x0000001fff007819 */ /* 0x000fe40000011409 */
[----:B------:R-:W5:Y:S01]  /*e7a0*/  LD.E.128 R128, desc[UR46][R130.64] ;  /* 0x0000002e82807980 */ /* 0x000f62000c101d00 */
[----:B------:R-:W-:-:S03]  /*e7b0*/  IMAD.WIDE.U32 R2, R7, UR8, R2 ;  /* 0x0000000807027c25 */ /* 0x000fc6000f8e0002 */
[----:B------:R-:W5:Y:S04]  /*e7c0*/  LD.E.128 R132, desc[UR46][R134.64] ;  /* 0x0000002e86847980 */ /* 0x000f68000c101d00 */
[----:B------:R-:W5:Y:S04]  /*e7d0*/  LD.E.128 R136, desc[UR46][R138.64] ;  /* 0x0000002e8a887980 */ /* 0x000f68000c101d00 */
[----:B------:R-:W5:Y:S04]  /*e7e0*/  LD.E.128 R140, desc[UR46][R142.64] ;  /* 0x0000002e8e8c7980 */ /* 0x000f68000c101d00 */
[----:B------:R-:W5:Y:S01]  /*e7f0*/  LD.E.128 R28, desc[UR46][R30.64] ;  /* 0x0000002e1e1c7980 */ /* 0x000f62000c101d00 */
        /* <DEDUP_REMOVED lines=8> */
[----:B------:R-:W-:Y:S02]  /*e880*/  VIADD R14, R205, UR43 ;  /* 0x0000002bcd0e7c36 */ /* 0x000fe40008000000 */
[C---:B------:R-:W-:Y:S02]  /*e890*/  IMAD R7, R9.reuse, UR7, R4 ;  /* 0x0000000709077c24 */ /* 0x040fe4000f8e0204 */
[----:B------:R-:W-:Y:S01]  /*e8a0*/  IMAD.WIDE.U32 R2, R9, UR6, R2 ;  /* 0x0000000609027c25 */ /* 0x000fe2000f8e0002 */
[C---:B------:R-:W-:Y:S01]  /*e8b0*/  ISETP.GE.AND P2, PT, R14.reuse, R5, PT ;  /* 0x000000050e00720c */ /* 0x040fe20003f46270 */
[----:B------:R-:W-:Y:S02]  /*e8c0*/  ULDC.64 UR6, c[0x0][0xa80] ;  /* 0x0002a00000067ab9 */ /* 0x000fe40000000a00 */
[----:B------:R-:W-:Y:S01]  /*e8d0*/  VIADD R0, R14, 0x20 ;  /* 0x000000200e007836 */ /* 0x000fe20000000000 */
[----:B------:R-:W-:Y:S01]  /*e8e0*/  LEA R4, P3, R2, UR6, 0x1 ;  /* 0x0000000602047c11 */ /* 0x000fe2000f8608ff */
[----:B------:R-:W-:-:S02]  /*e8f0*/  IMAD.IADD R3, R3, 0x1, R7 ;  /* 0x0000000103037824 */ /* 0x000fc400078e0207 */
[----:B------:R-:W-:Y:S01]  /*e900*/  VIADD R176, R176, 0x22820 ;  /* 0x00022820b0b07836 */ /* 0x000fe20000000000 */
[-C--:B------:R-:W-:Y:S01]  /*e910*/  ISETP.GE.AND P1, PT, R0, R5.reuse, PT ;  /* 0x000000050000720c */ /* 0x080fe20003f26270 */
[----:B------:R-:W-:Y:S01]  /*e920*/  VIADD R0, R14, 0x40 ;  /* 0x000000400e007836 */ /* 0x000fe20000000000 */
[----:B------:R-:W-:Y:S02]  /*e930*/  LEA.HI.X R12, R2, UR7, R3, 0x1, P3 ;  /* 0x00000007020c7c11 */ /* 0x000fe400098f0c03 */
[----:B------:R-:W-:Y:S01]  /*e940*/  PRMT R176, RZ, 0x654, R176 ;  /* 0x00000654ffb07816 */ /* 0x000fe200000000b0 */
[----:B0-----:R2:W0:Y:S01]  /*e950*/  SHFL.IDX PT, R10, R4, RZ, 0x181f ;  /* 0x00181fff040a7589 */ /* 0x00142200000e0000 */
[----:B------:R-:W-:Y:S01]  /*e960*/  ISETP.GE.AND P0, PT, R0, R5, PT ;  /* 0x000000050000720c */ /* 0x000fe20003f06270 */
[----:B------:R-:W-:Y:S01]  /*e970*/  BSSY B1, `(.L_x_1829) ;  /* 0x0000015000017945 */ /* 0x000fe20003800000 */
[----:B------:R2:W-:Y:S01]  /*e980*/  SYNCS.ARRIVE.TRANS64.RED.A1T0 RZ, [R176+URZ], RZ ;  /* 0x000000ffb0ff79a7 */ /* 0x0005e2000810043f */
[----:B------:R2:W1:Y:S02]  /*e990*/  SHFL.IDX PT, R0, R12, RZ, 0x181f ;  /* 0x00181fff0c007589 */ /* 0x00046400000e0000 */
[----:B------:R-:W-:Y:S08]  /*e9a0*/  @P2 BRA `(.L_x_1830) ;  /* 0x0000000000442947 */ /* 0x000ff00003800000 */
        /* <DEDUP_REMOVED lines=17> */
.L_x_1830:
[----:B------:R-:W-:Y:S05]  /*eac0*/  BSYNC B1 ;  /* 0x0000000000017941 */ /* 0x000fea0003800000 */
.L_x_1829:
[----:B-1----:R1:W4:Y:S01]  /*ead0*/  SHFL.IDX PT, R0, R12, 0x1, 0x181f ;  /* 0x00381f000c007f89 */ /* 0x00232200000e0000 */
[----:B------:R-:W-:Y:S03]  /*eae0*/  BSSY B1, `(.L_x_1831) ;  /* 0x0000014000017945 */ /* 0x000fe60003800000 */
[----:B0--3--:R1:W0:Y:S01]  /*eaf0*/  SHFL.IDX PT, R10, R4, 0x1, 0x181f ;  /* 0x00381f00040a7f89 */ /* 0x00922200000e0000 */
        /* <DEDUP_REMOVED lines=11> */
[----:B-----5:R3:W-:Y:S01]  /*ebb0*/  @!P4 ST.E.128 desc[UR46][R2.64], R44 ;  /* 0x0000002c0200c985 */ /* 0x0207e2000c101d2e */
[----:B------:R-:W-:-:S02]  /*ebc0*/  @!P1 LEA R10, P5, R201, R10, 0x1 ;  /* 0x0000000ac90a9211 */ /* 0x000fc400078a08ff */
[-C--:B------:R-:W-:Y:S01]  /*ebd0*/  @!P2 LEA.HI.X R9, R23, R0.reuse, R211, 0x1, P6 ;  /* 0x000000001709a211 */ /* 0x080fe200030f0cd3 */
[----:B------:R3:W-:Y:S01]  /*ebe0*/  @!P3 ST.E.128 desc[UR46][R6.64], R104 ;  /* 0x000000680600b985 */ /* 0x0007e2000c101d2e */
[----:B------:R-:W-:-:S03]  /*ebf0*/  @!P1 LEA.HI.X R11, R201, R0, R210, 0x1, P5 ;  /* 0x00000000c90b9211 */ /* 0x000fc600028f0cd2 */
[----:B------:R3:W-:Y:S04]  /*ec00*/  @!P2 ST.E.128 desc[UR46][R8.64], R120 ;  /* 0x000000780800a985 */ /* 0x0007e8000c101d2e */
[----:B------:R3:W-:Y:S02]  /*ec10*/  @!P1 ST.E.128 desc[UR46][R10.64], R136 ;  /* 0x000000880a009985 */ /* 0x0007e4000c101d2e */
.L_x_1832:
[----:B------:R-:W-:Y:S05]  /*ec20*/  BSYNC B1 ;  /* 0x0000000000017941 */ /* 0x000fea0003800000 */
.L_x_1831:
[----:B----4-:R4:W1:Y:S01]  /*ec30*/  SHFL.IDX PT, R0, R12, 0x2, 0x181f ;  /* 0x00581f000c007f89 */ /* 0x01086200000e0000 */
        /* <DEDUP_REMOVED lines=11> */
[----:B-1----:R-:W-:Y:S02]  /*ecf0*/  @!P3 LEA.HI.X R3, R19, R0, R213, 0x1, P6 ;  /* 0x000000001303b211 */ /* 0x002fe400030f0cd5 */
[----:B------:R-:W-:Y:S02]  /*ed00*/  @!P0 LEA R10, P6, R201, R10, 0x1 ;  /* 0x0000000ac90a8211 */ /* 0x000fe400078c08ff */
[-C--:B------:R-:W-:Y:S01]  /*ed10*/  @!P2 LEA.HI.X R7, R200, R0.reuse, R212, 0x1, P5 ;  /* 0x00000000c807a211 */ /* 0x080fe200028f0cd4 */
[----:B-----5:R3:W-:Y:S01]  /*ed20*/  @!P3 ST.E.128 desc[UR46][R2.64], R48 ;  /* 0x000000300200b985 */ /* 0x0207e2000c101d2e */
[----:B------:R-:W-:-:S02]  /*ed30*/  @!P1 LEA.HI.X R9, R23, R0, R211, 0x1, P4 ;  /* 0x0000000017099211 */ /* 0x000fc400020f0cd3 */
[----:B------:R-:W-:Y:S01]  /*ed40*/  @!P0 LEA.HI.X R11, R201, R0, R210, 0x1, P6 ;  /* 0x00000000c90b8211 */ /* 0x000fe200030f0cd2 */
[----:B------:R3:W-:Y:S04]  /*ed50*/  @!P2 ST.E.128 desc[UR46][R6.64], R108 ;  /* 0x0000006c0600a985 */ /* 0x0007e8000c101d2e */
[----:B------:R3:W-:Y:S04]  /*ed60*/  @!P1 ST.E.128 desc[UR46][R8.64], R124 ;  /* 0x0000007c08009985 */ /* 0x0007e8000c101d2e */
[----:B------:R3:W-:Y:S02]  /*ed70*/  @!P0 ST.E.128 desc[UR46][R10.64], R140 ;  /* 0x0000008c0a008985 */ /* 0x0007e4000c101d2e */
.L_x_1834:
[----:B------:R-:W-:Y:S05]  /*ed80*/  BSYNC B1 ;  /* 0x0000000000017941 */ /* 0x000fea0003800000 */
.L_x_1833:
[----:B-1----:R-:W-:Y:S01]  /*ed90*/  VIADD R0, R14, 0x60 ;  /* 0x000000600e007836 */ /* 0x002fe20000000000 */
[----:B--2-4-:R-:W1:Y:S04]  /*eda0*/  SHFL.IDX PT, R12, R12, 0x3, 0x181f ;  /* 0x00781f000c0c7f89 */ /* 0x014e6800000e0000 */
[----:B------:R-:W-:Y:S01]  /*edb0*/  ISETP.GE.AND P0, PT, R0, R5, PT ;  /* 0x000000050000720c */ /* 0x000fe20003f06270 */
[----:B---3--:R2:W3:-:S12]  /*edc0*/  SHFL.IDX PT, R8, R4, 0x3, 0x181f ;  /* 0x00781f0004087f89 */ /* 0x0084d800000e0000 */
[----:B--2---:R-:W-:Y:S05]  /*edd0*/  @P0 BRA `(.L_x_1835) ;  /* 0x0000000c00200947 */ /* 0x004fea0003800000 */
[----:B------:R-:W-:Y:S02]  /*ede0*/  ULDC UR5, c[0x0][0xac8] ;  /* 0x0002b20000057ab9 */ /* 0x000fe40000000800 */
[----:B------:R-:W-:Y:S02]  /*edf0*/  ISETP.GE.AND P3, PT, R19, UR5, PT ;  /* 0x0000000513007c0c */ /* 0x000fe4000bf66270 */
[----:B------:R-:W-:Y:S02]  /*ee00*/  ISETP.GE.AND P4, PT, R200, UR5, PT ;  /* 0x00000005c8007c0c */ /* 0x000fe4000bf86270 */
[----:B------:R-:W-:-:S09]  /*ee10*/  ISETP.GE.AND P5, PT, R23, UR5, PT ;  /* 0x0000000517007c0c */ /* 0x000fd2000bfa6270 */
[-C--:B---3--:R-:W-:Y:S02]  /*ee20*/  @!P3 LEA R2, P0, R19, R8.reuse, 0x1 ;  /* 0x000000081302b211 */ /* 0x088fe400078008ff */
[CC--:B------:R-:W-:Y:S02]  /*ee30*/  @!P4 LEA R4, P1, R200.reuse, R8.reuse, 0x1 ;  /* 0x00000008c804c211 */ /* 0x0c0fe400078208ff */
[----:B------:R-:W-:Y:S02]  /*ee40*/  @!P5 LEA R6, P2, R23, R8, 0x1 ;  /* 0x000000081706d211 */ /* 0x000fe400078408ff */
[-C--:B-1----:R-:W-:Y:S02]  /*ee50*/  @!P3 LEA.HI.X R3, R19, R12.reuse, R213, 0x1, P0 ;  /* 0x0000000c1303b211 */ /* 0x082fe400000f0cd5 */
[-C--:B------:R-:W-:Y:S02]  /*ee60*/  @!P4 LEA.HI.X R5, R200, R12.reuse, R212, 0x1, P1 ;  /* 0x0000000cc805c211 */ /* 0x080fe400008f0cd4 */
[----:B------:R-:W-:Y:S01]  /*ee70*/  @!P5 LEA.HI.X R7, R23, R12, R211, 0x1, P2 ;  /* 0x0000000c1707d211 */ /* 0x000fe200010f0cd3 */
[----:B-----5:R1:W-:Y:S01]  /*ee80*/  @!P3 ST.E.128 desc[UR46][R2.64], R96 ;  /* 0x000000600200b985 */ /* 0x0203e2000c101d2e */
[----:B------:R-:W-:-:S03]  /*ee90*/  ISETP.GE.AND P0, PT, R201, UR5, PT ;  /* 0x00000005c9007c0c */ /* 0x000fc6000bf06270 */
[----:B------:R1:W-:Y:S04]  /*eea0*/  @!P4 ST.E.128 desc[UR46][R4.64], R112 ;  /* 0x000000700400c985 */ /* 0x0003e8000c101d2e */
[----:B------:R1:W-:Y:S06]  /*eeb0*/  @!P5 ST.E.128 desc[UR46][R6.64], R128 ;  /* 0x000000800600d985 */ /* 0x0003ec000c101d2e */
[----:B------:R-:W-:Y:S05]  /*eec0*/  @P0 BRA `(.L_x_1835) ;  /* 0x0000000800e40947 */ /* 0x000fea0003800000 */
[----:B-1----:R-:W-:-:S04]  /*eed0*/  LEA R2, P0, R201, R8, 0x1 ;  /* 0x00000008c9027211 */ /* 0x002fc800078008ff */
[----:B------:R-:W-:-:S05]  /*eee0*/  LEA.HI.X R3, R201, R12, R210, 0x1, P0 ;  /* 0x0000000cc9037211 */ /* 0x000fca00000f0cd2 */
[----:B------:R1:W-:Y:S01]  /*eef0*/  ST.E.128 desc[UR46][R2.64], R28 ;  /* 0x0000001c02007985 */ /* 0x0003e2000c101d2e */
[----:B------:R-:W-:Y:S05]  /*ef00*/  BRA `(.L_x_1835) ;  /* 0x0000000800d47947 */ /* 0x000fea0003800000 */
.L_x_1828:
[----:B------:R-:W0:Y:S01]  /*ef10*/  LDC R8, c[0x0][0xbe8] ;  /* 0x0002fa00ff087b82 */ /* 0x000e220000000800 */
[----:B------:R-:W-:Y:S01]  /*ef20*/  ISETP.GE.AND P0, PT, R214, 0x80, PT ;  /* 0x00000080d600780c */ /* 0x000fe20003f06270 */
[----:B------:R-:W-:Y:S01]  /*ef30*/  USHF.R.S32.HI UR8, URZ, 0x1f, UR40 ;  /* 0x0000001f3f087899 */ /* 0x000fe20008011428 */
[----:B------:R-:W-:Y:S01]  /*ef40*/  BSSY B1, `(.L_x_1836) ;  /* 0x000002f000017945 */ /* 0x000fe20003800000 */
[----:B------:R-:W-:Y:S01]  /*ef50*/  USHF.R.S32.HI UR9, URZ, 0x1f, UR42 ;  /* 0x0000001f3f097899 */ /* 0x000fe2000801142a */
[----:B------:R-:W-:Y:S01]  /*ef60*/  IMAD R6, R202, 0x20, R205 ;  /* 0x00000020ca067824 */ /* 0x000fe200078e02cd */
[----:B0-----:R-:W-:-:S13]  /*ef70*/  ISETP.NE.AND P1, PT, R8, 0x1, PT ;  /* 0x000000010800780c */ /* 0x001fda0003f25270 */
[----:B------:R-:W0:Y:S08]  /*ef80*/  @P1 LDC R9, c[0x0][0xbec] ;  /* 0x0002fb00ff091b82 */ /* 0x000e300000000800 */
[----:B------:R-:W1:Y:S01]  /*ef90*/  @P1 LDC R11, c[0x0][0xbf0] ;  /* 0x0002fc00ff0b1b82 */ /* 0x000e620000000800 */
[----:B------:R-:W-:Y:S05]  /*efa0*/  @P0 BRA `(.L_x_1837) ;  /* 0x0000000000a00947 */ /* 0x000fea0003800000 */
[----:B------:R-:W2:Y:S01]  /*efb0*/  S2R R0, SR_TID.X ;  /* 0x0000000000007919 */ /* 0x000ea20000002100 */
[----:B------:R-:W3:Y:S01]  /*efc0*/  LDC R3, c[0x0][0xbe8] ;  /* 0x0002fa00ff037b82 */ /* 0x000ee20000000800 */
[----:B------:R-:W-:Y:S01]  /*efd0*/  IMAD.U32 R4, RZ, RZ, UR43 ;  /* 0x0000002bff047e24 */ /* 0x000fe2000f8e00ff */
[----:B------:R-:W-:Y:S02]  /*efe0*/  ULDC UR5, c[0x0][0xa88] ;  /* 0x0002a20000057ab9 */ /* 0x000fe40000000800 */
[----:B---3--:R-:W-:Y:S02]  /*eff0*/  IMAD R5, R3, UR5, RZ ;  /* 0x0000000503057c24 */ /* 0x008fe4000f8e02ff */
[----:B--2---:R-:W-:-:S04]  /*f000*/  IADD3 R4, R4, -0x80, R0 ;  /* 0xffffff8004047810 */ /* 0x004fc80007ffe000 */
[----:B------:R-:W-:-:S13]  /*f010*/  ISETP.GE.AND P0, PT, R4, R5, PT ;  /* 0x000000050400720c */ /* 0x000fda0003f06270 */
[----:B------:R-:W-:Y:S05]  /*f020*/  @P0 BRA `(.L_x_1837) ;  /* 0x0000000000800947 */ /* 0x000fea0003800000 */
[----:B------:R-:W-:Y:S01]  /*f030*/  ISETP.NE.AND P0, PT, R3, 0x1, PT ;  /* 0x000000010300780c */ /* 0x000fe20003f05270 */
[----:B------:R-:W-:Y:S01]  /*f040*/  ULDC.64 UR10, c[0x0][0xb90] ;  /* 0x0002e400000a7ab9 */ /* 0x000fe20000000a00 */
[----:B------:R-:W-:Y:S01]  /*f050*/  IMAD.MOV.U32 R2, RZ, RZ, R4 ;  /* 0x000000ffff027224 */ /* 0x000fe200078e0004 */
[----:B------:R-:W-:Y:S02]  /*f060*/  UIMAD UR5, UR8, UR10, URZ ;  /* 0x0000000a080572a4 */ /* 0x000fe4000f8e023f */
[----:B------:R-:W-:Y:S02]  /*f070*/  UIMAD.WIDE.U32 UR6, UR40, UR10, URZ ;  /* 0x0000000a280672a5 */ /* 0x000fe4000f8e003f */
[----:B------:R-:W-:-:S03]  /*f080*/  UIMAD UR5, UR40, UR11, UR5 ;  /* 0x0000000b280572a4 */ /* 0x000fc6000f8e0205 */
[----:B------:R-:W-:Y:S01]  /*f090*/  ULDC.64 UR10, c[0x0][0xb98] ;  /* 0x0002e600000a7ab9 */ /* 0x000fe20000000a00 */
[----:B------:R-:W-:Y:S02]  /*f0a0*/  UIADD3 UR7, UR7, UR5, URZ ;  /* 0x0000000507077290 */ /* 0x000fe4000fffe03f */
[----:B------:R-:W2:Y:S01]  /*f0b0*/  @P0 LDC R5, c[0x0][0xbec] ;  /* 0x0002fb00ff050b82 */ /* 0x000ea20000000800 */
[----:B------:R-:W-:Y:S02]  /*f0c0*/  UIMAD UR5, UR9, UR10, URZ ;  /* 0x0000000a090572a4 */ /* 0x000fe4000f8e023f */
[----:B------:R-:W-:Y:S02]  /*f0d0*/  UIMAD.WIDE.U32 UR6, UR42, UR10, UR6 ;  /* 0x0000000a2a0672a5 */ /* 0x000fe4000f8e0006 */
[----:B------:R-:W-:-:S03]  /*f0e0*/  UIMAD UR5, UR42, UR11, UR5 ;  /* 0x0000000b2a0572a4 */ /* 0x000fc6000f8e0205 */
[----:B------:R-:W3:Y:S01]  /*f0f0*/  @P0 LDC R7, c[0x0][0xbf0] ;  /* 0x0002fc00ff070b82 */ /* 0x000ee20000000800 */
[----:B------:R-:W-:Y:S01]  /*f100*/  ULDC.64 UR10, c[0x0][0xb88] ;  /* 0x0002e200000a7ab9 */ /* 0x000fe20000000a00 */
[----:B--2---:R-:W-:-:S05]  /*f110*/  @P0 IMAD.HI.U32 R0, R4, R5, RZ ;  /* 0x0000000504000227 */ /* 0x004fca00078e00ff */
[----:B---3--:R-:W-:-:S05]  /*f120*/  @P0 SHF.R.U32.HI R2, RZ, R7, R0 ;  /* 0x00000007ff020219 */ /* 0x008fca0000011600 */
[----:B------:R-:W-:-:S04]  /*f130*/  IMAD.MOV R5, RZ, RZ, -R2 ;  /* 0x000000ffff057224 */ /* 0x000fc800078e0a02 */
[----:B------:R-:W-:Y:S01]  /*f140*/  IMAD R5, R3, R5, R4 ;  /* 0x0000000503057224 */ /* 0x000fe200078e0204 */
[----:B------:R-:W-:Y:S01]  /*f150*/  SHF.R.S32.HI R3, RZ, 0x1f, R2 ;  /* 0x0000001fff037819 */ /* 0x000fe20000011402 */
[----:B------:R-:W-:Y:S01]  /*f160*/  IMAD.U32 R4, RZ, RZ, UR5 ;  /* 0x00000005ff047e24 */ /* 0x000fe2000f8e00ff */
        /* <DEDUP_REMOVED lines=12> */
.L_x_1837:
[----:B------:R-:W-:Y:S05]  /*f230*/  BSYNC B1 ;  /* 0x0000000000017941 */ /* 0x000fea0003800000 */
.L_x_1836:
[----:B------:R-:W-:Y:S01]  /*f240*/  ULDC.64 UR10, c[0x0][0xae8] ;  /* 0x0002ba00000a7ab9 */ /* 0x000fe20000000a00 */
[----:B------:R-:W-:Y:S01]  /*f250*/  VIADD R6, R6, UR43 ;  /* 0x0000002b06067c36 */ /* 0x000fe20008000000 */
[----:B------:R-:W-:Y:S01]  /*f260*/  UIMAD UR5, UR8, UR10, URZ ;  /* 0x0000000a080572a4 */ /* 0x000fe2000f8e023f */
[----:B------:R-:W-:Y:S01]  /*f270*/  BSSY B1, `(.L_x_1838) ;  /* 0x000003c000017945 */ /* 0x000fe20003800000 */
[----:B------:R-:W-:Y:S01]  /*f280*/  UIMAD.WIDE.U32 UR6, UR40, UR10, URZ ;  /* 0x0000000a280672a5 */ /* 0x000fe2000f8e003f */
[----:B0-----:R-:W-:Y:S01]  /*f290*/  @P1 IMAD.HI.U32 R0, R6, R9, RZ ;  /* 0x0000000906001227 */ /* 0x001fe200078e00ff */
[----:B------:R-:W-:-:S03]  /*f2a0*/  UIMAD UR5, UR40, UR11, UR5 ;  /* 0x0000000b280572a4 */ /* 0x000fc6000f8e0205 */
[----:B------:R-:W-:Y:S01]  /*f2b0*/  ULDC.64 UR10, c[0x0][0xaf0] ;  /* 0x0002bc00000a7ab9 */ /* 0x000fe20000000a00 */
[----:B------:R-:W-:Y:S01]  /*f2c0*/  UIADD3 UR7, UR7, UR5, URZ ;  /* 0x0000000507077290 */ /* 0x000fe2000fffe03f */
[----:B--2---:R-:W-:Y:S01]  /*f2d0*/  IMAD.MOV.U32 R5, RZ, RZ, R6 ;  /* 0x000000ffff057224 */ /* 0x004fe200078e0006 */
        /* <DEDUP_REMOVED lines=10> */
[----:B------:R-:W-:Y:S02]  /*f380*/  IMAD R7, R8, R7, R6 ;  /* 0x0000000708077224 */ /* 0x000fe400078e0206 */
[----:B------:R-:W-:Y:S01]  /*f390*/  IMAD.U32 R2, RZ, RZ, UR6 ;  /* 0x00000006ff027e24 */ /* 0x000fe2000f8e00ff */
[----:B------:R-:W-:Y:S01]  /*f3a0*/  ULDC.64 UR6, c[0x0][0xad8] ;  /* 0x0002b60000067ab9 */ /* 0x000fe20000000a00 */
[----:B------:R-:W-:Y:S01]  /*f3b0*/  IMAD.U32 R3, RZ, RZ, UR5 ;  /* 0x00000005ff037e24 */ /* 0x000fe2000f8e00ff */
[----:B------:R-:W-:Y:S01]  /*f3c0*/  ULDC UR5, c[0x0][0xa88] ;  /* 0x0002a20000057ab9 */ /* 0x000fe20000000800 */
[C---:B------:R-:W-:Y:S01]  /*f3d0*/  IMAD R9, R5.reuse, UR9, R0 ;  /* 0x0000000905097c24 */ /* 0x040fe2000f8e0200 */
[----:B------:R-:W-:Y:S01]  /*f3e0*/  SHF.R.S32.HI R0, RZ, 0x1f, R7 ;  /* 0x0000001fff007819 */ /* 0x000fe20000011407 */
[----:B------:R-:W-:-:S04]  /*f3f0*/  IMAD.WIDE.U32 R2, R5, UR8, R2 ;  /* 0x0000000805027c25 */ /* 0x000fc8000f8e0002 */
[----:B------:R-:W-:Y:S02]  /*f400*/  IMAD.IADD R3, R3, 0x1, R9 ;  /* 0x0000000103037824 */ /* 0x000fe400078e0209 */
[----:B------:R-:W-:Y:S02]  /*f410*/  IMAD R4, R0, UR6, RZ ;  /* 0x0000000600047c24 */ /* 0x000fe4000f8e02ff */
[----:B------:R-:W-:Y:S02]  /*f420*/  VIADD R6, R205, UR43 ;  /* 0x0000002bcd067c36 */ /* 0x000fe40008000000 */
[----:B------:R-:W-:Y:S02]  /*f430*/  IMAD R9, R8, UR5, RZ ;  /* 0x0000000508097c24 */ /* 0x000fe4000f8e02ff */
[C---:B------:R-:W-:Y:S02]  /*f440*/  IMAD R5, R7.reuse, UR7, R4 ;  /* 0x0000000707057c24 */ /* 0x040fe4000f8e0204 */
[----:B------:R-:W-:Y:S01]  /*f450*/  IMAD.WIDE.U32 R2, R7, UR6, R2 ;  /* 0x0000000607027c25 */ /* 0x000fe2000f8e0002 */
[----:B------:R-:W-:Y:S01]  /*f460*/  ISETP.GE.AND P2, PT, R6, R9, PT ;  /* 0x000000090600720c */ /* 0x000fe20003f46270 */
[----:B------:R-:W-:-:S02]  /*f470*/  ULDC.64 UR6, c[0x0][0xa80] ;  /* 0x0002a00000067ab9 */ /* 0x000fc40000000a00 */
[----:B------:R-:W-:Y:S01]  /*f480*/  VIADD R0, R6, 0x20 ;  /* 0x0000002006007836 */ /* 0x000fe20000000000 */
[----:B------:R-:W-:Y:S01]  /*f490*/  LEA R4, P3, R2, UR6, 0x1 ;  /* 0x0000000602047c11 */ /* 0x000fe2000f8608ff */
[----:B------:R-:W-:-:S03]  /*f4a0*/  IMAD.IADD R3, R3, 0x1, R5 ;  /* 0x0000000103037824 */ /* 0x000fc600078e0205 */
[-C--:B------:R-:W-:Y:S01]  /*f4b0*/  ISETP.GE.AND P1, PT, R0, R9.reuse, PT ;  /* 0x000000090000720c */ /* 0x080fe20003f26270 */
[----:B------:R-:W-:Y:S01]  /*f4c0*/  VIADD R0, R6, 0x40 ;  /* 0x0000004006007836 */ /* 0x000fe20000000000 */
[----:B------:R-:W-:Y:S02]  /*f4d0*/  LEA.HI.X R5, R2, UR7, R3, 0x1, P3 ;  /* 0x0000000702057c11 */ /* 0x000fe400098f0c03 */
[----:B------:R0:W1:Y:S02]  /*f4e0*/  SHFL.IDX PT, R2, R4, RZ, 0x181f ;  /* 0x00181fff04027589 */ /* 0x00006400000e0000 */
[----:B------:R-:W-:Y:S02]  /*f4f0*/  ISETP.GE.AND P0, PT, R0, R9, PT ;  /* 0x000000090000720c */ /* 0x000fe40003f06270 */
[----:B------:R0:W2:Y:S01]  /*f500*/  SHFL.IDX PT, R0, R5, RZ, 0x181f ;  /* 0x00181fff05007589 */ /* 0x0000a200000e0000 */
[----:B------:R-:W-:Y:S10]  /*f510*/  @P2 BRA `(.L_x_1839) ;  /* 0x0000000000442947 */ /* 0x000ff40003800000 */
        /* <DEDUP_REMOVED lines=17> */
.L_x_1839:
[----:B------:R-:W-:Y:S05]  /*f630*/  BSYNC B1 ;  /* 0x0000000000017941 */ /* 0x000fea0003800000 */
.L_x_1838:
[----:B--2---:R2:W4:Y:S01]  /*f640*/  SHFL.IDX PT, R0, R5, 0x1, 0x181f ;  /* 0x00381f0005007f89 */ /* 0x00452200000e0000 */
[----:B------:R-:W-:Y:S03]  /*f650*/  BSSY B1, `(.L_x_1840) ;  /* 0x0000014000017945 */ /* 0x000fe60003800000 */
[----:B-1-3--:R2:W1:Y:S01]  /*f660*/  SHFL.IDX PT, R2, R4, 0x1, 0x181f ;  /* 0x00381f0004027f89 */ /* 0x00a46200000e0000 */
        /* <DEDUP_REMOVED lines=8> */
[----:B----4-:R-:W-:Y:S02]  /*f6f0*/  @!P4 LEA.HI.X R11, R19, R0, R213, 0x1, P6 ;  /* 0x00000000130bc211 */ /* 0x010fe400030f0cd5 */
        /* <DEDUP_REMOVED lines=9> */
.L_x_1841:
[----:B------:R-:W-:Y:S05]  /*f790*/  BSYNC B1 ;  /* 0x0000000000017941 */ /* 0x000fea0003800000 */
.L_x_1840:
[----:B----4-:R4:W0:Y:S01]  /*f7a0*/  SHFL.IDX PT, R0, R5, 0x2, 0x181f ;  /* 0x00581f0005007f89 */ /* 0x01082200000e0000 */
        /* <DEDUP_REMOVED lines=20> */
.L_x_1843:
[----:B------:R-:W-:Y:S05]  /*f8f0*/  BSYNC B1 ;  /* 0x0000000000017941 */ /* 0x000fea0003800000 */
.L_x_1842:
[----:B---3--:R-:W-:Y:S01]  /*f900*/  VIADD R3, R6, 0x60 ;  /* 0x0000006006037836 */ /* 0x008fe20000000000 */
[----:B0-----:R0:W3:Y:S04]  /*f910*/  SHFL.IDX PT, R0, R5, 0x3, 0x181f ;  /* 0x00781f0005007f89 */ /* 0x0010e800000e0000 */
[----:B------:R-:W-:Y:S01]  /*f920*/  ISETP.GE.AND P0, PT, R3, R9, PT ;  /* 0x000000090300720c */ /* 0x000fe20003f06270 */
[----:B-1----:R0:W1:-:S12]  /*f930*/  SHFL.IDX PT, R2, R4, 0x3, 0x181f ;  /* 0x00781f0004027f89 */ /* 0x00205800000e0000 */
[----:B0-----:R-:W-:Y:S05]  /*f940*/  @P0 BRA `(.L_x_1835) ;  /* 0x0000000000440947 */ /* 0x001fea0003800000 */
[----:B------:R-:W-:Y:S02]  /*f950*/  ULDC UR5, c[0x0][0xac8] ;  /* 0x0002b20000057ab9 */ /* 0x000fe40000000800 */
[----:B------:R-:W-:Y:S02]  /*f960*/  ISETP.GE.AND P3, PT, R19, UR5, PT ;  /* 0x0000000513007c0c */ /* 0x000fe4000bf66270 */
[----:B------:R-:W-:Y:S02]  /*f970*/  ISETP.GE.AND P2, PT, R200, UR5, PT ;  /* 0x00000005c8007c0c */ /* 0x000fe4000bf46270 */
[----:B------:R-:W-:Y:S02]  /*f980*/  ISETP.GE.AND P1, PT, R23, UR5, PT ;  /* 0x0000000517007c0c */ /* 0x000fe4000bf26270 */
[----:B------:R-:W-:-:S07]  /*f990*/  ISETP.GE.AND P0, PT, R201, UR5, PT ;  /* 0x00000005c9007c0c */ /* 0x000fce000bf06270 */
[-C--:B-12-4-:R-:W-:Y:S02]  /*f9a0*/  @!P3 LEA R4, P6, R19, R2.reuse, 0x1 ;  /* 0x000000021304b211 */ /* 0x096fe400078c08ff */
[CC--:B------:R-:W-:Y:S02]  /*f9b0*/  @!P2 LEA R6, P5, R200.reuse, R2.reuse, 0x1 ;  /* 0x00000002c806a211 */ /* 0x0c0fe400078a08ff */
[----:B------:R-:W-:Y:S02]  /*f9c0*/  @!P1 LEA R8, P4, R23, R2, 0x1 ;  /* 0x0000000217089211 */ /* 0x000fe400078808ff */
[----:B---3--:R-:W-:Y:S02]  /*f9d0*/  @!P3 LEA.HI.X R5, R19, R0, R213, 0x1, P6 ;  /* 0x000000001305b211 */ /* 0x008fe400030f0cd5 */
        /* <DEDUP_REMOVED lines=8> */
.L_x_1835:
[----:B------:R-:W-:Y:S05]  /*fa60*/  BSYNC B0 ;  /* 0x0000000000007941 */ /* 0x000fea0003800000 */
.L_x_1827:
[----:B------:R-:W-:Y:S02]  /*fa70*/  ULDC UR5, c[0x0][0xc38] ;  /* 0x00030e0000057ab9 */ /* 0x000fe40000000800 */
[----:B------:R-:W-:-:S06]  /*fa80*/  UISETP.GE.AND UP0, UPT, UR4, UR5, UPT ;  /* 0x000000050400728c */ /* 0x000fcc000bf06270 */
[----:B------:R-:W-:-:S13]  /*fa90*/  PLOP3.LUT P0, PT, PT, PT, UP0, 0x80, 0x0 ;  /* 0x000000000000781c */ /* 0x000fda0003f0f008 */
[----:B------:R-:W-:Y:S05]  /*faa0*/  @!P0 BRA `(.L_x_1844) ;  /* 0xffffff1000d08947 */ /* 0x000fea000383ffff */
[----:B------:R-:W-:Y:S05]  /*fab0*/  EXIT ;  /* 0x000000000000794d */ /* 0x000fea0003800000 */
.L_x_1746:
[----:B------:R-:W-:-:S08]  /*fac0*/  NOP ;  /* 0x0000000000007918 */ /* 0x000fd00000000000 */
[----:B------:R-:W0:-:S00]  /*fad0*/  USETMAXREG.DEALLOC.CTAPOOL 0x18 ;  /* 0x00000018000079c8 */ /* 0x000e0000080e0500 */
[----:B0-----:R-:W-:-:S06]  /*fae0*/  LOP3.LUT R0, R0, 0x3, RZ, 0xc0, !PT ;  /* 0x0000000300007812 */ /* 0x001fcc00078ec0ff */
[----:B------:R-:W0:Y:S01]  /*faf0*/  S2UR UR6, SR_CTAID.X ;  /* 0x00000000000679c3 */ /* 0x000e220000002500 */
[----:B------:R-:W-:Y:S01]  /*fb00*/  LOP3.LUT R17, R17, 0xfffffffb, RZ, 0xc0, !PT ;  /* 0xfffffffb11117812 */ /* 0x000fe200078ec0ff */
[----:B------:R-:W-:Y:S01]  /*fb10*/  STL [R1+0x18], RZ ;  /* 0x000018ff01007387 */ /* 0x000fe20000100800 */
[----:B------:R-:W-:-:S03]  /*fb20*/  IMAD.MOV.U32 R19, RZ, RZ, RZ ;  /* 0x000000ffff137224 */ /* 0x000fc600078e00ff */
[----:B------:R-:W1:Y:S02]  /*fb30*/  SHFL.IDX PT, R0, R0, RZ, 0x1f ;  /* 0x00001fff00007589 */ /* 0x000e6400000e0000 */
[----:B-1----:R-:W-:Y:S02]  /*fb40*/  ISETP.NE.AND P0, PT, R0, RZ, PT ;  /* 0x000000ff0000720c */ /* 0x002fe40003f05270 */
[----:B------:R-:W0:Y:S11]  /*fb50*/  LDC R0, c[0x0][0xc38] ;  /* 0x00030e00ff007b82 */ /* 0x000e360000000800 */
[----:B------:R-:W-:Y:S01]  /*fb60*/  @P0 LOP3.LUT R17, R17, 0x4, RZ, 0xfc, !PT ;  /* 0x0000000411110812 */ /* 0x000fe200078efcff */
[----:B------:R-:W-:Y:S06]  /*fb70*/  @P0 BAR.ARV 0x4, 0x180 ;  /* 0x0106000000000b1d */ /* 0x000fec0000002000 */
[----:B0-----:R-:W-:Y:S01]  /*fb80*/  ISETP.LE.AND P0, PT, R0, UR6, PT ;  /* 0x0000000600007c0c */ /* 0x001fe2000bf03270 */
[----:B------:R-:W-:-:S05]  /*fb90*/  IMAD.MOV.U32 R0, RZ, RZ, 0x1 ;  /* 0x00000001ff007424 */ /* 0x000fca00078e00ff */
[----:B------:R0:W-:Y:S07]  /*fba0*/  STL [R1+0x4], R0 ;  /* 0x0000040001007387 */ /* 0x0001ee0000100800 */
[----:B------:R-:W-:Y:S05]  /*fbb0*/  @P0 BRA `(.L_x_1845) ;  /* 0x00000044009c0947 */ /* 0x000fea0003800000 */
[----:B------:R-:W1:Y:S01]  /*fbc0*/  S2R R5, SR_TID.X ;  /* 0x0000000000057919 */ /* 0x000e620000002100 */
[----:B------:R-:W2:Y:S01]  /*fbd0*/  S2UR UR5, SR_CgaCtaId ;  /* 0x00000000000579c3 */ /* 0x000ea20000008800 */
[----:B------:R-:W-:Y:S01]  /*fbe0*/  UMOV UR4, 0x400 ;  /* 0x0000040000047882 */ /* 0x000fe20000000000 */
[----:B------:R-:W-:Y:S01]  /*fbf0*/  IMAD.MOV.U32 R19, RZ, RZ, RZ ;  /* 0x000000ffff137224 */ /* 0x000fe200078e00ff */
[----:B------:R-:W-:Y:S01]  /*fc00*/  ULDC UR42, c[0x0][0xc] ;  /* 0x00000300002a7ab9 */ /* 0x000fe20000000800 */
[----:B------:R-:W-:Y:S01]  /*fc10*/  ULDC.64 UR44, c[0x0][0x198] ;  /* 0x00006600002c7ab9 */ /* 0x000fe20000000a00 */
[----:B--2---:R-:W-:-:S06]  /*fc20*/  ULEA UR4, UR5, UR4, 0x18 ;  /* 0x0000000405047291 */ /* 0x004fcc000f8ec03f */
[----:B------:R-:W-:Y:S01]  /*fc30*/  IMAD.U32 R18, RZ, RZ, UR4 ;  /* 0x00000004ff127e24 */ /* 0x000fe2000f8e00ff */
[C---:B-1----:R-:W-:Y:S01]  /*fc40*/  LOP3.LUT R4, R5.reuse, 0x7f, RZ, 0xc0, !PT ;  /* 0x0000007f05047812 */ /* 0x042fe200078ec0ff */
[----:B0-----:R-:W-:-:S05]  /*fc50*/  IMAD.SHL.U32 R0, R5, 0x8, RZ ;  /* 0x0000000805007824 */ /* 0x001fca00078e00ff */
[----:B------:R-:W-:-:S04]  /*fc60*/  LOP3.LUT R2, R0, 0x1f8, RZ, 0xc0, !PT ;  /* 0x000001f800027812 */ /* 0x000fc800078ec0ff */
[----:B------:R-:W-:Y:S01]  /*fc70*/  LOP3.LUT R3, R2, 0x38, R5, 0x78, !PT ;  /* 0x0000003802037812 */ /* 0x000fe200078e7805 */
[----:B------:R-:W-:Y:S01]  /*fc80*/  IMAD.SHL.U32 R2, R4, 0x8, RZ ;  /* 0x0000000804027824 */ /* 0x000fe200078e00ff */
[----:B------:R-:W-:-:S04]  /*fc90*/  SHF.R.U32.HI R4, RZ, 0x3, R4 ;  /* 0x00000003ff047819 */ /* 0x000fc80000011604 */
[----:B------:R-:W-:Y:S01]  /*fca0*/  LOP3.LUT R3, R3, 0x200, R2, 0xf8, !PT ;  /* 0x0000020003037812 */ /* 0x000fe200078ef802 */
[----:B------:R-:W-:-:S04]  /*fcb0*/  IMAD.SHL.U32 R2, R5, 0x10, RZ ;  /* 0x0000001005027824 */ /* 0x000fc800078e00ff */
[----:B------:R-:W-:Y:S01]  /*fcc0*/  IMAD R3, R3, 0x2, R18 ;  /* 0x0000000203037824 */ /* 0x000fe200078e0212 */
[----:B------:R-:W-:Y:S01]  /*fcd0*/  LOP3.LUT R0, R4, 0x70, R2, 0xf8, !PT ;  /* 0x0000007004007812 */ /* 0x000fe200078ef802 */
[----:B------:R-:W-:Y:S02]  /*fce0*/  IMAD.U32 R2, RZ, RZ, UR6 ;  /* 0x00000006ff027e24 */ /* 0x000fe4000f8e00ff */
[----:B------:R-:W-:Y:S01]  /*fcf0*/  IMAD.MOV.U32 R0, RZ, RZ, 0x1 ;  /* 0x00000001ff007424 */ /* 0x000fe200078e00ff */
[----:B------:R0:W-:Y:S04]  /*fd00*/  STL [R1+0x10], R3 ;  /* 0x0000100301007387 */ /* 0x0001e80000100800 */
[----:B------:R0:W-:Y:S04]  /*fd10*/  STL [R1+0xc], R2 ;  /* 0x00000c0201007387 */ /* 0x0001e80000100800 */
[----:B------:R0:W-:Y:S04]  /*fd20*/  STL [R1+0x18], RZ ;  /* 0x000018ff01007387 */ /* 0x0001e80000100800 */
[----:B------:R0:W-:Y:S02]  /*fd30*/  STL [R1+0x4], R0 ;  /* 0x0000040001007387 */ /* 0x0001e40000100800 */
.L_x_1941:
[----:B0-2---:R-:W2:Y:S01]  /*fd40*/  LDL R0, [R1+0xc] ;  /* 0x00000c0001007983 */ /* 0x005ea20000100800 */
[----:B------:R-:W-:Y:S02]  /*fd50*/  ULDC UR8, c[0x0][0xc60] ;  /* 0x0003180000087ab9 */ /* 0x000fe40000000800 */
[----:B------:R-:W-:-:S11]  /*fd60*/  UISETP.NE.AND UP0, UPT, UR8, 0x1, UPT ;  /* 0x000000010800788c */ /* 0x000fd6000bf05270 */
[----:B------:R-:W-:Y:S01]  /*fd70*/  @UP0 ULDC UR4, c[0x0][0xc64] ;  /* 0x0003190000040ab9 */ /* 0x000fe20000000800 */
[----:B------:R-:W-:Y:S01]  /*fd80*/  @UP0 ULDC UR9, c[0x0][0xc68] ;  /* 0x00031a0000090ab9 */ /* 0x000fe20000000800 */
[C---:B--2---:R-:W-:Y:S02]  /*fd90*/  R2UR UR7, R0.reuse ;  /* 0x00000000000772ca */ /* 0x044fe400000e0000 */
[----:B------:R-:W-:-:S11]  /*fda0*/  R2UR UR6, R0 ;  /* 0x00000000000672ca */ /* 0x000fd600000e0000 */
[----:B------:R-:W-:-:S04]  /*fdb0*/  UIMAD.WIDE.U32 UR4, UR7, UR4, URZ ;  /* 0x00000004070472a5 */ /* 0x000fc8000f8e003f */
[----:B------:R-:W-:-:S03]  /*fdc0*/  @UP0 USHF.R.U32.HI UR7, URZ, UR9, UR5 ;  /* 0x000000093f070299 */ /* 0x000fc60008011605 */
[----:B------:R-:W-:Y:S02]  /*fdd0*/  ULDC UR4, c[0x0][0xc78] ;  /* 0x00031e0000047ab9 */ /* 0x000fe40000000800 */
[----:B------:R-:W-:Y:S02]  /*fde0*/  UISETP.GE.AND UP0, UPT, UR7, UR4, UPT ;  /* 0x000000040700728c */ /* 0x000fe4000bf06270 */
[----:B------:R-:W-:-:S04]  /*fdf0*/  UIADD3 UR4, -UR7, URZ, URZ ;  /* 0x0000003f07047290 */ /* 0x000fc8000fffe13f */
[----:B------:R-:W-:Y:S01]  /*fe00*/  PLOP3.LUT P0, PT, PT, PT, UP0, 0x80, 0x0 ;  /* 0x000000000000781c */ /* 0x000fe20003f0f008 */
[----:B------:R-:W-:-:S12]  /*fe10*/  UIMAD UR8, UR8, UR4, UR6 ;  /* 0x00000004080872a4 */ /* 0x000fd8000f8e0206 */
[----:B-1----:R-:W-:Y:S05]  /*fe20*/  @!P0 BRA `(.L_x_1846) ;  /* 0x0000000000208947 */ /* 0x002fea0003800000 */
        /* <DEDUP_REMOVED lines=8> */
.L_x_1846:
[----:B------:R-:W-:Y:S01]  /*feb0*/  ULDC UR9, c[0x0][0xc54] ;  /* 0x0003150000097ab9 */ /* 0x000fe20000000800 */
[----:B------:R-:W-:Y:S01]  /*fec0*/  UMOV UR6, UR8 ;  /* 0x0000000800067c82 */ /* 0x000fe20008000000 */
[----:B------:R-:W-:-:S11]  /*fed0*/  UISETP.NE.AND UP0, UPT, UR9, 0x1, UPT ;  /* 0x000000010900788c */ /* 0x000fd6000bf05270 */
[----:B------:R-:W-:Y:S02]  /*fee0*/  @UP0 ULDC.64 UR10, c[0x0][0xc58] ;  /* 0x00031600000a0ab9 */ /* 0x000fe40000000a00 */
[----:B------:R-:W-:-:S04]  /*fef0*/  UIMAD.WIDE.U32 UR4, UR8, UR10, URZ ;  /* 0x0000000a080472a5 */ /* 0x000fc8000f8e003f */
[----:B------:R-:W-:-:S04]  /*ff00*/  @UP0 USHF.R.U32.HI UR6, URZ, UR11, UR5 ;  /* 0x0000000b3f060299 */ /* 0x000fc80008011605 */
[----:B------:R-:W-:-:S12]  /*ff10*/  UIMAD UR4, UR6, UR9, URZ ;  /* 0x00000009060472a4 */ /* 0x000fd8000f8e023f */
.L_x_1847:
[----:B------:R-:W-:Y:S02]  /*ff20*/  UIADD3 UR4, UR8, -UR4, URZ ;  /* 0x8000000408047290 */ /* 0x000fe4000fffe03f */
[----:B------:R-:W-:Y:S01]  /*ff30*/  ULOP3.LUT UR5, URZ, UR6, URZ, 0x33, !UPT ;  /* 0x000000063f057292 */ /* 0x000fe2000f8e333f */
[----:B------:R-:W-:Y:S01]  /*ff40*/  ULDC UR14, c[0x0][0xc48] ;  /* 0x00031200000e7ab9 */ /* 0x000fe20000000800 */
[----:B------:R-:W-:Y:S01]  /*ff50*/  ULDC UR8, c[0x0][0x448] ;  /* 0x0001120000087ab9 */ /* 0x000fe20000000800 */
[----:B------:R-:W-:Y:S01]  /*ff60*/  ULDC UR40, c[0x0][0xc3c] ;  /* 0x00030f0000287ab9 */ /* 0x000fe20000000800 */
[----:B------:R-:W-:Y:S02]  /*ff70*/  UISETP.NE.AND UP2, UPT, UR14, 0x1, UPT ;  /* 0x000000010e00788c */ /* 0x000fe4000bf45270 */
[----:B------:R-:W-:Y:S02]  /*ff80*/  UISETP.NE.AND UP1, UPT, UR8, 0x1, UPT ;  /* 0x000000010800788c */ /* 0x000fe4000bf25270 */
[----:B------:R-:W-:Y:S01]  /*ff90*/  UIADD3 UR40, UR5, UR40, URZ ;  /* 0x0000002805287290 */ /* 0x000fe2000fffe03f */
[----:B------:R-:W-:Y:S01]  /*ffa0*/  ULDC.64 UR10, c[0x0][0x418] ;  /* 0x00010600000a7ab9 */ /* 0x000fe20000000a00 */
[----:B------:R-:W-:Y:S01]  /*ffb0*/  ULDC UR13, c[0x0][0xc54] ;  /* 0x00031500000d7ab9 */ /* 0x000fe20000000800 */
[----:B------:R-:W-:-:S02]  /*ffc0*/  UISETP.NE.U32.AND UP0, UPT, UR10, URZ, UPT ;  /* 0x0000003f0a00728c */ /* 0x000fc4000bf05070 */
[----:B------:R-:W-:Y:S02]  /*ffd0*/  UIMAD UR13, UR7, UR13, UR4 ;  /* 0x0000000d070d72a4 */ /* 0x000fe4000f8e0204 */
[----:B------:R-:W-:Y:S01]  /*ffe0*/  USHF.L.U32 UR40, UR40, 0x7, URZ ;  /* 0x0000000728287899 */ /* 0x000fe2000800063f */
[----:B------:R-:W-:Y:S01]  /*fff0*/  ULDC.64 UR4, c[0x0][0x9e0] ;  /* 0x0002780000047ab9 */ /* 0x000fe20000000a00 */
[----:B------:R-:W-:Y:S02]  /*10000*/  UISETP.NE.AND.EX UP0, UPT, UR11, URZ, UPT, UP0 ;  /* 0x0000003f0b00728c */ /* 0x000fe4000bf05300 */
[----:B------:R-:W-:Y:S02]  /*10010*/  UISETP.GE.AND UP3, UPT, UR5, 0x1, UPT ;  /* 0x000000010500788c */ /* 0x000fe4000bf66270 */
[----:B------:R-:W-:Y:S01]  /*10020*/  UIADD3 UR12, UR40, 0x7f, URZ ;  /* 0x0000007f280c7890 */ /* 0x000fe2000fffe03f */
[----:B------:R-:W-:Y:S01]  /*10030*/  ULDC UR10, c[0x0][0x424] ;  /* 0x00010900000a7ab9 */ /* 0x000fe20000000800 */
[----:B------:R-:W-:Y:S01]  /*10040*/  ULDC UR6, c[0x0][0x288] ;  /* 0x0000a20000067ab9 */ /* 0x000fe20000000800 */
[----:B------:R-:W-:Y:S01]  /*10050*/  @UP2 ULDC UR8, c[0x0][0xc4c] ;  /* 0x0003130000082ab9 */ /* 0x000fe20000000800 */
[----:B------:R-:W-:Y:S01]  /*10060*/  @UP1 ULDC UR11, c[0x0][0x44c] ;  /* 0x00011300000b1ab9 */ /* 0x000fe20000000800 */
[----:B------:R-:W-:Y:S01]  /*10070*/  USEL UR15, UR10, 0x1, UP0 ;  /* 0x000000010a0f7887 */ /* 0x000fe20008000000 */
[----:B------:R-:W-:Y:S01]  /*10080*/  PLOP3.LUT P1, PT, PT, PT, UP3, 0x80, 0x0 ;  /* 0x000000000000781c */ /* 0x000fe20003f2f038 */
[----:B------:R-:W-:-:S02]  /*10090*/  UIADD3 UR16, -UR6, 0x1, URZ ;  /* 0x0000000106107890 */ /* 0x000fc4000fffe13f */
[----:B------:R-:W-:Y:S02]  /*100a0*/  UIMAD.WIDE.U32 UR8, UR13, UR8, URZ ;  /* 0x000000080d0872a5 */ /* 0x000fe4000f8e003f */
[----:B------:R-:W-:Y:S01]  /*100b0*/  UIMAD.WIDE.U32 UR10, UR12, UR11, URZ ;  /* 0x0000000b0c0a72a5 */ /* 0x000fe2000f8e003f */
[----:B------:R-:W-:Y:S01]  /*100c0*/  ULDC UR7, c[0x0][0x2f0] ;  /* 0x0000bc0000077ab9 */ /* 0x000fe20000000800 */
[----:B------:R-:W-:Y:S01]  /*100d0*/  @UP2 ULDC UR17, c[0x0][0xc50] ;  /* 0x0003140000112ab9 */ /* 0x000fe20000000800 */
[----:B------:R-:W-:Y:S01]  /*100e0*/  @UP1 ULDC UR18, c[0x0][0x450] ;  /* 0x0001140000121ab9 */ /* 0x000fe20000000800 */
[----:B------:R-:W-:Y:S01]  /*100f0*/  UMOV UR43, UR13 ;  /* 0x0000000d002b7c82 */ /* 0x000fe20008000000 */
[----:B------:R-:W-:Y:S02]  /*10100*/  UIMAD UR16, UR15, UR7, UR16 ;  /* 0x000000070f1072a4 */ /* 0x000fe4000f8e0210 */
[----:B------:R-:W-:Y:S02]  /*10110*/  @UP2 USHF.R.U32.HI UR43, URZ, UR17, UR9 ;  /* 0x000000113f2b2299 */ /* 0x000fe40008011609 */
[----:B------:R-:W-:-:S02]  /*10120*/  @UP1 USHF.R.U32.HI UR12, URZ, UR18, UR11 ;  /* 0x000000123f0c1299 */ /* 0x000fc4000801160b */
[----:B------:R-:W-:Y:S02]  /*10130*/  UIADD3 UR36, -UR43, URZ, URZ ;  /* 0x0000003f2b247290 */ /* 0x000fe4000fffe13f */
[----:B------:R-:W-:Y:S02]  /*10140*/  UIADD3 UR12, UR16, UR12, URZ ;  /* 0x0000000c100c7290 */ /* 0x000fe4000fffe03f */
[----:B------:R-:W-:Y:S02]  /*10150*/  UIMAD UR36, UR14, UR36, UR13 ;  /* 0x000000240e2472a4 */ /* 0x000fe4000f8e020d */
[----:B------:R-:W-:Y:S01]  /*10160*/  UIADD3 UR4, UR12, UR4, URZ ;  /* 0x000000040c047290 */ /* 0x000fe2000fffe03f */
[----:B------:R-:W-:Y:S11]  /*10170*/  @!P1 BRA `(.L_x_1848) ;  /* 0x0000000000449947 */ /* 0x000ff60003800000 */
[----:B------:R-:W-:Y:S01]  /*10180*/  ISETP.LT.AND P0, PT, RZ, UR12, PT ;  /* 0x0000000cff007c0c */ /* 0x000fe2000bf01270 */
[----:B------:R-:W-:-:S12]  /*10190*/  UIADD3 UR10, UR12, -0x1, URZ ;  /* 0xffffffff0c0a7890 */ /* 0x000fd8000fffe03f */
[----:B------:R-:W-:Y:S05]  /*101a0*/  @P0 BRA `(.L_x_1849) ;  /* 0x00000000001c0947 */ /* 0x000fea0003800000 */
[----:B------:R-:W-:Y:S02]  /*101b0*/  UISETP.NE.AND UP0, UPT, UR5, 0x1, UPT ;  /* 0x000000010500788c */ /* 0x000fe4000bf05270 */
[----:B------:R-:W-:-:S09]  /*101c0*/  UIADD3 UR10, -UR12, URZ, URZ ;  /* 0x0000003f0c0a7290 */ /* 0x000fd2000fffe13f */
[----:B------:R-:W-:Y:S02]  /*101d0*/  @UP0 ULDC.64 UR12, c[0x0][0x9e8] ;  /* 0x00027a00000c0ab9 */ /* 0x000fe40000000a00 */
[----:B------:R-:W-:-:S04]  /*101e0*/  UIMAD.WIDE.U32 UR8, UR10, UR12, URZ ;  /* 0x0000000c0a0872a5 */ /* 0x000fc8000f8e003f */
[----:B------:R-:W-:-:S04]  /*101f0*/  @UP0 USHF.R.U32.HI UR10, URZ, UR13, UR9 ;  /* 0x0000000d3f0a0299 */ /* 0x000fc80008011609 */
[----:B------:R-:W-:Y:S01]  /*10200*/  ULOP3.LUT UR10, URZ, UR10, URZ, 0x33, !UPT ;  /* 0x0000000a3f0a7292 */ /* 0x000fe2000f8e333f */
[----:B------:R-:W-:Y:S11]  /*10210*/  BRA `(.L_x_1850) ;  /* 0x0000000000107947 */ /* 0x000ff60003800000 */
.L_x_1849:
[----:B------:R-:W-:-:S11]  /*10220*/  UISETP.NE.AND UP0, UPT, UR5, 0x1, UPT ;  /* 0x000000010500788c */ /* 0x000fd6000bf05270 */
[----:B------:R-:W-:Y:S02]  /*10230*/  @UP0 ULDC.64 UR12, c[0x0][0x9e8] ;  /* 0x00027a00000c0ab9 */ /* 0x000fe40000000a00 */
[----:B------:R-:W-:-:S04]  /*10240*/  UIMAD.WIDE.U32 UR8, UR10, UR12, URZ ;  /* 0x0000000c0a0872a5 */ /* 0x000fc8000f8e003f */
[----:B------:R-:W-:-:S12]  /*10250*/  @UP0 USHF.R.U32.HI UR10, URZ, UR13, UR9 ;  /* 0x0000000d3f0a0299 */ /* 0x000fd80008011609 */
.L_x_1850:
[----:B------:R-:W-:-:S04]  /*10260*/  UIMAD UR10, UR10, UR5, UR5 ;  /* 0x000000050a0a72a4 */ /* 0x000fc8000f8e0205 */
[----:B------:R-:W-:-:S04]  /*10270*/  UISETP.LT.AND UP0, UPT, UR4, UR10, UPT ;  /* 0x0000000a0400728c */ /* 0x000fc8000bf01270 */
[----:B------:R-:W-:-:S12]  /*10280*/  USEL UR4, UR4, UR10, UP0 ;  /* 0x0000000a04047287 */ /* 0x000fd80008000000 */
.L_x_1848:
[----:B------:R-:W-:Y:S02]  /*10290*/  UIMAD UR8, UR15, UR7, 0x5f ;  /* 0x0000005f0f0874a4 */ /* 0x000fe4000f8e0207 */
[----:B------:R-:W-:Y:S02]  /*102a0*/  UIADD3 UR10, UR4, 0x5f, URZ ;  /* 0x0000005f040a7890 */ /* 0x000fe4000fffe03f */
[----:B------:R-:W-:Y:S02]  /*102b0*/  UIMAD.WIDE UR8, UR8, 0x2aaaaaab, URZ ;  /* 0x2aaaaaab080878a5 */ /* 0x000fe4000f8e023f */
[----:B------:R-:W-:Y:S01]  /*102c0*/  UIMAD.WIDE UR10, UR10, 0x2aaaaaab, URZ ;  /* 0x2aaaaaab0a0a78a5 */ /* 0x000fe2000f8e023f */
[----:B------:R-:W-:Y:S01]  /*102d0*/  @UP1 ULDC UR12, c[0x0][0x44c] ;  /* 0x00011300000c1ab9 */ /* 0x000fe20000000800 */
[----:B------:R-:W-:Y:S02]  /*102e0*/  UIMAD UR7, UR15, UR7, -UR6 ;  /* 0x000000070f0772a4 */ /* 0x000fe4000f8e0a06 */
[----:B------:R-:W-:-:S02]  /*102f0*/  UIMAD.WIDE.U32 UR12, UR40, UR12, URZ ;  /* 0x0000000c280c72a5 */ /* 0x000fc4000f8e003f */
[----:B------:R-:W-:Y:S02]  /*10300*/  USHF.R.U32.HI UR6, URZ, 0x1f, UR9 ;  /* 0x0000001f3f067899 */ /* 0x000fe40008011609 */
[----:B------:R-:W-:Y:S01]  /*10310*/  USHF.R.U32.HI UR4, URZ, 0x1f, UR11 ;  /* 0x0000001f3f047899 */ /* 0x000fe2000801160b */
[----:B------:R-:W-:Y:S01]  /*10320*/  @UP1 ULDC UR16, c[0x0][0x450] ;  /* 0x0001140000101ab9 */ /* 0x000fe20000000800 */
[----:B------:R-:W-:Y:S01]  /*10330*/  UMOV UR14, UR40 ;  /* 0x00000028000e7c82 */ /* 0x000fe20008000000 */
[----:B------:R-:W-:Y:S02]  /*10340*/  @UP1 USHF.R.U32.HI UR14, URZ, UR16, UR13 ;  /* 0x000000103f0e1299 */ /* 0x000fe4000801160d */
[----:B------:R-:W-:Y:S02]  /*10350*/  ULEA.HI.SX32 UR9, UR9, UR6, 0x1c ;  /* 0x0000000609097291 */ /* 0x000fe4000f8fe23f */
[----:B------:R-:W-:Y:S02]  /*10360*/  ULEA.HI.SX32 UR4, UR11, UR4, 0x1c ;  /* 0x000000040b047291 */ /* 0x000fe4000f8fe23f */
[----:B------:R-:W-:-:S02]  /*10370*/  UIADD3 UR6, UR7, UR14, URZ ;  /* 0x0000000e07067290 */ /* 0x000fc4000fffe03f */
[----:B------:R-:W-:Y:S01]  /*10380*/  UISETP.LT.AND UP0, UPT, UR9, UR4, UPT ;  /* 0x000000040900728c */ /* 0x000fe2000bf01270 */
[----:B------:R-:W-:Y:S02]  /*10390*/  ULDC UR8, c[0x0][0x9dc] ;  /* 0x0002770000087ab9 */ /* 0x000fe40000000800 */
[----:B------:R-:W-:Y:S02]  /*103a0*/  UIADD3 UR8, UR6, -UR8, URZ ;  /* 0x8000000806087290 */ /* 0x000fe4000fffe03f */
[----:B------:R-:W-:Y:S01]  /*103b0*/  USEL UR39, UR9, UR4, UP0 ;  /* 0x0000000409277287 */ /* 0x000fe20008000000 */
[----:B------:R-:W-:Y:S11]  /*103c0*/  @!P1 BRA `(.L_x_1851) ;  /* 0x0000000000489947 */ /* 0x000ff60003800000 */
[----:B------:R-:W-:Y:S02]  /*103d0*/  UMOV UR4, UR6 ;  /* 0x0000000600047c82 */ /* 0x000fe40008000000 */
        /* <DEDUP_REMOVED lines=10> */
.L_x_1852:
[----:B------:R-:W-:-:S11]  /*10480*/  UISETP.NE.AND UP0, UPT, UR5, 0x1, UPT ;  /* 0x000000010500788c */ /* 0x000fd6000bf05270 */
[----:B------:R-:W-:Y:S02]  /*10490*/  @UP0 ULDC.64 UR10, c[0x0][0x9e8] ;  /* 0x00027a00000a0ab9 */ /* 0x000fe40000000a00 */
[----:B------:R-:W-:-:S04]  /*104a0*/  UIMAD.WIDE.U32 UR6, UR4, UR10, URZ ;  /* 0x0000000a040672a5 */ /* 0x000fc8000f8e003f */
[----:B------:R-:W-:-:S12]  /*104b0*/  @UP0 USHF.R.U32.HI UR4, URZ, UR11, UR7 ;  /* 0x0000000b3f040299 */ /* 0x000fd80008011607 */
.L_x_1853:
[----:B------:R-:W-:-:S04]  /*104c0*/  UIMAD UR4, UR4, UR5, URZ ;  /* 0x00000005040472a4 */ /* 0x000fc8000f8e023f */
[----:B------:R-:W-:-:S04]  /*104d0*/  UISETP.LT.AND UP0, UPT, UR8, UR4, UPT ;  /* 0x000000040800728c */ /* 0x000fc8000bf01270 */
[----:B------:R-:W-:-:S12]  /*104e0*/  USEL UR8, UR8, UR4, !UP0 ;  /* 0x0000000408087287 */ /* 0x000fd8000c000000 */
.L_x_1851:
[----:B------:R-:W-:Y:S01]  /*104f0*/  UIMAD.WIDE UR4, UR8, 0x2aaaaaab, URZ ;  /* 0x2aaaaaab080478a5 */ /* 0x000fe2000f8e023f */
[----:B------:R-:W-:Y:S03]  /*10500*/  BSSY B7, `(.L_x_1854) ;  /* 0x00003b6000077945 */ /* 0x000fe60003800000 */
[----:B------:R-:W-:-:S04]  /*10510*/  USHF.R.U32.HI UR4, URZ, 0x1f, UR5 ;  /* 0x0000001f3f047899 */ /* 0x000fc80008011605 */
[----:B------:R-:W-:-:S04]  /*10520*/  ULEA.HI.SX32 UR4, UR5, UR4, 0x1c ;  /* 0x0000000405047291 */ /* 0x000fc8000f8fe23f */
[----:B------:R-:W-:-:S04]  /*10530*/  UISETP.LT.AND UP0, UPT, URZ, UR4, UPT ;  /* 0x000000043f00728c */ /* 0x000fc8000bf01270 */
[----:B------:R-:W-:-:S04]  /*10540*/  USEL UR38, URZ, UR4, !UP0 ;  /* 0x000000043f267287 */ /* 0x000fc8000c000000 */
[----:B------:R-:W-:-:S06]  /*10550*/  UISETP.GT.AND UP0, UPT, UR39, UR38, UPT ;  /* 0x000000262700728c */ /* 0x000fcc000bf04270 */
[----:B------:R-:W-:-:S13]  /*10560*/  PLOP3.LUT P0, PT, PT, PT, UP0, 0x80, 0x0 ;  /* 0x000000000000781c */ /* 0x000fda0003f0f008 */
        /* <DEDUP_REMOVED lines=11> */
[----:B-1----:R-:W2:Y:S01]  /*10620*/  @P1 ATOMG.E.ADD.STRONG.GPU PT, R3, desc[UR46][R2.64], R5 ;  /* 0x00000005020319a8 */ /* 0x002ea200081ee1ee */
[----:B------:R-:W0:Y:S02]  /*10630*/  S2R R4, SR_LTMASK ;  /* 0x0000000000047919 */ /* 0x000e240000003900 */
[----:B0-----:R-:W-:-:S04]  /*10640*/  LOP3.LUT R4, R4, UR4, RZ, 0xc0, !PT ;  /* 0x0000000404047c12 */ /* 0x001fc8000f8ec0ff */
[----:B------:R-:W0:Y:S01]  /*10650*/  POPC R7, R4 ;  /* 0x0000000400077309 */ /* 0x000e220000000000 */
[----:B--2---:R-:W0:Y:S02]  /*10660*/  SHFL.IDX PT, R0, R3, R0, 0x1f ;  /* 0x00001f0003007589 */ /* 0x004e2400000e0000 */
[----:B0-----:R-:W-:-:S05]  /*10670*/  IADD3 R0, R0, UR42, R7 ;  /* 0x0000002a00007c10 */ /* 0x001fca000fffe007 */
[----:B------:R4:W-:Y:S01]  /*10680*/  STL [R1+0xc], R0 ;  /* 0x00000c0001007387 */ /* 0x0009e20000100800 */
[----:B------:R-:W-:Y:S05]  /*10690*/  BRA `(.L_x_1856) ;  /* 0x0000003800707947 */ /* 0x000fea0003800000 */
.L_x_1855:
[----:B------:R-:W-:Y:S01]  /*106a0*/  VIADD R0, R18, 0x1c400 ;  /* 0x0001c40012007836 */ /* 0x000fe20000000000 */
[----:B------:R-:W-:Y:S04]  /*106b0*/  BSSY B6, `(.L_x_1857) ;  /* 0x0000013000067945 */ /* 0x000fe80003800000 */
        /* <DEDUP_REMOVED lines=18> */
.L_x_1858:
[----:B------:R-:W-:Y:S05]  /*107e0*/  BSYNC B6 ;  /* 0x0000000000067941 */ /* 0x000fea0003800000 */
.L_x_1857:
        /* <DEDUP_REMOVED lines=20> */
.L_x_1861:
        /* <DEDUP_REMOVED lines=15> */
.L_x_1860:
[----:B------:R-:W-:Y:S05]  /*10a20*/  BSYNC B6 ;  /* 0x0000000000067941 */ /* 0x000fea0003800000 */
.L_x_1859:
[----:B------:R-:W-:Y:S01]  /*10a30*/  ULDC.64 UR4, c[0x0][0x9f8] ;  /* 0x00027e0000047ab9 */ /* 0x000fe20000000a00 */
[----:B------:R-:W-:Y:S01]  /*10a40*/  IMAD.U32 R7, RZ, RZ, UR43 ;  /* 0x0000002bff077e24 */ /* 0x000fe2000f8e00ff */
[----:B------:R-:W-:-:S04]  /*10a50*/  UISETP.NE.U32.AND UP0, UPT, UR4, URZ, UPT ;  /* 0x0000003f0400728c */ /* 0x000fc8000bf05070 */
[----:B------:R-:W-:-:S06]  /*10a60*/  UISETP.NE.AND.EX UP0, UPT, UR5, URZ, UPT, UP0 ;  /* 0x0000003f0500728c */ /* 0x000fcc000bf05300 */
[----:B------:R-:W-:-:S05]  /*10a70*/  PLOP3.LUT P0, PT, PT, PT, UP0, 0x80, 0x0 ;  /* 0x000000000000781c */ /* 0x000fca0003f0f008 */
[----:B------:R-:W-:Y:S02]  /*10a80*/  @UP0 ULDC.64 UR4, c[0x0][0x9f8] ;  /* 0x00027e0000040ab9 */ /* 0x000fe40000000a00 */
[----:B------:R-:W-:-:S06]  /*10a90*/  @UP0 UIMAD.WIDE UR4, UR43, 0x4, UR4 ;  /* 0x000000042b0408a5 */ /* 0x000fcc000f8e0204 */
[----:B------:R-:W-:Y:S02]  /*10aa0*/  IMAD.U32 R2, RZ, RZ, UR4 ;  /* 0x00000004ff027e24 */ /* 0x000fe4000f8e00ff */
[----:B------:R-:W-:-:S05]  /*10ab0*/  IMAD.U32 R3, RZ, RZ, UR5 ;  /* 0x00000005ff037e24 */ /* 0x000fca000f8e00ff */
[----:B------:R0:W2:Y:S01]  /*10ac0*/  @P0 LDG.E R7, desc[UR46][R2.64] ;  /* 0x0000002e02070981 */ /* 0x0000a2000c1e1900 */
[----:B------:R-:W-:Y:S01]  /*10ad0*/  UMOV UR4, 0xffffffff ;  /* 0xffffffff00047882 */ /* 0x000fe20000000000 */
[----:B------:R-:W-:Y:S01]  /*10ae0*/  IMAD.U32 R0, RZ, RZ, UR39 ;  /* 0x00000027ff007e24 */ /* 0x000fe2000f8e00ff */
[----:B------:R-:W-:Y:S01]  /*10af0*/  LOP3.LUT R17, R17, 0xfffffffe, RZ, 0xc0, !PT ;  /* 0xfffffffe11117812 */ /* 0x000fe200078ec0ff */
[----:B------:R-:W1:Y:S02]  /*10b00*/  S2R R4, SR_TID.X ;  /* 0x0000000000047919 */ /* 0x000e640000002100 */
[----:B------:R-:W-:Y:S01]  /*10b10*/  VIADD R0, R0, 0xffffffff ;  /* 0xffffffff00007836 */ /* 0x000fe20000000000 */
[----:B0-----:R-:W0:Y:S02]  /*10b20*/  LDC.64 R2, c[0x0][0x418] ;  /* 0x00010600ff027b82 */ /* 0x001e240000000a00 */
[----:B0-----:R-:W-:Y:S02]  /*10b30*/  ISETP.NE.U32.AND P0, PT, R2, RZ, PT ;  /* 0x000000ff0200720c */ /* 0x001fe40003f05070 */
[----:B-1----:R-:W-:-:S02]  /*10b40*/  SHF.R.U32.HI R4, RZ, 0x5, R4 ;  /* 0x00000005ff047819 */ /* 0x002fc40000011604 */
[----:B------:R-:W-:Y:S02]  /*10b50*/  ISETP.NE.AND.EX P1, PT, R3, RZ, PT, P0 ;  /* 0x000000ff0300720c */ /* 0x000fe40003f25300 */
[----:B------:R-:W-:-:S11]  /*10b60*/  LOP3.LUT R4, R4, 0x3, RZ, 0xc0, !PT ;  /* 0x0000000304047812 */ /* 0x000fd600078ec0ff */
[----:B------:R-:W-:Y:S02]  /*10b70*/  @P1 LOP3.LUT R17, R17, 0x1, RZ, 0xfc, !PT ;  /* 0x0000000111111812 */ /* 0x000fe400078efcff */
[----:B--2---:R-:W-:Y:S01]  /*10b80*/  SHF.R.S32.HI R8, RZ, 0x1f, R7 ;  /* 0x0000001fff087819 */ /* 0x004fe20000011407 */
[----:B------:R0:W-:Y:S01]  /*10b90*/  STL [R1], R7 ;  /* 0x0000000701007387 */ /* 0x0001e20000100800 */
[----:B------:R-:W-:-:S03]  /*10ba0*/  SEL R16, R7, RZ, !P1 ;  /* 0x000000ff07107207 */ /* 0x000fc60004800000 */
[----:B------:R0:W-:Y:S01]  /*10bb0*/  STL [R1+0x8], R8 ;  /* 0x0000080801007387 */ /* 0x0001e20000100800 */
[----:B------:R-:W-:Y:S05]  /*10bc0*/  BRA.DIV UR4, `(.L_x_1862) ;  /* 0x0000003e044c7947 */ /* 0x000fea000b800000 */
[----:B------:R1:W2:Y:S02]  /*10bd0*/  SHFL.IDX PT, R14, R4, RZ, 0x1f ;  /* 0x00001fff040e7589 */ /* 0x0002a400000e0000 */
.L_x_1956:
[----:B------:R3:W-:Y:S01]  /*10be0*/  STL [R1+0x14], R0 ;  /* 0x0000140001007387 */ /* 0x0007e20000100800 */
[----:B--2---:R-:W-:Y:S02]  /*10bf0*/  ISETP.NE.AND P0, PT, R14, RZ, PT ;  /* 0x000000ff0e00720c */ /* 0x004fe40003f05270 */
[----:B------:R-:W-:Y:S02]  /*10c00*/  PLOP3.LUT P2, PT, PT, PT, PT, 0x8, 0x0 ;  /* 0x000000000000781c */ /* 0x000fe40003f4e170 */
[----:B------:R-:W-:-:S11]  /*10c10*/  LOP3.LUT R17, R17, 0xfffffffd, RZ, 0xc0, !PT ;  /* 0xfffffffd11117812 */ /* 0x000fd600078ec0ff */
[----:B------:R-:W-:Y:S01]  /*10c20*/  @P2 LOP3.LUT R17, R17, 0x2, RZ, 0xfc, !PT ;  /* 0x0000000211112812 */ /* 0x000fe200078efcff */
[----:B---3--:R-:W-:Y:S06]  /*10c30*/  @P0 BRA `(.L_x_1863) ;  /* 0x0000000000f00947 */ /* 0x008fec0003800000 */
[----:B------:R-:W-:-:S03]  /*10c40*/  UMOV UR4, 0xffffffff ;  /* 0xffffffff00047882 */ /* 0x000fc60000000000 */
[----:B------:R-:W-:Y:S05]  /*10c50*/  BRA.DIV UR4, `(.L_x_1864) ;  /* 0x0000003e04487947 */ /* 0x000fea000b800000 */
[----:B------:R-:W-:-:S13]  /*10c60*/  ELECT P6, URZ, PT ;  /* 0x00000000003f782f */ /* 0x000fda00038c0000 */
.L_x_1959:
[----:B------:R-:W-:Y:S05]  /*10c70*/  @!P6 BRA `(.L_x_1863) ;  /* 0x0000000000e0e947 */ /* 0x000fea0003800000 */
[----:B------:R-:W-:Y:S01]  /*10c80*/  IMAD.MOV.U32 R16, RZ, RZ, R7 ;  /* 0x000000ffff107224 */ /* 0x000fe200078e0007 */
[----:B------:R-:W-:Y:S06]  /*10c90*/  @!P1 BRA `(.L_x_1865) ;  /* 0x00000000004c9947 */ /* 0x000fec0003800000 */
[----:B------:R-:W-:Y:S01]  /*10ca0*/  IMAD.MOV.U32 R9, RZ, RZ, R0 ;  /* 0x000000ffff097224 */ /* 0x000fe200078e0000 */
[----:B------:R-:W-:Y:S01]  /*10cb0*/  ULDC.64 UR4, c[0x0][0x428] ;  /* 0x00010a0000047ab9 */ /* 0x000fe20000000a00 */
[----:B------:R-:W2:Y:S02]  /*10cc0*/  LDC R0, c[0x0][0x43c] ;  /* 0x00010f00ff007b82 */ /* 0x000ea40000000800 */
[----:B--2---:R-:W-:-:S13]  /*10cd0*/  ISETP.NE.AND P0, PT, R0, 0x1, PT ;  /* 0x000000010000780c */ /* 0x004fda0003f05270 */
[----:B-1----:R-:W1:Y:S02]  /*10ce0*/  @P0 LDC.64 R4, c[0x0][0x440] ;  /* 0x00011000ff040b82 */ /* 0x002e640000000a00 */
[----:B-1----:R-:W-:-:S04]  /*10cf0*/  @P0 IMAD.HI.U32 R6, R9, R4, RZ ;  /* 0x0000000409060227 */ /* 0x002fc800078e00ff */
[----:B------:R-:W-:Y:S01]  /*10d00*/  IMAD.MOV.U32 R4, RZ, RZ, R9 ;  /* 0x000000ffff047224 */ /* 0x000fe200078e0009 */
[----:B------:R-:W-:-:S05]  /*10d10*/  @P0 SHF.R.U32.HI R4, RZ, R5, R6 ;  /* 0x00000005ff040219 */ /* 0x000fca0000011606 */
[----:B------:R-:W-:-:S04]  /*10d20*/  IMAD.MOV R5, RZ, RZ, -R4 ;  /* 0x000000ffff057224 */ /* 0x000fc800078e0a04 */
[----:B------:R-:W-:Y:S01]  /*10d30*/  IMAD R9, R0, R5, R9 ;  /* 0x0000000500097224 */ /* 0x000fe200078e0209 */
[----:B------:R-:W-:Y:S01]  /*10d40*/  SHF.R.S32.HI R5, RZ, 0x1f, R4 ;  /* 0x0000001fff057819 */ /* 0x000fe20000011404 */
[----:B------:R-:W-:-:S03]  /*10d50*/  IMAD R0, R8, UR4, RZ ;  /* 0x0000000408007c24 */ /* 0x000fc6000f8e02ff */
[----:B------:R2:W-:Y:S01]  /*10d60*/  STL [R1+0x14], R9 ;  /* 0x0000140901007387 */ /* 0x0005e20000100800 */
[----:B------:R-:W-:-:S04]  /*10d70*/  IMAD.WIDE.U32 R4, R7, UR4, R4 ;  /* 0x0000000407047c25 */ /* 0x000fc8000f8e0004 */
[----:B------:R-:W-:Y:S01]  /*10d80*/  IMAD R0, R7, UR5, R0 ;  /* 0x0000000507007c24 */ /* 0x000fe2000f8e0200 */
[----:B------:R-:W-:-:S03]  /*10d90*/  LEA R2, P0, R4, R2, 0x2 ;  /* 0x0000000204027211 */ /* 0x000fc600078010ff */
[----:B------:R-:W-:-:S05]  /*10da0*/  IMAD.IADD R0, R5, 0x1, R0 ;  /* 0x0000000105007824 */ /* 0x000fca00078e0200 */
[----:B------:R-:W-:-:S05]  /*10db0*/  LEA.HI.X R3, R4, R3, R0, 0x2, P0 ;  /* 0x0000000304037211 */ /* 0x000fca00000f1400 */
[----:B------:R2:W5:Y:S02]  /*10dc0*/  LDG.E R16, desc[UR46][R2.64] ;  /* 0x0000002e02107981 */ /* 0x000564000c1e1900 */
.L_x_1865:
[----:B------:R-:W3:Y:S01]  /*10dd0*/  LDL R0, [R1+0x4] ;  /* 0x0000040001007983 */ /* 0x000ee20000100800 */
[----:B--2---:R-:W-:Y:S01]  /*10de0*/  IMAD R3, R19, 0x8, R18 ;  /* 0x0000000813037824 */ /* 0x004fe200078e0212 */
[----:B0-----:R-:W0:Y:S02]  /*10df0*/  S2R R7, SR_TID.X ;  /* 0x0000000000077919 */ /* 0x001e240000002100 */
[----:B0-----:R-:W-:-:S04]  /*10e00*/  LOP3.LUT R7, R7, 0x7f, RZ, 0xc0, !PT ;  /* 0x0000007f07077812 */ /* 0x001fc800078ec0ff */
[----:B------:R-:W-:Y:S02]  /*10e10*/  ISETP.NE.AND P1, PT, R7, RZ, PT ;  /* 0x000000ff0700720c */ /* 0x000fe40003f25270 */
[----:B---3--:R-:W-:-:S04]  /*10e20*/  SHF.L.U32 R0, R0, 0x1f, RZ ;  /* 0x0000001f00007819 */ /* 0x008fc800000006ff */
[----:B------:R-:W0:Y:S02]  /*10e30*/  SYNCS.PHASECHK.TRANS64.TRYWAIT P0, [R3+URZ+0x22840], R0 ;  /* 0x02284000030075a7 */ /* 0x000e24000800017f */
[----:B0-----:R-:W-:Y:S05]  /*10e40*/  @!P0 BRA `(.L_x_1866) ;  /* 0x0000003800ec8947 */ /* 0x001fea0003800000 */
.L_x_1960:
        /* <DEDUP_REMOVED lines=8> */
.L_x_1867:
[----:B------:R-:W2:Y:S01]  /*10ed0*/  LDL R2, [R1+0x14] ;  /* 0x0000140001027983 */ /* 0x000ea20000100800 */
[----:B0-----:R-:W-:Y:S01]  /*10ee0*/  IMAD R0, R19, 0x3000, R18 ;  /* 0x0000300013007824 */ /* 0x001fe200078e0212 */
[----:B------:R-:W-:Y:S01]  /*10ef0*/  R2UR UR33, R3 ;  /* 0x00000000032172ca */ /* 0x000fe200000e0000 */
[----:B------:R-:W-:Y:S01]  /*10f00*/  UIADD3 UR4, UP0, UR44, 0x370, URZ ;  /* 0x000003702c047890 */ /* 0x000fe2000ff1e03f */
[----:B-----5:R-:W-:Y:S01]  /*10f10*/  R2UR UR37, R16 ;  /* 0x00000000102572ca */ /* 0x020fe200000e0000 */
[----:B------:R-:W-:Y:S01]  /*10f20*/  UMOV UR6, 0x0 ;  /* 0x0000000000067882 */ /* 0x000fe20000000000 */
[----:B------:R-:W-:Y:S01]  /*10f30*/  R2UR UR32, R0 ;  /* 0x00000000002072ca */ /* 0x000fe200000e0000 */
[----:B------:R-:W-:Y:S01]  /*10f40*/  UIADD3.X UR5, URZ, UR45, URZ, UP0, !UPT ;  /* 0x0000002d3f057290 */ /* 0x000fe200087fe43f */
[----:B------:R-:W-:Y:S01]  /*10f50*/  PLOP3.LUT P0, PT, PT, PT, PT, 0x80, 0x0 ;  /* 0x000000000000781c */ /* 0x000fe20003f0f070 */
[----:B------:R-:W-:Y:S01]  /*10f60*/  UMOV UR7, 0x14f00000 ;  /* 0x14f0000000077882 */ /* 0x000fe20000000000 */
[----:B------:R-:W-:Y:S01]  /*10f70*/  UMOV UR34, URZ ;  /* 0x0000003f00227c82 */ /* 0x000fe20008000000 */
[----:B------:R-:W-:-:S04]  /*10f80*/  LOP3.LUT R17, R17, 0xfffffffd, RZ, 0xc0, !PT ;  /* 0xfffffffd11117812 */ /* 0x000fc800078ec0ff */
[----:B------:R-:W-:-:S04]  /*10f90*/  UIADD3 UR33, UR33, 0x22830, URZ ;  /* 0x0002283021217890 */ /* 0x000fc8000fffe03f */
[----:B------:R-:W-:Y:S02]  /*10fa0*/  UIADD3 UR32, UR32, 0x1c400, URZ ;  /* 0x0001c40020207890 */ /* 0x000fe4000fffe03f */
[----:B------:R-:W-:Y:S02]  /*10fb0*/  @P0 LOP3.LUT R17, R17, 0x2, RZ, 0xfc, !PT ;  /* 0x0000000211110812 */ /* 0x000fe400078efcff */
[----:B--2---:R-:W-:-:S13]  /*10fc0*/  R2UR UR35, R2 ;  /* 0x00000000022372ca */ /* 0x004fda00000e0000 */
[----:B------:R-:W-:-:S09]  /*10fd0*/  UIMAD UR35, UR35, 0x60, URZ ;  /* 0x00000060232378a4 */ /* 0x000fd2000f8e023f */
[----:B------:R2:W-:Y:S02]  /*10fe0*/  UTMALDG.4D [UR32], [UR4], desc[UR6] ;  /* 0x00000620040075b4 */ /* 0x0005e40008019000 */
[----:B--2---:R-:W-:Y:S01]  /*10ff0*/  NOP ;  /* 0x0000000000007918 */ /* 0x004fe20000000000 */
.L_x_1863:
[----:B------:R-:W-:Y:S01]  /*11000*/  VIADD R0, R18, 0x18400 ;  /* 0x0001840012007836 */ /* 0x000fe20000000000 */
[----:B------:R-:W-:Y:S05]  /*11010*/  WARPSYNC.ALL ;  /* 0x0000000000007948 */ /* 0x000fea0003800000 */
[----:B------:R-:W-:Y:S01]  /*11020*/  BAR.SYNC.DEFER_BLOCKING 0x8, 0x180 ;  /* 0x0206000000007b1d */ /* 0x000fe20000010000 */
[----:B------:R-:W-:-:S05]  /*11030*/  LOP3.LUT P0, RZ, R0, 0x3ff, RZ, 0xc0, !PT ;  /* 0x000003ff00ff7812 */ /* 0x000fca000780c0ff */
[----:B------:R-:W-:Y:S08]  /*11040*/  BSSY B6, `(.L_x_1868) ;  /* 0x0000012000067945 */ /* 0x000ff00003800000 */
[----:B------:R-:W-:Y:S05]  /*11050*/  @!P0 BRA `(.L_x_1869) ;  /* 0x0000000000408947 */ /* 0x000fea0003800000 */
[----:B------:R-:W-:Y:S01]  /*11060*/  MOV R2, 0x0 ;  /* 0x0000000000027802 */ /* 0x000fe20000000f00 */
[----:B------:R-:W-:Y:S01]  /*11070*/  ULDC.64 UR6, c[0x4][0x98] ;  /* 0x0100260000067ab9 */ /* 0x000fe20000000a00 */
[----:B------:R-:W-:Y:S01]  /*11080*/  ULDC.64 UR8, c[0x4][0xa0] ;  /* 0x0100280000087ab9 */ /* 0x000fe20000000a00 */
[----:B------:R-:W-:Y:S01]  /*11090*/  ULDC.64 UR4, c[0x4][0x20] ;  /* 0x0100080000047ab9 */ /* 0x000fe20000000a00 */
[----:B-1----:R-:W-:Y:S02]  /*110a0*/  IMAD.U32 R4, RZ, RZ, UR6 ;  /* 0x00000006ff047e24 */ /* 0x002fe4000f8e00ff */
[----:B------:R-:W1:Y:S01]  /*110b0*/  LDC.64 R2, c[0x4][R2] ;  /* 0x0100000002027b82 */ /* 0x000e620000000a00 */
[----:B------:R-:W-:Y:S02]  /*110c0*/  IMAD.U32 R5, RZ, RZ, UR7 ;  /* 0x00000007ff057e24 */ /* 0x000fe4000f8e00ff */
[----:B------:R-:W-:Y:S02]  /*110d0*/  IMAD.U32 R6, RZ, RZ, UR8 ;  /* 0x00000008ff067e24 */ /* 0x000fe4000f8e00ff */
[----:B0-----:R-:W-:-:S02]  /*110e0*/  IMAD.U32 R7, RZ, RZ, UR9 ;  /* 0x00000009ff077e24 */ /* 0x001fc4000f8e00ff */
[----:B------:R-:W-:Y:S02]  /*110f0*/  IMAD.U32 R10, RZ, RZ, UR4 ;  /* 0x00000004ff0a7e24 */ /* 0x000fe4000f8e00ff */
[----:B------:R-:W-:Y:S02]  /*11100*/  IMAD.U32 R11, RZ, RZ, UR5 ;  /* 0x00000005ff0b7e24 */ /* 0x000fe4000f8e00ff */
[----:B------:R-:W-:Y:S02]  /*11110*/  IMAD.MOV.U32 R8, RZ, RZ, 0x70 ;  /* 0x00000070ff087424 */ /* 0x000fe400078e00ff */
[----:B------:R-:W-:Y:S02]  /*11120*/  IMAD.MOV.U32 R12, RZ, RZ, 0x1 ;  /* 0x00000001ff0c7424 */ /* 0x000fe400078e00ff */
[----:B------:R-:W-:-:S07]  /*11130*/  IMAD.MOV.U32 R13, RZ, RZ, RZ ;  /* 0x000000ffff0d7224 */ /* 0x000fce00078e00ff */
[----:B------:R-:W-:-:S07]  /*11140*/  LEPC R20, `(.L_x_1869) ;  /* 0x000000001014794e */ /* 0x000fce0000000000 */
[----:B-1----:R-:W-:Y:S05]  /*11150*/  CALL.ABS.NOINC R2 ;  /* 0x0000000002007343 */ /* 0x002fea0003c00000 */
.L_x_1869:
[----:B------:R-:W-:Y:S05]  /*11160*/  BSYNC B6 ;  /* 0x0000000000067941 */ /* 0x000fea0003800000 */
.L_x_1868:
[----:B------:R2:W5:Y:S01]  /*11170*/  LDL R10, [R1+0x10] ;  /* 0x00001000010a7983 */ /* 0x0005620000100800 */
[----:B0-----:R-:W0:Y:S01]  /*11180*/  LDC R7, c[0x0][0x448] ;  /* 0x00011200ff077b82 */ /* 0x001e220000000800 */
[----:B------:R-:W3:Y:S01]  /*11190*/  S2R R2, SR_TID.X ;  /* 0x0000000000027919 */ /* 0x000ee20000002100 */
[----:B------:R-:W-:Y:S01]  /*111a0*/  USHF.R.S32.HI UR4, URZ, 0x1f, UR36 ;  /* 0x0000001f3f047899 */ /* 0x000fe20008011424 */
[----:B------:R-:W-:Y:S01]  /*111b0*/  ULDC.64 UR8, c[0x0][0x2d8] ;  /* 0x0000b60000087ab9 */ /* 0x000fe20000000a00 */
[----:B0-----:R-:W-:Y:S02]  /*111c0*/  ISETP.NE.AND P0, PT, R7, 0x1, PT ;  /* 0x000000010700780c */ /* 0x001fe40003f05270 */
[C---:B---3--:R-:W-:Y:S01]  /*111d0*/  LOP3.LUT R0, R2.reuse, 0x7f, RZ, 0xc0, !PT ;  /* 0x0000007f02007812 */ /* 0x048fe200078ec0ff */
[----:B------:R-:W-:-:S10]  /*111e0*/  IMAD.SHL.U32 R2, R2, 0x10, RZ ;  /* 0x0000001002027824 */ /* 0x000fd400078e00ff */
[----:B------:R-:W0:Y:S01]  /*111f0*/  @P0 LDC R3, c[0x0][0x44c] ;  /* 0x00011300ff030b82 */ /* 0x000e220000000800 */
[----:B------:R-:W-:-:S04]  /*11200*/  SHF.R.U32.HI R0, RZ, 0x3, R0 ;  /* 0x00000003ff007819 */ /* 0x000fc80000011600 */
[----:B------:R-:W-:-:S03]  /*11210*/  LOP3.LUT R2, R0, 0x70, R2, 0xf8, !PT ;  /* 0x0000007000027812 */ /* 0x000fc600078ef802 */
[----:B------:R-:W3:Y:S01]  /*11220*/  @P0 LDC R0, c[0x0][0x450] ;  /* 0x00011400ff000b82 */ /* 0x000ee20000000800 */
[----:B------:R-:W-:Y:S01]  /*11230*/  UIMAD UR6, UR4, UR8, URZ ;  /* 0x00000008040672a4 */ /* 0x000fe2000f8e023f */
[----:B------:R-:W-:Y:S01]  /*11240*/  VIADD R2, R2, UR40 ;  /* 0x0000002802027c36 */ /* 0x000fe20008000000 */
[----:B------:R-:W-:Y:S02]  /*11250*/  UIMAD.WIDE.U32 UR4, UR36, UR8, URZ ;  /* 0x00000008240472a5 */ /* 0x000fe4000f8e003f */
[----:B------:R-:W-:Y:S01]  /*11260*/  UIMAD UR6, UR36, UR9, UR6 ;  /* 0x00000009240672a4 */ /* 0x000fe2000f8e0206 */
[----:B------:R-:W-:Y:S01]  /*11270*/  IMAD.MOV.U32 R6, RZ, RZ, R2 ;  /* 0x000000ffff067224 */ /* 0x000fe200078e0002 */
[----:B------:R-:W-:Y:S02]  /*11280*/  USHF.R.S32.HI UR7, URZ, 0x1f, UR43 ;  /* 0x0000001f3f077899 */ /* 0x000fe4000801142b */
[----:B------:R-:W-:Y:S01]  /*11290*/  UIADD3 UR5, UR5, UR6, URZ ;  /* 0x0000000605057290 */ /* 0x000fe2000fffe03f */
[----:B------:R-:W-:Y:S01]  /*112a0*/  ULDC.64 UR8, c[0x0][0x2e0] ;  /* 0x0000b80000087ab9 */ /* 0x000fe20000000a00 */
[----:B0-----:R-:W-:-:S02]  /*112b0*/  @P0 IMAD.HI.U32 R3, R2, R3, RZ ;  /* 0x0000000302030227 */ /* 0x001fc400078e00ff */
[----:B------:R-:W-:Y:S01]  /*112c0*/  UIMAD.WIDE.U32 UR4, UR43, UR8, UR4 ;  /* 0x000000082b0472a5 */ /* 0x000fe2000f8e0004 */
[----:B------:R-:W0:Y:S01]  /*112d0*/  S2R R9, SR_TID.X ;  /* 0x0000000000097919 */ /* 0x000e220000002100 */
[----:B------:R-:W-:Y:S01]  /*112e0*/  UIMAD UR6, UR7, UR8, URZ ;  /* 0x00000008070672a4 */ /* 0x000fe2000f8e023f */
[----:B---3--:R-:W-:-:S03]  /*112f0*/  @P0 SHF.R.U32.HI R6, RZ, R0, R3 ;  /* 0x00000000ff060219 */ /* 0x008fc60000011603 */
[----:B------:R-:W-:Y:S01]  /*11300*/  UIMAD UR6, UR43, UR9, UR6 ;  /* 0x000000092b0672a4 */ /* 0x000fe2000f8e0206 */
[----:B-1----:R-:W-:Y:S02]  /*11310*/  IMAD.U32 R4, RZ, RZ, UR4 ;  /* 0x00000004ff047e24 */ /* 0x002fe4000f8e00ff */
[----:B------:R-:W-:Y:S01]  /*11320*/  IMAD.MOV R0, RZ, RZ, -R6 ;  /* 0x000000ffff007224 */ /* 0x000fe200078e0a06 */
[----:B------:R-:W-:-:S03]  /*11330*/  UIADD3 UR6, UR5, UR6, URZ ;  /* 0x0000000605067290 */ /* 0x000fc6000fffe03f */
[----:B------:R-:W-:Y:S02]  /*11340*/  IMAD R0, R7, R0, R2 ;  /* 0x0000000007007224 */ /* 0x000fe400078e0202 */
[----:B------:R-:W-:Y:S01]  /*11350*/  IMAD.MOV.U32 R2, RZ, RZ, R4 ;  /* 0x000000ffff027224 */ /* 0x000fe200078e0004 */
[----:B------:R-:W-:Y:S01]  /*11360*/  SHF.R.S32.HI R4, RZ, 0x1f, R6 ;  /* 0x0000001fff047819 */ /* 0x000fe20000011406 */
[----:B------:R-:W-:Y:S01]  /*11370*/  IMAD.U32 R5, RZ, RZ, UR5 ;  /* 0x00000005ff057e24 */ /* 0x000fe2000f8e00ff */
[----:B------:R-:W-:Y:S01]  /*11380*/  ULDC.64 UR4, c[0x0][0x2d0] ;  /* 0x0000b40000047ab9 */ /* 0x000fe20000000a00 */
[----:B------:R-:W-:Y:S01]  /*11390*/  IMAD.U32 R3, RZ, RZ, UR6 ;  /* 0x00000006ff037e24 */ /* 0x000fe2000f8e00ff */
[----:B------:R-:W-:Y:S01]  /*113a0*/  ULDC UR6, c[0x0][0x2b8] ;  /* 0x0000ae0000067ab9 */ /* 0x000fe20000000800 */
[----:B------:R-:W-:Y:S02]  /*113b0*/  IMAD R4, R4, UR4, RZ ;  /* 0x0000000404047c24 */ /* 0x000fe4000f8e02ff */
[----:B------:R-:W-:-:S04]  /*113c0*/  IMAD.WIDE.U32 R2, R6, UR4, R2 ;  /* 0x0000000406027c25 */ /* 0x000fc8000f8e0002 */
[----:B------:R-:W-:Y:S01]  /*113d0*/  IMAD R4, R6, UR5, R4 ;  /* 0x0000000506047c24 */ /* 0x000fe2000f8e0204 */
[----:B------:R-:W-:-:S03]  /*113e0*/  ULDC.64 UR4, c[0x0][0x2c8] ;  /* 0x0000b20000047ab9 */ /* 0x000fc60000000a00 */
[----:B------:R-:W-:Y:S01]  /*113f0*/  IMAD.IADD R3, R3, 0x1, R4 ;  /* 0x0000000103037824 */ /* 0x000fe200078e0204 */
[----:B------:R-:W-:Y:S01]  /*11400*/  SHF.R.S32.HI R4, RZ, 0x1f, R0 ;  /* 0x0000001fff047819 */ /* 0x000fe20000011400 */
[----:B0-----:R-:W-:-:S04]  /*11410*/  IMAD.SHL.U32 R8, R9, 0x8, RZ ;  /* 0x0000000809087824 */ /* 0x001fc800078e00ff */
[----:B------:R-:W-:Y:S02]  /*11420*/  IMAD R4, R4, UR4, RZ ;  /* 0x0000000404047c24 */ /* 0x000fe4000f8e02ff */
[----:B------:R-:W-:-:S04]  /*11430*/  IMAD.WIDE.U32 R2, R0, UR4, R2 ;  /* 0x0000000400027c25 */ /* 0x000fc8000f8e0002 */
[----:B------:R-:W-:Y:S01]  /*11440*/  IMAD R5, R0, UR5, R4 ;  /* 0x0000000500057c24 */ /* 0x000fe2000f8e0204 */
[----:B------:R-:W-:Y:S01]  /*11450*/  ULDC.64 UR4, c[0x0][0x280] ;  /* 0x0000a00000047ab9 */ /* 0x000fe20000000a00 */
[----:B------:R-:W-:Y:S02]  /*11460*/  LOP3.LUT R8, R8, 0x38, RZ, 0xc0, !PT ;  /* 0x0000003808087812 */ /* 0x000fe400078ec0ff */
[----:B------:R-:W-:Y:S01]  /*11470*/  IMAD.IADD R4, R3, 0x1, R5 ;  /* 0x0000000103047824 */ /* 0x000fe200078e0205 */
[----:B------:R-:W-:Y:S01]  /*11480*/  LEA R0, P1, R2, UR4, 0x1 ;  /* 0x0000000402007c11 */ /* 0x000fe2000f8208ff */
[----:B------:R-:W-:Y:S01]  /*11490*/  UMOV UR4, 0xffffffff ;  /* 0xffffffff00047882 */ /* 0x000fe20000000000 */
[----:B------:R-:W-:Y:S02]  /*114a0*/  ISETP.GE.AND P0, PT, R8, UR6, PT ;  /* 0x0000000608007c0c */ /* 0x000fe4000bf06270 */
[----:B------:R-:W-:Y:S01]  /*114b0*/  LEA.HI.X R4, R2, UR5, R4, 0x1, P1 ;  /* 0x0000000502047c11 */ /* 0x000fe200088f0c04 */
[----:B--2---:R-:W-:Y:S10]  /*114c0*/  BRA.DIV UR4, `(.L_x_1870) ;  /* 0x0000003604607947 */ /* 0x004ff4000b800000 */
[----:B------:R-:W0:Y:S01]  /*114d0*/  S2R R5, SR_TID.X ;  /* 0x0000000000057919 */ /* 0x000e220000002100 */
[----:B------:R-:W-:Y:S02]  /*114e0*/  ULDC UR4, c[0x0][0x288] ;  /* 0x0000a20000047ab9 */ /* 0x000fe40000000800 */
[----:B------:R-:W-:Y:S01]  /*114f0*/  IMAD R3, R7, UR4, RZ ;  /* 0x0000000407037c24 */ /* 0x000fe2000f8e02ff */
[----:B------:R-:W1:Y:S01]  /*11500*/  S2R R8, SR_TID.X ;  /* 0x0000000000087919 */ /* 0x000e620000002100 */
[----:B------:R-:W2:Y:S04]  /*11510*/  SHFL.IDX PT, R6, R0, RZ, 0x181f ;  /* 0x00181fff00067589 */ /* 0x000ea800000e0000 */
[----:B------:R-:W-:Y:S04]  /*11520*/  SHFL.IDX PT, R9, R0, 0x1, 0x181f ;  /* 0x00381f0000097f89 */ /* 0x000fe800000e0000 */
[----:B------:R-:W-:Y:S01]  /*11530*/  SHFL.IDX PT, R14, R0, 0x7, 0x181f ;  /* 0x00f81f00000e7f89 */ /* 0x000fe200000e0000 */
[----:B0-----:R-:W-:-:S04]  /*11540*/  LOP3.LUT R5, R5, 0x7f, RZ, 0xc0, !PT ;  /* 0x0000007f05057812 */ /* 0x001fc800078ec0ff */
[----:B------:R-:W-:Y:S01]  /*11550*/  SHF.R.U32.HI R5, RZ, 0x3, R5 ;  /* 0x00000003ff057819 */ /* 0x000fe20000011605 */
[----:B-1----:R-:W-:Y:S02]  /*11560*/  IMAD.SHL.U32 R11, R8, 0x8, RZ ;  /* 0x00000008080b7824 */ /* 0x002fe400078e00ff */
[----:B------:R-:W-:Y:S02]  /*11570*/  SHFL.IDX PT, R8, R4, 0x1, 0x181f ;  /* 0x00381f0004087f89 */ /* 0x000fe400000e0000 */
[----:B------:R-:W-:Y:S01]  /*11580*/  VIADD R2, R5, UR40 ;  /* 0x0000002805027c36 */ /* 0x000fe20008000000 */
[----:B------:R-:W-:-:S03]  /*11590*/  LOP3.LUT R11, R11, 0x38, RZ, 0xc0, !PT ;  /* 0x000000380b0b7812 */ /* 0x000fc600078ec0ff */
[C---:B------:R-:W-:Y:S01]  /*115a0*/  VIADD R5, R2.reuse, 0x10 ;  /* 0x0000001002057836 */ /* 0x040fe20000000000 */
[----:B------:R-:W-:-:S04]  /*115b0*/  ISETP.GE.AND P3, PT, R2, R3, PT ;  /* 0x000000030200720c */ /* 0x000fc80003f66270 */
[----:B------:R-:W-:Y:S02]  /*115c0*/  ISETP.GE.AND P1, PT, R5, R3, PT ;  /* 0x000000030500720c */ /* 0x000fe40003f26270 */
[----:B------:R-:W0:Y:S07]  /*115d0*/  SHFL.IDX PT, R5, R4, RZ, 0x181f ;  /* 0x00181fff04057589 */ /* 0x000e2e00000e0000 */
[----:B--2---:R-:W-:-:S05]  /*115e0*/  @!P3 LEA R6, P2, R11, R6, 0x1 ;  /* 0x000000060b06b211 */ /* 0x004fca00078408ff */
[----:B0-----:R-:W-:-:S04]  /*115f0*/  @!P3 IMAD.X R5, RZ, RZ, R5, P2 ;  /* 0x000000ffff05b224 */ /* 0x001fc800010e0605 */
[----:B------:R-:W-:Y:S02]  /*11600*/  @!P3 IMAD.MOV.U32 R7, RZ, RZ, R5 ;  /* 0x000000ffff07b224 */ /* 0x000fe400078e0005 */
[----:B------:R-:W-:-:S03]  /*11610*/  VIADD R5, R2, 0x20 ;  /* 0x0000002002057836 */ /* 0x000fc60000000000 */
[----:B-----5:R0:W-:Y:S02]  /*11620*/  @!P3 LDGSTS.E.BYPASS.LTC128B.128 [R10+0x18400], desc[UR46][R6.64], !P0 ;  /* 0x18400000060abfae */ /* 0x0201e4000c101d6e */
[----:B0-----:R-:W-:-:S05]  /*11630*/  @!P1 LEA R6, P2, R11, R9, 0x1 ;  /* 0x000000090b069211 */ /* 0x001fca00078408ff */
[----:B------:R-:W-:-:S05]  /*11640*/  @!P1 IMAD.X R7, RZ, RZ, R8, P2 ;  /* 0x000000ffff079224 */ /* 0x000fca00010e0608 */
[----:B------:R0:W-:Y:S01]  /*11650*/  @!P1 LDGSTS.E.BYPASS.LTC128B.128 [R10+0x18c00], desc[UR46][R6.64], !P0 ;  /* 0x18c00000060a9fae */ /* 0x0001e2000c101d6e */
[----:B------:R-:W-:-:S03]  /*11660*/  ISETP.GE.AND P1, PT, R5, R3, PT ;  /* 0x000000030500720c */ /* 0x000fc60003f26270 */
[----:B------:R-:W-:Y:S04]  /*11670*/  SHFL.IDX PT, R5, R4, 0x2, 0x181f ;  /* 0x00581f0004057f89 */ /* 0x000fe800000e0000 */
[----:B0-----:R-:W0:Y:S06]  /*11680*/  SHFL.IDX PT, R6, R0, 0x2, 0x181f ;  /* 0x00581f0000067f89 */ /* 0x001e2c00000e0000 */
[----:B0-----:R-:W-:-:S05]  /*11690*/  @!P1 LEA R6, P2, R11, R6, 0x1 ;  /* 0x000000060b069211 */ /* 0x001fca00078408ff */
[----:B------:R-:W-:-:S04]  /*116a0*/  @!P1 IMAD.X R5, RZ, RZ, R5, P2 ;  /* 0x000000ffff059224 */ /* 0x000fc800010e0605 */
[----:B------:R-:W-:Y:S02]  /*116b0*/  @!P1 IMAD.MOV.U32 R7, RZ, RZ, R5 ;  /* 0x000000ffff079224 */ /* 0x000fe400078e0005 */
[----:B------:R-:W-:-:S03]  /*116c0*/  VIADD R5, R2, 0x30 ;  /* 0x0000003002057836 */ /* 0x000fc60000000000 */
[----:B------:R0:W-:Y:S02]  /*116d0*/  @!P1 LDGSTS.E.BYPASS.LTC128B.128 [R10+0x19400], desc[UR46][R6.64], !P0 ;  /* 0x19400000060a9fae */ /* 0x0001e4000c101d6e */
[----:B------:R-:W-:Y:S02]  /*116e0*/  ISETP.GE.AND P1, PT, R5, R3, PT ;  /* 0x000000030500720c */ /* 0x000fe40003f26270 */
[----:B------:R-:W-:Y:S04]  /*116f0*/  SHFL.IDX PT, R5, R4, 0x3, 0x181f ;  /* 0x00781f0004057f89 */ /* 0x000fe800000e0000 */
[----:B0-----:R-:W0:Y:S07]  /*11700*/  SHFL.IDX PT, R6, R0, 0x3, 0x181f ;  /* 0x00781f0000067f89 */ /* 0x001e2e00000e0000 */
        /* <DEDUP_REMOVED lines=23> */
[----:B------:R-:W-:Y:S04]  /*11880*/  SHFL.IDX PT, R4, R4, 0x7, 0x181f ;  /* 0x00f81f0004047f89 */ /* 0x000fe800000e0000 */
[----:B0-----:R-:W0:Y:S03]  /*11890*/  SHFL.IDX PT, R6, R0, 0x6, 0x181f ;  /* 0x00d81f0000067f89 */ /* 0x001e2600000e0000 */
[----:B0-----:R-:W-:-:S05]  /*118a0*/  @!P1 LEA R6, P2, R11, R6, 0x1 ;  /* 0x000000060b069211 */ /* 0x001fca00078408ff */
[----:B------:R-:W-:-:S04]  /*118b0*/  @!P1 IMAD.X R5, RZ, RZ, R5, P2 ;  /* 0x000000ffff059224 */ /* 0x000fc800010e0605 */
[----:B------:R-:W-:-:S05]  /*118c0*/  @!P1 IMAD.MOV.U32 R7, RZ, RZ, R5 ;  /* 0x000000ffff079224 */ /* 0x000fca00078e0005 */
[----:B------:R0:W-:Y:S02]  /*118d0*/  @!P1 LDGSTS.E.BYPASS.LTC128B.128 [R10+0x1b400], desc[UR46][R6.64], !P0 ;  /* 0x1b400000060a9fae */ /* 0x0001e4000c101d6e */
.L_x_1977:
[----:B------:R-:W1:Y:S01]  /*118e0*/  S2R R0, SR_TID.X ;  /* 0x0000000000007919 */ /* 0x000e620000002100 */
[----:B------:R-:W-:-:S05]  /*118f0*/  VIADD R2, R2, 0x70 ;  /* 0x0000007002027836 */ /* 0x000fca0000000000 */
[----:B------:R-:W-:Y:S01]  /*11900*/  ISETP.GE.AND P1, PT, R2, R3, PT ;  /* 0x000000030200720c */ /* 0x000fe20003f26270 */
[----:B-1----:R-:W-:-:S05]  /*11910*/  IMAD.SHL.U32 R0, R0, 0x8, RZ ;  /* 0x0000000800007824 */ /* 0x002fca00078e00ff */
[----:B------:R-:W-:-:S07]  /*11920*/  LOP3.LUT R0, R0, 0x38, RZ, 0xc0, !PT ;  /* 0x0000003800007812 */ /* 0x000fce00078ec0ff */
[----:B------:R-:W-:-:S05]  /*11930*/  @!P1 LEA R2, P2, R0, R14, 0x1 ;  /* 0x0000000e00029211 */ /* 0x000fca00078408ff */
[----:B------:R-:W-:-:S05]  /*11940*/  @!P1 IMAD.X R3, RZ, RZ, R4, P2 ;  /* 0x000000ffff039224 */ /* 0x000fca00010e0604 */
[----:B------:R-:W-:Y:S01]  /*11950*/  @!PT LDS RZ, [RZ] ;  /* 0x00000000fffff984 */ /* 0x000fe20000000800 */
[----:B------:R-:W-:Y:S01]  /*11960*/  @!PT LDS RZ, [RZ] ;  /* 0x00000000fffff984 */ /* 0x000fe20000000800 */
[----:B------:R-:W-:Y:S01]  /*11970*/  @!PT LDS RZ, [RZ] ;  /* 0x00000000fffff984 */ /* 0x000fe20000000800 */
[----:B------:R1:W-:Y:S01]  /*11980*/  @!P1 LDGSTS.E.BYPASS.LTC128B.128 [R10+0x1bc00], desc[UR46][R2.64], !P0 ;  /* 0x1bc00000020a9fae */ /* 0x0003e2000c101d6e */
[----:B------:R-:W-:Y:S01]  /*11990*/  PLOP3.LUT P0, PT, PT, PT, PT, 0x80, 0x0 ;  /* 0x000000000000781c */ /* 0x000fe20003f0f070 */
[----:B------:R-:W-:-:S12]  /*119a0*/  NOP ;  /* 0x0000000000007918 */ /* 0x000fd80000000000 */
.L_x_1871:
[----:B------:R-:W-:Y:S02]  /*119b0*/  PLOP3.LUT P1, PT, P1, P0, PT, 0xa2, 0x0 ;  /* 0x000000000000781c */ /* 0x000fe40000f21472 */
[----:B------:R-:W-:-:S08]  /*119c0*/  @P0 R2UR P1, UR4, R18 ;  /* 0x00000000120402ca */ /* 0x000fd00000020000 */
[----:B------:R-:W-:-:S05]  /*119d0*/  @P0 PLOP3.LUT P0, PT, P1, PT, PT, 0x80, 0x0 ;  /* 0x000000000000081c */ /* 0x000fca0000f0f070 */
[----:B------:R-:W-:Y:S01]  /*119e0*/  @!P1 SYNCS.ARRIVE.TRANS64.RED.A0T1 RZ, [UR4+0x22800], RZ ;  /* 0x022800ffffff99a7 */ /* 0x000fe20008200404 */
[----:B------:R-:W-:Y:S07]  /*119f0*/  @!P1 ARRIVES.LDGSTSBAR.64.TRANSCNT [UR4+0x22800] ;  /* 0x02280000ff0099b0 */ /* 0x000fee0008000a84 */
[----:B------:R-:W-:Y:S05]  /*11a00*/  @P0 BRA.U.ANY `(.L_x_1871) ;  /* 0xfffffffd00e80947 */ /* 0x000fea000393ffff */
[----:B-1----:R-:W2:Y:S02]  /*11a10*/  LDL.LU R2, [R1+0x18] ;  /* 0x0000180001027983 */ /* 0x002ea40000300800 */
        /* <DEDUP_REMOVED lines=10> */
[----:B-12---:R-:W-:Y:S05]  /*11ac0*/  @!P0 BRA `(.L_x_1873) ;  /* 0x0000003800688947 */ /* 0x006fea0003800000 */
.L_x_1978:
[----:B------:R-:W-:Y:S05]  /*11ad0*/  BSYNC B0 ;  /* 0x0000000000007941 */ /* 0x000fea0003800000 */
.L_x_1872:
[----:B------:R-:W-:Y:S01]  /*11ae0*/  LOP3.LUT P0, RZ, R17, 0x2, RZ, 0xc0, !PT ;  /* 0x0000000211ff7812 */ /* 0x000fe2000780c0ff */
[----:B------:R-:W-:-:S12]  /*11af0*/  BSSY B0, `(.L_x_1874) ;  /* 0x0000058000007945 */ /* 0x000fd80003800000 */
[----:B------:R-:W-:Y:S05]  /*11b00*/  @!P0 BRA `(.L_x_1875) ;  /* 0x0000000400588947 */ /* 0x000fea0003800000 */
[----:B------:R-:W1:Y:S01]  /*11b10*/  LDL R4, [R1+0x4] ;  /* 0x0000040001047983 */ /* 0x000e620000100800 */
[----:B------:R-:W2:Y:S02]  /*11b20*/  S2R R0, SR_TID.X ;  /* 0x0000000000007919 */ /* 0x000ea40000002100 */
[----:B--2---:R-:W-:Y:S01]  /*11b30*/  LOP3.LUT R2, R0, 0x7f, RZ, 0xc0, !PT ;  /* 0x0000007f00027812 */ /* 0x004fe200078ec0ff */
[----:B------:R-:W-:Y:S01]  /*11b40*/  IMAD R0, R19, 0x8, R18 ;  /* 0x0000000813007824 */ /* 0x000fe200078e0212 */
[----:B------:R-:W-:Y:S02]  /*11b50*/  BSSY B1, `(.L_x_1876) ;  /* 0x0000005000017945 */ /* 0x000fe40003800000 */
[----:B------:R-:W-:Y:S02]  /*11b60*/  ISETP.NE.AND P1, PT, R2, RZ, PT ;  /* 0x000000ff0200720c */ /* 0x000fe40003f25270 */
[----:B-1----:R-:W-:-:S04]  /*11b70*/  SHF.L.U32 R3, R4, 0x1f, RZ ;  /* 0x0000001f04037819 */ /* 0x002fc800000006ff */
[----:B------:R-:W1:Y:S02]  /*11b80*/  SYNCS.PHASECHK.TRANS64.TRYWAIT P0, [R0+URZ+0x22860], R3 ;  /* 0x02286003000075a7 */ /* 0x000e64000800017f */
[----:B-1----:R-:W-:Y:S05]  /*11b90*/  @!P0 BRA `(.L_x_1877) ;  /* 0x0000003800488947 */ /* 0x002fea0003800000 */
.L_x_1979:
[----:B------:R-:W-:Y:S05]  /*11ba0*/  BSYNC B1 ;  /* 0x0000000000017941 */ /* 0x000fea0003800000 */
.L_x_1876:
[----:B------:R-:W-:Y:S04]  /*11bb0*/  BSSY B1, `(.L_x_1878) ;  /* 0x0000009000017945 */ /* 0x000fe80003800000 */
[----:B------:R-:W-:Y:S05]  /*11bc0*/  @P1 BRA `(.L_x_1879) ;  /* 0x00000000001c1947 */ /* 0x000fea0003800000 */
[----:B------:R-:W2:Y:S01]  /*11bd0*/  S2R R2, SR_TID.X ;  /* 0x0000000000027919 */ /* 0x000ea20000002100 */
[----:B-1----:R-:W-:-:S04]  /*11be0*/  IMAD.MOV.U32 R3, RZ, RZ, 0xc000 ;  /* 0x0000c000ff037424 */ /* 0x002fc800078e00ff */
[----:B------:R3:W-:Y:S01]  /*11bf0*/  SYNCS.ARRIVE.TRANS64 RZ, [R0+URZ+0x22850], R3 ;  /* 0x0228500300ff79a7 */ /* 0x0007e2000800003f */
[----:B--2---:R-:W-:-:S04]  /*11c00*/  LOP3.LUT R2, R2, 0x1f, RZ, 0xc0, !PT ;  /* 0x0000001f02027812 */ /* 0x004fc800078ec0ff */
[----:B------:R-:W-:-:S13]  /*11c10*/  ISETP.NE.AND P0, PT, R2, RZ, PT ;  /* 0x000000ff0200720c */ /* 0x000fda0003f05270 */
[----:B---3--:R-:W-:Y:S05]  /*11c20*/  @!P0 BRA `(.L_x_1879) ;  /* 0x0000000000048947 */ /* 0x008fea0003800000 */
[----:B------:R-:W-:Y:S01]  /*11c30*/  BPT.TRAP 0x1 ;  /* 0x000000040000795c */ /* 0x000fe20000300000 */
.L_x_1879:
[----:B------:R-:W-:Y:S05]  /*11c40*/  BSYNC B1 ;  /* 0x0000000000017941 */ /* 0x000fea0003800000 */
.L_x_1878:
[----:B------:R-:W2:Y:S01]  /*11c50*/  LDL.LU R2, [R1+0x14] ;  /* 0x0000140001027983 */ /* 0x000ea20000300800 */
[----:B-1----:R-:W-:Y:S01]  /*11c60*/  IMAD R3, R19, 0xc000, R18 ;  /* 0x0000c00013037824 */ /* 0x002fe200078e0212 */
[----:B------:R-:W-:Y:S01]  /*11c70*/  UIADD3 UR4, UP0, UR44, 0x470, URZ ;  /* 0x000004702c047890 */ /* 0x000fe2000ff1e03f */
[----:B------:R-:W-:Y:S01]  /*11c80*/  PLOP3.LUT P0, PT, PT, PT, PT, 0x80, 0x0 ;  /* 0x000000000000781c */ /* 0x000fe20003f0f070 */
[----:B------:R-:W-:Y:S01]  /*11c90*/  VIADD R0, R0, 0x22850 ;  /* 0x0002285000007836 */ /* 0x000fe20000000000 */
[----:B------:R-:W-:Y:S01]  /*11ca0*/  UMOV UR6, 0x0 ;  /* 0x0000000000067882 */ /* 0x000fe20000000000 */
[----:B------:R-:W-:Y:S01]  /*11cb0*/  VIADD R4, R3, 0x400 ;  /* 0x0000040003047836 */ /* 0x000fe20000000000 */
[----:B------:R-:W-:Y:S01]  /*11cc0*/  UIADD3.X UR5, URZ, UR45, URZ, UP0, !UPT ;  /* 0x0000002d3f057290 */ /* 0x000fe200087fe43f */
[----:B------:R-:W-:Y:S01]  /*11cd0*/  UMOV UR7, 0x14f00000 ;  /* 0x14f0000000077882 */ /* 0x000fe20000000000 */
[----:B------:R-:W-:Y:S01]  /*11ce0*/  UMOV UR10, URZ ;  /* 0x0000003f000a7c82 */ /* 0x000fe20008000000 */
[----:B--2---:R-:W-:-:S09]  /*11cf0*/  IMAD R2, R2, 0x60, RZ ;  /* 0x0000006002027824 */ /* 0x004fd200078e02ff */
.L_x_1880:
[----:B------:R-:W-:-:S13]  /*11d00*/  @P0 ELECT P1, URZ, PT ;  /* 0x00000000003f082f */ /* 0x000fda0003820000 */
[----:B------:R-:W-:Y:S01]  /*11d10*/  @P1 R2UR UR13, R16 ;  /* 0x00000000100d12ca */ /* 0x000fe200000e0000 */
[----:B------:R-:W-:Y:S01]  /*11d20*/  UMOV UR12, UR36 ;  /* 0x00000024000c7c82 */ /* 0x000fe20008000000 */
[----:B------:R-:W-:Y:S02]  /*11d30*/  @P1 R2UR UR11, R2 ;  /* 0x00000000020b12ca */ /* 0x000fe400000e0000 */
[----:B------:R-:W-:Y:S02]  /*11d40*/  @P1 R2UR UR9, R0 ;  /* 0x00000000000912ca */ /* 0x000fe400000e0000 */
[----:B------:R-:W-:Y:S02]  /*11d50*/  @P1 R2UR UR8, R4 ;  /* 0x00000000040812ca */ /* 0x000fe400000e0000 */
[----:B------:R-:W-:Y:S02]  /*11d60*/  @P1 PLOP3.LUT P0, PT, P1, PT, PT, 0x8, 0x0 ;  /* 0x000000000000181c */ /* 0x000fe40000f0e170 */
[----:B------:R-:W-:-:S09]  /*11d70*/  PLOP3.LUT P1, PT, PT, PT, PT, 0x8, 0x0 ;  /* 0x000000000000781c */ /* 0x000fd20003f2e170 */
[----:B------:R1:W-:Y:S02]  /*11d80*/  UTMALDG.4D [UR8], [UR4], desc[UR6] ;  /* 0x00000608040075b4 */ /* 0x0003e40008019000 */
[----:B-1----:R-:W-:Y:S05]  /*11d90*/  @P0 BRA.U.ANY `(.L_x_1880) ;  /* 0xfffffffd00d80947 */ /* 0x002fea000393ffff */
[----:B------:R-:W-:Y:S01]  /*11da0*/  PLOP3.LUT P0, PT, PT, PT, PT, 0x80, 0x0 ;  /* 0x000000000000781c */ /* 0x000fe20003f0f070 */
[----:B------:R-:W-:Y:S01]  /*11db0*/  VIADD R4, R3, 0x3400 ;  /* 0x0000340003047836 */ /* 0x000fe20000000000 */
[----:B------:R-:W-:Y:S01]  /*11dc0*/  UMOV UR6, 0x0 ;  /* 0x0000000000067882 */ /* 0x000fe20000000000 */
[----:B------:R-:W-:Y:S01]  /*11dd0*/  UMOV UR7, 0x14f00000 ;  /* 0x14f0000000077882 */ /* 0x000fe20000000000 */
[----:B------:R-:W-:-:S09]  /*11de0*/  UMOV UR10, 0x40 ;  /* 0x00000040000a7882 */ /* 0x000fd20000000000 */
.L_x_1881:
        /* <DEDUP_REMOVED lines=15> */
.L_x_1882:
        /* <DEDUP_REMOVED lines=15> */
.L_x_1883:
        /* <DEDUP_REMOVED lines=9> */
[----:B--2---:R-:W-:Y:S05]  /*12060*/  @P0 BRA.U.ANY `(.L_x_1883) ;  /* 0xfffffffd00d80947 */ /* 0x004fea000393ffff */
.L_x_1875:
[----:B------:R-:W-:Y:S05]  /*12070*/  BSYNC B0 ;  /* 0x0000000000007941 */ /* 0x000fea0003800000 */
.L_x_1874:
[----:B------:R-:W-:-:S04]  /*12080*/  UIADD3 UR4, UR39, -0x2, URZ ;  /* 0xfffffffe27047890 */ /* 0x000fc8000fffe03f */
[----:B------:R-:W-:-:S06]  /*12090*/  UISETP.GE.AND UP0, UPT, UR4, UR38, UPT ;  /* 0x000000260400728c */ /* 0x000fcc000bf06270 */
[----:B------:R-:W-:-:S13]  /*120a0*/  PLOP3.LUT P0, PT, PT, PT, UP0, 0x80, 0x0 ;  /* 0x000000000000781c */ /* 0x000fda0003f0f008 */
[----:B------:R-:W-:Y:S05]  /*120b0*/  @!P0 BRA `(.L_x_1884) ;  /* 0x0000001c00808947 */ /* 0x000fea0003800000 */
[----:B-1----:R-:W-:Y:S01]  /*120c0*/  IMAD R3, RZ, RZ, -UR39 ;  /* 0x80000027ff037e24 */ /* 0x002fe2000f8e02ff */
[----:B0-----:R-:W-:-:S04]  /*120d0*/  LOP3.LUT R6, RZ, UR38, RZ, 0x33, !PT ;  /* 0x00000026ff067c12 */ /* 0x001fc8000f8e33ff */
[----:B------:R-:W-:-:S05]  /*120e0*/  VIADDMNMX R6, R3, 0x1, R6, !PT ;  /* 0x0000000103067846 */ /* 0x000fca0007800106 */
[----:B------:R-:W-:-:S05]  /*120f0*/  VIADD R0, R6, UR39 ;  /* 0x0000002706007c36 */ /* 0x000fca0008000000 */
[----:B------:R-:W-:-:S04]  /*12100*/  LOP3.LUT R0, R0, 0x1, RZ, 0xc0, !PT ;  /* 0x0000000100007812 */ /* 0x000fc800078ec0ff */
[----:B------:R-:W-:Y:S01]  /*12110*/  ISETP.NE.U32.AND P0, PT, R0, 0x1, PT ;  /* 0x000000010000780c */ /* 0x000fe20003f05070 */
[----:B------:R-:W-:-:S12]  /*12120*/  IMAD.U32 R0, RZ, RZ, UR4 ;  /* 0x00000004ff007e24 */ /* 0x000fd8000f8e00ff */
[----:B------:R-:W-:Y:S05]  /*12130*/  @P0 BRA `(.L_x_1885) ;  /* 0x00000008006c0947 */ /* 0x000fea0003800000 */
[----:B------:R-:W2:Y:S01]  /*12140*/  LDL.LU R8, [R1+0x4] ;  /* 0x0000040001087983 */ /* 0x000ea20000300800 */
[----:B------:R-:W-:Y:S01]  /*12150*/  VIADD R19, R19, 0x1 ;  /* 0x0000000113137836 */ /* 0x000fe20000000000 */
[----:B------:R-:W-:Y:S01]  /*12160*/  LOP3.LUT P2, RZ, R17, 0x2, RZ, 0xc0, !PT ;  /* 0x0000000211ff7812 */ /* 0x000fe2000784c0ff */
[----:B------:R-:W-:Y:S03]  /*12170*/  BSSY B0, `(.L_x_1886) ;  /* 0x0000095000007945 */ /* 0x000fe60003800000 */
[----:B------:R-:W-:-:S04]  /*12180*/  ISETP.NE.AND P0, PT, R19, 0x2, PT ;  /* 0x000000021300780c */ /* 0x000fc80003f05270 */
[----:B------:R-:W-:Y:S02]  /*12190*/  SEL R2, RZ, 0x1, P0 ;  /* 0x00000001ff027807 */ /* 0x000fe40000000000 */
[----:B------:R-:W-:Y:S02]  /*121a0*/  SEL R19, R19, RZ, P0 ;  /* 0x000000ff13137207 */ /* 0x000fe40000000000 */
[----:B--2---:R-:W-:-:S05]  /*121b0*/  LOP3.LUT R8, R8, R2, RZ, 0x3c, !PT ;  /* 0x0000000208087212 */ /* 0x004fca00078e3cff */
[----:B------:R0:W-:Y:S01]  /*121c0*/  STL [R1+0x4], R8 ;  /* 0x0000040801007387 */ /* 0x0001e20000100800 */
[----:B------:R-:W-:Y:S05]  /*121d0*/  @!P2 BRA `(.L_x_1887) ;  /* 0x000000080038a947 */ /* 0x000fea0003800000 */
[----:B------:R-:W-:-:S13]  /*121e0*/  LOP3.LUT P2, RZ, R17, 0x1, RZ, 0xc0, !PT ;  /* 0x0000000111ff7812 */ /* 0x000fda000784c0ff */
[----:B------:R-:W-:Y:S05]  /*121f0*/  @!P2 BRA `(.L_x_1888) ;  /* 0x000000000050a947 */ /* 0x000fea0003800000 */
[----:B------:R-:W2:Y:S01]  /*12200*/  LDL R7, [R1+0x8] ;  /* 0x0000080001077983 */ /* 0x000ea20000100800 */
[----:B------:R-:W1:Y:S03]  /*12210*/  LDC R5, c[0x0][0x43c] ;  /* 0x00010f00ff057b82 */ /* 0x000e660000000800 */
[----:B------:R-:W3:Y:S01]  /*12220*/  LDL R9, [R1] ;  /* 0x0000000001097983 */ /* 0x000ee20000100800 */
[----:B------:R-:W-:Y:S01]  /*12230*/  IMAD.MOV.U32 R4, RZ, RZ, R0 ;  /* 0x000000ffff047224 */ /* 0x000fe200078e0000 */
[----:B------:R-:W-:Y:S01]  /*12240*/  ULDC.64 UR4, c[0x0][0x428] ;  /* 0x00010a0000047ab9 */ /* 0x000fe20000000a00 */
[----:B-1----:R-:W-:-:S13]  /*12250*/  ISETP.NE.AND P0, PT, R5, 0x1, PT ;  /* 0x000000010500780c */ /* 0x002fda0003f05270 */
[----:B------:R-:W1:Y:S02]  /*12260*/  @P0 LDC.64 R2, c[0x0][0x440] ;  /* 0x00011000ff020b82 */ /* 0x000e640000000a00 */
[----:B-1----:R-:W-:-:S05]  /*12270*/  @P0 IMAD.HI.U32 R2, R0, R2, RZ ;  /* 0x0000000200020227 */ /* 0x002fca00078e00ff */
[----:B------:R-:W-:-:S05]  /*12280*/  @P0 SHF.R.U32.HI R4, RZ, R3, R2 ;  /* 0x00000003ff040219 */ /* 0x000fca0000011602 */
[----:B------:R-:W-:-:S04]  /*12290*/  IMAD.MOV R2, RZ, RZ, -R4 ;  /* 0x000000ffff027224 */ /* 0x000fc800078e0a04 */
[----:B------:R-:W-:Y:S01]  /*122a0*/  IMAD R0, R5, R2, R0 ;  /* 0x0000000205007224 */ /* 0x000fe200078e0200 */
[----:B------:R-:W-:Y:S01]  /*122b0*/  SHF.R.S32.HI R5, RZ, 0x1f, R4 ;  /* 0x0000001fff057819 */ /* 0x000fe20000011404 */
[----:B------:R-:W1:Y:S01]  /*122c0*/  LDC.64 R2, c[0x0][0x418] ;  /* 0x00010600ff027b82 */ /* 0x000e620000000a00 */
[----:B--2---:R-:W-:-:S04]  /*122d0*/  IMAD R7, R7, UR4, RZ ;  /* 0x0000000407077c24 */ /* 0x004fc8000f8e02ff */
[C---:B---3--:R-:W-:Y:S02]  /*122e0*/  IMAD R7, R9.reuse, UR5, R7 ;  /* 0x0000000509077c24 */ /* 0x048fe4000f8e0207 */
[----:B------:R-:W-:-:S04]  /*122f0*/  IMAD.WIDE.U32 R4, R9, UR4, R4 ;  /* 0x0000000409047c25 */ /* 0x000fc8000f8e0004 */
[----:B------:R-:W-:Y:S01]  /*12300*/  IMAD.IADD R7, R7, 0x1, R5 ;  /* 0x0000000107077824 */ /* 0x000fe200078e0205 */
[----:B-1----:R-:W-:-:S04]  /*12310*/  LEA R2, P0, R4, R2, 0x2 ;  /* 0x0000000204027211 */ /* 0x002fc800078010ff */
[----:B------:R-:W-:-:S05]  /*12320*/  LEA.HI.X R3, R4, R3, R7, 0x2, P0 ;  /* 0x0000000304037211 */ /* 0x000fca00000f1407 */
[----:B------:R1:W5:Y:S04]  /*12330*/  LDG.E R16, desc[UR46][R2.64] ;  /* 0x0000002e02107981 */ /* 0x000368000c1e1900 */
.L_x_1888:
[----:B-1----:R-:W1:Y:S01]  /*12340*/  S2R R2, SR_TID.X ;  /* 0x0000000000027919 */ /* 0x002e620000002100 */
[----:B------:R-:W-:Y:S01]  /*12350*/  IMAD R4, R19, 0x8, R18 ;  /* 0x0000000813047824 */ /* 0x000fe200078e0212 */
[----:B------:R-:W-:Y:S01]  /*12360*/  BSSY B1, `(.L_x_1889) ;  /* 0x0000006000017945 */ /* 0x000fe20003800000 */
[----:B-1----:R-:W-:Y:S02]  /*12370*/  LOP3.LUT R3, R2, 0x7f, RZ, 0xc0, !PT ;  /* 0x0000007f02037812 */ /* 0x002fe400078ec0ff */
[----:B------:R-:W-:Y:S02]  /*12380*/  SHF.L.U32 R2, R8, 0x1f, RZ ;  /* 0x0000001f08027819 */ /* 0x000fe400000006ff */
[----:B------:R-:W-:Y:S02]  /*12390*/  ISETP.NE.AND P1, PT, R3, RZ, PT ;  /* 0x000000ff0300720c */ /* 0x000fe40003f25270 */
[----:B------:R-:W1:Y:S02]  /*123a0*/  SYNCS.PHASECHK.TRANS64.TRYWAIT P0, [R4+URZ+0x22840], R2 ;  /* 0x02284002040075a7 */ /* 0x000e64000800017f */
[----:B-1----:R-:W-:Y:S09]  /*123b0*/  @!P0 BRA `(.L_x_1890) ;  /* 0x0000003000548947 */ /* 0x002ff20003800000 */
.L_x_1980:
[----:B------:R-:W-:Y:S05]  /*123c0*/  BSYNC B1 ;  /* 0x0000000000017941 */ /* 0x000fea0003800000 */
.L_x_1889:
        /* <DEDUP_REMOVED lines=9> */
.L_x_1892:
[----:B------:R-:W-:Y:S05]  /*12460*/  BSYNC B1 ;  /* 0x0000000000017941 */ /* 0x000fea0003800000 */
.L_x_1891:
[----:B------:R-:W-:Y:S01]  /*12470*/  IMAD.MOV.U32 R7, RZ, RZ, RZ ;  /* 0x000000ffff077224 */ /* 0x000fe200078e00ff */
[----:B------:R-:W-:Y:S01]  /*12480*/  UIADD3 UR4, UP0, UR44, 0x370, URZ ;  /* 0x000003702c047890 */ /* 0x000fe2000ff1e03f */
[----:B------:R-:W-:Y:S01]  /*12490*/  IMAD R3, R19, 0x3000, R18 ;  /* 0x0000300013037824 */ /* 0x000fe200078e0212 */
[----:B------:R-:W-:Y:S01]  /*124a0*/  PLOP3.LUT P0, PT, PT, PT, PT, 0x80, 0x0 ;  /* 0x000000000000781c */ /* 0x000fe20003f0f070 */
[----:B------:R-:W-:Y:S01]  /*124b0*/  IMAD R5, R0, 0x60, RZ ;  /* 0x0000006000057824 */ /* 0x000fe200078e02ff */
[----:B------:R-:W-:Y:S01]  /*124c0*/  R2UR UR10, R7 ;  /* 0x00000000070a72ca */ /* 0x000fe200000e0000 */
[----:B------:R-:W-:Y:S01]  /*124d0*/  VIADD R0, R3, 0x1c400 ;  /* 0x0001c40003007836 */ /* 0x000fe20000000000 */
[----:B------:R-:W-:Y:S01]  /*124e0*/  UIADD3.X UR5, URZ, UR45, URZ, UP0, !UPT ;  /* 0x0000002d3f057290 */ /* 0x000fe200087fe43f */
[----:B------:R-:W-:Y:S01]  /*124f0*/  VIADD R3, R4, 0x22830 ;  /* 0x0002283004037836 */ /* 0x000fe20000000000 */
[----:B------:R-:W-:Y:S01]  /*12500*/  UMOV UR6, 0x0 ;  /* 0x0000000000067882 */ /* 0x000fe20000000000 */
[----:B------:R-:W-:-:S10]  /*12510*/  UMOV UR7, 0x14f00000 ;  /* 0x14f0000000077882 */ /* 0x000fd40000000000 */
.L_x_1893:
[----:B------:R-:W-:-:S13]  /*12520*/  @P0 ELECT P2, URZ, PT ;  /* 0x00000000003f082f */ /* 0x000fda0003840000 */
[----:B-----5:R-:W-:Y:S01]  /*12530*/  @P2 R2UR UR13, R16 ;  /* 0x00000000100d22ca */ /* 0x020fe200000e0000 */
        /* <DEDUP_REMOVED lines=8> */
[----:B------:R-:W2:Y:S01]  /*125c0*/  SYNCS.PHASECHK.TRANS64.TRYWAIT P0, [R4+URZ+0x22860], R2 ;  /* 0x02286002040075a7 */ /* 0x000ea2000800017f */
[----:B------:R-:W-:Y:S04]  /*125d0*/  BSSY B1, `(.L_x_1894) ;  /* 0x0000002000017945 */ /* 0x000fe80003800000 */
[----:B--2---:R-:W-:Y:S05]  /*125e0*/  @!P0 BRA `(.L_x_1895) ;  /* 0x0000002c00dc8947 */ /* 0x004fea0003800000 */
.L_x_1981:
[----:B------:R-:W-:Y:S05]  /*125f0*/  BSYNC B1 ;  /* 0x0000000000017941 */ /* 0x000fea0003800000 */
.L_x_1894:
[----:B------:R-:W-:Y:S01]  /*12600*/  BSSY B1, `(.L_x_1896) ;  /* 0x000000b000017945 */ /* 0x000fe20003800000 */
[----:B-12---:R-:W-:Y:S02]  /*12610*/  IMAD.MOV.U32 R2, RZ, RZ, 0x0 ;  /* 0x00000000ff027424 */ /* 0x006fe400078e00ff */
[----:B------:R-:W-:Y:S01]  /*12620*/  IMAD.MOV.U32 R3, RZ, RZ, 0x14f00000 ;  /* 0x14f00000ff037424 */ /* 0x000fe200078e00ff */
[----:B------:R-:W-:Y:S06]  /*12630*/  @P1 BRA `(.L_x_1897) ;  /* 0x00000000001c1947 */ /* 0x000fec0003800000 */
[----:B------:R-:W0:Y:S02]  /*12640*/  S2R R0, SR_TID.X ;  /* 0x0000000000007919 */ /* 0x000e240000002100 */
[----:B0-----:R-:W-:Y:S01]  /*12650*/  LOP3.LUT R8, R0, 0x1f, RZ, 0xc0, !PT ;  /* 0x0000001f00087812 */ /* 0x001fe200078ec0ff */
[----:B------:R-:W-:-:S03]  /*12660*/  IMAD.MOV.U32 R0, RZ, RZ, 0xc000 ;  /* 0x0000c000ff007424 */ /* 0x000fc600078e00ff */
[----:B------:R-:W-:Y:S01]  /*12670*/  ISETP.NE.AND P0, PT, R8, RZ, PT ;  /* 0x000000ff0800720c */ /* 0x000fe20003f05270 */
[----:B------:R1:W-:-:S12]  /*12680*/  SYNCS.ARRIVE.TRANS64 RZ, [R4+URZ+0x22850], R0 ;  /* 0x0228500004ff79a7 */ /* 0x0003d8000800003f */
[----:B-1----:R-:W-:Y:S05]  /*12690*/  @!P0 BRA `(.L_x_1897) ;  /* 0x0000000000048947 */ /* 0x002fea0003800000 */
[----:B------:R-:W-:Y:S01]  /*126a0*/  BPT.TRAP 0x1 ;  /* 0x000000040000795c */ /* 0x000fe20000300000 */
.L_x_1897:
[----:B------:R-:W-:Y:S05]  /*126b0*/  BSYNC B1 ;  /* 0x0000000000017941 */ /* 0x000fea0003800000 */
.L_x_1896:
        /* <DEDUP_REMOVED lines=9> */
.L_x_1898:
        /* <DEDUP_REMOVED lines=10> */
[----:B------:R-:W-:Y:S01]  /*127f0*/  R2UR UR6, R2 ;  /* 0x00000000020672ca */ /* 0x000fe200000e0000 */
[----:B------:R-:W-:Y:S01]  /*12800*/  VIADD R7, R0, 0x3400 ;  /* 0x0000340000077836 */ /* 0x000fe20000000000 */
[----:B------:R-:W-:Y:S01]  /*12810*/  R2UR UR7, R3 ;  /* 0x00000000030772ca */ /* 0x000fe200000e0000 */
[----:B------:R-:W-:Y:S01]  /*12820*/  UMOV UR10, 0x40 ;  /* 0x00000040000a7882 */ /* 0x000fe20000000000 */
[----:B------:R-:W-:-:S13]  /*12830*/  PLOP3.LUT P0, PT, PT, PT, PT, 0x80, 0x0 ;  /* 0x000000000000781c */ /* 0x000fda0003f0f070 */
.L_x_1899:
        /* <DEDUP_REMOVED lines=15> */
.L_x_1900:
        /* <DEDUP_REMOVED lines=15> */
.L_x_1901:
        /* <DEDUP_REMOVED lines=10> */
.L_x_1887:
[----:B------:R-:W-:Y:S05]  /*12ac0*/  BSYNC B0 ;  /* 0x0000000000007941 */ /* 0x000fea0003800000 */
.L_x_1886:
[----:B------:R-:W-:-:S06]  /*12ad0*/  UIADD3 UR4, UR39, -0x3, URZ ;  /* 0xfffffffd27047890 */ /* 0x000fcc000fffe03f */
[----:B------:R-:W-:-:S07]  /*12ae0*/  IMAD.U32 R0, RZ, RZ, UR4 ;  /* 0x00000004ff007e24 */ /* 0x000fce000f8e00ff */
.L_x_1885:
[----:B------:R-:W-:Y:S01]  /*12af0*/  ULOP3.LUT UR4, URZ, UR39, URZ, 0x33, !UPT ;  /* 0x000000273f047292 */ /* 0x000fe2000f8e333f */
[----:B------:R-:W-:Y:S01]  /*12b00*/  VIADD R6, R6, 0xfffffffe ;  /* 0xfffffffe06067836 */ /* 0x000fe20000000000 */
[----:B------:R-:W-:Y:S04]  /*12b10*/  BSSY B0, `(.L_x_1884) ;  /* 0x000013a000007945 */ /* 0x000fe80003800000 */
[----:B------:R-:W-:-:S13]  /*12b20*/  ISETP.NE.AND P0, PT, R6, UR4, PT ;  /* 0x0000000406007c0c */ /* 0x000fda000bf05270 */
[----:B------:R-:W-:Y:S05]  /*12b30*/  @!P0 BRA `(.L_x_1902) ;  /* 0x0000001000dc8947 */ /* 0x000fea0003800000 */
.L_x_1935:
[----:B------:R-:W2:Y:S01]  /*12b40*/  LDL.LU R2, [R1+0x4] ;  /* 0x0000040001027983 */ /* 0x000ea20000300800 */
[----:B------:R-:W-:Y:S01]  /*12b50*/  LOP3.LUT P1, RZ, R17, 0x2, RZ, 0xc0, !PT ;  /* 0x0000000211ff7812 */ /* 0x000fe2000782c0ff */
[----:B------:R-:W-:Y:S01]  /*12b60*/  VIADD R6, R19, 0x1 ;  /* 0x0000000113067836 */ /* 0x000fe20000000000 */
[----:B------:R-:W-:Y:S05]  /*12b70*/  YIELD ;  /* 0x0000000000007946 */ /* 0x000fea0003800000 */
[----:B------:R-:W-:Y:S01]  /*12b80*/  ISETP.NE.AND P0, PT, R6, 0x2, PT ;  /* 0x000000020600780c */ /* 0x000fe20003f05270 */
[----:B------:R-:W-:Y:S03]  /*12b90*/  BSSY B1, `(.L_x_1903) ;  /* 0x0000094000017945 */ /* 0x000fe60003800000 */
[----:B------:R-:W-:-:S02]  /*12ba0*/  SEL R7, RZ, 0x1, P0 ;  /* 0x00000001ff077807 */ /* 0x000fc40000000000 */
[----:B------:R-:W-:Y:S02]  /*12bb0*/  SEL R6, R6, RZ, P0 ;  /* 0x000000ff06067207 */ /* 0x000fe40000000000 */
[----:B--2---:R-:W-:Y:S01]  /*12bc0*/  LOP3.LUT R7, R2, R7, RZ, 0x3c, !PT ;  /* 0x0000000702077212 */ /* 0x004fe200078e3cff */
[----:B------:R-:W-:Y:S06]  /*12bd0*/  @!P1 BRA `(.L_x_1904) ;  /* 0x00000008003c9947 */ /* 0x000fec0003800000 */
[----:B------:R-:W-:Y:S01]  /*12be0*/  LOP3.LUT P1, RZ, R17, 0x1, RZ, 0xc0, !PT ;  /* 0x0000000111ff7812 */ /* 0x000fe2000782c0ff */
[----:B0-----:R-:W-:-:S12]  /*12bf0*/  IMAD.MOV.U32 R8, RZ, RZ, R0 ;  /* 0x000000ffff087224 */ /* 0x001fd800078e0000 */
[----:B------:R-:W-:Y:S05]  /*12c00*/  @!P1 BRA `(.L_x_1905) ;  /* 0x0000000000509947 */ /* 0x000fea0003800000 */
[----:B------:R-:W2:Y:S01]  /*12c10*/  LDL R10, [R1+0x8] ;  /* 0x00000800010a7983 */ /* 0x000ea20000100800 */
[----:B------:R-:W0:Y:S01]  /*12c20*/  LDC R5, c[0x0][0x43c] ;  /* 0x00010f00ff057b82 */ /* 0x000e220000000800 */
[----:B------:R-:W-:Y:S02]  /*12c30*/  ULDC.64 UR4, c[0x0][0x428] ;  /* 0x00010a0000047ab9 */ /* 0x000fe40000000a00 */
[----:B------:R-:W3:Y:S01]  /*12c40*/  LDL R9, [R1] ;  /* 0x0000000001097983 */ /* 0x000ee20000100800 */
        /* <DEDUP_REMOVED lines=16> */
.L_x_1905:
[----:B------:R-:W1:Y:S01]  /*12d50*/  S2R R2, SR_TID.X ;  /* 0x0000000000027919 */ /* 0x000e620000002100 */
[----:B0-----:R-:W-:Y:S01]  /*12d60*/  IMAD R4, R6, 0x8, R18 ;  /* 0x0000000806047824 */ /* 0x001fe200078e0212 */
[----:B------:R-:W-:Y:S01]  /*12d70*/  BSSY B2, `(.L_x_1906) ;  /* 0x0000006000027945 */ /* 0x000fe20003800000 */
[----:B-1----:R-:W-:Y:S02]  /*12d80*/  LOP3.LUT R3, R2, 0x7f, RZ, 0xc0, !PT ;  /* 0x0000007f02037812 */ /* 0x002fe400078ec0ff */
[----:B------:R-:W-:Y:S02]  /*12d90*/  SHF.L.U32 R2, R7, 0x1f, RZ ;  /* 0x0000001f07027819 */ /* 0x000fe400000006ff */
[----:B------:R-:W-:Y:S02]  /*12da0*/  ISETP.NE.AND P1, PT, R3, RZ, PT ;  /* 0x000000ff0300720c */ /* 0x000fe40003f25270 */
[----:B------:R-:W0:Y:S02]  /*12db0*/  SYNCS.PHASECHK.TRANS64.TRYWAIT P0, [R4+URZ+0x22840], R2 ;  /* 0x02284002040075a7 */ /* 0x000e24000800017f */
[----:B0-----:R-:W-:Y:S09]  /*12dc0*/  @!P0 BRA `(.L_x_1907) ;  /* 0x0000002400f88947 */ /* 0x001ff20003800000 */
.L_x_1982:
[----:B------:R-:W-:Y:S05]  /*12dd0*/  BSYNC B2 ;  /* 0x0000000000027941 */ /* 0x000fea0003800000 */
.L_x_1906:
        /* <DEDUP_REMOVED lines=9> */
.L_x_1909:
[----:B------:R-:W-:Y:S05]  /*12e70*/  BSYNC B2 ;  /* 0x0000000000027941 */ /* 0x000fea0003800000 */
.L_x_1908:
        /* <DEDUP_REMOVED lines=11> */
.L_x_1910:
        /* <DEDUP_REMOVED lines=10> */
[----:B------:R-:W1:Y:S01]  /*12fd0*/  SYNCS.PHASECHK.TRANS64.TRYWAIT P0, [R4+URZ+0x22860], R2 ;  /* 0x02286002040075a7 */ /* 0x000e62000800017f */
[----:B------:R-:W-:Y:S04]  /*12fe0*/  BSSY B2, `(.L_x_1911) ;  /* 0x0000002000027945 */ /* 0x000fe80003800000 */
[----:B-1----:R-:W-:Y:S05]  /*12ff0*/  @!P0 BRA `(.L_x_1912) ;  /* 0x0000002400808947 */ /* 0x002fea0003800000 */
.L_x_1983:
[----:B------:R-:W-:Y:S05]  /*13000*/  BSYNC B2 ;  /* 0x0000000000027941 */ /* 0x000fea0003800000 */
.L_x_1911:
        /* <DEDUP_REMOVED lines=11> */
.L_x_1914:
[----:B------:R-:W-:Y:S05]  /*130c0*/  BSYNC B2 ;  /* 0x0000000000027941 */ /* 0x000fea0003800000 */
.L_x_1913:
[----:B------:R-:W-:Y:S01]  /*130d0*/  R2UR UR6, R2 ;  /* 0x00000000020672ca */ /* 0x000fe200000e0000 */
[----:B------:R-:W-:Y:S01]  /*130e0*/  UIADD3 UR4, UP0, UR44, 0x470, URZ ;  /* 0x000004702c047890 */ /* 0x000fe2000ff1e03f */
[----:B------:R-:W-:Y:S01]  /*130f0*/  R2UR UR7, R3 ;  /* 0x00000000030772ca */ /* 0x000fe200000e0000 */
[----:B------:R-:W-:Y:S01]  /*13100*/  VIADD R4, R4, 0x22850 ;  /* 0x0002285004047836 */ /* 0x000fe20000000000 */
[----:B------:R-:W-:Y:S01]  /*13110*/  R2UR UR10, R5 ;  /* 0x00000000050a72ca */ /* 0x000fe200000e0000 */
[----:B------:R-:W-:Y:S01]  /*13120*/  IMAD R5, R6, 0xc000, R18 ;  /* 0x0000c00006057824 */ /* 0x000fe200078e0212 */
[----:B------:R-:W-:Y:S01]  /*13130*/  PLOP3.LUT P0, PT, PT, PT, PT, 0x80, 0x0 ;  /* 0x000000000000781c */ /* 0x000fe20003f0f070 */
[----:B------:R-:W-:Y:S02]  /*13140*/  UIADD3.X UR5, URZ, UR45, URZ, UP0, !UPT ;  /* 0x0000002d3f057290 */ /* 0x000fe400087fe43f */
[----:B------:R-:W-:-:S10]  /*13150*/  VIADD R9, R5, 0x400 ;  /* 0x0000040005097836 */ /* 0x000fd40000000000 */
.L_x_1915:
        /* <DEDUP_REMOVED lines=15> */
.L_x_1916:
        /* <DEDUP_REMOVED lines=15> */
.L_x_1917:
        /* <DEDUP_REMOVED lines=15> */
.L_x_1918:
        /* <DEDUP_REMOVED lines=10> */
.L_x_1904:
[----:B------:R-:W-:Y:S05]  /*134d0*/  BSYNC B1 ;  /* 0x0000000000017941 */ /* 0x000fea0003800000 */
.L_x_1903:
[----:B------:R-:W-:Y:S01]  /*134e0*/  VIADD R6, R6, 0x1 ;  /* 0x0000000106067836 */ /* 0x000fe20000000000 */
[----:B------:R-:W-:Y:S01]  /*134f0*/  LOP3.LUT P2, RZ, R17, 0x2, RZ, 0xc0, !PT ;  /* 0x0000000211ff7812 */ /* 0x000fe2000784c0ff */
[----:B------:R-:W-:Y:S03]  /*13500*/  BSSY B1, `(.L_x_1919) ;  /* 0x0000097000017945 */ /* 0x000fe60003800000 */
[----:B------:R-:W-:-:S04]  /*13510*/  ISETP.NE.AND P0, PT, R6, 0x2, PT ;  /* 0x000000020600780c */ /* 0x000fc80003f05270 */
[----:B------:R-:W-:Y:S02]  /*13520*/  SEL R2, RZ, 0x1, P0 ;  /* 0x00000001ff027807 */ /* 0x000fe40000000000 */
[----:B------:R-:W-:Y:S01]  /*13530*/  SEL R19, R6, RZ, P0 ;  /* 0x000000ff06137207 */ /* 0x000fe20000000000 */
[----:B------:R-:W-:Y:S01]  /*13540*/  VIADD R6, R0, 0xffffffff ;  /* 0xffffffff00067836 */ /* 0x000fe20000000000 */
[----:B0-----:R-:W-:-:S05]  /*13550*/  LOP3.LUT R8, R7, R2, RZ, 0x3c, !PT ;  /* 0x0000000207087212 */ /* 0x001fca00078e3cff */
[----:B------:R0:W-:Y:S01]  /*13560*/  STL [R1+0x4], R8 ;  /* 0x0000040801007387 */ /* 0x0001e20000100800 */
[----:B------:R-:W-:Y:S05]  /*13570*/  @!P2 BRA `(.L_x_1920) ;  /* 0x00000008003ca947 */ /* 0x000fea0003800000 */
[----:B------:R-:W-:Y:S01]  /*13580*/  LOP3.LUT P2, RZ, R17, 0x1, RZ, 0xc0, !PT ;  /* 0x0000000111ff7812 */ /* 0x000fe2000784c0ff */
[----:B------:R-:W-:-:S12]  /*13590*/  IMAD.MOV.U32 R7, RZ, RZ, R6 ;  /* 0x000000ffff077224 */ /* 0x000fd800078e0006 */
        /* <DEDUP_REMOVED lines=21> */
.L_x_1921:
[----:B------:R-:W2:Y:S01]  /*136f0*/  S2R R2, SR_TID.X ;  /* 0x0000000000027919 */ /* 0x000ea20000002100 */
[----:B-1----:R-:W-:Y:S01]  /*13700*/  IMAD R4, R19, 0x8, R18 ;  /* 0x0000000813047824 */ /* 0x002fe200078e0212 */
[----:B------:R-:W-:Y:S01]  /*13710*/  BSSY B2, `(.L_x_1922) ;  /* 0x0000006000027945 */ /* 0x000fe20003800000 */
[----:B--2---:R-:W-:Y:S02]  /*13720*/  LOP3.LUT R3, R2, 0x7f, RZ, 0xc0, !PT ;  /* 0x0000007f02037812 */ /* 0x004fe400078ec0ff */
[----:B------:R-:W-:Y:S02]  /*13730*/  SHF.L.U32 R2, R8, 0x1f, RZ ;  /* 0x0000001f08027819 */ /* 0x000fe400000006ff */
[----:B------:R-:W-:Y:S02]  /*13740*/  ISETP.NE.AND P1, PT, R3, RZ, PT ;  /* 0x000000ff0300720c */ /* 0x000fe40003f25270 */
[----:B------:R-:W1:Y:S02]  /*13750*/  SYNCS.PHASECHK.TRANS64.TRYWAIT P0, [R4+URZ+0x22840], R2 ;  /* 0x02284002040075a7 */ /* 0x000e64000800017f */
[----:B-1----:R-:W-:Y:S09]  /*13760*/  @!P0 BRA `(.L_x_1923) ;  /* 0x0000001c00b88947 */ /* 0x002ff20003800000 */
.L_x_1984:
[----:B------:R-:W-:Y:S05]  /*13770*/  BSYNC B2 ;  /* 0x0000000000027941 */ /* 0x000fea0003800000 */
.L_x_1922:
        /* <DEDUP_REMOVED lines=9> */
.L_x_1925:
[----:B------:R-:W-:Y:S05]  /*13810*/  BSYNC B2 ;  /* 0x0000000000027941 */ /* 0x000fea0003800000 */
.L_x_1924:
        /* <DEDUP_REMOVED lines=8> */
[----:B0-----:R-:W-:Y:S01]  /*138a0*/  VIADD R8, R4, 0x22830 ;  /* 0x0002283004087836 */ /* 0x001fe20000000000 */
[----:B------:R-:W-:Y:S01]  /*138b0*/  UMOV UR6, 0x0 ;  /* 0x0000000000067882 */ /* 0x000fe20000000000 */
[----:B------:R-:W-:-:S10]  /*138c0*/  UMOV UR7, 0x14f00000 ;  /* 0x14f0000000077882 */ /* 0x000fd40000000000 */
.L_x_1926:
        /* <DEDUP_REMOVED lines=10> */
[----:B------:R-:W0:Y:S01]  /*13970*/  SYNCS.PHASECHK.TRANS64.TRYWAIT P0, [R4+URZ+0x22860], R2 ;  /* 0x02286002040075a7 */ /* 0x000e22000800017f */
[----:B------:R-:W-:Y:S04]  /*13980*/  BSSY B2, `(.L_x_1927) ;  /* 0x0000002000027945 */ /* 0x000fe80003800000 */
[----:B0-----:R-:W-:Y:S05]  /*13990*/  @!P0 BRA `(.L_x_1928) ;  /* 0x0000001c00408947 */ /* 0x001fea0003800000 */
.L_x_1985:
[----:B------:R-:W-:Y:S05]  /*139a0*/  BSYNC B2 ;  /* 0x0000000000027941 */ /* 0x000fea0003800000 */
.L_x_1927:
        /* <DEDUP_REMOVED lines=11> */
.L_x_1930:
[----:B------:R-:W-:Y:S05]  /*13a60*/  BSYNC B2 ;  /* 0x0000000000027941 */ /* 0x000fea0003800000 */
.L_x_1929:
        /* <DEDUP_REMOVED lines=9> */
.L_x_1931:
        /* <DEDUP_REMOVED lines=15> */
.L_x_1932:
        /* <DEDUP_REMOVED lines=15> */
.L_x_1933:
        /* <DEDUP_REMOVED lines=15> */
.L_x_1934:
        /* <DEDUP_REMOVED lines=10> */
.L_x_1920:
[----:B------:R-:W-:Y:S05]  /*13e70*/  BSYNC B1 ;  /* 0x0000000000017941 */ /* 0x000fea0003800000 */
.L_x_1919:
[----:B------:R-:W-:Y:S01]  /*13e80*/  ISETP.GT.AND P0, PT, R6, UR38, PT ;  /* 0x0000002606007c0c */ /* 0x000fe2000bf04270 */
[----:B------:R-:W-:-:S12]  /*13e90*/  VIADD R0, R0, 0xfffffffe ;  /* 0xfffffffe00007836 */ /* 0x000fd80000000000 */
[----:B------:R-:W-:Y:S05]  /*13ea0*/  @P0 BRA `(.L_x_1935) ;  /* 0xffffffec00240947 */ /* 0x000fea000383ffff */
.L_x_1902:
[----:B------:R-:W-:Y:S05]  /*13eb0*/  BSYNC B0 ;  /* 0x0000000000007941 */ /* 0x000fea0003800000 */
.L_x_1884:
[----:B------:R-:W2:Y:S01]  /*13ec0*/  LDL.LU R2, [R1+0x4] ;  /* 0x0000040001027983 */ /* 0x000ea20000300800 */
[----:B------:R-:W3:Y:S01]  /*13ed0*/  S2R R0, SR_TID.X ;  /* 0x0000000000007919 */ /* 0x000ee20000002100 */
[----:B------:R-:W-:-:S05]  /*13ee0*/  VIADD R19, R19, 0x1 ;  /* 0x0000000113137836 */ /* 0x000fca0000000000 */
[----:B------:R-:W-:Y:S02]  /*13ef0*/  ISETP.NE.AND P1, PT, R19, 0x2, PT ;  /* 0x000000021300780c */ /* 0x000fe40003f25270 */
[----:B---3--:R-:W-:-:S04]  /*13f00*/  LOP3.LUT R0, R0, 0x7f, RZ, 0xc0, !PT ;  /* 0x0000007f00007812 */ /* 0x008fc800078ec0ff */
[----:B------:R-:W-:Y:S02]  /*13f10*/  ISETP.NE.AND P0, PT, R0, RZ, PT ;  /* 0x000000ff0000720c */ /* 0x000fe40003f05270 */
[----:B------:R-:W-:Y:S01]  /*13f20*/  SEL R0, RZ, 0x1, P1 ;  /* 0x00000001ff007807 */ /* 0x000fe20000800000 */
[----:B------:R-:W-:Y:S03]  /*13f30*/  BSSY B0, `(.L_x_1936) ;  /* 0x0000011000007945 */ /* 0x000fe60003800000 */
[----:B--2---:R-:W-:-:S05]  /*13f40*/  LOP3.LUT R2, R2, R0, RZ, 0x3c, !PT ;  /* 0x0000000002027212 */ /* 0x004fca00078e3cff */
[----:B------:R2:W-:Y:S02]  /*13f50*/  STL [R1+0x4], R2 ;  /* 0x0000040201007387 */ /* 0x0005e40000100800 */
[----:B------:R-:W-:Y:S05]  /*13f60*/  @P0 BRA `(.L_x_1937) ;  /* 0x0000000000340947 */ /* 0x000fea0003800000 */
[----:B------:R-:W3:Y:S01]  /*13f70*/  S2R R5, SR_LANEID ;  /* 0x0000000000057919 */ /* 0x000ee20000000000 */
[----:B------:R-:W-:Y:S01]  /*13f80*/  VOTEU.ANY UR4, UPT, PT ;  /* 0x0000000000047886 */ /* 0x000fe200038e0100 */
[----:B-12---:R-:W1:Y:S01]  /*13f90*/  LDC.64 R2, c[0x0][0xc80] ;  /* 0x00032000ff027b82 */ /* 0x006e620000000a00 */
[----:B------:R-:W3:Y:S02]  /*13fa0*/  FLO.U32 R0, UR4 ;  /* 0x0000000400007d00 */ /* 0x000ee400080e0000 */
[----:B---3--:R-:W-:-:S06]  /*13fb0*/  ISETP.EQ.U32.AND P2, PT, R0, R5, PT ;  /* 0x000000050000720c */ /* 0x008fcc0003f42070 */
[----:B------:R-:W1:Y:S07]  /*13fc0*/  POPC R5, UR4 ;  /* 0x0000000400057d09 */ /* 0x000e6e0008000000 */
[----:B-1----:R-:W2:Y:S01]  /*13fd0*/  @P2 ATOMG.E.ADD.STRONG.GPU PT, R3, desc[UR46][R2.64], R5 ;  /* 0x00000005020329a8 */ /* 0x002ea200081ee1ee */
[----:B------:R-:W1:Y:S02]  /*13fe0*/  S2R R4, SR_LTMASK ;  /* 0x0000000000047919 */ /* 0x000e640000003900 */
[----:B-1----:R-:W-:-:S04]  /*13ff0*/  LOP3.LUT R4, R4, UR4, RZ, 0xc0, !PT ;  /* 0x0000000404047c12 */ /* 0x002fc8000f8ec0ff */
[----:B0-----:R-:W0:Y:S01]  /*14000*/  POPC R7, R4 ;  /* 0x0000000400077309 */ /* 0x001e220000000000 */
[----:B--2---:R-:W0:Y:S02]  /*14010*/  SHFL.IDX PT, R0, R3, R0, 0x1f ;  /* 0x00001f0003007589 */ /* 0x004e2400000e0000 */
[----:B0-----:R-:W-:-:S05]  /*14020*/  IADD3 R0, R0, UR42, R7 ;  /* 0x0000002a00007c10 */ /* 0x001fca000fffe007 */
[----:B------:R3:W-:Y:S02]  /*14030*/  STL [R1+0xc], R0 ;  /* 0x00000c0001007387 */ /* 0x0007e40000100800 */
.L_x_1937:
[----:B------:R-:W-:Y:S05]  /*14040*/  BSYNC B0 ;  /* 0x0000000000007941 */ /* 0x000fea0003800000 */
.L_x_1936:
[----:B------:R-:W-:-:S07]  /*14050*/  SEL R19, R19, RZ, P1 ;  /* 0x000000ff13137207 */ /* 0x000fce0000800000 */
.L_x_1856:
[----:B------:R-:W-:Y:S05]  /*14060*/  BSYNC B7 ;  /* 0x0000000000077941 */ /* 0x000fea0003800000 */
.L_x_1854:
[----:B--2---:R2:W5:Y:S01]  /*14070*/  LDL R2, [R1+0xc] ;  /* 0x00000c0001027983 */ /* 0x0045620000100800 */
[----:B------:R-:W-:-:S13]  /*14080*/  LOP3.LUT P1, RZ, R17, 0x4, RZ, 0xc0, !PT ;  /* 0x0000000411ff7812 */ /* 0x000fda000782c0ff */
[----:B--2---:R-:W-:Y:S05]  /*14090*/  @!P1 BRA `(.L_x_1938) ;  /* 0x0000000000289947 */ /* 0x004fea0003800000 */
[----:B------:R-:W-:Y:S05]  /*140a0*/  WARPSYNC.ALL ;  /* 0x0000000000007948 */ /* 0x000fea0003800000 */
[----:B------:R-:W2:Y:S08]  /*140b0*/  S2UR UR5, SR_CgaCtaId ;  /* 0x00000000000579c3 */ /* 0x000eb00000008800 */
[----:B------:R-:W-:Y:S06]  /*140c0*/  BAR.SYNC.DEFER_BLOCKING 0x5, 0x180 ;  /* 0x0146000000007b1d */ /* 0x000fec0000010000 */
[----:B------:R-:W-:-:S02]  /*140d0*/  UMOV UR4, 0x400 ;  /* 0x0000040000047882 */ /* 0x000fc40000000000 */
[----:B--2---:R-:W-:-:S06]  /*140e0*/  ULEA UR4, UR5, UR4, 0x18 ;  /* 0x0000000405047291 */ /* 0x004fcc000f8ec03f */
[----:B-1----:R-:W-:-:S05]  /*140f0*/  IMAD.U32 R18, RZ, RZ, UR4 ;  /* 0x00000004ff127e24 */ /* 0x002fca000f8e00ff */
[----:B-----5:R-:W1:Y:S04]  /*14100*/  LDS R2, [R18+0x228d0] ;  /* 0x0228d00012027984 */ /* 0x020e680000000800 */
[----:B-1----:R1:W-:Y:S01]  /*14110*/  STL [R1+0xc], R2 ;  /* 0x00000c0201007387 */ /* 0x0023e20000100800 */
[----:B------:R-:W-:Y:S06]  /*14120*/  BAR.ARV 0x4, 0x180 ;  /* 0x0106000000007b1d */ /* 0x000fec0000002000 */
[----:B------:R-:W-:Y:S05]  /*14130*/  BRA `(.L_x_1939) ;  /* 0x00000000002c7947 */ /* 0x000fea0003800000 */
.L_x_1938:
[----:B------:R-:W-:-:S03]  /*14140*/  UMOV UR4, 0xffffffff ;  /* 0xffffffff00047882 */ /* 0x000fc60000000000 */
[----:B------:R-:W-:Y:S05]  /*14150*/  BRA.DIV UR4, `(.L_x_1940) ;  /* 0x0000001604647947 */ /* 0x000fea000b800000 */
[----:B-----5:R2:W0:Y:S02]  /*14160*/  SHFL.IDX PT, R14, R2, RZ, 0x1f ;  /* 0x00001fff020e7589 */ /* 0x02042400000e0000 */
.L_x_1988:
[----:B-1----:R-:W1:Y:S01]  /*14170*/  @!P0 S2R R3, SR_CgaCtaId ;  /* 0x0000000000038919 */ /* 0x002e620000008800 */
[----:B------:R-:W-:Y:S05]  /*14180*/  WARPSYNC.ALL ;  /* 0x0000000000007948 */ /* 0x000fea0003800000 */
[----:B------:R-:W-:Y:S01]  /*14190*/  BAR.SYNC.DEFER_BLOCKING 0x4, 0x180 ;  /* 0x0106000000007b1d */ /* 0x000fe20000010000 */
[----:B---34-:R-:W-:-:S05]  /*141a0*/  @!P0 MOV R0, 0x400 ;  /* 0x0000040000008802 */ /* 0x018fca0000000f00 */
[----:B0-----:R0:W-:Y:S01]  /*141b0*/  STL [R1+0xc], R14 ;  /* 0x00000c0e01007387 */ /* 0x0011e20000100800 */
[----:B-1----:R-:W-:-:S05]  /*141c0*/  @!P0 LEA R18, R3, R0, 0x18 ;  /* 0x0000000003128211 */ /* 0x002fca00078ec0ff */
[----:B------:R0:W-:Y:S01]  /*141d0*/  @!P0 STS [R18+0x228d0], R2 ;  /* 0x0228d00212008388 */ /* 0x0001e20000000800 */
[----:B------:R-:W-:Y:S06]  /*141e0*/  BAR.ARV 0x5, 0x180 ;  /* 0x0146000000007b1d */ /* 0x000fec0000002000 */
.L_x_1939:
[----:B---34-:R-:W3:Y:S01]  /*141f0*/  LDL R0, [R1+0xc] ;  /* 0x00000c0001007983 */ /* 0x018ee20000100800 */
[----:B------:R-:W-:Y:S02]  /*14200*/  ULDC UR4, c[0x0][0xc38] ;  /* 0x00030e0000047ab9 */ /* 0x000fe40000000800 */
[----:B---3--:R-:W-:-:S13]  /*14210*/  ISETP.GE.AND P0, PT, R0, UR4, PT ;  /* 0x0000000400007c0c */ /* 0x008fda000bf06270 */
[----:B------:R-:W-:Y:S05]  /*14220*/  @!P0 BRA `(.L_x_1941) ;  /* 0xffffffb800c48947 */ /* 0x000fea000383ffff */
.L_x_1845:
[----:B0-----:R-:W3:Y:S01]  /*14230*/  LDL.LU R0, [R1+0x18] ;  /* 0x0000180001007983 */ /* 0x001ee20000300800 */
[----:B------:R-:W-:Y:S01]  /*14240*/  BSSY B0, `(.L_x_1942) ;  /* 0x000000b000007945 */ /* 0x000fe20003800000 */
[----:B------:R-:W0:Y:S01]  /*14250*/  S2R R5, SR_CgaCtaId ;  /* 0x0000000000057919 */ /* 0x000e220000008800 */
[----:B---3--:R-:W-:-:S05]  /*14260*/  VIADD R0, R0, 0x1 ;  /* 0x0000000100007836 */ /* 0x008fca0000000000 */
[----:B-12---:R-:W-:-:S04]  /*14270*/  LEA.HI R2, R0, R0, RZ, 0x1 ;  /* 0x0000000000027211 */ /* 0x006fc800078f08ff */
[----:B------:R-:W-:-:S05]  /*14280*/  LOP3.LUT R3, R2, 0xfffffffe, RZ, 0xc0, !PT ;  /* 0xfffffffe02037812 */ /* 0x000fca00078ec0ff */
[----:B------:R-:W-:Y:S01]  /*14290*/  IMAD.IADD R3, R0, 0x1, -R3 ;  /* 0x0000000100037824 */ /* 0x000fe200078e0a03 */
[----:B------:R-:W-:-:S04]  /*142a0*/  MOV R0, 0x400 ;  /* 0x0000040000007802 */ /* 0x000fc80000000f00 */
[----:B0-----:R-:W-:Y:S02]  /*142b0*/  LEA R0, R5, R0, 0x18 ;  /* 0x0000000005007211 */ /* 0x001fe400078ec0ff */
[----:B------:R-:W-:-:S04]  /*142c0*/  SHF.L.U32 R3, R3, 0x1f, RZ ;  /* 0x0000001f03037819 */ /* 0x000fc800000006ff */
[----:B------:R-:W0:Y:S02]  /*142d0*/  SYNCS.PHASECHK.TRANS64.TRYWAIT P0, [R0+URZ+0x22820], R3 ;  /* 0x02282003000075a7 */ /* 0x000e24000800017f */
[----:B0-----:R-:W-:Y:S05]  /*142e0*/  @!P0 BRA `(.L_x_1943) ;  /* 0x0000001400288947 */ /* 0x001fea0003800000 */
.L_x_1989:
[----:B------:R-:W-:Y:S05]  /*142f0*/  BSYNC B0 ;  /* 0x0000000000007941 */ /* 0x000fea0003800000 */
.L_x_1942:
[----:B------:R-:W-:-:S03]  /*14300*/  UMOV UR4, 0xffffffff ;  /* 0xffffffff00047882 */ /* 0x000fc60000000000 */
[----:B------:R-:W-:Y:S05]  /*14310*/  BRA.DIV UR4, `(.L_x_1944) ;  /* 0x0000001604307947 */ /* 0x000fea000b800000 */
[----:B------:R-:W1:Y:S02]  /*14320*/  S2R R2, SR_TID.X ;  /* 0x0000000000027919 */ /* 0x000e640000002100 */
[----:B-1----:R-:W-:-:S04]  /*14330*/  SHF.R.U32.HI R2, RZ, 0x5, R2 ;  /* 0x00000005ff027819 */ /* 0x002fc80000011602 */
[----:B------:R-:W-:-:S05]  /*14340*/  LOP3.LUT R2, R2, 0x3, RZ, 0xc0, !PT ;  /* 0x0000000302027812 */ /* 0x000fca00078ec0ff */
[----:B------:R1:W2:Y:S02]  /*14350*/  SHFL.IDX PT, R14, R2, RZ, 0x1f ;  /* 0x00001fff020e7589 */ /* 0x0002a400000e0000 */
.L_x_1992:
[----:B--2---:R-:W-:Y:S01]  /*14360*/  ISETP.NE.AND P0, PT, R14, RZ, PT ;  /* 0x000000ff0e00720c */ /* 0x004fe20003f05270 */
[----:B------:R-:W-:-:S12]  /*14370*/  BSSY B0, `(.L_x_1945) ;  /* 0x0000025000007945 */ /* 0x000fd80003800000 */
[----:B------:R-:W-:Y:S05]  /*14380*/  @P0 BRA `(.L_x_1946) ;  /* 0x00000000008c0947 */ /* 0x000fea0003800000 */
[----:B------:R-:W-:-:S03]  /*14390*/  UMOV UR4, 0xffffffff ;  /* 0xffffffff00047882 */ /* 0x000fc60000000000 */
[----:B------:R-:W-:Y:S05]  /*143a0*/  BRA.DIV UR4, `(.L_x_1947) ;  /* 0x0000001604407947 */ /* 0x000fea000b800000 */
[----:B------:R-:W-:-:S13]  /*143b0*/  ELECT P6, URZ, PT ;  /* 0x00000000003f782f */ /* 0x000fda00038c0000 */
.L_x_1995:
[----:B------:R-:W-:Y:S05]  /*143c0*/  @!P6 BRA `(.L_x_1946) ;  /* 0x00000000007ce947 */ /* 0x000fea0003800000 */
[----:B------:R-:W-:-:S06]  /*143d0*/  ULOP3.LUT UR4, UR41, 0x2, URZ, 0xfc, !UPT ;  /* 0x0000000229047892 */ /* 0x000fcc000f8efc3f */
[----:B-1----:R-:W-:-:S05]  /*143e0*/  IMAD.U32 R2, RZ, RZ, UR4 ;  /* 0x00000004ff027e24 */ /* 0x002fca000f8e00ff */
[----:B------:R-:W-:-:S13]  /*143f0*/  ISETP.NE.AND P2, PT, R2, 0x3, PT ;  /* 0x000000030200780c */ /* 0x000fda0003f45270 */
[----:B------:R-:W-:Y:S05]  /*14400*/  @!P2 BRA `(.L_x_1948) ;  /* 0x000000000004a947 */ /* 0x000fea0003800000 */
[----:B------:R-:W-:Y:S01]  /*14410*/  BPT.TRAP 0x1 ;  /* 0x000000040000795c */ /* 0x000fe20000300000 */
.L_x_1948:
[----:B------:R-:W2:Y:S01]  /*14420*/  LDL.LU R7, [R1+0x4] ;  /* 0x0000040001077983 */ /* 0x000ea20000300800 */
[----:B------:R-:W-:Y:S02]  /*14430*/  VIADD R2, R0, 0x22840 ;  /* 0x0002284000027836 */ /* 0x000fe40000000000 */
[C---:B0-----:R-:W-:Y:S02]  /*14440*/  VIADD R3, R19.reuse, 0x1 ;  /* 0x0000000113037836 */ /* 0x041fe40000000000 */
[----:B------:R-:W-:-:S03]  /*14450*/  IMAD R6, R19, 0x8, R2 ;  /* 0x0000000813067824 */ /* 0x000fc600078e0202 */
[----:B------:R-:W-:-:S04]  /*14460*/  ISETP.NE.AND P1, PT, R3, 0x2, PT ;  /* 0x000000020300780c */ /* 0x000fc80003f25270 */
[----:B------:R-:W-:Y:S02]  /*14470*/  SEL R4, RZ, 0x1, P1 ;  /* 0x00000001ff047807 */ /* 0x000fe40000800000 */
[----:B------:R-:W-:Y:S02]  /*14480*/  SEL R3, R3, RZ, P1 ;  /* 0x000000ff03037207 */ /* 0x000fe40000800000 */
[C---:B--2---:R-:W-:Y:S02]  /*14490*/  SHF.L.U32 R5, R7.reuse, 0x1f, RZ ;  /* 0x0000001f07057819 */ /* 0x044fe400000006ff */
[----:B------:R-:W-:Y:S01]  /*144a0*/  LOP3.LUT R4, R7, R4, RZ, 0x3c, !PT ;  /* 0x0000000407047212 */ /* 0x000fe200078e3cff */
[----:B------:R-:W-:Y:S01]  /*144b0*/  IMAD R7, R3, 0x8, R2 ;  /* 0x0000000803077824 */ /* 0x000fe200078e0202 */
[----:B------:R-:W0:Y:S02]  /*144c0*/  SYNCS.PHASECHK.TRANS64.TRYWAIT P0, [R6+URZ], R5 ;  /* 0x00000005060075a7 */ /* 0x000e24000800017f */
[----:B------:R-:W-:Y:S01]  /*144d0*/  SHF.L.U32 R2, R4, 0x1f, RZ ;  /* 0x0000001f04027819 */ /* 0x000fe200000006ff */
[----:B0-----:R-:W-:Y:S06]  /*144e0*/  @!P0 BRA `(.L_x_1949) ;  /* 0x0000001400108947 */ /* 0x001fec0003800000 */
.L_x_1996:
[----:B------:R-:W1:Y:S02]  /*144f0*/  SYNCS.PHASECHK.TRANS64.TRYWAIT P0, [R7+URZ], R2 ;  /* 0x00000002070075a7 */ /* 0x000e64000800017f */
[----:B-1----:R-:W-:Y:S05]  /*14500*/  @!P0 BRA `(.L_x_1950) ;  /* 0x00000014001c8947 */ /* 0x002fea0003800000 */
.L_x_1997:
[----:B------:R-:W-:Y:S05]  /*14510*/  @!P2 BRA `(.L_x_1951) ;  /* 0x000000000004a947 */ /* 0x000fea0003800000 */
[----:B------:R-:W-:Y:S01]  /*14520*/  BPT.TRAP 0x1 ;  /* 0x000000040000795c */ /* 0x000fe20000300000 */
.L_x_1951:
[----:B------:R-:W-:-:S04]  /*14530*/  VIADD R0, R0, 0x22860 ;  /* 0x0002286000007836 */ /* 0x000fc80000000000 */
[----:B------:R-:W-:-:S04]  /*14540*/  IMAD R4, R19, 0x8, R0 ;  /* 0x0000000813047824 */ /* 0x000fc800078e0200 */
[----:B------:R-:W2:Y:S02]  /*14550*/  SYNCS.PHASECHK.TRANS64.TRYWAIT P0, [R4+URZ], R5 ;  /* 0x00000005040075a7 */ /* 0x000ea4000800017f */
[----:B--2---:R-:W-:Y:S05]  /*14560*/  @!P0 BRA `(.L_x_1952) ;  /* 0x0000001400188947 */ /* 0x004fea0003800000 */
.L_x_1998:
[----:B------:R-:W-:-:S07]  /*14570*/  IMAD R3, R3, 0x8, R0 ;  /* 0x0000000803037824 */ /* 0x000fce00078e0200 */
.L_x_1953:
[----:B---3--:R3:W4:Y:S02]  /*14580*/  SYNCS.PHASECHK.TRANS64.TRYWAIT P0, [R3+URZ], R2 ;  /* 0x00000002030075a7 */ /* 0x008724000800017f */
[----:B----4-:R-:W-:Y:S05]  /*14590*/  @!P0 NANOSLEEP.SYNCS 0x989680 ;  /* 0x009896800000895d */ /* 0x010fea0003900000 */
[----:B------:R-:W4:Y:S02]  /*145a0*/  @!P0 SYNCS.PHASECHK.TRANS64 P0, [R3+URZ], R2 ;  /* 0x00000002030085a7 */ /* 0x000f24000800007f */
[----:B----4-:R-:W-:Y:S05]  /*145b0*/  @!P0 BRA `(.L_x_1953) ;  /* 0xfffffffc00f08947 */ /* 0x010fea000383ffff */
.L_x_1946:
[----:B------:R-:W-:Y:S05]  /*145c0*/  BSYNC B0 ;  /* 0x0000000000007941 */ /* 0x000fea0003800000 */
.L_x_1945:
[----:B------:R-:W-:Y:S05]  /*145d0*/  EXIT ;  /* 0x000000000000794d */ /* 0x000fea0003800000 */
.L_x_1758:
[----:B0-----:R0:W1:Y:S02]  /*145e0*/  SYNCS.PHASECHK.TRANS64.TRYWAIT P0, [R5+URZ+0x22800], R0 ;  /* 0x02280000050075a7 */ /* 0x001064000800017f */
[----:B-1----:R-:W-:Y:S05]  /*145f0*/  @!P0 NANOSLEEP.SYNCS 0x989680 ;  /* 0x009896800000895d */ /* 0x002fea0003900000 */
[----:B------:R-:W1:Y:S02]  /*14600*/  @!P0 SYNCS.PHASECHK.TRANS64 P0, [R5+URZ+0x22800], R0 ;  /* 0x02280000050085a7 */ /* 0x000e64000800007f */
[----:B-1----:R-:W-:Y:S05]  /*14610*/  @!P0 BRA `(.L_x_1758) ;  /* 0xfffffffc00f08947 */ /* 0x002fea000383ffff */
[----:B------:R-:W-:Y:S05]  /*14620*/  BRA `(.L_x_1954) ;  /* 0xfffffed400b07947 */ /* 0x000fea000383ffff */
.L_x_1762:
[----:B-1----:R-:W-:-:S04]  /*14630*/  IMAD.U32 R3, RZ, RZ, UR22 ;  /* 0x00000016ff037e24 */ /* 0x002fc8000f8e00ff */
[----:B------:R1:W2:Y:S03]  /*14640*/  SYNCS.PHASECHK.TRANS64.TRYWAIT P1, [R3+URZ+0x22830], R10 ;  /* 0x0228300a030075a7 */ /* 0x0002a6000802017f */
[----:B--2---:R-:W-:Y:S05]  /*14650*/  @!P1 NANOSLEEP.SYNCS 0x989680 ;  /* 0x009896800000995d */ /* 0x004fea0003900000 */
[----:B------:R-:W2:Y:S02]  /*14660*/  @!P1 SYNCS.PHASECHK.TRANS64 P1, [R3+URZ+0x22830], R10 ;  /* 0x0228300a030095a7 */ /* 0x000ea4000802007f */
[----:B--2---:R-:W-:Y:S05]  /*14670*/  @!P1 BRA `(.L_x_1762) ;  /* 0xfffffffc00ec9947 */ /* 0x004fea000383ffff */
[----:B------:R-:W-:Y:S05]  /*14680*/  BRA `(.L_x_1761) ;  /* 0xfffffed400d87947 */ /* 0x000fea000383ffff */
.L_x_1774:
[----:B--2---:R-:W-:-:S04]  /*14690*/  IMAD.U32 R11, RZ, RZ, UR22 ;  /* 0x00000016ff0b7e24 */ /* 0x004fc8000f8e00ff */
[----:B------:R2:W3:Y:S03]  /*146a0*/  SYNCS.PHASECHK.TRANS64.TRYWAIT P1, [R11+URZ+0x22850], R10 ;  /* 0x0228500a0b0075a7 */ /* 0x0004e6000802017f */
[----:B---3--:R-:W-:Y:S05]  /*146b0*/  @!P1 NANOSLEEP.SYNCS 0x989680 ;  /* 0x009896800000995d */ /* 0x008fea0003900000 */
[----:B------:R-:W3:Y:S02]  /*146c0*/  @!P1 SYNCS.PHASECHK.TRANS64 P1, [R11+URZ+0x22850], R10 ;  /* 0x0228500a0b0095a7 */ /* 0x000ee4000802007f */
[----:B---3--:R-:W-:Y:S05]  /*146d0*/  @!P1 BRA `(.L_x_1774) ;  /* 0xfffffffc00ec9947 */ /* 0x008fea000383ffff */
[----:B------:R-:W-:Y:S05]  /*146e0*/  BRA `(.L_x_1773) ;  /* 0xfffffef800947947 */ /* 0x000fea000383ffff */
.L_x_1782:
[----:B-1----:R-:W-:-:S04]  /*146f0*/  IMAD.U32 R4, RZ, RZ, UR27 ;  /* 0x0000001bff047e24 */ /* 0x002fc8000f8e00ff */
[----:B------:R1:W2:Y:S03]  /*14700*/  SYNCS.PHASECHK.TRANS64.TRYWAIT P1, [R4+URZ+0x22830], R9 ;  /* 0x02283009040075a7 */ /* 0x0002a6000802017f */
[----:B--2---:R-:W-:Y:S05]  /*14710*/  @!P1 NANOSLEEP.SYNCS 0x989680 ;  /* 0x009896800000995d */ /* 0x004fea0003900000 */
[----:B------:R-:W2:Y:S02]  /*14720*/  @!P1 SYNCS.PHASECHK.TRANS64 P1, [R4+URZ+0x22830], R9 ;  /* 0x02283009040095a7 */ /* 0x000ea4000802007f */
[----:B--2---:R-:W-:Y:S05]  /*14730*/  @!P1 BRA `(.L_x_1782) ;  /* 0xfffffffc00ec9947 */ /* 0x004fea000383ffff */
[----:B------:R-:W-:Y:S05]  /*14740*/  BRA `(.L_x_1781) ;  /* 0xffffff0000287947 */ /* 0x000fea000383ffff */
.L_x_1794:
[----:B--2---:R2:W3:Y:S02]  /*14750*/  SYNCS.PHASECHK.TRANS64.TRYWAIT P1, [R12+URZ+0x22850], R9 ;  /* 0x022850090c0075a7 */ /* 0x0044e4000802017f */
[----:B---3--:R-:W-:Y:S05]  /*14760*/  @!P1 NANOSLEEP.SYNCS 0x989680 ;  /* 0x009896800000995d */ /* 0x008fea0003900000 */
[----:B------:R-:W3:Y:S02]  /*14770*/  @!P1 SYNCS.PHASECHK.TRANS64 P1, [R12+URZ+0x22850], R9 ;  /* 0x022850090c0095a7 */ /* 0x000ee4000802007f */
[----:B---3--:R-:W-:Y:S05]  /*14780*/  @!P1 BRA `(.L_x_1794) ;  /* 0xfffffffc00f09947 */ /* 0x008fea000383ffff */
[----:B------:R-:W-:Y:S05]  /*14790*/  BRA `(.L_x_1793) ;  /* 0xffffff2800fc7947 */ /* 0x000fea000383ffff */
.L_x_1803:
[----:B-1----:R-:W-:-:S04]  /*147a0*/  IMAD.U32 R2, RZ, RZ, UR24 ;  /* 0x00000018ff027e24 */ /* 0x002fc8000f8e00ff */
[----:B------:R1:W2:Y:S03]  /*147b0*/  SYNCS.PHASECHK.TRANS64.TRYWAIT P2, [R2+URZ+0x22830], R5 ;  /* 0x02283005020075a7 */ /* 0x0002a6000804017f */
[----:B--2---:R-:W-:Y:S05]  /*147c0*/  @!P2 NANOSLEEP.SYNCS 0x989680 ;  /* 0x009896800000a95d */ /* 0x004fea0003900000 */
[----:B------:R-:W2:Y:S02]  /*147d0*/  @!P2 SYNCS.PHASECHK.TRANS64 P2, [R2+URZ+0x22830], R5 ;  /* 0x022830050200a5a7 */ /* 0x000ea4000804007f */
[----:B--2---:R-:W-:Y:S05]  /*147e0*/  @!P2 BRA `(.L_x_1803) ;  /* 0xfffffffc00eca947 */ /* 0x004fea000383ffff */
[----:B------:R-:W-:Y:S05]  /*147f0*/  BRA `(.L_x_1802) ;  /* 0xffffff3000b87947 */ /* 0x000fea000383ffff */
.L_x_1807:
[----:B--2---:R2:W3:Y:S02]  /*14800*/  SYNCS.PHASECHK.TRANS64.TRYWAIT P2, [R178+URZ+0x22850], R5 ;  /* 0x02285005b20075a7 */ /* 0x0044e4000804017f */
[----:B---3--:R-:W-:Y:S05]  /*14810*/  @!P2 NANOSLEEP.SYNCS 0x989680 ;  /* 0x009896800000a95d */ /* 0x008fea0003900000 */
[----:B------:R-:W3:Y:S02]  /*14820*/  @!P2 SYNCS.PHASECHK.TRANS64 P2, [R178+URZ+0x22850], R5 ;  /* 0x02285005b200a5a7 */ /* 0x000ee4000804007f */
[----:B---3--:R-:W-:Y:S05]  /*14830*/  @!P2 BRA `(.L_x_1807) ;  /* 0xfffffffc00f0a947 */ /* 0x008fea000383ffff */
[----:B------:R-:W-:Y:S05]  /*14840*/  BRA `(.L_x_1806) ;  /* 0xffffff4800dc7947 */ /* 0x000fea000383ffff */
.L_x_1813:
[----:B-1----:R-:W-:-:S04]  /*14850*/  IMAD.U32 R2, RZ, RZ, UR27 ;  /* 0x0000001bff027e24 */ /* 0x002fc8000f8e00ff */
[----:B------:R1:W2:Y:S03]  /*14860*/  SYNCS.PHASECHK.TRANS64.TRYWAIT P1, [R2+URZ+0x22830], R7 ;  /* 0x02283007020075a7 */ /* 0x0002a6000802017f */
[----:B--2---:R-:W-:Y:S05]  /*14870*/  @!P1 NANOSLEEP.SYNCS 0x989680 ;  /* 0x009896800000995d */ /* 0x004fea0003900000 */
[----:B------:R-:W2:Y:S02]  /*14880*/  @!P1 SYNCS.PHASECHK.TRANS64 P1, [R2+URZ+0x22830], R7 ;  /* 0x02283007020095a7 */ /* 0x000ea4000802007f */
[----:B--2---:R-:W-:Y:S05]  /*14890*/  @!P1 BRA `(.L_x_1813) ;  /* 0xfffffffc00ec9947 */ /* 0x004fea000383ffff */
[----:B------:R-:W-:Y:S05]  /*148a0*/  BRA `(.L_x_1812) ;  /* 0xffffff4c00f47947 */ /* 0x000fea000383ffff */
.L_x_1825:
[----:B-1----:R1:W2:Y:S02]  /*148b0*/  SYNCS.PHASECHK.TRANS64.TRYWAIT P1, [R8+URZ+0x22850], R7 ;  /* 0x02285007080075a7 */ /* 0x0022a4000802017f */
[----:B--2---:R-:W-:Y:S05]  /*148c0*/  @!P1 NANOSLEEP.SYNCS 0x989680 ;  /* 0x009896800000995d */ /* 0x004fea0003900000 */
[----:B------:R-:W2:Y:S02]  /*148d0*/  @!P1 SYNCS.PHASECHK.TRANS64 P1, [R8+URZ+0x22850], R7 ;  /* 0x02285007080095a7 */ /* 0x000ea4000802007f */
[----:B--2---:R-:W-:Y:S05]  /*148e0*/  @!P1 BRA `(.L_x_1825) ;  /* 0xfffffffc00f09947 */ /* 0x004fea000383ffff */
[----:B------:R-:W-:Y:S05]  /*148f0*/  BRA `(.L_x_1824) ;  /* 0xffffff7800c47947 */ /* 0x000fea000383ffff */
.L_x_1862:
[----:B------:R-:W-:Y:S02]  /*14900*/  IMAD.MOV.U32 R13, RZ, RZ, R4 ;  /* 0x000000ffff0d7224 */ /* 0x000fe400078e0004 */
[----:B------:R-:W-:Y:S02]  /*14910*/  IMAD.MOV.U32 R12, RZ, RZ, RZ ;  /* 0x000000ffff0c7224 */ /* 0x000fe400078e00ff */
[----:B------:R-:W-:Y:S02]  /*14920*/  IMAD.MOV.U32 R11, RZ, RZ, 0x1f ;  /* 0x0000001fff0b7424 */ /* 0x000fe400078e00ff */
[----:B------:R-:W-:-:S07]  /*14930*/  IMAD.MOV.U32 R15, RZ, RZ, -0x1 ;  /* 0xffffffffff0f7424 */ /* 0x000fce00078e00ff */
[----:B0-----:R-:W-:Y:S05]  /*14940*/  WARPSYNC.COLLECTIVE R15, `(.L_x_1955) ;  /* 0x000000000f087348 */ /* 0x001fea0003c00000 */
[----:B------:R1:W2:Y:S02]  /*14950*/  SHFL.IDX P6, R14, R13, R12, R11 ;  /* 0x0000000c0d0e7389 */ /* 0x0002a400000c000b */
[----:B012---:R-:W-:Y:S01]  /*14960*/  ENDCOLLECTIVE ;  /* 0x000000000000791b */ /* 0x007fe20003800000 */
.L_x_1955:
[----:B------:R-:W-:Y:S05]  /*14970*/  BRA `(.L_x_1956) ;  /* 0xffffffc000987947 */ /* 0x000fea000383ffff */
.L_x_1864:
[----:B------:R-:W-:Y:S01]  /*14980*/  BSSY B0, `(.L_x_1957) ;  /* 0x0000006000007945 */ /* 0x000fe20003800000 */
[----:B------:R-:W-:-:S07]  /*14990*/  IMAD.MOV.U32 R15, RZ, RZ, -0x1 ;  /* 0xffffffffff0f7424 */ /* 0x000fce00078e00ff */
[----:B01----:R-:W-:Y:S05]  /*149a0*/  WARPSYNC.COLLECTIVE R15, `(.L_x_1958) ;  /* 0x000000000f0c7348 */ /* 0x003fea0003c00000 */
[----:B------:R-:W-:Y:S02]  /*149b0*/  ELECT P6, UR62, PT ;  /* 0x00000000003e782f */ /* 0x000fe400038c0000 */
[----:B------:R-:W-:Y:S01]  /*149c0*/  MOV R14, UR62 ;  /* 0x0000003e000e7c02 */ /* 0x000fe20008000f00 */
[----:B01----:R-:W-:Y:S10]  /*149d0*/  ENDCOLLECTIVE ;  /* 0x000000000000791b */ /* 0x003ff40003800000 */
.L_x_1958:
[----:B------:R-:W-:Y:S05]  /*149e0*/  BSYNC B0 ;  /* 0x0000000000007941 */ /* 0x000fea0003800000 */
.L_x_1957:
[----:B------:R-:W-:Y:S05]  /*149f0*/  BRA `(.L_x_1959) ;  /* 0xffffffc0009c7947 */ /* 0x000fea000383ffff */
.L_x_1866:
[----:B0-----:R0:W2:Y:S02]  /*14a00*/  SYNCS.PHASECHK.TRANS64.TRYWAIT P0, [R3+URZ+0x22840], R0 ;  /* 0x02284000030075a7 */ /* 0x0010a4000800017f */
[----:B--2---:R-:W-:Y:S05]  /*14a10*/  @!P0 NANOSLEEP.SYNCS 0x989680 ;  /* 0x009896800000895d */ /* 0x004fea0003900000 */
[----:B------:R-:W2:Y:S02]  /*14a20*/  @!P0 SYNCS.PHASECHK.TRANS64 P0, [R3+URZ+0x22840], R0 ;  /* 0x02284000030085a7 */ /* 0x000ea4000800007f */
[----:B--2---:R-:W-:Y:S05]  /*14a30*/  @!P0 BRA `(.L_x_1866) ;  /* 0xfffffffc00f08947 */ /* 0x004fea000383ffff */
[----:B------:R-:W-:Y:S05]  /*14a40*/  BRA `(.L_x_1960) ;  /* 0xffffffc400007947 */ /* 0x000fea000383ffff */
.L_x_1870:
[----:B------:R-:W-:Y:S01]  /*14a50*/  IMAD.MOV.U32 R13, RZ, RZ, R4 ;  /* 0x000000ffff0d7224 */ /* 0x000fe200078e0004 */
[----:B------:R-:W-:Y:S01]  /*14a60*/  LOP3.LUT R9, R9, 0x7f, RZ, 0xc0, !PT ;  /* 0x0000007f09097812 */ /* 0x000fe200078ec0ff */
[----:B------:R-:W-:Y:S02]  /*14a70*/  IMAD.MOV.U32 R12, RZ, RZ, RZ ;  /* 0x000000ffff0c7224 */ /* 0x000fe400078e00ff */
[----:B------:R-:W-:Y:S01]  /*14a80*/  IMAD.MOV.U32 R11, RZ, RZ, 0x181f ;  /* 0x0000181fff0b7424 */ /* 0x000fe200078e00ff */
[----:B------:R-:W-:Y:S01]  /*14a90*/  SHF.R.U32.HI R9, RZ, 0x3, R9 ;  /* 0x00000003ff097819 */ /* 0x000fe20000011609 */
[----:B------:R-:W-:-:S04]  /*14aa0*/  IMAD.MOV.U32 R15, RZ, RZ, -0x1 ;  /* 0xffffffffff0f7424 */ /* 0x000fc800078e00ff */
[----:B------:R-:W-:-:S07]  /*14ab0*/  VIADD R2, R9, UR40 ;  /* 0x0000002809027c36 */ /* 0x000fce0008000000 */
[----:B-----5:R-:W-:Y:S05]  /*14ac0*/  WARPSYNC.COLLECTIVE R15, `(.L_x_1961) ;  /* 0x000000000f087348 */ /* 0x020fea0003c00000 */
[----:B------:R0:W1:Y:S02]  /*14ad0*/  SHFL.IDX P6, R14, R13, R12, R11 ;  /* 0x0000000c0d0e7389 */ /* 0x00006400000c000b */
[----:B01---5:R-:W-:Y:S01]  /*14ae0*/  ENDCOLLECTIVE ;  /* 0x000000000000791b */ /* 0x023fe20003800000 */
.L_x_1961:
[----:B------:R-:W0:Y:S01]  /*14af0*/  S2R R9, SR_TID.X ;  /* 0x0000000000097919 */ /* 0x000e220000002100 */
[----:B------:R-:W-:Y:S02]  /*14b00*/  IMAD.MOV.U32 R13, RZ, RZ, R0 ;  /* 0x000000ffff0d7224 */ /* 0x000fe400078e0000 */
[----:B------:R-:W-:-:S07]  /*14b10*/  IMAD.MOV.U32 R5, RZ, RZ, R14 ;  /* 0x000000ffff057224 */ /* 0x000fce00078e000e */
[----:B0-----:R-:W-:Y:S05]  /*14b20*/  WARPSYNC.COLLECTIVE R15, `(.L_x_1962) ;  /* 0x000000000f087348 */ /* 0x001fea0003c00000 */
[----:B------:R1:W2:Y:S02]  /*14b30*/  SHFL.IDX P6, R14, R13, R12, R11 ;  /* 0x0000000c0d0e7389 */ /* 0x0002a400000c000b */
[----:B012---:R-:W-:Y:S01]  /*14b40*/  ENDCOLLECTIVE ;  /* 0x000000000000791b */ /* 0x007fe20003800000 */
.L_x_1962:
[----:B------:R-:W-:Y:S02]  /*14b50*/  ULDC UR4, c[0x0][0x288] ;  /* 0x0000a20000047ab9 */ /* 0x000fe40000000800 */
[----:B------:R-:W-:-:S05]  /*14b60*/  IMAD R3, R7, UR4, RZ ;  /* 0x0000000407037c24 */ /* 0x000fca000f8e02ff */
[----:B------:R-:W-:Y:S01]  /*14b70*/  ISETP.GE.AND P1, PT, R2, R3, PT ;  /* 0x000000030200720c */ /* 0x000fe20003f26270 */
[----:B------:R-:W-:Y:S02]  /*14b80*/  IMAD.MOV.U32 R13, RZ, RZ, R4 ;  /* 0x000000ffff0d7224 */ /* 0x000fe400078e0004 */
[----:B------:R-:W-:Y:S02]  /*14b90*/  IMAD.MOV.U32 R12, RZ, RZ, 0x1 ;  /* 0x00000001ff0c7424 */ /* 0x000fe400078e00ff */
[----:B------:R-:W-:-:S08]  /*14ba0*/  IMAD.MOV.U32 R6, RZ, RZ, R14 ;  /* 0x000000ffff067224 */ /* 0x000fd000078e000e */
[----:B------:R-:W-:Y:S05]  /*14bb0*/  WARPSYNC.COLLECTIVE R15, `(.L_x_1963) ;  /* 0x000000000f087348 */ /* 0x000fea0003c00000 */
[----:B------:R0:W1:Y:S02]  /*14bc0*/  SHFL.IDX P6, R14, R13, R12, R11 ;  /* 0x0000000c0d0e7389 */ /* 0x00006400000c000b */
[----:B01----:R-:W-:Y:S01]  /*14bd0*/  ENDCOLLECTIVE ;  /* 0x000000000000791b */ /* 0x003fe20003800000 */
.L_x_1963:
[----:B------:R-:W-:-:S05]  /*14be0*/  @!P1 LEA R6, P2, R8, R6, 0x1 ;  /* 0x0000000608069211 */ /* 0x000fca00078408ff */
[----:B------:R-:W-:-:S04]  /*14bf0*/  @!P1 IMAD.X R5, RZ, RZ, R5, P2 ;  /* 0x000000ffff059224 */ /* 0x000fc800010e0605 */
[----:B------:R-:W-:Y:S02]  /*14c00*/  @!P1 IMAD.MOV.U32 R7, RZ, RZ, R5 ;  /* 0x000000ffff079224 */ /* 0x000fe400078e0005 */
[----:B------:R-:W-:Y:S02]  /*14c10*/  IMAD.MOV.U32 R13, RZ, RZ, R0 ;  /* 0x000000ffff0d7224 */ /* 0x000fe400078e0000 */
[C---:B------:R-:W-:Y:S01]  /*14c20*/  VIADD R5, R2.reuse, 0x10 ;  /* 0x0000001002057836 */ /* 0x040fe20000000000 */
[----:B------:R-:W-:Y:S01]  /*14c30*/  @!PT LDS RZ, [RZ] ;  /* 0x00000000fffff984 */ /* 0x000fe20000000800 */
[----:B------:R-:W-:Y:S01]  /*14c40*/  @!PT LDS RZ, [RZ] ;  /* 0x00000000fffff984 */ /* 0x000fe20000000800 */
[----:B------:R-:W-:Y:S01]  /*14c50*/  @!PT LDS RZ, [RZ] ;  /* 0x00000000fffff984 */ /* 0x000fe20000000800 */
[----:B------:R0:W-:Y:S04]  /*14c60*/  @!P1 LDGSTS.E.BYPASS.LTC128B.128 [R10+0x18400], desc[UR46][R6.64], !P0 ;  /* 0x18400000060a9fae */ /* 0x0001e8000c101d6e */
[----:B------:R-:W-:Y:S01]  /*14c70*/  ISETP.GE.AND P1, PT, R5, R3, PT ;  /* 0x000000030500720c */ /* 0x000fe20003f26270 */
[----:B------:R-:W-:-:S02]  /*14c80*/  VIADD R5, R2, 0x20 ;  /* 0x0000002002057836 */ /* 0x000fc40000000000 */
[----:B------:R-:W-:-:S10]  /*14c90*/  IMAD.MOV.U32 R8, RZ, RZ, R14 ;  /* 0x000000ffff087224 */ /* 0x000fd400078e000e */
[----:B0-----:R-:W-:Y:S05]  /*14ca0*/  WARPSYNC.COLLECTIVE R15, `(.L_x_1964) ;  /* 0x000000000f087348 */ /* 0x001fea0003c00000 */
[----:B------:R1:W2:Y:S02]  /*14cb0*/  SHFL.IDX P6, R14, R13, R12, R11 ;  /* 0x0000000c0d0e7389 */ /* 0x0002a400000c000b */
[----:B012---:R-:W-:Y:S01]  /*14cc0*/  ENDCOLLECTIVE ;  /* 0x000000000000791b */ /* 0x007fe20003800000 */
.L_x_1964:
[----:B------:R-:W-:-:S05]  /*14cd0*/  IMAD.SHL.U32 R7, R9, 0x8, RZ ;  /* 0x0000000809077824 */ /* 0x000fca00078e00ff */
[----:B------:R-:W-:Y:S01]  /*14ce0*/  LOP3.LUT R7, R7, 0x38, RZ, 0xc0, !PT ;  /* 0x0000003807077812 */ /* 0x000fe200078ec0ff */
[----:B------:R-:W-:Y:S02]  /*14cf0*/  IMAD.MOV.U32 R13, RZ, RZ, R4 ;  /* 0x000000ffff0d7224 */ /* 0x000fe400078e0004 */
[----:B------:R-:W-:Y:S02]  /*14d00*/  IMAD.MOV.U32 R12, RZ, RZ, 0x2 ;  /* 0x00000002ff0c7424 */ /* 0x000fe400078e00ff */
[----:B------:R-:W-:-:S07]  /*14d10*/  IMAD.MOV.U32 R9, RZ, RZ, R14 ;  /* 0x000000ffff097224 */ /* 0x000fce00078e000e */
[----:B------:R-:W-:Y:S05]  /*14d20*/  WARPSYNC.COLLECTIVE R15, `(.L_x_1965) ;  /* 0x000000000f087348 */ /* 0x000fea0003c00000 */
[----:B------:R0:W1:Y:S02]  /*14d30*/  SHFL.IDX P6, R14, R13, R12, R11 ;  /* 0x0000000c0d0e7389 */ /* 0x00006400000c000b */
[----:B01----:R-:W-:Y:S01]  /*14d40*/  ENDCOLLECTIVE ;  /* 0x000000000000791b */ /* 0x003fe20003800000 */
.L_x_1965:
[----:B------:R-:W-:Y:S02]  /*14d50*/  @!P1 LEA R6, P2, R7, R9, 0x1 ;  /* 0x0000000907069211 */ /* 0x000fe400078408ff */
[----:B------:R-:W0:Y:S03]  /*14d60*/  S2R R9, SR_TID.X ;  /* 0x0000000000097919 */ /* 0x000e260000002100 */
[----:B------:R-:W-:Y:S02]  /*14d70*/  @!P1 IMAD.X R7, RZ, RZ, R8, P2 ;  /* 0x000000ffff079224 */ /* 0x000fe400010e0608 */
[----:B------:R-:W-:-:S03]  /*14d80*/  VIADD R8, R2, 0x60 ;  /* 0x0000006002087836 */ /* 0x000fc60000000000 */
[----:B------:R-:W-:Y:S01]  /*14d90*/  @!PT LDS RZ, [RZ] ;  /* 0x00000000fffff984 */ /* 0x000fe20000000800 */
[----:B------:R-:W-:Y:S01]  /*14da0*/  @!PT LDS RZ, [RZ] ;  /* 0x00000000fffff984 */ /* 0x000fe20000000800 */
[----:B------:R-:W-:Y:S01]  /*14db0*/  @!PT LDS RZ, [RZ] ;  /* 0x00000000fffff984 */ /* 0x000fe20000000800 */
[----:B------:R1:W-:Y:S01]  /*14dc0*/  @!P1 LDGSTS.E.BYPASS.LTC128B.128 [R10+0x18c00], desc[UR46][R6.64], !P0 ;  /* 0x18c00000060a9fae */ /* 0x0003e2000c101d6e */
[----:B------:R-:W-:Y:S01]  /*14dd0*/  IMAD.MOV.U32 R13, RZ, RZ, R0 ;  /* 0x000000ffff0d7224 */ /* 0x000fe200078e0000 */
[----:B------:R-:W-:Y:S01]  /*14de0*/  ISETP.GE.AND P1, PT, R5, R3, PT ;  /* 0x000000030500720c */ /* 0x000fe20003f26270 */
[----:B------:R-:W-:-:S12]  /*14df0*/  IMAD.MOV.U32 R5, RZ, RZ, R14 ;  /* 0x000000ffff057224 */ /* 0x000fd800078e000e */
[----:B01----:R-:W-:Y:S05]  /*14e00*/  WARPSYNC.COLLECTIVE R15, `(.L_x_1966) ;  /* 0x000000000f087348 */ /* 0x003fea0003c00000 */
[----:B------:R2:W3:Y:S02]  /*14e10*/  SHFL.IDX P6, R14, R13, R12, R11 ;  /* 0x0000000c0d0e7389 */ /* 0x0004e400000c000b */
[----:B0123--:R-:W-:Y:S01]  /*14e20*/  ENDCOLLECTIVE ;  /* 0x000000000000791b */ /* 0x00ffe20003800000 */
.L_x_1966:
[----:B------:R-:W-:Y:S02]  /*14e30*/  IMAD.SHL.U32 R9, R9, 0x8, RZ ;  /* 0x0000000809097824 */ /* 0x000fe400078e00ff */
[----:B------:R-:W-:Y:S02]  /*14e40*/  IMAD.MOV.U32 R13, RZ, RZ, R4 ;  /* 0x000000ffff0d7224 */ /* 0x000fe400078e0004 */
[----:B------:R-:W-:Y:S01]  /*14e50*/  IMAD.MOV.U32 R12, RZ, RZ, 0x3 ;  /* 0x00000003ff0c7424 */ /* 0x000fe200078e00ff */
[----:B------:R-:W-:Y:S01]  /*14e60*/  LOP3.LUT R9, R9, 0x38, RZ, 0xc0, !PT ;  /* 0x0000003809097812 */ /* 0x000fe200078ec0ff */
[----:B------:R-:W-:-:S07]  /*14e70*/  IMAD.MOV.U32 R6, RZ, RZ, R14 ;  /* 0x000000ffff067224 */ /* 0x000fce00078e000e */
[----:B------:R-:W-:Y:S05]  /*14e80*/  WARPSYNC.COLLECTIVE R15, `(.L_x_1967) ;  /* 0x000000000f087348 */ /* 0x000fea0003c00000 */
[----:B------:R0:W1:Y:S02]  /*14e90*/  SHFL.IDX P6, R14, R13, R12, R11 ;  /* 0x0000000c0d0e7389 */ /* 0x00006400000c000b */
[----:B01----:R-:W-:Y:S01]  /*14ea0*/  ENDCOLLECTIVE ;  /* 0x000000000000791b */ /* 0x003fe20003800000 */
.L_x_1967:
[----:B------:R-:W-:-:S05]  /*14eb0*/  @!P1 LEA R6, P2, R9, R6, 0x1 ;  /* 0x0000000609069211 */ /* 0x000fca00078408ff */
[----:B------:R-:W-:-:S04]  /*14ec0*/  @!P1 IMAD.X R5, RZ, RZ, R5, P2 ;  /* 0x000000ffff059224 */ /* 0x000fc800010e0605 */
[----:B------:R-:W-:Y:S02]  /*14ed0*/  @!P1 IMAD.MOV.U32 R7, RZ, RZ, R5 ;  /* 0x000000ffff079224 */ /* 0x000fe400078e0005 */
[----:B------:R-:W-:Y:S02]  /*14ee0*/  VIADD R5, R2, 0x30 ;  /* 0x0000003002057836 */ /* 0x000fe40000000000 */
[----:B------:R-:W-:Y:S01]  /*14ef0*/  IMAD.MOV.U32 R13, RZ, RZ, R0 ;  /* 0x000000ffff0d7224 */ /* 0x000fe200078e0000 */
[----:B------:R-:W-:Y:S01]  /*14f00*/  @!PT LDS RZ, [RZ] ;  /* 0x00000000fffff984 */ /* 0x000fe20000000800 */
[----:B------:R-:W-:Y:S01]  /*14f10*/  @!PT LDS RZ, [RZ] ;  /* 0x00000000fffff984 */ /* 0x000fe20000000800 */
[----:B------:R-:W-:Y:S01]  /*14f20*/  @!PT LDS RZ, [RZ] ;  /* 0x00000000fffff984 */ /* 0x000fe20000000800 */
[----:B------:R0:W-:Y:S02]  /*14f30*/  @!P1 LDGSTS.E.BYPASS.LTC128B.128 [R10+0x19400], desc[UR46][R6.64], !P0 ;  /* 0x19400000060a9fae */ /* 0x0001e4000c101d6e */
[----:B------:R-:W-:Y:S01]  /*14f40*/  ISETP.GE.AND P1, PT, R5, R3, PT ;  /* 0x000000030500720c */ /* 0x000fe20003f26270 */
[----:B------:R-:W-:-:S12]  /*14f50*/  IMAD.MOV.U32 R5, RZ, RZ, R14 ;  /* 0x000000ffff057224 */ /* 0x000fd800078e000e */
[----:B0-----:R-:W-:Y:S05]  /*14f60*/  WARPSYNC.COLLECTIVE R15, `(.L_x_1968) ;  /* 0x000000000f087348 */ /* 0x001fea0003c00000 */
[----:B------:R1:W2:Y:S02]  /*14f70*/  SHFL.IDX P6, R14, R13, R12, R11 ;  /* 0x0000000c0d0e7389 */ /* 0x0002a400000c000b */
[----:B012---:R-:W-:Y:S01]  /*14f80*/  ENDCOLLECTIVE ;  /* 0x000000000000791b */ /* 0x007fe20003800000 */
.L_x_1968:
[----:B------:R-:W-:Y:S02]  /*14f90*/  IMAD.MOV.U32 R13, RZ, RZ, R4 ;  /* 0x000000ffff0d7224 */ /* 0x000fe400078e0004 */
[----:B------:R-:W-:Y:S02]  /*14fa0*/  IMAD.MOV.U32 R12, RZ, RZ, 0x4 ;  /* 0x00000004ff0c7424 */ /* 0x000fe400078e00ff */
[----:B------:R-:W-:-:S07]  /*14fb0*/  IMAD.MOV.U32 R6, RZ, RZ, R14 ;  /* 0x000000ffff067224 */ /* 0x000fce00078e000e */
[----:B------:R-:W-:Y:S05]  /*14fc0*/  WARPSYNC.COLLECTIVE R15, `(.L_x_1969) ;  /* 0x000000000f087348 */ /* 0x000fea0003c00000 */
[----:B------:R0:W1:Y:S02]  /*14fd0*/  SHFL.IDX P6, R14, R13, R12, R11 ;  /* 0x0000000c0d0e7389 */ /* 0x00006400000c000b */
[----:B01----:R-:W-:Y:S01]  /*14fe0*/  ENDCOLLECTIVE ;  /* 0x000000000000791b */ /* 0x003fe20003800000 */
.L_x_1969:
        /* <DEDUP_REMOVED lines=14> */
.L_x_1970:
[----:B------:R-:W-:Y:S02]  /*150d0*/  IMAD.MOV.U32 R13, RZ, RZ, R4 ;  /* 0x000000ffff0d7224 */ /* 0x000fe400078e0004 */
[----:B------:R-:W-:Y:S02]  /*150e0*/  IMAD.MOV.U32 R12, RZ, RZ, 0x5 ;  /* 0x00000005ff0c7424 */ /* 0x000fe400078e00ff */
[----:B------:R-:W-:-:S07]  /*150f0*/  IMAD.MOV.U32 R6, RZ, RZ, R14 ;  /* 0x000000ffff067224 */ /* 0x000fce00078e000e */
[----:B------:R-:W-:Y:S05]  /*15100*/  WARPSYNC.COLLECTIVE R15, `(.L_x_1971) ;  /* 0x000000000f087348 */ /* 0x000fea0003c00000 */
[----:B------:R0:W1:Y:S02]  /*15110*/  SHFL.IDX P6, R14, R13, R12, R11 ;  /* 0x0000000c0d0e7389 */ /* 0x00006400000c000b */
[----:B01----:R-:W-:Y:S01]  /*15120*/  ENDCOLLECTIVE ;  /* 0x000000000000791b */ /* 0x003fe20003800000 */
.L_x_1971:
        /* <DEDUP_REMOVED lines=14> */
.L_x_1972:
[----:B------:R-:W-:Y:S02]  /*15210*/  IMAD.MOV.U32 R13, RZ, RZ, R4 ;  /* 0x000000ffff0d7224 */ /* 0x000fe400078e0004 */
[----:B------:R-:W-:Y:S02]  /*15220*/  IMAD.MOV.U32 R12, RZ, RZ, 0x6 ;  /* 0x00000006ff0c7424 */ /* 0x000fe400078e00ff */
[----:B------:R-:W-:-:S07]  /*15230*/  IMAD.MOV.U32 R6, RZ, RZ, R14 ;  /* 0x000000ffff067224 */ /* 0x000fce00078e000e */
[----:B------:R-:W-:Y:S05]  /*15240*/  WARPSYNC.COLLECTIVE R15, `(.L_x_1973) ;  /* 0x000000000f087348 */ /* 0x000fea0003c00000 */
[----:B------:R0:W1:Y:S02]  /*15250*/  SHFL.IDX P6, R14, R13, R12, R11 ;  /* 0x0000000c0d0e7389 */ /* 0x00006400000c000b */
[----:B01----:R-:W-:Y:S01]  /*15260*/  ENDCOLLECTIVE ;  /* 0x000000000000791b */ /* 0x003fe20003800000 */
.L_x_1973:
[----:B------:R-:W-:-:S05]  /*15270*/  @!P1 LEA R6, P2, R9, R6, 0x1 ;  /* 0x0000000609069211 */ /* 0x000fca00078408ff */
[----:B------:R-:W-:-:S04]  /*15280*/  @!P1 IMAD.X R5, RZ, RZ, R5, P2 ;  /* 0x000000ffff059224 */ /* 0x000fc800010e0605 */
[----:B------:R-:W-:Y:S02]  /*15290*/  @!P1 IMAD.MOV.U32 R7, RZ, RZ, R5 ;  /* 0x000000ffff079224 */ /* 0x000fe400078e0005 */
[----:B------:R-:W-:-:S03]  /*152a0*/  IMAD.MOV.U32 R13, RZ, RZ, R0 ;  /* 0x000000ffff0d7224 */ /* 0x000fc600078e0000 */
[----:B------:R-:W-:Y:S01]  /*152b0*/  @!PT LDS RZ, [RZ] ;  /* 0x00000000fffff984 */ /* 0x000fe20000000800 */
[----:B------:R-:W-:Y:S01]  /*152c0*/  @!PT LDS RZ, [RZ] ;  /* 0x00000000fffff984 */ /* 0x000fe20000000800 */
[----:B------:R-:W-:Y:S01]  /*152d0*/  @!PT LDS RZ, [RZ] ;  /* 0x00000000fffff984 */ /* 0x000fe20000000800 */
[----:B------:R0:W-:Y:S01]  /*152e0*/  @!P1 LDGSTS.E.BYPASS.LTC128B.128 [R10+0x1ac00], desc[UR46][R6.64], !P0 ;  /* 0x1ac00000060a9fae */ /* 0x0001e2000c101d6e */
[----:B------:R-:W-:Y:S01]  /*152f0*/  ISETP.GE.AND P1, PT, R8, R3, PT ;  /* 0x000000030800720c */ /* 0x000fe20003f26270 */
[----:B------:R-:W-:-:S12]  /*15300*/  IMAD.MOV.U32 R5, RZ, RZ, R14 ;  /* 0x000000ffff057224 */ /* 0x000fd800078e000e */
[----:B0-----:R-:W-:Y:S05]  /*15310*/  WARPSYNC.COLLECTIVE R15, `(.L_x_1974) ;  /* 0x000000000f087348 */ /* 0x001fea0003c00000 */
[----:B------:R1:W2:Y:S02]  /*15320*/  SHFL.IDX P6, R14, R13, R12, R11 ;  /* 0x0000000c0d0e7389 */ /* 0x0002a400000c000b */
[----:B012---:R-:W-:Y:S01]  /*15330*/  ENDCOLLECTIVE ;  /* 0x000000000000791b */ /* 0x007fe20003800000 */
.L_x_1974:
[----:B------:R-:W-:Y:S02]  /*15340*/  IMAD.MOV.U32 R13, RZ, RZ, R4 ;  /* 0x000000ffff0d7224 */ /* 0x000fe400078e0004 */
[----:B------:R-:W-:Y:S02]  /*15350*/  IMAD.MOV.U32 R12, RZ, RZ, 0x7 ;  /* 0x00000007ff0c7424 */ /* 0x000fe400078e00ff */
[----:B------:R-:W-:-:S07]  /*15360*/  IMAD.MOV.U32 R6, RZ, RZ, R14 ;  /* 0x000000ffff067224 */ /* 0x000fce00078e000e */
[----:B------:R-:W-:Y:S05]  /*15370*/  WARPSYNC.COLLECTIVE R15, `(.L_x_1975) ;  /* 0x000000000f087348 */ /* 0x000fea0003c00000 */
[----:B------:R0:W1:Y:S02]  /*15380*/  SHFL.IDX P6, R14, R13, R12, R11 ;  /* 0x0000000c0d0e7389 */ /* 0x00006400000c000b */
[----:B01----:R-:W-:Y:S01]  /*15390*/  ENDCOLLECTIVE ;  /* 0x000000000000791b */ /* 0x003fe20003800000 */
.L_x_1975:
        /* <DEDUP_REMOVED lines=12> */
.L_x_1976:
[----:B------:R-:W-:Y:S05]  /*15460*/  BRA `(.L_x_1977) ;  /* 0xffffffc4001c7947 */ /* 0x000fea000383ffff */
.L_x_1873:
[----:B-1----:R1:W2:Y:S02]  /*15470*/  SYNCS.PHASECHK.TRANS64.TRYWAIT P0, [R18+URZ+0x22820], R3 ;  /* 0x02282003120075a7 */ /* 0x0022a4000800017f */
[----:B--2---:R-:W-:Y:S05]  /*15480*/  @!P0 NANOSLEEP.SYNCS 0x989680 ;  /* 0x009896800000895d */ /* 0x004fea0003900000 */
[----:B------:R-:W2:Y:S02]  /*15490*/  @!P0 SYNCS.PHASECHK.TRANS64 P0, [R18+URZ+0x22820], R3 ;  /* 0x02282003120085a7 */ /* 0x000ea4000800007f */
[----:B--2---:R-:W-:Y:S05]  /*154a0*/  @!P0 BRA `(.L_x_1873) ;  /* 0xfffffffc00f08947 */ /* 0x004fea000383ffff */
[----:B------:R-:W-:Y:S05]  /*154b0*/  BRA `(.L_x_1978) ;  /* 0xffffffc400847947 */ /* 0x000fea000383ffff */
.L_x_1877:
[----:B-1----:R1:W2:Y:S02]  /*154c0*/  SYNCS.PHASECHK.TRANS64.TRYWAIT P0, [R0+URZ+0x22860], R3 ;  /* 0x02286003000075a7 */ /* 0x0022a4000800017f */
[----:B--2---:R-:W-:Y:S05]  /*154d0*/  @!P0 NANOSLEEP.SYNCS 0x989680 ;  /* 0x009896800000895d */ /* 0x004fea0003900000 */
[----:B------:R-:W2:Y:S02]  /*154e0*/  @!P0 SYNCS.PHASECHK.TRANS64 P0, [R0+URZ+0x22860], R3 ;  /* 0x02286003000085a7 */ /* 0x000ea4000800007f */
[----:B--2---:R-:W-:Y:S05]  /*154f0*/  @!P0 BRA `(.L_x_1877) ;  /* 0xfffffffc00f08947 */ /* 0x004fea000383ffff */
[----:B------:R-:W-:Y:S05]  /*15500*/  BRA `(.L_x_1979) ;  /* 0xffffffc400a47947 */ /* 0x000fea000383ffff */
.L_x_1890:
[----:B-1----:R1:W2:Y:S02]  /*15510*/  SYNCS.PHASECHK.TRANS64.TRYWAIT P0, [R4+URZ+0x22840], R2 ;  /* 0x02284002040075a7 */ /* 0x0022a4000800017f */
[----:B--2---:R-:W-:Y:S05]  /*15520*/  @!P0 NANOSLEEP.SYNCS 0x989680 ;  /* 0x009896800000895d */ /* 0x004fea0003900000 */
[----:B------:R-:W2:Y:S02]  /*15530*/  @!P0 SYNCS.PHASECHK.TRANS64 P0, [R4+URZ+0x22840], R2 ;  /* 0x02284002040085a7 */ /* 0x000ea4000800007f */
[----:B--2---:R-:W-:Y:S05]  /*15540*/  @!P0 BRA `(.L_x_1890) ;  /* 0xfffffffc00f08947 */ /* 0x004fea000383ffff */
[----:B------:R-:W-:Y:S05]  /*15550*/  BRA `(.L_x_1980) ;  /* 0xffffffcc00987947 */ /* 0x000fea000383ffff */
.L_x_1895:
[----:B--2---:R2:W3:Y:S02]  /*15560*/  SYNCS.PHASECHK.TRANS64.TRYWAIT P0, [R4+URZ+0x22860], R2 ;  /* 0x02286002040075a7 */ /* 0x0044e4000800017f */
[----:B---3--:R-:W-:Y:S05]  /*15570*/  @!P0 NANOSLEEP.SYNCS 0x989680 ;  /* 0x009896800000895d */ /* 0x008fea0003900000 */
[----:B------:R-:W3:Y:S02]  /*15580*/  @!P0 SYNCS.PHASECHK.TRANS64 P0, [R4+URZ+0x22860], R2 ;  /* 0x02286002040085a7 */ /* 0x000ee4000800007f */
[----:B---3--:R-:W-:Y:S05]  /*15590*/  @!P0 BRA `(.L_x_1895) ;  /* 0xfffffffc00f08947 */ /* 0x008fea000383ffff */
[----:B------:R-:W-:Y:S05]  /*155a0*/  BRA `(.L_x_1981) ;  /* 0xffffffd000107947 */ /* 0x000fea000383ffff */
.L_x_1907:
[----:B0-----:R0:W1:Y:S02]  /*155b0*/  SYNCS.PHASECHK.TRANS64.TRYWAIT P0, [R4+URZ+0x22840], R2 ;  /* 0x02284002040075a7 */ /* 0x001064000800017f */
[----:B-1----:R-:W-:Y:S05]  /*155c0*/  @!P0 NANOSLEEP.SYNCS 0x989680 ;  /* 0x009896800000895d */ /* 0x002fea0003900000 */
[----:B------:R-:W1:Y:S02]  /*155d0*/  @!P0 SYNCS.PHASECHK.TRANS64 P0, [R4+URZ+0x22840], R2 ;  /* 0x02284002040085a7 */ /* 0x000e64000800007f */
[----:B-1----:R-:W-:Y:S05]  /*155e0*/  @!P0 BRA `(.L_x_1907) ;  /* 0xfffffffc00f08947 */ /* 0x002fea000383ffff */
[----:B------:R-:W-:Y:S05]  /*155f0*/  BRA `(.L_x_1982) ;  /* 0xffffffd400f47947 */ /* 0x000fea000383ffff */
.L_x_1912:
[----:B-1----:R1:W2:Y:S02]  /*15600*/  SYNCS.PHASECHK.TRANS64.TRYWAIT P0, [R4+URZ+0x22860], R2 ;  /* 0x02286002040075a7 */ /* 0x0022a4000800017f */
[----:B--2---:R-:W-:Y:S05]  /*15610*/  @!P0 NANOSLEEP.SYNCS 0x989680 ;  /* 0x009896800000895d */ /* 0x004fea0003900000 */
[----:B------:R-:W2:Y:S02]  /*15620*/  @!P0 SYNCS.PHASECHK.TRANS64 P0, [R4+URZ+0x22860], R2 ;  /* 0x02286002040085a7 */ /* 0x000ea4000800007f */
[----:B--2---:R-:W-:Y:S05]  /*15630*/  @!P0 BRA `(.L_x_1912) ;  /* 0xfffffffc00f08947 */ /* 0x004fea000383ffff */
[----:B------:R-:W-:Y:S05]  /*15640*/  BRA `(.L_x_1983) ;  /* 0xffffffd8006c7947 */ /* 0x000fea000383ffff */
.L_x_1923:
[----:B-1----:R1:W2:Y:S02]  /*15650*/  SYNCS.PHASECHK.TRANS64.TRYWAIT P0, [R4+URZ+0x22840], R2 ;  /* 0x02284002040075a7 */ /* 0x0022a4000800017f */
[----:B--2---:R-:W-:Y:S05]  /*15660*/  @!P0 NANOSLEEP.SYNCS 0x989680 ;  /* 0x009896800000895d */ /* 0x004fea0003900000 */
[----:B------:R-:W2:Y:S02]  /*15670*/  @!P0 SYNCS.PHASECHK.TRANS64 P0, [R4+URZ+0x22840], R2 ;  /* 0x02284002040085a7 */ /* 0x000ea4000800007f */
[----:B--2---:R-:W-:Y:S05]  /*15680*/  @!P0 BRA `(.L_x_1923) ;  /* 0xfffffffc00f08947 */ /* 0x004fea000383ffff */
[----:B------:R-:W-:Y:S05]  /*15690*/  BRA `(.L_x_1984) ;  /* 0xffffffe000347947 */ /* 0x000fea000383ffff */
.L_x_1928:
[----:B0-----:R0:W2:Y:S02]  /*156a0*/  SYNCS.PHASECHK.TRANS64.TRYWAIT P0, [R4+URZ+0x22860], R2 ;  /* 0x02286002040075a7 */ /* 0x0010a4000800017f */
[----:B--2---:R-:W-:Y:S05]  /*156b0*/  @!P0 NANOSLEEP.SYNCS 0x989680 ;  /* 0x009896800000895d */ /* 0x004fea0003900000 */
[----:B------:R-:W2:Y:S02]  /*156c0*/  @!P0 SYNCS.PHASECHK.TRANS64 P0, [R4+URZ+0x22860], R2 ;  /* 0x02286002040085a7 */ /* 0x000ea4000800007f */
[----:B--2---:R-:W-:Y:S05]  /*156d0*/  @!P0 BRA `(.L_x_1928) ;  /* 0xfffffffc00f08947 */ /* 0x004fea000383ffff */
[----:B------:R-:W-:Y:S05]  /*156e0*/  BRA `(.L_x_1985) ;  /* 0xffffffe000ac7947 */ /* 0x000fea000383ffff */
.L_x_1940:
[----:B------:R-:W-:Y:S01]  /*156f0*/  BSSY B0, `(.L_x_1986) ;  /* 0x0000008000007945 */ /* 0x000fe20003800000 */
[----:B-----5:R-:W-:Y:S02]  /*15700*/  IMAD.MOV.U32 R13, RZ, RZ, R2 ;  /* 0x000000ffff0d7224 */ /* 0x020fe400078e0002 */
[----:B------:R-:W-:Y:S02]  /*15710*/  IMAD.MOV.U32 R12, RZ, RZ, RZ ;  /* 0x000000ffff0c7224 */ /* 0x000fe400078e00ff */
[----:B------:R-:W-:Y:S02]  /*15720*/  IMAD.MOV.U32 R11, RZ, RZ, 0x1f ;  /* 0x0000001fff0b7424 */ /* 0x000fe400078e00ff */
[----:B------:R-:W-:-:S07]  /*15730*/  IMAD.MOV.U32 R15, RZ, RZ, -0x1 ;  /* 0xffffffffff0f7424 */ /* 0x000fce00078e00ff */
[----:B01-34-:R-:W-:Y:S05]  /*15740*/  WARPSYNC.COLLECTIVE R15, `(.L_x_1987) ;  /* 0x000000000f087348 */ /* 0x01bfea0003c00000 */
[----:B------:R2:W0:Y:S02]  /*15750*/  SHFL.IDX P6, R14, R13, R12, R11 ;  /* 0x0000000c0d0e7389 */ /* 0x00042400000c000b */
[----:B01234-:R-:W-:Y:S01]  /*15760*/  ENDCOLLECTIVE ;  /* 0x000000000000791b */ /* 0x01ffe20003800000 */
.L_x_1987:
[----:B------:R-:W-:Y:S05]  /*15770*/  BSYNC B0 ;  /* 0x0000000000007941 */ /* 0x000fea0003800000 */
.L_x_1986:
[----:B------:R-:W-:Y:S05]  /*15780*/  BRA `(.L_x_1988) ;  /* 0xffffffe800787947 */ /* 0x000fea000383ffff */
.L_x_1943:
[----:B0-----:R0:W1:Y:S02]  /*15790*/  SYNCS.PHASECHK.TRANS64.TRYWAIT P0, [R0+URZ+0x22820], R3 ;  /* 0x02282003000075a7 */ /* 0x001064000800017f */
[----:B-1----:R-:W-:Y:S05]  /*157a0*/  @!P0 NANOSLEEP.SYNCS 0x989680 ;  /* 0x009896800000895d */ /* 0x002fea0003900000 */
[----:B------:R-:W1:Y:S02]  /*157b0*/  @!P0 SYNCS.PHASECHK.TRANS64 P0, [R0+URZ+0x22820], R3 ;  /* 0x02282003000085a7 */ /* 0x000e64000800007f */
[----:B-1----:R-:W-:Y:S05]  /*157c0*/  @!P0 BRA `(.L_x_1943) ;  /* 0xfffffffc00f08947 */ /* 0x002fea000383ffff */
[----:B------:R-:W-:Y:S05]  /*157d0*/  BRA `(.L_x_1989) ;  /* 0xffffffe800c47947 */ /* 0x000fea000383ffff */
.L_x_1944:
        /* <DEDUP_REMOVED lines=8> */
[----:B0-----:R-:W-:Y:S05]  /*15860*/  WARPSYNC.COLLECTIVE R15, `(.L_x_1991) ;  /* 0x000000000f087348 */ /* 0x001fea0003c00000 */
[----:B------:R1:W2:Y:S02]  /*15870*/  SHFL.IDX P6, R14, R13, R12, R11 ;  /* 0x0000000c0d0e7389 */ /* 0x0002a400000c000b */
[----:B012---:R-:W-:Y:S01]  /*15880*/  ENDCOLLECTIVE ;  /* 0x000000000000791b */ /* 0x007fe20003800000 */
.L_x_1991:
[----:B------:R-:W-:Y:S05]  /*15890*/  BSYNC B0 ;  /* 0x0000000000007941 */ /* 0x000fea0003800000 */
.L_x_1990:
[----:B------:R-:W-:Y:S05]  /*158a0*/  BRA `(.L_x_1992) ;  /* 0xffffffe800ac7947 */ /* 0x000fea000383ffff */
.L_x_1947:
[----:B------:R-:W-:Y:S01]  /*158b0*/  BSSY B1, `(.L_x_1993) ;  /* 0x0000006000017945 */ /* 0x000fe20003800000 */
[----:B------:R-:W-:-:S07]  /*158c0*/  IMAD.MOV.U32 R15, RZ, RZ, -0x1 ;  /* 0xffffffffff0f7424 */ /* 0x000fce00078e00ff */
[----:B01----:R-:W-:Y:S05]  /*158d0*/  WARPSYNC.COLLECTIVE R15, `(.L_x_1994) ;  /* 0x000000000f0c7348 */ /* 0x003fea0003c00000 */
[----:B------:R-:W-:Y:S02]  /*158e0*/  ELECT P6, UR62, PT ;  /* 0x00000000003e782f */ /* 0x000fe400038c0000 */
[----:B------:R-:W-:Y:S01]  /*158f0*/  MOV R14, UR62 ;  /* 0x0000003e000e7c02 */ /* 0x000fe20008000f00 */
[----:B01----:R-:W-:Y:S10]  /*15900*/  ENDCOLLECTIVE ;  /* 0x000000000000791b */ /* 0x003ff40003800000 */
.L_x_1994:
[----:B------:R-:W-:Y:S05]  /*15910*/  BSYNC B1 ;  /* 0x0000000000017941 */ /* 0x000fea0003800000 */
.L_x_1993:
[----:B------:R-:W-:Y:S05]  /*15920*/  BRA `(.L_x_1995) ;  /* 0xffffffe800a47947 */ /* 0x000fea000383ffff */
.L_x_1949:
[----:B0-----:R0:W1:Y:S02]  /*15930*/  SYNCS.PHASECHK.TRANS64.TRYWAIT P0, [R6+URZ], R5 ;  /* 0x00000005060075a7 */ /* 0x001064000800017f */
[----:B-1----:R-:W-:Y:S05]  /*15940*/  @!P0 NANOSLEEP.SYNCS 0x989680 ;  /* 0x009896800000895d */ /* 0x002fea0003900000 */
[----:B------:R-:W1:Y:S02]  /*15950*/  @!P0 SYNCS.PHASECHK.TRANS64 P0, [R6+URZ], R5 ;  /* 0x00000005060085a7 */ /* 0x000e64000800007f */
[----:B-1----:R-:W-:Y:S05]  /*15960*/  @!P0 BRA `(.L_x_1949) ;  /* 0xfffffffc00f08947 */ /* 0x002fea000383ffff */
[----:B------:R-:W-:Y:S05]  /*15970*/  BRA `(.L_x_1996) ;  /* 0xffffffe800dc7947 */ /* 0x000fea000383ffff */
.L_x_1950:
[----:B-1----:R1:W2:Y:S02]  /*15980*/  SYNCS.PHASECHK.TRANS64.TRYWAIT P0, [R7+URZ], R2 ;  /* 0x00000002070075a7 */ /* 0x0022a4000800017f */
[----:B--2---:R-:W-:Y:S05]  /*15990*/  @!P0 NANOSLEEP.SYNCS 0x989680 ;  /* 0x009896800000895d */ /* 0x004fea0003900000 */
[----:B------:R-:W2:Y:S02]  /*159a0*/  @!P0 SYNCS.PHASECHK.TRANS64 P0, [R7+URZ], R2 ;  /* 0x00000002070085a7 */ /* 0x000ea4000800007f */
[----:B--2---:R-:W-:Y:S05]  /*159b0*/  @!P0 BRA `(.L_x_1950) ;  /* 0xfffffffc00f08947 */ /* 0x004fea000383ffff */
[----:B------:R-:W-:Y:S05]  /*159c0*/  BRA `(.L_x_1997) ;  /* 0xffffffe800d07947 */ /* 0x000fea000383ffff */
.L_x_1952:
[----:B--2---:R2:W3:Y:S02]  /*159d0*/  SYNCS.PHASECHK.TRANS64.TRYWAIT P0, [R4+URZ], R5 ;  /* 0x00000005040075a7 */ /* 0x0044e4000800017f */
[----:B---3--:R-:W-:Y:S05]  /*159e0*/  @!P0 NANOSLEEP.SYNCS 0x989680 ;  /* 0x009896800000895d */ /* 0x008fea0003900000 */
[----:B------:R-:W3:Y:S02]  /*159f0*/  @!P0 SYNCS.PHASECHK.TRANS64 P0, [R4+URZ], R5 ;  /* 0x00000005040085a7 */ /* 0x000ee4000800007f */
[----:B---3--:R-:W-:Y:S05]  /*15a00*/  @!P0 BRA `(.L_x_1952) ;  /* 0xfffffffc00f08947 */ /* 0x008fea000383ffff */
[----:B------:R-:W-:Y:S05]  /*15a10*/  BRA `(.L_x_1998) ;  /* 0xffffffe800d47947 */ /* 0x000fea000383ffff */
.L_x_1999:
        /* <DEDUP_REMOVED lines=14> */
.L_x_6040:


//--------------------- .text._ZN7cutlass13device_kernelIN5flash11enable_sm90INS1_16FlashAttnFwdSm90INS1_25CollectiveMainloopFwdSm90ILi2EN4cute5tupleIJNS5_1CILi1EEES8_S8_EEENS6_IJNS7_ILi128EEENS7_ILi96EEENS7_ILi64EEEEEELi256ENS_6half_tEfNS_4arch4Sm90ELb0ELb1ELb0ELb0ELb0ELb0ELb1ELb1ELb0ELb1ELb0ELb0EEENS1_21CollectiveEpilogueFwdINS6_IJSA_NS7_ILi256EEESB_EEES9_SE_SG_Li256ELb0ELb1ELb0ELb0EEENS1_30DynamicPersistentTileSchedulerILi256ELi128ELb0ELb1ELb1EEEEEEEEEvNT_6ParamsE --------------------------
	.section	.text._ZN7cutlass13device_kernelIN5flash11enable_sm90INS1_16FlashAttnFwdSm90INS1_25CollectiveMainloopFwdSm90ILi2EN4cute5tupleIJNS5_1CILi1EEES8_S8_EEENS6_IJNS7_ILi128EEENS7_ILi96EEENS7_ILi64EEEEEELi256ENS_6half_tEfNS_4arch4Sm90ELb0ELb1ELb0ELb0ELb0ELb0ELb1ELb1ELb0ELb1ELb0ELb0EEENS1_21CollectiveEpilogueFwdINS6_IJSA_NS7_ILi256EEESB_EEES9_SE_SG_Li256ELb0ELb1ELb0ELb0EEENS1_30DynamicPersistentTileSchedulerILi256ELi128ELb0ELb1ELb1EEEEEEEEEvNT_6ParamsE,"ax",@progbits
	.align	128
.text._ZN7cutlass13device_kernelIN5flash11enable_sm90INS1_16FlashAttnFwdSm90INS1_25CollectiveMainloopFwdSm90ILi2EN4cute5tupleIJNS5_1CILi1EEES8_S8_EEENS6_IJNS7_ILi128EEENS7_ILi96EEENS7_ILi64EEEEEELi256ENS_6half_tEfNS_4arch4Sm90ELb0ELb1ELb0ELb0ELb0ELb0ELb1ELb1ELb0ELb1ELb0ELb0EEENS1_21CollectiveEpilogueFwdINS6_IJSA_NS7_ILi256EEESB_EEES9_SE_SG_Li256ELb0ELb1ELb0ELb0EEENS1_30DynamicPersistentTileSchedulerILi256ELi128ELb0ELb1ELb1EEEEEEEEEvNT_6ParamsE:
        .type           _ZN7cutlass13device_kernelIN5flash11enable_sm90INS1_16FlashAttnFwdSm90INS1_25CollectiveMainloopFwdSm90ILi2EN4cute5tupleIJNS5_1CILi1EEES8_S8_EEENS6_IJNS7_ILi128EEENS7_ILi96EEENS7_ILi64EEEEEELi256ENS_6half_tEfNS_4arch4Sm90ELb0ELb1ELb0ELb0ELb0ELb0ELb1ELb1ELb0ELb1ELb0ELb0EEENS1_21CollectiveEpilogueFwdINS6_IJSA_NS7_ILi256EEESB_EEES9_SE_SG_Li256ELb0ELb1ELb0ELb0EEENS1_30DynamicPersistentTileSchedulerILi256ELi128ELb0ELb1ELb1EEEEEEEEEvNT_6ParamsE,@function
        .size           _ZN7cutlass13device_kernelIN5flash11enable_sm90INS1_16FlashAttnFwdSm90INS1_25CollectiveMainloopFwdSm90ILi2EN4cute5tupleIJNS5_1CILi1EEES8_S8_EEENS6_IJNS7_ILi128EEENS7_ILi96EEENS7_ILi64EEEEEELi256ENS_6half_tEfNS_4arch4Sm90ELb0ELb1ELb0ELb0ELb0ELb0ELb1ELb1ELb0ELb1ELb0ELb0EEENS1_21CollectiveEpilogueFwdINS6_IJSA_NS7_ILi256EEESB_EEES9_SE_SG_Li256ELb0ELb1ELb0ELb0EEENS1_30DynamicPersistentTileSchedulerILi256ELi128ELb0ELb1ELb1EEEEEEEEEvNT_6ParamsE,(.L_x_6041 - _ZN7cutlass13device_kernelIN5flash11enable_sm90INS1_16FlashAttnFwdSm90INS1_25CollectiveMainloopFwdSm90ILi2EN4cute5tupleIJNS5_1CILi1EEES8_S8_EEENS6_IJNS7_ILi128EEENS7_ILi96EEENS7_ILi64EEEEEELi256ENS_6half_tEfNS_4arch4Sm90ELb0ELb1ELb0ELb0ELb0ELb0ELb1ELb1ELb0ELb1ELb0ELb0EEENS1_21CollectiveEpilogueFwdINS6_IJSA_NS7_ILi256EEESB_EEES9_SE_SG_Li256ELb0ELb1ELb0ELb0EEENS1_30DynamicPersistentTileSchedulerILi256ELi128ELb0ELb1ELb1EEEEEEEEEvNT_6ParamsE)
        .other          _ZN7cutlass13device_kernelIN5flash11enable_sm90INS1_16FlashAttnFwdSm90INS1_25CollectiveMainloopFwdSm90ILi2EN4cute5tupleIJNS5_1CILi1EEES8_S8_EEENS6_IJNS7_ILi128EEENS7_ILi96EEENS7_ILi64EEEEEELi256ENS_6half_tEfNS_4arch4Sm90ELb0ELb1ELb0ELb0ELb0ELb0ELb1ELb1ELb0ELb1ELb0ELb0EEENS1_21CollectiveEpilogueFwdINS6_IJSA_NS7_ILi256EEESB_EEES9_SE_SG_Li256ELb0ELb1ELb0ELb0EEENS1_30DynamicPersistentTileSchedulerILi256ELi128ELb0ELb1ELb1EEEEEEEEEvNT_6ParamsE,@"STO_CUDA_ENTRY STV_DEFAULT"
_ZN7cutlass13device_kernelIN5flash11enable_sm90INS1_16FlashAttnFwdSm90INS1_25CollectiveMainloopFwdSm90ILi2EN4cute5tupleIJNS5_1CILi1EEES8_S8_EEENS6_IJNS7_ILi128EEENS7_ILi96EEENS7_ILi64EEEEEELi256ENS_6half_tEfNS_4arch4Sm90ELb0ELb1ELb0ELb0ELb0ELb0ELb1ELb1ELb0ELb1ELb0ELb0EEENS1_21CollectiveEpilogueFwdINS6_IJSA_NS7_ILi256EEESB_EEES9_SE_SG_Li256ELb0ELb1ELb0ELb0EEENS1_30DynamicPersistentTileSchedulerILi256ELi128ELb0ELb1ELb1EEEEEEEEEvNT_6ParamsE:
[----:B------:R-:W0:Y:S02]  /*0000*/  LDC R1, c[0x0][0x28] ;  /* 0x00000a00ff017b82 */ /* 0x000e240000000800 */
[----:B0-----:R-:W-:Y:S01]  /*0010*/  VIADD R1, R1, 0xfffffb50 ;  /* 0xfffffb5001017836 */ /* 0x001fe20000000000 */
[----:B------:R-:W0:Y:S01]  /*0020*/  S2R R3, SR_TID.X ;  /* 0x0000000000037919 */ /* 0x000e220000002100 */
[----:B------:R-:W-:Y:S01]  /*0030*/  ELECT P0, URZ, PT ;  /* 0x00000000003f782f */ /* 0x000fe20003800000 */
[----:B------:R-:W-:Y:S01]  /*0040*/  BSSY B0, `(.L_x_2000) ;  /* 0x0000012000007945 */ /* 0x000fe20003800000 */
[----:B------:R-:W-:Y:S02]  /*0050*/  ULDC UR4, c[0x0][0x20] ;  /* 0x0000080000047ab9 */ /* 0x000fe40000000800 */
[----:B------:R-:W-:Y:S01]  /*0060*/  IADD3 R16, P1, R1, UR4, RZ ;  /* 0x0000000401107c10 */ /* 0x000fe2000ff3e0ff */
[----:B------:R-:W-:-:S04]  /*0070*/  ULDC UR4, c[0x0][0x24] ;  /* 0x0000090000047ab9 */ /* 0x000fc80000000800 */
[----:B------:R-:W-:Y:S01]  /*0080*/  IMAD.X R17, RZ, RZ, UR4, P1 ;  /* 0x00000004ff117e24 */ /* 0x000fe200088e06ff */
        /* <DEDUP_REMOVED lines=13> */
.L_x_2001:
[----:B------:R-:W-:Y:S05]  /*0160*/  BSYNC B0 ;  /* 0x0000000000007941 */ /* 0x000fea0003800000 */
.L_x_2000:
        /* <DEDUP_REMOVED lines=43> */
.L_x_2002:
        /* <DEDUP_REMOVED lines=22> */
.L_x_2003:
        /* <DEDUP_REMOVED lines=18> */
.L_x_2004:
        /* <DEDUP_REMOVED lines=22> */
.L_x_2005:
        /* <DEDUP_REMOVED lines=22> */
.L_x_2006:
[----:B------:R-:W-:Y:S01]  /*0960*/  IADD3 R2, P0, R16, 0x70, RZ ;  /* 0x0000007010027810 */ /* 0x000fe20007f1e0ff */
[----:B------:R-:W-:Y:S01]  /*0970*/  UMOV UR41, 0x1 ;  /* 0x0000000100297882 */ /* 0x000fe20000000000 */
[----:B------:R-:W-:Y:S01]  /*0980*/  PLOP3.LUT P1, PT, PT, PT, UP0, 0x80, 0x0 ;  /* 0x000000000000781c */ /* 0x000fe20003f2f008 */
[----:B------:R-:W-:Y:S01]  /*0990*/  NOP ;  /* 0x0000000000007918 */ /* 0x000fe20000000000 */
[----:B------:R-:W-:Y:S01]  /*09a0*/  USEL UR41, UR41, 0x2, !UP0 ;  /* 0x0000000229297887 */ /* 0x000fe2000c000000 */
[----:B------:R4:W-:Y:S01]  /*09b0*/  STL [R1+0x464], R2 ;  /* 0x0004640201007387 */ /* 0x0009e20000100800 */
[----:B------:R-:W-:Y:S01]  /*09c0*/  ULDC.64 UR48, c[0x0][0x208] ;  /* 0x0000820000307ab9 */ /* 0x000fe20000000a00 */
[----:B------:R-:W-:Y:S02]  /*09d0*/  IMAD.MOV.U32 R22, RZ, RZ, R16 ;  /* 0x000000ffff167224 */ /* 0x000fe400078e0010 */
[--C-:B------:R-:W-:Y:S02]  /*09e0*/  IMAD.MOV.U32 R23, RZ, RZ, R17.reuse ;  /* 0x000000ffff177224 */ /* 0x100fe400078e0011 */
[----:B----4-:R-:W-:-:S05]  /*09f0*/  IMAD.X R2, RZ, RZ, R17, P0 ;  /* 0x000000ffff027224 */ /* 0x010fca00000e0611 */
[----:B------:R4:W-:Y:S01]  /*0a00*/  STL [R1+0x460], R2 ;  /* 0x0004600201007387 */ /* 0x0009e20000100800 */
[----:B0123--:R-:W-:Y:S06]  /*0a10*/  BAR.SYNC.DEFER_BLOCKING 0x0 ;  /* 0x0000000000007b1d */ /* 0x00ffec0000010000 */
[----:B------:R-:W-:Y:S05]  /*0a20*/  @!P1 BRA `(.L_x_2007) ;  /* 0x0000020800f49947 */ /* 0x000fea0003800000 */
.L_x_2008:
[----:B------:R-:W-:-:S08]  /*0a30*/  NOP ;  /* 0x0000000000007918 */ /* 0x000fd00000000000 */
[----:B------:R-:W0:Y:S02]  /*0a40*/  USETMAXREG.TRY_ALLOC.CTAPOOL UP0, 0xf0 ;  /* 0x000000f0000079c8 */ /* 0x000e240008000600 */
[----:B0-----:R-:W-:-:S13]  /*0a50*/  PLOP3.LUT P0, PT, PT, PT, UP0, 0x80, 0x0 ;  /* 0x000000000000781c */ /* 0x001fda0003f0f008 */
[----:B------:R-:W-:Y:S05]  /*0a60*/  @!P0 BRA `(.L_x_2008) ;  /* 0xfffffffc00f08947 */ /* 0x000fea000383ffff */
[----:B------:R-:W0:Y:S08]  /*0a70*/  S2UR UR5, SR_CTAID.X ;  /* 0x00000000000579c3 */ /* 0x000e300000002500 */
[----:B------:R-:W-:Y:S08]  /*0a80*/  BAR.ARV 0x4, 0x180 ;  /* 0x0106000000007b1d */ /* 0x000ff00000002000 */
[----:B------:R-:W-:Y:S08]  /*0a90*/  BAR.ARV 0x8, 0x180 ;  /* 0x0206000000007b1d */ /* 0x000ff00000002000 */
[----:B------:R-:W0:Y:S01]  /*0aa0*/  LDC R0, c[0x0][0xd38] ;  /* 0x00034e00ff007b82 */ /* 0x000e220000000800 */
[----:B------:R-:W-:Y:S01]  /*0ab0*/  ISETP.NE.AND P0, PT, R14, 0x1, PT ;  /* 0x000000010e00780c */ /* 0x000fe20003f05270 */
[----:B------:R1:W-:-:S12]  /*0ac0*/  STL.64 [R1+0x210], RZ ;  /* 0x000210ff01007387 */ /* 0x0003d80000100a00 */
[----:B------:R-:W-:Y:S06]  /*0ad0*/  @!P0 BAR.ARV 0x9, 0x100 ;  /* 0x0244000000008b1d */ /* 0x000fec0000002000 */
[C---:B------:R-:W-:Y:S02]  /*0ae0*/  IADD3 R214, P1, R16.reuse, 0x210, RZ ;  /* 0x0000021010d67810 */ /* 0x040fe40007f3e0ff */
[----:B------:R-:W-:Y:S01]  /*0af0*/  IADD3 R224, P2, R16, 0x21c, RZ ;  /* 0x0000021c10e07810 */ /* 0x000fe20007f5e0ff */
[----:B------:R1:W-:Y:S01]  /*0b00*/  STL [R1+0x218], RZ ;  /* 0x000218ff01007387 */ /* 0x0003e20000100800 */
[----:B0-----:R-:W-:Y:S01]  /*0b10*/  ISETP.LE.AND P0, PT, R0, UR5, PT ;  /* 0x0000000500007c0c */ /* 0x001fe2000bf03270 */
[----:B------:R-:W-:-:S02]  /*0b20*/  IMAD.X R213, RZ, RZ, R17, P1 ;  /* 0x000000ffffd57224 */ /* 0x000fc400008e0611 */
[----:B------:R1:W-:Y:S01]  /*0b30*/  STL [R1+0x21c], RZ ;  /* 0x00021cff01007387 */ /* 0x0003e20000100800 */
[----:B------:R-:W-:-:S09]  /*0b40*/  IMAD.X R223, RZ, RZ, R17, P2 ;  /* 0x000000ffffdf7224 */ /* 0x000fd200010e0611 */
[----:B-1----:R-:W-:Y:S05]  /*0b50*/  @P0 EXIT ;  /* 0x000000000000094d */ /* 0x002fea0003800000 */
[----:B----4-:R-:W0:Y:S01]  /*0b60*/  S2R R2, SR_TID.X ;  /* 0x0000000000027919 */ /* 0x010e220000002100 */
[----:B------:R-:W1:Y:S01]  /*0b70*/  S2UR UR6, SR_CgaCtaId ;  /* 0x00000000000679c3 */ /* 0x000e620000008800 */
[----:B------:R-:W-:Y:S01]  /*0b80*/  UMOV UR44, 0x400 ;  /* 0x00000400002c7882 */ /* 0x000fe20000000000 */
[----:B------:R-:W-:Y:S01]  /*0b90*/  IMAD.MOV.U32 R189, RZ, RZ, 0x2 ;  /* 0x00000002ffbd7424 */ /* 0x000fe200078e00ff */
[C---:B------:R-:W-:Y:S01]  /*0ba0*/  IADD3 R208, -R14.reuse, 0xb, RZ ;  /* 0x0000000b0ed07810 */ /* 0x040fe20007ffe1ff */
[----:B------:R-:W-:-:S04]  /*0bb0*/  VIADD R209, R14, 0x8 ;  /* 0x000000080ed17836 */ /* 0x000fc80000000000 */
[----:B------:R-:W2:Y:S01]  /*0bc0*/  S2UR UR4, SR_SWINHI ;  /* 0x00000000000479c3 */ /* 0x000ea20000002f00 */
[----:B-1----:R-:W-:Y:S01]  /*0bd0*/  ULEA UR44, UR6, UR44, 0x18 ;  /* 0x0000002c062c7291 */ /* 0x002fe2000f8ec03f */
[----:B0-----:R-:W-:-:S06]  /*0be0*/  VIADD R206, R2, 0xffffff80 ;  /* 0xffffff8002ce7836 */ /* 0x001fcc0000000000 */
[----:B------:R-:W-:Y:S01]  /*0bf0*/  UMOV UR36, UR44 ;  /* 0x0000002c00247c82 */ /* 0x000fe20008000000 */
[----:B--2---:R-:W-:Y:S01]  /*0c00*/  UMOV UR37, UR4 ;  /* 0x0000000400257c82 */ /* 0x004fe20008000000 */
[----:B------:R-:W-:Y:S01]  /*0c10*/  UMOV UR4, UR5 ;  /* 0x0000000500047c82 */ /* 0x000fe20008000000 */
[----:B------:R-:W-:-:S04]  /*0c20*/  SHF.R.S32.HI R15, RZ, 0x1f, R206 ;  /* 0x0000001fff0f7819 */ /* 0x000fc800000114ce */
[CC--:B------:R-:W-:Y:S02]  /*0c30*/  LEA.HI R2, R15.reuse, R206.reuse, RZ, 0x4 ;  /* 0x000000ce0f027211 */ /* 0x0c0fe400078f20ff */
[CC--:B------:R-:W-:Y:S02]  /*0c40*/  LEA.HI R0, R15.reuse, R206.reuse, RZ, 0x5 ;  /* 0x000000ce0f007211 */ /* 0x0c0fe400078f28ff */
[----:B------:R-:W-:Y:S02]  /*0c50*/  SHF.R.S32.HI R5, RZ, 0x4, R2 ;  /* 0x00000004ff057819 */ /* 0x000fe40000011402 */
[----:B------:R-:W-:Y:S01]  /*0c60*/  LOP3.LUT R3, R2, 0x3fffff0, RZ, 0xc0, !PT ;  /* 0x03fffff002037812 */ /* 0x000fe200078ec0ff */
[----:B------:R-:W-:Y:S01]  /*0c70*/  IMAD.SHL.U32 R6, R0, 0x20, RZ ;  /* 0x0000002000067824 */ /* 0x000fe200078e00ff */
[----:B------:R-:W-:Y:S02]  /*0c80*/  LEA.HI R0, R15, R206, RZ, 0x7 ;  /* 0x000000ce0f007211 */ /* 0x000fe400078f38ff */
[----:B------:R-:W-:Y:S01]  /*0c90*/  LEA.HI R4, R2, R5, RZ, 0x1 ;  /* 0x0000000502047211 */ /* 0x000fe200078f08ff */
[----:B------:R-:W-:Y:S01]  /*0ca0*/  IMAD.IADD R2, R206, 0x1, -R3 ;  /* 0x00000001ce027824 */ /* 0x000fe200078e0a03 */
[----:B------:R-:W-:-:S02]  /*0cb0*/  LOP3.LUT R3, R0, 0xffffff80, RZ, 0xc0, !PT ;  /* 0xffffff8000037812 */ /* 0x000fc400078ec0ff */
[----:B------:R-:W-:Y:S02]  /*0cc0*/  LOP3.LUT R7, R6, 0xfffffc00, RZ, 0xc0, !PT ;  /* 0xfffffc0006077812 */ /* 0x000fe400078ec0ff */
[----:B------:R-:W-:Y:S01]  /*0cd0*/  LOP3.LUT R4, R4, 0x1ffffffe, RZ, 0xc0, !PT ;  /* 0x1ffffffe04047812 */ /* 0x000fe200078ec0ff */
[----:B------:R-:W-:Y:S01]  /*0ce0*/  IMAD.IADD R212, R206, 0x1, -R3 ;  /* 0x00000001ced47824 */ /* 0x000fe200078e0a03 */
[----:B------:R-:W-:Y:S01]  /*0cf0*/  SHF.R.S32.HI R227, RZ, 0x7, R0 ;  /* 0x00000007ffe37819 */ /* 0x000fe20000011400 */
[----:B------:R-:W-:Y:S01]  /*0d00*/  IMAD R7, R2, 0x40, R7 ;  /* 0x0000004002077824 */ /* 0x000fe200078e0207 */
[----:B------:R-:W-:Y:S01]  /*0d10*/  LEA.HI R2, R15, R206, RZ, 0x2 ;  /* 0x000000ce0f027211 */ /* 0x000fe200078f10ff */
[----:B------:R-:W-:Y:S01]  /*0d20*/  IMAD.IADD R4, R5, 0x1, -R4 ;  /* 0x0000000105047824 */ /* 0x000fe200078e0a04 */
[----:B------:R-:W-:Y:S02]  /*0d30*/  SHF.R.S32.HI R3, RZ, 0x1f, R212 ;  /* 0x0000001fff037819 */ /* 0x000fe400000114d4 */
[----:B------:R-:W-:Y:S01]  /*0d40*/  LOP3.LUT R5, R2, 0xfffffffc, RZ, 0xc0, !PT ;  /* 0xfffffffc02057812 */ /* 0x000fe200078ec0ff */
[----:B------:R-:W-:Y:S01]  /*0d50*/  IMAD R4, R4, 0x8, R7 ;  /* 0x0000000804047824 */ /* 0x000fe200078e0207 */
[----:B------:R-:W-:-:S02]  /*0d60*/  LEA.HI R19, R3, R212, RZ, 0x2 ;  /* 0x000000d403137211 */ /* 0x000fc400078f10ff */
[----:B------:R-:W-:Y:S01]  /*0d70*/  LEA.HI R3, R3, R212, RZ, 0x5 ;  /* 0x000000d403037211 */ /* 0x000fe200078f28ff */
[----:B------:R-:W-:Y:S01]  /*0d80*/  IMAD.IADD R6, R206, 0x1, -R5 ;  /* 0x00000001ce067824 */ /* 0x000fe200078e0a05 */
[--C-:B------:R-:W-:Y:S01]  /*0d90*/  SHF.R.S32.HI R2, RZ, 0x2, R19.reuse ;  /* 0x00000002ff027819 */ /* 0x100fe20000011413 */
[----:B------:R-:W-:Y:S01]  /*0da0*/  IMAD.WIDE R188, R4, R189, UR36 ;  /* 0x0000002404bc7e25 */ /* 0x000fe2000f8e02bd */
[----:B------:R-:W-:Y:S02]  /*0db0*/  SHF.R.S32.HI R5, RZ, 0x1f, R19 ;  /* 0x0000001fff057819 */ /* 0x000fe40000011413 */
[----:B------:R-:W-:Y:S02]  /*0dc0*/  SHF.R.S32.HI R3, RZ, 0x5, R3 ;  /* 0x00000005ff037819 */ /* 0x000fe40000011403 */
[----:B------:R-:W-:Y:S02]  /*0dd0*/  LEA.HI R5, R5, R2, RZ, 0x3 ;  /* 0x0000000205057211 */ /* 0x000fe400078f18ff */
[----:B------:R-:W-:-:S02]  /*0de0*/  IADD3 R9, P0, R188, 0x20, RZ ;  /* 0x00000020bc097810 */ /* 0x000fc40007f1e0ff */
[----:B------:R-:W-:Y:S02]  /*0df0*/  LOP3.LUT R5, R5, 0xfffffff8, RZ, 0xc0, !PT ;  /* 0xfffffff805057812 */ /* 0x000fe400078ec0ff */
[----:B------:R-:W-:Y:S02]  /*0e00*/  LOP3.LUT R8, R9, 0x380, RZ, 0xc0, !PT ;  /* 0x0000038009087812 */ /* 0x000fe400078ec0ff */
[----:B------:R-:W-:Y:S01]  /*0e10*/  LEA.HI R7, R6, R6, RZ, 0x1 ;  /* 0x0000000606077211 */ /* 0x000fe200078f08ff */
[----:B------:R-:W-:Y:S01]  /*0e20*/  IMAD.IADD R2, R2, 0x1, -R5 ;  /* 0x0000000102027824 */ /* 0x000fe200078e0a05 */
[----:B------:R-:W-:Y:S02]  /*0e30*/  SHF.R.U64 R8, R8, 0x3, RZ ;  /* 0x0000000308087819 */ /* 0x000fe400000012ff */
[----:B------:R-:W-:Y:S01]  /*0e40*/  LOP3.LUT R7, R7, 0x1ffffffe, RZ, 0xc0, !PT ;  /* 0x1ffffffe07077812 */ /* 0x000fe200078ec0ff */
[----:B------:R-:W-:Y:S01]  /*0e50*/  IMAD R21, R3, 0x10, R2 ;  /* 0x0000001003157824 */ /* 0x000fe200078e0202 */
[----:B------:R-:W-:Y:S01]  /*0e60*/  LOP3.LUT R2, R8, R9, RZ, 0x3c, !PT ;  /* 0x0000000908027212 */ /* 0x000fe200078e3cff */
[----:B------:R-:W-:Y:S01]  /*0e70*/  IMAD.X R3, RZ, RZ, R189, P0 ;  /* 0x000000ffff037224 */ /* 0x000fe200000e06bd */
[----:B------:R-:W-:Y:S01]  /*0e80*/  LEA.HI R15, R15, R206, RZ, 0x3 ;  /* 0x000000ce0f0f7211 */ /* 0x000fe200078f18ff */
[----:B------:R-:W-:Y:S01]  /*0e90*/  IMAD.IADD R25, R6, 0x1, -R7 ;  /* 0x0000000106197824 */ /* 0x000fe200078e0a07 */
[----:B------:R-:W-:-:S02]  /*0ea0*/  IADD3 R5, P1, R188, 0x40, RZ ;  /* 0x00000040bc057810 */ /* 0x000fc40007f3e0ff */
[----:B------:R-:W-:Y:S02]  /*0eb0*/  MOV R235, R2 ;  /* 0x0000000200eb7202 */ /* 0x000fe40000000f00 */
[C---:B------:R-:W-:Y:S02]  /*0ec0*/  IADD3 R7, P2, R188.reuse, 0x60, RZ ;  /* 0x00000060bc077810 */ /* 0x040fe40007f5e0ff */
[C---:B------:R-:W-:Y:S02]  /*0ed0*/  IADD3 R9, P3, R188.reuse, 0x4000, RZ ;  /* 0x00004000bc097810 */ /* 0x040fe40007f7e0ff */
[C---:B------:R-:W-:Y:S02]  /*0ee0*/  IADD3 R231, P4, R188.reuse, 0x4020, RZ ;  /* 0x00004020bce77810 */ /* 0x040fe40007f9e0ff */
[C---:B------:R-:W-:Y:S02]  /*0ef0*/  IADD3 R11, P5, R188.reuse, 0x4040, RZ ;  /* 0x00004040bc0b7810 */ /* 0x040fe40007fbe0ff */
[----:B------:R-:W-:-:S02]  /*0f00*/  IADD3 R13, P6, R188, 0xc060, RZ ;  /* 0x0000c060bc0d7810 */ /* 0x000fc40007fde0ff */
[----:B------:R-:W-:Y:S02]  /*0f10*/  LOP3.LUT R3, R15, 0xfffffff8, RZ, 0xc0, !PT ;  /* 0xfffffff80f037812 */ /* 0x000fe400078ec0ff */
[----:B------:R-:W-:Y:S02]  /*0f20*/  LEA.HI R0, R0, R227, RZ, 0x1 ;  /* 0x000000e300007211 */ /* 0x000fe400078f08ff */
[----:B------:R-:W-:Y:S01]  /*0f30*/  LOP3.LUT R4, R5, 0x380, RZ, 0xc0, !PT ;  /* 0x0000038005047812 */ /* 0x000fe200078ec0ff */
[----:B------:R-:W-:Y:S01]  /*0f40*/  IMAD.IADD R3, R206, 0x1, -R3 ;  /* 0x00000001ce037824 */ /* 0x000fe200078e0a03 */
[----:B------:R-:W-:Y:S02]  /*0f50*/  LOP3.LUT R6, R7, 0x380, RZ, 0xc0, !PT ;  /* 0x0000038007067812 */ /* 0x000fe400078ec0ff */
[----:B------:R-:W-:Y:S01]  /*0f60*/  LOP3.LUT R8, R9, 0x380, RZ, 0xc0, !PT ;  /* 0x0000038009087812 */ /* 0x000fe200078ec0ff */
[----:B------:R-:W-:Y:S01]  /*0f70*/  IMAD.SHL.U32 R194, R3, 0x8, RZ ;  /* 0x0000000803c27824 */ /* 0x000fe200078e00ff */
[----:B------:R-:W-:-:S02]  /*0f80*/  LOP3.LUT R230, R231, 0x380, RZ, 0xc0, !PT ;  /* 0x00000380e7e67812 */ /* 0x000fc400078ec0ff */
[----:B------:R-:W-:Y:S01]  /*0f90*/  LOP3.LUT R10, R11, 0x380, RZ, 0xc0, !PT ;  /* 0x000003800b0a7812 */ /* 0x000fe200078ec0ff */
[C---:B------:R-:W-:Y:S01]  /*0fa0*/  VIADD R196, R194.reuse, 0x40 ;  /* 0x00000040c2c47836 */ /* 0x040fe20000000000 */
[----:B------:R-:W-:Y:S01]  /*0fb0*/  LOP3.LUT R12, R13, 0x380, RZ, 0xc0, !PT ;  /* 0x000003800d0c7812 */ /* 0x000fe200078ec0ff */
[----:B------:R-:W-:Y:S01]  /*0fc0*/  VIADD R195, R194, 0x80 ;  /* 0x00000080c2c37836 */ /* 0x000fe20000000000 */
[----:B------:R-:W-:Y:S01]  /*0fd0*/  LOP3.LUT R0, R0, 0x3fffffe, RZ, 0xc0, !PT ;  /* 0x03fffffe00007812 */ /* 0x000fe200078ec0ff */
[----:B------:R-:W-:Y:S01]  /*0fe0*/  VIADD R197, R194, 0xc0 ;  /* 0x000000c0c2c57836 */ /* 0x000fe20000000000 */
[----:B------:R-:W-:Y:S02]  /*0ff0*/  SHF.R.U64 R4, R4, 0x3, RZ ;  /* 0x0000000304047819 */ /* 0x000fe400000012ff */
[----:B------:R-:W-:Y:S01]  /*1000*/  SHF.R.U64 R6, R6, 0x3, RZ ;  /* 0x0000000306067819 */ /* 0x000fe200000012ff */
[----:B------:R-:W-:Y:S01]  /*1010*/  IMAD.IADD R0, R227, 0x1, -R0 ;  /* 0x00000001e3007824 */ /* 0x000fe200078e0a00 */
[----:B------:R-:W-:-:S02]  /*1020*/  SHF.R.U64 R8, R8, 0x3, RZ ;  /* 0x0000000308087819 */ /* 0x000fc400000012ff */
[----:B------:R-:W-:Y:S01]  /*1030*/  SHF.R.U64 R230, R230, 0x3, RZ ;  /* 0x00000003e6e67819 */ /* 0x000fe200000012ff */
[----:B------:R-:W-:Y:S01]  /*1040*/  IMAD R204, R0, 0x40, R21 ;  /* 0x0000004000cc7824 */ /* 0x000fe200078e0215 */
[----:B------:R-:W-:Y:S02]  /*1050*/  SHF.R.U64 R10, R10, 0x3, RZ ;  /* 0x000000030a0a7819 */ /* 0x000fe400000012ff */
[----:B------:R-:W-:Y:S01]  /*1060*/  SHF.R.U64 R12, R12, 0x3, RZ ;  /* 0x000000030c0c7819 */ /* 0x000fe200000012ff */
[----:B------:R-:W-:Y:S01]  /*1070*/  IMAD R236, R25, 0x8, R204 ;  /* 0x0000000819ec7824 */ /* 0x000fe200078e02cc */
[----:B------:R-:W-:Y:S02]  /*1080*/  LOP3.LUT R19, R19, 0x7ffffffc, RZ, 0xc0, !PT ;  /* 0x7ffffffc13137812 */ /* 0x000fe400078ec0ff */
        /* <DEDUP_REMOVED lines=12> */
[----:B------:R-:W-:Y:S01]  /*1150*/  IADD3 R18, P0, R16, 0x13c, RZ ;  /* 0x0000013c10127810 */ /* 0x000fe20007f1e0ff */
[----:B------:R-:W-:Y:S01]  /*1160*/  IMAD.IADD R19, R212, 0x1, -R19 ;  /* 0x00000001d4137824 */ /* 0x000fe200078e0a13 */
[----:B------:R-:W-:-:S02]  /*1170*/  IADD3 R226, P1, R16, 0x220, RZ ;  /* 0x0000022010e27810 */ /* 0x000fc40007f3e0ff */
[----:B------:R-:W-:Y:S01]  /*1180*/  SHF.R.S32.HI R210, RZ, 0x3, R15 ;  /* 0x00000003ffd27819 */ /* 0x000fe2000001140f */
[--C-:B------:R-:W-:Y:S01]  /*1190*/  IMAD.X R164, RZ, RZ, R17.reuse, P0 ;  /* 0x000000ffffa47224 */ /* 0x100fe200000e0611 */
[----:B------:R-:W-:Y:S01]  /*11a0*/  MOV R234, R4 ;  /* 0x0000000400ea7202 */ /* 0x000fe20000000f00 */
[----:B------:R-:W-:Y:S01]  /*11b0*/  IMAD.X R225, RZ, RZ, R17, P1 ;  /* 0x000000ffffe17224 */ /* 0x000fe200008e0611 */
[----:B------:R-:W-:Y:S01]  /*11c0*/  MOV R233, R6 ;  /* 0x0000000600e97202 */ /* 0x000fe20000000f00 */
[----:B------:R-:W-:Y:S01]  /*11d0*/  IMAD R211, R3, 0x20, R210 ;  /* 0x0000002003d37824 */ /* 0x000fe200078e02d2 */
[----:B------:R-:W-:Y:S01]  /*11e0*/  MOV R232, R8 ;  /* 0x0000000800e87202 */ /* 0x000fe20000000f00 */
[----:B------:R-:W-:Y:S01]  /*11f0*/  IMAD.SHL.U32 R205, R19, 0x2, RZ ;  /* 0x0000000213cd7824 */ /* 0x000fe200078e00ff */
[----:B------:R-:W-:Y:S02]  /*1200*/  MOV R230, R230 ;  /* 0x000000e600e67202 */ /* 0x000fe40000000f00 */
[----:B------:R-:W-:-:S02]  /*1210*/  MOV R229, R10 ;  /* 0x0000000a00e57202 */ /* 0x000fc40000000f00 */
[----:B------:R-:W-:Y:S02]  /*1220*/  MOV R228, R12 ;  /* 0x0000000c00e47202 */ /* 0x000fe40000000f00 */
[----:B------:R-:W-:Y:S02]  /*1230*/  SHF.R.S32.HI R203, RZ, 0x1f, R194 ;  /* 0x0000001fffcb7819 */ /* 0x000fe400000114c2 */
[----:B------:R-:W-:Y:S02]  /*1240*/  SHF.R.S32.HI R202, RZ, 0x1f, R196 ;  /* 0x0000001fffca7819 */ /* 0x000fe400000114c4 */
[----:B------:R-:W-:Y:S02]  /*1250*/  SHF.R.S32.HI R201, RZ, 0x1f, R195 ;  /* 0x0000001fffc97819 */ /* 0x000fe400000114c3 */
[----:B------:R-:W-:-:S07]  /*1260*/  SHF.R.S32.HI R200, RZ, 0x1f, R197 ;  /* 0x0000001fffc87819 */ /* 0x000fce00000114c5 */
.L_x_2131:
        /* <DEDUP_REMOVED lines=12> */
[----:B01234-:R-:W-:Y:S05]  /*1330*/  @!P0 BRA `(.L_x_2009) ;  /* 0x0000000000208947 */ /* 0x01ffea0003800000 */
        /* <DEDUP_REMOVED lines=8> */
.L_x_2009:
[----:B------:R-:W-:Y:S01]  /*13c0*/  ULDC UR7, c[0x0][0xd54] ;  /* 0x0003550000077ab9 */ /* 0x000fe20000000800 */
[----:B------:R-:W-:Y:S01]  /*13d0*/  UMOV UR6, UR9 ;  /* 0x0000000900067c82 */ /* 0x000fe20008000000 */
[----:B------:R-:W-:-:S11]  /*13e0*/  UISETP.NE.AND UP0, UPT, UR7, 0x1, UPT ;  /* 0x000000010700788c */ /* 0x000fd6000bf05270 */
[----:B------:R-:W-:Y:S02]  /*13f0*/  @UP0 ULDC.64 UR10, c[0x0][0xd58] ;  /* 0x00035600000a0ab9 */ /* 0x000fe40000000a00 */
[----:B------:R-:W-:-:S04]  /*1400*/  UIMAD.WIDE.U32 UR4, UR9, UR10, URZ ;  /* 0x0000000a090472a5 */ /* 0x000fc8000f8e003f */
[----:B------:R-:W-:-:S04]  /*1410*/  @UP0 USHF.R.U32.HI UR6, URZ, UR11, UR5 ;  /* 0x0000000b3f060299 */ /* 0x000fc80008011605 */
[----:B------:R-:W-:-:S12]  /*1420*/  UIMAD UR4, UR6, UR7, URZ ;  /* 0x00000007060472a4 */ /* 0x000fd8000f8e023f */
.L_x_2010:
[----:B------:R-:W0:Y:S01]  /*1430*/  S2R R0, SR_TID.X ;  /* 0x0000000000007919 */ /* 0x000e220000002100 */
[----:B------:R-:W-:Y:S01]  /*1440*/  ULOP3.LUT UR5, URZ, UR6, URZ, 0x33, !UPT ;  /* 0x000000063f057292 */ /* 0x000fe2000f8e333f */
[----:B------:R-:W-:Y:S01]  /*1450*/  IMAD.MOV.U32 R2, RZ, RZ, 0x3000 ;  /* 0x00003000ff027424 */ /* 0x000fe200078e00ff */
[----:B------:R-:W-:Y:S01]  /*1460*/  UIADD3 UR6, UP2, UR36, 0x32450, URZ ;  /* 0x0003245024067890 */ /* 0x000fe2000ff5e03f */
[----:B------:R-:W-:Y:S01]  /*1470*/  IMAD.U32 R3, RZ, RZ, UR41 ;  /* 0x00000029ff037e24 */ /* 0x000fe2000f8e00ff */
[----:B------:R-:W-:Y:S01]  /*1480*/  ULDC UR39, c[0x0][0xd3c] ;  /* 0x00034f0000277ab9 */ /* 0x000fe20000000800 */
[----:B------:R-:W-:Y:S01]  /*1490*/  UIADD3 UR7, UP0, UR36, 0x32430, URZ ;  /* 0x0003243024077890 */ /* 0x000fe2000ff1e03f */
[----:B------:R-:W-:Y:S01]  /*14a0*/  IMAD.MOV.U32 R5, RZ, RZ, 0x100 ;  /* 0x00000100ff057424 */ /* 0x000fe200078e00ff */
[----:B------:R-:W-:Y:S01]  /*14b0*/  UIADD3 UR39, UR5, UR39, URZ ;  /* 0x0000002705277290 */ /* 0x000fe2000fffe03f */
[----:B------:R1:W-:Y:S01]  /*14c0*/  STL.64 [R1+0x18], R2 ;  /* 0x0000180201007387 */ /* 0x0003e20000100a00 */
[----:B------:R-:W-:Y:S01]  /*14d0*/  UIADD3.X UR5, URZ, UR37, URZ, UP2, !UPT ;  /* 0x000000253f057290 */ /* 0x000fe200097fe43f */
[----:B------:R-:W-:Y:S01]  /*14e0*/  IMAD.MOV.U32 R6, RZ, RZ, 0x1 ;  /* 0x00000001ff067424 */ /* 0x000fe200078e00ff */
[----:B------:R-:W-:Y:S01]  /*14f0*/  UIADD3 UR10, UP1, UR36, 0x32440, URZ ;  /* 0x00032440240a7890 */ /* 0x000fe2000ff3e03f */
[----:B------:R-:W-:Y:S01]  /*1500*/  IMAD.MOV.U32 R7, RZ, RZ, RZ ;  /* 0x000000ffff077224 */ /* 0x000fe200078e00ff */
[----:B------:R-:W-:Y:S01]  /*1510*/  UIADD3 UR11, UP3, UR36, 0x32460, URZ ;  /* 0x00032460240b7890 */ /* 0x000fe2000ff7e03f */
[----:B------:R-:W-:Y:S01]  /*1520*/  IMAD.MOV.U32 R8, RZ, RZ, 0xc000 ;  /* 0x0000c000ff087424 */ /* 0x000fe200078e00ff */
[----:B------:R-:W-:Y:S01]  /*1530*/  UIADD3 UR4, UR9, -UR4, URZ ;  /* 0x8000000409047290 */ /* 0x000fe2000fffe03f */
[----:B------:R-:W-:Y:S01]  /*1540*/  IMAD.U32 R9, RZ, RZ, UR41 ;  /* 0x00000029ff097e24 */ /* 0x000fe2000f8e00ff */
[----:B------:R-:W-:Y:S01]  /*1550*/  UIADD3.X UR12, URZ, UR37, URZ, UP3, !UPT ;  /* 0x000000253f0c7290 */ /* 0x000fe20009ffe43f */
[----:B------:R-:W-:Y:S01]  /*1560*/  IMAD.MOV.U32 R11, RZ, RZ, 0x100 ;  /* 0x00000100ff0b7424 */ /* 0x000fe200078e00ff */
[----:B------:R-:W-:Y:S01]  /*1570*/  ULDC UR42, c[0x0][0xd48] ;  /* 0x00035200002a7ab9 */ /* 0x000fe20000000800 */
[----:B-1----:R-:W-:Y:S01]  /*1580*/  IMAD.U32 R3, RZ, RZ, UR5 ;  /* 0x00000005ff037e24 */ /* 0x002fe2000f8e00ff */
[----:B------:R-:W-:Y:S01]  /*1590*/  UIADD3.X UR5, URZ, UR37, URZ, UP0, !UPT ;  /* 0x000000253f057290 */ /* 0x000fe200087fe43f */
[----:B------:R-:W-:Y:S01]  /*15a0*/  IMAD.U32 R2, RZ, RZ, UR6 ;  /* 0x00000006ff027e24 */ /* 0x000fe2000f8e00ff */
[----:B------:R-:W-:Y:S01]  /*15b0*/  UIADD3.X UR6, URZ, UR37, URZ, UP1, !UPT ;  /* 0x000000253f067290 */ /* 0x000fe20008ffe43f */
[----:B------:R-:W-:Y:S01]  /*15c0*/  IMAD.U32 R12, RZ, RZ, UR11 ;  /* 0x0000000bff0c7e24 */ /* 0x000fe2000f8e00ff */
[----:B------:R-:W-:Y:S01]  /*15d0*/  UISETP.NE.AND UP2, UPT, UR42, 0x1, UPT ;  /* 0x000000012a00788c */ /* 0x000fe2000bf45270 */
[----:B------:R-:W-:Y:S01]  /*15e0*/  IMAD.U32 R13, RZ, RZ, UR12 ;  /* 0x0000000cff0d7e24 */ /* 0x000fe2000f8e00ff */
[----:B------:R-:W-:Y:S01]  /*15f0*/  ULDC UR12, c[0x0][0xd54] ;  /* 0x00035500000c7ab9 */ /* 0x000fe20000000800 */
[----:B------:R-:W-:Y:S01]  /*1600*/  IMAD.MOV.U32 R20, RZ, RZ, 0x1 ;  /* 0x00000001ff147424 */ /* 0x000fe200078e00ff */
[----:B------:R-:W-:Y:S01]  /*1610*/  UIMAD UR12, UR8, UR12, UR4 ;  /* 0x0000000c080c72a4 */ /* 0x000fe2000f8e0204 */
[----:B------:R-:W-:Y:S01]  /*1620*/  IMAD.MOV.U32 R21, RZ, RZ, RZ ;  /* 0x000000ffff157224 */ /* 0x000fe200078e00ff */
[----:B0-----:R-:W-:Y:S01]  /*1630*/  LOP3.LUT R0, R0, 0x7f, RZ, 0xc0, !PT ;  /* 0x0000007f00007812 */ /* 0x001fe200078ec0ff */
[----:B------:R-:W-:Y:S01]  /*1640*/  IMAD.U32 R14, RZ, RZ, UR39 ;  /* 0x00000027ff0e7e24 */ /* 0x000fe2000f8e00ff */
[----:B------:R-:W-:Y:S01]  /*1650*/  USHF.L.U32 UR39, UR39, 0x7, URZ ;  /* 0x0000000727277899 */ /* 0x000fe2000800063f */
[----:B------:R-:W-:Y:S01]  /*1660*/  STL.128 [R1+0x430], RZ ;  /* 0x000430ff01007387 */ /* 0x000fe20000100c00 */
[----:B------:R-:W-:Y:S01]  /*1670*/  ISETP.NE.AND P0, PT, R0, RZ, PT ;  /* 0x000000ff0000720c */ /* 0x000fe20003f05270 */
[----:B------:R-:W-:Y:S01]  /*1680*/  ULDC UR45, c[0x0][0x424] ;  /* 0x00010900002d7ab9 */ /* 0x000fe20000000800 */
[----:B------:R-:W0:Y:S01]  /*1690*/  LDC R0, c[0x0][0xa80] ;  /* 0x0002a000ff007b82 */ /* 0x000e220000000800 */
[----:B------:R-:W-:Y:S01]  /*16a0*/  STL.64 [R1+0x60], R20 ;  /* 0x0000601401007387 */ /* 0x000fe20000100a00 */
[----:B------:R-:W-:Y:S01]  /*16b0*/  SEL R4, RZ, 0x1, P0 ;  /* 0x00000001ff047807 */ /* 0x000fe20000000000 */
[----:B------:R-:W-:Y:S01]  /*16c0*/  ULDC UR11, c[0x0][0x2f0] ;  /* 0x0000bc00000b7ab9 */ /* 0x000fe20000000800 */
[----:B------:R-:W-:Y:S01]  /*16d0*/  ULDC UR46, c[0x0][0x288] ;  /* 0x0000a200002e7ab9 */ /* 0x000fe20000000800 */
[----:B------:R-:W-:Y:S01]  /*16e0*/  STL [R1+0x70], R14 ;  /* 0x0000700e01007387 */ /* 0x000fe20000100800 */
[----:B------:R-:W-:Y:S01]  /*16f0*/  @UP2 ULDC UR13, c[0x0][0xd50] ;  /* 0x00035400000d2ab9 */ /* 0x000fe20000000800 */
[----:B------:R-:W-:Y:S01]  /*1700*/  IMAD.MOV.U32 R10, RZ, RZ, R4 ;  /* 0x000000ffff0a7224 */ /* 0x000fe200078e0004 */
[----:B------:R-:W-:Y:S01]  /*1710*/  UMOV UR38, UR12 ;  /* 0x0000000c00267c82 */ /* 0x000fe20008000000 */
[----:B------:R1:W-:Y:S01]  /*1720*/  STL.128 [R1+0x20], R4 ;  /* 0x0000200401007387 */ /* 0x0003e20000100c00 */
[----:B------:R-:W-:-:S02]  /*1730*/  IADD3 R32, P0, R16, 0x430, RZ ;  /* 0x0000043010207810 */ /* 0x000fc40007f1e0ff */
[----:B------:R-:W-:Y:S01]  /*1740*/  IADD3 R43, P1, R16, 0x38, RZ ;  /* 0x00000038102b7810 */ /* 0x000fe20007f3e0ff */
[----:B------:R2:W-:Y:S02]  /*1750*/  STL.128 [R1+0x50], R8 ;  /* 0x0000500801007387 */ /* 0x0005e40000100c00 */
[--C-:B------:R-:W-:Y:S02]  /*1760*/  IMAD.X R45, RZ, RZ, R17.reuse, P0 ;  /* 0x000000ffff2d7224 */ /* 0x100fe400000e0611 */
[----:B------:R3:W-:Y:S01]  /*1770*/  STL.128 [R1+0x440], RZ ;  /* 0x000440ff01007387 */ /* 0x0007e20000100c00 */
[----:B------:R-:W-:-:S03]  /*1780*/  IMAD.X R48, RZ, RZ, R17, P1 ;  /* 0x000000ffff307224 */ /* 0x000fc600008e0611 */
[----:B------:R3:W-:Y:S01]  /*1790*/  STL.128 [R1+0x220], RZ ;  /* 0x000220ff01007387 */ /* 0x0007e20000100c00 */
[----:B-1----:R-:W-:Y:S01]  /*17a0*/  IMAD.U32 R5, RZ, RZ, UR5 ;  /* 0x00000005ff057e24 */ /* 0x002fe2000f8e00ff */
[----:B------:R-:W-:Y:S01]  /*17b0*/  ULDC UR5, c[0x0][0x448] ;  /* 0x0001120000057ab9 */ /* 0x000fe20000000800 */
[----:B------:R-:W-:Y:S01]  /*17c0*/  IMAD.U32 R4, RZ, RZ, UR7 ;  /* 0x00000007ff047e24 */ /* 0x000fe2000f8e00ff */
[----:B------:R-:W-:Y:S01]  /*17d0*/  UISETP.NE.AND UP1, UPT, UR5, 0x1, UPT ;  /* 0x000000010500788c */ /* 0x000fe2000bf25270 */
[----:B--2---:R-:W-:Y:S01]  /*17e0*/  IMAD.MOV.U32 R9, RZ, RZ, R3 ;  /* 0x000000ffff097224 */ /* 0x004fe200078e0003 */
[----:B0-----:R3:W-:Y:S01]  /*17f0*/  STL [R1+0x450], R0 ;  /* 0x0004500001007387 */ /* 0x0017e20000100800 */
[----:B------:R-:W-:Y:S01]  /*1800*/  IMAD.U32 R3, RZ, RZ, UR6 ;  /* 0x00000006ff037e24 */ /* 0x000fe2000f8e00ff */
[----:B------:R-:W-:Y:S01]  /*1810*/  ULDC.64 UR6, c[0x0][0x418] ;  /* 0x0001060000067ab9 */ /* 0x000fe20000000a00 */
[----:B------:R-:W-:Y:S01]  /*1820*/  IMAD.MOV.U32 R8, RZ, RZ, R2 ;  /* 0x000000ffff087224 */ /* 0x000fe200078e0002 */
[----:B------:R-:W-:Y:S01]  /*1830*/  UISETP.NE.U32.AND UP0, UPT, UR6, URZ, UPT ;  /* 0x0000003f0600728c */ /* 0x000fe2000bf05070 */
[----:B------:R-:W-:Y:S01]  /*1840*/  IMAD.MOV.U32 R10, RZ, RZ, R12 ;  /* 0x000000ffff0a7224 */ /* 0x000fe200078e000c */
[----:B------:R-:W-:Y:S01]  /*1850*/  ULDC.64 UR4, c[0x0][0xad8] ;  /* 0x0002b60000047ab9 */ /* 0x000fe20000000a00 */
[----:B------:R-:W-:Y:S01]  /*1860*/  IMAD.MOV.U32 R11, RZ, RZ, R13 ;  /* 0x000000ffff0b7224 */ /* 0x000fe200078e000d */
[----:B------:R-:W-:Y:S01]  /*1870*/  UISETP.NE.AND.EX UP0, UPT, UR7, URZ, UPT, UP0 ;  /* 0x0000003f0700728c */ /* 0x000fe2000bf05300 */
[----:B------:R-:W-:Y:S01]  /*1880*/  IMAD.U32 R2, RZ, RZ, UR10 ;  /* 0x0000000aff027e24 */ /* 0x000fe2000f8e00ff */
[----:B------:R-:W-:Y:S01]  /*1890*/  UISETP.GE.AND UP3, UPT, UR5, 0x1, UPT ;  /* 0x000000010500788c */ /* 0x000fe2000bf66270 */
[----:B------:R3:W-:Y:S01]  /*18a0*/  STL.64 [R1+0x8], R4 ;  /* 0x0000080401007387 */ /* 0x0007e20000100a00 */
[----:B------:R-:W-:-:S02]  /*18b0*/  UIADD3 UR10, UR39, 0x7f, URZ ;  /* 0x0000007f270a7890 */ /* 0x000fc4000fffe03f */
[----:B------:R-:W-:Y:S01]  /*18c0*/  USEL UR45, UR45, 0x1, UP0 ;  /* 0x000000012d2d7887 */ /* 0x000fe20008000000 */
[----:B------:R3:W-:Y:S01]  /*18d0*/  STL.128 [R1+0x40], R8 ;  /* 0x0000400801007387 */ /* 0x0007e20000100c00 */
[----:B------:R-:W-:Y:S01]  /*18e0*/  @UP2 ULDC UR6, c[0x0][0xd4c] ;  /* 0x0003530000062ab9 */ /* 0x000fe20000000800 */
[----:B------:R-:W-:Y:S01]  /*18f0*/  @UP1 ULDC UR8, c[0x0][0x44c] ;  /* 0x0001130000081ab9 */ /* 0x000fe20000000800 */
[----:B------:R-:W-:Y:S01]  /*1900*/  UIMAD.WIDE.U32 UR6, UR12, UR6, URZ ;  /* 0x000000060c0672a5 */ /* 0x000fe2000f8e003f */
[----:B------:R3:W-:Y:S01]  /*1910*/  STL.64 [R1+0x68], R10 ;  /* 0x0000680a01007387 */ /* 0x0007e20000100a00 */
[----:B------:R-:W-:Y:S01]  /*1920*/  UIMAD.WIDE.U32 UR8, UR10, UR8, URZ ;  /* 0x000000080a0872a5 */ /* 0x000fe2000f8e003f */
[----:B------:R-:W-:Y:S01]  /*1930*/  PLOP3.LUT P2, PT, PT, PT, UP3, 0x80, 0x0 ;  /* 0x000000000000781c */ /* 0x000fe20003f4f038 */
[----:B------:R-:W-:Y:S01]  /*1940*/  UIMAD UR45, UR45, UR11, URZ ;  /* 0x0000000b2d2d72a4 */ /* 0x000fe2000f8e023f */
[----:B------:R3:W-:Y:S01]  /*1950*/  STL.64 [R1+0x10], R2 ;  /* 0x0000100201007387 */ /* 0x0007e20000100a00 */
[----:B------:R-:W-:Y:S01]  /*1960*/  @UP1 ULDC UR14, c[0x0][0x450] ;  /* 0x00011400000e1ab9 */ /* 0x000fe20000000800 */
[----:B------:R-:W-:-:S02]  /*1970*/  @UP2 USHF.R.U32.HI UR38, URZ, UR13, UR7 ;  /* 0x0000000d3f262299 */ /* 0x000fc40008011607 */
[----:B------:R3:W-:Y:S01]  /*1980*/  STL.64 [R1+0x30], R2 ;  /* 0x0000300201007387 */ /* 0x0007e20000100a00 */
[----:B------:R-:W-:Y:S02]  /*1990*/  UIADD3 UR40, UR45, 0x1, -UR46 ;  /* 0x000000012d287890 */ /* 0x000fe4000fffe82e */
[----:B------:R-:W-:Y:S01]  /*19a0*/  @UP1 USHF.R.U32.HI UR10, URZ, UR14, UR9 ;  /* 0x0000000e3f0a1299 */ /* 0x000fe20008011609 */
[----:B------:R3:W-:Y:S01]  /*19b0*/  STL.128 [R1+0x230], RZ ;  /* 0x000230ff01007387 */ /* 0x0007e20000100c00 */
[----:B------:R-:W-:Y:S02]  /*19c0*/  UIADD3 UR6, -UR38, URZ, URZ ;  /* 0x0000003f26067290 */ /* 0x000fe4000fffe13f */
[----:B------:R-:W-:Y:S01]  /*19d0*/  UIADD3 UR10, UR40, UR10, URZ ;  /* 0x0000000a280a7290 */ /* 0x000fe2000fffe03f */
[----:B------:R3:W-:Y:S01]  /*19e0*/  STL.128 [R1+0x240], RZ ;  /* 0x000240ff01007387 */ /* 0x0007e20000100c00 */
[----:B------:R-:W-:Y:S02]  /*19f0*/  UIMAD UR42, UR42, UR6, UR12 ;  /* 0x000000062a2a72a4 */ /* 0x000fe4000f8e020c */
[----:B------:R-:W-:Y:S01]  /*1a00*/  UIADD3 UR4, UR10, UR4, URZ ;  /* 0x000000040a047290 */ /* 0x000fe2000fffe03f */
[----:B------:R3:W-:Y:S04]  /*1a10*/  STL.128 [R1+0x250], RZ ;  /* 0x000250ff01007387 */ /* 0x0007e80000100c00 */
        /* <DEDUP_REMOVED lines=28> */
[----:B------:R3:W-:Y:S04]  /*1be0*/  STL.64 [R1], RZ ;  /* 0x000000ff01007387 */ /* 0x0007e80000100a00 */
[----:B------:R3:W-:Y:S01]  /*1bf0*/  STL.64 [R1+0x38], RZ ;  /* 0x000038ff01007387 */ /* 0x0007e20000100a00 */
[----:B------:R-:W-:Y:S05]  /*1c00*/  @!P2 BRA `(.L_x_2011) ;  /* 0x000000000044a947 */ /* 0x000fea0003800000 */
        /* <DEDUP_REMOVED lines=10> */
.L_x_2012:
[----:B------:R-:W-:-:S11]  /*1cb0*/  UISETP.NE.AND UP0, UPT, UR5, 0x1, UPT ;  /* 0x000000010500788c */ /* 0x000fd6000bf05270 */
[----:B------:R-:W-:Y:S02]  /*1cc0*/  @UP0 ULDC.64 UR10, c[0x0][0xae0] ;  /* 0x0002b800000a0ab9 */ /* 0x000fe40000000a00 */
[----:B------:R-:W-:-:S04]  /*1cd0*/  UIMAD.WIDE.U32 UR6, UR8, UR10, URZ ;  /* 0x0000000a080672a5 */ /* 0x000fc8000f8e003f */
[----:B------:R-:W-:-:S12]  /*1ce0*/  @UP0 USHF.R.U32.HI UR8, URZ, UR11, UR7 ;  /* 0x0000000b3f080299 */ /* 0x000fd80008011607 */
.L_x_2013:
[----:B------:R-:W-:-:S04]  /*1cf0*/  UIMAD UR8, UR8, UR5, UR5 ;  /* 0x00000005080872a4 */ /* 0x000fc8000f8e0205 */
[----:B------:R-:W-:-:S04]  /*1d00*/  UISETP.LT.AND UP0, UPT, UR4, UR8, UPT ;  /* 0x000000080400728c */ /* 0x000fc8000bf01270 */
[----:B------:R-:W-:-:S12]  /*1d10*/  USEL UR4, UR4, UR8, UP0 ;  /* 0x0000000804047287 */ /* 0x000fd80008000000 */
.L_x_2011:
[----:B------:R-:W-:Y:S02]  /*1d20*/  UIADD3 UR6, UR45, 0x5f, URZ ;  /* 0x0000005f2d067890 */ /* 0x000fe4000fffe03f */
[----:B------:R-:W-:Y:S02]  /*1d30*/  UIADD3 UR8, UR4, 0x5f, URZ ;  /* 0x0000005f04087890 */ /* 0x000fe4000fffe03f */
[----:B------:R-:W-:Y:S02]  /*1d40*/  UIMAD.WIDE UR6, UR6, 0x2aaaaaab, URZ ;  /* 0x2aaaaaab060678a5 */ /* 0x000fe4000f8e023f */
[----:B------:R-:W-:Y:S01]  /*1d50*/  UIMAD.WIDE UR8, UR8, 0x2aaaaaab, URZ ;  /* 0x2aaaaaab080878a5 */ /* 0x000fe2000f8e023f */
[----:B------:R-:W-:Y:S01]  /*1d60*/  @UP1 ULDC UR10, c[0x0][0x44c] ;  /* 0x00011300000a1ab9 */ /* 0x000fe20000000800 */
[----:B------:R-:W-:Y:S02]  /*1d70*/  USHF.R.U32.HI UR4, URZ, 0x1f, UR7 ;  /* 0x0000001f3f047899 */ /* 0x000fe40008011607 */
[----:B------:R-:W-:-:S02]  /*1d80*/  UIMAD.WIDE.U32 UR10, UR39, UR10, URZ ;  /* 0x0000000a270a72a5 */ /* 0x000fc4000f8e003f */
[----:B------:R-:W-:Y:S01]  /*1d90*/  USHF.R.U32.HI UR6, URZ, 0x1f, UR9 ;  /* 0x0000001f3f067899 */ /* 0x000fe20008011609 */
[----:B------:R-:W-:Y:S01]  /*1da0*/  @UP1 ULDC UR13, c[0x0][0x450] ;  /* 0x00011400000d1ab9 */ /* 0x000fe20000000800 */
[----:B------:R-:W-:Y:S01]  /*1db0*/  UMOV UR12, UR39 ;  /* 0x00000027000c7c82 */ /* 0x000fe20008000000 */
[----:B------:R-:W-:Y:S02]  /*1dc0*/  UIADD3 UR46, UR45, -UR46, URZ ;  /* 0x8000002e2d2e7290 */ /* 0x000fe4000fffe03f */
        /* <DEDUP_REMOVED lines=20> */
.L_x_2015:
[----:B------:R-:W-:-:S11]  /*1f10*/  UISETP.NE.AND UP0, UPT, UR5, 0x1, UPT ;  /* 0x000000010500788c */ /* 0x000fd6000bf05270 */
[----:B------:R-:W-:Y:S02]  /*1f20*/  @UP0 ULDC.64 UR10, c[0x0][0xae0] ;  /* 0x0002b800000a0ab9 */ /* 0x000fe40000000a00 */
[----:B------:R-:W-:-:S04]  /*1f30*/  UIMAD.WIDE.U32 UR6, UR4, UR10, URZ ;  /* 0x0000000a040672a5 */ /* 0x000fc8000f8e003f */
[----:B------:R-:W-:-:S12]  /*1f40*/  @UP0 USHF.R.U32.HI UR4, URZ, UR11, UR7 ;  /* 0x0000000b3f040299 */ /* 0x000fd80008011607 */
.L_x_2016:
[----:B------:R-:W-:-:S04]  /*1f50*/  UIMAD UR4, UR4, UR5, URZ ;  /* 0x00000005040472a4 */ /* 0x000fc8000f8e023f */
[----:B------:R-:W-:-:S04]  /*1f60*/  UISETP.LT.AND UP0, UPT, UR8, UR4, UPT ;  /* 0x000000040800728c */ /* 0x000fc8000bf01270 */
[----:B------:R-:W-:-:S12]  /*1f70*/  USEL UR8, UR8, UR4, !UP0 ;  /* 0x0000000408087287 */ /* 0x000fd8000c000000 */
.L_x_2014:
[----:B------:R-:W-:Y:S01]  /*1f80*/  UIMAD.WIDE UR4, UR8, 0x2aaaaaab, URZ ;  /* 0x2aaaaaab080478a5 */ /* 0x000fe2000f8e023f */
[----:B------:R-:W-:-:S03]  /*1f90*/  PLOP3.LUT P0, PT, PT, PT, PT, 0x80, 0x0 ;  /* 0x000000000000781c */ /* 0x000fc60003f0f070 */
[----:B------:R-:W-:-:S04]  /*1fa0*/  USHF.R.U32.HI UR4, URZ, 0x1f, UR5 ;  /* 0x0000001f3f047899 */ /* 0x000fc80008011605 */
[----:B------:R-:W-:-:S04]  /*1fb0*/  ULEA.HI.SX32 UR4, UR5, UR4, 0x1c ;  /* 0x0000000405047291 */ /* 0x000fc8000f8fe23f */
[----:B------:R-:W-:-:S04]  /*1fc0*/  UISETP.LT.AND UP0, UPT, URZ, UR4, UPT ;  /* 0x000000043f00728c */ /* 0x000fc8000bf01270 */
[----:B------:R-:W-:-:S04]  /*1fd0*/  USEL UR43, URZ, UR4, !UP0 ;  /* 0x000000043f2b7287 */ /* 0x000fc8000c000000 */
[----:B------:R-:W-:-:S06]  /*1fe0*/  UISETP.GT.AND UP0, UPT, UR47, UR43, UPT ;  /* 0x0000002b2f00728c */ /* 0x000fcc000bf04270 */
[----:B------:R-:W-:-:S13]  /*1ff0*/  PLOP3.LUT P1, PT, PT, PT, UP0, 0x80, 0x0 ;  /* 0x000000000000781c */ /* 0x000fda0003f2f008 */
[----:B------:R-:W-:Y:S05]  /*2000*/  @!P1 BRA `(.L_x_2017) ;  /* 0x000001cc00549947 */ /* 0x000fea0003800000 */
[----:B---3--:R-:W0:Y:S01]  /*2010*/  SHFL.IDX PT, R0, R227, RZ, 0x1f ;  /* 0x00001fffe3007589 */ /* 0x008e2200000e0000 */
[----:B------:R-:W-:Y:S01]  /*2020*/  UIADD3 UR6, UR44, 0x18400, URZ ;  /* 0x000184002c067890 */ /* 0x000fe2000fffe03f */
[----:B------:R-:W-:Y:S01]  /*2030*/  IMAD.MOV.U32 R12, RZ, RZ, 0x1 ;  /* 0x00000001ff0c7424 */ /* 0x000fe200078e00ff */
[----:B------:R-:W-:Y:S01]  /*2040*/  UIADD3 UR5, UR44, 0x400, URZ ;  /* 0x000004002c057890 */ /* 0x000fe2000fffe03f */
[----:B------:R-:W-:Y:S01]  /*2050*/  IMAD.MOV.U32 R4, RZ, RZ, 0x1 ;  /* 0x00000001ff047424 */ /* 0x000fe200078e00ff */
[----:B------:R-:W-:Y:S01]  /*2060*/  UIADD3 UR4, UR44, 0x1c400, URZ ;  /* 0x0001c4002c047890 */ /* 0x000fe2000fffe03f */
[----:B------:R-:W-:Y:S01]  /*2070*/  IMAD.MOV.U32 R5, RZ, RZ, RZ ;  /* 0x000000ffff057224 */ /* 0x000fe200078e00ff */
[----:B------:R-:W-:Y:S01]  /*2080*/  USHF.R.U32.HI UR5, URZ, 0x4, UR5 ;  /* 0x000000043f057899 */ /* 0x000fe20008011605 */
[----:B------:R-:W-:Y:S01]  /*2090*/  IMAD.MOV.U32 R6, RZ, RZ, 0x1 ;  /* 0x00000001ff067424 */ /* 0x000fe200078e00ff */
[----:B------:R-:W-:Y:S01]  /*20a0*/  USHF.R.U32.HI UR4, URZ, 0x4, UR4 ;  /* 0x000000043f047899 */ /* 0x000fe20008011604 */
[----:B------:R-:W-:Y:S01]  /*20b0*/  IMAD.MOV.U32 R7, RZ, RZ, RZ ;  /* 0x000000ffff077224 */ /* 0x000fe200078e00ff */
[----:B------:R-:W-:Y:S01]  /*20c0*/  ULOP3.LUT UR5, UR5, 0x3fff, URZ, 0xc0, !UPT ;  /* 0x00003fff05057892 */ /* 0x000fe2000f8ec03f */
[----:B------:R-:W-:Y:S01]  /*20d0*/  IMAD.MOV.U32 R13, RZ, RZ, RZ ;  /* 0x000000ffff0d7224 */ /* 0x000fe200078e00ff */
[----:B------:R-:W-:Y:S01]  /*20e0*/  ULOP3.LUT UR4, UR4, 0x3fff, URZ, 0xc0, !UPT ;  /* 0x00003fff04047892 */ /* 0x000fe2000f8ec03f */
[----:B------:R-:W-:Y:S01]  /*20f0*/  IMAD.MOV.U32 R9, RZ, RZ, 0x40000040 ;  /* 0x40000040ff097424 */ /* 0x000fe200078e00ff */
[----:B------:R-:W-:Y:S01]  /*2100*/  ULOP3.LUT UR7, UR5, 0x3000000, URZ, 0xfc, !UPT ;  /* 0x0300000005077892 */ /* 0x000fe2000f8efc3f */
[----:B------:R1:W-:Y:S01]  /*2110*/  STL.128 [R1+0x80], R4 ;  /* 0x0000800401007387 */ /* 0x0003e20000100c00 */
[----:B------:R-:W-:Y:S01]  /*2120*/  ULOP3.LUT UR4, UR4, 0x10000, URZ, 0xfc, !UPT ;  /* 0x0001000004047892 */ /* 0x000fe2000f8efc3f */
[----:B------:R-:W-:Y:S01]  /*2130*/  IMAD.MOV.U32 R11, RZ, RZ, 0x40000040 ;  /* 0x40000040ff0b7424 */ /* 0x000fe200078e00ff */
[----:B------:R-:W-:Y:S01]  /*2140*/  ULOP3.LUT UR5, UR5, 0x10000, URZ, 0xfc, !UPT ;  /* 0x0001000005057892 */ /* 0x000fe2000f8efc3f */
[----:B------:R2:W-:Y:S01]  /*2150*/  STL.64 [R1+0x90], R12 ;  /* 0x0000900c01007387 */ /* 0x0005e20000100a00 */
[----:B------:R-:W-:Y:S01]  /*2160*/  IMAD.U32 R10, RZ, RZ, UR7 ;  /* 0x00000007ff0a7e24 */ /* 0x000fe2000f8e00ff */
[----:B------:R-:W-:Y:S01]  /*2170*/  IADD3 R27, P1, R16, 0xa0, RZ ;  /* 0x000000a0101b7810 */ /* 0x000fe20007f3e0ff */
[----:B------:R-:W-:Y:S01]  /*2180*/  IMAD.U32 R8, RZ, RZ, UR4 ;  /* 0x00000004ff087e24 */ /* 0x000fe2000f8e00ff */
[----:B0-----:R-:W-:Y:S01]  /*2190*/  LEA.HI R2, R0, R0, RZ, 0x1 ;  /* 0x0000000000027211 */ /* 0x001fe200078f08ff */
[----:B------:R-:W-:Y:S01]  /*21a0*/  IMAD.U32 R14, RZ, RZ, UR5 ;  /* 0x00000005ff0e7e24 */ /* 0x000fe2000f8e00ff */
[----:B------:R-:W-:Y:S01]  /*21b0*/  ULOP3.LUT UP0, URZ, UR6, 0x1bf, URZ, 0xc0, !UPT ;  /* 0x000001bf063f7892 */ /* 0x000fe2000f80c03f */
[----:B------:R-:W-:Y:S01]  /*21c0*/  IMAD.MOV.U32 R15, RZ, RZ, 0x40000040 ;  /* 0x40000040ff0f7424 */ /* 0x000fe200078e00ff */
[----:B------:R-:W-:Y:S01]  /*21d0*/  LOP3.LUT R3, R2, 0x7fffe, RZ, 0xc0, !PT ;  /* 0x0007fffe02037812 */ /* 0x000fe200078ec0ff */
[----:B------:R0:W-:Y:S01]  /*21e0*/  STL.128 [R1+0xa0], R8 ;  /* 0x0000a00801007387 */ /* 0x0001e20000100c00 */
[----:B------:R-:W-:Y:S01]  /*21f0*/  IMAD.X R44, RZ, RZ, R17, P1 ;  /* 0x000000ffff2c7224 */ /* 0x000fe200008e0611 */
[----:B------:R-:W-:Y:S01]  /*2200*/  IADD3 R30, P5, R16, 0x118, RZ ;  /* 0x00000118101e7810 */ /* 0x000fe20007fbe0ff */
[----:B-1----:R-:W-:Y:S01]  /*2210*/  IMAD.MOV.U32 R5, RZ, RZ, 0x40000040 ;  /* 0x40000040ff057424 */ /* 0x002fe200078e00ff */
[----:B------:R0:W-:Y:S01]  /*2220*/  STL.64 [R1+0x78], RZ ;  /* 0x000078ff01007387 */ /* 0x0001e20000100a00 */
[----:B------:R-:W-:Y:S01]  /*2230*/  IMAD.IADD R3, R0, 0x1, -R3 ;  /* 0x0000000100037824 */ /* 0x000fe200078e0a03 */
[----:B------:R-:W-:Y:S01]  /*2240*/  PLOP3.LUT P1, PT, PT, PT, UP0, 0x80, 0x0 ;  /* 0x000000000000781c */ /* 0x000fe20003f2f008 */
[----:B--2---:R-:W-:Y:S01]  /*2250*/  IMAD.MOV.U32 R13, RZ, RZ, 0x40000040 ;  /* 0x40000040ff0d7424 */ /* 0x004fe200078e00ff */
[----:B------:R0:W-:Y:S01]  /*2260*/  STL.128 [R1+0xb0], RZ ;  /* 0x0000b0ff01007387 */ /* 0x0001e20000100c00 */
[C---:B------:R-:W-:Y:S01]  /*2270*/  IADD3 R29, P6, R16.reuse, 0x110, RZ ;  /* 0x00000110101d7810 */ /* 0x040fe20007fde0ff */
[--C-:B------:R-:W-:Y:S01]  /*2280*/  IMAD.X R31, RZ, RZ, R17.reuse, P5 ;  /* 0x000000ffff1f7224 */ /* 0x100fe200028e0611 */
[----:B------:R-:W-:Y:S01]  /*2290*/  LEA R3, R3, UR6, 0xd ;  /* 0x0000000603037c11 */ /* 0x000fe2000f8e68ff */
[----:B------:R0:W-:Y:S01]  /*22a0*/  STL.128 [R1+0xc0], RZ ;  /* 0x0000c0ff01007387 */ /* 0x0001e20000100c00 */
[----:B------:R-:W-:Y:S01]  /*22b0*/  IADD3 R28, P0, R16, 0xa8, RZ ;  /* 0x000000a8101c7810 */ /* 0x000fe20007f1e0ff */
[----:B------:R-:W-:Y:S01]  /*22c0*/  IMAD.X R46, RZ, RZ, R17, P6 ;  /* 0x000000ffff2e7224 */ /* 0x000fe200030e0611 */
[----:B------:R-:W-:Y:S01]  /*22d0*/  SHF.R.U32.HI R0, RZ, 0x4, R3 ;  /* 0x00000004ff007819 */ /* 0x000fe20000011603 */
[----:B------:R-:W-:Y:S01]  /*22e0*/  VIADD R2, R3, 0xa000 ;  /* 0x0000a00003027836 */ /* 0x000fe20000000000 */
[----:B------:R0:W-:Y:S01]  /*22f0*/  STL.128 [R1+0xd0], RZ ;  /* 0x0000d0ff01007387 */ /* 0x0001e20000100c00 */
[----:B------:R-:W-:Y:S01]  /*2300*/  IMAD.X R41, RZ, RZ, R17, P0 ;  /* 0x000000ffff297224 */ /* 0x000fe200000e0611 */
[----:B------:R-:W-:-:S02]  /*2310*/  LOP3.LUT R0, R0, 0x3fff, RZ, 0xc0, !PT ;  /* 0x00003fff00007812 */ /* 0x000fc400078ec0ff */
[----:B------:R-:W-:Y:S01]  /*2320*/  SHF.R.U32.HI R2, RZ, 0x4, R2 ;  /* 0x00000004ff027819 */ /* 0x000fe20000011602 */
[----:B------:R0:W-:Y:S01]  /*2330*/  STL.128 [R1+0xe0], RZ ;  /* 0x0000e0ff01007387 */ /* 0x0001e20000100c00 */
[----:B------:R-:W-:Y:S02]  /*2340*/  LOP3.LUT R4, R0, 0x10000, RZ, 0xfc, !PT ;  /* 0x0001000000047812 */ /* 0x000fe400078efcff */
[----:B------:R-:W-:Y:S01]  /*2350*/  LOP3.LUT R2, R2, 0x3fff, RZ, 0xc0, !PT ;  /* 0x00003fff02027812 */ /* 0x000fe200078ec0ff */
[----:B------:R0:W-:Y:S01]  /*2360*/  STL.128 [R1+0xf0], RZ ;  /* 0x0000f0ff01007387 */ /* 0x0001e20000100c00 */
[----:B------:R-:W-:Y:S02]  /*2370*/  IADD3 R26, P2, R16, 0x98, RZ ;  /* 0x00000098101a7810 */ /* 0x000fe40007f5e0ff */
[----:B------:R-:W-:Y:S01]  /*2380*/  LOP3.LUT R2, R2, 0x10000, RZ, 0xfc, !PT ;  /* 0x0001000002027812 */ /* 0x000fe200078efcff */
[----:B------:R0:W-:Y:S01]  /*2390*/  STL.64 [R1+0x98], R4 ;  /* 0x0000980401007387 */ /* 0x0001e20000100a00 */
[C---:B------:R-:W-:Y:S01]  /*23a0*/  IADD3 R25, P3, R16.reuse, 0x90, RZ ;  /* 0x0000009010197810 */ /* 0x040fe20007f7e0ff */
[--C-:B------:R-:W-:Y:S01]  /*23b0*/  IMAD.X R33, RZ, RZ, R17.reuse, P2 ;  /* 0x000000ffff217224 */ /* 0x100fe200010e0611 */
[C---:B------:R-:W-:Y:S01]  /*23c0*/  IADD3 R24, P4, R16.reuse, 0x88, RZ ;  /* 0x0000008810187810 */ /* 0x040fe20007f9e0ff */
[----:B------:R-:W-:Y:S01]  /*23d0*/  IMAD.MOV.U32 R12, RZ, RZ, R2 ;  /* 0x000000ffff0c7224 */ /* 0x000fe200078e0002 */
[----:B------:R0:W-:Y:S01]  /*23e0*/  STL.128 [R1+0x100], RZ ;  /* 0x000100ff01007387 */ /* 0x0001e20000100c00 */
[C---:B------:R-:W-:Y:S01]  /*23f0*/  IADD3 R19, P5, R16.reuse, 0x80, RZ ;  /* 0x0000008010137810 */ /* 0x040fe20007fbe0ff */
[--C-:B------:R-:W-:Y:S01]  /*2400*/  IMAD.X R42, RZ, RZ, R17.reuse, P3 ;  /* 0x000000ffff2a7224 */ /* 0x100fe200018e0611 */
[C---:B------:R-:W-:Y:S01]  /*2410*/  IADD3 R34, P6, R16.reuse, 0x78, RZ ;  /* 0x0000007810227810 */ /* 0x040fe20007fde0ff */
[----:B------:R0:W-:Y:S01]  /*2420*/  STL.128 [R1+0x110], R12 ;  /* 0x0001100c01007387 */ /* 0x0001e20000100c00 */
[----:B------:R-:W-:Y:S01]  /*2430*/  IADD3 R37, P0, R16, 0xb0, RZ ;  /* 0x000000b010257810 */ /* 0x000fe20007f1e0ff */
[----:B------:R-:W-:-:S02]  /*2440*/  IMAD.X R39, RZ, RZ, R17, P4 ;  /* 0x000000ffff277224 */ /* 0x000fc400020e0611 */
[--C-:B------:R-:W-:Y:S02]  /*2450*/  IMAD.X R40, RZ, RZ, R17.reuse, P5 ;  /* 0x000000ffff287224 */ /* 0x100fe400028e0611 */
[--C-:B------:R-:W-:Y:S02]  /*2460*/  IMAD.X R35, RZ, RZ, R17.reuse, P6 ;  /* 0x000000ffff237224 */ /* 0x100fe400030e0611 */
[----:B------:R-:W-:Y:S01]  /*2470*/  IMAD.X R38, RZ, RZ, R17, P0 ;  /* 0x000000ffff267224 */ /* 0x000fe200000e0611 */
[----:B------:R-:W-:Y:S06]  /*2480*/  @!P1 BRA `(.L_x_2018) ;  /* 0x0000000000409947 */ /* 0x000fec0003800000 */
[----:B------:R-:W-:Y:S01]  /*2490*/  MOV R0, 0x0 ;  /* 0x0000000000007802 */ /* 0x000fe20000000f00 */
[----:B------:R-:W-:Y:S01]  /*24a0*/  ULDC.64 UR4, c[0x4][0x98] ;  /* 0x0100260000047ab9 */ /* 0x000fe20000000a00 */
[----:B------:R-:W-:Y:S01]  /*24b0*/  ULDC.64 UR6, c[0x4][0x38] ;  /* 0x01000e0000067ab9 */ /* 0x000fe20000000a00 */
[----:B0-----:R-:W-:Y:S01]  /*24c0*/  IMAD.U32 R4, RZ, RZ, UR4 ;  /* 0x00000004ff047e24 */ /* 0x001fe2000f8e00ff */
        /* <DEDUP_REMOVED lines=12> */
.L_x_2018:
[----:B------:R-:W1:Y:S01]  /*2590*/  S2R R20, SR_TID.X ;  /* 0x0000000000147919 */ /* 0x000e620000002100 */
[----:B0-----:R-:W0:Y:S01]  /*25a0*/  LDC R13, c[0x0][0x288] ;  /* 0x0000a200ff0d7b82 */ /* 0x001e220000000800 */
[----:B------:R-:W-:Y:S01]  /*25b0*/  IADD3 R8, P0, R16, 0x120, RZ ;  /* 0x0000012010087810 */ /* 0x000fe20007f1e0ff */
[----:B------:R-:W-:Y:S01]  /*25c0*/  ULDC UR4, c[0x0][0x20] ;  /* 0x0000080000047ab9 */ /* 0x000fe20000000800 */
[----:B------:R-:W-:Y:S01]  /*25d0*/  IMAD.U32 R11, RZ, RZ, UR45 ;  /* 0x0000002dff0b7e24 */ /* 0x000fe2000f8e00ff */
[----:B------:R-:W-:Y:S01]  /*25e0*/  STL.64 [R1+0x130], R34 ;  /* 0x0001302201007387 */ /* 0x000fe20000100a00 */
[----:B------:R-:W-:Y:S02]  /*25f0*/  VIADD R198, R18, -UR4 ;  /* 0x8000000412c67c36 */ /* 0x000fe40008000000 */
[----:B------:R-:W-:Y:S01]  /*2600*/  IMAD.X R9, RZ, RZ, R17, P0 ;  /* 0x000000ffff097224 */ /* 0x000fe200000e0611 */
[----:B------:R-:W2:Y:S01]  /*2610*/  LDC R15, c[0x0][0xad4] ;  /* 0x0002b500ff0f7b82 */ /* 0x000ea20000000800 */
[----:B------:R-:W-:Y:S04]  /*2620*/  STL.64 [R1+0x120], R204 ;  /* 0x000120cc01007387 */ /* 0x000fe80000100a00 */
[----:B------:R3:W-:Y:S03]  /*2630*/  STL.64 [R1+0x128], R8 ;  /* 0x0001280801007387 */ /* 0x0007e60000100a00 */
[----:B------:R-:W4:Y:S01]  /*2640*/  LDC.64 R4, c[0x0][0xad8] ;  /* 0x0002b600ff047b82 */ /* 0x000f220000000a00 */
[----:B------:R0:W-:Y:S04]  /*2650*/  STL.U8 [R1+0x138], RZ ;  /* 0x000138ff01007387 */ /* 0x0001e80000100000 */
[----:B------:R0:W-:Y:S03]  /*2660*/  STL [R198+0x8], R11 ;  /* 0x0000080bc6007387 */ /* 0x0001e60000100800 */
[----:B------:R-:W5:Y:S01]  /*2670*/  LDC.64 R2, c[0x0][0xae0] ;  /* 0x0002b800ff027b82 */ /* 0x000f620000000a00 */
[----:B0-----:R0:W-:Y:S04]  /*2680*/  STL [R198+0x4], R13 ;  /* 0x0000040dc6007387 */ /* 0x0011e80000100800 */
[----:B------:R0:W-:Y:S01]  /*2690*/  STL [R198+0x14], RZ ;  /* 0x000014ffc6007387 */ /* 0x0001e20000100800 */
[----:B-1----:R-:W-:-:S02]  /*26a0*/  VIADD R206, R20, 0xffffff80 ;  /* 0xffffff8014ce7836 */ /* 0x002fc40000000000 */
[----:B------:R-:W1:Y:S01]  /*26b0*/  LDC.64 R6, c[0x0][0x448] ;  /* 0x00011200ff067b82 */ /* 0x000e620000000a00 */
[----:B--2---:R0:W-:Y:S04]  /*26c0*/  STL [R198+0xc], R15 ;  /* 0x00000c0fc6007387 */ /* 0x0041e80000100800 */
[----:B------:R0:W-:Y:S03]  /*26d0*/  STL [R198], R206 ;  /* 0x000000cec6007387 */ /* 0x0001e60000100800 */
[----:B------:R-:W2:Y:S01]  /*26e0*/  LDC R237, c[0x0][0x450] ;  /* 0x00011400ffed7b82 */ /* 0x000ea20000000800 */
[----:B----4-:R0:W-:Y:S04]  /*26f0*/  STL [R198+0x10], R4 ;  /* 0x00001004c6007387 */ /* 0x0101e80000100800 */
[----:B------:R0:W-:Y:S04]  /*2700*/  STL [R198+0x18], R5 ;  /* 0x00001805c6007387 */ /* 0x0001e80000100800 */
[----:B-----5:R0:W-:Y:S04]  /*2710*/  STL [R198+0x1c], R2 ;  /* 0x00001c02c6007387 */ /* 0x0201e80000100800 */
[----:B------:R0:W-:Y:S04]  /*2720*/  STL [R198+0x20], R3 ;  /* 0x00002003c6007387 */ /* 0x0001e80000100800 */
[----:B-1----:R0:W-:Y:S04]  /*2730*/  STL [R198+0x24], R6 ;  /* 0x00002406c6007387 */ /* 0x0021e80000100800 */
[----:B------:R0:W-:Y:S04]  /*2740*/  STL [R198+0x28], R7 ;  /* 0x00002807c6007387 */ /* 0x0001e80000100800 */
[----:B--2---:R0:W-:Y:S04]  /*2750*/  STL [R198+0x2c], R237 ;  /* 0x00002cedc6007387 */ /* 0x0041e80000100800 */
[----:B---3--:R-:W2:Y:S01]  /*2760*/  LDL R9, [R1+0x21c] ;  /* 0x00021c0001097983 */ /* 0x008ea20000100800 */
[----:B------:R-:W-:Y:S03]  /*2770*/  BSSY B0, `(.L_x_2019) ;  /* 0x0000008000007945 */ /* 0x000fe60003800000 */
[----:B------:R0:W-:Y:S01]  /*2780*/  STL.U8 [R1+0x16c], RZ ;  /* 0x00016cff01007387 */ /* 0x0001e20000100000 */
[----:B--2---:R-:W-:-:S04]  /*2790*/  LEA.HI R0, R9, R9, RZ, 0x1 ;  /* 0x0000000909007211 */ /* 0x004fc800078f08ff */
[----:B------:R-:W-:-:S05]  /*27a0*/  LOP3.LUT R0, R0, 0xfffffffe, RZ, 0xc0, !PT ;  /* 0xfffffffe00007812 */ /* 0x000fca00078ec0ff */
[----:B------:R-:W-:-:S05]  /*27b0*/  IMAD.IADD R0, R9, 0x1, -R0 ;  /* 0x0000000109007824 */ /* 0x000fca00078e0a00 */
[----:B------:R-:W-:-:S04]  /*27c0*/  SHF.L.U32 R0, R0, 0x1f, RZ ;  /* 0x0000001f00007819 */ /* 0x000fc800000006ff */
[----:B------:R-:W1:Y:S02]  /*27d0*/  SYNCS.PHASECHK.TRANS64.TRYWAIT P0, [UR44+0x32400], R0 ;  /* 0x03240000ff0075a7 */ /* 0x000e64000800016c */
[----:B01----:R-:W-:Y:S05]  /*27e0*/  @!P0 BRA `(.L_x_2020) ;  /* 0x0000024400a08947 */ /* 0x003fea0003800000 */
.L_x_2247:
[----:B------:R-:W-:Y:S05]  /*27f0*/  BSYNC B0 ;  /* 0x0000000000007941 */ /* 0x000fea0003800000 */
.L_x_2019:
[----:B------:R-:W2:Y:S04]  /*2800*/  LDL R36, [R1+0x1c] ;  /* 0x00001c0001247983 */ /* 0x000ea80000100800 */
[----:B------:R1:W5:Y:S01]  /*2810*/  LDL.64 R12, [R1+0x210] ;  /* 0x00021000010c7983 */ /* 0x0003620000100a00 */
[----:B------:R-:W-:Y:S01]  /*2820*/  IMAD.MOV.U32 R10, RZ, RZ, R19 ;  /* 0x000000ffff0a7224 */ /* 0x000fe200078e0013 */
[C---:B------:R-:W-:Y:S01]  /*2830*/  IADD3 R20, P0, R16.reuse, 0x16c, RZ ;  /* 0x0000016c10147810 */ /* 0x040fe20007f1e0ff */
[----:B------:R-:W-:Y:S01]  /*2840*/  IMAD.MOV.U32 R11, RZ, RZ, R40 ;  /* 0x000000ffff0b7224 */ /* 0x000fe200078e0028 */
[C---:B0-----:R-:W-:Y:S01]  /*2850*/  IADD3 R0, P2, R16.reuse, 0x420, RZ ;  /* 0x0000042010007810 */ /* 0x041fe20007f5e0ff */
[----:B------:R-:W-:Y:S01]  /*2860*/  IMAD.MOV.U32 R8, RZ, RZ, R214 ;  /* 0x000000ffff087224 */ /* 0x000fe200078e00d6 */
[----:B------:R-:W-:Y:S01]  /*2870*/  IADD3 R14, P1, R16, 0x128, RZ ;  /* 0x00000128100e7810 */ /* 0x000fe20007f3e0ff */
[----:B------:R-:W-:-:S02]  /*2880*/  IMAD.MOV.U32 R9, RZ, RZ, R213 ;  /* 0x000000ffff097224 */ /* 0x000fc400078e00d5 */
[--C-:B------:R-:W-:Y:S02]  /*2890*/  IMAD.X R21, RZ, RZ, R17.reuse, P0 ;  /* 0x000000ffff157224 */ /* 0x100fe400000e0611 */
[--C-:B------:R-:W-:Y:S01]  /*28a0*/  IMAD.X R15, RZ, RZ, R17.reuse, P2 ;  /* 0x000000ffff0f7224 */ /* 0x100fe200010e0611 */
[----:B------:R0:W-:Y:S01]  /*28b0*/  STL.128 [R1+0x170], R8 ;  /* 0x0001700801007387 */ /* 0x0001e20000100c00 */
[----:B------:R-:W-:Y:S02]  /*28c0*/  IMAD.X R19, RZ, RZ, R17, P1 ;  /* 0x000000ffff137224 */ /* 0x000fe400008e0611 */
[----:B------:R-:W-:Y:S02]  /*28d0*/  IMAD.U32 R220, RZ, RZ, UR36 ;  /* 0x00000024ffdc7e24 */ /* 0x000fe4000f8e00ff */
[----:B------:R-:W-:Y:S01]  /*28e0*/  IMAD.U32 R221, RZ, RZ, UR37 ;  /* 0x00000025ffdd7e24 */ /* 0x000fe2000f8e00ff */
[----:B------:R-:W-:Y:S05]  /*28f0*/  WARPSYNC.ALL ;  /* 0x0000000000007948 */ /* 0x000fea0003800000 */
[----:B------:R-:W-:Y:S01]  /*2900*/  IMAD.MOV.U32 R222, RZ, RZ, R224 ;  /* 0x000000ffffde7224 */ /* 0x000fe200078e00e0 */
[----:B------:R-:W-:Y:S01]  /*2910*/  BSSY B0, `(.L_x_2021) ;  /* 0x000002c000007945 */ /* 0x000fe20003800000 */
[----:B------:R-:W-:-:S02]  /*2920*/  IMAD.MOV.U32 R34, RZ, RZ, R14 ;  /* 0x000000ffff227224 */ /* 0x000fc400078e000e */
[----:B------:R-:W-:Y:S01]  /*2930*/  IMAD.MOV.U32 R35, RZ, RZ, R19 ;  /* 0x000000ffff237224 */ /* 0x000fe200078e0013 */
[----:B------:R-:W-:Y:S01]  /*2940*/  STL.128 [R1+0x1a0], R220 ;  /* 0x0001a0dc01007387 */ /* 0x000fe20000100c00 */
[----:B0-----:R-:W-:Y:S02]  /*2950*/  IMAD.MOV.U32 R8, RZ, RZ, R26 ;  /* 0x000000ffff087224 */ /* 0x001fe400078e001a */
[----:B------:R-:W-:Y:S02]  /*2960*/  IMAD.MOV.U32 R9, RZ, RZ, R33 ;  /* 0x000000ffff097224 */ /* 0x000fe400078e0021 */
[----:B------:R-:W-:Y:S02]  /*2970*/  IMAD.MOV.U32 R10, RZ, RZ, R27 ;  /* 0x000000ffff0a7224 */ /* 0x000fe400078e001b */
[----:B------:R-:W-:Y:S02]  /*2980*/  IMAD.MOV.U32 R11, RZ, RZ, R44 ;  /* 0x000000ffff0b7224 */ /* 0x000fe400078e002c */
[----:B------:R-:W-:-:S03]  /*2990*/  IMAD.MOV.U32 R33, RZ, RZ, R45 ;  /* 0x000000ffff217224 */ /* 0x000fc600078e002d */
[----:B------:R0:W-:Y:S04]  /*29a0*/  STL.128 [R1+0x190], R8 ;  /* 0x0001900801007387 */ /* 0x0001e80000100c00 */
[----:B------:R-:W-:Y:S01]  /*29b0*/  STL.128 [R1+0x1e0], R32 ;  /* 0x0001e02001007387 */ /* 0x000fe20000100c00 */
[----:B0-----:R-:W-:Y:S02]  /*29c0*/  IMAD.MOV.U32 R8, RZ, RZ, R43 ;  /* 0x000000ffff087224 */ /* 0x001fe400078e002b */
[----:B------:R-:W-:Y:S02]  /*29d0*/  IMAD.MOV.U32 R9, RZ, RZ, R48 ;  /* 0x000000ffff097224 */ /* 0x000fe400078e0030 */
[----:B------:R-:W-:Y:S02]  /*29e0*/  IMAD.MOV.U32 R10, RZ, RZ, R25 ;  /* 0x000000ffff0a7224 */ /* 0x000fe400078e0019 */
[----:B------:R-:W-:-:S05]  /*29f0*/  IMAD.MOV.U32 R11, RZ, RZ, R42 ;  /* 0x000000ffff0b7224 */ /* 0x000fca00078e002a */
[----:B------:R0:W-:Y:S02]  /*2a00*/  STL.128 [R1+0x1b0], R8 ;  /* 0x0001b00801007387 */ /* 0x0001e40000100c00 */
[----:B0-----:R-:W-:Y:S02]  /*2a10*/  IMAD.MOV.U32 R8, RZ, RZ, R29 ;  /* 0x000000ffff087224 */ /* 0x001fe400078e001d */
[----:B------:R-:W-:Y:S02]  /*2a20*/  IMAD.MOV.U32 R9, RZ, RZ, R46 ;  /* 0x000000ffff097224 */ /* 0x000fe400078e002e */
[----:B------:R-:W-:Y:S02]  /*2a30*/  IMAD.MOV.U32 R10, RZ, RZ, R30 ;  /* 0x000000ffff0a7224 */ /* 0x000fe400078e001e */
[----:B------:R-:W-:-:S05]  /*2a40*/  IMAD.MOV.U32 R11, RZ, RZ, R31 ;  /* 0x000000ffff0b7224 */ /* 0x000fca00078e001f */
[----:B------:R0:W-:Y:S02]  /*2a50*/  STL.128 [R1+0x1c0], R8 ;  /* 0x0001c00801007387 */ /* 0x0001e40000100c00 */
[----:B0-----:R-:W-:Y:S01]  /*2a60*/  IMAD.MOV.U32 R10, RZ, RZ, R20 ;  /* 0x000000ffff0a7224 */ /* 0x001fe200078e0014 */
[----:B------:R1:W-:Y:S01]  /*2a70*/  BAR.SYNC.DEFER_BLOCKING R209, 0x100 ;  /* 0x000400d10000751d */ /* 0x0003e20000010000 */
[----:B------:R-:W-:Y:S01]  /*2a80*/  IMAD.MOV.U32 R11, RZ, RZ, R21 ;  /* 0x000000ffff0b7224 */ /* 0x000fe200078e0015 */
[----:B------:R-:W-:Y:S01]  /*2a90*/  IADD3 R20, P0, R16, 0x138, RZ ;  /* 0x0000013810147810 */ /* 0x000fe20007f1e0ff */
[----:B------:R-:W-:Y:S02]  /*2aa0*/  IMAD.MOV.U32 R8, RZ, RZ, R0 ;  /* 0x000000ffff087224 */ /* 0x000fe400078e0000 */
[----:B------:R-:W-:Y:S02]  /*2ab0*/  IMAD.MOV.U32 R9, RZ, RZ, R15 ;  /* 0x000000ffff097224 */ /* 0x000fe400078e000f */
[----:B------:R-:W-:-:S03]  /*2ac0*/  IMAD.X R21, RZ, RZ, R17, P0 ;  /* 0x000000ffff157224 */ /* 0x000fc600000e0611 */
        /* <DEDUP_REMOVED lines=11> */
[----:B------:R1:W-:Y:S01]  /*2b80*/  STL.128 [R1+0x200], R8 ;  /* 0x0002000801007387 */ /* 0x0003e20000100c00 */
[----:B--2---:R-:W-:-:S04]  /*2b90*/  LOP3.LUT R0, R36, 0x1, RZ, 0xfc, !PT ;  /* 0x0000000124007812 */ /* 0x004fc800078efcff */
[----:B------:R-:W-:-:S13]  /*2ba0*/  ISETP.NE.AND P1, PT, R0, 0x3, PT ;  /* 0x000000030000780c */ /* 0x000fda0003f25270 */
[----:B-1----:R-:W-:Y:S05]  /*2bb0*/  @!P1 BRA `(.L_x_2022) ;  /* 0x0000000000049947 */ /* 0x002fea0003800000 */
[----:B------:R-:W-:Y:S01]  /*2bc0*/  BPT.TRAP 0x1 ;  /* 0x000000040000795c */ /* 0x000fe20000300000 */
.L_x_2022:
[----:B------:R-:W-:Y:S05]  /*2bd0*/  BSYNC B0 ;  /* 0x0000000000007941 */ /* 0x000fea0003800000 */
.L_x_2021:
[----:B------:R-:W2:Y:S01]  /*2be0*/  LDL.64 R8, [R1+0x8] ;  /* 0x0000080001087983 */ /* 0x000ea20000100a00 */
[----:B-----5:R-:W-:Y:S01]  /*2bf0*/  SHF.L.U32 R13, R13, 0x1f, RZ ;  /* 0x0000001f0d0d7819 */ /* 0x020fe200000006ff */
[----:B------:R-:W-:Y:S01]  /*2c00*/  BSSY B0, `(.L_x_2023) ;  /* 0x0000006000007945 */ /* 0x000fe20003800000 */
[----:B--2---:R-:W-:-:S05]  /*2c10*/  MOV R9, R8 ;  /* 0x0000000800097202 */ /* 0x004fca0000000f00 */
[----:B------:R-:W-:-:S04]  /*2c20*/  IMAD R12, R12, 0x8, R9 ;  /* 0x000000080c0c7824 */ /* 0x000fc800078e0209 */
[----:B------:R0:W1:Y:S01]  /*2c30*/  SYNCS.PHASECHK.TRANS64.TRYWAIT P0, [R12+URZ], R13 ;  /* 0x0000000d0c0075a7 */ /* 0x000062000800017f */
[----:B------:R-:W-:Y:S05]  /*2c40*/  @!P1 BRA `(.L_x_2024) ;  /* 0x0000000000049947 */ /* 0x000fea0003800000 */
[----:B------:R-:W-:Y:S01]  /*2c50*/  BPT.TRAP 0x1 ;  /* 0x000000040000795c */ /* 0x000fe20000300000 */
.L_x_2024:
[----:B------:R-:W-:Y:S05]  /*2c60*/  BSYNC B0 ;  /* 0x0000000000007941 */ /* 0x000fea0003800000 */
.L_x_2023:
[----:B------:R-:W-:Y:S04]  /*2c70*/  BSSY B0, `(.L_x_2025) ;  /* 0x0000004000007945 */ /* 0x000fe80003800000 */
[----:B-1----:R-:W-:Y:S05]  /*2c80*/  @P0 BRA `(.L_x_2026) ;  /* 0x0000000000080947 */ /* 0x002fea0003800000 */
[----:B------:R-:W1:Y:S02]  /*2c90*/  SYNCS.PHASECHK.TRANS64.TRYWAIT P0, [R12+URZ], R13 ;  /* 0x0000000d0c0075a7 */ /* 0x000e64000800017f */
[----:B-1----:R-:W-:Y:S05]  /*2ca0*/  @!P0 BRA `(.L_x_2027) ;  /* 0x0000024000888947 */ /* 0x002fea0003800000 */
.L_x_2026:
[----:B------:R-:W-:Y:S05]  /*2cb0*/  BSYNC B0 ;  /* 0x0000000000007941 */ /* 0x000fea0003800000 */
.L_x_2025:
[----:B01----:R-:W2:Y:S04]  /*2cc0*/  LDL R13, [R1+0x210] ;  /* 0x00021000010d7983 */ /* 0x003ea80000100800 */
[----:B------:R-:W2:Y:S01]  /*2cd0*/  LDL.64 R8, [R1+0xa0] ;  /* 0x0000a00001087983 */ /* 0x000ea20000100a00 */
[----:B------:R-:W-:Y:S05]  /*2ce0*/  WARPSYNC.ALL ;  /* 0x0000000000007948 */ /* 0x000fea0003800000 */
[----:B------:R-:W3:Y:S04]  /*2cf0*/  LDL.64 R24, [R1+0x98] ;  /* 0x0000980001187983 */ /* 0x000ee80000100a00 */
[----:B------:R-:W4:Y:S04]  /*2d00*/  LDL.64 R10, [R1+0x98] ;  /* 0x00009800010a7983 */ /* 0x000f280000100a00 */
[----:B------:R-:W5:Y:S01]  /*2d10*/  LDL.64 R14, [R1+0x98] ;  /* 0x00009800010e7983 */ /* 0x000f620000100a00 */
[----:B--2---:R-:W-:-:S03]  /*2d20*/  IMAD R8, R13, 0x300, R8 ;  /* 0x000003000d087824 */ /* 0x004fc600078e0208 */
[----:B------:R-:W2:Y:S01]  /*2d30*/  LDL.64 R20, [R1+0x98] ;  /* 0x0000980001147983 */ /* 0x000ea20000100a00 */
[----:B------:R-:W-:Y:S02]  /*2d40*/  R2UR UR7, R9 ;  /* 0x00000000090772ca */ /* 0x000fe400000e0000 */
[C---:B------:R-:W-:Y:S01]  /*2d50*/  R2UR UR6, R8.reuse ;  /* 0x00000000080672ca */ /* 0x040fe200000e0000 */
[----:B------:R-:W2:Y:S01]  /*2d60*/  LDL R19, [R1+0x21c] ;  /* 0x00021c0001137983 */ /* 0x000ea20000100800 */
[----:B------:R-:W-:Y:S01]  /*2d70*/  VIADD R12, R8, 0x2 ;  /* 0x00000002080c7836 */ /* 0x000fe20000000000 */
[----:B------:R-:W-:Y:S01]  /*2d80*/  BSSY B0, `(.L_x_2028) ;  /* 0x000002e000007945 */ /* 0x000fe20003800000 */
[----:B------:R-:W-:Y:S01]  /*2d90*/  IMAD.MOV.U32 R13, RZ, RZ, R9 ;  /* 0x000000ffff0d7224 */ /* 0x000fe200078e0009 */
[----:B------:R0:W-:Y:S01]  /*2da0*/  STL [R1+0x80], RZ ;  /* 0x000080ff01007387 */ /* 0x0001e20000100800 */
[----:B---3--:R-:W-:Y:S02]  /*2db0*/  R2UR UR4, R24 ;  /* 0x00000000180472ca */ /* 0x008fe400000e0000 */
[----:B------:R-:W-:-:S02]  /*2dc0*/  R2UR UR5, R25 ;  /* 0x00000000190572ca */ /* 0x000fc400000e0000 */
[----:B------:R-:W-:Y:S01]  /*2dd0*/  WARPGROUP.ARRIVE ;  /* 0x00000000000079c5 */ /* 0x000fe20000000000 */
[----:B----4-:R-:W-:Y:S02]  /*2de0*/  VIADD R10, R10, 0x2 ;  /* 0x000000020a0a7836 */ /* 0x010fe40000000000 */
[----:B-----5:R-:W-:Y:S02]  /*2df0*/  VIADD R14, R14, 0x4 ;  /* 0x000000040e0e7836 */ /* 0x020fe40000000000 */
[----:B--2---:R-:W-:-:S06]  /*2e00*/  VIADD R20, R20, 0x6 ;  /* 0x0000000614147836 */ /* 0x004fcc0000000000 */
[----:B------:R-:W-:Y:S01]  /*2e10*/  HGMMA.64x96x16.F32 R24, gdesc[UR4], RZ, !UPT, gsb0 ;  /* 0x01600000041879f0 */ /* 0x000fe2000c0008ff */
[----:B------:R-:W-:Y:S02]  /*2e20*/  R2UR UR6, R12 ;  /* 0x000000000c0672ca */ /* 0x000fe400000e0000 */
[----:B------:R-:W-:Y:S02]  /*2e30*/  R2UR UR7, R13 ;  /* 0x000000000d0772ca */ /* 0x000fe400000e0000 */
[----:B------:R-:W-:Y:S01]  /*2e40*/  R2UR UR4, R10 ;  /* 0x000000000a0472ca */ /* 0x000fe200000e0000 */
[C---:B------:R-:W-:Y:S01]  /*2e50*/  VIADD R10, R8.reuse, 0x4 ;  /* 0x00000004080a7836 */ /* 0x040fe20000000000 */
[----:B------:R-:W-:Y:S01]  /*2e60*/  R2UR UR5, R11 ;  /* 0x000000000b0572ca */ /* 0x000fe200000e0000 */
[----:B------:R-:W-:Y:S01]  /*2e70*/  IMAD.MOV.U32 R11, RZ, RZ, R9 ;  /* 0x000000ffff0b7224 */ /* 0x000fe200078e0009 */
[----:B------:R-:W-:Y:S01]  /*2e80*/  LEA.HI R0, R19, R19, RZ, 0x1 ;  /* 0x0000001313007211 */ /* 0x000fe200078f08ff */
[----:B------:R-:W-:Y:S01]  /*2e90*/  VIADD R8, R8, 0x6 ;  /* 0x0000000608087836 */ /* 0x000fe20000000000 */
[----:B------:R-:W-:-:S02]  /*2ea0*/  WARPGROUP.DEPBAR.LE gsb0, 0x0 ;  /* 0x00008000000079c5 */ /* 0x000fc40000010000 */
[----:B------:R-:W-:-:S07]  /*2eb0*/  WARPGROUP.ARRIVE ;  /* 0x00000000000079c5 */ /* 0x000fce0000000000 */
        /* <DEDUP_REMOVED lines=8> */
[----:B------:R-:W-:Y:S02]  /*2f40*/  R2UR UR6, R8 ;  /* 0x00000000080672ca */ /* 0x000fe400000e0000 */
[----:B------:R-:W-:Y:S02]  /*2f50*/  R2UR UR7, R9 ;  /* 0x00000000090772ca */ /* 0x000fe400000e0000 */
[----:B------:R-:W-:Y:S02]  /*2f60*/  R2UR UR4, R20 ;  /* 0x00000000140472ca */ /* 0x000fe400000e0000 */
[----:B------:R-:W-:Y:S02]  /*2f70*/  R2UR UR5, R21 ;  /* 0x00000000150572ca */ /* 0x000fe400000e0000 */
[----:B------:R-:W-:Y:S01]  /*2f80*/  LOP3.LUT R8, R0, 0xfffffffe, RZ, 0xc0, !PT ;  /* 0xfffffffe00087812 */ /* 0x000fe200078ec0ff */
[----:B------:R-:W-:-:S04]  /*2f90*/  IMAD.MOV.U32 R0, RZ, RZ, 0x1 ;  /* 0x00000001ff007424 */ /* 0x000fc800078e00ff */
[----:B------:R-:W-:Y:S01]  /*2fa0*/  IMAD.IADD R8, R19, 0x1, -R8 ;  /* 0x0000000113087824 */ /* 0x000fe200078e0a08 */
[----:B------:R0:W-:Y:S04]  /*2fb0*/  STL [R1+0x80], R0 ;  /* 0x0000800001007387 */ /* 0x0001e80000100800 */
[----:B------:R-:W-:Y:S01]  /*2fc0*/  SHF.L.U32 R8, R8, 0x1f, RZ ;  /* 0x0000001f08087819 */ /* 0x000fe200000006ff */
[----:B------:R0:W-:Y:S04]  /*2fd0*/  STL [R1+0x80], R0 ;  /* 0x0000800001007387 */ /* 0x0001e80000100800 */
[----:B------:R0:W-:Y:S04]  /*2fe0*/  STL [R1+0x80], R0 ;  /* 0x0000800001007387 */ /* 0x0001e80000100800 */
[----:B------:R0:W-:Y:S01]  /*2ff0*/  STL [R1+0x80], R0 ;  /* 0x0000800001007387 */ /* 0x0001e20000100800 */
[----:B------:R-:W-:-:S02]  /*3000*/  WARPGROUP.DEPBAR.LE gsb0, 0x0 ;  /* 0x00008000000079c5 */ /* 0x000fc40000010000 */
[----:B------:R-:W-:-:S06]  /*3010*/  WARPGROUP.ARRIVE ;  /* 0x00000000000079c5 */ /* 0x000fcc0000000000 */
[----:B------:R-:W-:Y:S03]  /*3020*/  HGMMA.64x96x16.F32 R24, gdesc[UR4], R24, gsb0 ;  /* 0x01600000041879f0 */ /* 0x000fe60008000818 */
[----:B------:R-:W-:Y:S02]  /*3030*/  WARPGROUP.DEPBAR.LE gsb0, 0x0 ;  /* 0x00008000000079c5 */ /* 0x000fe40000010000 */
[----:B------:R-:W1:Y:S02]  /*3040*/  SYNCS.PHASECHK.TRANS64.TRYWAIT P0, [UR44+0x32410], R8 ;  /* 0x03241008ff0075a7 */ /* 0x000e64000800016c */
[----:B01----:R-:W-:Y:S05]  /*3050*/  @!P0 BRA `(.L_x_2029) ;  /* 0x0000023c00b08947 */ /* 0x003fea0003800000 */
.L_x_2248:
[----:B------:R-:W-:Y:S05]  /*3060*/  BSYNC B0 ;  /* 0x0000000000007941 */ /* 0x000fea0003800000 */
.L_x_2028:
[----:B------:R-:W2:Y:S04]  /*3070*/  LDL R10, [R1+0x54] ;  /* 0x00005400010a7983 */ /* 0x000ea80000100800 */
[----:B0-----:R0:W5:Y:S01]  /*3080*/  LDL.64 R8, [R1+0x210] ;  /* 0x0002100001087983 */ /* 0x0011620000100a00 */
[----:B------:R-:W-:Y:S01]  /*3090*/  BSSY B0, `(.L_x_2030) ;  /* 0x0000005000007945 */ /* 0x000fe20003800000 */
[----:B--2---:R-:W-:-:S04]  /*30a0*/  LOP3.LUT R10, R10, 0x1, RZ, 0xfc, !PT ;  /* 0x000000010a0a7812 */ /* 0x004fc800078efcff */
[----:B------:R-:W-:-:S13]  /*30b0*/  ISETP.NE.AND P1, PT, R10, 0x3, PT ;  /* 0x000000030a00780c */ /* 0x000fda0003f25270 */
[----:B0-----:R-:W-:Y:S05]  /*30c0*/  @!P1 BRA `(.L_x_2031) ;  /* 0x0000000000049947 */ /* 0x001fea0003800000 */
[----:B------:R-:W-:Y:S01]  /*30d0*/  BPT.TRAP 0x1 ;  /* 0x000000040000795c */ /* 0x000fe20000300000 */
.L_x_2031:
[----:B------:R-:W-:Y:S05]  /*30e0*/  BSYNC B0 ;  /* 0x0000000000007941 */ /* 0x000fea0003800000 */
.L_x_2030:
        /* <DEDUP_REMOVED lines=8> */
.L_x_2033:
[----:B------:R-:W-:Y:S05]  /*3170*/  BSYNC B0 ;  /* 0x0000000000007941 */ /* 0x000fea0003800000 */
.L_x_2032:
[----:B------:R-:W-:Y:S04]  /*3180*/  BSSY B0, `(.L_x_2034) ;  /* 0x0000004000007945 */ /* 0x000fe80003800000 */
[----:B-1----:R-:W-:Y:S05]  /*3190*/  @P0 BRA `(.L_x_2035) ;  /* 0x0000000000080947 */ /* 0x002fea0003800000 */
[----:B------:R-:W1:Y:S02]  /*31a0*/  SYNCS.PHASECHK.TRANS64.TRYWAIT P0, [R8+URZ], R9 ;  /* 0x00000009080075a7 */ /* 0x000e64000800017f */
[----:B-1----:R-:W-:Y:S05]  /*31b0*/  @!P0 BRA `(.L_x_2036) ;  /* 0x0000023c00708947 */ /* 0x002fea0003800000 */
.L_x_2035:
[----:B------:R-:W-:Y:S05]  /*31c0*/  BSYNC B0 ;  /* 0x0000000000007941 */ /* 0x000fea0003800000 */
.L_x_2034:
[----:B------:R-:W2:Y:S04]  /*31d0*/  LDL R13, [R1+0x210] ;  /* 0x00021000010d7983 */ /* 0x000ea80000100800 */
[----:B01----:R-:W2:Y:S04]  /*31e0*/  LDL.64 R8, [R1+0x118] ;  /* 0x0001180001087983 */ /* 0x003ea80000100a00 */
[----:B------:R-:W3:Y:S04]  /*31f0*/  LDL R12, [R1+0x90] ;  /* 0x00009000010c7983 */ /* 0x000ee80000100800 */
[----:B------:R-:W4:Y:S04]  /*3200*/  LDL.64 R10, [R1+0x110] ;  /* 0x00011000010a7983 */ /* 0x000f280000100a00 */
[----:B------:R-:W5:Y:S04]  /*3210*/  LDL.64 R14, [R1+0x110] ;  /* 0x00011000010e7983 */ /* 0x000f680000100a00 */
[----:B------:R-:W5:Y:S04]  /*3220*/  LDL.64 R20, [R1+0x110] ;  /* 0x0001100001147983 */ /* 0x000f680000100a00 */
[----:B------:R-:W5:Y:S01]  /*3230*/  LDL.64 R72, [R1+0x110] ;  /* 0x0001100001487983 */ /* 0x000f620000100a00 */
[----:B------:R-:W-:Y:S05]  /*3240*/  WARPSYNC.ALL ;  /* 0x0000000000007948 */ /* 0x000fea0003800000 */
[----:B------:R-:W-:Y:S01]  /*3250*/  WARPGROUP.ARRIVE ;  /* 0x00000000000079c5 */ /* 0x000fe20000000000 */
[----:B--2---:R-:W-:Y:S01]  /*3260*/  IMAD R8, R13, 0xc00, R8 ;  /* 0x00000c000d087824 */ /* 0x004fe200078e0208 */
[----:B------:R-:W-:-:S02]  /*3270*/  R2UR UR7, R9 ;  /* 0x00000000090772ca */ /* 0x000fc400000e0000 */
[----:B---3--:R-:W-:Y:S02]  /*3280*/  ISETP.NE.U32.AND P0, PT, R12, RZ, PT ;  /* 0x000000ff0c00720c */ /* 0x008fe40003f05070 */
[----:B------:R-:W-:Y:S01]  /*3290*/  R2UR UR6, R8 ;  /* 0x00000000080672ca */ /* 0x000fe200000e0000 */
[----:B------:R-:W2:Y:S01]  /*32a0*/  LDL.64 R12, [R1+0x110] ;  /* 0x00011000010c7983 */ /* 0x000ea20000100a00 */
[----:B----4-:R-:W-:Y:S02]  /*32b0*/  R2UR UR4, R10 ;  /* 0x000000000a0472ca */ /* 0x010fe400000e0000 */
[----:B------:R-:W-:-:S07]  /*32c0*/  R2UR UR5, R11 ;  /* 0x000000000b0572ca */ /* 0x000fce00000e0000 */
[----:B------:R-:W-:-:S06]  /*32d0*/  VOTEU.ANY UP0, P0 ;  /* 0x00000000003f7886 */ /* 0x000fcc0000000100 */
[----:B------:R-:W-:Y:S01]  /*32e0*/  HGMMA.64x96x16.F32 R24, gdesc[UR4], R24, UP0, gsb0 ;  /* 0x01600000041879f0 */ /* 0x000fe2000b800818 */
[----:B-----5:R-:W-:Y:S02]  /*32f0*/  VIADD R14, R14, 0x2 ;  /* 0x000000020e0e7836 */ /* 0x020fe40000000000 */
[----:B------:R-:W-:Y:S02]  /*3300*/  VIADD R10, R8, 0x2 ;  /* 0x00000002080a7836 */ /* 0x000fe40000000000 */
[----:B------:R-:W-:Y:S01]  /*3310*/  IMAD.MOV.U32 R11, RZ, RZ, R9 ;  /* 0x000000ffff0b7224 */ /* 0x000fe200078e0009 */
[----:B------:R-:W-:Y:S02]  /*3320*/  R2UR UR4, R14 ;  /* 0x000000000e0472ca */ /* 0x000fe400000e0000 */
[----:B------:R-:W-:Y:S02]  /*3330*/  R2UR UR6, R10 ;  /* 0x000000000a0672ca */ /* 0x000fe400000e0000 */
[----:B------:R-:W-:-:S02]  /*3340*/  R2UR UR7, R11 ;  /* 0x000000000b0772ca */ /* 0x000fc400000e0000 */
[----:B------:R-:W-:Y:S02]  /*3350*/  R2UR UR5, R15 ;  /* 0x000000000f0572ca */ /* 0x000fe400000e0000 */
[----:B------:R-:W3:Y:S01]  /*3360*/  LDL.64 R14, [R1+0x110] ;  /* 0x00011000010e7983 */ /* 0x000ee20000100a00 */
[----:B------:R-:W-:Y:S02]  /*3370*/  WARPGROUP.DEPBAR.LE gsb0, 0x0 ;  /* 0x00008000000079c5 */ /* 0x000fe40000010000 */
[----:B------:R-:W-:-:S08]  /*3380*/  WARPGROUP.ARRIVE ;  /* 0x00000000000079c5 */ /* 0x000fd00000000000 */
[----:B------:R-:W-:Y:S01]  /*3390*/  HGMMA.64x96x16.F32 R24, gdesc[UR4], R24, gsb0 ;  /* 0x01600000041879f0 */ /* 0x000fe20008000818 */
[----:B------:R-:W-:Y:S02]  /*33a0*/  VIADD R20, R20, 0x4 ;  /* 0x0000000414147836 */ /* 0x000fe40000000000 */
[----:B------:R-:W-:Y:S02]  /*33b0*/  VIADD R10, R8, 0x4 ;  /* 0x00000004080a7836 */ /* 0x000fe40000000000 */
[----:B------:R-:W-:Y:S01]  /*33c0*/  IMAD.MOV.U32 R11, RZ, RZ, R9 ;  /* 0x000000ffff0b7224 */ /* 0x000fe200078e0009 */
[----:B------:R-:W-:Y:S02]  /*33d0*/  R2UR UR4, R20 ;  /* 0x00000000140472ca */ /* 0x000fe400000e0000 */
[----:B------:R-:W-:Y:S02]  /*33e0*/  R2UR UR6, R10 ;  /* 0x000000000a0672ca */ /* 0x000fe400000e0000 */
[----:B------:R-:W-:-:S02]  /*33f0*/  R2UR UR7, R11 ;  /* 0x000000000b0772ca */ /* 0x000fc400000e0000 */
[----:B------:R-:W-:Y:S02]  /*3400*/  R2UR UR5, R21 ;  /* 0x00000000150572ca */ /* 0x000fe400000e0000 */
[----:B------:R-:W4:Y:S01]  /*3410*/  LDL.64 R20, [R1+0x110] ;  /* 0x0001100001147983 */ /* 0x000f220000100a00 */
        /* <DEDUP_REMOVED lines=10> */
[----:B------:R-:W5:Y:S01]  /*34c0*/  LDL.64 R72, [R1+0x110] ;  /* 0x0001100001487983 */ /* 0x000f620000100a00 */
[----:B------:R-:W-:Y:S02]  /*34d0*/  WARPGROUP.DEPBAR.LE gsb0, 0x0 ;  /* 0x00008000000079c5 */ /* 0x000fe40000010000 */
[----:B------:R-:W-:-:S08]  /*34e0*/  WARPGROUP.ARRIVE ;  /* 0x00000000000079c5 */ /* 0x000fd00000000000 */
[----:B------:R-:W-:Y:S01]  /*34f0*/  HGMMA.64x96x16.F32 R24, gdesc[UR4], R24, gsb0 ;  /* 0x01600000041879f0 */ /* 0x000fe20008000818 */
[----:B--2---:R-:W-:Y:S02]  /*3500*/  VIADD R12, R12, 0x400 ;  /* 0x000004000c0c7836 */ /* 0x004fe40000000000 */
[----:B------:R-:W-:Y:S02]  /*3510*/  VIADD R10, R8, 0x300 ;  /* 0x00000300080a7836 */ /* 0x000fe40000000000 */
[----:B------:R-:W-:Y:S01]  /*3520*/  IMAD.MOV.U32 R11, RZ, RZ, R9 ;  /* 0x000000ffff0b7224 */ /* 0x000fe200078e0009 */
[----:B------:R-:W-:Y:S02]  /*3530*/  R2UR UR4, R12 ;  /* 0x000000000c0472ca */ /* 0x000fe400000e0000 */
[----:B------:R-:W-:Y:S02]  /*3540*/  R2UR UR6, R10 ;  /* 0x000000000a0672ca */ /* 0x000fe400000e0000 */
[----:B------:R-:W-:-:S02]  /*3550*/  R2UR UR7, R11 ;  /* 0x000000000b0772ca */ /* 0x000fc400000e0000 */
[----:B------:R-:W-:Y:S02]  /*3560*/  R2UR UR5, R13 ;  /* 0x000000000d0572ca */ /* 0x000fe400000e0000 */
[----:B------:R-:W2:Y:S01]  /*3570*/  LDL.64 R12, [R1+0x110] ;  /* 0x00011000010c7983 */ /* 0x000ea20000100a00 */
[----:B------:R-:W-:Y:S02]  /*3580*/  WARPGROUP.DEPBAR.LE gsb0, 0x0 ;  /* 0x00008000000079c5 */ /* 0x000fe40000010000 */
[----:B------:R-:W-:-:S08]  /*3590*/  WARPGROUP.ARRIVE ;  /* 0x00000000000079c5 */ /* 0x000fd00000000000 */
[----:B------:R-:W-:Y:S01]  /*35a0*/  HGMMA.64x96x16.F32 R24, gdesc[UR4], R24, gsb0 ;  /* 0x01600000041879f0 */ /* 0x000fe20008000818 */
[----:B---3--:R-:W-:Y:S02]  /*35b0*/  VIADD R14, R14, 0x402 ;  /* 0x000004020e0e7836 */ /* 0x008fe40000000000 */
        /* <DEDUP_REMOVED lines=10> */
[----:B----4-:R-:W-:Y:S02]  /*3660*/  VIADD R20, R20, 0x404 ;  /* 0x0000040414147836 */ /* 0x010fe40000000000 */
        /* <DEDUP_REMOVED lines=10> */
[----:B-----5:R-:W-:Y:S02]  /*3710*/  VIADD R72, R72, 0x406 ;  /* 0x0000040648487836 */ /* 0x020fe40000000000 */
        /* <DEDUP_REMOVED lines=60> */
[----:B------:R-:W-:Y:S01]  /*3ae0*/  R2UR UR5, R13 ;  /* 0x000000000d0572ca */ /* 0x000fe200000e0000 */
[----:B------:R-:W0:Y:S01]  /*3af0*/  S2R R19, SR_TID.X ;  /* 0x0000000000137919 */ /* 0x000e220000002100 */
[----:B---3--:R-:W-:Y:S01]  /*3b00*/  VIADD R14, R14, 0xc02 ;  /* 0x00000c020e0e7836 */ /* 0x008fe20000000000 */
[----:B------:R-:W-:Y:S02]  /*3b10*/  WARPGROUP.DEPBAR.LE gsb0, 0x0 ;  /* 0x00008000000079c5 */ /* 0x000fe40000010000 */
[----:B------:R-:W-:-:S08]  /*3b20*/  WARPGROUP.ARRIVE ;  /* 0x00000000000079c5 */ /* 0x000fd00000000000 */
[----:B------:R-:W-:Y:S01]  /*3b30*/  HGMMA.64x96x16.F32 R24, gdesc[UR4], R24, gsb0 ;  /* 0x01600000041879f0 */ /* 0x000fe20008000818 */
[----:B0-----:R-:W-:-:S04]  /*3b40*/  LOP3.LUT R19, R19, 0x7f, RZ, 0xc0, !PT ;  /* 0x0000007f13137812 */ /* 0x001fc800078ec0ff */
[----:B------:R-:W-:Y:S01]  /*3b50*/  ISETP.NE.AND P0, PT, R19, RZ, PT ;  /* 0x000000ff1300720c */ /* 0x000fe20003f05270 */
[----:B------:R-:W-:Y:S02]  /*3b60*/  VIADD R10, R8, 0x902 ;  /* 0x00000902080a7836 */ /* 0x000fe40000000000 */
[----:B------:R-:W-:Y:S01]  /*3b70*/  IMAD.MOV.U32 R11, RZ, RZ, R9 ;  /* 0x000000ffff0b7224 */ /* 0x000fe200078e0009 */
[----:B------:R-:W-:-:S09]  /*3b80*/  R2UR UR4, R14 ;  /* 0x000000000e0472ca */ /* 0x000fd200000e0000 */
[----:B------:R-:W2:Y:S04]  /*3b90*/  @!P0 LDL.64 R74, [R1+0x30] ;  /* 0x00003000014a8983 */ /* 0x000ea80000100a00 */
[----:B------:R-:W3:Y:S01]  /*3ba0*/  @!P0 LDL R19, [R1+0x210] ;  /* 0x0002100001138983 */ /* 0x000ee20000100800 */
[----:B------:R-:W-:Y:S02]  /*3bb0*/  R2UR UR6, R10 ;  /* 0x000000000a0672ca */ /* 0x000fe400000e0000 */
[----:B------:R-:W-:Y:S02]  /*3bc0*/  R2UR UR7, R11 ;  /* 0x000000000b0772ca */ /* 0x000fe400000e0000 */
[----:B------:R-:W-:Y:S01]  /*3bd0*/  R2UR UR5, R15 ;  /* 0x000000000f0572ca */ /* 0x000fe200000e0000 */
[----:B------:R-:W-:-:S02]  /*3be0*/  WARPGROUP.DEPBAR.LE gsb0, 0x0 ;  /* 0x00008000000079c5 */ /* 0x000fc40000010000 */
[----:B------:R-:W-:-:S10]  /*3bf0*/  WARPGROUP.ARRIVE ;  /* 0x00000000000079c5 */ /* 0x000fd40000000000 */
[----:B------:R-:W-:Y:S01]  /*3c00*/  HGMMA.64x96x16.F32 R24, gdesc[UR4], R24, gsb0 ;  /* 0x01600000041879f0 */ /* 0x000fe20008000818 */
[----:B----4-:R-:W-:Y:S02]  /*3c10*/  VIADD R20, R20, 0xc04 ;  /* 0x00000c0414147836 */ /* 0x010fe40000000000 */
[----:B------:R-:W-:Y:S02]  /*3c20*/  VIADD R10, R8, 0x904 ;  /* 0x00000904080a7836 */ /* 0x000fe40000000000 */
[----:B------:R-:W-:Y:S01]  /*3c30*/  IMAD.MOV.U32 R11, RZ, RZ, R9 ;  /* 0x000000ffff0b7224 */ /* 0x000fe200078e0009 */
[----:B------:R-:W-:Y:S02]  /*3c40*/  R2UR UR4, R20 ;  /* 0x00000000140472ca */ /* 0x000fe400000e0000 */
[----:B------:R-:W-:Y:S02]  /*3c50*/  R2UR UR6, R10 ;  /* 0x000000000a0672ca */ /* 0x000fe400000e0000 */
[----:B------:R-:W-:-:S02]  /*3c60*/  R2UR UR7, R11 ;  /* 0x000000000b0772ca */ /* 0x000fc400000e0000 */
[----:B------:R-:W-:Y:S01]  /*3c70*/  R2UR UR5, R21 ;  /* 0x00000000150572ca */ /* 0x000fe200000e0000 */
[----:B------:R-:W-:Y:S01]  /*3c80*/  VIADD R8, R8, 0x906 ;  /* 0x0000090608087836 */ /* 0x000fe20000000000 */
[----:B------:R-:W-:Y:S02]  /*3c90*/  WARPGROUP.DEPBAR.LE gsb0, 0x0 ;  /* 0x00008000000079c5 */ /* 0x000fe40000010000 */
[----:B------:R-:W-:-:S09]  /*3ca0*/  WARPGROUP.ARRIVE ;  /* 0x00000000000079c5 */ /* 0x000fd20000000000 */
[----:B------:R-:W-:Y:S01]  /*3cb0*/  HGMMA.64x96x16.F32 R24, gdesc[UR4], R24, gsb0 ;  /* 0x01600000041879f0 */ /* 0x000fe20008000818 */
[----:B-----5:R-:W-:Y:S01]  /*3cc0*/  VIADD R72, R72, 0xc06 ;  /* 0x00000c0648487836 */ /* 0x020fe20000000000 */
[----:B------:R-:W-:Y:S02]  /*3cd0*/  R2UR UR6, R8 ;  /* 0x00000000080672ca */ /* 0x000fe400000e0000 */
[----:B------:R-:W-:Y:S02]  /*3ce0*/  R2UR UR7, R9 ;  /* 0x00000000090772ca */ /* 0x000fe400000e0000 */
[----:B------:R-:W-:Y:S02]  /*3cf0*/  R2UR UR4, R72 ;  /* 0x00000000480472ca */ /* 0x000fe400000e0000 */
[----:B------:R-:W-:Y:S01]  /*3d00*/  R2UR UR5, R73 ;  /* 0x00000000490572ca */ /* 0x000fe200000e0000 */
[----:B------:R-:W-:Y:S04]  /*3d10*/  STL [R1+0x90], R0 ;  /* 0x0000900001007387 */ /* 0x000fe80000100800 */
[----:B------:R-:W-:Y:S01]  /*3d20*/  STL [R1+0x90], R0 ;  /* 0x0000900001007387 */ /* 0x000fe20000100800 */
[----:B------:R-:W-:-:S02]  /*3d30*/  WARPGROUP.DEPBAR.LE gsb0, 0x0 ;  /* 0x00008000000079c5 */ /* 0x000fc40000010000 */
[----:B------:R-:W-:-:S06]  /*3d40*/  WARPGROUP.ARRIVE ;  /* 0x00000000000079c5 */ /* 0x000fcc0000000000 */
[----:B------:R-:W-:Y:S01]  /*3d50*/  HGMMA.64x96x16.F32 R24, gdesc[UR4], R24, gsb0 ;  /* 0x01600000041879f0 */ /* 0x000fe20008000818 */
[----:B--2---:R-:W-:Y:S01]  /*3d60*/  @!P0 MOV R74, R74 ;  /* 0x0000004a004a8202 */ /* 0x004fe20000000f00 */
[----:B------:R-:W-:Y:S04]  /*3d70*/  STL [R1+0x90], R0 ;  /* 0x0000900001007387 */ /* 0x000fe80000100800 */
[----:B------:R-:W-:Y:S01]  /*3d80*/  STL [R1+0x90], R0 ;  /* 0x0000900001007387 */ /* 0x000fe20000100800 */
[----:B---3--:R-:W-:-:S03]  /*3d90*/  @!P0 IMAD R19, R19, 0x8, R74 ;  /* 0x0000000813138824 */ /* 0x008fc600078e024a */
[----:B------:R-:W-:Y:S04]  /*3da0*/  STL [R1+0x90], R0 ;  /* 0x0000900001007387 */ /* 0x000fe80000100800 */
[----:B------:R-:W-:Y:S04]  /*3db0*/  STL [R1+0x90], R0 ;  /* 0x0000900001007387 */ /* 0x000fe80000100800 */
[----:B------:R-:W-:Y:S04]  /*3dc0*/  STL [R1+0x90], R0 ;  /* 0x0000900001007387 */ /* 0x000fe80000100800 */
[----:B------:R-:W-:Y:S04]  /*3dd0*/  STL [R1+0x90], R0 ;  /* 0x0000900001007387 */ /* 0x000fe80000100800 */
[----:B------:R-:W-:Y:S01]  /*3de0*/  STL [R1+0x90], R0 ;  /* 0x0000900001007387 */ /* 0x000fe20000100800 */
[----:B------:R-:W-:-:S03]  /*3df0*/  @!P0 PRMT R8, RZ, 0x654, R19 ;  /* 0x00000654ff088816 */ /* 0x000fc60000000013 */
[----:B------:R-:W-:Y:S04]  /*3e00*/  STL [R1+0x90], R0 ;  /* 0x0000900001007387 */ /* 0x000fe80000100800 */
[----:B------:R-:W-:Y:S04]  /*3e10*/  STL [R1+0x90], R0 ;  /* 0x0000900001007387 */ /* 0x000fe80000100800 */
[----:B------:R-:W-:Y:S04]  /*3e20*/  STL [R1+0x90], R0 ;  /* 0x0000900001007387 */ /* 0x000fe80000100800 */
[----:B------:R-:W-:Y:S04]  /*3e30*/  STL [R1+0x90], R0 ;  /* 0x0000900001007387 */ /* 0x000fe80000100800 */
[----:B------:R-:W-:Y:S04]  /*3e40*/  STL [R1+0x90], R0 ;  /* 0x0000900001007387 */ /* 0x000fe80000100800 */
[----:B------:R-:W-:Y:S04]  /*3e50*/  STL [R1+0x90], R0 ;  /* 0x0000900001007387 */ /* 0x000fe80000100800 */
[----:B------:R-:W-:Y:S01]  /*3e60*/  STL [R1+0x90], R0 ;  /* 0x0000900001007387 */ /* 0x000fe20000100800 */
[----:B------:R-:W-:-:S02]  /*3e70*/  WARPGROUP.DEPBAR.LE gsb0, 0x0 ;  /* 0x00008000000079c5 */ /* 0x000fc40000010000 */
[----:B------:R0:W-:Y:S06]  /*3e80*/  BAR.ARV R208, 0x100 ;  /* 0x000400d00000751d */ /* 0x0001ec0000002000 */
[----:B------:R1:W-:Y:S01]  /*3e90*/  @!P0 SYNCS.ARRIVE.TRANS64.RED.A1T0 RZ, [R8+URZ], RZ ;  /* 0x000000ff08ff89a7 */ /* 0x0003e2000810043f */
[----:B------:R-:W2:Y:S04]  /*3ea0*/  LDL R9, [R198+0x24] ;  /* 0x00002400c6097983 */ /* 0x000ea80000100800 */
[----:B------:R-:W3:Y:S04]  /*3eb0*/  LDL R11, [R1+0x70] ;  /* 0x00007000010b7983 */ /* 0x000ee80000100800 */
[----:B-1----:R-:W4:Y:S04]  /*3ec0*/  LDL R8, [R198] ;  /* 0x00000000c6087983 */ /* 0x002f280000100800 */
[----:B------:R-:W5:Y:S04]  /*3ed0*/  LDL R10, [R198+0x8] ;  /* 0x00000800c60a7983 */ /* 0x000f680000100800 */
[----:B------:R-:W5:Y:S04]  /*3ee0*/  LDL R21, [R198+0x18] ;  /* 0x00001800c6157983 */ /* 0x000f680000100800 */
[----:B------:R-:W5:Y:S04]  /*3ef0*/  LDL R15, [R198+0x4] ;  /* 0x00000400c60f7983 */ /* 0x000f680000100800 */
[----:B------:R-:W5:Y:S04]  /*3f00*/  LDL R19, [R198+0xc] ;  /* 0x00000c00c6137983 */ /* 0x000f680000100800 */
[----:B------:R-:W5:Y:S04]  /*3f10*/  LDL R14, [R198+0x10] ;  /* 0x00001000c60e7983 */ /* 0x000f680000100800 */
[----:B------:R-:W5:Y:S01]  /*3f20*/  LDL R20, [R198+0x14] ;  /* 0x00001400c6147983 */ /* 0x000f620000100800 */
[----:B--2---:R-:W-:-:S13]  /*3f30*/  ISETP.NE.AND P1, PT, R9, 0x1, PT ;  /* 0x000000010900780c */ /* 0x004fda0003f25270 */
[----:B------:R-:W2:Y:S04]  /*3f40*/  @P1 LDL R12, [R198+0x28] ;  /* 0x00002800c60c1983 */ /* 0x000ea80000100800 */
[----:B------:R-:W2:Y:S01]  /*3f50*/  @P1 LDL R13, [R198+0x2c] ;  /* 0x00002c00c60d1983 */ /* 0x000ea20000100800 */
[----:B----4-:R-:W-:-:S04]  /*3f60*/  SHF.R.S32.HI R9, RZ, 0x1f, R8 ;  /* 0x0000001fff097819 */ /* 0x010fc80000011408 */
[----:B------:R-:W-:-:S04]  /*3f70*/  LEA.HI R72, R9, R8, RZ, 0x7 ;  /* 0x0000000809487211 */ /* 0x000fc800078f38ff */
[----:B------:R-:W-:-:S05]  /*3f80*/  LOP3.LUT R73, R72, 0xffffff80, RZ, 0xc0, !PT ;  /* 0xffffff8048497812 */ /* 0x000fca00078ec0ff */
[----:B------:R-:W-:-:S05]  /*3f90*/  IMAD.IADD R73, R8, 0x1, -R73 ;  /* 0x0000000108497824 */ /* 0x000fca00078e0a49 */
[----:B------:R-:W-:Y:S02]  /*3fa0*/  SHF.R.S32.HI R74, RZ, 0x1f, R73 ;  /* 0x0000001fff4a7819 */ /* 0x000fe40000011449 */
[----:B------:R-:W-:Y:S02]  /*3fb0*/  LEA.HI R78, R9, R8, RZ, 0x2 ;  /* 0x00000008094e7211 */ /* 0x000fe400078f10ff */
[----:B------:R-:W-:Y:S02]  /*3fc0*/  LEA.HI R75, R74, R73, RZ, 0x2 ;  /* 0x000000494a4b7211 */ /* 0x000fe400078f10ff */
[----:B------:R-:W-:Y:S02]  /*3fd0*/  LOP3.LUT R79, R78, 0xfffffffc, RZ, 0xc0, !PT ;  /* 0xfffffffc4e4f7812 */ /* 0x000fe400078ec0ff */
[--C-:B------:R-:W-:Y:S02]  /*3fe0*/  SHF.R.S32.HI R76, RZ, 0x2, R75.reuse ;  /* 0x00000002ff4c7819 */ /* 0x100fe4000001144b */
[----:B------:R-:W-:-:S02]  /*3ff0*/  SHF.R.S32.HI R77, RZ, 0x1f, R75 ;  /* 0x0000001fff4d7819 */ /* 0x000fc4000001144b */
[----:B------:R-:W-:Y:S02]  /*4000*/  SHF.R.S32.HI R9, RZ, 0x7, R72 ;  /* 0x00000007ff097819 */ /* 0x000fe40000011448 */
[----:B------:R-:W-:Y:S02]  /*4010*/  LEA.HI R77, R77, R76, RZ, 0x3 ;  /* 0x0000004c4d4d7211 */ /* 0x000fe400078f18ff */
[----:B------:R-:W-:Y:S01]  /*4020*/  LEA.HI R74, R74, R73, RZ, 0x5 ;  /* 0x000000494a4a7211 */ /* 0x000fe200078f28ff */
[----:B------:R-:W-:Y:S01]  /*4030*/  IMAD.IADD R79, R8, 0x1, -R79 ;  /* 0x00000001084f7824 */ /* 0x000fe200078e0a4f */
[----:B------:R-:W-:Y:S02]  /*4040*/  LOP3.LUT R77, R77, 0xfffffff8, RZ, 0xc0, !PT ;  /* 0xfffffff84d4d7812 */ /* 0x000fe400078ec0ff */
[----:B------:R-:W-:Y:S02]  /*4050*/  LEA.HI R72, R72, R9, RZ, 0x1 ;  /* 0x0000000948487211 */ /* 0x000fe400078f08ff */
[----:B------:R-:W-:Y:S01]  /*4060*/  SHF.R.S32.HI R74, RZ, 0x5, R74 ;  /* 0x00000005ff4a7819 */ /* 0x000fe2000001144a */
[----:B------:R-:W-:Y:S01]  /*4070*/  IMAD.IADD R77, R76, 0x1, -R77 ;  /* 0x000000014c4d7824 */ /* 0x000fe200078e0a4d */
[----:B------:R-:W-:-:S02]  /*4080*/  LOP3.LUT R72, R72, 0x3fffffe, RZ, 0xc0, !PT ;  /* 0x03fffffe48487812 */ /* 0x000fc400078ec0ff */
[----:B------:R-:W-:Y:S01]  /*4090*/  LEA.HI R8, R79, R79, RZ, 0x1 ;  /* 0x0000004f4f087211 */ /* 0x000fe200078f08ff */
[----:B---3--:R-:W-:Y:S02]  /*40a0*/  IMAD R74, R11, 0x8, R74 ;  /* 0x000000080b4a7824 */ /* 0x008fe400078e024a */
[----:B------:R-:W-:Y:S01]  /*40b0*/  IMAD.IADD R72, R9, 0x1, -R72 ;  /* 0x0000000109487824 */ /* 0x000fe200078e0a48 */
[----:B------:R-:W-:Y:S01]  /*40c0*/  LOP3.LUT R8, R8, 0x1ffffffe, RZ, 0xc0, !PT ;  /* 0x1ffffffe08087812 */ /* 0x000fe200078ec0ff */
[----:B------:R-:W-:-:S04]  /*40d0*/  IMAD.U32 R77, R74, 0x10, R77 ;  /* 0x000000104a4d7824 */ /* 0x000fc800078e004d */
[----:B------:R-:W-:Y:S02]  /*40e0*/  IMAD.IADD R8, R79, 0x1, -R8 ;  /* 0x000000014f087824 */ /* 0x000fe400078e0a08 */
[----:B------:R-:W-:-:S04]  /*40f0*/  IMAD R77, R72, 0x40, R77 ;  /* 0x00000040484d7824 */ /* 0x000fc800078e024d */
[----:B------:R-:W-:Y:S02]  /*4100*/  IMAD R11, R8, 0x8, R77 ;  /* 0x00000008080b7824 */ /* 0x000fe400078e024d */
[----:B------:R-:W-:Y:S01]  /*4110*/  IMAD.U32 R9, RZ, RZ, UR47 ;  /* 0x0000002fff097e24 */ /* 0x000fe2000f8e00ff */
[----:B------:R-:W-:-:S03]  /*4120*/  LOP3.LUT R8, R75, 0x7ffffffc, RZ, 0xc0, !PT ;  /* 0x7ffffffc4b087812 */ /* 0x000fc600078ec0ff */
[----:B-----5:R-:W-:Y:S02]  /*4130*/  IMAD R9, R9, -0x60, R10 ;  /* 0xffffffa009097824 */ /* 0x020fe400078e020a */
[----:B------:R-:W-:Y:S01]  /*4140*/  IMAD.IADD R8, R73, 0x1, -R8 ;  /* 0x0000000149087824 */ /* 0x000fe200078e0a08 */
[----:B------:R-:W-:Y:S01]  /*4150*/  ISETP.GE.AND P2, PT, R21, 0x1, PT ;  /* 0x000000011500780c */ /* 0x000fe20003f46270 */
[----:B------:R-:W-:Y:S02]  /*4160*/  UMOV UR4, 0xffffffa0 ;  /* 0xffffffa000047882 */ /* 0x000fe40000000000 */
[----:B------:R-:W-:Y:S01]  /*4170*/  UIMAD UR4, UR47, UR4, 0x60 ;  /* 0x000000602f0474a4 */ /* 0x000fe2000f8e0204 */
[----:B------:R-:W-:Y:S05]  /*4180*/  BSSY B0, `(.L_x_2037) ;  /* 0x000002b000007945 */ /* 0x000fea0003800000 */
[----:B------:R-:W-:-:S02]  /*4190*/  IMAD.U32 R73, RZ, RZ, UR4 ;  /* 0x00000004ff497e24 */ /* 0x000fc4000f8e00ff */
[----:B------:R-:W-:Y:S02]  /*41a0*/  VIADD R20, R20, UR4 ;  /* 0x0000000414147c36 */ /* 0x000fe40008000000 */
[----:B------:R-:W-:Y:S02]  /*41b0*/  IMAD R74, R8, -0x2, R73 ;  /* 0xfffffffe084a7824 */ /* 0x000fe400078e0249 */
[----:B--2---:R-:W-:-:S05]  /*41c0*/  @P1 IMAD.HI.U32 R12, R11, R12, RZ ;  /* 0x0000000c0b0c1227 */ /* 0x004fca00078e00ff */
[----:B------:R-:W-:-:S05]  /*41d0*/  @P1 SHF.R.U32.HI R11, RZ, R13, R12 ;  /* 0x0000000dff0b1219 */ /* 0x000fca000001160c */
[----:B------:R-:W1:Y:S01]  /*41e0*/  SHFL.IDX PT, R77, R11, RZ, 0x1c1f ;  /* 0x001c1fff0b4d7589 */ /* 0x000e6200000e0000 */
[----:B------:R-:W-:-:S04]  /*41f0*/  VIADD R13, R9, 0x61 ;  /* 0x00000061090d7836 */ /* 0x000fc80000000000 */
[----:B------:R-:W-:Y:S02]  /*4200*/  IMAD R12, R8, -0x2, R13 ;  /* 0xfffffffe080c7824 */ /* 0x000fe400078e020d */
[----:B------:R-:W-:Y:S02]  /*4210*/  VIADD R9, R9, 0x60 ;  /* 0x0000006009097836 */ /* 0x000fe40000000000 */
[----:B------:R-:W-:Y:S01]  /*4220*/  IMAD.IADD R13, R12, 0x1, -R15 ;  /* 0x000000010c0d7824 */ /* 0x000fe200078e0a0f */
[----:B------:R-:W-:Y:S01]  /*4230*/  LOP3.LUT R12, RZ, R19, RZ, 0x33, !PT ;  /* 0x00000013ff0c7212 */ /* 0x000fe200078e33ff */
[----:B------:R-:W-:Y:S02]  /*4240*/  IMAD R72, R8, -0x2, R9 ;  /* 0xfffffffe08487824 */ /* 0x000fe400078e0209 */
[C---:B------:R-:W-:Y:S02]  /*4250*/  IMAD.IADD R79, R13.reuse, 0x1, R14 ;  /* 0x000000010d4f7824 */ /* 0x040fe400078e020e */
[----:B------:R-:W-:-:S03]  /*4260*/  IMAD.IADD R14, R13, 0x1, R12 ;  /* 0x000000010d0e7824 */ /* 0x000fc600078e020c */
[----:B-1----:R-:W-:Y:S01]  /*4270*/  VIADDMNMX R8, R77, R79, R72, PT ;  /* 0x0000004f4d087246 */ /* 0x002fe20003800148 */
[----:B------:R-:W-:Y:S01]  /*4280*/  IMAD.IADD R9, R14, 0x1, R77 ;  /* 0x000000010e097824 */ /* 0x000fe200078e024d */
[----:B0-----:R-:W-:Y:S06]  /*4290*/  @!P2 BRA `(.L_x_2038) ;  /* 0x000000000064a947 */ /* 0x001fec0003800000 */
[----:B------:R-:W-:Y:S01]  /*42a0*/  IADD3 R12, -R15, R10, R77 ;  /* 0x0000000a0f0c7210 */ /* 0x000fe20007ffe14d */
[----:B------:R-:W-:Y:S03]  /*42b0*/  BSSY B1, `(.L_x_2039) ;  /* 0x0000014000017945 */ /* 0x000fe60003800000 */
[----:B------:R-:W-:-:S13]  /*42c0*/  ISETP.GT.AND P1, PT, R12, -0x1, PT ;  /* 0xffffffff0c00780c */ /* 0x000fda0003f24270 */
[----:B------:R-:W-:Y:S05]  /*42d0*/  @P1 BRA `(.L_x_2040) ;  /* 0x00000000002c1947 */ /* 0x000fea0003800000 */
[----:B------:R-:W-:Y:S01]  /*42e0*/  ISETP.NE.AND P1, PT, R21, 0x1, PT ;  /* 0x000000011500780c */ /* 0x000fe20003f25270 */
[----:B------:R-:W-:Y:S01]  /*42f0*/  BSSY B2, `(.L_x_2041) ;  /* 0x0000007000027945 */ /* 0x000fe20003800000 */
[----:B------:R-:W-:-:S11]  /*4300*/  LOP3.LUT R12, RZ, R12, RZ, 0x33, !PT ;  /* 0x0000000cff0c7212 */ /* 0x000fd600078e33ff */
[----:B------:R-:W-:Y:S05]  /*4310*/  @!P1 BRA `(.L_x_2042) ;  /* 0x0000000000109947 */ /* 0x000fea0003800000 */
[----:B------:R-:W2:Y:S04]  /*4320*/  LDL R13, [R198+0x1c] ;  /* 0x00001c00c60d7983 */ /* 0x000ea80000100800 */
[----:B------:R-:W3:Y:S01]  /*4330*/  LDL R19, [R198+0x20] ;  /* 0x00002000c6137983 */ /* 0x000ee20000100800 */
[----:B--2---:R-:W-:-:S05]  /*4340*/  IMAD.HI.U32 R12, R12, R13, RZ ;  /* 0x0000000d0c0c7227 */ /* 0x004fca00078e00ff */
[----:B---3--:R-:W-:-:S07]  /*4350*/  SHF.R.U32.HI R12, RZ, R19, R12 ;  /* 0x00000013ff0c7219 */ /* 0x008fce000001160c */
.L_x_2042:
[----:B------:R-:W-:Y:S05]  /*4360*/  BSYNC B2 ;  /* 0x0000000000027941 */ /* 0x000fea0003800000 */
.L_x_2041:
[----:B------:R-:W-:Y:S01]  /*4370*/  LOP3.LUT R12, RZ, R12, RZ, 0x33, !PT ;  /* 0x0000000cff0c7212 */ /* 0x000fe200078e33ff */
[----:B------:R-:W-:Y:S06]  /*4380*/  BRA `(.L_x_2043) ;  /* 0x0000000000187947 */ /* 0x000fec0003800000 */
.L_x_2040:
[----:B------:R-:W-:-:S13]  /*4390*/  ISETP.NE.AND P1, PT, R21, 0x1, PT ;  /* 0x000000011500780c */ /* 0x000fda0003f25270 */
[----:B------:R-:W-:Y:S05]  /*43a0*/  @!P1 BRA `(.L_x_2043) ;  /* 0x0000000000109947 */ /* 0x000fea0003800000 */
[----:B------:R-:W2:Y:S04]  /*43b0*/  LDL R13, [R198+0x1c] ;  /* 0x00001c00c60d7983 */ /* 0x000ea80000100800 */
[----:B------:R-:W3:Y:S01]  /*43c0*/  LDL R19, [R198+0x20] ;  /* 0x00002000c6137983 */ /* 0x000ee20000100800 */
[----:B--2---:R-:W-:-:S05]  /*43d0*/  IMAD.HI.U32 R12, R12, R13, RZ ;  /* 0x0000000d0c0c7227 */ /* 0x004fca00078e00ff */
[----:B---3--:R-:W-:-:S07]  /*43e0*/  SHF.R.U32.HI R12, RZ, R19, R12 ;  /* 0x00000013ff0c7219 */ /* 0x008fce000001160c */
.L_x_2043:
[----:B------:R-:W-:Y:S05]  /*43f0*/  BSYNC B1 ;  /* 0x0000000000017941 */ /* 0x000fea0003800000 */
.L_x_2039:
[----:B------:R-:W-:-:S05]  /*4400*/  IMAD R12, R21, R12, R74 ;  /* 0x0000000c150c7224 */ /* 0x000fca00078e024a */
[----:B------:R-:W-:Y:S02]  /*4410*/  VIMNMX R9, R9, R12, !PT ;  /* 0x0000000c09097248 */ /* 0x000fe40007fe0100 */
[----:B------:R-:W-:-:S07]  /*4420*/  VIADDMNMX R8, R12, R21, R8, PT ;  /* 0x000000150c087246 */ /* 0x000fce0003800108 */
.L_x_2038:
[----:B------:R-:W-:Y:S05]  /*4430*/  BSYNC B0 ;  /* 0x0000000000007941 */ /* 0x000fea0003800000 */
.L_x_2037:
[C---:B------:R-:W-:Y:S01]  /*4440*/  ISETP.GE.AND P1, PT, R20.reuse, 0x2, PT ;  /* 0x000000021400780c */ /* 0x040fe20003f26270 */
[----:B------:R-:W0:Y:S01]  /*4450*/  SHFL.IDX PT, R11, R11, 0x1, 0x1c1f ;  /* 0x003c1f000b0b7f89 */ /* 0x000e2200000e0000 */
[C---:B------:R-:W-:Y:S01]  /*4460*/  ISETP.GE.AND P5, PT, R20.reuse, 0xa, PT ;  /* 0x0000000a1400780c */ /* 0x040fe20003fa6270 */
[----:B------:R-:W-:Y:S01]  /*4470*/  BSSY B0, `(.L_x_2044) ;  /* 0x000008f000007945 */ /* 0x000fe20003800000 */
[C---:B------:R-:W-:Y:S02]  /*4480*/  ISETP.GT.AND P3, PT, R9.reuse, 0x1, !P1 ;  /* 0x000000010900780c */ /* 0x040fe40004f64270 */
[----:B------:R-:W-:Y:S02]  /*4490*/  ISETP.GE.AND P2, PT, R20, 0x9, PT ;  /* 0x000000091400780c */ /* 0x000fe40003f46270 */
[----:B------:R-:W-:Y:S02]  /*44a0*/  ISETP.LT.OR P3, PT, R8, 0x2, P3 ;  /* 0x000000020800780c */ /* 0x000fe40001f61670 */
[----:B------:R-:W-:-:S02]  /*44b0*/  ISETP.GT.AND P4, PT, R9, 0x8, !P2 ;  /* 0x000000080900780c */ /* 0x000fc40005784270 */
[----:B------:R-:W-:Y:S02]  /*44c0*/  FSEL R73, R25, -INF , !P3 ;  /* 0xff80000019497808 */ /* 0x000fe40005800000 */
[----:B------:R-:W-:Y:S02]  /*44d0*/  ISETP.GT.AND P3, PT, R9, 0x9, !P5 ;  /* 0x000000090900780c */ /* 0x000fe40006f64270 */
[----:B------:R-:W-:Y:S02]  /*44e0*/  P2R R25, PR, RZ, 0x20 ;  /* 0x00000020ff197803 */ /* 0x000fe40000000000 */
[----:B------:R-:W-:Y:S02]  /*44f0*/  ISETP.LT.OR P3, PT, R8, 0xa, P3 ;  /* 0x0000000a0800780c */ /* 0x000fe40001f61670 */
[----:B------:R-:W-:Y:S02]  /*4500*/  ISETP.GE.AND P5, PT, R20, 0x11, PT ;  /* 0x000000111400780c */ /* 0x000fe40003fa6270 */
[----:B------:R-:W-:-:S02]  /*4510*/  FSEL R75, R29, -INF , !P3 ;  /* 0xff8000001d4b7808 */ /* 0x000fc40005800000 */
[----:B------:R-:W-:Y:S02]  /*4520*/  ISETP.LT.OR P4, PT, R8, 0x9, P4 ;  /* 0x000000090800780c */ /* 0x000fe40002781670 */
[----:B------:R-:W-:Y:S02]  /*4530*/  ISETP.GT.AND P3, PT, R9, 0x10, !P5 ;  /* 0x000000100900780c */ /* 0x000fe40006f64270 */
[----:B------:R-:W-:Y:S02]  /*4540*/  FSEL R77, R28, -INF , !P4 ;  /* 0xff8000001c4d7808 */ /* 0x000fe40006000000 */
        /* <DEDUP_REMOVED lines=21> */
[----:B------:R-:W-:Y:S02]  /*46a0*/  ISETP.GE.AND P4, PT, R20, 0x22, PT ;  /* 0x000000221400780c */ /* 0x000fe40003f86270 */
        /* <DEDUP_REMOVED lines=54> */
[----:B------:R-:W-:Y:S02]  /*4a10*/  P2R R28, PR, RZ, 0x20 ;  /* 0x00000020ff1c7803 */ /* 0x000fe40000000000 */
        /* <DEDUP_REMOVED lines=14> */
[----:B------:R-:W-:Y:S02]  /*4b00*/  P2R R12, PR, RZ, 0x40 ;  /* 0x00000040ff0c7803 */ /* 0x000fe40000000000 */
[----:B------:R-:W-:-:S04]  /*4b10*/  ISETP.GT.AND P6, PT, R9, RZ, !P6 ;  /* 0x000000ff0900720c */ /* 0x000fc800077c4270 */
[----:B------:R-:W-:-:S04]  /*4b20*/  ISETP.LT.OR P6, PT, R8, 0x1, P6 ;  /* 0x000000010800780c */ /* 0x000fc800037c1670 */
[----:B------:R-:W-:Y:S02]  /*4b30*/  FSEL R91, R24, -INF , !P6 ;  /* 0xff800000185b7808 */ /* 0x000fe40007000000 */
[----:B------:R-:W-:-:S04]  /*4b40*/  ISETP.GE.AND P6, PT, R20, 0x5a, PT ;  /* 0x0000005a1400780c */ /* 0x000fc80003fc6270 */
[----:B------:R-:W-:Y:S02]  /*4b50*/  P2R R20, PR, RZ, 0x40 ;  /* 0x00000040ff147803 */ /* 0x000fe40000000000 */
[----:B------:R-:W-:Y:S01]  /*4b60*/  ISETP.GT.AND P6, PT, R9, 0x59, !P6 ;  /* 0x000000590900780c */ /* 0x000fe200077c4270 */
[----:B0-----:R-:W-:-:S03]  /*4b70*/  IMAD.IADD R9, R14, 0x1, R11 ;  /* 0x000000010e097824 */ /* 0x001fc600078e020b */
[----:B------:R-:W-:Y:S02]  /*4b80*/  ISETP.LT.OR P6, PT, R8, 0x5a, P6 ;  /* 0x0000005a0800780c */ /* 0x000fe400037c1670 */
[----:B------:R-:W-:Y:S02]  /*4b90*/  VIADDMNMX R8, R11, R79, R72, PT ;  /* 0x0000004f0b087246 */ /* 0x000fe40003800148 */
[----:B------:R-:W-:Y:S02]  /*4ba0*/  FSEL R177, R69, -INF , !P6 ;  /* 0xff80000045b17808 */ /* 0x000fe40007000000 */
[----:B------:R-:W-:-:S13]  /*4bb0*/  ISETP.GE.AND P6, PT, R21, 0x1, PT ;  /* 0x000000011500780c */ /* 0x000fda0003fc6270 */
[----:B------:R-:W-:Y:S05]  /*4bc0*/  @!P6 BRA `(.L_x_2045) ;  /* 0x000000000064e947 */ /* 0x000fea0003800000 */
        /* <DEDUP_REMOVED lines=12> */
.L_x_2049:
[----:B------:R-:W-:Y:S05]  /*4c90*/  BSYNC B2 ;  /* 0x0000000000027941 */ /* 0x000fea0003800000 */
.L_x_2048:
[----:B------:R-:W-:Y:S01]  /*4ca0*/  LOP3.LUT R10, RZ, R10, RZ, 0x33, !PT ;  /* 0x0000000aff0a7212 */ /* 0x000fe200078e33ff */
[----:B------:R-:W-:Y:S06]  /*4cb0*/  BRA `(.L_x_2050) ;  /* 0x0000000000187947 */ /* 0x000fec0003800000 */
.L_x_2047:
[----:B------:R-:W-:-:S13]  /*4cc0*/  ISETP.NE.AND P6, PT, R21, 0x1, PT ;  /* 0x000000011500780c */ /* 0x000fda0003fc5270 */
[----:B------:R-:W-:Y:S05]  /*4cd0*/  @!P6 BRA `(.L_x_2050) ;  /* 0x000000000010e947 */ /* 0x000fea0003800000 */
[----:B------:R-:W2:Y:S04]  /*4ce0*/  LDL R11, [R198+0x1c] ;  /* 0x00001c00c60b7983 */ /* 0x000ea80000100800 */
[----:B------:R-:W3:Y:S01]  /*4cf0*/  LDL R13, [R198+0x20] ;  /* 0x00002000c60d7983 */ /* 0x000ee20000100800 */
[----:B--2---:R-:W-:-:S05]  /*4d00*/  IMAD.HI.U32 R10, R10, R11, RZ ;  /* 0x0000000b0a0a7227 */ /* 0x004fca00078e00ff */
[----:B---3--:R-:W-:-:S07]  /*4d10*/  SHF.R.U32.HI R10, RZ, R13, R10 ;  /* 0x0000000dff0a7219 */ /* 0x008fce000001160a */
.L_x_2050:
[----:B------:R-:W-:Y:S05]  /*4d20*/  BSYNC B1 ;  /* 0x0000000000017941 */ /* 0x000fea0003800000 */
.L_x_2046:
[----:B------:R-:W-:-:S05]  /*4d30*/  IMAD R10, R21, R10, R74 ;  /* 0x0000000a150a7224 */ /* 0x000fca00078e024a */
[----:B------:R-:W-:Y:S02]  /*4d40*/  VIADDMNMX R8, R10, R21, R8, PT ;  /* 0x000000150a087246 */ /* 0x000fe40003800108 */
[----:B------:R-:W-:-:S07]  /*4d50*/  VIMNMX R9, R9, R10, !PT ;  /* 0x0000000a09097248 */ /* 0x000fce0007fe0100 */
.L_x_2045:
[----:B------:R-:W-:Y:S05]  /*4d60*/  BSYNC B0 ;  /* 0x0000000000007941 */ /* 0x000fea0003800000 */
.L_x_2044:
[C---:B------:R-:W-:Y:S01]  /*4d70*/  ISETP.GT.AND P1, PT, R9.reuse, 0x1, !P1 ;  /* 0x000000010900780c */ /* 0x040fe20004f24270 */
[----:B------:R-:W2:Y:S01]  /*4d80*/  LDL R176, [R1+0x27c] ;  /* 0x00027c0001b07983 */ /* 0x000ea20000100800 */
[----:B------:R-:W-:Y:S02]  /*4d90*/  ISETP.GT.AND P2, PT, R9, 0x8, !P2 ;  /* 0x000000080900780c */ /* 0x000fe40005744270 */
[C---:B------:R-:W-:Y:S01]  /*4da0*/  ISETP.LT.OR P1, PT, R8.reuse, 0x2, P1 ;  /* 0x000000020800780c */ /* 0x040fe20000f21670 */
[----:B------:R-:W3:Y:S01]  /*4db0*/  LDL R15, [R1+0x288] ;  /* 0x00028800010f7983 */ /* 0x000ee20000100800 */
[----:B------:R-:W-:Y:S02]  /*4dc0*/  ISETP.LT.OR P2, PT, R8, 0x9, P2 ;  /* 0x000000090800780c */ /* 0x000fe40001741670 */
[----:B------:R-:W-:Y:S01]  /*4dd0*/  FSEL R83, R27, -INF , !P1 ;  /* 0xff8000001b537808 */ /* 0x000fe20004800000 */
[----:B------:R-:W4:Y:S01]  /*4de0*/  LDL R156, [R1+0x278] ;  /* 0x00027800019c7983 */ /* 0x000f220000100800 */
[----:B------:R-:W-:-:S02]  /*4df0*/  ISETP.NE.AND P1, PT, R25, RZ, PT ;  /* 0x000000ff1900720c */ /* 0x000fc40003f25270 */
[----:B------:R-:W-:Y:S01]  /*4e00*/  FSEL R81, R30, -INF , !P2 ;  /* 0xff8000001e517808 */ /* 0x000fe20005000000 */
[----:B------:R-:W5:Y:S01]  /*4e10*/  LDL R220, [R1+0x280] ;  /* 0x0002800001dc7983 */ /* 0x000f620000100800 */
[----:B------:R-:W-:Y:S02]  /*4e20*/  ISETP.GT.AND P1, PT, R9, 0x9, !P1 ;  /* 0x000000090900780c */ /* 0x000fe40004f24270 */
[----:B------:R-:W-:Y:S01]  /*4e30*/  ISETP.NE.AND P2, PT, R32, RZ, PT ;  /* 0x000000ff2000720c */ /* 0x000fe20003f45270 */
[----:B------:R-:W5:Y:S01]  /*4e40*/  LDL R21, [R1+0x28c] ;  /* 0x00028c0001157983 */ /* 0x000f620000100800 */
[----:B------:R-:W-:Y:S02]  /*4e50*/  ISETP.LT.OR P1, PT, R8, 0xa, P1 ;  /* 0x0000000a0800780c */ /* 0x000fe40000f21670 */
[----:B------:R-:W-:Y:S01]  /*4e60*/  ISETP.NE.AND P6, PT, R33, RZ, PT ;  /* 0x000000ff2100720c */ /* 0x000fe20003fc5270 */
[----:B------:R-:W5:Y:S01]  /*4e70*/  LDL R143, [R1+0x210] ;  /* 0x00021000018f7983 */ /* 0x000f620000100800 */
[----:B------:R-:W-:-:S02]  /*4e80*/  FSEL R79, R31, -INF , !P1 ;  /* 0xff8000001f4f7808 */ /* 0x000fc40004800000 */
[----:B------:R-:W-:Y:S01]  /*4e90*/  ISETP.NE.AND P1, PT, R28, RZ, PT ;  /* 0x000000ff1c00720c */ /* 0x000fe20003f25270 */
[----:B------:R-:W5:Y:S01]  /*4ea0*/  LDL R27, [R1+0x294] ;  /* 0x00029400011b7983 */ /* 0x000f620000100800 */
[C---:B------:R-:W-:Y:S02]  /*4eb0*/  ISETP.GT.AND P3, PT, R9.reuse, 0x50, !P3 ;  /* 0x000000500900780c */ /* 0x040fe40005f64270 */
[C---:B------:R-:W-:Y:S01]  /*4ec0*/  ISETP.GT.AND P1, PT, R9.reuse, 0x10, !P1 ;  /* 0x000000100900780c */ /* 0x040fe20004f24270 */
[----:B------:R-:W5:Y:S01]  /*4ed0*/  LDL R152, [R1+0x270] ;  /* 0x0002700001987983 */ /* 0x000f620000100800 */
[C---:B------:R-:W-:Y:S02]  /*4ee0*/  ISETP.GT.AND P4, PT, R9.reuse, 0x51, !P4 ;  /* 0x000000510900780c */ /* 0x040fe40006784270 */
[----:B------:R-:W-:Y:S01]  /*4ef0*/  ISETP.LT.OR P1, PT, R8, 0x11, P1 ;  /* 0x000000110800780c */ /* 0x000fe20000f21670 */
[----:B------:R-:W5:Y:S01]  /*4f00*/  LDL R154, [R1+0x274] ;  /* 0x00027400019a7983 */ /* 0x000f620000100800 */
[----:B------:R-:W-:-:S02]  /*4f10*/  ISETP.GT.AND P5, PT, R9, 0x58, !P5 ;  /* 0x000000580900780c */ /* 0x000fc40006fa4270 */
[----:B------:R-:W-:Y:S01]  /*4f20*/  FSEL R181, R34, -INF , !P1 ;  /* 0xff80000022b57808 */ /* 0x000fe20004800000 */
[----:B------:R-:W5:Y:S01]  /*4f30*/  LDL R112, [R1+0x220] ;  /* 0x0002200001707983 */ /* 0x000f620000100800 */
[----:B------:R-:W-:Y:S02]  /*4f40*/  ISETP.NE.AND P1, PT, R29, RZ, PT ;  /* 0x000000ff1d00720c */ /* 0x000fe40003f25270 */
[C---:B------:R-:W-:Y:S01]  /*4f50*/  ISETP.LT.OR P3, PT, R8.reuse, 0x51, P3 ;  /* 0x000000510800780c */ /* 0x040fe20001f61670 */
[----:B------:R-:W5:Y:S01]  /*4f60*/  LDL R114, [R1+0x224] ;  /* 0x0002240001727983 */ /* 0x000f620000100800 */
[----:B------:R-:W-:Y:S02]  /*4f70*/  ISETP.GT.AND P1, PT, R9, 0x11, !P1 ;  /* 0x000000110900780c */ /* 0x000fe40004f24270 */
[C---:B------:R-:W-:Y:S01]  /*4f80*/  ISETP.LT.OR P4, PT, R8.reuse, 0x52, P4 ;  /* 0x000000520800780c */ /* 0x040fe20002781670 */
[----:B------:R-:W5:Y:S01]  /*4f90*/  LDL R116, [R1+0x228] ;  /* 0x0002280001747983 */ /* 0x000f620000100800 */
[----:B------:R-:W-:-:S02]  /*4fa0*/  ISETP.LT.OR P1, PT, R8, 0x12, P1 ;  /* 0x000000120800780c */ /* 0x000fc40000f21670 */
[----:B------:R-:W-:Y:S01]  /*4fb0*/  FSEL R215, R66, -INF , !P3 ;  /* 0xff80000042d77808 */ /* 0x000fe20005800000 */
[----:B------:R-:W5:Y:S01]  /*4fc0*/  LDL R118, [R1+0x22c] ;  /* 0x00022c0001767983 */ /* 0x000f620000100800 */
[----:B------:R-:W-:Y:S02]  /*4fd0*/  FSEL R184, R35, -INF , !P1 ;  /* 0xff80000023b87808 */ /* 0x000fe40004800000 */
[----:B------:R-:W-:Y:S01]  /*4fe0*/  ISETP.GT.AND P1, PT, R9, 0x18, !P2 ;  /* 0x000000180900780c */ /* 0x000fe20005724270 */
[----:B------:R-:W5:Y:S01]  /*4ff0*/  LDL R120, [R1+0x230] ;  /* 0x0002300001787983 */ /* 0x000f620000100800 */
[----:B------:R-:W-:Y:S02]  /*5000*/  ISETP.NE.AND P2, PT, R12, RZ, PT ;  /* 0x000000ff0c00720c */ /* 0x000fe40003f45270 */
[----:B------:R-:W-:Y:S01]  /*5010*/  ISETP.LT.OR P1, PT, R8, 0x19, P1 ;  /* 0x000000190800780c */ /* 0x000fe20000f21670 */
[----:B------:R-:W5:Y:S01]  /*5020*/  LDL R122, [R1+0x234] ;  /* 0x00023400017a7983 */ /* 0x000f620000100800 */
[----:B------:R-:W-:-:S02]  /*5030*/  FMNMX.FTZ R12, R91, R73, !PT ;  /* 0x000000495b0c7209 */ /* 0x000fc40007810000 */
[----:B------:R-:W-:Y:S01]  /*5040*/  FSEL R185, R38, -INF , !P1 ;  /* 0xff80000026b97808 */ /* 0x000fe20004800000 */
[----:B------:R-:W5:Y:S01]  /*5050*/  LDL R124, [R1+0x238] ;  /* 0x00023800017c7983 */ /* 0x000f620000100800 */
[----:B------:R-:W-:Y:S02]  /*5060*/  ISETP.GT.AND P1, PT, R9, 0x19, !P6 ;  /* 0x000000190900780c */ /* 0x000fe40007724270 */
[----:B------:R-:W-:Y:S01]  /*5070*/  FMNMX.FTZ R12, R77, R12, !PT ;  /* 0x0000000c4d0c7209 */ /* 0x000fe20007810000 */
[----:B------:R-:W5:Y:S01]  /*5080*/  LDL R38, [R1+0x3e0] ;  /* 0x0003e00001267983 */ /* 0x000f620000100800 */
[----:B------:R-:W-:Y:S02]  /*5090*/  ISETP.LT.OR P1, PT, R8, 0x1a, P1 ;  /* 0x0000001a0800780c */ /* 0x000fe40000f21670 */
[----:B------:R-:W-:Y:S01]  /*50a0*/  FMNMX.FTZ R12, R75, R12, !PT ;  /* 0x0000000c4b0c7209 */ /* 0x000fe20007810000 */
[----:B------:R-:W5:Y:S01]  /*50b0*/  LDL R126, [R1+0x23c] ;  /* 0x00023c00017e7983 */ /* 0x000f620000100800 */
[----:B------:R-:W-:-:S02]  /*50c0*/  FSEL R199, R39, -INF , !P1 ;  /* 0xff80000027c77808 */ /* 0x000fc40004800000 */
[----:B------:R-:W-:Y:S01]  /*50d0*/  ISETP.NE.AND P1, PT, R36, RZ, PT ;  /* 0x000000ff2400720c */ /* 0x000fe20003f25270 */
[----:B------:R-:W5:Y:S01]  /*50e0*/  LDL R39, [R1+0x2ac] ;  /* 0x0002ac0001277983 */ /* 0x000f620000100800 */
[----:B------:R-:W-:Y:S02]  /*50f0*/  FMNMX.FTZ R12, R19, R12, !PT ;  /* 0x0000000c130c7209 */ /* 0x000fe40007810000 */
[----:B------:R-:W-:Y:S01]  /*5100*/  ISETP.GT.AND P1, PT, R9, 0x20, !P1 ;  /* 0x000000200900780c */ /* 0x000fe20004f24270 */
[----:B------:R-:W5:Y:S01]  /*5110*/  LDL R128, [R1+0x240] ;  /* 0x0002400001807983 */ /* 0x000f620000100800 */
[----:B------:R-:W-:Y:S02]  /*5120*/  FMNMX.FTZ R13, R161, R12, !PT ;  /* 0x0000000ca10d7209 */ /* 0x000fe40007810000 */
[----:B------:R-:W-:Y:S01]  /*5130*/  ISETP.LT.OR P1, PT, R8, 0x21, P1 ;  /* 0x000000210800780c */ /* 0x000fe20000f21670 */
[----:B------:R-:W5:Y:S01]  /*5140*/  LDL R130, [R1+0x244] ;  /* 0x0002440001827983 */ /* 0x000f620000100800 */
[----:B------:R-:W-:-:S02]  /*5150*/  FMNMX.FTZ R12, R168, R13, !PT ;  /* 0x0000000da80c7209 */ /* 0x000fc40007810000 */
[----:B------:R-:W-:Y:S01]  /*5160*/  FSEL R178, R42, -INF , !P1 ;  /* 0xff8000002ab27808 */ /* 0x000fe20004800000 */
[----:B------:R-:W5:Y:S01]  /*5170*/  LDL R132, [R1+0x248] ;  /* 0x0002480001847983 */ /* 0x000f620000100800 */
[----:B------:R-:W-:Y:S02]  /*5180*/  ISETP.NE.AND P1, PT, R37, RZ, PT ;  /* 0x000000ff2500720c */ /* 0x000fe40003f25270 */
[----:B------:R-:W-:Y:S01]  /*5190*/  FMNMX.FTZ R12, R167, R12, !PT ;  /* 0x0000000ca70c7209 */ /* 0x000fe20007810000 */
[----:B------:R-:W5:Y:S01]  /*51a0*/  LDL R134, [R1+0x24c] ;  /* 0x00024c0001867983 */ /* 0x000f620000100800 */
[----:B------:R-:W-:Y:S02]  /*51b0*/  ISETP.GT.AND P1, PT, R9, 0x21, !P1 ;  /* 0x000000210900780c */ /* 0x000fe40004f24270 */
[----:B------:R-:W-:Y:S01]  /*51c0*/  FMNMX.FTZ R12, R157, R12, !PT ;  /* 0x0000000c9d0c7209 */ /* 0x000fe20007810000 */
[----:B------:R-:W5:Y:S01]  /*51d0*/  LDL R136, [R1+0x250] ;  /* 0x0002500001887983 */ /* 0x000f620000100800 */
[----:B------:R-:W-:-:S02]  /*51e0*/  ISETP.LT.OR P1, PT, R8, 0x22, P1 ;  /* 0x000000220800780c */ /* 0x000fc40000f21670 */
[----:B------:R-:W-:Y:S01]  /*51f0*/  FMNMX.FTZ R13, R159, R12, !PT ;  /* 0x0000000c9f0d7209 */ /* 0x000fe20007810000 */
[----:B------:R-:W5:Y:S01]  /*5200*/  LDL R138, [R1+0x254] ;  /* 0x00025400018a7983 */ /* 0x000f620000100800 */
[----:B------:R-:W-:Y:S02]  /*5210*/  FSEL R182, R43, -INF , !P1 ;  /* 0xff8000002bb67808 */ /* 0x000fe40004800000 */
[----:B------:R-:W-:Y:S01]  /*5220*/  ISETP.NE.AND P1, PT, R40, RZ, PT ;  /* 0x000000ff2800720c */ /* 0x000fe20003f25270 */
[----:B------:R-:W5:Y:S01]  /*5230*/  LDL R140, [R1+0x258] ;  /* 0x00025800018c7983 */ /* 0x000f620000100800 */
[----:B------:R-:W-:Y:S02]  /*5240*/  FMNMX.FTZ R13, R162, R13, !PT ;  /* 0x0000000da20d7209 */ /* 0x000fe40007810000 */
[----:B------:R-:W-:Y:S01]  /*5250*/  ISETP.GT.AND P1, PT, R9, 0x28, !P1 ;  /* 0x000000280900780c */ /* 0x000fe20004f24270 */
[----:B------:R-:W5:Y:S01]  /*5260*/  LDL R40, [R1+0x3e4] ;  /* 0x0003e40001287983 */ /* 0x000f620000100800 */
[----:B------:R-:W-:-:S02]  /*5270*/  FMNMX.FTZ R13, R166, R13, !PT ;  /* 0x0000000da60d7209 */ /* 0x000fc40007810000 */
[----:B------:R-:W-:Y:S01]  /*5280*/  ISETP.LT.OR P1, PT, R8, 0x29, P1 ;  /* 0x000000290800780c */ /* 0x000fe20000f21670 */
[----:B------:R-:W5:Y:S01]  /*5290*/  LDL R142, [R1+0x25c] ;  /* 0x00025c00018e7983 */ /* 0x000f620000100800 */
[----:B------:R-:W-:Y:S02]  /*52a0*/  ISETP.NE.AND P6, PT, R53, RZ, PT ;  /* 0x000000ff3500720c */ /* 0x000fe40003fc5270 */
[----:B------:R-:W-:Y:S01]  /*52b0*/  FSEL R186, R46, -INF , !P1 ;  /* 0xff8000002eba7808 */ /* 0x000fe20004800000 */
[----:B------:R-:W5:Y:S01]  /*52c0*/  LDL R144, [R1+0x260] ;  /* 0x0002600001907983 */ /* 0x000f620000100800 */
[----:B------:R-:W-:Y:S02]  /*52d0*/  ISETP.NE.AND P1, PT, R41, RZ, PT ;  /* 0x000000ff2900720c */ /* 0x000fe40003f25270 */
[----:B------:R-:W-:Y:S01]  /*52e0*/  FMNMX.FTZ R13, R158, R13, !PT ;  /* 0x0000000d9e0d7209 */ /* 0x000fe20007810000 */
[----:B------:R-:W5:Y:S01]  /*52f0*/  LDL R41, [R1+0x2b0] ;  /* 0x0002b00001297983 */ /* 0x000f620000100800 */
[----:B------:R-:W-:-:S02]  /*5300*/  ISETP.GT.AND P1, PT, R9, 0x29, !P1 ;  /* 0x000000290900780c */ /* 0x000fc40004f24270 */
[----:B------:R-:W-:Y:S01]  /*5310*/  FMNMX.FTZ R12, R160, R13, !PT ;  /* 0x0000000da00c7209 */ /* 0x000fe20007810000 */
[----:B------:R-:W5:Y:S01]  /*5320*/  LDL R146, [R1+0x264] ;  /* 0x0002640001927983 */ /* 0x000f620000100800 */
[----:B------:R-:W-:Y:S02]  /*5330*/  ISETP.LT.OR P1, PT, R8, 0x2a, P1 ;  /* 0x0000002a0800780c */ /* 0x000fe40000f21670 */
[----:B------:R-:W-:Y:S01]  /*5340*/  FMNMX.FTZ R12, R163, R12, !PT ;  /* 0x0000000ca30c7209 */ /* 0x000fe20007810000 */
[----:B------:R-:W5:Y:S01]  /*5350*/  LDL R13, [R1+0x284] ;  /* 0x00028400010d7983 */ /* 0x000f620000100800 */
[----:B------:R-:W-:Y:S02]  /*5360*/  FSEL R191, R47, -INF , !P1 ;  /* 0xff8000002fbf7808 */ /* 0x000fe40004800000 */
[----:B------:R-:W-:Y:S01]  /*5370*/  ISETP.NE.AND P1, PT, R44, RZ, PT ;  /* 0x000000ff2c00720c */ /* 0x000fe20003f25270 */
[----:B------:R-:W5:Y:S01]  /*5380*/  LDL R148, [R1+0x268] ;  /* 0x0002680001947983 */ /* 0x000f620000100800 */
[----:B------:R-:W-:-:S02]  /*5390*/  FMNMX.FTZ R12, R165, R12, !PT ;  /* 0x0000000ca50c7209 */ /* 0x000fc40007810000 */
[----:B------:R-:W-:Y:S01]  /*53a0*/  ISETP.GT.AND P1, PT, R9, 0x30, !P1 ;  /* 0x000000300900780c */ /* 0x000fe20004f24270 */
[----:B------:R-:W5:Y:S01]  /*53b0*/  LDL R150, [R1+0x26c] ;  /* 0x00026c0001967983 */ /* 0x000f620000100800 */
[C---:B------:R-:W-:Y:S02]  /*53c0*/  ISETP.LT.OR P5, PT, R8.reuse, 0x59, P5 ;  /* 0x000000590800780c */ /* 0x040fe40002fa1670 */
[----:B------:R-:W-:Y:S01]  /*53d0*/  ISETP.LT.OR P1, PT, R8, 0x31, P1 ;  /* 0x000000310800780c */ /* 0x000fe20000f21670 */
[----:B------:R-:W5:Y:S01]  /*53e0*/  LDL R25, [R1+0x290] ;  /* 0x0002900001197983 */ /* 0x000f620000100800 */
[----:B------:R-:W-:Y:S02]  /*53f0*/  FSEL R216, R67, -INF , !P4 ;  /* 0xff80000043d87808 */ /* 0x000fe40006000000 */
[----:B------:R-:W-:Y:S01]  /*5400*/  FSEL R179, R50, -INF , !P1 ;  /* 0xff80000032b37808 */ /* 0x000fe20004800000 */
[----:B------:R-:W5:Y:S01]  /*5410*/  LDL R29, [R1+0x298] ;  /* 0x00029800011d7983 */ /* 0x000f620000100800 */
[----:B------:R-:W-:-:S02]  /*5420*/  ISETP.NE.AND P1, PT, R45, RZ, PT ;  /* 0x000000ff2d00720c */ /* 0x000fc40003f25270 */
[----:B------:R-:W-:Y:S01]  /*5430*/  FSEL R217, R70, -INF , !P5 ;  /* 0xff80000046d97808 */ /* 0x000fe20006800000 */
[----:B------:R-:W5:Y:S01]  /*5440*/  LDL R31, [R1+0x29c] ;  /* 0x00029c00011f7983 */ /* 0x000f620000100800 */
[----:B------:R-:W-:-:S03]  /*5450*/  ISETP.GT.AND P1, PT, R9, 0x31, !P1 ;  /* 0x000000310900780c */ /* 0x000fc60004f24270 */
[----:B------:R-:W5:Y:S01]  /*5460*/  LDL R33, [R1+0x2a0] ;  /* 0x0002a00001217983 */ /* 0x000f620000100800 */
[----:B------:R-:W-:-:S03]  /*5470*/  ISETP.LT.OR P1, PT, R8, 0x32, P1 ;  /* 0x000000320800780c */ /* 0x000fc60000f21670 */
[----:B------:R-:W5:Y:S01]  /*5480*/  LDL R35, [R1+0x2a4] ;  /* 0x0002a40001237983 */ /* 0x000f620000100800 */
[----:B------:R-:W-:Y:S02]  /*5490*/  FSEL R183, R51, -INF , !P1 ;  /* 0xff80000033b77808 */ /* 0x000fe40004800000 */
[----:B------:R-:W-:Y:S01]  /*54a0*/  ISETP.NE.AND P1, PT, R48, RZ, PT ;  /* 0x000000ff3000720c */ /* 0x000fe20003f25270 */
[----:B------:R-:W5:Y:S03]  /*54b0*/  LDL R37, [R1+0x2a8] ;  /* 0x0002a80001257983 */ /* 0x000f660000100800 */
[----:B------:R-:W-:Y:S01]  /*54c0*/  ISETP.GT.AND P1, PT, R9, 0x38, !P1 ;  /* 0x000000380900780c */ /* 0x000fe20004f24270 */
[----:B------:R-:W5:Y:S03]  /*54d0*/  LDL R43, [R1+0x2b4] ;  /* 0x0002b400012b7983 */ /* 0x000f660000100800 */
[----:B------:R-:W-:Y:S01]  /*54e0*/  ISETP.LT.OR P1, PT, R8, 0x39, P1 ;  /* 0x000000390800780c */ /* 0x000fe20000f21670 */
[----:B------:R-:W5:Y:S03]  /*54f0*/  LDL R45, [R1+0x2b8] ;  /* 0x0002b800012d7983 */ /* 0x000f660000100800 */
[----:B------:R-:W-:Y:S01]  /*5500*/  FSEL R187, R54, -INF , !P1 ;  /* 0xff80000036bb7808 */ /* 0x000fe20004800000 */
[----:B------:R-:W5:Y:S01]  /*5510*/  LDL R47, [R1+0x2bc] ;  /* 0x0002bc00012f7983 */ /* 0x000f620000100800 */
[----:B------:R-:W-:-:S03]  /*5520*/  ISETP.NE.AND P1, PT, R49, RZ, PT ;  /* 0x000000ff3100720c */ /* 0x000fc60003f25270 */
        /* <DEDUP_REMOVED lines=8> */
[C---:B------:R-:W-:Y:S01]  /*55b0*/  ISETP.GT.AND P1, PT, R9.reuse, 0x40, !P1 ;  /* 0x000000400900780c */ /* 0x040fe20004f24270 */
[----:B------:R-:W5:Y:S03]  /*55c0*/  LDL R61, [R1+0x2d8] ;  /* 0x0002d800013d7983 */ /* 0x000f660000100800 */
[----:B------:R-:W-:Y:S01]  /*55d0*/  ISETP.LT.OR P1, PT, R8, 0x41, P1 ;  /* 0x000000410800780c */ /* 0x000fe20000f21670 */
[----:B------:R-:W5:Y:S03]  /*55e0*/  LDL R65, [R1+0x2e0] ;  /* 0x0002e00001417983 */ /* 0x000f660000100800 */
[----:B------:R-:W-:Y:S01]  /*55f0*/  FSEL R180, R58, -INF , !P1 ;  /* 0xff8000003ab47808 */ /* 0x000fe20004800000 */
[----:B------:R-:W5:Y:S01]  /*5600*/  LDL R67, [R1+0x2e4] ;  /* 0x0002e40001437983 */ /* 0x000f620000100800 */
[----:B------:R-:W-:-:S02]  /*5610*/  ISETP.GT.AND P1, PT, R9, RZ, !P2 ;  /* 0x000000ff0900720c */ /* 0x000fc40005724270 */
[----:B------:R-:W-:Y:S01]  /*5620*/  ISETP.NE.AND P2, PT, R57, RZ, PT ;  /* 0x000000ff3900720c */ /* 0x000fe20003f45270 */
[----:B------:R-:W5:Y:S01]  /*5630*/  LDL R69, [R1+0x2e8] ;  /* 0x0002e80001457983 */ /* 0x000f620000100800 */
[----:B------:R-:W-:Y:S02]  /*5640*/  ISETP.LT.OR P1, PT, R8, 0x1, P1 ;  /* 0x000000010800780c */ /* 0x000fe40000f21670 */
[C---:B------:R-:W-:Y:S01]  /*5650*/  ISETP.GT.AND P2, PT, R9.reuse, 0x49, !P2 ;  /* 0x000000490900780c */ /* 0x040fe20005744270 */
[----:B------:R-:W5:Y:S01]  /*5660*/  LDL R57, [R1+0x2d0] ;  /* 0x0002d00001397983 */ /* 0x000f620000100800 */
[----:B------:R-:W-:Y:S02]  /*5670*/  FSEL R117, R26, -INF , !P1 ;  /* 0xff8000001a757808 */ /* 0x000fe40004800000 */
[----:B------:R-:W-:Y:S01]  /*5680*/  ISETP.GT.AND P1, PT, R9, 0x41, !P6 ;  /* 0x000000410900780c */ /* 0x000fe20007724270 */
[----:B------:R-:W5:Y:S01]  /*5690*/  LDL R26, [R1+0x3f8] ;  /* 0x0003f800011a7983 */ /* 0x000f620000100800 */
[----:B------:R-:W-:-:S02]  /*56a0*/  FMNMX.FTZ R10, R117, R83, !PT ;  /* 0x00000053750a7209 */ /* 0x000fc40007810000 */
[----:B------:R-:W-:Y:S01]  /*56b0*/  ISETP.LT.OR P1, PT, R8, 0x42, P1 ;  /* 0x000000420800780c */ /* 0x000fe20000f21670 */
[----:B------:R-:W5:Y:S01]  /*56c0*/  LDL R85, [R1+0x2f0] ;  /* 0x0002f00001557983 */ /* 0x000f620000100800 */
[----:B------:R-:W-:Y:S02]  /*56d0*/  FMNMX.FTZ R10, R81, R10, !PT ;  /* 0x0000000a510a7209 */ /* 0x000fe40007810000 */
[----:B------:R-:W-:Y:S01]  /*56e0*/  FSEL R190, R59, -INF , !P1 ;  /* 0xff8000003bbe7808 */ /* 0x000fe20004800000 */
[----:B------:R-:W5:Y:S01]  /*56f0*/  LDL R87, [R1+0x2f4] ;  /* 0x0002f40001577983 */ /* 0x000f620000100800 */
[----:B------:R-:W-:Y:S02]  /*5700*/  FMNMX.FTZ R10, R79, R10, !PT ;  /* 0x0000000a4f0a7209 */ /* 0x000fe40007810000 */
[----:B------:R-:W-:Y:S01]  /*5710*/  ISETP.NE.AND P6, PT, R20, RZ, PT ;  /* 0x000000ff1400720c */ /* 0x000fe20003fc5270 */
[----:B------:R-:W5:Y:S01]  /*5720*/  LDL R59, [R1+0x2d4] ;  /* 0x0002d400013b7983 */ /* 0x000f620000100800 */
[----:B------:R-:W-:-:S02]  /*5730*/  FMNMX.FTZ R11, R181, R10, !PT ;  /* 0x0000000ab50b7209 */ /* 0x000fc40007810000 */
[----:B------:R-:W-:Y:S01]  /*5740*/  ISETP.NE.AND P1, PT, R56, RZ, PT ;  /* 0x000000ff3800720c */ /* 0x000fe20003f25270 */
[----:B------:R-:W5:Y:S01]  /*5750*/  LDL R20, [R1+0x358] ;  /* 0x0003580001147983 */ /* 0x000f620000100800 */
[----:B------:R-:W-:Y:S02]  /*5760*/  FMNMX.FTZ R10, R184, R11, !PT ;  /* 0x0000000bb80a7209 */ /* 0x000fe40007810000 */
[----:B------:R-:W-:Y:S01]  /*5770*/  ISETP.GT.AND P1, PT, R9, 0x48, !P1 ;  /* 0x000000480900780c */ /* 0x000fe20004f24270 */
[----:B------:R-:W5:Y:S01]  /*5780*/  LDL R89, [R1+0x2f8] ;  /* 0x0002f80001597983 */ /* 0x000f620000100800 */
[----:B------:R-:W-:Y:S02]  /*5790*/  FMNMX.FTZ R10, R185, R10, !PT ;  /* 0x0000000ab90a7209 */ /* 0x000fe40007810000 */
[----:B------:R-:W-:Y:S01]  /*57a0*/  ISETP.GT.AND P6, PT, R9, 0x59, !P6 ;  /* 0x000000590900780c */ /* 0x000fe200077c4270 */
[----:B------:R-:W5:Y:S01]  /*57b0*/  LDL R93, [R1+0x2fc] ;  /* 0x0002fc00015d7983 */ /* 0x000f620000100800 */
[----:B------:R-:W-:-:S02]  /*57c0*/  FMNMX.FTZ R11, R199, R10, !PT ;  /* 0x0000000ac70b7209 */ /* 0x000fc40007810000 */
[----:B------:R-:W-:Y:S01]  /*57d0*/  FMNMX.FTZ R9, R169, R12, !PT ;  /* 0x0000000ca9097209 */ /* 0x000fe20007810000 */
[----:B------:R-:W5:Y:S01]  /*57e0*/  LDL R95, [R1+0x300] ;  /* 0x00030000015f7983 */ /* 0x000f620000100800 */
[----:B------:R-:W-:Y:S02]  /*57f0*/  FMNMX.FTZ R11, R178, R11, !PT ;  /* 0x0000000bb20b7209 */ /* 0x000fe40007810000 */
[----:B------:R-:W-:Y:S01]  /*5800*/  ISETP.LT.OR P1, PT, R8, 0x49, P1 ;  /* 0x000000490800780c */ /* 0x000fe20000f21670 */
[----:B------:R-:W5:Y:S01]  /*5810*/  LDL R97, [R1+0x304] ;  /* 0x0003040001617983 */ /* 0x000f620000100800 */
[----:B------:R-:W-:Y:S02]  /*5820*/  FMNMX.FTZ R11, R182, R11, !PT ;  /* 0x0000000bb60b7209 */ /* 0x000fe40007810000 */
[----:B------:R-:W-:Y:S01]  /*5830*/  ISETP.LT.OR P2, PT, R8, 0x4a, P2 ;  /* 0x0000004a0800780c */ /* 0x000fe20001741670 */
[----:B------:R-:W5:Y:S01]  /*5840*/  LDL R99, [R1+0x308] ;  /* 0x0003080001637983 */ /* 0x000f620000100800 */
[----:B------:R-:W-:-:S02]  /*5850*/  FMNMX.FTZ R10, R186, R11, !PT ;  /* 0x0000000bba0a7209 */ /* 0x000fc40007810000 */
[----:B------:R-:W-:Y:S01]  /*5860*/  FSEL R192, R62, -INF , !P1 ;  /* 0xff8000003ec07808 */ /* 0x000fe20004800000 */
[----:B------:R-:W5:Y:S01]  /*5870*/  LDL R101, [R1+0x30c] ;  /* 0x00030c0001657983 */ /* 0x000f620000100800 */
[----:B------:R-:W-:Y:S02]  /*5880*/  FMNMX.FTZ R10, R191, R10, !PT ;  /* 0x0000000abf0a7209 */ /* 0x000fe40007810000 */
[----:B------:R-:W-:Y:S01]  /*5890*/  FSEL R207, R63, -INF , !P2 ;  /* 0xff8000003fcf7808 */ /* 0x000fe20005000000 */
[----:B------:R-:W5:Y:S01]  /*58a0*/  LDL R103, [R1+0x310] ;  /* 0x0003100001677983 */ /* 0x000f620000100800 */
[----:B------:R-:W-:Y:S02]  /*58b0*/  FMNMX.FTZ R10, R179, R10, !PT ;  /* 0x0000000ab30a7209 */ /* 0x000fe40007810000 */
[----:B------:R-:W-:Y:S01]  /*58c0*/  ISETP.LT.OR P6, PT, R8, 0x5a, P6 ;  /* 0x0000005a0800780c */ /* 0x000fe200037c1670 */
[----:B------:R-:W5:Y:S01]  /*58d0*/  LDL R63, [R1+0x2dc] ;  /* 0x0002dc00013f7983 */ /* 0x000f620000100800 */
[----:B------:R-:W-:-:S02]  /*58e0*/  FMNMX.FTZ R10, R183, R10, !PT ;  /* 0x0000000ab70a7209 */ /* 0x000fc40007810000 */
[----:B------:R-:W-:Y:S01]  /*58f0*/  FSEL R218, R71, -INF , !P6 ;  /* 0xff80000047da7808 */ /* 0x000fe20007000000 */
[----:B------:R-:W5:Y:S01]  /*5900*/  LDL R105, [R1+0x314] ;  /* 0x0003140001697983 */ /* 0x000f620000100800 */
[----:B------:R-:W-:-:S03]  /*5910*/  FMNMX.FTZ R10, R187, R10, !PT ;  /* 0x0000000abb0a7209 */ /* 0x000fc60007810000 */
[----:B------:R-:W5:Y:S01]  /*5920*/  LDL R71, [R1+0x2ec] ;  /* 0x0002ec0001477983 */ /* 0x000f620000100800 */
[----:B------:R-:W-:Y:S02]  /*5930*/  FMNMX.FTZ R11, R193, R10, !PT ;  /* 0x0000000ac10b7209 */ /* 0x000fe40007810000 */
[----:B------:R-:W-:Y:S01]  /*5940*/  FMNMX.FTZ R10, R170, R9, !PT ;  /* 0x00000009aa0a7209 */ /* 0x000fe20007810000 */
[----:B------:R-:W5:Y:S01]  /*5950*/  LDL R107, [R1+0x318] ;  /* 0x00031800016b7983 */ /* 0x000f620000100800 */
[----:B------:R-:W-:Y:S02]  /*5960*/  FMNMX.FTZ R11, R180, R11, !PT ;  /* 0x0000000bb40b7209 */ /* 0x000fe40007810000 */
[----:B------:R-:W-:Y:S01]  /*5970*/  FMNMX.FTZ R9, R171, R10, !PT ;  /* 0x0000000aab097209 */ /* 0x000fe20007810000 */
[----:B------:R-:W5:Y:S01]  /*5980*/  LDL R109, [R1+0x31c] ;  /* 0x00031c00016d7983 */ /* 0x000f620000100800 */
[----:B------:R-:W-:Y:S02]  /*5990*/  FMNMX.FTZ R11, R190, R11, !PT ;  /* 0x0000000bbe0b7209 */ /* 0x000fe40007810000 */
[----:B------:R-:W-:Y:S01]  /*59a0*/  FMNMX.FTZ R12, R172, R9, !PT ;  /* 0x00000009ac0c7209 */ /* 0x000fe20007810000 */
[----:B------:R-:W5:Y:S01]  /*59b0*/  LDL R111, [R1+0x320] ;  /* 0x00032000016f7983 */ /* 0x000f620000100800 */
[----:B------:R-:W-:-:S02]  /*59c0*/  FMNMX.FTZ R10, R192, R11, !PT ;  /* 0x0000000bc00a7209 */ /* 0x000fc40007810000 */
        /* <DEDUP_REMOVED lines=8> */
[----:B------:R-:W-:-:S03]  /*5a50*/  FMNMX.FTZ R10, R216, R11, !PT ;  /* 0x0000000bd80a7209 */ /* 0x000fc60007810000 */
[----:B------:R-:W5:Y:S01]  /*5a60*/  LDL R121, [R1+0x330] ;  /* 0x0003300001797983 */ /* 0x000f620000100800 */
[----:B------:R-:W-:Y:S02]  /*5a70*/  FMNMX.FTZ R11, R217, R10, !PT ;  /* 0x0000000ad90b7209 */ /* 0x000fe40007810000 */
[----:B------:R-:W-:Y:S01]  /*5a80*/  FMNMX.FTZ R10, R177, R8, !PT ;  /* 0x00000008b10a7209 */ /* 0x000fe20007810000 */
[----:B------:R-:W5:Y:S01]  /*5a90*/  LDL R123, [R1+0x334] ;  /* 0x00033400017b7983 */ /* 0x000f620000100800 */
[----:B------:R-:W-:-:S03]  /*5aa0*/  FMNMX.FTZ R11, R218, R11, !PT ;  /* 0x0000000bda0b7209 */ /* 0x000fc60007810000 */
[----:B------:R-:W0:Y:S04]  /*5ab0*/  SHFL.BFLY PT, R9, R10, 0x2, 0x1f ;  /* 0x0c401f000a097f89 */ /* 0x000e2800000e0000 */
[----:B------:R1:W-:Y:S04]  /*5ac0*/  STL.64 [R1+0x430], R10 ;  /* 0x0004300a01007387 */ /* 0x0003e80000100a00 */
[----:B------:R-:W3:Y:S04]  /*5ad0*/  LDL R145, [R1+0x434] ;  /* 0x0004340001917983 */ /* 0x000ee80000100800 */
[----:B------:R-:W5:Y:S04]  /*5ae0*/  LDL R125, [R1+0x338] ;  /* 0x00033800017d7983 */ /* 0x000f680000100800 */
[----:B-1----:R-:W5:Y:S04]  /*5af0*/  LDL R11, [R1+0x450] ;  /* 0x00045000010b7983 */ /* 0x002f680000100800 */
[----:B------:R-:W5:Y:S01]  /*5b00*/  LDL R127, [R1+0x33c] ;  /* 0x00033c00017f7983 */ /* 0x000f620000100800 */
[----:B0-----:R-:W-:-:S03]  /*5b10*/  FMNMX.FTZ R12, R10, R9, !PT ;  /* 0x000000090a0c7209 */ /* 0x001fc60007810000 */
[----:B------:R-:W5:Y:S04]  /*5b20*/  LDL R129, [R1+0x340] ;  /* 0x0003400001817983 */ /* 0x000f680000100800 */
[----:B------:R-:W0:Y:S04]  /*5b30*/  SHFL.BFLY PT, R9, R12, 0x1, 0x1f ;  /* 0x0c201f000c097f89 */ /* 0x000e2800000e0000 */
[----:B------:R-:W5:Y:S04]  /*5b40*/  LDL R131, [R1+0x344] ;  /* 0x0003440001837983 */ /* 0x000f680000100800 */
[----:B------:R-:W5:Y:S04]  /*5b50*/  LDL R135, [R1+0x348] ;  /* 0x0003480001877983 */ /* 0x000f680000100800 */
[----:B------:R-:W5:Y:S04]  /*5b60*/  LDL R137, [R1+0x34c] ;  /* 0x00034c0001897983 */ /* 0x000f680000100800 */
[----:B------:R-:W5:Y:S04]  /*5b70*/  LDL R139, [R1+0x350] ;  /* 0x00035000018b7983 */ /* 0x000f680000100800 */
[----:B------:R-:W5:Y:S01]  /*5b80*/  LDL R141, [R1+0x354] ;  /* 0x00035400018d7983 */ /* 0x000f620000100800 */
[----:B0-----:R-:W-:-:S03]  /*5b90*/  FMNMX.FTZ R14, R12, R9, !PT ;  /* 0x000000090c0e7209 */ /* 0x001fc60007810000 */
[----:B------:R-:W5:Y:S04]  /*5ba0*/  LDL R100, [R1+0x35c] ;  /* 0x00035c0001647983 */ /* 0x000f680000100800 */
[----:B------:R0:W-:Y:S04]  /*5bb0*/  STL [R1+0x430], R14 ;  /* 0x0004300e01007387 */ /* 0x0001e80000100800 */
[----:B------:R-:W5:Y:S04]  /*5bc0*/  LDL R133, [R1+0x430] ;  /* 0x0004300001857983 */ /* 0x000f680000100800 */
[----:B------:R-:W5:Y:S04]  /*5bd0*/  LDL R12, [R1+0x38c] ;  /* 0x00038c00010c7983 */ /* 0x000f680000100800 */
[----:B0-----:R-:W5:Y:S04]  /*5be0*/  LDL R14, [R1+0x3c8] ;  /* 0x0003c800010e7983 */ /* 0x001f680000100800 */
[----:B------:R-:W5:Y:S04]  /*5bf0*/  LDL.64 R8, [R1+0xa8] ;  /* 0x0000a80001087983 */ /* 0x000f680000100a00 */
[----:B------:R-:W5:Y:S04]  /*5c00*/  LDL R102, [R1+0x360] ;  /* 0x0003600001667983 */ /* 0x000f680000100800 */
        /* <DEDUP_REMOVED lines=42> */
[----:B--2---:R-:W-:Y:S04]  /*5eb0*/  STL [R1+0x27c], R176 ;  /* 0x00027cb001007387 */ /* 0x004fe80000100800 */
[----:B---3--:R-:W0:Y:S02]  /*5ec0*/  SHFL.BFLY PT, R10, R145, 0x2, 0x1f ;  /* 0x0c401f00910a7f89 */ /* 0x008e2400000e0000 */
[----:B0-----:R-:W-:-:S05]  /*5ed0*/  FMNMX.FTZ R147, R10, R145, !PT ;  /* 0x000000910a937209 */ /* 0x001fca0007810000 */
[----:B------:R-:W0:Y:S04]  /*5ee0*/  SHFL.BFLY PT, R10, R147, 0x1, 0x1f ;  /* 0x0c201f00930a7f89 */ /* 0x000e2800000e0000 */
[----:B------:R1:W-:Y:S04]  /*5ef0*/  STL [R1+0x288], R15 ;  /* 0x0002880f01007387 */ /* 0x0003e80000100800 */
[----:B----4-:R-:W-:Y:S01]  /*5f00*/  STL [R1+0x278], R156 ;  /* 0x0002789c01007387 */ /* 0x010fe20000100800 */
[----:B0-----:R-:W-:Y:S01]  /*5f10*/  FMNMX.FTZ R10, R147, R10, !PT ;  /* 0x0000000a930a7209 */ /* 0x001fe20007810000 */
[----:B-----5:R-:W-:Y:S01]  /*5f20*/  FMUL.FTZ R176, R11, R133 ;  /* 0x000000850bb07220 */ /* 0x020fe20000410000 */
[----:B------:R-:W-:-:S03]  /*5f30*/  FSETP.NEU.FTZ.AND P1, PT, R133, -INF , PT ;  /* 0xff8000008500780b */ /* 0x000fc60003f3d000 */
[-C--:B-1----:R-:W-:Y:S01]  /*5f40*/  FMUL.FTZ R15, R10, R11.reuse ;  /* 0x0000000b0a0f7220 */ /* 0x082fe20000410000 */
[----:B------:R-:W-:Y:S02]  /*5f50*/  FSEL R176, R176, RZ, P1 ;  /* 0x000000ffb0b07208 */ /* 0x000fe40000800000 */
[----:B------:R-:W-:Y:S01]  /*5f60*/  FSETP.NEU.FTZ.AND P1, PT, R10, -INF , PT ;  /* 0xff8000000a00780b */ /* 0x000fe20003f3d000 */
[----:B------:R0:W-:Y:S02]  /*5f70*/  STL [R1+0x38c], R12 ;  /* 0x00038c0c01007387 */ /* 0x0001e40000100800 */
[----:B------:R-:W-:Y:S02]  /*5f80*/  FFMA.FTZ R219, R77, R11, -R176 ;  /* 0x0000000b4ddb7223 */ /* 0x000fe400000108b0 */
[----:B------:R1:W-:Y:S01]  /*5f90*/  STL [R1+0x280], R220 ;  /* 0x000280dc01007387 */ /* 0x0003e20000100800 */
[----:B0-----:R-:W-:-:S03]  /*5fa0*/  FSEL R12, R15, RZ, P1 ;  /* 0x000000ff0f0c7208 */ /* 0x001fc60000800000 */
[----:B------:R0:W-:Y:S01]  /*5fb0*/  STL [R1+0x284], R13 ;  /* 0x0002840d01007387 */ /* 0x0001e20000100800 */
[----:B-1----:R-:W-:-:S03]  /*5fc0*/  FFMA.FTZ R220, R91, R11, -R176 ;  /* 0x0000000b5bdc7223 */ /* 0x002fc600000108b0 */
[----:B------:R1:W-:Y:S01]  /*5fd0*/  STL [R1+0x28c], R21 ;  /* 0x00028c1501007387 */ /* 0x0003e20000100800 */
[-CC-:B------:R-:W-:Y:S01]  /*5fe0*/  FFMA.FTZ R156, R83, R11.reuse, -R12.reuse ;  /* 0x0000000b539c7223 */ /* 0x180fe2000001080c */
[-C--:B------:R-:W-:Y:S02]  /*5ff0*/  FFMA.FTZ R15, R79, R11.reuse, -R12 ;  /* 0x0000000b4f0f7223 */ /* 0x080fe4000001080c */
[----:B------:R2:W-:Y:S01]  /*6000*/  STL [R1+0x358], R20 ;  /* 0x0003581401007387 */ /* 0x0005e20000100800 */
[----:B0-----:R-:W-:-:S03]  /*6010*/  FFMA.FTZ R13, R75, R11, -R176 ;  /* 0x0000000b4b0d7223 */ /* 0x001fc600000108b0 */
[----:B------:R0:W-:Y:S01]  /*6020*/  STL [R1+0x3c8], R14 ;  /* 0x0003c80e01007387 */ /* 0x0001e20000100800 */
[-C--:B-1----:R-:W-:Y:S01]  /*6030*/  FFMA.FTZ R21, R117, R11.reuse, -R12 ;  /* 0x0000000b75157223 */ /* 0x082fe2000001080c */
[-C--:B--2---:R-:W-:Y:S01]  /*6040*/  FFMA.FTZ R20, R73, R11.reuse, -R176 ;  /* 0x0000000b49147223 */ /* 0x084fe200000108b0 */
[----:B0-----:R-:W-:Y:S01]  /*6050*/  FFMA.FTZ R14, R81, R11, -R12 ;  /* 0x0000000b510e7223 */ /* 0x001fe2000001080c */
[----:B------:R-:W-:Y:S08]  /*6060*/  MUFU.EX2 R220, R220 ;  /* 0x000000dc00dc7308 */ /* 0x000ff00000000800 */
[----:B------:R-:W-:Y:S08]  /*6070*/  MUFU.EX2 R20, R20 ;  /* 0x0000001400147308 */ /* 0x000ff00000000800 */
[----:B------:R-:W-:Y:S08]  /*6080*/  MUFU.EX2 R219, R219 ;  /* 0x000000db00db7308 */ /* 0x000ff00000000800 */
[----:B------:R-:W-:Y:S08]  /*6090*/  MUFU.EX2 R13, R13 ;  /* 0x0000000d000d7308 */ /* 0x000ff00000000800 */
[----:B------:R-:W-:Y:S08]  /*60a0*/  MUFU.EX2 R21, R21 ;  /* 0x0000001500157308 */ /* 0x000ff00000000800 */
[----:B------:R-:W0:Y:S08]  /*60b0*/  MUFU.EX2 R156, R156 ;  /* 0x0000009c009c7308 */ /* 0x000e300000000800 */
[----:B------:R-:W-:Y:S08]  /*60c0*/  MUFU.EX2 R14, R14 ;  /* 0x0000000e000e7308 */ /* 0x000ff00000000800 */
[----:B------:R-:W1:Y:S01]  /*60d0*/  MUFU.EX2 R15, R15 ;  /* 0x0000000f000f7308 */ /* 0x000e620000000800 */
[----:B------:R-:W-:Y:S01]  /*60e0*/  IMAD R8, R143, 0xc00, R8 ;  /* 0x00000c008f087824 */ /* 0x000fe200078e0208 */
[----:B------:R2:W-:Y:S01]  /*60f0*/  STL [R1+0x294], R27 ;  /* 0x0002941b01007387 */ /* 0x0005e20000100800 */
[----:B------:R-:W-:-:S03]  /*6100*/  R2UR UR7, R9 ;  /* 0x00000000090772ca */ /* 0x000fc600000e0000 */
[----:B------:R3:W-:Y:S01]  /*6110*/  STL [R1+0x2ac], R39 ;  /* 0x0002ac2701007387 */ /* 0x0007e20000100800 */
[----:B------:R-:W-:-:S03]  /*6120*/  R2UR UR6, R8 ;  /* 0x00000000080672ca */ /* 0x000fc600000e0000 */
[----:B------:R4:W-:Y:S01]  /*6130*/  STL [R1+0x2b0], R41 ;  /* 0x0002b02901007387 */ /* 0x0009e20000100800 */
[----:B--2---:R-:W-:-:S03]  /*6140*/  IMAD.MOV.U32 R27, RZ, RZ, R9 ;  /* 0x000000ffff1b7224 */ /* 0x004fc600078e0009 */
[----:B------:R2:W-:Y:S01]  /*6150*/  STL [R1+0x3e0], R38 ;  /* 0x0003e02601007387 */ /* 0x0005e20000100800 */
[----:B---3--:R-:W-:-:S03]  /*6160*/  IMAD.MOV.U32 R39, RZ, RZ, R9 ;  /* 0x000000ffff277224 */ /* 0x008fc600078e0009 */
[----:B------:R3:W-:Y:S01]  /*6170*/  STL [R1+0x3e4], R40 ;  /* 0x0003e42801007387 */ /* 0x0007e20000100800 */
[----:B----4-:R-:W-:-:S03]  /*6180*/  IMAD.MOV.U32 R41, RZ, RZ, R9 ;  /* 0x000000ffff297224 */ /* 0x010fc600078e0009 */
[----:B------:R4:W-:Y:S01]  /*6190*/  STL [R1+0x3f8], R26 ;  /* 0x0003f81a01007387 */ /* 0x0009e20000100800 */
[----:B--2---:R-:W-:Y:S01]  /*61a0*/  VIADD R38, R8, 0x80 ;  /* 0x0000008008267836 */ /* 0x004fe20000000000 */
[----:B0-----:R-:W-:Y:S02]  /*61b0*/  F2FP.F16.F32.PACK_AB R153, R156, R21 ;  /* 0x000000159c99723e */ /* 0x001fe400000000ff */
[----:B------:R0:W-:Y:S01]  /*61c0*/  STL [R1+0x270], R152 ;  /* 0x0002709801007387 */ /* 0x0001e20000100800 */
[C---:B---3--:R-:W-:Y:S01]  /*61d0*/  VIADD R40, R8.reuse, 0x100 ;  /* 0x0000010008287836 */ /* 0x048fe20000000000 */
[----:B-1----:R-:W-:Y:S02]  /*61e0*/  F2FP.F16.F32.PACK_AB R155, R15, R14 ;  /* 0x0000000e0f9b723e */ /* 0x002fe400000000ff */
[----:B------:R1:W-:Y:S01]  /*61f0*/  STL [R1+0x274], R154 ;  /* 0x0002749a01007387 */ /* 0x0003e20000100800 */
[----:B----4-:R-:W-:Y:S01]  /*6200*/  VIADD R26, R8, 0x180 ;  /* 0x00000180081a7836 */ /* 0x010fe20000000000 */
[----:B------:R-:W-:-:S02]  /*6210*/  R2UR UR10, R38 ;  /* 0x00000000260a72ca */ /* 0x000fc400000e0000 */
[----:B0-----:R-:W-:Y:S01]  /*6220*/  F2FP.F16.F32.PACK_AB R152, R20, R220 ;  /* 0x000000dc1498723e */ /* 0x001fe200000000ff */
[----:B------:R-:W-:Y:S01]  /*6230*/  STL [R1+0x220], R112 ;  /* 0x0002207001007387 */ /* 0x000fe20000100800 */
[----:B-1----:R-:W-:-:S03]  /*6240*/  F2FP.F16.F32.PACK_AB R154, R13, R219 ;  /* 0x000000db0d9a723e */ /* 0x002fc600000000ff */
[----:B------:R-:W-:Y:S01]  /*6250*/  STL [R1+0x224], R114 ;  /* 0x0002247201007387 */ /* 0x000fe20000100800 */
[----:B------:R-:W-:Y:S02]  /*6260*/  R2UR UR11, R39 ;  /* 0x00000000270b72ca */ /* 0x000fe400000e0000 */
[----:B------:R-:W-:Y:S01]  /*6270*/  R2UR UR14, R40 ;  /* 0x00000000280e72ca */ /* 0x000fe200000e0000 */
[----:B------:R-:W-:Y:S01]  /*6280*/  STL [R1+0x228], R116 ;  /* 0x0002287401007387 */ /* 0x000fe20000100800 */
[----:B------:R-:W-:Y:S02]  /*6290*/  R2UR UR15, R41 ;  /* 0x00000000290f72ca */ /* 0x000fe400000e0000 */
[----:B------:R-:W-:Y:S01]  /*62a0*/  R2UR UR18, R26 ;  /* 0x000000001a1272ca */ /* 0x000fe200000e0000 */
[----:B------:R-:W-:Y:S01]  /*62b0*/  STL [R1+0x22c], R118 ;  /* 0x00022c7601007387 */ /* 0x000fe20000100800 */
[----:B------:R-:W-:-:S03]  /*62c0*/  R2UR UR19, R27 ;  /* 0x000000001b1372ca */ /* 0x000fc600000e0000 */
[----:B------:R-:W-:Y:S04]  /*62d0*/  STL [R1+0x230], R120 ;  /* 0x0002307801007387 */ /* 0x000fe80000100800 */
        /* <DEDUP_REMOVED lines=102> */
[----:B------:R0:W-:Y:S01]  /*6940*/  STL [R1+0x410], R24 ;  /* 0x0004101801007387 */ /* 0x0001e20000100800 */
[----:B------:R1:W-:Y:S06]  /*6950*/  BAR.SYNC.DEFER_BLOCKING R209, 0x100 ;  /* 0x000400d10000751d */ /* 0x0003ec0000010000 */
[----:B0-----:R-:W-:-:S06]  /*6960*/  WARPGROUP.ARRIVE ;  /* 0x00000000000079c5 */ /* 0x001fcc0000000000 */
[----:B------:R-:W-:Y:S01]  /*6970*/  HGMMA.64x256x16.F32 R24, R152, gdesc[UR4].tnspB, RZ, !UPT, gsb0 ;  /* 0x43e0000498187df0 */ /* 0x000fe2000c0008ff */
[----:B------:R0:W-:Y:S04]  /*6980*/  STL [R1+0x414], R221 ;  /* 0x000414dd01007387 */ /* 0x0001e80000100800 */
[----:B------:R2:W-:Y:S04]  /*6990*/  STL [R1+0x418], R222 ;  /* 0x000418de01007387 */ /* 0x0005e80000100800 */
[----:B------:R-:W-:Y:S01]  /*69a0*/  STL [R1+0x41c], R231 ;  /* 0x00041ce701007387 */ /* 0x000fe20000100800 */
[----:B------:R-:W-:-:S02]  /*69b0*/  WARPGROUP.DEPBAR.LE gsb0, 0x0 ;  /* 0x00008000000079c5 */ /* 0x000fc40000010000 */
[-CC-:B------:R-:W-:Y:S01]  /*69c0*/  FFMA.FTZ R152, R19, R11.reuse, -R176.reuse ;  /* 0x0000000b13987223 */ /* 0x180fe200000108b0 */
[-CC-:B------:R-:W-:Y:S01]  /*69d0*/  FFMA.FTZ R153, R161, R11.reuse, -R176.reuse ;  /* 0x0000000ba1997223 */ /* 0x180fe200000108b0 */
[-CC-:B------:R-:W-:Y:S01]  /*69e0*/  FFMA.FTZ R19, R168, R11.reuse, -R176.reuse ;  /* 0x0000000ba8137223 */ /* 0x180fe200000108b0 */
[-C--:B------:R-:W-:Y:S01]  /*69f0*/  FFMA.FTZ R161, R167, R11.reuse, -R176 ;  /* 0x0000000ba7a17223 */ /* 0x080fe200000108b0 */
[-CC-:B------:R-:W-:Y:S01]  /*6a00*/  FFMA.FTZ R167, R181, R11.reuse, -R12.reuse ;  /* 0x0000000bb5a77223 */ /* 0x180fe2000001080c */
[-CC-:B------:R-:W-:Y:S01]  /*6a10*/  FFMA.FTZ R168, R184, R11.reuse, -R12.reuse ;  /* 0x0000000bb8a87223 */ /* 0x180fe2000001080c */
[-CC-:B------:R-:W-:Y:S01]  /*6a20*/  FFMA.FTZ R181, R185, R11.reuse, -R12.reuse ;  /* 0x0000000bb9b57223 */ /* 0x180fe2000001080c */
[----:B------:R-:W-:Y:S01]  /*6a30*/  FFMA.FTZ R184, R199, R11, -R12 ;  /* 0x0000000bc7b87223 */ /* 0x000fe2000001080c */
[----:B0-----:R-:W-:Y:S08]  /*6a40*/  MUFU.EX2 R221, R152 ;  /* 0x0000009800dd7308 */ /* 0x001ff00000000800 */
[----:B--2---:R-:W0:Y:S08]  /*6a50*/  MUFU.EX2 R222, R153 ;  /* 0x0000009900de7308 */ /* 0x004e300000000800 */
[----:B------:R-:W-:Y:S08]  /*6a60*/  MUFU.EX2 R19, R19 ;  /* 0x0000001300137308 */ /* 0x000ff00000000800 */
[----:B------:R-:W2:Y:S08]  /*6a70*/  MUFU.EX2 R161, R161 ;  /* 0x000000a100a17308 */ /* 0x000eb00000000800 */
[----:B------:R-:W-:Y:S08]  /*6a80*/  MUFU.EX2 R167, R167 ;  /* 0x000000a700a77308 */ /* 0x000ff00000000800 */
[----:B------:R-:W3:Y:S08]  /*6a90*/  MUFU.EX2 R168, R168 ;  /* 0x000000a800a87308 */ /* 0x000ef00000000800 */
[----:B------:R-:W-:Y:S08]  /*6aa0*/  MUFU.EX2 R181, R181 ;  /* 0x000000b500b57308 */ /* 0x000ff00000000800 */
[----:B------:R-:W4:Y:S01]  /*6ab0*/  MUFU.EX2 R184, R184 ;  /* 0x000000b800b87308 */ /* 0x000f220000000800 */
[----:B0-----:R-:W-:-:S02]  /*6ac0*/  F2FP.F16.F32.PACK_AB R152, R222, R221 ;  /* 0x000000ddde98723e */ /* 0x001fc400000000ff */
[----:B--2---:R-:W-:Y:S02]  /*6ad0*/  F2FP.F16.F32.PACK_AB R154, R161, R19 ;  /* 0x00000013a19a723e */ /* 0x004fe400000000ff */
[----:B---3--:R-:W-:Y:S01]  /*6ae0*/  F2FP.F16.F32.PACK_AB R153, R168, R167 ;  /* 0x000000a7a899723e */ /* 0x008fe200000000ff */
[----:B------:R-:W-:Y:S04]  /*6af0*/  STL.128 [R1+0x220], R24 ;  /* 0x0002201801007387 */ /* 0x000fe80000100c00 */
[----:B------:R-:W-:Y:S04]  /*6b00*/  STL.128 [R1+0x230], R28 ;  /* 0x0002301c01007387 */ /* 0x000fe80000100c00 */
[----:B------:R-:W-:Y:S01]  /*6b10*/  STL.128 [R1+0x240], R32 ;  /* 0x0002402001007387 */ /* 0x000fe20000100c00 */
[----:B----4-:R-:W-:-:S03]  /*6b20*/  F2FP.F16.F32.PACK_AB R155, R184, R181 ;  /* 0x000000b5b89b723e */ /* 0x010fc600000000ff */
[----:B------:R-:W-:Y:S04]  /*6b30*/  STL.128 [R1+0x250], R36 ;  /* 0x0002502401007387 */ /* 0x000fe80000100c00 */
        /* <DEDUP_REMOVED lines=27> */
[----:B------:R0:W-:Y:S02]  /*6cf0*/  STL.128 [R1+0x410], R148 ;  /* 0x0004109401007387 */ /* 0x0001e40000100c00 */
[----:B0-----:R-:W-:-:S06]  /*6d00*/  WARPGROUP.ARRIVE ;  /* 0x00000000000079c5 */ /* 0x001fcc0000000000 */
[----:B------:R-:W-:Y:S01]  /*6d10*/  HGMMA.64x256x16.F32 R24, R152, gdesc[UR8].tnspB, R24, gsb0 ;  /* 0x43e0000898187df0 */ /* 0x000fe20008000818 */
[-CC-:B------:R-:W-:Y:S01]  /*6d20*/  FFMA.FTZ R185, R157, R11.reuse, -R176.reuse ;  /* 0x0000000b9db97223 */ /* 0x180fe200000108b0 */
[-CC-:B------:R-:W-:Y:S01]  /*6d30*/  FFMA.FTZ R157, R159, R11.reuse, -R176.reuse ;  /* 0x0000000b9f9d7223 */ /* 0x180fe200000108b0 */
[-CC-:B------:R-:W-:Y:S01]  /*6d40*/  FFMA.FTZ R159, R162, R11.reuse, -R176.reuse ;  /* 0x0000000ba29f7223 */ /* 0x180fe200000108b0 */
[-C--:B------:R-:W-:Y:S01]  /*6d50*/  FFMA.FTZ R162, R166, R11.reuse, -R176 ;  /* 0x0000000ba6a27223 */ /* 0x080fe200000108b0 */
[-CC-:B------:R-:W-:Y:S01]  /*6d60*/  FFMA.FTZ R166, R178, R11.reuse, -R12.reuse ;  /* 0x0000000bb2a67223 */ /* 0x180fe2000001080c */
[-CC-:B------:R-:W-:Y:S01]  /*6d70*/  FFMA.FTZ R178, R182, R11.reuse, -R12.reuse ;  /* 0x0000000bb6b27223 */ /* 0x180fe2000001080c */
[-CC-:B------:R-:W-:Y:S01]  /*6d80*/  FFMA.FTZ R182, R186, R11.reuse, -R12.reuse ;  /* 0x0000000bbab67223 */ /* 0x180fe2000001080c */
[-C--:B------:R-:W-:Y:S01]  /*6d90*/  FFMA.FTZ R186, R191, R11.reuse, -R12 ;  /* 0x0000000bbfba7223 */ /* 0x080fe2000001080c */
[----:B------:R-:W-:Y:S08]  /*6da0*/  MUFU.EX2 R185, R185 ;  /* 0x000000b900b97308 */ /* 0x000ff00000000800 */
[----:B------:R-:W0:Y:S08]  /*6db0*/  MUFU.EX2 R157, R157 ;  /* 0x0000009d009d7308 */ /* 0x000e300000000800 */
[----:B------:R-:W-:Y:S08]  /*6dc0*/  MUFU.EX2 R159, R159 ;  /* 0x0000009f009f7308 */ /* 0x000ff00000000800 */
[----:B------:R-:W2:Y:S08]  /*6dd0*/  MUFU.EX2 R162, R162 ;  /* 0x000000a200a27308 */ /* 0x000eb00000000800 */
[----:B------:R-:W-:Y:S08]  /*6de0*/  MUFU.EX2 R166, R166 ;  /* 0x000000a600a67308 */ /* 0x000ff00000000800 */
[----:B------:R-:W3:Y:S08]  /*6df0*/  MUFU.EX2 R178, R178 ;  /* 0x000000b200b27308 */ /* 0x000ef00000000800 */
[----:B------:R-:W-:Y:S08]  /*6e00*/  MUFU.EX2 R182, R182 ;  /* 0x000000b600b67308 */ /* 0x000ff00000000800 */
[----:B------:R-:W4:Y:S01]  /*6e10*/  MUFU.EX2 R186, R186 ;  /* 0x000000ba00ba7308 */ /* 0x000f220000000800 */
[----:B------:R-:W-:Y:S01]  /*6e20*/  FADD.FTZ R220, R220, R20 ;  /* 0x00000014dcdc7221 */ /* 0x000fe20000010000 */
[-C--:B------:R-:W-:Y:S01]  /*6e30*/  FFMA.FTZ R20, R183, R11.reuse, -R12 ;  /* 0x0000000bb7147223 */ /* 0x080fe2000001080c */
[-CC-:B------:R-:W-:Y:S01]  /*6e40*/  FFMA.FTZ R183, R169, R11.reuse, -R176.reuse ;  /* 0x0000000ba9b77223 */ /* 0x180fe200000108b0 */
[-CC-:B------:R-:W-:Y:S01]  /*6e50*/  FFMA.FTZ R158, R158, R11.reuse, -R176.reuse ;  /* 0x0000000b9e9e7223 */ /* 0x180fe200000108b0 */
[-CC-:B------:R-:W-:Y:S01]  /*6e60*/  FFMA.FTZ R160, R160, R11.reuse, -R176.reuse ;  /* 0x0000000ba0a07223 */ /* 0x180fe200000108b0 */
[-CC-:B------:R-:W-:Y:S01]  /*6e70*/  FFMA.FTZ R163, R163, R11.reuse, -R176.reuse ;  /* 0x0000000ba3a37223 */ /* 0x180fe200000108b0 */
[-C--:B------:R-:W-:Y:S01]  /*6e80*/  FFMA.FTZ R165, R165, R11.reuse, -R176 ;  /* 0x0000000ba5a57223 */ /* 0x080fe200000108b0 */
[-CC-:B------:R-:W-:Y:S01]  /*6e90*/  FFMA.FTZ R179, R179, R11.reuse, -R12.reuse ;  /* 0x0000000bb3b37223 */ /* 0x180fe2000001080c */
[-CC-:B------:R-:W-:Y:S01]  /*6ea0*/  FFMA.FTZ R169, R187, R11.reuse, -R12.reuse ;  /* 0x0000000bbba97223 */ /* 0x180fe2000001080c */
[-C--:B------:R-:W-:Y:S01]  /*6eb0*/  FFMA.FTZ R193, R193, R11.reuse, -R12 ;  /* 0x0000000bc1c17223 */ /* 0x080fe2000001080c */
[-CC-:B------:R-:W-:Y:S01]  /*6ec0*/  FFMA.FTZ R170, R170, R11.reuse, -R176.reuse ;  /* 0x0000000baaaa7223 */ /* 0x180fe200000108b0 */
[-CC-:B------:R-:W-:Y:S01]  /*6ed0*/  FFMA.FTZ R171, R171, R11.reuse, -R176.reuse ;  /* 0x0000000babab7223 */ /* 0x180fe200000108b0 */
[-CC-:B------:R-:W-:Y:S01]  /*6ee0*/  FFMA.FTZ R172, R172, R11.reuse, -R176.reuse ;  /* 0x0000000bacac7223 */ /* 0x180fe200000108b0 */
[-CC-:B------:R-:W-:Y:S01]  /*6ef0*/  FFMA.FTZ R173, R173, R11.reuse, -R176.reuse ;  /* 0x0000000badad7223 */ /* 0x180fe200000108b0 */
[-CC-:B------:R-:W-:Y:S01]  /*6f00*/  FFMA.FTZ R174, R174, R11.reuse, -R176.reuse ;  /* 0x0000000baeae7223 */ /* 0x180fe200000108b0 */
[-CC-:B------:R-:W-:Y:S01]  /*6f10*/  FFMA.FTZ R175, R175, R11.reuse, -R176.reuse ;  /* 0x0000000bafaf7223 */ /* 0x180fe200000108b0 */
[----:B------:R-:W-:Y:S01]  /*6f20*/  FFMA.FTZ R176, R177, R11, -R176 ;  /* 0x0000000bb1b07223 */ /* 0x000fe200000108b0 */
[----:B------:R-:W-:Y:S01]  /*6f30*/  FADD.FTZ R177, R21, R156 ;  /* 0x0000009c15b17221 */ /* 0x000fe20000010000 */
[----:B------:R-:W-:Y:S08]  /*6f40*/  MUFU.EX2 R158, R158 ;  /* 0x0000009e009e7308 */ /* 0x000ff00000000800 */
[----:B------:R-:W5:Y:S08]  /*6f50*/  MUFU.EX2 R160, R160 ;  /* 0x000000a000a07308 */ /* 0x000f700000000800 */
[----:B------:R-:W-:Y:S08]  /*6f60*/  MUFU.EX2 R163, R163 ;  /* 0x000000a300a37308 */ /* 0x000ff00000000800 */
[----:B------:R-:W1:Y:S01]  /*6f70*/  MUFU.EX2 R165, R165 ;  /* 0x000000a500a57308 */ /* 0x000e620000000800 */
[----:B------:R-:W-:-:S02]  /*6f80*/  WARPGROUP.DEPBAR.LE gsb0, 0x0 ;  /* 0x00008000000079c5 */ /* 0x000fc40000010000 */
[----:B0-----:R-:W-:Y:S02]  /*6f90*/  F2FP.F16.F32.PACK_AB R152, R157, R185 ;  /* 0x000000b99d98723e */ /* 0x001fe400000000ff */
[----:B--2---:R-:W-:Y:S02]  /*6fa0*/  F2FP.F16.F32.PACK_AB R154, R162, R159 ;  /* 0x0000009fa29a723e */ /* 0x004fe400000000ff */
[----:B---3--:R-:W-:Y:S02]  /*6fb0*/  F2FP.F16.F32.PACK_AB R153, R178, R166 ;  /* 0x000000a6b299723e */ /* 0x008fe400000000ff */
[----:B----4-:R-:W-:Y:S01]  /*6fc0*/  F2FP.F16.F32.PACK_AB R155, R186, R182 ;  /* 0x000000b6ba9b723e */ /* 0x010fe200000000ff */
        /* <DEDUP_REMOVED lines=34> */
[----:B------:R-:W-:Y:S08]  /*71f0*/  MUFU.EX2 R179, R179 ;  /* 0x000000b300b37308 */ /* 0x000ff00000000800 */
[----:B------:R-:W0:Y:S08]  /*7200*/  MUFU.EX2 R20, R20 ;  /* 0x0000001400147308 */ /* 0x000e300000000800 */
[----:B------:R-:W-:Y:S08]  /*7210*/  MUFU.EX2 R169, R169 ;  /* 0x000000a900a97308 */ /* 0x000ff00000000800 */
[----:B------:R-:W2:Y:S01]  /*7220*/  MUFU.EX2 R21, R193 ;  /* 0x000000c100157308 */ /* 0x000ea20000000800 */
[-CC-:B------:R-:W-:Y:S01]  /*7230*/  FFMA.FTZ R156, R180, R11.reuse, -R12.reuse ;  /* 0x0000000bb49c7223 */ /* 0x180fe2000001080c */
[-CC-:B------:R-:W-:Y:S01]  /*7240*/  FFMA.FTZ R192, R192, R11.reuse, -R12.reuse ;  /* 0x0000000bc0c07223 */ /* 0x180fe2000001080c */
[-CC-:B------:R-:W-:Y:S01]  /*7250*/  FFMA.FTZ R207, R207, R11.reuse, -R12.reuse ;  /* 0x0000000bcfcf7223 */ /* 0x180fe2000001080c */
[-CC-:B------:R-:W-:Y:S01]  /*7260*/  FFMA.FTZ R215, R215, R11.reuse, -R12.reuse ;  /* 0x0000000bd7d77223 */ /* 0x180fe2000001080c */
[-CC-:B------:R-:W-:Y:S01]  /*7270*/  FFMA.FTZ R216, R216, R11.reuse, -R12.reuse ;  /* 0x0000000bd8d87223 */ /* 0x180fe2000001080c */
[-CC-:B------:R-:W-:Y:S01]  /*7280*/  FFMA.FTZ R217, R217, R11.reuse, -R12.reuse ;  /* 0x0000000bd9d97223 */ /* 0x180fe2000001080c */
[----:B------:R-:W-:Y:S01]  /*7290*/  FFMA.FTZ R218, R218, R11, -R12 ;  /* 0x0000000bdada7223 */ /* 0x000fe2000001080c */
[----:B------:R-:W-:Y:S01]  /*72a0*/  MUFU.EX2 R183, R183 ;  /* 0x000000b700b77308 */ /* 0x000fe20000000800 */
[----:B------:R-:W-:-:S07]  /*72b0*/  FADD.FTZ R220, R219, R220 ;  /* 0x000000dcdbdc7221 */ /* 0x000fce0000010000 */
[----:B------:R-:W-:Y:S08]  /*72c0*/  MUFU.EX2 R170, R170 ;  /* 0x000000aa00aa7308 */ /* 0x000ff00000000800 */
[----:B------:R-:W-:Y:S08]  /*72d0*/  MUFU.EX2 R171, R171 ;  /* 0x000000ab00ab7308 */ /* 0x000ff00000000800 */
[----:B------:R-:W3:Y:S08]  /*72e0*/  MUFU.EX2 R172, R172 ;  /* 0x000000ac00ac7308 */ /* 0x000ef00000000800 */
[----:B------:R-:W-:Y:S01]  /*72f0*/  MUFU.EX2 R156, R156 ;  /* 0x0000009c009c7308 */ /* 0x000fe20000000800 */
[----:B------:R-:W-:Y:S01]  /*7300*/  FADD.FTZ R220, R13, R220 ;  /* 0x000000dc0ddc7221 */ /* 0x000fe20000010000 */
[----:B------:R-:W-:-:S05]  /*7310*/  IMAD.MOV.U32 R13, RZ, RZ, R9 ;  /* 0x000000ffff0d7224 */ /* 0x000fca00078e0009 */
[----:B------:R-:W-:Y:S01]  /*7320*/  R2UR UR7, R13 ;  /* 0x000000000d0772ca */ /* 0x000fe200000e0000 */
[----:B------:R-:W-:Y:S02]  /*7330*/  WARPGROUP.DEPBAR.LE gsb0, 0x0 ;  /* 0x00008000000079c5 */ /* 0x000fe40000010000 */
[----:B-----5:R-:W-:Y:S01]  /*7340*/  F2FP.F16.F32.PACK_AB R152, R160, R158 ;  /* 0x0000009ea098723e */ /* 0x020fe200000000ff */
[----:B------:R-:W-:Y:S01]  /*7350*/  MUFU.EX2 R173, R173 ;  /* 0x000000ad00ad7308 */ /* 0x000fe20000000800 */
[----:B-1----:R-:W-:-:S07]  /*7360*/  F2FP.F16.F32.PACK_AB R154, R165, R163 ;  /* 0x000000a3a59a723e */ /* 0x002fce00000000ff */
[----:B------:R-:W-:Y:S01]  /*7370*/  MUFU.EX2 R174, R174 ;  /* 0x000000ae00ae7308 */ /* 0x000fe20000000800 */
[----:B0-----:R-:W-:-:S07]  /*7380*/  F2FP.F16.F32.PACK_AB R153, R20, R179 ;  /* 0x000000b31499723e */ /* 0x001fce00000000ff */
[----:B------:R-:W-:Y:S01]  /*7390*/  MUFU.EX2 R175, R175 ;  /* 0x000000af00af7308 */ /* 0x000fe20000000800 */
[----:B--2---:R-:W-:Y:S01]  /*73a0*/  F2FP.F16.F32.PACK_AB R155, R21, R169 ;  /* 0x000000a9159b723e */ /* 0x004fe200000000ff */
        /* <DEDUP_REMOVED lines=31> */
[----:B------:R0:W-:Y:S01]  /*75a0*/  STL.128 [R1+0x410], R148 ;  /* 0x0004109401007387 */ /* 0x0001e20000100c00 */
[----:B------:R-:W-:Y:S08]  /*75b0*/  MUFU.EX2 R176, R176 ;  /* 0x000000b000b07308 */ /* 0x000ff00000000800 */
[----:B------:R-:W-:Y:S08]  /*75c0*/  MUFU.EX2 R215, R215 ;  /* 0x000000d700d77308 */ /* 0x000ff00000000800 */
[----:B------:R-:W-:Y:S01]  /*75d0*/  MUFU.EX2 R216, R216 ;  /* 0x000000d800d87308 */ /* 0x000fe20000000800 */
[----:B0-----:R-:W-:-:S07]  /*75e0*/  WARPGROUP.ARRIVE ;  /* 0x00000000000079c5 */ /* 0x001fce0000000000 */
[----:B------:R-:W-:Y:S01]  /*75f0*/  MUFU.EX2 R217, R217 ;  /* 0x000000d900d97308 */ /* 0x000fe20000000800 */
[----:B------:R-:W-:Y:S07]  /*7600*/  HGMMA.64x256x16.F32 R24, R152, gdesc[UR16].tnspB, R24, gsb0 ;  /* 0x43e0001098187df0 */ /* 0x000fee0008000818 */
[----:B------:R-:W-:Y:S01]  /*7610*/  MUFU.EX2 R218, R218 ;  /* 0x000000da00da7308 */ /* 0x000fe20000000800 */
[----:B------:R-:W-:Y:S01]  /*7620*/  FADD.FTZ R221, R221, R220 ;  /* 0x000000dcdddd7221 */ /* 0x000fe20000010000 */
[----:B------:R-:W2:Y:S01]  /*7630*/  @!P0 LDL R13, [R1+0x210] ;  /* 0x00021000010d8983 */ /* 0x000ea20000100800 */
[----:B------:R-:W-:-:S02]  /*7640*/  WARPGROUP.DEPBAR.LE gsb0, 0x0 ;  /* 0x00008000000079c5 */ /* 0x000fc40000010000 */
[----:B------:R-:W-:Y:S01]  /*7650*/  FADD.FTZ R152, R14, R177 ;  /* 0x000000b10e987221 */ /* 0x000fe20000010000 */
[----:B------:R-:W-:Y:S01]  /*7660*/  FFMA.FTZ R14, R190, R11, -R12 ;  /* 0x0000000bbe0e7223 */ /* 0x000fe2000001080c */
[----:B------:R-:W-:Y:S01]  /*7670*/  VIADD R12, R8, 0x200 ;  /* 0x00000200080c7836 */ /* 0x000fe20000000000 */
[----:B------:R-:W-:Y:S04]  /*7680*/  MUFU.EX2 R11, R192 ;  /* 0x000000c0000b7308 */ /* 0x000fe80000000800 */
[----:B------:R-:W-:-:S04]  /*7690*/  R2UR UR6, R12 ;  /* 0x000000000c0672ca */ /* 0x000fc800000e0000 */
[----:B------:R-:W0:Y:S08]  /*76a0*/  MUFU.EX2 R14, R14 ;  /* 0x0000000e000e7308 */ /* 0x000e300000000800 */
[----:B------:R-:W1:Y:S01]  /*76b0*/  MUFU.EX2 R12, R207 ;  /* 0x000000cf000c7308 */ /* 0x000e620000000800 */
[----:B------:R-:W-:Y:S01]  /*76c0*/  FADD.FTZ R152, R15, R152 ;  /* 0x000000980f987221 */ /* 0x000fe20000010000 */
[----:B---3--:R-:W-:-:S03]  /*76d0*/  F2FP.F16.F32.PACK_AB R154, R172, R171 ;  /* 0x000000abac9a723e */ /* 0x008fc600000000ff */
[----:B------:R-:W-:Y:S01]  /*76e0*/  FADD.FTZ R167, R167, R152 ;  /* 0x00000098a7a77221 */ /* 0x000fe20000010000 */
[----:B------:R-:W-:Y:S02]  /*76f0*/  F2FP.F16.F32.PACK_AB R152, R170, R183 ;  /* 0x000000b7aa98723e */ /* 0x000fe400000000ff */
[----:B0-----:R-:W-:Y:S01]  /*7700*/  F2FP.F16.F32.PACK_AB R153, R14, R156 ;  /* 0x0000009c0e99723e */ /* 0x001fe200000000ff */
[----:B------:R-:W-:Y:S04]  /*7710*/  STL.128 [R1+0x220], R24 ;  /* 0x0002201801007387 */ /* 0x000fe80000100c00 */
[----:B------:R-:W-:Y:S01]  /*7720*/  STL.128 [R1+0x230], R28 ;  /* 0x0002301c01007387 */ /* 0x000fe20000100c00 */
[----:B-1----:R-:W-:-:S03]  /*7730*/  F2FP.F16.F32.PACK_AB R155, R12, R11 ;  /* 0x0000000b0c9b723e */ /* 0x002fc600000000ff */
        /* <DEDUP_REMOVED lines=32> */
[----:B------:R-:W-:Y:S01]  /*7940*/  VIADD R8, R8, 0x280 ;  /* 0x0000028008087836 */ /* 0x000fe20000000000 */
[----:B------:R-:W-:-:S04]  /*7950*/  R2UR UR7, R9 ;  /* 0x00000000090772ca */ /* 0x000fc800000e0000 */
[----:B------:R-:W-:Y:S01]  /*7960*/  R2UR UR6, R8 ;  /* 0x00000000080672ca */ /* 0x000fe200000e0000 */
[----:B------:R-:W-:Y:S01]  /*7970*/  FADD.FTZ R222, R222, R221 ;  /* 0x000000dddede7221 */ /* 0x000fe20000010000 */
[----:B------:R-:W3:Y:S01]  /*7980*/  @!P0 LDL.64 R8, [R1+0x68] ;  /* 0x0000680001088983 */ /* 0x000ee20000100a00 */
[----:B------:R-:W-:Y:S02]  /*7990*/  FADD.FTZ R168, R168, R167 ;  /* 0x000000a7a8a87221 */ /* 0x000fe40000010000 */
[----:B------:R-:W-:Y:S02]  /*79a0*/  FADD.FTZ R222, R19, R222 ;  /* 0x000000de13de7221 */ /* 0x000fe40000010000 */
[----:B------:R-:W-:Y:S02]  /*79b0*/  FADD.FTZ R15, R181, R168 ;  /* 0x000000a8b50f7221 */ /* 0x000fe40000010000 */
[----:B------:R-:W-:Y:S02]  /*79c0*/  FADD.FTZ R222, R161, R222 ;  /* 0x000000dea1de7221 */ /* 0x000fe40000010000 */
[----:B------:R-:W-:-:S02]  /*79d0*/  FADD.FTZ R15, R184, R15 ;  /* 0x0000000fb80f7221 */ /* 0x000fc40000010000 */
[----:B------:R-:W-:Y:S01]  /*79e0*/  FADD.FTZ R168, R185, R222 ;  /* 0x000000deb9a87221 */ /* 0x000fe20000010000 */
[----:B------:R-:W-:Y:S02]  /*79f0*/  WARPGROUP.DEPBAR.LE gsb0, 0x0 ;  /* 0x00008000000079c5 */ /* 0x000fe40000010000 */
[----:B------:R-:W-:Y:S02]  /*7a00*/  F2FP.F16.F32.PACK_AB R152, R174, R173 ;  /* 0x000000adae98723e */ /* 0x000fe400000000ff */
[----:B------:R-:W-:Y:S02]  /*7a10*/  F2FP.F16.F32.PACK_AB R154, R176, R175 ;  /* 0x000000afb09a723e */ /* 0x000fe400000000ff */
[----:B------:R-:W-:Y:S02]  /*7a20*/  F2FP.F16.F32.PACK_AB R153, R216, R215 ;  /* 0x000000d7d899723e */ /* 0x000fe400000000ff */
[----:B------:R-:W-:Y:S01]  /*7a30*/  F2FP.F16.F32.PACK_AB R155, R218, R217 ;  /* 0x000000d9da9b723e */ /* 0x000fe200000000ff */
        /* <DEDUP_REMOVED lines=34> */
[----:B------:R-:W-:Y:S01]  /*7c60*/  FADD.FTZ R15, R166, R15 ;  /* 0x0000000fa60f7221 */ /* 0x000fe20000010000 */
[----:B------:R-:W-:-:S03]  /*7c70*/  FADD.FTZ R168, R157, R168 ;  /* 0x000000a89da87221 */ /* 0x000fc60000010000 */
[----:B------:R-:W-:Y:S01]  /*7c80*/  FADD.FTZ R15, R178, R15 ;  /* 0x0000000fb20f7221 */ /* 0x000fe20000010000 */
[----:B------:R-:W-:-:S03]  /*7c90*/  FADD.FTZ R159, R159, R168 ;  /* 0x000000a89f9f7221 */ /* 0x000fc60000010000 */
[----:B------:R-:W-:Y:S01]  /*7ca0*/  FADD.FTZ R15, R182, R15 ;  /* 0x0000000fb60f7221 */ /* 0x000fe20000010000 */
[----:B------:R-:W-:-:S03]  /*7cb0*/  FADD.FTZ R159, R162, R159 ;  /* 0x0000009fa29f7221 */ /* 0x000fc60000010000 */
[----:B------:R-:W-:Y:S01]  /*7cc0*/  FADD.FTZ R186, R186, R15 ;  /* 0x0000000fbaba7221 */ /* 0x000fe20000010000 */
[----:B------:R-:W-:-:S03]  /*7cd0*/  FADD.FTZ R159, R158, R159 ;  /* 0x0000009f9e9f7221 */ /* 0x000fc60000010000 */
[----:B------:R-:W-:Y:S01]  /*7ce0*/  FADD.FTZ R179, R179, R186 ;  /* 0x000000bab3b37221 */ /* 0x000fe20000010000 */
[----:B------:R-:W-:Y:S02]  /*7cf0*/  WARPGROUP.DEPBAR.LE gsb0, 0x0 ;  /* 0x00008000000079c5 */ /* 0x000fe40000010000 */
        /* <DEDUP_REMOVED lines=25> */
[----:B------:R0:W-:Y:S04]  /*7e90*/  STL.128 [R1+0x3b0], R124 ;  /* 0x0003b07c01007387 */ /* 0x0001e80000100c00 */
[----:B------:R-:W-:Y:S04]  /*7ea0*/  STL.128 [R1+0x3c0], R128 ;  /* 0x0003c08001007387 */ /* 0x000fe80000100c00 */
[----:B------:R-:W-:Y:S04]  /*7eb0*/  STL.128 [R1+0x3d0], R132 ;  /* 0x0003d08401007387 */ /* 0x000fe80000100c00 */
[----:B------:R-:W-:Y:S04]  /*7ec0*/  STL.128 [R1+0x3e0], R136 ;  /* 0x0003e08801007387 */ /* 0x000fe80000100c00 */
[----:B------:R-:W-:Y:S04]  /*7ed0*/  STL.128 [R1+0x3f0], R140 ;  /* 0x0003f08c01007387 */ /* 0x000fe80000100c00 */
[----:B------:R-:W-:Y:S04]  /*7ee0*/  STL.128 [R1+0x400], R144 ;  /* 0x0004009001007387 */ /* 0x000fe80000100c00 */
[----:B------:R1:W-:Y:S04]  /*7ef0*/  STL.128 [R1+0x410], R148 ;  /* 0x0004109401007387 */ /* 0x0003e80000100c00 */
[----:B------:R-:W4:Y:S04]  /*7f00*/  LDL R167, [R1+0x220] ;  /* 0x0002200001a77983 */ /* 0x000f280000100800 */
[----:B------:R-:W5:Y:S04]  /*7f10*/  LDL R161, [R1+0x224] ;  /* 0x0002240001a17983 */ /* 0x000f680000100800 */
[----:B------:R-:W5:Y:S04]  /*7f20*/  LDL R155, [R1+0x228] ;  /* 0x00022800019b7983 */ /* 0x000f680000100800 */
[----:B------:R-:W5:Y:S04]  /*7f30*/  LDL R153, [R1+0x22c] ;  /* 0x00022c0001997983 */ /* 0x000f680000100800 */
[----:B0-----:R-:W5:Y:S04]  /*7f40*/  LDL R125, [R1+0x230] ;  /* 0x00023000017d7983 */ /* 0x001f680000100800 */
        /* <DEDUP_REMOVED lines=59> */
[----:B-1----:R-:W5:Y:S04]  /*8300*/  LDL R150, [R1+0x320] ;  /* 0x0003200001967983 */ /* 0x002f680000100800 */
        /* <DEDUP_REMOVED lines=62> */
[----:B------:R-:W5:Y:S01]  /*86f0*/  LDL R26, [R1+0x41c] ;  /* 0x00041c00011a7983 */ /* 0x000f620000100800 */
        /* <DEDUP_REMOVED lines=15> */
[----:B------:R-:W-:Y:S01]  /*87f0*/  FADD.FTZ R215, R215, R12 ;  /* 0x0000000cd7d77221 */ /* 0x000fe20000010000 */
[----:B---3--:R-:W-:Y:S02]  /*8800*/  @!P0 MOV R8, R8 ;  /* 0x0000000800088202 */ /* 0x008fe40000000f00 */
[----:B------:R-:W-:Y:S01]  /*8810*/  FADD.FTZ R174, R174, R173 ;  /* 0x000000adaeae7221 */ /* 0x000fe20000010000 */
[----:B------:R-:W-:Y:S02]  /*8820*/  FADD.FTZ R216, R216, R215 ;  /* 0x000000d7d8d87221 */ /* 0x000fe40000010000 */
[----:B--2---:R-:W-:Y:S02]  /*8830*/  @!P0 IMAD R13, R13, 0x8, R8 ;  /* 0x000000080d0d8824 */ /* 0x004fe400078e0208 */
[----:B------:R-:W-:Y:S01]  /*8840*/  FADD.FTZ R175, R175, R174 ;  /* 0x000000aeafaf7221 */ /* 0x000fe20000010000 */
[----:B------:R-:W-:Y:S01]  /*8850*/  FADD.FTZ R177, R217, R216 ;  /* 0x000000d8d9b17221 */ /* 0x000fe20000010000 */
[----:B------:R-:W-:Y:S02]  /*8860*/  STL [R1+0x88], RZ ;  /* 0x000088ff01007387 */ /* 0x000fe40000100800 */
[----:B------:R-:W-:Y:S01]  /*8870*/  FADD.FTZ R176, R176, R175 ;  /* 0x000000afb0b07221 */ /* 0x000fe20000010000 */
[----:B------:R-:W-:Y:S01]  /*8880*/  FADD.FTZ R177, R218, R177 ;  /* 0x000000b1dab17221 */ /* 0x000fe20000010000 */
[----:B------:R-:W-:Y:S01]  /*8890*/  STL [R1+0x88], R0 ;  /* 0x0000880001007387 */ /* 0x000fe20000100800 */
[----:B------:R-:W-:-:S03]  /*88a0*/  @!P0 PRMT R13, RZ, 0x654, R13 ;  /* 0x00000654ff0d8816 */ /* 0x000fc6000000000d */
[----:B------:R-:W-:Y:S04]  /*88b0*/  STL [R1+0x88], R0 ;  /* 0x0000880001007387 */ /* 0x000fe80000100800 */
[----:B------:R-:W-:Y:S04]  /*88c0*/  STL [R1+0x88], R0 ;  /* 0x0000880001007387 */ /* 0x000fe80000100800 */
[----:B------:R-:W-:Y:S04]  /*88d0*/  STL [R1+0x88], R0 ;  /* 0x0000880001007387 */ /* 0x000fe80000100800 */
[----:B------:R-:W-:Y:S04]  /*88e0*/  STL [R1+0x88], R0 ;  /* 0x0000880001007387 */ /* 0x000fe80000100800 */
[----:B------:R0:W-:Y:S04]  /*88f0*/  STL [R1+0x88], R0 ;  /* 0x0000880001007387 */ /* 0x0001e80000100800 */
[----:B------:R1:W-:Y:S04]  /*8900*/  STL [R1+0x434], R10 ;  /* 0x0004340a01007387 */ /* 0x0003e80000100800 */
[----:B------:R2:W-:Y:S04]  /*8910*/  STL.64 [R1+0x440], R176 ;  /* 0x000440b001007387 */ /* 0x0005e80000100a00 */
[----:B----4-:R2:W-:Y:S04]  /*8920*/  STL [R1+0x220], R167 ;  /* 0x000220a701007387 */ /* 0x0105e80000100800 */
[----:B-----5:R2:W-:Y:S04]  /*8930*/  STL [R1+0x224], R161 ;  /* 0x000224a101007387 */ /* 0x0205e80000100800 */
[----:B------:R2:W-:Y:S04]  /*8940*/  STL [R1+0x228], R155 ;  /* 0x0002289b01007387 */ /* 0x0005e80000100800 */
        /* <DEDUP_REMOVED lines=124> */
[----:B------:R2:W-:Y:S01]  /*9110*/  STL [R1+0x41c], R26 ;  /* 0x00041c1a01007387 */ /* 0x0005e20000100800 */
[----:B------:R2:W-:Y:S03]  /*9120*/  @!P0 SYNCS.ARRIVE.TRANS64.RED.A1T0 RZ, [R13+URZ], RZ ;  /* 0x000000ff0dff89a7 */ /* 0x0005e6000810043f */
[----:B0-----:R-:W3:Y:S01]  /*9130*/  LDL R0, [R1+0x70] ;  /* 0x0000700001007983 */ /* 0x001ee20000100800 */
[----:B------:R-:W-:Y:S01]  /*9140*/  ISETP.NE.AND P1, PT, R6, 0x1, PT ;  /* 0x000000010600780c */ /* 0x000fe20003f25270 */
[----:B------:R-:W-:-:S06]  /*9150*/  UIADD3 UR47, UR47, -0x2, URZ ;  /* 0xfffffffe2f2f7890 */ /* 0x000fcc000fffe03f */
[----:B-1----:R-:W-:Y:S02]  /*9160*/  IMAD.U32 R10, RZ, RZ, UR47 ;  /* 0x0000002fff0a7e24 */ /* 0x002fe4000f8e00ff */
[----:B---3--:R-:W-:-:S04]  /*9170*/  IMAD.SHL.U32 R0, R0, 0x80, RZ ;  /* 0x0000008000007824 */ /* 0x008fc800078e00ff */
[----:B------:R-:W-:-:S04]  /*9180*/  @P1 IMAD.HI.U32 R8, R0, R7, RZ ;  /* 0x0000000700081227 */ /* 0x000fc800078e00ff */
[----:B------:R-:W-:Y:S01]  /*9190*/  IMAD.MOV.U32 R6, RZ, RZ, R0 ;  /* 0x000000ffff067224 */ /* 0x000fe200078e0000 */
[----:B------:R-:W-:Y:S02]  /*91a0*/  @P1 SHF.R.U32.HI R6, RZ, R237, R8 ;  /* 0x000000edff061219 */ /* 0x000fe40000011608 */
[----:B------:R-:W-:-:S03]  /*91b0*/  ISETP.GE.AND P1, PT, R5, 0x1, PT ;  /* 0x000000010500780c */ /* 0x000fc60003f26270 */
[----:B------:R-:W-:-:S04]  /*91c0*/  VIADD R7, R6, UR46 ;  /* 0x0000002e06077c36 */ /* 0x000fc80008000000 */
[----:B------:R-:W-:-:S06]  /*91d0*/  IMAD.IADD R4, R7, 0x1, R4 ;  /* 0x0000000107047824 */ /* 0x000fcc00078e0204 */
[----:B--2---:R-:W-:Y:S05]  /*91e0*/  @!P1 BRA `(.L_x_2051) ;  /* 0x0000000000409947 */ /* 0x004fea0003800000 */
[C---:B------:R-:W-:Y:S01]  /*91f0*/  ISETP.GT.AND P1, PT, R7.reuse, RZ, PT ;  /* 0x000000ff0700720c */ /* 0x040fe20003f24270 */
[----:B------:R-:W-:Y:S01]  /*9200*/  BSSY B0, `(.L_x_2052) ;  /* 0x000000c000007945 */ /* 0x000fe20003800000 */
[----:B------:R-:W-:-:S11]  /*9210*/  VIADD R6, R7, 0xffffffff ;  /* 0xffffffff07067836 */ /* 0x000fd60000000000 */
[----:B------:R-:W-:Y:S05]  /*9220*/  @P1 BRA `(.L_x_2053) ;  /* 0x0000000000181947 */ /* 0x000fea0003800000 */
[----:B------:R-:W-:Y:S01]  /*9230*/  ISETP.NE.AND P1, PT, R5, 0x1, PT ;  /* 0x000000010500780c */ /* 0x000fe20003f25270 */
[----:B------:R-:W-:-:S12]  /*9240*/  IMAD.MOV R7, RZ, RZ, -R7 ;  /* 0x000000ffff077224 */ /* 0x000fd800078e0a07 */
[----:B------:R-:W-:-:S05]  /*9250*/  @P1 IMAD.HI.U32 R2, R7, R2, RZ ;  /* 0x0000000207021227 */ /* 0x000fca00078e00ff */
[----:B------:R-:W-:-:S04]  /*9260*/  @P1 SHF.R.U32.HI R7, RZ, R3, R2 ;  /* 0x00000003ff071219 */ /* 0x000fc80000011602 */
[----:B------:R-:W-:Y:S01]  /*9270*/  LOP3.LUT R6, RZ, R7, RZ, 0x33, !PT ;  /* 0x00000007ff067212 */ /* 0x000fe200078e33ff */
[----:B------:R-:W-:Y:S06]  /*9280*/  BRA `(.L_x_2054) ;  /* 0x00000000000c7947 */ /* 0x000fec0003800000 */
.L_x_2053:
[----:B------:R-:W-:-:S13]  /*9290*/  ISETP.NE.AND P1, PT, R5, 0x1, PT ;  /* 0x000000010500780c */ /* 0x000fda0003f25270 */
[----:B------:R-:W-:-:S05]  /*92a0*/  @P1 IMAD.HI.U32 R2, R6, R2, RZ ;  /* 0x0000000206021227 */ /* 0x000fca00078e00ff */
[----:B------:R-:W-:-:S07]  /*92b0*/  @P1 SHF.R.U32.HI R6, RZ, R3, R2 ;  /* 0x00000003ff061219 */ /* 0x000fce0000011602 */
.L_x_2054:
[----:B------:R-:W-:Y:S05]  /*92c0*/  BSYNC B0 ;  /* 0x0000000000007941 */ /* 0x000fea0003800000 */
.L_x_2052:
[----:B------:R-:W-:-:S05]  /*92d0*/  IMAD R5, R6, R5, R5 ;  /* 0x0000000506057224 */ /* 0x000fca00078e0205 */
[----:B------:R-:W-:-:S07]  /*92e0*/  VIMNMX R4, R4, R5, PT ;  /* 0x0000000504047248 */ /* 0x000fce0003fe0100 */
.L_x_2051:
[----:B------:R-:W-:Y:S01]  /*92f0*/  IMAD.HI R4, R4, 0x2aaaaaab, RZ ;  /* 0x2aaaaaab04047827 */ /* 0x000fe200078e02ff */
[----:B------:R-:W-:Y:S04]  /*9300*/  BSSY B2, `(.L_x_2055) ;  /* 0x0000012000027945 */ /* 0x000fe80003800000 */
[----:B------:R-:W-:-:S04]  /*9310*/  SHF.R.U32.HI R3, RZ, 0x1f, R4 ;  /* 0x0000001fff037819 */ /* 0x000fc80000011604 */
[----:B------:R-:W-:-:S04]  /*9320*/  LEA.HI.SX32 R3, R4, R3, 0x1c ;  /* 0x0000000304037211 */ /* 0x000fc800078fe2ff */
[----:B------:R-:W-:-:S04]  /*9330*/  VIMNMX R193, R3, UR43, !PT ;  /* 0x0000002b03c17c48 */ /* 0x000fc8000ffe0100 */
[----:B------:R-:W-:-:S13]  /*9340*/  ISETP.GE.AND P1, PT, R10, R193, PT ;  /* 0x000000c10a00720c */ /* 0x000fda0003f26270 */
[----:B------:R-:W-:Y:S05]  /*9350*/  @!P1 BRA `(.L_x_2056) ;  /* 0x0000000000309947 */ /* 0x000fea0003800000 */
[----:B------:R-:W-:Y:S01]  /*9360*/  BSSY B1, `(.L_x_2057) ;  /* 0x0000009000017945 */ /* 0x000fe20003800000 */
.L_x_2059:
[----:B------:R-:W-:Y:S01]  /*9370*/  BSSY B0, `(.L_x_2058) ;  /* 0x0000004000007945 */ /* 0x000fe20003800000 */
[----:B------:R-:W-:Y:S01]  /*9380*/  VIADD R0, R16, 0x170 ;  /* 0x0000017010007836 */ /* 0x000fe20000000000 */
[----:B------:R-:W-:-:S07]  /*9390*/  MOV R215, 0x93b0 ;  /* 0x000093b000d77802 */ /* 0x000fce0000000f00 */
[----:B------:R-:W-:Y:S05]  /*93a0*/  CALL.REL.NOINC `($_ZN7cutlass13device_kernelIN5flash11enable_sm90INS1_16FlashAttnFwdSm90INS1_25CollectiveMainloopFwdSm90ILi2EN4cute5tupleIJNS5_1CILi1EEES8_S8_EEENS6_IJNS7_ILi128EEENS7_ILi96EEENS7_ILi64EEEEEELi256ENS_6half_tEfNS_4arch4Sm90ELb0ELb1ELb0ELb0ELb0ELb0ELb1ELb1ELb0ELb1ELb0ELb0EEENS1_21CollectiveEpilogueFwdINS6_IJSA_NS7_ILi256EEESB_EEES9_SE_SG_Li256ELb0ELb1ELb0ELb0EEENS1_30DynamicPersistentTileSchedulerILi256ELi128ELb0ELb1ELb1EEEEEEEEEvNT_6ParamsE$_ZZN5flash25CollectiveMainloopFwdSm90ILi2EN4cute5tupleIJNS1_1CILi1EEES4_S4_EEENS2_IJNS3_ILi128EEENS3_ILi96EEENS3_ILi64EEEEEELi256EN7cutlass6half_tEfNSA_4arch4Sm90ELb0ELb1ELb0ELb0ELb0ELb0ELb1ELb1ELb0ELb1ELb0ELb0EE3mmaINS_16FlashAttnFwdSm90ISE_NS_21CollectiveEpilogueFwdINS2_IJS6_NS3_ILi256EEES7_EEES5_SB_SD_Li256ELb0ELb1ELb0ELb0EEENS_30DynamicPersistentTileSchedulerILi256ELi128ELb0ELb1ELb1EEEE13SharedStorageENS1_6TensorINS1_11ArrayEngineIfLm128EEENS1_6LayoutINS2_IJNS2_IJNS3_ILi2EEEST_NS3_ILi32EEEEEES4_S4_EEENS2_IJNS2_IJS4_ST_NS3_ILi4EEEEEENS3_ILi0EEESZ_EEEEEEENS_7SoftmaxILi2ELi0EEEEEbRKNSE_6ParamsENSA_25PipelineTmaAsyncNoClusterILi2ENSA_16PipelineTmaAsyncILi2EEEEES1B_RNSA_13PipelineStateILj2EEERT0_RT1_iRiRKNS_16SeqlenInfoQKNewKILb0ELb0EEENS2_IJiiiiEEERT_ENKUliT_T0_T1_E_clIZSF_ISO_S12_S14_EbS17_S1B_S1B_S1E_S1G_S1I_iS1J_S1N_S1O_S1Q_EUlRS1R_iE1_NS3_ILb0EEENS3_ILb1EEEEEDaiS1R_S1S_S1T_) ;  /* 0x000001fc00287944 */ /* 0x000fea0003c00000 */
[----:B------:R-:W-:Y:S05]  /*93b0*/  BSYNC B0 ;  /* 0x0000000000007941 */ /* 0x000fea0003800000 */
.L_x_2058:
[C---:B------:R-:W-:Y:S01]  /*93c0*/  ISETP.GT.AND P1, PT, R10.reuse, R193, PT ;  /* 0x000000c10a00720c */ /* 0x040fe20003f24270 */
[----:B------:R-:W-:-:S12]  /*93d0*/  VIADD R10, R10, 0xffffffff ;  /* 0xffffffff0a0a7836 */ /* 0x000fd80000000000 */
[----:B------:R-:W-:Y:S05]  /*93e0*/  @P1 BRA `(.L_x_2059) ;  /* 0xfffffffc00e01947 */ /* 0x000fea000383ffff */
[----:B------:R-:W-:Y:S05]  /*93f0*/  BSYNC B1 ;  /* 0x0000000000017941 */ /* 0x000fea0003800000 */
.L_x_2057:
[----:B------:R-:W2:Y:S02]  /*9400*/  LDL R0, [R1+0x70] ;  /* 0x0000700001007983 */ /* 0x000ea40000100800 */
[----:B--2---:R-:W-:-:S07]  /*9410*/  IMAD.SHL.U32 R0, R0, 0x80, RZ ;  /* 0x0000008000007824 */ /* 0x004fce00078e00ff */
.L_x_2056:
[----:B------:R-:W-:Y:S05]  /*9420*/  BSYNC B2 ;  /* 0x0000000000027941 */ /* 0x000fea0003800000 */
.L_x_2055:
[----:B------:R-:W0:Y:S01]  /*9430*/  LDC R2, c[0x0][0x448] ;  /* 0x00011200ff027b82 */ /* 0x000e220000000800 */
[----:B------:R-:W-:Y:S01]  /*9440*/  VIADD R0, R0, 0x7f ;  /* 0x0000007f00007836 */ /* 0x000fe20000000000 */
[----:B------:R-:W-:-:S06]  /*9450*/  ULDC UR4, c[0x0][0xad4] ;  /* 0x0002b50000047ab9 */ /* 0x000fcc0000000800 */
[----:B------:R-:W1:Y:S01]  /*9460*/  LDC R7, c[0x0][0xadc] ;  /* 0x0002b700ff077b82 */ /* 0x000e620000000800 */
[----:B0-----:R-:W-:-:S13]  /*9470*/  ISETP.NE.AND P1, PT, R2, 0x1, PT ;  /* 0x000000010200780c */ /* 0x001fda0003f25270 */
[----:B------:R-:W0:Y:S08]  /*9480*/  @P1 LDC R3, c[0x0][0x44c] ;  /* 0x00011300ff031b82 */ /* 0x000e300000000800 */
[----:B------:R-:W2:Y:S01]  /*9490*/  @P1 LDC R5, c[0x0][0x450] ;  /* 0x00011400ff051b82 */ /* 0x000ea20000000800 */
[----:B0-----:R-:W-:-:S05]  /*94a0*/  @P1 IMAD.HI.U32 R2, R0, R3, RZ ;  /* 0x0000000300021227 */ /* 0x001fca00078e00ff */
[----:B--2---:R-:W-:Y:S02]  /*94b0*/  @P1 SHF.R.U32.HI R0, RZ, R5, R2 ;  /* 0x00000005ff001219 */ /* 0x004fe40000011602 */
[----:B-1----:R-:W-:-:S03]  /*94c0*/  ISETP.GE.AND P1, PT, R7, 0x1, PT ;  /* 0x000000010700780c */ /* 0x002fc60003f26270 */
[----:B------:R-:W-:-:S04]  /*94d0*/  VIADD R0, R0, UR40 ;  /* 0x0000002800007c36 */ /* 0x000fc80008000000 */
[----:B------:R-:W-:-:S06]  /*94e0*/  VIADD R2, R0, -UR4 ;  /* 0x8000000400027c36 */ /* 0x000fcc0008000000 */
[----:B------:R-:W-:Y:S05]  /*94f0*/  @!P1 BRA `(.L_x_2060) ;  /* 0x0000000000449947 */ /* 0x000fea0003800000 */
[----:B------:R-:W-:Y:S01]  /*9500*/  ISETP.GT.AND P1, PT, R0, -0x1, PT ;  /* 0xffffffff0000780c */ /* 0x000fe20003f24270 */
[----:B------:R-:W-:-:S12]  /*9510*/  BSSY B0, `(.L_x_2061) ;  /* 0x000000d000007945 */ /* 0x000fd80003800000 */
        /* <DEDUP_REMOVED lines=8> */
.L_x_2062:
[----:B------:R-:W-:-:S13]  /*95a0*/  ISETP.NE.AND P1, PT, R7, 0x1, PT ;  /* 0x000000010700780c */ /* 0x000fda0003f25270 */
[----:B------:R-:W0:Y:S02]  /*95b0*/  @P1 LDC.64 R4, c[0x0][0xae0] ;  /* 0x0002b800ff041b82 */ /* 0x000e240000000a00 */
[----:B0-----:R-:W-:-:S05]  /*95c0*/  @P1 IMAD.HI.U32 R4, R0, R4, RZ ;  /* 0x0000000400041227 */ /* 0x001fca00078e00ff */
[----:B------:R-:W-:-:S07]  /*95d0*/  @P1 SHF.R.U32.HI R0, RZ, R5, R4 ;  /* 0x00000005ff001219 */ /* 0x000fce0000011604 */
.L_x_2063:
[----:B------:R-:W-:Y:S05]  /*95e0*/  BSYNC B0 ;  /* 0x0000000000007941 */ /* 0x000fea0003800000 */
.L_x_2061:
[----:B------:R-:W-:-:S05]  /*95f0*/  IMAD R3, R0, R7, RZ ;  /* 0x0000000700037224 */ /* 0x000fca00078e02ff */
[----:B------:R-:W-:-:S07]  /*9600*/  VIMNMX R2, R2, R3, !PT ;  /* 0x0000000302027248 */ /* 0x000fce0007fe0100 */
.L_x_2060:
[----:B------:R-:W-:-:S04]  /*9610*/  VIADD R2, R2, 0x5f ;  /* 0x0000005f02027836 */ /* 0x000fc80000000000 */
[----:B------:R-:W-:-:S05]  /*9620*/  IMAD.HI R2, R2, 0x2aaaaaab, RZ ;  /* 0x2aaaaaab02027827 */ /* 0x000fca00078e02ff */
[----:B------:R-:W-:-:S04]  /*9630*/  SHF.R.U32.HI R3, RZ, 0x1f, R2 ;  /* 0x0000001fff037819 */ /* 0x000fc80000011602 */
[----:B------:R-:W-:-:S04]  /*9640*/  LEA.HI.SX32 R2, R2, R3, 0x1c ;  /* 0x0000000302027211 */ /* 0x000fc800078fe2ff */
[----:B------:R-:W-:-:S04]  /*9650*/  VIMNMX R2, R2, UR43, !PT ;  /* 0x0000002b02027c48 */ /* 0x000fc8000ffe0100 */
[----:B------:R-:W-:-:S13]  /*9660*/  ISETP.GE.AND P1, PT, R10, R2, PT ;  /* 0x000000020a00720c */ /* 0x000fda0003f26270 */
[----:B------:R-:W-:Y:S05]  /*9670*/  @!P1 BRA `(.L_x_2064) ;  /* 0x0000009400e09947 */ /* 0x000fea0003800000 */
.L_x_2081:
[----:B0-----:R-:W2:Y:S04]  /*9680*/  LD.E R3, desc[UR48][R22.64+0x210] ;  /* 0x0002103016037980 */ /* 0x001ea8000c101900 */
[----:B-1----:R-:W3:Y:S01]  /*9690*/  LD.E R0, desc[UR48][R22.64+0x218] ;  /* 0x0002183016007980 */ /* 0x002ee2000c101900 */
[----:B--2---:R-:W-:-:S05]  /*96a0*/  VIADD R3, R3, 0x1 ;  /* 0x0000000103037836 */ /* 0x004fca0000000000 */
[----:B------:R-:W-:-:S13]  /*96b0*/  ISETP.NE.AND P2, PT, R3, 0x2, PT ;  /* 0x000000020300780c */ /* 0x000fda0003f45270 */
[----:B------:R0:W5:Y:S04]  /*96c0*/  @P2 LD.E R9, desc[UR48][R22.64+0x214] ;  /* 0x0002143016092980 */ /* 0x000168000c101900 */
[----:B------:R-:W2:Y:S01]  /*96d0*/  @!P2 LD.E R4, desc[UR48][R22.64+0x214] ;  /* 0x000214301604a980 */ /* 0x000ea2000c101900 */
[----:B---3--:R-:W-:-:S03]  /*96e0*/  VIADD R7, R0, 0x1 ;  /* 0x0000000100077836 */ /* 0x008fc60000000000 */
[----:B------:R1:W-:Y:S04]  /*96f0*/  ST.E desc[UR48][R22.64+0x210], R3 ;  /* 0x0002100316007985 */ /* 0x0003e8000c101930 */
[----:B------:R0:W-:Y:S04]  /*9700*/  ST.E desc[UR48][R22.64+0x218], R7 ;  /* 0x0002180716007985 */ /* 0x0001e8000c101930 */
[----:B------:R0:W-:Y:S01]  /*9710*/  @!P2 ST.E desc[UR48][R22.64+0x210], RZ ;  /* 0x000210ff1600a985 */ /* 0x0001e2000c101930 */
[----:B--2---:R-:W-:-:S05]  /*9720*/  @!P2 LOP3.LUT R9, R4, 0x1, RZ, 0x3c, !PT ;  /* 0x000000010409a812 */ /* 0x004fca00078e3cff */
[----:B------:R0:W-:Y:S04]  /*9730*/  @!P2 ST.E desc[UR48][R22.64+0x214], R9 ;  /* 0x000214091600a985 */ /* 0x0001e8000c101930 */
[----:B------:R-:W2:Y:S04]  /*9740*/  LDL.64 R72, [R1+0x188] ;  /* 0x0001880001487983 */ /* 0x000ea80000100a00 */
[----:B--2---:R-:W2:Y:S01]  /*9750*/  LD.E R0, desc[UR48][R72.64+0x1c] ;  /* 0x00001c3048007980 */ /* 0x004ea2000c101900 */
[----:B------:R-:W-:Y:S01]  /*9760*/  IMAD.MOV.U32 R5, RZ, RZ, R10 ;  /* 0x000000ffff057224 */ /* 0x000fe200078e000a */
[----:B------:R-:W-:Y:S05]  /*9770*/  YIELD ;  /* 0x0000000000007946 */ /* 0x000fea0003800000 */
[----:B------:R-:W-:Y:S01]  /*9780*/  BSSY B0, `(.L_x_2065) ;  /* 0x0000008000007945 */ /* 0x000fe20003800000 */
[----:B------:R-:W-:Y:S01]  /*9790*/  VIADD R10, R10, 0xffffffff ;  /* 0xffffffff0a0a7836 */ /* 0x000fe20000000000 */
[----:B------:R-:W-:Y:S01]  /*97a0*/  ISETP.GT.AND P1, PT, R5, R2, PT ;  /* 0x000000020500720c */ /* 0x000fe20003f24270 */
[----:B-1----:R-:W-:Y:S01]  /*97b0*/  @!P2 IMAD.MOV.U32 R3, RZ, RZ, RZ ;  /* 0x000000ffff03a224 */ /* 0x002fe200078e00ff */
[----:B--2---:R-:W-:-:S04]  /*97c0*/  LOP3.LUT R0, R0, 0x1, RZ, 0xfc, !PT ;  /* 0x0000000100007812 */ /* 0x004fc800078efcff */
[----:B------:R-:W-:-:S13]  /*97d0*/  ISETP.NE.AND P3, PT, R0, 0x3, PT ;  /* 0x000000030000780c */ /* 0x000fda0003f65270 */
[----:B0-----:R-:W-:Y:S05]  /*97e0*/  @!P3 BRA `(.L_x_2066) ;  /* 0x000000000004b947 */ /* 0x001fea0003800000 */
[----:B------:R-:W-:Y:S01]  /*97f0*/  BPT.TRAP 0x1 ;  /* 0x000000040000795c */ /* 0x000fe20000300000 */
.L_x_2066:
[----:B------:R-:W-:Y:S05]  /*9800*/  BSYNC B0 ;  /* 0x0000000000007941 */ /* 0x000fea0003800000 */
.L_x_2065:
[----:B------:R-:W2:Y:S01]  /*9810*/  LD.E.64 R4, desc[UR48][R72.64+0x8] ;  /* 0x0000083048047980 */ /* 0x000ea2000c101b00 */
[----:B-----5:R-:W-:Y:S02]  /*9820*/  SHF.L.U32 R8, R9, 0x1f, RZ ;  /* 0x0000001f09087819 */ /* 0x020fe400000006ff */
[----:B--2---:R-:W-:-:S05]  /*9830*/  MOV R4, R4 ;  /* 0x0000000400047202 */ /* 0x004fca0000000f00 */
[----:B------:R-:W-:-:S04]  /*9840*/  IMAD R3, R3, 0x8, R4 ;  /* 0x0000000803037824 */ /* 0x000fc800078e0204 */
[----:B------:R0:W1:Y:S01]  /*9850*/  SYNCS.PHASECHK.TRANS64.TRYWAIT P2, [R3+URZ], R8 ;  /* 0x00000008030075a7 */ /* 0x000062000804017f */
[----:B------:R-:W2:Y:S04]  /*9860*/  LD.E R4, desc[UR48][R72.64+0x1c] ;  /* 0x00001c3048047980 */ /* 0x000ea8000c101900 */
[----:B------:R0:W5:Y:S04]  /*9870*/  LD.E R0, desc[UR48][R22.64+0x210] ;  /* 0x0002103016007980 */ /* 0x000168000c101900 */
[----:B------:R0:W5:Y:S01]  /*9880*/  LD.E R6, desc[UR48][R22.64+0x214] ;  /* 0x0002143016067980 */ /* 0x000162000c101900 */
[----:B------:R-:W-:Y:S01]  /*9890*/  BSSY B0, `(.L_x_2067) ;  /* 0x0000005000007945 */ /* 0x000fe20003800000 */
[----:B--2---:R-:W-:-:S04]  /*98a0*/  LOP3.LUT R4, R4, 0x1, RZ, 0xfc, !PT ;  /* 0x0000000104047812 */ /* 0x004fc800078efcff */
[----:B------:R-:W-:-:S13]  /*98b0*/  ISETP.NE.AND P3, PT, R4, 0x3, PT ;  /* 0x000000030400780c */ /* 0x000fda0003f65270 */
[----:B01----:R-:W-:Y:S05]  /*98c0*/  @!P3 BRA `(.L_x_2068) ;  /* 0x000000000004b947 */ /* 0x003fea0003800000 */
[----:B------:R-:W-:Y:S01]  /*98d0*/  BPT.TRAP 0x1 ;  /* 0x000000040000795c */ /* 0x000fe20000300000 */
.L_x_2068:
[----:B------:R-:W-:Y:S05]  /*98e0*/  BSYNC B0 ;  /* 0x0000000000007941 */ /* 0x000fea0003800000 */
.L_x_2067:
[----:B------:R-:W-:Y:S04]  /*98f0*/  BSSY B0, `(.L_x_2069) ;  /* 0x0000008000007945 */ /* 0x000fe80003800000 */
[----:B------:R-:W-:Y:S05]  /*9900*/  @P2 BRA `(.L_x_2070) ;  /* 0x0000000000182947 */ /* 0x000fea0003800000 */
[----:B------:R-:W2:Y:S01]  /*9910*/  LD.E.64 R4, desc[UR48][R72.64+0x8] ;  /* 0x0000083048047980 */ /* 0x000ea2000c101b00 */
[----:B-----5:R-:W-:Y:S02]  /*9920*/  SHF.L.U32 R3, R6, 0x1f, RZ ;  /* 0x0000001f06037819 */ /* 0x020fe400000006ff */
[----:B--2---:R-:W-:-:S05]  /*9930*/  MOV R5, R4 ;  /* 0x0000000400057202 */ /* 0x004fca0000000f00 */
[----:B------:R-:W-:-:S04]  /*9940*/  IMAD R0, R0, 0x8, R5 ;  /* 0x0000000800007824 */ /* 0x000fc800078e0205 */
[----:B------:R-:W0:Y:S02]  /*9950*/  SYNCS.PHASECHK.TRANS64.TRYWAIT P2, [R0+URZ], R3 ;  /* 0x00000003000075a7 */ /* 0x000e24000804017f */
[----:B0-----:R-:W-:Y:S05]  /*9960*/  @!P2 BRA `(.L_x_2071) ;  /* 0x000001d40098a947 */ /* 0x001fea0003800000 */
.L_x_2070:
[----:B------:R-:W-:Y:S05]  /*9970*/  BSYNC B0 ;  /* 0x0000000000007941 */ /* 0x000fea0003800000 */
.L_x_2069:
[----:B------:R-:W2:Y:S04]  /*9980*/  LD.E R5, desc[UR48][R22.64+0x210] ;  /* 0x0002103016057980 */ /* 0x000ea8000c101900 */
[----:B------:R-:W2:Y:S01]  /*9990*/  LDL.64 R8, [R1+0xa0] ;  /* 0x0000a00001087983 */ /* 0x000ea20000100a00 */
[----:B------:R-:W-:Y:S05]  /*99a0*/  WARPSYNC.ALL ;  /* 0x0000000000007948 */ /* 0x000fea0003800000 */
[----:B------:R-:W3:Y:S04]  /*99b0*/  LDL.64 R20, [R1+0x98] ;  /* 0x0000980001147983 */ /* 0x000ee80000100a00 */
[----:B-----5:R-:W4:Y:S04]  /*99c0*/  LDL.64 R6, [R1+0x98] ;  /* 0x0000980001067983 */ /* 0x020f280000100a00 */
[----:B------:R-:W4:Y:S01]  /*99d0*/  LDL.64 R12, [R1+0x98] ;  /* 0x00009800010c7983 */ /* 0x000f220000100a00 */
[----:B--2---:R-:W-:-:S03]  /*99e0*/  IMAD R4, R5, 0x300, R8 ;  /* 0x0000030005047824 */ /* 0x004fc600078e0208 */
[----:B------:R-:W2:Y:S01]  /*99f0*/  LDL.64 R14, [R1+0x98] ;  /* 0x00009800010e7983 */ /* 0x000ea20000100a00 */
[----:B------:R-:W-:Y:S01]  /*9a00*/  IMAD.MOV.U32 R5, RZ, RZ, R9 ;  /* 0x000000ffff057224 */ /* 0x000fe200078e0009 */
[C---:B------:R-:W-:Y:S01]  /*9a10*/  R2UR UR6, R4.reuse ;  /* 0x00000000040672ca */ /* 0x040fe200000e0000 */
[----:B------:R-:W-:Y:S01]  /*9a20*/  WARPGROUP.ARRIVE ;  /* 0x00000000000079c5 */ /* 0x000fe20000000000 */
[----:B------:R-:W2:Y:S02]  /*9a30*/  LDL R11, [R1+0x54] ;  /* 0x00005400010b7983 */ /* 0x000ea40000100800 */
[----:B------:R-:W-:Y:S01]  /*9a40*/  R2UR UR7, R5 ;  /* 0x00000000050772ca */ /* 0x000fe200000e0000 */
[----:B------:R-:W-:Y:S02]  /*9a50*/  VIADD R8, R4, 0x2 ;  /* 0x0000000204087836 */ /* 0x000fe40000000000 */
[----:B0-----:R-:W-:Y:S01]  /*9a60*/  IMAD.MOV.U32 R0, RZ, RZ, 0x1 ;  /* 0x00000001ff007424 */ /* 0x001fe200078e00ff */
[----:B------:R0:W-:Y:S04]  /*9a70*/  STL [R1+0x80], RZ ;  /* 0x000080ff01007387 */ /* 0x0001e80000100800 */
[----:B------:R0:W-:Y:S04]  /*9a80*/  STL [R1+0x80], R0 ;  /* 0x0000800001007387 */ /* 0x0001e80000100800 */
[----:B------:R0:W-:Y:S04]  /*9a90*/  STL [R1+0x80], R0 ;  /* 0x0000800001007387 */ /* 0x0001e80000100800 */
[----:B------:R0:W-:Y:S04]  /*9aa0*/  STL [R1+0x80], R0 ;  /* 0x0000800001007387 */ /* 0x0001e80000100800 */
[----:B------:R0:W-:Y:S01]  /*9ab0*/  STL [R1+0x80], R0 ;  /* 0x0000800001007387 */ /* 0x0001e20000100800 */
[----:B---3--:R-:W-:-:S02]  /*9ac0*/  R2UR UR4, R20 ;  /* 0x00000000140472ca */ /* 0x008fc400000e0000 */
[----:B------:R-:W-:-:S13]  /*9ad0*/  R2UR UR5, R21 ;  /* 0x00000000150572ca */ /* 0x000fda00000e0000 */
[----:B------:R-:W-:Y:S01]  /*9ae0*/  HGMMA.64x96x16.F32 R24, gdesc[UR4], RZ, !UPT, gsb0 ;  /* 0x01600000041879f0 */ /* 0x000fe2000c0008ff */
[----:B----4-:R-:W-:Y:S01]  /*9af0*/  VIADD R6, R6, 0x2 ;  /* 0x0000000206067836 */ /* 0x010fe20000000000 */
[----:B------:R-:W-:Y:S02]  /*9b00*/  R2UR UR6, R8 ;  /* 0x00000000080672ca */ /* 0x000fe400000e0000 */
[----:B------:R-:W-:Y:S02]  /*9b10*/  R2UR UR7, R9 ;  /* 0x00000000090772ca */ /* 0x000fe400000e0000 */
[----:B------:R-:W-:Y:S02]  /*9b20*/  R2UR UR4, R6 ;  /* 0x00000000060472ca */ /* 0x000fe400000e0000 */
[----:B------:R-:W-:Y:S01]  /*9b30*/  R2UR UR5, R7 ;  /* 0x00000000070572ca */ /* 0x000fe200000e0000 */
[----:B------:R-:W-:Y:S02]  /*9b40*/  VIADD R12, R12, 0x4 ;  /* 0x000000040c0c7836 */ /* 0x000fe40000000000 */
[----:B------:R-:W-:-:S02]  /*9b50*/  VIADD R6, R4, 0x4 ;  /* 0x0000000404067836 */ /* 0x000fc40000000000 */
[----:B------:R-:W-:Y:S01]  /*9b60*/  IMAD.MOV.U32 R7, RZ, RZ, R9 ;  /* 0x000000ffff077224 */ /* 0x000fe200078e0009 */
[----:B------:R-:W-:Y:S02]  /*9b70*/  WARPGROUP.DEPBAR.LE gsb0, 0x0 ;  /* 0x00008000000079c5 */ /* 0x000fe40000010000 */
[----:B------:R0:W5:Y:S04]  /*9b80*/  LD.E R3, desc[UR48][R22.64+0x210] ;  /* 0x0002103016037980 */ /* 0x000168000c101900 */
[----:B------:R0:W5:Y:S01]  /*9b90*/  LD.E R5, desc[UR48][R22.64+0x214] ;  /* 0x0002143016057980 */ /* 0x000162000c101900 */
[----:B------:R-:W-:-:S06]  /*9ba0*/  WARPGROUP.ARRIVE ;  /* 0x00000000000079c5 */ /* 0x000fcc0000000000 */
[----:B------:R-:W-:Y:S01]  /*9bb0*/  HGMMA.64x96x16.F32 R24, gdesc[UR4], R24, gsb0 ;  /* 0x01600000041879f0 */ /* 0x000fe20008000818 */
[----:B------:R-:W-:Y:S02]  /*9bc0*/  R2UR UR6, R6 ;  /* 0x00000000060672ca */ /* 0x000fe400000e0000 */
[----:B------:R-:W-:Y:S02]  /*9bd0*/  R2UR UR7, R7 ;  /* 0x00000000070772ca */ /* 0x000fe400000e0000 */
[----:B------:R-:W-:Y:S02]  /*9be0*/  R2UR UR4, R12 ;  /* 0x000000000c0472ca */ /* 0x000fe400000e0000 */
[----:B------:R-:W-:Y:S01]  /*9bf0*/  R2UR UR5, R13 ;  /* 0x000000000d0572ca */ /* 0x000fe200000e0000 */
[----:B------:R-:W-:Y:S02]  /*9c00*/  VIADD R6, R4, 0x6 ;  /* 0x0000000604067836 */ /* 0x000fe40000000000 */
[----:B--2---:R-:W-:-:S02]  /*9c10*/  VIADD R14, R14, 0x6 ;  /* 0x000000060e0e7836 */ /* 0x004fc40000000000 */
[----:B------:R-:W-:Y:S01]  /*9c20*/  IMAD.MOV.U32 R7, RZ, RZ, R9 ;  /* 0x000000ffff077224 */ /* 0x000fe200078e0009 */
[----:B------:R-:W-:Y:S02]  /*9c30*/  WARPGROUP.DEPBAR.LE gsb0, 0x0 ;  /* 0x00008000000079c5 */ /* 0x000fe40000010000 */
[----:B------:R-:W-:-:S06]  /*9c40*/  WARPGROUP.ARRIVE ;  /* 0x00000000000079c5 */ /* 0x000fcc0000000000 */
[----:B------:R-:W-:Y:S01]  /*9c50*/  HGMMA.64x96x16.F32 R24, gdesc[UR4], R24, gsb0 ;  /* 0x01600000041879f0 */ /* 0x000fe20008000818 */
[----:B------:R-:W-:Y:S02]  /*9c60*/  R2UR UR6, R6 ;  /* 0x00000000060672ca */ /* 0x000fe400000e0000 */
[----:B------:R-:W-:Y:S02]  /*9c70*/  R2UR UR7, R7 ;  /* 0x00000000070772ca */ /* 0x000fe400000e0000 */
[----:B------:R-:W-:Y:S02]  /*9c80*/  R2UR UR4, R14 ;  /* 0x000000000e0472ca */ /* 0x000fe400000e0000 */
[----:B------:R-:W-:Y:S02]  /*9c90*/  R2UR UR5, R15 ;  /* 0x000000000f0572ca */ /* 0x000fe400000e0000 */
[----:B------:R-:W-:-:S04]  /*9ca0*/  LOP3.LUT R11, R11, 0x1, RZ, 0xfc, !PT ;  /* 0x000000010b0b7812 */ /* 0x000fc800078efcff */
[----:B------:R-:W-:Y:S01]  /*9cb0*/  ISETP.NE.AND P3, PT, R11, 0x3, PT ;  /* 0x000000030b00780c */ /* 0x000fe20003f65270 */
[----:B------:R-:W-:Y:S02]  /*9cc0*/  WARPGROUP.DEPBAR.LE gsb0, 0x0 ;  /* 0x00008000000079c5 */ /* 0x000fe40000010000 */
[----:B------:R-:W-:-:S06]  /*9cd0*/  WARPGROUP.ARRIVE ;  /* 0x00000000000079c5 */ /* 0x000fcc0000000000 */
[----:B------:R-:W-:Y:S01]  /*9ce0*/  HGMMA.64x96x16.F32 R24, gdesc[UR4], R24, gsb0 ;  /* 0x01600000041879f0 */ /* 0x000fe20008000818 */
[----:B------:R-:W-:Y:S02]  /*9cf0*/  BSSY B0, `(.L_x_2072) ;  /* 0x0000004000007945 */ /* 0x000fe40003800000 */
[----:B------:R-:W-:Y:S02]  /*9d00*/  WARPGROUP.DEPBAR.LE gsb0, 0x0 ;  /* 0x00008000000079c5 */ /* 0x000fe40000010000 */
[----:B0-----:R-:W-:Y:S05]  /*9d10*/  @!P3 BRA `(.L_x_2073) ;  /* 0x000000000004b947 */ /* 0x001fea0003800000 */
[----:B------:R-:W-:Y:S01]  /*9d20*/  BPT.TRAP 0x1 ;  /* 0x000000040000795c */ /* 0x000fe20000300000 */
.L_x_2073:
[----:B------:R-:W-:Y:S05]  /*9d30*/  BSYNC B0 ;  /* 0x0000000000007941 */ /* 0x000fea0003800000 */
.L_x_2072:
[----:B------:R-:W2:Y:S01]  /*9d40*/  LDL.64 R6, [R1+0x40] ;  /* 0x0000400001067983 */ /* 0x000ea20000100a00 */
[----:B-----5:R-:W-:Y:S02]  /*9d50*/  SHF.L.U32 R8, R5, 0x1f, RZ ;  /* 0x0000001f05087819 */ /* 0x020fe400000006ff */
[----:B--2---:R-:W-:-:S05]  /*9d60*/  MOV R6, R6 ;  /* 0x0000000600067202 */ /* 0x004fca0000000f00 */
[----:B------:R-:W-:-:S04]  /*9d70*/  IMAD R3, R3, 0x8, R6 ;  /* 0x0000000803037824 */ /* 0x000fc800078e0206 */
[----:B------:R0:W1:Y:S01]  /*9d80*/  SYNCS.PHASECHK.TRANS64.TRYWAIT P2, [R3+URZ], R8 ;  /* 0x00000008030075a7 */ /* 0x000062000804017f */
[----:B------:R0:W5:Y:S04]  /*9d90*/  LD.E R4, desc[UR48][R22.64+0x210] ;  /* 0x0002103016047980 */ /* 0x000168000c101900 */
[----:B------:R0:W5:Y:S01]  /*9da0*/  LD.E R5, desc[UR48][R22.64+0x214] ;  /* 0x0002143016057980 */ /* 0x000162000c101900 */
[----:B------:R-:W-:Y:S04]  /*9db0*/  BSSY B0, `(.L_x_2074) ;  /* 0x0000003000007945 */ /* 0x000fe80003800000 */
[----:B------:R-:W-:Y:S05]  /*9dc0*/  @!P3 BRA `(.L_x_2075) ;  /* 0x000000000004b947 */ /* 0x000fea0003800000 */
[----:B------:R-:W-:Y:S01]  /*9dd0*/  BPT.TRAP 0x1 ;  /* 0x000000040000795c */ /* 0x000fe20000300000 */
.L_x_2075:
[----:B------:R-:W-:Y:S05]  /*9de0*/  BSYNC B0 ;  /* 0x0000000000007941 */ /* 0x000fea0003800000 */
.L_x_2074:
[----:B------:R-:W-:Y:S04]  /*9df0*/  BSSY B0, `(.L_x_2076) ;  /* 0x0000006000007945 */ /* 0x000fe80003800000 */
[----:B-1----:R-:W-:Y:S05]  /*9e00*/  @P2 BRA `(.L_x_2077) ;  /* 0x0000000000102947 */ /* 0x002fea0003800000 */
[----:B-----5:R-:W-:Y:S01]  /*9e10*/  IMAD R4, R4, 0x8, R6 ;  /* 0x0000000804047824 */ /* 0x020fe200078e0206 */
[----:B------:R-:W-:-:S04]  /*9e20*/  SHF.L.U32 R5, R5, 0x1f, RZ ;  /* 0x0000001f05057819 */ /* 0x000fc800000006ff */
[----:B------:R-:W1:Y:S02]  /*9e30*/  SYNCS.PHASECHK.TRANS64.TRYWAIT P2, [R4+URZ], R5 ;  /* 0x00000005040075a7 */ /* 0x000e64000804017f */
[----:B-1----:R-:W-:Y:S05]  /*9e40*/  @!P2 BRA `(.L_x_2078) ;  /* 0x000001d00074a947 */ /* 0x002fea0003800000 */
.L_x_2077:
[----:B------:R-:W-:Y:S05]  /*9e50*/  BSYNC B0 ;  /* 0x0000000000007941 */ /* 0x000fea0003800000 */
.L_x_2076:
[----:B------:R-:W2:Y:S04]  /*9e60*/  LD.E R11, desc[UR48][R22.64+0x210] ;  /* 0x00021030160b7980 */ /* 0x000ea8000c101900 */
[----:B-1---5:R-:W2:Y:S04]  /*9e70*/  LDL.64 R4, [R1+0x118] ;  /* 0x0001180001047983 */ /* 0x022ea80000100a00 */
[----:B0-----:R-:W3:Y:S04]  /*9e80*/  LDL R3, [R1+0x90] ;  /* 0x0000900001037983 */ /* 0x001ee80000100800 */
[----:B------:R-:W4:Y:S04]  /*9e90*/  LDL.64 R6, [R1+0x110] ;  /* 0x0001100001067983 */ /* 0x000f280000100a00 */
[----:B------:R-:W4:Y:S04]  /*9ea0*/  LDL.64 R8, [R1+0x110] ;  /* 0x0001100001087983 */ /* 0x000f280000100a00 */
[----:B------:R-:W4:Y:S04]  /*9eb0*/  LDL.64 R12, [R1+0x110] ;  /* 0x00011000010c7983 */ /* 0x000f280000100a00 */
[----:B------:R-:W4:Y:S01]  /*9ec0*/  LDL.64 R14, [R1+0x110] ;  /* 0x00011000010e7983 */ /* 0x000f220000100a00 */
[----:B------:R-:W-:Y:S05]  /*9ed0*/  WARPSYNC.ALL ;  /* 0x0000000000007948 */ /* 0x000fea0003800000 */
[----:B------:R-:W-:Y:S01]  /*9ee0*/  WARPGROUP.ARRIVE ;  /* 0x00000000000079c5 */ /* 0x000fe20000000000 */
[----:B------:R-:W4:Y:S01]  /*9ef0*/  LDL.64 R20, [R1+0x110] ;  /* 0x0001100001147983 */ /* 0x000f220000100a00 */
[----:B--2---:R-:W-:Y:S01]  /*9f00*/  IMAD R4, R11, 0xc00, R4 ;  /* 0x00000c000b047824 */ /* 0x004fe200078e0204 */
[----:B------:R-:W-:-:S02]  /*9f10*/  R2UR UR7, R5 ;  /* 0x00000000050772ca */ /* 0x000fc400000e0000 */
[----:B---3--:R-:W-:Y:S02]  /*9f20*/  ISETP.NE.U32.AND P2, PT, R3, RZ, PT ;  /* 0x000000ff0300720c */ /* 0x008fe40003f45070 */
[----:B------:R-:W-:Y:S02]  /*9f30*/  R2UR UR6, R4 ;  /* 0x00000000040672ca */ /* 0x000fe400000e0000 */
[----:B----4-:R-:W-:Y:S02]  /*9f40*/  R2UR UR4, R6 ;  /* 0x00000000060472ca */ /* 0x010fe400000e0000 */
[----:B------:R-:W-:-:S07]  /*9f50*/  R2UR UR5, R7 ;  /* 0x00000000070572ca */ /* 0x000fce00000e0000 */
[----:B------:R-:W-:-:S06]  /*9f60*/  VOTEU.ANY UP0, P2 ;  /* 0x00000000003f7886 */ /* 0x000fcc0001000100 */
[----:B------:R-:W-:Y:S01]  /*9f70*/  HGMMA.64x96x16.F32 R24, gdesc[UR4], R24, UP0, gsb0 ;  /* 0x01600000041879f0 */ /* 0x000fe2000b800818 */
[----:B------:R-:W-:Y:S02]  /*9f80*/  VIADD R8, R8, 0x2 ;  /* 0x0000000208087836 */ /* 0x000fe40000000000 */
        /* <DEDUP_REMOVED lines=126> */
[----:B------:R-:W-:Y:S01]  /*a770*/  R2UR UR5, R21 ;  /* 0x00000000150572ca */ /* 0x000fe200000e0000 */
[----:B--2---:R-:W-:Y:S01]  /*a780*/  VIADD R8, R8, 0xc02 ;  /* 0x00000c0208087836 */ /* 0x004fe20000000000 */
[----:B------:R-:W-:Y:S02]  /*a790*/  WARPGROUP.DEPBAR.LE gsb0, 0x0 ;  /* 0x00008000000079c5 */ /* 0x000fe40000010000 */
[----:B------:R-:W-:-:S09]  /*a7a0*/  WARPGROUP.ARRIVE ;  /* 0x00000000000079c5 */ /* 0x000fd20000000000 */
[----:B------:R-:W-:Y:S01]  /*a7b0*/  HGMMA.64x96x16.F32 R24, gdesc[UR4], R24, gsb0 ;  /* 0x01600000041879f0 */ /* 0x000fe20008000818 */
[----:B------:R-:W-:Y:S02]  /*a7c0*/  VIADD R6, R4, 0x902 ;  /* 0x0000090204067836 */ /* 0x000fe40000000000 */
[----:B------:R-:W-:Y:S01]  /*a7d0*/  IMAD.MOV.U32 R7, RZ, RZ, R5 ;  /* 0x000000ffff077224 */ /* 0x000fe200078e0005 */
[----:B------:R-:W-:Y:S02]  /*a7e0*/  R2UR UR4, R8 ;  /* 0x00000000080472ca */ /* 0x000fe400000e0000 */
[----:B------:R-:W-:Y:S02]  /*a7f0*/  R2UR UR6, R6 ;  /* 0x00000000060672ca */ /* 0x000fe400000e0000 */
[----:B------:R-:W-:Y:S02]  /*a800*/  R2UR UR7, R7 ;  /* 0x00000000070772ca */ /* 0x000fe400000e0000 */
[----:B------:R-:W-:Y:S01]  /*a810*/  R2UR UR5, R9 ;  /* 0x00000000090572ca */ /* 0x000fe200000e0000 */
[----:B---3--:R-:W-:-:S02]  /*a820*/  VIADD R12, R12, 0xc04 ;  /* 0x00000c040c0c7836 */ /* 0x008fc40000000000 */
[----:B------:R-:W-:Y:S01]  /*a830*/  VIADD R6, R4, 0x904 ;  /* 0x0000090404067836 */ /* 0x000fe20000000000 */
[----:B------:R-:W-:Y:S02]  /*a840*/  WARPGROUP.DEPBAR.LE gsb0, 0x0 ;  /* 0x00008000000079c5 */ /* 0x000fe40000010000 */
[----:B------:R-:W-:-:S07]  /*a850*/  WARPGROUP.ARRIVE ;  /* 0x00000000000079c5 */ /* 0x000fce0000000000 */
[----:B------:R-:W-:Y:S01]  /*a860*/  HGMMA.64x96x16.F32 R24, gdesc[UR4], R24, gsb0 ;  /* 0x01600000041879f0 */ /* 0x000fe20008000818 */
[----:B------:R-:W-:Y:S01]  /*a870*/  IMAD.MOV.U32 R7, RZ, RZ, R5 ;  /* 0x000000ffff077224 */ /* 0x000fe200078e0005 */
[----:B------:R-:W-:Y:S02]  /*a880*/  R2UR UR6, R6 ;  /* 0x00000000060672ca */ /* 0x000fe400000e0000 */
[----:B------:R-:W-:Y:S02]  /*a890*/  R2UR UR4, R12 ;  /* 0x000000000c0472ca */ /* 0x000fe400000e0000 */
[----:B------:R-:W-:Y:S02]  /*a8a0*/  R2UR UR7, R7 ;  /* 0x00000000070772ca */ /* 0x000fe400000e0000 */
[----:B------:R-:W-:Y:S01]  /*a8b0*/  R2UR UR5, R13 ;  /* 0x000000000d0572ca */ /* 0x000fe200000e0000 */
[----:B----4-:R-:W-:Y:S02]  /*a8c0*/  VIADD R14, R14, 0xc06 ;  /* 0x00000c060e0e7836 */ /* 0x010fe40000000000 */
        /* <DEDUP_REMOVED lines=29> */
[----:B------:R-:W2:Y:S04]  /*aaa0*/  @!P0 LD.E.64 R72, desc[UR48][R72.64+0x30] ;  /* 0x0000303048488980 */ /* 0x000ea8000c101b00 */
[----:B------:R-:W3:Y:S01]  /*aab0*/  @!P0 LD.E R3, desc[UR48][R22.64+0x210] ;  /* 0x0002103016038980 */ /* 0x000ee2000c101900 */
[----:B--2---:R-:W-:-:S05]  /*aac0*/  @!P0 MOV R4, R72 ;  /* 0x0000004800048202 */ /* 0x004fca0000000f00 */
[----:B---3--:R-:W-:-:S05]  /*aad0*/  @!P0 IMAD R3, R3, 0x8, R4 ;  /* 0x0000000803038824 */ /* 0x008fca00078e0204 */
[----:B------:R-:W-:-:S04]  /*aae0*/  @!P0 PRMT R3, RZ, 0x654, R3 ;  /* 0x00000654ff038816 */ /* 0x000fc80000000003 */
[----:B------:R1:W-:Y:S01]  /*aaf0*/  @!P0 SYNCS.ARRIVE.TRANS64.RED.A1T0 RZ, [R3+URZ], RZ ;  /* 0x000000ff03ff89a7 */ /* 0x0003e2000810043f */
[----:B------:R-:W2:Y:S04]  /*ab00*/  LDL.64 R74, [R1+0x430] ;  /* 0x00043000014a7983 */ /* 0x000ea80000100a00 */
[----:B------:R-:W3:Y:S04]  /*ab10*/  LDL R72, [R1+0x450] ;  /* 0x0004500001487983 */ /* 0x000ee80000100800 */
[----:B------:R-:W4:Y:S01]  /*ab20*/  LDL.64 R14, [R1+0x440] ;  /* 0x00044000010e7983 */ /* 0x000f220000100a00 */
[----:B--2---:R-:W-:-:S04]  /*ab30*/  FMNMX.FTZ R4, R24, R74, !PT ;  /* 0x0000004a18047209 */ /* 0x004fc80007810000 */
        /* <DEDUP_REMOVED lines=50> */
[----:B-1----:R-:W-:-:S03]  /*ae60*/  FMNMX.FTZ R6, R7, R8, !PT ;  /* 0x0000000807067209 */ /* 0x002fc60007810000 */
[----:B------:R-:W-:Y:S04]  /*ae70*/  STL.64 [R1+0x430], R4 ;  /* 0x0004300401007387 */ /* 0x000fe80000100a00 */
[----:B------:R-:W2:Y:S04]  /*ae80*/  LDL R7, [R1+0x434] ;  /* 0x0004340001077983 */ /* 0x000ea80000100800 */
[----:B------:R-:W-:Y:S04]  /*ae90*/  STL [R1+0x430], R6 ;  /* 0x0004300601007387 */ /* 0x000fe80000100800 */
[----:B------:R-:W3:Y:S04]  /*aea0*/  LDL R77, [R1+0x430] ;  /* 0x00043000014d7983 */ /* 0x000ee80000100800 */
[----:B--2---:R-:W1:Y:S01]  /*aeb0*/  SHFL.BFLY PT, R4, R7, 0x2, 0x1f ;  /* 0x0c401f0007047f89 */ /* 0x004e6200000e0000 */
[----:B---3--:R-:W-:Y:S01]  /*aec0*/  FADD.FTZ R3, R74, -R77 ;  /* 0x8000004d4a037221 */ /* 0x008fe20000010000 */
[----:B------:R-:W-:-:S04]  /*aed0*/  FMUL.FTZ R77, R72, R77 ;  /* 0x0000004d484d7220 */ /* 0x000fc80000410000 */
[----:B------:R-:W-:Y:S01]  /*aee0*/  FFMA.FTZ R152, R24, R72, -R77 ;  /* 0x0000004818987223 */ /* 0x000fe2000001084d */
[----:B-1----:R-:W-:-:S05]  /*aef0*/  FMNMX.FTZ R5, R4, R7, !PT ;  /* 0x0000000704057209 */ /* 0x002fca0007810000 */
[----:B------:R-:W1:Y:S01]  /*af00*/  SHFL.BFLY PT, R24, R5, 0x1, 0x1f ;  /* 0x0c201f0005187f89 */ /* 0x000e6200000e0000 */
[-C--:B------:R-:W-:Y:S01]  /*af10*/  FMUL.FTZ R73, R3, R72.reuse ;  /* 0x0000004803497220 */ /* 0x080fe20000410000 */
[-CC-:B------:R-:W-:Y:S01]  /*af20*/  FFMA.FTZ R3, R25, R72.reuse, -R77.reuse ;  /* 0x0000004819037223 */ /* 0x180fe2000001084d */
[-CC-:B------:R-:W-:Y:S01]  /*af30*/  FFMA.FTZ R12, R44, R72.reuse, -R77.reuse ;  /* 0x000000482c0c7223 */ /* 0x180fe2000001084d */
[----:B------:R-:W-:Y:S01]  /*af40*/  MUFU.EX2 R152, R152 ;  /* 0x0000009800987308 */ /* 0x000fe20000000800 */
[----:B------:R-:W-:Y:S01]  /*af50*/  FFMA.FTZ R154, R28, R72, -R77 ;  /* 0x000000481c9a7223 */ /* 0x000fe2000001084d */
[----:B-1----:R-:W-:-:S05]  /*af60*/  FMNMX.FTZ R24, R5, R24, !PT ;  /* 0x0000001805187209 */ /* 0x002fca0007810000 */
[----:B------:R-:W-:Y:S01]  /*af70*/  FADD.FTZ R75, R75, -R24 ;  /* 0x800000184b4b7221 */ /* 0x000fe20000010000 */
[----:B------:R-:W-:-:S03]  /*af80*/  FMUL.FTZ R25, R24, R72 ;  /* 0x0000004818197220 */ /* 0x000fc60000410000 */
[----:B------:R-:W-:Y:S01]  /*af90*/  FMUL.FTZ R44, R72, R75 ;  /* 0x0000004b482c7220 */ /* 0x000fe20000410000 */
[-CC-:B------:R-:W-:Y:S01]  /*afa0*/  FFMA.FTZ R153, R26, R72.reuse, -R25.reuse ;  /* 0x000000481a997223 */ /* 0x180fe20000010819 */
[-CC-:B------:R-:W-:Y:S01]  /*afb0*/  FFMA.FTZ R186, R27, R72.reuse, -R25.reuse ;  /* 0x000000481bba7223 */ /* 0x180fe20000010819 */
[----:B------:R-:W-:Y:S01]  /*afc0*/  MUFU.EX2 R73, R73 ;  /* 0x0000004900497308 */ /* 0x000fe20000000800 */
[----:B------:R-:W-:-:S07]  /*afd0*/  FFMA.FTZ R185, R30, R72, -R25 ;  /* 0x000000481eb97223 */ /* 0x000fce0000010819 */
[----:B------:R-:W-:Y:S01]  /*afe0*/  MUFU.EX2 R44, R44 ;  /* 0x0000002c002c7308 */ /* 0x000fe20000000800 */
[----:B------:R-:W-:-:S07]  /*aff0*/  FFMA.FTZ R155, R29, R72, -R77 ;  /* 0x000000481d9b7223 */ /* 0x000fce000001084d */
[----:B------:R-:W4:Y:S01]  /*b000*/  MUFU.EX2 R153, R153 ;  /* 0x0000009900997308 */ /* 0x000f220000000800 */
[----:B------:R-:W-:-:S07]  /*b010*/  FFMA.FTZ R187, R31, R72, -R25 ;  /* 0x000000481fbb7223 */ /* 0x000fce0000010819 */
[----:B------:R-:W1:Y:S01]  /*b020*/  MUFU.EX2 R186, R186 ;  /* 0x000000ba00ba7308 */ /* 0x000e620000000800 */
[-C--:B------:R-:W-:Y:S01]  /*b030*/  FFMA.FTZ R13, R32, R72.reuse, -R77 ;  /* 0x00000048200d7223 */ /* 0x080fe2000001084d */
[----:B------:R-:W-:-:S06]  /*b040*/  FFMA.FTZ R181, R34, R72, -R25 ;  /* 0x0000004822b57223 */ /* 0x000fcc0000010819 */
[----:B------:R-:W2:Y:S01]  /*b050*/  MUFU.EX2 R3, R3 ;  /* 0x0000000300037308 */ /* 0x000ea20000000800 */
[-C--:B------:R-:W-:Y:S01]  /*b060*/  FFMA.FTZ R20, R33, R72.reuse, -R77 ;  /* 0x0000004821147223 */ /* 0x080fe2000001084d */
[----:B------:R-:W-:-:S06]  /*b070*/  FFMA.FTZ R183, R35, R72, -R25 ;  /* 0x0000004823b77223 */ /* 0x000fcc0000010819 */
[----:B------:R-:W-:Y:S08]  /*b080*/  MUFU.EX2 R154, R154 ;  /* 0x0000009a009a7308 */ /* 0x000ff00000000800 */
[----:B------:R-:W3:Y:S01]  /*b090*/  MUFU.EX2 R185, R185 ;  /* 0x000000b900b97308 */ /* 0x000ee20000000800 */
[----:B----4-:R-:W-:Y:S01]  /*b0a0*/  FFMA.FTZ R15, R15, R44, R153 ;  /* 0x0000002c0f0f7223 */ /* 0x010fe20000010099 */
[----:B------:R-:W-:-:S06]  /*b0b0*/  FFMA.FTZ R14, R73, R14, R152 ;  /* 0x0000000e490e7223 */ /* 0x000fcc0000010098 */
[----:B------:R-:W-:Y:S01]  /*b0c0*/  MUFU.EX2 R155, R155 ;  /* 0x0000009b009b7308 */ /* 0x000fe20000000800 */
[-C--:B------:R-:W-:Y:S01]  /*b0d0*/  FFMA.FTZ R19, R36, R72.reuse, -R77 ;  /* 0x0000004824137223 */ /* 0x080fe2000001084d */
[----:B------:R-:W-:-:S06]  /*b0e0*/  FFMA.FTZ R182, R38, R72, -R25 ;  /* 0x0000004826b67223 */ /* 0x000fcc0000010819 */
[----:B------:R-:W4:Y:S01]  /*b0f0*/  MUFU.EX2 R187, R187 ;  /* 0x000000bb00bb7308 */ /* 0x000f220000000800 */
[----:B-1----:R-:W-:Y:S01]  /*b100*/  FADD.FTZ R26, R186, R15 ;  /* 0x0000000fba1a7221 */ /* 0x002fe20000010000 */
[----:B--2---:R-:W-:-:S06]  /*b110*/  FADD.FTZ R15, R3, R14 ;  /* 0x0000000e030f7221 */ /* 0x004fcc0000010000 */
[----:B------:R-:W-:Y:S01]  /*b120*/  MUFU.EX2 R13, R13 ;  /* 0x0000000d000d7308 */ /* 0x000fe20000000800 */
[-C--:B------:R-:W-:Y:S01]  /*b130*/  FFMA.FTZ R21, R37, R72.reuse, -R77 ;  /* 0x0000004825157223 */ /* 0x080fe2000001084d */
[----:B------:R-:W-:-:S06]  /*b140*/  FFMA.FTZ R184, R39, R72, -R25 ;  /* 0x0000004827b87223 */ /* 0x000fcc0000010819 */
[----:B------:R-:W1:Y:S01]  /*b150*/  MUFU.EX2 R181, R181 ;  /* 0x000000b500b57308 */ /* 0x000e620000000800 */
[----:B---3--:R-:W-:Y:S01]  /*b160*/  FADD.FTZ R26, R185, R26 ;  /* 0x0000001ab91a7221 */ /* 0x008fe20000010000 */
[----:B------:R-:W-:-:S06]  /*b170*/  FADD.FTZ R14, R154, R15 ;  /* 0x0000000f9a0e7221 */ /* 0x000fcc0000010000 */
[----:B------:R-:W-:Y:S01]  /*b180*/  MUFU.EX2 R20, R20 ;  /* 0x0000001400147308 */ /* 0x000fe20000000800 */
[-C--:B------:R-:W-:Y:S01]  /*b190*/  FFMA.FTZ R11, R40, R72.reuse, -R77 ;  /* 0x00000048280b7223 */ /* 0x080fe2000001084d */
[----:B------:R-:W-:-:S06]  /*b1a0*/  FFMA.FTZ R177, R42, R72, -R25 ;  /* 0x000000482ab17223 */ /* 0x000fcc0000010819 */
[----:B------:R-:W2:Y:S01]  /*b1b0*/  MUFU.EX2 R183, R183 ;  /* 0x000000b700b77308 */ /* 0x000ea20000000800 */
[----:B----4-:R-:W-:Y:S01]  /*b1c0*/  FADD.FTZ R26, R187, R26 ;  /* 0x0000001abb1a7221 */ /* 0x010fe20000010000 */
[----:B------:R-:W-:-:S06]  /*b1d0*/  FADD.FTZ R14, R155, R14 ;  /* 0x0000000e9b0e7221 */ /* 0x000fcc0000010000 */
[----:B------:R-:W-:Y:S01]  /*b1e0*/  MUFU.EX2 R19, R19 ;  /* 0x0000001300137308 */ /* 0x000fe20000000800 */
[-C--:B------:R-:W-:Y:S01]  /*b1f0*/  FFMA.FTZ R156, R41, R72.reuse, -R77 ;  /* 0x00000048299c7223 */ /* 0x080fe2000001084d */
[----:B------:R-:W-:-:S06]  /*b200*/  FFMA.FTZ R179, R43, R72, -R25 ;  /* 0x000000482bb37223 */ /* 0x000fcc0000010819 */
[----:B------:R-:W3:Y:S01]  /*b210*/  MUFU.EX2 R182, R182 ;  /* 0x000000b600b67308 */ /* 0x000ee20000000800 */
[----:B-1----:R-:W-:Y:S01]  /*b220*/  FADD.FTZ R26, R181, R26 ;  /* 0x0000001ab51a7221 */ /* 0x002fe20000010000 */
[----:B------:R-:W-:-:S06]  /*b230*/  FADD.FTZ R15, R13, R14 ;  /* 0x0000000e0d0f7221 */ /* 0x000fcc0000010000 */
[----:B------:R-:W-:Y:S01]  /*b240*/  MUFU.EX2 R21, R21 ;  /* 0x0000001500157308 */ /* 0x000fe20000000800 */
[----:B------:R-:W-:-:S07]  /*b250*/  FFMA.FTZ R178, R46, R72, -R25 ;  /* 0x000000482eb27223 */ /* 0x000fce0000010819 */
[----:B------:R-:W1:Y:S01]  /*b260*/  MUFU.EX2 R184, R184 ;  /* 0x000000b800b87308 */ /* 0x000e620000000800 */
[----:B--2---:R-:W-:Y:S01]  /*b270*/  FADD.FTZ R27, R183, R26 ;  /* 0x0000001ab71b7221 */ /* 0x004fe20000010000 */
[----:B------:R-:W-:-:S06]  /*b280*/  FADD.FTZ R14, R20, R15 ;  /* 0x0000000f140e7221 */ /* 0x000fcc0000010000 */
[----:B------:R-:W-:Y:S01]  /*b290*/  MUFU.EX2 R11, R11 ;  /* 0x0000000b000b7308 */ /* 0x000fe20000000800 */
[-C--:B------:R-:W-:Y:S01]  /*b2a0*/  FFMA.FTZ R157, R45, R72.reuse, -R77 ;  /* 0x000000482d9d7223 */ /* 0x080fe2000001084d */
[----:B------:R-:W-:-:S06]  /*b2b0*/  FFMA.FTZ R180, R47, R72, -R25 ;  /* 0x000000482fb47223 */ /* 0x000fcc0000010819 */
[----:B------:R-:W2:Y:S01]  /*b2c0*/  MUFU.EX2 R177, R177 ;  /* 0x000000b100b17308 */ /* 0x000ea20000000800 */
[----:B---3--:R-:W-:Y:S01]  /*b2d0*/  FADD.FTZ R27, R182, R27 ;  /* 0x0000001bb61b7221 */ /* 0x008fe20000010000 */
        /* <DEDUP_REMOVED lines=8> */
[-C--:B------:R-:W-:Y:S01]  /*b360*/  FFMA.FTZ R158, R49, R72.reuse, -R77 ;  /* 0x00000048319e7223 */ /* 0x080fe2000001084d */
[----:B------:R-:W-:-:S06]  /*b370*/  FFMA.FTZ R171, R51, R72, -R25 ;  /* 0x0000004833ab7223 */ /* 0x000fcc0000010819 */
        /* <DEDUP_REMOVED lines=54> */
[----:B------:R-:W-:Y:S01]  /*b6e0*/  FFMA.FTZ R68, R68, R72, -R77 ;  /* 0x0000004844447223 */ /* 0x000fe2000001084d */
[----:B--2---:R-:W-:Y:S01]  /*b6f0*/  FADD.FTZ R27, R173, R26 ;  /* 0x0000001aad1b7221 */ /* 0x004fe20000010000 */
[----:B------:R-:W-:-:S05]  /*b700*/  FADD.FTZ R14, R160, R15 ;  /* 0x0000000fa00e7221 */ /* 0x000fca0000010000 */
[----:B------:R-:W-:Y:S01]  /*b710*/  MUFU.EX2 R4, R4 ;  /* 0x0000000400047308 */ /* 0x000fe20000000800 */
[-C--:B------:R-:W-:Y:S01]  /*b720*/  FFMA.FTZ R163, R69, R72.reuse, -R77 ;  /* 0x0000004845a37223 */ /* 0x080fe2000001084d */
[----:B------:R-:W-:-:S06]  /*b730*/  FFMA.FTZ R176, R71, R72, -R25 ;  /* 0x0000004847b07223 */ /* 0x000fcc0000010819 */
[----:B------:R-:W2:Y:S01]  /*b740*/  MUFU.EX2 R169, R169 ;  /* 0x000000a900a97308 */ /* 0x000ea20000000800 */
[----:B---3--:R-:W-:Y:S01]  /*b750*/  FADD.FTZ R27, R168, R27 ;  /* 0x0000001ba81b7221 */ /* 0x008fe20000010000 */
[----:B------:R-:W-:-:S06]  /*b760*/  FADD.FTZ R14, R7, R14 ;  /* 0x0000000e070e7221 */ /* 0x000fcc0000010000 */
[----:B------:R-:W-:Y:S08]  /*b770*/  MUFU.EX2 R162, R162 ;  /* 0x000000a200a27308 */ /* 0x000ff00000000800 */
[----:B------:R-:W3:Y:S01]  /*b780*/  MUFU.EX2 R175, R175 ;  /* 0x000000af00af7308 */ /* 0x000ee20000000800 */
[----:B-1----:R-:W-:Y:S01]  /*b790*/  FADD.FTZ R26, R174, R27 ;  /* 0x0000001bae1a7221 */ /* 0x002fe20000010000 */
[----:B------:R-:W-:-:S06]  /*b7a0*/  FADD.FTZ R15, R161, R14 ;  /* 0x0000000ea10f7221 */ /* 0x000fcc0000010000 */
[----:B------:R-:W-:Y:S08]  /*b7b0*/  MUFU.EX2 R5, R68 ;  /* 0x0000004400057308 */ /* 0x000ff00000000800 */
[----:B------:R-:W1:Y:S01]  /*b7c0*/  MUFU.EX2 R170, R170 ;  /* 0x000000aa00aa7308 */ /* 0x000e620000000800 */
[----:B--2---:R-:W-:Y:S01]  /*b7d0*/  FADD.FTZ R26, R169, R26 ;  /* 0x0000001aa91a7221 */ /* 0x004fe20000010000 */
[----:B------:R-:W-:-:S06]  /*b7e0*/  FADD.FTZ R15, R4, R15 ;  /* 0x0000000f040f7221 */ /* 0x000fcc0000010000 */
[----:B------:R-:W2:Y:S08]  /*b7f0*/  MUFU.EX2 R163, R163 ;  /* 0x000000a300a37308 */ /* 0x000eb00000000800 */
[----:B------:R-:W4:Y:S01]  /*b800*/  MUFU.EX2 R176, R176 ;  /* 0x000000b000b07308 */ /* 0x000f220000000800 */
[----:B---3--:R-:W-:Y:S01]  /*b810*/  FADD.FTZ R25, R175, R26 ;  /* 0x0000001aaf197221 */ /* 0x008fe20000010000 */
[----:B------:R-:W-:-:S03]  /*b820*/  FADD.FTZ R14, R162, R15 ;  /* 0x0000000fa20e7221 */ /* 0x000fc60000010000 */
[----:B-1----:R-:W-:Y:S01]  /*b830*/  FADD.FTZ R15, R170, R25 ;  /* 0x00000019aa0f7221 */ /* 0x002fe20000010000 */
[----:B------:R-:W-:-:S04]  /*b840*/  FADD.FTZ R14, R5, R14 ;  /* 0x0000000e050e7221 */ /* 0x000fc80000010000 */
[----:B--2---:R-:W-:Y:S01]  /*b850*/  FADD.FTZ R14, R163, R14 ;  /* 0x0000000ea30e7221 */ /* 0x004fe20000010000 */
[----:B------:R1:W-:Y:S01]  /*b860*/  STL [R1+0x434], R24 ;  /* 0x0004341801007387 */ /* 0x0003e20000100800 */
[----:B----4-:R-:W-:-:S05]  /*b870*/  FADD.FTZ R15, R176, R15 ;  /* 0x0000000fb00f7221 */ /* 0x010fca0000010000 */
[----:B------:R2:W-:Y:S04]  /*b880*/  STL.64 [R1+0x440], R14 ;  /* 0x0004400e01007387 */ /* 0x0005e80000100a00 */
[----:B------:R-:W3:Y:S04]  /*b890*/  LD.E R25, desc[UR48][R22.64+0x41c] ;  /* 0x00041c3016197980 */ /* 0x000ee8000c101900 */
[----:B------:R-:W4:Y:S04]  /*b8a0*/  LD.E R40, desc[UR48][R22.64+0x414] ;  /* 0x0004143016287980 */ /* 0x000f28000c101900 */
[----:B------:R-:W4:Y:S04]  /*b8b0*/  LD.E R26, desc[UR48][R22.64+0x220] ;  /* 0x00022030161a7980 */ /* 0x000f28000c101900 */
[----:B------:R-:W4:Y:S04]  /*b8c0*/  LD.E R28, desc[UR48][R22.64+0x224] ;  /* 0x00022430161c7980 */ /* 0x000f28000c101900 */
[----:B------:R-:W4:Y:S04]  /*b8d0*/  LD.E R30, desc[UR48][R22.64+0x230] ;  /* 0x00023030161e7980 */ /* 0x000f28000c101900 */
[----:B------:R-:W4:Y:S04]  /*b8e0*/  LD.E R32, desc[UR48][R22.64+0x234] ;  /* 0x0002343016207980 */ /* 0x000f28000c101900 */
[----:B------:R-:W4:Y:S04]  /*b8f0*/  LD.E R34, desc[UR48][R22.64+0x240] ;  /* 0x0002403016227980 */ /* 0x000f28000c101900 */
[----:B------:R-:W4:Y:S04]  /*b900*/  LD.E R36, desc[UR48][R22.64+0x244] ;  /* 0x0002443016247980 */ /* 0x000f28000c101900 */
[----:B------:R-:W4:Y:S04]  /*b910*/  LD.E R38, desc[UR48][R22.64+0x250] ;  /* 0x0002503016267980 */ /* 0x000f28000c101900 */
[----:B-1----:R-:W4:Y:S04]  /*b920*/  LD.E R24, desc[UR48][R22.64+0x254] ;  /* 0x0002543016187980 */ /* 0x002f28000c101900 */
        /* <DEDUP_REMOVED lines=54> */
[----:B--2---:R-:W2:Y:S04]  /*bc90*/  LD.E R14, desc[UR48][R22.64+0x410] ;  /* 0x00041030160e7980 */ /* 0x004ea8000c101900 */
[----:B------:R-:W2:Y:S04]  /*bca0*/  LD.E R151, desc[UR48][R22.64+0x228] ;  /* 0x0002283016977980 */ /* 0x000ea8000c101900 */
        /* <DEDUP_REMOVED lines=61> */
[----:B------:R-:W2:Y:S01]  /*c080*/  LD.E R27, desc[UR48][R22.64+0x418] ;  /* 0x00041830161b7980 */ /* 0x000ea2000c101900 */
[----:B---3--:R-:W-:Y:S01]  /*c090*/  FMUL.FTZ R219, R44, R25 ;  /* 0x000000192cdb7220 */ /* 0x008fe20000410000 */
[C---:B----4-:R-:W-:Y:S01]  /*c0a0*/  FMUL.FTZ R217, R73.reuse, R40 ;  /* 0x0000002849d97220 */ /* 0x050fe20000410000 */
[C---:B------:R-:W-:Y:S01]  /*c0b0*/  FMUL.FTZ R25, R73.reuse, R26 ;  /* 0x0000001a49197220 */ /* 0x040fe20000410000 */
[C---:B------:R-:W-:Y:S01]  /*c0c0*/  FMUL.FTZ R191, R73.reuse, R28 ;  /* 0x0000001c49bf7220 */ /* 0x040fe20000410000 */
[C---:B------:R-:W-:Y:S01]  /*c0d0*/  FMUL.FTZ R193, R73.reuse, R30 ;  /* 0x0000001e49c17220 */ /* 0x040fe20000410000 */
[C---:B------:R-:W-:Y:S01]  /*c0e0*/  FMUL.FTZ R199, R73.reuse, R32 ;  /* 0x0000002049c77220 */ /* 0x040fe20000410000 */
[----:B------:R1:W-:Y:S01]  /*c0f0*/  ST.E desc[UR48][R22.64+0x414], R217 ;  /* 0x000414d916007985 */ /* 0x0003e2000c101930 */
[C---:B------:R-:W-:Y:S01]  /*c100*/  FMUL.FTZ R207, R73.reuse, R34 ;  /* 0x0000002249cf7220 */ /* 0x040fe20000410000 */
[----:B------:R-:W-:-:S02]  /*c110*/  FMUL.FTZ R215, R73, R36 ;  /* 0x0000002449d77220 */ /* 0x000fc40000410000 */
[----:B------:R3:W-:Y:S04]  /*c120*/  ST.E desc[UR48][R22.64+0x41c], R219 ;  /* 0x00041cdb16007985 */ /* 0x0007e8000c101930 */
[----:B------:R4:W-:Y:S04]  /*c130*/  ST.E desc[UR48][R22.64+0x220], R25 ;  /* 0x0002201916007985 */ /* 0x0009e8000c101930 */
[----:B------:R0:W-:Y:S01]  /*c140*/  ST.E desc[UR48][R22.64+0x224], R191 ;  /* 0x000224bf16007985 */ /* 0x0001e2000c101930 */
[----:B-1----:R-:W-:-:S03]  /*c150*/  FMUL.FTZ R217, R73, R38 ;  /* 0x0000002649d97220 */ /* 0x002fc60000410000 */
[----:B------:R1:W-:Y:S01]  /*c160*/  ST.E desc[UR48][R22.64+0x230], R193 ;  /* 0x000230c116007985 */ /* 0x0003e2000c101930 */
[----:B---3--:R-:W-:-:S03]  /*c170*/  FMUL.FTZ R219, R73, R24 ;  /* 0x0000001849db7220 */ /* 0x008fc60000410000 */
[----:B------:R3:W-:Y:S01]  /*c180*/  ST.E desc[UR48][R22.64+0x234], R199 ;  /* 0x000234c716007985 */ /* 0x0007e2000c101930 */
[C---:B----4-:R-:W-:Y:S01]  /*c190*/  FMUL.FTZ R25, R73.reuse, R150 ;  /* 0x0000009649197220 */ /* 0x050fe20000410000 */
[C---:B0-----:R-:W-:Y:S01]  /*c1a0*/  FMUL.FTZ R191, R73.reuse, R148 ;  /* 0x0000009449bf7220 */ /* 0x041fe20000410000 */
[C---:B-1----:R-:W-:Y:S01]  /*c1b0*/  FMUL.FTZ R193, R73.reuse, R146 ;  /* 0x0000009249c17220 */ /* 0x042fe20000410000 */
[C---:B---3--:R-:W-:Y:S01]  /*c1c0*/  FMUL.FTZ R199, R73.reuse, R144 ;  /* 0x0000009049c77220 */ /* 0x048fe20000410000 */
[----:B------:R0:W-:Y:S01]  /*c1d0*/  ST.E desc[UR48][R22.64+0x240], R207 ;  /* 0x000240cf16007985 */ /* 0x0001e2000c101930 */
[C---:B------:R-:W-:Y:S01]  /*c1e0*/  FMUL.FTZ R221, R73.reuse, R140 ;  /* 0x0000008c49dd7220 */ /* 0x040fe20000410000 */
[C---:B------:R-:W-:Y:S02]  /*c1f0*/  FMUL.FTZ R231, R73.reuse, R138 ;  /* 0x0000008a49e77220 */ /* 0x040fe40000410000 */
[----:B------:R1:W-:Y:S04]  /*c200*/  ST.E desc[UR48][R22.64+0x244], R215 ;  /* 0x000244d716007985 */ /* 0x0003e8000c101930 */
[----:B------:R3:W-:Y:S04]  /*c210*/  ST.E desc[UR48][R22.64+0x250], R217 ;  /* 0x000250d916007985 */ /* 0x0007e8000c101930 */
[----:B------:R4:W-:Y:S01]  /*c220*/  ST.E desc[UR48][R22.64+0x254], R219 ;  /* 0x000254db16007985 */ /* 0x0009e2000c101930 */
[----:B0-----:R-:W-:-:S03]  /*c230*/  FMUL.FTZ R207, R73, R136 ;  /* 0x0000008849cf7220 */ /* 0x001fc60000410000 */
[----:B------:R0:W-:Y:S01]  /*c240*/  ST.E desc[UR48][R22.64+0x260], R25 ;  /* 0x0002601916007985 */ /* 0x0001e2000c101930 */
[----:B-1----:R-:W-:-:S03]  /*c250*/  FMUL.FTZ R215, R73, R142 ;  /* 0x0000008e49d77220 */ /* 0x002fc60000410000 */
[----:B------:R1:W-:Y:S01]  /*c260*/  ST.E desc[UR48][R22.64+0x264], R191 ;  /* 0x000264bf16007985 */ /* 0x0003e2000c101930 */
[----:B---3--:R-:W-:-:S03]  /*c270*/  FMUL.FTZ R217, R73, R130 ;  /* 0x0000008249d97220 */ /* 0x008fc60000410000 */
[----:B------:R3:W-:Y:S01]  /*c280*/  ST.E desc[UR48][R22.64+0x270], R193 ;  /* 0x000270c116007985 */ /* 0x0007e2000c101930 */
[----:B----4-:R-:W-:-:S03]  /*c290*/  FMUL.FTZ R219, R73, R128 ;  /* 0x0000008049db7220 */ /* 0x010fc60000410000 */
[----:B------:R4:W-:Y:S01]  /*c2a0*/  ST.E desc[UR48][R22.64+0x274], R199 ;  /* 0x000274c716007985 */ /* 0x0009e2000c101930 */
[C---:B0-----:R-:W-:Y:S01]  /*c2b0*/  FMUL.FTZ R25, R73.reuse, R134 ;  /* 0x0000008649197220 */ /* 0x041fe20000410000 */
[C---:B-1----:R-:W-:Y:S01]  /*c2c0*/  FMUL.FTZ R191, R73.reuse, R126 ;  /* 0x0000007e49bf7220 */ /* 0x042fe20000410000 */
[C---:B---3--:R-:W-:Y:S01]  /*c2d0*/  FMUL.FTZ R193, R73.reuse, R132 ;  /* 0x0000008449c17220 */ /* 0x048fe20000410000 */
[C---:B----4-:R-:W-:Y:S01]  /*c2e0*/  FMUL.FTZ R199, R73.reuse, R124 ;  /* 0x0000007c49c77220 */ /* 0x050fe20000410000 */
[----:B------:R0:W-:Y:S04]  /*c2f0*/  ST.E desc[UR48][R22.64+0x280], R207 ;  /* 0x000280cf16007985 */ /* 0x0001e8000c101930 */
        /* <DEDUP_REMOVED lines=11> */
[----:B0-----:R-:W-:-:S03]  /*c3b0*/  FMUL.FTZ R25, R73, R114 ;  /* 0x0000007249197220 */ /* 0x001fc60000410000 */
[----:B------:R0:W-:Y:S01]  /*c3c0*/  ST.E desc[UR48][R22.64+0x2c0], R219 ;  /* 0x0002c0db16007985 */ /* 0x0001e2000c101930 */
[----:B-1----:R-:W-:-:S03]  /*c3d0*/  FMUL.FTZ R191, R73, R106 ;  /* 0x0000006a49bf7220 */ /* 0x002fc60000410000 */
[----:B------:R1:W-:Y:S01]  /*c3e0*/  ST.E desc[UR48][R22.64+0x2c4], R199 ;  /* 0x0002c4c716007985 */ /* 0x0003e2000c101930 */
[C---:B---3--:R-:W-:Y:S01]  /*c3f0*/  FMUL.FTZ R193, R73.reuse, R112 ;  /* 0x0000007049c17220 */ /* 0x048fe20000410000 */
[C---:B----4-:R-:W-:Y:S01]  /*c400*/  FMUL.FTZ R217, R73.reuse, R110 ;  /* 0x0000006e49d97220 */ /* 0x050fe20000410000 */
[C---:B0-----:R-:W-:Y:S01]  /*c410*/  FMUL.FTZ R219, R73.reuse, R108 ;  /* 0x0000006c49db7220 */ /* 0x041fe20000410000 */
[C---:B-1----:R-:W-:Y:S01]  /*c420*/  FMUL.FTZ R199, R73.reuse, R104 ;  /* 0x0000006849c77220 */ /* 0x042fe20000410000 */
        /* <DEDUP_REMOVED lines=39> */
[----:B-1----:R-:W-:Y:S01]  /*c6a0*/  FMUL.FTZ R199, R73, R64 ;  /* 0x0000004049c77220 */ /* 0x002fe20000410000 */
[----:B------:R0:W-:Y:S01]  /*c6b0*/  ST.E desc[UR48][R22.64+0x370], R207 ;  /* 0x000370cf16007985 */ /* 0x0001e2000c101930 */
[C---:B--2---:R-:W-:Y:S01]  /*c6c0*/  FMUL.FTZ R151, R44.reuse, R151 ;  /* 0x000000972c977220 */ /* 0x044fe20000410000 */
[C---:B------:R-:W-:Y:S02]  /*c6d0*/  FMUL.FTZ R149, R44.reuse, R149 ;  /* 0x000000952c957220 */ /* 0x040fe40000410000 */
[----:B------:R1:W-:Y:S01]  /*c6e0*/  ST.E desc[UR48][R22.64+0x374], R215 ;  /* 0x000374d716007985 */ /* 0x0003e2000c101930 */
[C---:B------:R-:W-:Y:S01]  /*c6f0*/  FMUL.FTZ R147, R44.reuse, R147 ;  /* 0x000000932c937220 */ /* 0x040fe20000410000 */
[----:B------:R-:W-:-:S02]  /*c700*/  FMUL.FTZ R145, R44, R145 ;  /* 0x000000912c917220 */ /* 0x000fc40000410000 */
[----:B------:R2:W-:Y:S01]  /*c710*/  ST.E desc[UR48][R22.64+0x380], R221 ;  /* 0x000380dd16007985 */ /* 0x0005e2000c101930 */
[C---:B------:R-:W-:Y:S01]  /*c720*/  FMUL.FTZ R137, R44.reuse, R137 ;  /* 0x000000892c897220 */ /* 0x040fe20000410000 */
[C---:B------:R-:W-:Y:S02]  /*c730*/  FMUL.FTZ R143, R44.reuse, R143 ;  /* 0x0000008f2c8f7220 */ /* 0x040fe40000410000 */
[----:B------:R3:W-:Y:S01]  /*c740*/  ST.E desc[UR48][R22.64+0x384], R231 ;  /* 0x000384e716007985 */ /* 0x0007e2000c101930 */
[C---:B0-----:R-:W-:Y:S01]  /*c750*/  FMUL.FTZ R207, R73.reuse, R56 ;  /* 0x0000003849cf7220 */ /* 0x041fe20000410000 */
[C---:B------:R-:W-:Y:S02]  /*c760*/  FMUL.FTZ R141, R44.reuse, R141 ;  /* 0x0000008d2c8d7220 */ /* 0x040fe40000410000 */
[----:B------:R0:W-:Y:S01]  /*c770*/  ST.E desc[UR48][R22.64+0x390], R25 ;  /* 0x0003901916007985 */ /* 0x0001e2000c101930 */
[----:B-1----:R-:W-:Y:S01]  /*c780*/  FMUL.FTZ R215, R73, R62 ;  /* 0x0000003e49d77220 */ /* 0x002fe20000410000 */
[----:B------:R-:W-:-:S02]  /*c790*/  FMUL.FTZ R139, R44, R139 ;  /* 0x0000008b2c8b7220 */ /* 0x000fc40000410000 */
[----:B------:R1:W-:Y:S01]  /*c7a0*/  ST.E desc[UR48][R22.64+0x394], R191 ;  /* 0x000394bf16007985 */ /* 0x0003e2000c101930 */
[C---:B--2---:R-:W-:Y:S01]  /*c7b0*/  FMUL.FTZ R221, R73.reuse, R60 ;  /* 0x0000003c49dd7220 */ /* 0x044fe20000410000 */
[C---:B------:R-:W-:Y:S02]  /*c7c0*/  FMUL.FTZ R135, R44.reuse, R135 ;  /* 0x000000872c877220 */ /* 0x040fe40000410000 */
[----:B------:R2:W-:Y:S01]  /*c7d0*/  ST.E desc[UR48][R22.64+0x3a0], R193 ;  /* 0x0003a0c116007985 */ /* 0x0005e2000c101930 */
[C---:B---3--:R-:W-:Y:S01]  /*c7e0*/  FMUL.FTZ R231, R73.reuse, R58 ;  /* 0x0000003a49e77220 */ /* 0x048fe20000410000 */
[C---:B------:R-:W-:Y:S02]  /*c7f0*/  FMUL.FTZ R127, R44.reuse, R127 ;  /* 0x0000007f2c7f7220 */ /* 0x040fe40000410000 */
[----:B------:R3:W-:Y:S01]  /*c800*/  ST.E desc[UR48][R22.64+0x3a4], R217 ;  /* 0x0003a4d916007985 */ /* 0x0007e2000c101930 */
[----:B0-----:R-:W-:Y:S01]  /*c810*/  FMUL.FTZ R25, R73, R54 ;  /* 0x0000003649197220 */ /* 0x001fe20000410000 */
[----:B------:R-:W-:-:S02]  /*c820*/  FMUL.FTZ R133, R44, R133 ;  /* 0x000000852c857220 */ /* 0x000fc40000410000 */
[----:B------:R0:W-:Y:S01]  /*c830*/  ST.E desc[UR48][R22.64+0x3b0], R219 ;  /* 0x0003b0db16007985 */ /* 0x0001e2000c101930 */
[C---:B-1----:R-:W-:Y:S01]  /*c840*/  FMUL.FTZ R191, R73.reuse, R46 ;  /* 0x0000002e49bf7220 */ /* 0x042fe20000410000 */
[C---:B------:R-:W-:Y:S02]  /*c850*/  FMUL.FTZ R131, R44.reuse, R131 ;  /* 0x000000832c837220 */ /* 0x040fe40000410000 */
[----:B------:R1:W-:Y:S01]  /*c860*/  ST.E desc[UR48][R22.64+0x3b4], R199 ;  /* 0x0003b4c716007985 */ /* 0x0003e2000c101930 */
[C---:B--2---:R-:W-:Y:S01]  /*c870*/  FMUL.FTZ R193, R73.reuse, R52 ;  /* 0x0000003449c17220 */ /* 0x044fe20000410000 */
[C---:B------:R-:W-:Y:S01]  /*c880*/  FMUL.FTZ R129, R44.reuse, R129 ;  /* 0x000000812c817220 */ /* 0x040fe20000410000 */
[C---:B------:R-:W-:Y:S01]  /*c890*/  FMUL.FTZ R125, R44.reuse, R125 ;  /* 0x0000007d2c7d7220 */ /* 0x040fe20000410000 */
[C---:B---3--:R-:W-:Y:S01]  /*c8a0*/  FMUL.FTZ R217, R73.reuse, R50 ;  /* 0x0000003249d97220 */ /* 0x048fe20000410000 */
[C---:B------:R-:W-:Y:S01]  /*c8b0*/  FMUL.FTZ R117, R44.reuse, R117 ;  /* 0x000000752c757220 */ /* 0x040fe20000410000 */
[C---:B------:R-:W-:Y:S01]  /*c8c0*/  FMUL.FTZ R123, R44.reuse, R123 ;  /* 0x0000007b2c7b7220 */ /* 0x040fe20000410000 */
[C---:B------:R-:W-:Y:S01]  /*c8d0*/  FMUL.FTZ R121, R44.reuse, R121 ;  /* 0x000000792c797220 */ /* 0x040fe20000410000 */
[C---:B0-----:R-:W-:Y:S01]  /*c8e0*/  FMUL.FTZ R219, R73.reuse, R48 ;  /* 0x0000003049db7220 */ /* 0x041fe20000410000 */
[C---:B------:R-:W-:Y:S01]  /*c8f0*/  FMUL.FTZ R119, R44.reuse, R119 ;  /* 0x000000772c777220 */ /* 0x040fe20000410000 */
[C---:B------:R-:W-:Y:S01]  /*c900*/  FMUL.FTZ R115, R44.reuse, R115 ;  /* 0x000000732c737220 */ /* 0x040fe20000410000 */
[C---:B------:R-:W-:Y:S01]  /*c910*/  FMUL.FTZ R107, R44.reuse, R107 ;  /* 0x0000006b2c6b7220 */ /* 0x040fe20000410000 */
[C---:B-1----:R-:W-:Y:S01]  /*c920*/  FMUL.FTZ R199, R73.reuse, R42 ;  /* 0x0000002a49c77220 */ /* 0x042fe20000410000 */
[----:B------:R-:W-:Y:S01]  /*c930*/  FMUL.FTZ R73, R73, R14 ;  /* 0x0000000e49497220 */ /* 0x000fe20000410000 */
[C---:B------:R-:W-:Y:S01]  /*c940*/  FMUL.FTZ R113, R44.reuse, R113 ;  /* 0x000000712c717220 */ /* 0x040fe20000410000 */
        /* <DEDUP_REMOVED lines=41> */
[----:B------:R-:W-:Y:S01]  /*cbe0*/  FMUL.FTZ R27, R44, R27 ;  /* 0x0000001b2c1b7220 */ /* 0x000fe20000410000 */
[----:B------:R-:W-:Y:S04]  /*cbf0*/  ST.E desc[UR48][R22.64+0x3c0], R207 ;  /* 0x0003c0cf16007985 */ /* 0x000fe8000c101930 */
[----:B------:R-:W-:Y:S04]  /*cc00*/  ST.E desc[UR48][R22.64+0x3c4], R215 ;  /* 0x0003c4d716007985 */ /* 0x000fe8000c101930 */
[----:B------:R-:W-:Y:S04]  /*cc10*/  ST.E desc[UR48][R22.64+0x3d0], R221 ;  /* 0x0003d0dd16007985 */ /* 0x000fe8000c101930 */
[----:B------:R-:W-:Y:S04]  /*cc20*/  ST.E desc[UR48][R22.64+0x3d4], R231 ;  /* 0x0003d4e716007985 */ /* 0x000fe8000c101930 */
[----:B------:R0:W-:Y:S04]  /*cc30*/  ST.E desc[UR48][R22.64+0x3e0], R25 ;  /* 0x0003e01916007985 */ /* 0x0001e8000c101930 */
[----:B------:R-:W-:Y:S04]  /*cc40*/  ST.E desc[UR48][R22.64+0x3e4], R191 ;  /* 0x0003e4bf16007985 */ /* 0x000fe8000c101930 */
        /* <DEDUP_REMOVED lines=59> */
[----:B------:R1:W-:Y:S04]  /*d000*/  ST.E desc[UR48][R22.64+0x3d8], R35 ;  /* 0x0003d82316007985 */ /* 0x0003e8000c101930 */
[----:B------:R-:W-:Y:S04]  /*d010*/  ST.E desc[UR48][R22.64+0x3dc], R41 ;  /* 0x0003dc2916007985 */ /* 0x000fe8000c101930 */
[----:B------:R-:W-:Y:S04]  /*d020*/  ST.E desc[UR48][R22.64+0x3e8], R39 ;  /* 0x0003e82716007985 */ /* 0x000fe8000c101930 */
[----:B------:R2:W-:Y:S04]  /*d030*/  ST.E desc[UR48][R22.64+0x3ec], R37 ;  /* 0x0003ec2516007985 */ /* 0x0005e8000c101930 */
[----:B------:R3:W-:Y:S04]  /*d040*/  ST.E desc[UR48][R22.64+0x3f8], R33 ;  /* 0x0003f82116007985 */ /* 0x0007e8000c101930 */
[----:B------:R4:W-:Y:S04]  /*d050*/  ST.E desc[UR48][R22.64+0x3fc], R15 ;  /* 0x0003fc0f16007985 */ /* 0x0009e8000c101930 */
[----:B------:R4:W-:Y:S04]  /*d060*/  ST.E desc[UR48][R22.64+0x408], R31 ;  /* 0x0004081f16007985 */ /* 0x0009e8000c101930 */
[----:B------:R4:W-:Y:S04]  /*d070*/  ST.E desc[UR48][R22.64+0x40c], R29 ;  /* 0x00040c1d16007985 */ /* 0x0009e8000c101930 */
[----:B------:R4:W-:Y:S01]  /*d080*/  ST.E desc[UR48][R22.64+0x418], R27 ;  /* 0x0004181b16007985 */ /* 0x0009e2000c101930 */
[----:B------:R2:W-:Y:S06]  /*d090*/  BAR.SYNC.DEFER_BLOCKING R209, 0x100 ;  /* 0x000400d10000751d */ /* 0x0005ec0000010000 */
[----:B0-----:R-:W4:Y:S04]  /*d0a0*/  LD.E R25, desc[UR48][R22.64+0x220] ;  /* 0x0002203016197980 */ /* 0x001f28000c101900 */
[----:B-1----:R-:W4:Y:S04]  /*d0b0*/  LD.E R35, desc[UR48][R22.64+0x224] ;  /* 0x0002243016237980 */ /* 0x002f28000c101900 */
[----:B--2---:R-:W2:Y:S04]  /*d0c0*/  LD.E R37, desc[UR48][R22.64+0x228] ;  /* 0x0002283016257980 */ /* 0x004ea8000c101900 */
[----:B------:R-:W2:Y:S04]  /*d0d0*/  LD.E R39, desc[UR48][R22.64+0x22c] ;  /* 0x00022c3016277980 */ /* 0x000ea8000c101900 */
[----:B------:R-:W2:Y:S04]  /*d0e0*/  LD.E R41, desc[UR48][R22.64+0x230] ;  /* 0x0002303016297980 */ /* 0x000ea8000c101900 */
[----:B---3--:R-:W3:Y:S04]  /*d0f0*/  LD.E R33, desc[UR48][R22.64+0x234] ;  /* 0x0002343016217980 */ /* 0x008ee8000c101900 */
[----:B----4-:R-:W4:Y:S04]  /*d100*/  LD.E R15, desc[UR48][R22.64+0x238] ;  /* 0x00023830160f7980 */ /* 0x010f28000c101900 */
        /* <DEDUP_REMOVED lines=121> */
[----:B------:R-:W-:Y:S04]  /*d8a0*/  ST.E desc[UR48][R22.64+0x220], R25 ;  /* 0x0002201916007985 */ /* 0x000fe8000c101930 */
[----:B------:R-:W-:Y:S04]  /*d8b0*/  ST.E desc[UR48][R22.64+0x224], R35 ;  /* 0x0002242316007985 */ /* 0x000fe8000c101930 */
[----:B--2---:R-:W-:Y:S04]  /*d8c0*/  ST.E desc[UR48][R22.64+0x228], R37 ;  /* 0x0002282516007985 */ /* 0x004fe8000c101930 */
[----:B------:R-:W-:Y:S04]  /*d8d0*/  ST.E desc[UR48][R22.64+0x22c], R39 ;  /* 0x00022c2716007985 */ /* 0x000fe8000c101930 */
[----:B------:R-:W-:Y:S04]  /*d8e0*/  ST.E desc[UR48][R22.64+0x230], R41 ;  /* 0x0002302916007985 */ /* 0x000fe8000c101930 */
[----:B---3--:R-:W-:Y:S04]  /*d8f0*/  ST.E desc[UR48][R22.64+0x234], R33 ;  /* 0x0002342116007985 */ /* 0x008fe8000c101930 */
[----:B----4-:R-:W-:Y:S04]  /*d900*/  ST.E desc[UR48][R22.64+0x238], R15 ;  /* 0x0002380f16007985 */ /* 0x010fe8000c101930 */
        /* <DEDUP_REMOVED lines=121> */
[----:B0-----:R-:W4:Y:S04]  /*e0a0*/  LD.E R191, desc[UR48][R22.64+0x210] ;  /* 0x0002103016bf7980 */ /* 0x001f28000c101900 */
[----:B-1----:R-:W4:Y:S04]  /*e0b0*/  LD.E.64 R14, desc[UR48][R22.64+0xa8] ;  /* 0x0000a830160e7980 */ /* 0x002f28000c101b00 */
[----:B------:R-:W4:Y:S04]  /*e0c0*/  LDL R190, [R1+0x88] ;  /* 0x0000880001be7983 */ /* 0x000f280000100800 */
[----:B--2---:R-:W2:Y:S04]  /*e0d0*/  LD.E R24, desc[UR48][R22.64+0x220] ;  /* 0x0002203016187980 */ /* 0x004ea8000c101900 */
[----:B------:R-:W2:Y:S04]  /*e0e0*/  LD.E R25, desc[UR48][R22.64+0x224] ;  /* 0x0002243016197980 */ /* 0x000ea8000c101900 */
[----:B---3--:R-:W2:Y:S04]  /*e0f0*/  LD.E R26, desc[UR48][R22.64+0x228] ;  /* 0x00022830161a7980 */ /* 0x008ea8000c101900 */
[----:B------:R-:W2:Y:S04]  /*e100*/  LD.E R27, desc[UR48][R22.64+0x22c] ;  /* 0x00022c30161b7980 */ /* 0x000ea8000c101900 */
[----:B----4-:R-:W2:Y:S04]  /*e110*/  LD.E R28, desc[UR48][R22.64+0x230] ;  /* 0x00023030161c7980 */ /* 0x010ea8000c101900 */
        /* <DEDUP_REMOVED lines=123> */
[----:B------:R-:W-:Y:S01]  /*e8d0*/  IMAD R14, R191, 0xc00, R14 ;  /* 0x00000c00bf0e7824 */ /* 0x000fe200078e020e */
[----:B------:R-:W-:-:S02]  /*e8e0*/  ISETP.NE.U32.AND P2, PT, R190, RZ, PT ;  /* 0x000000ffbe00720c */ /* 0x000fc40003f45070 */
[----:B------:R-:W-:Y:S02]  /*e8f0*/  R2UR UR7, R15 ;  /* 0x000000000f0772ca */ /* 0x000fe400000e0000 */
[----:B------:R-:W-:Y:S02]  /*e900*/  R2UR UR6, R14 ;  /* 0x000000000e0672ca */ /* 0x000fe400000e0000 */
[----:B------:R-:W-:Y:S02]  /*e910*/  F2FP.F16.F32.PACK_AB R154, R155, R154 ;  /* 0x0000009a9b9a723e */ /* 0x000fe400000000ff */
[----:B------:R-:W-:Y:S02]  /*e920*/  F2FP.F16.F32.PACK_AB R152, R3, R152 ;  /* 0x000000980398723e */ /* 0x000fe400000000ff */
[----:B------:R-:W-:Y:S02]  /*e930*/  F2FP.F16.F32.PACK_AB R153, R186, R153 ;  /* 0x00000099ba99723e */ /* 0x000fe400000000ff */
[----:B------:R-:W-:Y:S01]  /*e940*/  F2FP.F16.F32.PACK_AB R155, R187, R185 ;  /* 0x000000b9bb9b723e */ /* 0x000fe200000000ff */
[----:B------:R-:W-:-:S03]  /*e950*/  VOTEU.ANY UP0, P2 ;  /* 0x00000000003f7886 */ /* 0x000fc60001000100 */
[----:B--2---:R-:W-:-:S06]  /*e960*/  WARPGROUP.ARRIVE ;  /* 0x00000000000079c5 */ /* 0x004fcc0000000000 */
[----:B------:R-:W-:Y:S03]  /*e970*/  HGMMA.64x256x16.F32 R24, R152, gdesc[UR4].tnspB, R24, UP0, gsb0 ;  /* 0x43e0000498187df0 */ /* 0x000fe6000b800818 */
[----:B------:R-:W-:Y:S02]  /*e980*/  WARPGROUP.DEPBAR.LE gsb0, 0x0 ;  /* 0x00008000000079c5 */ /* 0x000fe40000010000 */
[----:B------:R-:W-:Y:S02]  /*e990*/  VIADD R154, R14, 0x80 ;  /* 0x000000800e9a7836 */ /* 0x000fe40000000000 */
[----:B------:R-:W-:-:S03]  /*e9a0*/  IMAD.MOV.U32 R155, RZ, RZ, R15 ;  /* 0x000000ffff9b7224 */ /* 0x000fc600078e000f */
[----:B------:R-:W-:Y:S02]  /*e9b0*/  R2UR UR6, R154 ;  /* 0x000000009a0672ca */ /* 0x000fe400000e0000 */
[----:B------:R-:W-:Y:S02]  /*e9c0*/  R2UR UR7, R155 ;  /* 0x000000009b0772ca */ /* 0x000fe400000e0000 */
[----:B------:R-:W-:Y:S02]  /*e9d0*/  F2FP.F16.F32.PACK_AB R152, R20, R13 ;  /* 0x0000000d1498723e */ /* 0x000fe400000000ff */
[----:B------:R-:W-:Y:S02]  /*e9e0*/  F2FP.F16.F32.PACK_AB R153, R183, R181 ;  /* 0x000000b5b799723e */ /* 0x000fe400000000ff */
[----:B------:R-:W-:Y:S02]  /*e9f0*/  F2FP.F16.F32.PACK_AB R154, R21, R19 ;  /* 0x00000013159a723e */ /* 0x000fe400000000ff */
[----:B------:R-:W-:Y:S01]  /*ea00*/  F2FP.F16.F32.PACK_AB R155, R184, R182 ;  /* 0x000000b6b89b723e */ /* 0x000fe200000000ff */
        /* <DEDUP_REMOVED lines=127> */
[----:B------:R0:W-:Y:S02]  /*f200*/  ST.E desc[UR48][R22.64+0x41c], R151 ;  /* 0x00041c9716007985 */ /* 0x0001e4000c101930 */
[----:B0-----:R-:W-:-:S06]  /*f210*/  WARPGROUP.ARRIVE ;  /* 0x00000000000079c5 */ /* 0x001fcc0000000000 */
[----:B------:R-:W-:Y:S01]  /*f220*/  HGMMA.64x256x16.F32 R24, R152, gdesc[UR4].tnspB, R24, gsb0 ;  /* 0x43e0000498187df0 */ /* 0x000fe20008000818 */
[----:B------:R-:W-:Y:S02]  /*f230*/  VIADD R20, R14, 0x100 ;  /* 0x000001000e147836 */ /* 0x000fe40000000000 */
[----:B------:R-:W-:-:S03]  /*f240*/  IMAD.MOV.U32 R21, RZ, RZ, R15 ;  /* 0x000000ffff157224 */ /* 0x000fc600078e000f */
[----:B------:R-:W-:Y:S02]  /*f250*/  R2UR UR6, R20 ;  /* 0x00000000140672ca */ /* 0x000fe400000e0000 */
[----:B------:R-:W-:Y:S01]  /*f260*/  R2UR UR7, R21 ;  /* 0x00000000150772ca */ /* 0x000fe200000e0000 */
[----:B------:R-:W-:Y:S01]  /*f270*/  STL [R1+0x88], R0 ;  /* 0x0000880001007387 */ /* 0x000fe20000100800 */
[----:B------:R-:W-:Y:S01]  /*f280*/  IMAD.MOV.U32 R13, RZ, RZ, R15 ;  /* 0x000000ffff0d7224 */ /* 0x000fe200078e000f */
[----:B------:R-:W-:Y:S02]  /*f290*/  WARPGROUP.DEPBAR.LE gsb0, 0x0 ;  /* 0x00008000000079c5 */ /* 0x000fe40000010000 */
[----:B------:R-:W-:Y:S02]  /*f2a0*/  F2FP.F16.F32.PACK_AB R152, R156, R11 ;  /* 0x0000000b9c98723e */ /* 0x000fe400000000ff */
[----:B------:R-:W-:Y:S02]  /*f2b0*/  F2FP.F16.F32.PACK_AB R153, R179, R177 ;  /* 0x000000b1b399723e */ /* 0x000fe400000000ff */
[----:B------:R-:W-:-:S02]  /*f2c0*/  F2FP.F16.F32.PACK_AB R154, R157, R12 ;  /* 0x0000000c9d9a723e */ /* 0x000fc400000000ff */
        /* <DEDUP_REMOVED lines=131> */
[----:B------:R-:W-:Y:S01]  /*fb00*/  VIADD R12, R14, 0x180 ;  /* 0x000001800e0c7836 */ /* 0x000fe20000000000 */
[----:B------:R-:W-:-:S04]  /*fb10*/  R2UR UR7, R13 ;  /* 0x000000000d0772ca */ /* 0x000fc800000e0000 */
[----:B------:R-:W-:Y:S01]  /*fb20*/  R2UR UR6, R12 ;  /* 0x000000000c0672ca */ /* 0x000fe200000e0000 */
[----:B------:R-:W-:Y:S01]  /*fb30*/  STL [R1+0x88], R0 ;  /* 0x0000880001007387 */ /* 0x000fe20000100800 */
[----:B------:R-:W-:Y:S02]  /*fb40*/  WARPGROUP.DEPBAR.LE gsb0, 0x0 ;  /* 0x00008000000079c5 */ /* 0x000fe40000010000 */
        /* <DEDUP_REMOVED lines=414> */
[----:B------:R-:W-:Y:S02]  /*11530*/  STL [R1+0x88], R0 ;  /* 0x0000880001007387 */ /* 0x000fe40000100800 */
[----:B------:R-:W-:Y:S02]  /*11540*/  WARPGROUP.DEPBAR.LE gsb0, 0x0 ;  /* 0x00008000000079c5 */ /* 0x000fe40000010000 */
[----:B------:R-:W-:Y:S04]  /*11550*/  ST.E desc[UR48][R22.64+0x220], R24 ;  /* 0x0002201816007985 */ /* 0x000fe8000c101930 */
[----:B------:R0:W-:Y:S04]  /*11560*/  ST.E desc[UR48][R22.64+0x224], R25 ;  /* 0x0002241916007985 */ /* 0x0001e8000c101930 */
        /* <DEDUP_REMOVED lines=126> */
[----:B------:R4:W-:Y:S04]  /*11d50*/  STL [R1+0x88], R0 ;  /* 0x0000880001007387 */ /* 0x0009e80000100800 */
        /* <DEDUP_REMOVED lines=9> */
[----:B0-----:R-:W4:Y:S04]  /*11df0*/  LD.E R25, desc[UR48][R22.64+0x244] ;  /* 0x0002443016197980 */ /* 0x001f28000c101900 */
[----:B-1----:R-:W4:Y:S04]  /*11e00*/  LD.E R27, desc[UR48][R22.64+0x248] ;  /* 0x00024830161b7980 */ /* 0x002f28000c101900 */
[----:B--2---:R-:W2:Y:S04]  /*11e10*/  LD.E R29, desc[UR48][R22.64+0x24c] ;  /* 0x00024c30161d7980 */ /* 0x004ea8000c101900 */
        /* <DEDUP_REMOVED lines=127> */
[----:B--2---:R0:W-:Y:S04]  /*12610*/  ST.E desc[UR48][R22.64+0x24c], R29 ;  /* 0x00024c1d16007985 */ /* 0x0041e8000c101930 */
[----:B---3--:R0:W-:Y:S04]  /*12620*/  ST.E desc[UR48][R22.64+0x250], R31 ;  /* 0x0002501f16007985 */ /* 0x0081e8000c101930 */
[----:B----4-:R0:W-:Y:S04]  /*12630*/  ST.E desc[UR48][R22.64+0x254], R33 ;  /* 0x0002542116007985 */ /* 0x0101e8000c101930 */
        /* <DEDUP_REMOVED lines=113> */
[----:B------:R0:W-:Y:S01]  /*12d50*/  ST.E desc[UR48][R22.64+0x41c], R62 ;  /* 0x00041c3e16007985 */ /* 0x0001e2000c101930 */
[----:B------:R-:W-:Y:S04]  /*12d60*/  BSSY B0, `(.L_x_2079) ;  /* 0x0000008000007945 */ /* 0x000fe80003800000 */
[----:B------:R-:W-:Y:S05]  /*12d70*/  @P0 BRA `(.L_x_2080) ;  /* 0x0000000000180947 */ /* 0x000fea0003800000 */
[----:B0-----:R-:W2:Y:S04]  /*12d80*/  LDL.64 R4, [R1+0x68] ;  /* 0x0000680001047983 */ /* 0x001ea80000100a00 */
[----:B------:R-:W3:Y:S01]  /*12d90*/  LD.E R0, desc[UR48][R22.64+0x210] ;  /* 0x0002103016007980 */ /* 0x000ee2000c101900 */
[----:B--2---:R-:W-:-:S05]  /*12da0*/  MOV R3, R4 ;  /* 0x0000000400037202 */ /* 0x004fca0000000f00 */
[----:B---3--:R-:W-:-:S05]  /*12db0*/  IMAD R0, R0, 0x8, R3 ;  /* 0x0000000800007824 */ /* 0x008fca00078e0203 */
[----:B------:R-:W-:-:S04]  /*12dc0*/  PRMT R0, RZ, 0x654, R0 ;  /* 0x00000654ff007816 */ /* 0x000fc80000000000 */
[----:B------:R1:W-:Y:S03]  /*12dd0*/  SYNCS.ARRIVE.TRANS64.RED.A1T0 RZ, [R0+URZ], RZ ;  /* 0x000000ff00ff79a7 */ /* 0x0003e6000810043f */
.L_x_2080:
[----:B------:R-:W-:Y:S05]  /*12de0*/  BSYNC B0 ;  /* 0x0000000000007941 */ /* 0x000fea0003800000 */
.L_x_2079:
[----:B------:R-:W-:Y:S05]  /*12df0*/  @P1 BRA `(.L_x_2081) ;  /* 0xffffff6800201947 */ /* 0x000fea000383ffff */
.L_x_2064:
[----:B------:R-:W-:-:S13]  /*12e00*/  ISETP.GE.AND P1, PT, R10, UR43, PT ;  /* 0x0000002b0a007c0c */ /* 0x000fda000bf26270 */
[----:B------:R-:W-:Y:S05]  /*12e10*/  @!P1 BRA `(.L_x_2082) ;  /* 0x000000a800fc9947 */ /* 0x000fea0003800000 */
[----:B0-----:R0:W5:Y:S02]  /*12e20*/  LDL.64 R2, [R1+0x170] ;  /* 0x0001700001027983 */ /* 0x0011640000100a00 */
.L_x_2113:
[----:B0----5:R-:W2:Y:S04]  /*12e30*/  LD.E R5, desc[UR48][R2.64] ;  /* 0x0000003002057980 */ /* 0x021ea8000c101900 */
        /* <DEDUP_REMOVED lines=13> */
[----:B------:R-:W-:Y:S05]  /*12f10*/  YIELD ;  /* 0x0000000000007946 */ /* 0x000fea0003800000 */
[----:B------:R-:W-:Y:S01]  /*12f20*/  BSSY B0, `(.L_x_2083) ;  /* 0x0000006000007945 */ /* 0x000fe20003800000 */
[----:B---3--:R-:W-:Y:S01]  /*12f30*/  @!P1 IMAD.MOV.U32 R5, RZ, RZ, RZ ;  /* 0x000000ffff059224 */ /* 0x008fe200078e00ff */
[----:B--2---:R-:W-:-:S04]  /*12f40*/  LOP3.LUT R0, R0, 0x1, RZ, 0xfc, !PT ;  /* 0x0000000100007812 */ /* 0x004fc800078efcff */
[----:B------:R-:W-:-:S13]  /*12f50*/  ISETP.NE.AND P2, PT, R0, 0x3, PT ;  /* 0x000000030000780c */ /* 0x000fda0003f45270 */
[----:B-1----:R-:W-:Y:S05]  /*12f60*/  @!P2 BRA `(.L_x_2084) ;  /* 0x000000000004a947 */ /* 0x002fea0003800000 */
[----:B------:R-:W-:Y:S01]  /*12f70*/  BPT.TRAP 0x1 ;  /* 0x000000040000795c */ /* 0x000fe20000300000 */
.L_x_2084:
[----:B------:R-:W-:Y:S05]  /*12f80*/  BSYNC B0 ;  /* 0x0000000000007941 */ /* 0x000fea0003800000 */
.L_x_2083:
[----:B------:R-:W2:Y:S01]  /*12f90*/  LD.E.64 R6, desc[UR48][R72.64+0x8] ;  /* 0x0000083048067980 */ /* 0x000ea2000c101b00 */
[----:B-----5:R-:W-:Y:S02]  /*12fa0*/  SHF.L.U32 R8, R9, 0x1f, RZ ;  /* 0x0000001f09087819 */ /* 0x020fe400000006ff */
[----:B--2---:R-:W-:-:S05]  /*12fb0*/  MOV R6, R6 ;  /* 0x0000000600067202 */ /* 0x004fca0000000f00 */
[----:B------:R-:W-:-:S04]  /*12fc0*/  IMAD R5, R5, 0x8, R6 ;  /* 0x0000000805057824 */ /* 0x000fc800078e0206 */
[----:B------:R1:W2:Y:S01]  /*12fd0*/  SYNCS.PHASECHK.TRANS64.TRYWAIT P1, [R5+URZ], R8 ;  /* 0x00000008050075a7 */ /* 0x0002a2000802017f */
[----:B------:R-:W3:Y:S04]  /*12fe0*/  LD.E R4, desc[UR48][R72.64+0x1c] ;  /* 0x00001c3048047980 */ /* 0x000ee8000c101900 */
[----:B------:R1:W5:Y:S04]  /*12ff0*/  LD.E R0, desc[UR48][R2.64] ;  /* 0x0000003002007980 */ /* 0x000368000c101900 */
[----:B------:R1:W5:Y:S01]  /*13000*/  LD.E R6, desc[UR48][R2.64+0x4] ;  /* 0x0000043002067980 */ /* 0x000362000c101900 */
[----:B------:R-:W-:Y:S01]  /*13010*/  BSSY B0, `(.L_x_2085) ;  /* 0x0000005000007945 */ /* 0x000fe20003800000 */
[----:B---3--:R-:W-:-:S04]  /*13020*/  LOP3.LUT R4, R4, 0x1, RZ, 0xfc, !PT ;  /* 0x0000000104047812 */ /* 0x008fc800078efcff */
[----:B------:R-:W-:-:S13]  /*13030*/  ISETP.NE.AND P2, PT, R4, 0x3, PT ;  /* 0x000000030400780c */ /* 0x000fda0003f45270 */
[----:B-12---:R-:W-:Y:S05]  /*13040*/  @!P2 BRA `(.L_x_2086) ;  /* 0x000000000004a947 */ /* 0x006fea0003800000 */
[----:B------:R-:W-:Y:S01]  /*13050*/  BPT.TRAP 0x1 ;  /* 0x000000040000795c */ /* 0x000fe20000300000 */
.L_x_2086:
[----:B------:R-:W-:Y:S05]  /*13060*/  BSYNC B0 ;  /* 0x0000000000007941 */ /* 0x000fea0003800000 */
.L_x_2085:
[----:B------:R-:W-:Y:S04]  /*13070*/  BSSY B0, `(.L_x_2087) ;  /* 0x0000008000007945 */ /* 0x000fe80003800000 */
[----:B------:R-:W-:Y:S05]  /*13080*/  @P1 BRA `(.L_x_2088) ;  /* 0x0000000000181947 */ /* 0x000fea0003800000 */
[----:B------:R-:W2:Y:S01]  /*13090*/  LD.E.64 R4, desc[UR48][R72.64+0x8] ;  /* 0x0000083048047980 */ /* 0x000ea2000c101b00 */
[----:B-----5:R-:W-:Y:S02]  /*130a0*/  SHF.L.U32 R7, R6, 0x1f, RZ ;  /* 0x0000001f06077819 */ /* 0x020fe400000006ff */
[----:B--2---:R-:W-:-:S05]  /*130b0*/  MOV R5, R4 ;  /* 0x0000000400057202 */ /* 0x004fca0000000f00 */
[----:B------:R-:W-:-:S04]  /*130c0*/  IMAD R0, R0, 0x8, R5 ;  /* 0x0000000800007824 */ /* 0x000fc800078e0205 */
[----:B------:R-:W1:Y:S02]  /*130d0*/  SYNCS.PHASECHK.TRANS64.TRYWAIT P1, [R0+URZ], R7 ;  /* 0x00000007000075a7 */ /* 0x000e64000802017f */
[----:B-1----:R-:W-:Y:S05]  /*130e0*/  @!P1 BRA `(.L_x_2089) ;  /* 0x0000013c00e09947 */ /* 0x002fea0003800000 */
.L_x_2088:
[----:B------:R-:W-:Y:S05]  /*130f0*/  BSYNC B0 ;  /* 0x0000000000007941 */ /* 0x000fea0003800000 */
.L_x_2087:
[----:B------:R-:W2:Y:S04]  /*13100*/  LD.E R5, desc[UR48][R2.64] ;  /* 0x0000003002057980 */ /* 0x000ea8000c101900 */
[----:B------:R-:W2:Y:S01]  /*13110*/  LDL.64 R8, [R1+0xa0] ;  /* 0x0000a00001087983 */ /* 0x000ea20000100a00 */
[----:B------:R-:W-:Y:S05]  /*13120*/  WARPSYNC.ALL ;  /* 0x0000000000007948 */ /* 0x000fea0003800000 */
[----:B------:R-:W3:Y:S04]  /*13130*/  LDL.64 R20, [R1+0x98] ;  /* 0x0000980001147983 */ /* 0x000ee80000100a00 */
[----:B-1---5:R-:W4:Y:S04]  /*13140*/  LDL.64 R6, [R1+0x98] ;  /* 0x0000980001067983 */ /* 0x022f280000100a00 */
        /* <DEDUP_REMOVED lines=9> */
[----:B------:R-:W-:Y:S01]  /*131e0*/  IMAD.MOV.U32 R0, RZ, RZ, 0x1 ;  /* 0x00000001ff007424 */ /* 0x000fe200078e00ff */
        /* <DEDUP_REMOVED lines=42> */
[----:B-1----:R-:W-:Y:S05]  /*13490*/  @!P2 BRA `(.L_x_2091) ;  /* 0x000000000004a947 */ /* 0x002fea0003800000 */
[----:B------:R-:W-:Y:S01]  /*134a0*/  BPT.TRAP 0x1 ;  /* 0x000000040000795c */ /* 0x000fe20000300000 */
.L_x_2091:
[----:B------:R-:W-:Y:S05]  /*134b0*/  BSYNC B0 ;  /* 0x0000000000007941 */ /* 0x000fea0003800000 */
.L_x_2090:
[----:B------:R-:W2:Y:S01]  /*134c0*/  LDL.64 R6, [R1+0x40] ;  /* 0x0000400001067983 */ /* 0x000ea20000100a00 */
[----:B-----5:R-:W-:Y:S02]  /*134d0*/  SHF.L.U32 R8, R11, 0x1f, RZ ;  /* 0x0000001f0b087819 */ /* 0x020fe400000006ff */
[----:B--2---:R-:W-:-:S05]  /*134e0*/  MOV R7, R6 ;  /* 0x0000000600077202 */ /* 0x004fca0000000f00 */
[----:B------:R-:W-:-:S04]  /*134f0*/  IMAD R5, R5, 0x8, R7 ;  /* 0x0000000805057824 */ /* 0x000fc800078e0207 */
[----:B------:R1:W2:Y:S01]  /*13500*/  SYNCS.PHASECHK.TRANS64.TRYWAIT P1, [R5+URZ], R8 ;  /* 0x00000008050075a7 */ /* 0x0002a2000802017f */
[----:B------:R1:W5:Y:S04]  /*13510*/  LD.E R4, desc[UR48][R2.64] ;  /* 0x0000003002047980 */ /* 0x000368000c101900 */
[----:B------:R1:W5:Y:S01]  /*13520*/  LD.E R6, desc[UR48][R2.64+0x4] ;  /* 0x0000043002067980 */ /* 0x000362000c101900 */
[----:B------:R-:W-:Y:S04]  /*13530*/  BSSY B0, `(.L_x_2092) ;  /* 0x0000003000007945 */ /* 0x000fe80003800000 */
[----:B------:R-:W-:Y:S05]  /*13540*/  @!P2 BRA `(.L_x_2093) ;  /* 0x000000000004a947 */ /* 0x000fea0003800000 */
[----:B------:R-:W-:Y:S01]  /*13550*/  BPT.TRAP 0x1 ;  /* 0x000000040000795c */ /* 0x000fe20000300000 */
.L_x_2093:
[----:B------:R-:W-:Y:S05]  /*13560*/  BSYNC B0 ;  /* 0x0000000000007941 */ /* 0x000fea0003800000 */
.L_x_2092:
[----:B------:R-:W-:Y:S04]  /*13570*/  BSSY B0, `(.L_x_2094) ;  /* 0x0000006000007945 */ /* 0x000fe80003800000 */
[----:B--2---:R-:W-:Y:S05]  /*13580*/  @P1 BRA `(.L_x_2095) ;  /* 0x0000000000101947 */ /* 0x004fea0003800000 */
[----:B-----5:R-:W-:Y:S01]  /*13590*/  IMAD R4, R4, 0x8, R7 ;  /* 0x0000000804047824 */ /* 0x020fe200078e0207 */
[----:B-1----:R-:W-:-:S04]  /*135a0*/  SHF.L.U32 R5, R6, 0x1f, RZ ;  /* 0x0000001f06057819 */ /* 0x002fc800000006ff */
[----:B------:R-:W1:Y:S02]  /*135b0*/  SYNCS.PHASECHK.TRANS64.TRYWAIT P1, [R4+URZ], R5 ;  /* 0x00000005040075a7 */ /* 0x000e64000802017f */
[----:B-1----:R-:W-:Y:S05]  /*135c0*/  @!P1 BRA `(.L_x_2096) ;  /* 0x0000013800bc9947 */ /* 0x002fea0003800000 */
.L_x_2095:
[----:B------:R-:W-:Y:S05]  /*135d0*/  BSYNC B0 ;  /* 0x0000000000007941 */ /* 0x000fea0003800000 */
.L_x_2094:
[----:B------:R-:W2:Y:S04]  /*135e0*/  LDL R7, [R1+0x90] ;  /* 0x0000900001077983 */ /* 0x000ea80000100800 */
[----:B------:R-:W3:Y:S04]  /*135f0*/  LD.E R11, desc[UR48][R2.64] ;  /* 0x00000030020b7980 */ /* 0x000ee8000c101900 */
[----:B------:R-:W3:Y:S04]  /*13600*/  LDL.64 R74, [R1+0x118] ;  /* 0x00011800014a7983 */ /* 0x000ee80000100a00 */
[----:B-1---5:R-:W4:Y:S04]  /*13610*/  LDL.64 R4, [R1+0x110] ;  /* 0x0001100001047983 */ /* 0x022f280000100a00 */
[----:B------:R-:W4:Y:S04]  /*13620*/  LDL.64 R8, [R1+0x110] ;  /* 0x0001100001087983 */ /* 0x000f280000100a00 */
[----:B------:R-:W4:Y:S04]  /*13630*/  LDL.64 R12, [R1+0x110] ;  /* 0x00011000010c7983 */ /* 0x000f280000100a00 */
[----:B------:R-:W4:Y:S01]  /*13640*/  LDL.64 R14, [R1+0x110] ;  /* 0x00011000010e7983 */ /* 0x000f220000100a00 */
[----:B------:R-:W-:Y:S05]  /*13650*/  WARPSYNC.ALL ;  /* 0x0000000000007948 */ /* 0x000fea0003800000 */
[----:B------:R-:W-:Y:S01]  /*13660*/  WARPGROUP.ARRIVE ;  /* 0x00000000000079c5 */ /* 0x000fe20000000000 */
[----:B------:R-:W4:Y:S01]  /*13670*/  LDL.64 R20, [R1+0x110] ;  /* 0x0001100001147983 */ /* 0x000f220000100a00 */
[----:B--2---:R-:W-:Y:S01]  /*13680*/  ISETP.NE.U32.AND P1, PT, R7, RZ, PT ;  /* 0x000000ff0700720c */ /* 0x004fe20003f25070 */
[----:B---3--:R-:W-:-:S02]  /*13690*/  IMAD R6, R11, 0xc00, R74 ;  /* 0x00000c000b067824 */ /* 0x008fc400078e024a */
[----:B------:R-:W-:Y:S01]  /*136a0*/  IMAD.MOV.U32 R7, RZ, RZ, R75 ;  /* 0x000000ffff077224 */ /* 0x000fe200078e004b */
[----:B----4-:R-:W-:Y:S02]  /*136b0*/  R2UR UR4, R4 ;  /* 0x00000000040472ca */ /* 0x010fe400000e0000 */
[----:B------:R-:W-:Y:S02]  /*136c0*/  R2UR UR6, R6 ;  /* 0x00000000060672ca */ /* 0x000fe400000e0000 */
[----:B------:R-:W-:Y:S02]  /*136d0*/  R2UR UR7, R7 ;  /* 0x00000000070772ca */ /* 0x000fe400000e0000 */
[----:B------:R-:W-:-:S03]  /*136e0*/  R2UR UR5, R5 ;  /* 0x00000000050572ca */ /* 0x000fc600000e0000 */
[----:B------:R-:W-:-:S10]  /*136f0*/  VOTEU.ANY UP0, P1 ;  /* 0x00000000003f7886 */ /* 0x000fd40000800100 */
        /* <DEDUP_REMOVED lines=184> */
[----:B------:R-:W3:Y:S04]  /*14280*/  LDL R5, [R198+0x24] ;  /* 0x00002400c6057983 */ /* 0x000ee80000100800 */
[----:B------:R-:W4:Y:S04]  /*14290*/  LDL R75, [R1+0x70] ;  /* 0x00007000014b7983 */ /* 0x000f280000100800 */
[----:B--2---:R-:W2:Y:S04]  /*142a0*/  LDL R4, [R198] ;  /* 0x00000000c6047983 */ /* 0x004ea80000100800 */
[----:B------:R-:W4:Y:S04]  /*142b0*/  LDL R14, [R198+0x18] ;  /* 0x00001800c60e7983 */ /* 0x000f280000100800 */
[----:B------:R-:W4:Y:S04]  /*142c0*/  LDL R8, [R198+0x8] ;  /* 0x00000800c6087983 */ /* 0x000f280000100800 */
[----:B------:R-:W4:Y:S04]  /*142d0*/  LDL R9, [R198+0x4] ;  /* 0x00000400c6097983 */ /* 0x000f280000100800 */
[----:B------:R-:W4:Y:S04]  /*142e0*/  LDL R12, [R198+0xc] ;  /* 0x00000c00c60c7983 */ /* 0x000f280000100800 */
[----:B------:R-:W4:Y:S04]  /*142f0*/  LDL R11, [R198+0x10] ;  /* 0x00001000c60b7983 */ /* 0x000f280000100800 */
[----:B------:R-:W4:Y:S01]  /*14300*/  LDL R13, [R198+0x14] ;  /* 0x00001400c60d7983 */ /* 0x000f220000100800 */
[----:B---3--:R-:W-:-:S13]  /*14310*/  ISETP.NE.AND P1, PT, R5, 0x1, PT ;  /* 0x000000010500780c */ /* 0x008fda0003f25270 */
[----:B------:R-:W3:Y:S04]  /*14320*/  @P1 LDL R6, [R198+0x28] ;  /* 0x00002800c6061983 */ /* 0x000ee80000100800 */
[----:B------:R-:W3:Y:S01]  /*14330*/  @P1 LDL R7, [R198+0x2c] ;  /* 0x00002c00c6071983 */ /* 0x000ee20000100800 */
[----:B--2---:R-:W-:-:S04]  /*14340*/  SHF.R.S32.HI R5, RZ, 0x1f, R4 ;  /* 0x0000001fff057819 */ /* 0x004fc80000011404 */
[----:B------:R-:W-:-:S04]  /*14350*/  LEA.HI R15, R5, R4, RZ, 0x7 ;  /* 0x00000004050f7211 */ /* 0x000fc800078f38ff */
[----:B------:R-:W-:-:S05]  /*14360*/  LOP3.LUT R19, R15, 0xffffff80, RZ, 0xc0, !PT ;  /* 0xffffff800f137812 */ /* 0x000fca00078ec0ff */
[----:B------:R-:W-:-:S05]  /*14370*/  IMAD.IADD R19, R4, 0x1, -R19 ;  /* 0x0000000104137824 */ /* 0x000fca00078e0a13 */
[----:B------:R-:W-:-:S04]  /*14380*/  SHF.R.S32.HI R72, RZ, 0x1f, R19 ;  /* 0x0000001fff487819 */ /* 0x000fc80000011413 */
[----:B------:R-:W-:Y:S02]  /*14390*/  LEA.HI R21, R72, R19, RZ, 0x2 ;  /* 0x0000001348157211 */ /* 0x000fe400078f10ff */
[----:B------:R-:W-:Y:S02]  /*143a0*/  LEA.HI R74, R5, R4, RZ, 0x2 ;  /* 0x00000004054a7211 */ /* 0x000fe400078f10ff */
[--C-:B------:R-:W-:Y:S02]  /*143b0*/  SHF.R.S32.HI R73, RZ, 0x2, R21.reuse ;  /* 0x00000002ff497819 */ /* 0x100fe40000011415 */
[----:B------:R-:W-:Y:S02]  /*143c0*/  SHF.R.S32.HI R20, RZ, 0x1f, R21 ;  /* 0x0000001fff147819 */ /* 0x000fe40000011415 */
[----:B------:R-:W-:Y:S02]  /*143d0*/  LOP3.LUT R77, R74, 0xfffffffc, RZ, 0xc0, !PT ;  /* 0xfffffffc4a4d7812 */ /* 0x000fe400078ec0ff */
[----:B------:R-:W-:-:S02]  /*143e0*/  LEA.HI R5, R20, R73, RZ, 0x3 ;  /* 0x0000004914057211 */ /* 0x000fc400078f18ff */
[----:B------:R-:W-:Y:S02]  /*143f0*/  SHF.R.S32.HI R20, RZ, 0x7, R15 ;  /* 0x00000007ff147819 */ /* 0x000fe4000001140f */
        /* <DEDUP_REMOVED lines=8> */
[----:B----4-:R-:W-:Y:S02]  /*14480*/  IMAD R75, R75, 0x8, R72 ;  /* 0x000000084b4b7824 */ /* 0x010fe400078e0248 */
[----:B------:R-:W-:Y:S01]  /*14490*/  IMAD.IADD R15, R20, 0x1, -R15 ;  /* 0x00000001140f7824 */ /* 0x000fe200078e0a0f */
[----:B------:R-:W-:Y:S01]  /*144a0*/  LOP3.LUT R4, R4, 0x1ffffffe, RZ, 0xc0, !PT ;  /* 0x1ffffffe04047812 */ /* 0x000fe200078ec0ff */
[----:B------:R-:W-:-:S04]  /*144b0*/  IMAD.U32 R74, R75, 0x10, R74 ;  /* 0x000000104b4a7824 */ /* 0x000fc800078e004a */
[----:B------:R-:W-:Y:S02]  /*144c0*/  IMAD.IADD R4, R77, 0x1, -R4 ;  /* 0x000000014d047824 */ /* 0x000fe400078e0a04 */
[----:B------:R-:W-:-:S04]  /*144d0*/  IMAD R15, R15, 0x40, R74 ;  /* 0x000000400f0f7824 */ /* 0x000fc800078e024a */
[----:B------:R-:W-:Y:S01]  /*144e0*/  IMAD R15, R4, 0x8, R15 ;  /* 0x00000008040f7824 */ /* 0x000fe200078e020f */
[----:B------:R-:W-:Y:S01]  /*144f0*/  LOP3.LUT R4, R21, 0x7ffffffc, RZ, 0xc0, !PT ;  /* 0x7ffffffc15047812 */ /* 0x000fe200078ec0ff */
[----:B------:R-:W-:Y:S01]  /*14500*/  IMAD.MOV.U32 R5, RZ, RZ, -0x60 ;  /* 0xffffffa0ff057424 */ /* 0x000fe200078e00ff */
[----:B------:R-:W-:-:S03]  /*14510*/  ISETP.GE.AND P2, PT, R14, 0x1, PT ;  /* 0x000000010e00780c */ /* 0x000fc60003f46270 */
[----:B------:R-:W-:Y:S02]  /*14520*/  IMAD.IADD R4, R19, 0x1, -R4 ;  /* 0x0000000113047824 */ /* 0x000fe400078e0a04 */
[----:B------:R-:W-:-:S04]  /*14530*/  IMAD R5, R10, R5, 0x1 ;  /* 0x000000010a057424 */ /* 0x000fc800078e0205 */
[----:B------:R-:W-:Y:S01]  /*14540*/  IMAD R4, R4, -0x2, R5 ;  /* 0xfffffffe04047824 */ /* 0x000fe200078e0205 */
[----:B------:R-:W-:Y:S01]  /*14550*/  LOP3.LUT R5, RZ, R12, RZ, 0x33, !PT ;  /* 0x0000000cff057212 */ /* 0x000fe200078e33ff */
[----:B------:R-:W-:Y:S01]  /*14560*/  BSSY B0, `(.L_x_2097) ;  /* 0x0000025000007945 */ /* 0x000fe20003800000 */
[----:B------:R-:W-:Y:S02]  /*14570*/  IMAD R13, R10, -0x60, R13 ;  /* 0xffffffa00a0d7824 */ /* 0x000fe400078e020d */
[----:B------:R-:W-:Y:S02]  /*14580*/  VIADD R21, R4, 0xffffffff ;  /* 0xffffffff04157836 */ /* 0x000fe40000000000 */
[----:B---3--:R-:W-:-:S05]  /*14590*/  @P1 IMAD.HI.U32 R6, R15, R6, RZ ;  /* 0x000000060f061227 */ /* 0x008fca00078e00ff */
[----:B------:R-:W-:-:S05]  /*145a0*/  @P1 SHF.R.U32.HI R15, RZ, R7, R6 ;  /* 0x00000007ff0f1219 */ /* 0x000fca0000011606 */
[----:B------:R-:W2:Y:S01]  /*145b0*/  SHFL.IDX PT, R7, R15, RZ, 0x1c1f ;  /* 0x001c1fff0f077589 */ /* 0x000ea200000e0000 */
[----:B------:R-:W-:-:S05]  /*145c0*/  IADD3 R6, -R9, R4, R8 ;  /* 0x0000000409067210 */ /* 0x000fca0007ffe108 */
[C---:B------:R-:W-:Y:S02]  /*145d0*/  IMAD.IADD R12, R6.reuse, 0x1, R11 ;  /* 0x00000001060c7824 */ /* 0x040fe400078e020b */
[----:B------:R-:W-:Y:S02]  /*145e0*/  IMAD.IADD R19, R6, 0x1, R5 ;  /* 0x0000000106137824 */ /* 0x000fe400078e0205 */
[--C-:B--2---:R-:W-:Y:S02]  /*145f0*/  IMAD.IADD R5, R12, 0x1, R7.reuse ;  /* 0x000000010c057824 */ /* 0x104fe400078e0207 */
[----:B------:R-:W-:Y:S01]  /*14600*/  IMAD.IADD R4, R19, 0x1, R7 ;  /* 0x0000000113047824 */ /* 0x000fe200078e0207 */
[----:B-1----:R-:W-:Y:S06]  /*14610*/  @!P2 BRA `(.L_x_2098) ;  /* 0x000000000064a947 */ /* 0x002fec0003800000 */
        /* <DEDUP_REMOVED lines=12> */
.L_x_2102:
[----:B------:R-:W-:Y:S05]  /*146e0*/  BSYNC B2 ;  /* 0x0000000000027941 */ /* 0x000fea0003800000 */
.L_x_2101:
[----:B------:R-:W-:Y:S01]  /*146f0*/  LOP3.LUT R7, RZ, R7, RZ, 0x33, !PT ;  /* 0x00000007ff077212 */ /* 0x000fe200078e33ff */
[----:B------:R-:W-:Y:S06]  /*14700*/  BRA `(.L_x_2103) ;  /* 0x0000000000187947 */ /* 0x000fec0003800000 */
.L_x_2100:
[----:B------:R-:W-:-:S13]  /*14710*/  ISETP.NE.AND P1, PT, R14, 0x1, PT ;  /* 0x000000010e00780c */ /* 0x000fda0003f25270 */
[----:B------:R-:W-:Y:S05]  /*14720*/  @!P1 BRA `(.L_x_2103) ;  /* 0x0000000000109947 */ /* 0x000fea0003800000 */
[----:B------:R-:W2:Y:S04]  /*14730*/  LDL R6, [R198+0x1c] ;  /* 0x00001c00c6067983 */ /* 0x000ea80000100800 */
[----:B------:R-:W3:Y:S01]  /*14740*/  LDL R20, [R198+0x20] ;  /* 0x00002000c6147983 */ /* 0x000ee20000100800 */
[----:B--2---:R-:W-:-:S05]  /*14750*/  IMAD.HI.U32 R7, R7, R6, RZ ;  /* 0x0000000607077227 */ /* 0x004fca00078e00ff */
[----:B---3--:R-:W-:-:S07]  /*14760*/  SHF.R.U32.HI R7, RZ, R20, R7 ;  /* 0x00000014ff077219 */ /* 0x008fce0000011607 */
.L_x_2103:
[----:B------:R-:W-:Y:S05]  /*14770*/  BSYNC B1 ;  /* 0x0000000000017941 */ /* 0x000fea0003800000 */
.L_x_2099:
[----:B------:R-:W-:-:S05]  /*14780*/  IMAD R7, R14, R7, R21 ;  /* 0x000000070e077224 */ /* 0x000fca00078e0215 */
[----:B------:R-:W-:Y:S02]  /*14790*/  VIMNMX R4, R4, R7, !PT ;  /* 0x0000000704047248 */ /* 0x000fe40007fe0100 */
[----:B------:R-:W-:-:S07]  /*147a0*/  VIADDMNMX R5, R7, R14, R5, PT ;  /* 0x0000000e07057246 */ /* 0x000fce0003800105 */
.L_x_2098:
[----:B------:R-:W-:Y:S05]  /*147b0*/  BSYNC B0 ;  /* 0x0000000000007941 */ /* 0x000fea0003800000 */
.L_x_2097:
[C---:B------:R-:W-:Y:S01]  /*147c0*/  ISETP.GE.AND P1, PT, R13.reuse, 0x2, PT ;  /* 0x000000020d00780c */ /* 0x040fe20003f26270 */
[----:B------:R-:W1:Y:S01]  /*147d0*/  SHFL.IDX PT, R15, R15, 0x1, 0x1c1f ;  /* 0x003c1f000f0f7f89 */ /* 0x000e6200000e0000 */
[C---:B------:R-:W-:Y:S01]  /*147e0*/  ISETP.GE.AND P5, PT, R13.reuse, 0xa, PT ;  /* 0x0000000a0d00780c */ /* 0x040fe20003fa6270 */
[----:B------:R-:W-:Y:S01]  /*147f0*/  BSSY B0, `(.L_x_2104) ;  /* 0x000008f000007945 */ /* 0x000fe20003800000 */
[----:B------:R-:W-:Y:S02]  /*14800*/  ISETP.GT.AND P3, PT, R4, 0x1, !P1 ;  /* 0x000000010400780c */ /* 0x000fe40004f64270 */
[----:B------:R-:W-:Y:S02]  /*14810*/  ISETP.GE.AND P2, PT, R13, 0x9, PT ;  /* 0x000000090d00780c */ /* 0x000fe40003f46270 */
[----:B------:R-:W-:Y:S02]  /*14820*/  ISETP.LT.OR P3, PT, R5, 0x2, P3 ;  /* 0x000000020500780c */ /* 0x000fe40001f61670 */
[----:B------:R-:W-:-:S02]  /*14830*/  P2R R11, PR, RZ, 0x20 ;  /* 0x00000020ff0b7803 */ /* 0x000fc40000000000 */
[----:B------:R-:W-:Y:S02]  /*14840*/  FSEL R152, R25, -INF , !P3 ;  /* 0xff80000019987808 */ /* 0x000fe40005800000 */
[C---:B------:R-:W-:Y:S02]  /*14850*/  ISETP.GT.AND P3, PT, R4.reuse, 0x9, !P5 ;  /* 0x000000090400780c */ /* 0x040fe40006f64270 */
[----:B------:R-:W-:Y:S02]  /*14860*/  ISETP.GT.AND P4, PT, R4, 0x8, !P2 ;  /* 0x000000080400780c */ /* 0x000fe40005784270 */
[----:B------:R-:W-:Y:S02]  /*14870*/  ISETP.LT.OR P3, PT, R5, 0xa, P3 ;  /* 0x0000000a0500780c */ /* 0x000fe40001f61670 */
[----:B------:R-:W-:Y:S02]  /*14880*/  ISETP.GE.AND P5, PT, R13, 0x11, PT ;  /* 0x000000110d00780c */ /* 0x000fe40003fa6270 */
[----:B------:R-:W-:-:S02]  /*14890*/  FSEL R88, R29, -INF , !P3 ;  /* 0xff8000001d587808 */ /* 0x000fc40005800000 */
[----:B------:R-:W-:Y:S01]  /*148a0*/  ISETP.LT.OR P4, PT, R5, 0x9, P4 ;  /* 0x000000090500780c */ /* 0x000fe20002781670 */
[----:B-1----:R-:W-:Y:S01]  /*148b0*/  IMAD.IADD R6, R19, 0x1, R15 ;  /* 0x0000000113067824 */ /* 0x002fe200078e020f */
[----:B------:R-:W-:Y:S02]  /*148c0*/  ISETP.GT.AND P3, PT, R4, 0x10, !P5 ;  /* 0x000000100400780c */ /* 0x000fe40006f64270 */
[----:B------:R-:W-:Y:S02]  /*148d0*/  FSEL R154, R28, -INF , !P4 ;  /* 0xff8000001c9a7808 */ /* 0x000fe40006000000 */
[----:B------:R-:W-:Y:S02]  /*148e0*/  ISETP.LT.OR P3, PT, R5, 0x11, P3 ;  /* 0x000000110500780c */ /* 0x000fe40001f61670 */
[----:B------:R-:W-:Y:S02]  /*148f0*/  ISETP.GE.AND P4, PT, R13, 0x12, PT ;  /* 0x000000120d00780c */ /* 0x000fe40003f86270 */
[----:B------:R-:W-:-:S02]  /*14900*/  FSEL R86, R32, -INF , !P3 ;  /* 0xff80000020567808 */ /* 0x000fc40005800000 */
[C---:B------:R-:W-:Y:S02]  /*14910*/  ISETP.GT.AND P3, PT, R4.reuse, 0x11, !P4 ;  /* 0x000000110400780c */ /* 0x040fe40006764270 */
        /* <DEDUP_REMOVED lines=93> */
[----:B------:R-:W-:-:S04]  /*14ef0*/  ISETP.GT.AND P6, PT, R4, 0x59, !P6 ;  /* 0x000000590400780c */ /* 0x000fc800077c4270 */
[----:B------:R-:W-:Y:S01]  /*14f00*/  ISETP.LT.OR P6, PT, R5, 0x5a, P6 ;  /* 0x0000005a0500780c */ /* 0x000fe200037c1670 */
[----:B------:R-:W-:-:S03]  /*14f10*/  IMAD.IADD R5, R12, 0x1, R15 ;  /* 0x000000010c057824 */ /* 0x000fc600078e020f */
        /* <DEDUP_REMOVED lines=15> */
.L_x_2109:
[----:B------:R-:W-:Y:S05]  /*15010*/  BSYNC B2 ;  /* 0x0000000000027941 */ /* 0x000fea0003800000 */
.L_x_2108:
[----:B------:R-:W-:Y:S01]  /*15020*/  LOP3.LUT R9, RZ, R9, RZ, 0x33, !PT ;  /* 0x00000009ff097212 */ /* 0x000fe200078e33ff */
[----:B------:R-:W-:Y:S06]  /*15030*/  BRA `(.L_x_2110) ;  /* 0x0000000000187947 */ /* 0x000fec0003800000 */
.L_x_2107:
[----:B------:R-:W-:-:S13]  /*15040*/  ISETP.NE.AND P6, PT, R14, 0x1, PT ;  /* 0x000000010e00780c */ /* 0x000fda0003fc5270 */
[----:B------:R-:W-:Y:S05]  /*15050*/  @!P6 BRA `(.L_x_2110) ;  /* 0x000000000010e947 */ /* 0x000fea0003800000 */
[----:B------:R-:W2:Y:S04]  /*15060*/  LDL R4, [R198+0x1c] ;  /* 0x00001c00c6047983 */ /* 0x000ea80000100800 */
[----:B------:R-:W3:Y:S01]  /*15070*/  LDL R8, [R198+0x20] ;  /* 0x00002000c6087983 */ /* 0x000ee20000100800 */
[----:B--2---:R-:W-:-:S05]  /*15080*/  IMAD.HI.U32 R9, R9, R4, RZ ;  /* 0x0000000409097227 */ /* 0x004fca00078e00ff */
[----:B---3--:R-:W-:-:S07]  /*15090*/  SHF.R.U32.HI R9, RZ, R8, R9 ;  /* 0x00000008ff097219 */ /* 0x008fce0000011609 */
.L_x_2110:
[----:B------:R-:W-:Y:S05]  /*150a0*/  BSYNC B1 ;  /* 0x0000000000017941 */ /* 0x000fea0003800000 */
.L_x_2106:
[----:B------:R-:W-:-:S05]  /*150b0*/  IMAD R9, R14, R9, R21 ;  /* 0x000000090e097224 */ /* 0x000fca00078e0215 */
[----:B------:R-:W-:Y:S02]  /*150c0*/  VIADDMNMX R5, R9, R14, R5, PT ;  /* 0x0000000e09057246 */ /* 0x000fe40003800105 */
[----:B------:R-:W-:-:S07]  /*150d0*/  VIMNMX R6, R6, R9, !PT ;  /* 0x0000000906067248 */ /* 0x000fce0007fe0100 */
.L_x_2105:
[----:B------:R-:W-:Y:S05]  /*150e0*/  BSYNC B0 ;  /* 0x0000000000007941 */ /* 0x000fea0003800000 */
.L_x_2104:
[C---:B------:R-:W-:Y:S02]  /*150f0*/  ISETP.GT.AND P1, PT, R6.reuse, 0x1, !P1 ;  /* 0x000000010600780c */ /* 0x040fe40004f24270 */
        /* <DEDUP_REMOVED lines=9> */
[----:B------:R-:W-:Y:S02]  /*15190*/  ISETP.NE.AND P6, PT, R73, RZ, PT ;  /* 0x000000ff4900720c */ /* 0x000fe40003fc5270 */
[----:B------:R-:W-:-:S02]  /*151a0*/  FSEL R31, R31, -INF , !P1 ;  /* 0xff8000001f1f7808 */ /* 0x000fc40004800000 */
[----:B------:R-:W-:Y:S02]  /*151b0*/  ISETP.NE.AND P1, PT, R25, RZ, PT ;  /* 0x000000ff1900720c */ /* 0x000fe40003f25270 */
[----:B------:R-:W2:Y:S02]  /*151c0*/  LDL.64 R24, [R1+0x430] ;  /* 0x0004300001187983 */ /* 0x000ea40000100a00 */
[----:B------:R-:W-:-:S04]  /*151d0*/  ISETP.GT.AND P1, PT, R6, 0x10, !P1 ;  /* 0x000000100600780c */ /* 0x000fc80004f24270 */
[----:B------:R-:W-:-:S04]  /*151e0*/  ISETP.LT.OR P1, PT, R5, 0x11, P1 ;  /* 0x000000110500780c */ /* 0x000fc80000f21670 */
[----:B------:R-:W-:Y:S02]  /*151f0*/  FSEL R34, R34, -INF , !P1 ;  /* 0xff80000022227808 */ /* 0x000fe40004800000 */
[----:B------:R-:W-:-:S04]  /*15200*/  ISETP.NE.AND P1, PT, R29, RZ, PT ;  /* 0x000000ff1d00720c */ /* 0x000fc80003f25270 */
[----:B------:R-:W-:-:S04]  /*15210*/  ISETP.GT.AND P1, PT, R6, 0x11, !P1 ;  /* 0x000000110600780c */ /* 0x000fc80004f24270 */
[----:B------:R-:W-:-:S04]  /*15220*/  ISETP.LT.OR P1, PT, R5, 0x12, P1 ;  /* 0x000000120500780c */ /* 0x000fc80000f21670 */
        /* <DEDUP_REMOVED lines=9> */
[----:B------:R-:W-:-:S04]  /*152c0*/  ISETP.NE.AND P1, PT, R37, RZ, PT ;  /* 0x000000ff2500720c */ /* 0x000fc80003f25270 */
[----:B------:R-:W-:-:S04]  /*152d0*/  ISETP.GT.AND P1, PT, R6, 0x20, !P1 ;  /* 0x000000200600780c */ /* 0x000fc80004f24270 */
        /* <DEDUP_REMOVED lines=38> */
[----:B------:R-:W-:Y:S02]  /*15540*/  ISETP.GT.AND P1, PT, R6, RZ, !P6 ;  /* 0x000000ff0600720c */ /* 0x000fe40007724270 */
[----:B--2---:R-:W-:Y:S02]  /*15550*/  FMNMX.FTZ R4, R90, R24, !PT ;  /* 0x000000185a047209 */ /* 0x004fe40007810000 */
[----:B------:R-:W-:Y:S02]  /*15560*/  ISETP.LT.OR P1, PT, R5, 0x1, P1 ;  /* 0x000000010500780c */ /* 0x000fe40000f21670 */
[----:B------:R-:W-:Y:S02]  /*15570*/  FMNMX.FTZ R4, R152, R4, !PT ;  /* 0x0000000498047209 */ /* 0x000fe40007810000 */
[----:B------:R-:W-:-:S02]  /*15580*/  FSEL R15, R26, -INF , !P1 ;  /* 0xff8000001a0f7808 */ /* 0x000fc40004800000 */
[----:B------:R-:W-:Y:S01]  /*15590*/  FMNMX.FTZ R4, R154, R4, !PT ;  /* 0x000000049a047209 */ /* 0x000fe20007810000 */
[----:B------:R-:W2:Y:S01]  /*155a0*/  LDL R26, [R1+0x450] ;  /* 0x00045000011a7983 */ /* 0x000ea20000100800 */
[----:B------:R-:W-:Y:S02]  /*155b0*/  ISETP.NE.AND P1, PT, R57, RZ, PT ;  /* 0x000000ff3900720c */ /* 0x000fe40003f25270 */
[----:B------:R-:W-:Y:S02]  /*155c0*/  FMNMX.FTZ R4, R88, R4, !PT ;  /* 0x0000000458047209 */ /* 0x000fe40007810000 */
[----:B------:R-:W-:Y:S02]  /*155d0*/  ISETP.GT.AND P2, PT, R6, 0x49, !P2 ;  /* 0x000000490600780c */ /* 0x000fe40005744270 */
[----:B------:R-:W-:Y:S02]  /*155e0*/  FMNMX.FTZ R4, R86, R4, !PT ;  /* 0x0000000456047209 */ /* 0x000fe40007810000 */
[----:B------:R-:W-:-:S02]  /*155f0*/  ISETP.GT.AND P3, PT, R6, 0x50, !P3 ;  /* 0x000000500600780c */ /* 0x000fc40005f64270 */
[----:B------:R-:W-:Y:S02]  /*15600*/  FMNMX.FTZ R4, R84, R4, !PT ;  /* 0x0000000454047209 */ /* 0x000fe40007810000 */
[----:B------:R-:W-:Y:S02]  /*15610*/  ISETP.GT.AND P4, PT, R6, 0x51, !P4 ;  /* 0x000000510600780c */ /* 0x000fe40006784270 */
[----:B------:R-:W-:Y:S02]  /*15620*/  FMNMX.FTZ R4, R82, R4, !PT ;  /* 0x0000000452047209 */ /* 0x000fe40007810000 */
[----:B------:R-:W-:Y:S02]  /*15630*/  ISETP.NE.AND P6, PT, R13, RZ, PT ;  /* 0x000000ff0d00720c */ /* 0x000fe40003fc5270 */
[----:B------:R-:W-:-:S04]  /*15640*/  FMNMX.FTZ R4, R80, R4, !PT ;  /* 0x0000000450047209 */ /* 0x000fc80007810000 */
[----:B------:R-:W-:-:S04]  /*15650*/  FMNMX.FTZ R4, R78, R4, !PT ;  /* 0x000000044e047209 */ /* 0x000fc80007810000 */
[----:B------:R-:W-:-:S04]  /*15660*/  FMNMX.FTZ R4, R76, R4, !PT ;  /* 0x000000044c047209 */ /* 0x000fc80007810000 */
[----:B------:R-:W-:-:S04]  /*15670*/  FMNMX.FTZ R7, R74, R4, !PT ;  /* 0x000000044a077209 */ /* 0x000fc80007810000 */
[----:B------:R-:W-:-:S04]  /*15680*/  FMNMX.FTZ R7, R72, R7, !PT ;  /* 0x0000000748077209 */ /* 0x000fc80007810000 */
[----:B------:R-:W-:Y:S02]  /*15690*/  FMNMX.FTZ R7, R48, R7, !PT ;  /* 0x0000000730077209 */ /* 0x000fe40007810000 */
[----:B------:R-:W-:Y:S02]  /*156a0*/  FMNMX.FTZ R4, R15, R25, !PT ;  /* 0x000000190f047209 */ /* 0x000fe40007810000 */
        /* <DEDUP_REMOVED lines=21> */
[----:B------:R-:W1:Y:S01]  /*15800*/  SHFL.BFLY PT, R9, R8, 0x2, 0x1f ;  /* 0x0c401f0008097f89 */ /* 0x000e6200000e0000 */
[----:B------:R-:W-:-:S04]  /*15810*/  FMNMX.FTZ R7, R47, R4, !PT ;  /* 0x000000042f077209 */ /* 0x000fc80007810000 */
[----:B------:R-:W-:-:S04]  /*15820*/  FMNMX.FTZ R4, R50, R7, !PT ;  /* 0x0000000732047209 */ /* 0x000fc80007810000 */
[----:B------:R-:W-:-:S04]  /*15830*/  FMNMX.FTZ R7, R51, R4, !PT ;  /* 0x0000000433077209 */ /* 0x000fc80007810000 */
[----:B------:R-:W-:Y:S02]  /*15840*/  FMNMX.FTZ R4, R54, R7, !PT ;  /* 0x0000000736047209 */ /* 0x000fe40007810000 */
[----:B------:R-:W-:Y:S02]  /*15850*/  ISETP.GT.AND P1, PT, R6, 0x48, !P1 ;  /* 0x000000480600780c */ /* 0x000fe40004f24270 */
[----:B------:R-:W-:Y:S02]  /*15860*/  FMNMX.FTZ R7, R55, R4, !PT ;  /* 0x0000000437077209 */ /* 0x000fe40007810000 */
[C---:B------:R-:W-:Y:S02]  /*15870*/  ISETP.LT.OR P1, PT, R5.reuse, 0x49, P1 ;  /* 0x000000490500780c */ /* 0x040fe40000f21670 */
[----:B------:R-:W-:Y:S02]  /*15880*/  FMNMX.FTZ R4, R58, R7, !PT ;  /* 0x000000073a047209 */ /* 0x000fe40007810000 */
[----:B------:R-:W-:-:S02]  /*15890*/  ISETP.LT.OR P2, PT, R5, 0x4a, P2 ;  /* 0x0000004a0500780c */ /* 0x000fc40001741670 */
[----:B-1----:R-:W-:Y:S02]  /*158a0*/  FMNMX.FTZ R11, R8, R9, !PT ;  /* 0x00000009080b7209 */ /* 0x002fe40007810000 */
[----:B------:R-:W-:Y:S02]  /*158b0*/  FSEL R62, R62, -INF , !P1 ;  /* 0xff8000003e3e7808 */ /* 0x000fe40004800000 */
[----:B------:R-:W-:Y:S01]  /*158c0*/  FMNMX.FTZ R7, R59, R4, !PT ;  /* 0x000000043b077209 */ /* 0x000fe20007810000 */
[----:B------:R-:W1:Y:S01]  /*158d0*/  SHFL.BFLY PT, R12, R11, 0x1, 0x1f ;  /* 0x0c201f000b0c7f89 */ /* 0x000e6200000e0000 */
[----:B------:R-:W-:Y:S02]  /*158e0*/  ISETP.LT.OR P3, PT, R5, 0x51, P3 ;  /* 0x000000510500780c */ /* 0x000fe40001f61670 */
[----:B------:R-:W-:Y:S02]  /*158f0*/  FSEL R63, R63, -INF , !P2 ;  /* 0xff8000003f3f7808 */ /* 0x000fe40005000000 */
[----:B------:R-:W-:-:S02]  /*15900*/  FMNMX.FTZ R4, R62, R7, !PT ;  /* 0x000000073e047209 */ /* 0x000fc40007810000 */
[----:B------:R-:W-:Y:S02]  /*15910*/  ISETP.GT.AND P5, PT, R6, 0x58, !P5 ;  /* 0x000000580600780c */ /* 0x000fe40006fa4270 */
[----:B------:R-:W-:Y:S02]  /*15920*/  ISETP.LT.OR P4, PT, R5, 0x52, P4 ;  /* 0x000000520500780c */ /* 0x000fe40002781670 */
[----:B------:R-:W-:Y:S02]  /*15930*/  FSEL R66, R66, -INF , !P3 ;  /* 0xff80000042427808 */ /* 0x000fe40005800000 */
[----:B------:R-:W-:Y:S02]  /*15940*/  FMNMX.FTZ R7, R63, R4, !PT ;  /* 0x000000043f077209 */ /* 0x000fe40007810000 */
[----:B------:R-:W-:Y:S02]  /*15950*/  ISETP.GT.AND P1, PT, R6, 0x59, !P6 ;  /* 0x000000590600780c */ /* 0x000fe40007724270 */
[----:B------:R-:W-:-:S02]  /*15960*/  ISETP.LT.OR P5, PT, R5, 0x59, P5 ;  /* 0x000000590500780c */ /* 0x000fc40002fa1670 */
[----:B------:R-:W-:Y:S02]  /*15970*/  FSEL R67, R67, -INF , !P4 ;  /* 0xff80000043437808 */ /* 0x000fe40006000000 */
[----:B------:R-:W-:Y:S02]  /*15980*/  FMNMX.FTZ R4, R66, R7, !PT ;  /* 0x0000000742047209 */ /* 0x000fe40007810000 */
[----:B------:R-:W-:Y:S02]  /*15990*/  ISETP.LT.OR P1, PT, R5, 0x5a, P1 ;  /* 0x0000005a0500780c */ /* 0x000fe40000f21670 */
[----:B------:R-:W-:Y:S02]  /*159a0*/  FSEL R70, R70, -INF , !P5 ;  /* 0xff80000046467808 */ /* 0x000fe40006800000 */
[----:B------:R-:W-:Y:S02]  /*159b0*/  FMNMX.FTZ R5, R67, R4, !PT ;  /* 0x0000000443057209 */ /* 0x000fe40007810000 */
[----:B------:R-:W-:-:S02]  /*159c0*/  FSEL R71, R71, -INF , !P1 ;  /* 0xff80000047477808 */ /* 0x000fc40004800000 */
[----:B------:R-:W-:-:S04]  /*159d0*/  FMNMX.FTZ R4, R70, R5, !PT ;  /* 0x0000000546047209 */ /* 0x000fc80007810000 */
[----:B------:R-:W-:Y:S02]  /*159e0*/  FMNMX.FTZ R9, R71, R4, !PT ;  /* 0x0000000447097209 */ /* 0x000fe40007810000 */
[----:B-1----:R-:W-:Y:S01]  /*159f0*/  FMNMX.FTZ R6, R11, R12, !PT ;  /* 0x0000000c0b067209 */ /* 0x002fe20007810000 */
[----:B------:R-:W3:Y:S04]  /*15a00*/  LDL.64 R4, [R1+0x440] ;  /* 0x0004400001047983 */ /* 0x000ee80000100a00 */
[----:B------:R-:W-:Y:S04]  /*15a10*/  STL.64 [R1+0x430], R8 ;  /* 0x0004300801007387 */ /* 0x000fe80000100a00 */
[----:B------:R-:W4:Y:S04]  /*15a20*/  LDL R12, [R1+0x434] ;  /* 0x00043400010c7983 */ /* 0x000f280000100800 */
[----:B------:R1:W-:Y:S04]  /*15a30*/  STL [R1+0x430], R6 ;  /* 0x0004300601007387 */ /* 0x0003e80000100800 */
[----:B------:R-:W2:Y:S04]  /*15a40*/  LDL R14, [R1+0x430] ;  /* 0x00043000010e7983 */ /* 0x000ea80000100800 */
[----:B----4-:R-:W4:Y:S01]  /*15a50*/  SHFL.BFLY PT, R9, R12, 0x2, 0x1f ;  /* 0x0c401f000c097f89 */ /* 0x010f2200000e0000 */
[----:B--2---:R-:W-:Y:S01]  /*15a60*/  FMUL.FTZ R7, R26, R14 ;  /* 0x0000000e1a077220 */ /* 0x004fe20000410000 */
[----:B------:R-:W-:-:S04]  /*15a70*/  FSETP.NEU.FTZ.AND P1, PT, R14, -INF , PT ;  /* 0xff8000000e00780b */ /* 0x000fc80003f3d000 */
[----:B------:R-:W-:-:S05]  /*15a80*/  FSEL R11, R7, RZ, P1 ;  /* 0x000000ff070b7208 */ /* 0x000fca0000800000 */
[----:B-1----:R-:W-:Y:S01]  /*15a90*/  FFMA.FTZ R6, R88, R26, -R11 ;  /* 0x0000001a58067223 */ /* 0x002fe2000001080b */
[----:B----4-:R-:W-:-:S03]  /*15aa0*/  FMNMX.FTZ R9, R9, R12, !PT ;  /* 0x0000000c09097209 */ /* 0x010fc60007810000 */
[----:B------:R1:W-:Y:S02]  /*15ab0*/  MUFU.EX2 R153, R6 ;  /* 0x0000000600997308 */ /* 0x0003e40000000800 */
[----:B-1----:R-:W1:Y:S01]  /*15ac0*/  SHFL.BFLY PT, R6, R9, 0x1, 0x1f ;  /* 0x0c201f0009067f89 */ /* 0x002e6200000e0000 */
[----:B------:R-:W-:Y:S01]  /*15ad0*/  FSEL R29, R14, RZ, P1 ;  /* 0x000000ff0e1d7208 */ /* 0x000fe20000800000 */
[----:B------:R-:W-:-:S04]  /*15ae0*/  FFMA.FTZ R7, R90, R26, -R11 ;  /* 0x0000001a5a077223 */ /* 0x000fc8000001080b */
[----:B------:R-:W-:Y:S01]  /*15af0*/  FADD.FTZ R29, R24, -R29 ;  /* 0x8000001d181d7221 */ /* 0x000fe20000010000 */
[----:B-1----:R-:W-:-:S04]  /*15b00*/  FMNMX.FTZ R6, R9, R6, !PT ;  /* 0x0000000609067209 */ /* 0x002fc80007810000 */
[C---:B------:R-:W-:Y:S01]  /*15b10*/  FSETP.NEU.FTZ.AND P1, PT, R6.reuse, -INF , PT ;  /* 0xff8000000600780b */ /* 0x040fe20003f3d000 */
[----:B------:R-:W-:-:S05]  /*15b20*/  FMUL.FTZ R8, R6, R26 ;  /* 0x0000001a06087220 */ /* 0x000fca0000410000 */
[----:B------:R-:W-:Y:S02]  /*15b30*/  FSEL R37, R8, RZ, P1 ;  /* 0x000000ff08257208 */ /* 0x000fe40000800000 */
[----:B------:R-:W-:Y:S01]  /*15b40*/  FSEL R8, R6, RZ, P1 ;  /* 0x000000ff06087208 */ /* 0x000fe20000800000 */
[-C--:B------:R-:W-:Y:S02]  /*15b50*/  FMUL.FTZ R29, R29, R26.reuse ;  /* 0x0000001a1d1d7220 */ /* 0x080fe40000410000 */
[-C--:B------:R-:W-:Y:S02]  /*15b60*/  FFMA.FTZ R218, R15, R26.reuse, -R37 ;  /* 0x0000001a0fda7223 */ /* 0x080fe40000010825 */
[----:B------:R-:W-:Y:S01]  /*15b70*/  FADD.FTZ R25, R25, -R8 ;  /* 0x8000000819197221 */ /* 0x000fe20000010000 */
[-C--:B------:R-:W-:Y:S01]  /*15b80*/  FFMA.FTZ R152, R152, R26.reuse, -R11 ;  /* 0x0000001a98987223 */ /* 0x080fe2000001080b */
[-C--:B------:R-:W-:Y:S02]  /*15b90*/  FFMA.FTZ R185, R27, R26.reuse, -R37 ;  /* 0x0000001a1bb97223 */ /* 0x080fe40000010825 */
[----:B------:R-:W-:Y:S01]  /*15ba0*/  FMUL.FTZ R25, R26, R25 ;  /* 0x000000191a197220 */ /* 0x000fe20000410000 */
[----:B------:R-:W-:Y:S01]  /*15bb0*/  MUFU.EX2 R7, R7 ;  /* 0x0000000700077308 */ /* 0x000fe20000000800 */
[-CC-:B------:R-:W-:Y:S01]  /*15bc0*/  FFMA.FTZ R14, R32, R26.reuse, -R11.reuse ;  /* 0x0000001a200e7223 */ /* 0x180fe2000001080b */
[-C--:B------:R-:W-:Y:S01]  /*15bd0*/  FFMA.FTZ R154, R154, R26.reuse, -R11 ;  /* 0x0000001a9a9a7223 */ /* 0x080fe2000001080b */
[----:B------:R-:W-:-:S05]  /*15be0*/  FFMA.FTZ R155, R30, R26, -R37 ;  /* 0x0000001a1e9b7223 */ /* 0x000fca0000010825 */
[----:B------:R-:W3:Y:S01]  /*15bf0*/  MUFU.EX2 R33, R29 ;  /* 0x0000001d00217308 */ /* 0x000ee20000000800 */
[----:B------:R-:W-:-:S07]  /*15c00*/  FFMA.FTZ R216, R31, R26, -R37 ;  /* 0x0000001a1fd87223 */ /* 0x000fce0000010825 */
[----:B------:R-:W-:Y:S08]  /*15c10*/  MUFU.EX2 R218, R218 ;  /* 0x000000da00da7308 */ /* 0x000ff00000000800 */
[----:B------:R-:W1:Y:S01]  /*15c20*/  MUFU.EX2 R32, R25 ;  /* 0x0000001900207308 */ /* 0x000e620000000800 */
[----:B------:R-:W-:-:S07]  /*15c30*/  FFMA.FTZ R192, R86, R26, -R11 ;  /* 0x0000001a56c07223 */ /* 0x000fce000001080b */
[----:B------:R-:W2:Y:S01]  /*15c40*/  MUFU.EX2 R152, R152 ;  /* 0x0000009800987308 */ /* 0x000ea20000000800 */
[----:B------:R-:W-:-:S07]  /*15c50*/  FFMA.FTZ R181, R34, R26, -R37 ;  /* 0x0000001a22b57223 */ /* 0x000fce0000010825 */
[----:B------:R-:W4:Y:S01]  /*15c60*/  MUFU.EX2 R185, R185 ;  /* 0x000000b900b97308 */ /* 0x000f220000000800 */
[----:B------:R-:W-:-:S07]  /*15c70*/  FFMA.FTZ R183, R84, R26, -R11 ;  /* 0x0000001a54b77223 */ /* 0x000fce000001080b */
[----:B------:R-:W5:Y:S01]  /*15c80*/  MUFU.EX2 R154, R154 ;  /* 0x0000009a009a7308 */ /* 0x000f620000000800 */
[----:B------:R-:W-:-:S07]  /*15c90*/  FFMA.FTZ R190, R35, R26, -R37 ;  /* 0x0000001a23be7223 */ /* 0x000fce0000010825 */
[----:B------:R-:W0:Y:S01]  /*15ca0*/  MUFU.EX2 R155, R155 ;  /* 0x0000009b009b7308 */ /* 0x000e220000000800 */
[-CC-:B------:R-:W-:Y:S01]  /*15cb0*/  FFMA.FTZ R179, R82, R26.reuse, -R11.reuse ;  /* 0x0000001a52b37223 */ /* 0x180fe2000001080b */
[-CC-:B------:R-:W-:Y:S01]  /*15cc0*/  FFMA.FTZ R186, R80, R26.reuse, -R11.reuse ;  /* 0x0000001a50ba7223 */ /* 0x180fe2000001080b */
[-CC-:B------:R-:W-:Y:S01]  /*15cd0*/  FFMA.FTZ R175, R78, R26.reuse, -R11.reuse ;  /* 0x0000001a4eaf7223 */ /* 0x180fe2000001080b */
[-CC-:B------:R-:W-:Y:S01]  /*15ce0*/  FFMA.FTZ R182, R76, R26.reuse, -R11.reuse ;  /* 0x0000001a4cb67223 */ /* 0x180fe2000001080b */
[----:B------:R-:W-:-:S03]  /*15cf0*/  FFMA.FTZ R178, R74, R26, -R11 ;  /* 0x0000001a4ab27223 */ /* 0x000fc6000001080b */
[----:B------:R-:W0:Y:S01]  /*15d00*/  MUFU.EX2 R216, R216 ;  /* 0x000000d800d87308 */ /* 0x000e220000000800 */
[-CC-:B------:R-:W-:Y:S01]  /*15d10*/  FFMA.FTZ R171, R72, R26.reuse, -R11.reuse ;  /* 0x0000001a48ab7223 */ /* 0x180fe2000001080b */
[-CC-:B------:R-:W-:Y:S01]  /*15d20*/  FFMA.FTZ R172, R48, R26.reuse, -R11.reuse ;  /* 0x0000001a30ac7223 */ /* 0x180fe2000001080b */
[-CC-:B------:R-:W-:Y:S01]  /*15d30*/  FFMA.FTZ R165, R44, R26.reuse, -R11.reuse ;  /* 0x0000001a2ca57223 */ /* 0x180fe2000001080b */
[-CC-:B------:R-:W-:Y:S01]  /*15d40*/  FFMA.FTZ R161, R52, R26.reuse, -R11.reuse ;  /* 0x0000001a34a17223 */ /* 0x180fe2000001080b */
[-CC-:B------:R-:W-:Y:S01]  /*15d50*/  FFMA.FTZ R168, R40, R26.reuse, -R11.reuse ;  /* 0x0000001a28a87223 */ /* 0x180fe2000001080b */
[-CC-:B------:R-:W-:Y:S01]  /*15d60*/  FFMA.FTZ R160, R56, R26.reuse, -R11.reuse ;  /* 0x0000001a38a07223 */ /* 0x180fe2000001080b */
[-CC-:B------:R-:W-:Y:S01]  /*15d70*/  FFMA.FTZ R21, R36, R26.reuse, -R11.reuse ;  /* 0x0000001a24157223 */ /* 0x180fe2000001080b */
[----:B------:R-:W0:Y:S01]  /*15d80*/  MUFU.EX2 R192, R192 ;  /* 0x000000c000c07308 */ /* 0x000e220000000800 */
[-CC-:B------:R-:W-:Y:S01]  /*15d90*/  FFMA.FTZ R19, R60, R26.reuse, -R11.reuse ;  /* 0x0000001a3c137223 */ /* 0x180fe2000001080b */
[-CC-:B------:R-:W-:Y:S01]  /*15da0*/  FFMA.FTZ R158, R28, R26.reuse, -R11.reuse ;  /* 0x0000001a1c9e7223 */ /* 0x180fe2000001080b */
[-CC-:B------:R-:W-:Y:S01]  /*15db0*/  FFMA.FTZ R12, R64, R26.reuse, -R11.reuse ;  /* 0x0000001a400c7223 */ /* 0x180fe2000001080b */
[-CC-:B------:R-:W-:Y:S01]  /*15dc0*/  FFMA.FTZ R13, R20, R26.reuse, -R11.reuse ;  /* 0x0000001a140d7223 */ /* 0x180fe2000001080b */
[----:B------:R-:W-:Y:S01]  /*15dd0*/  FFMA.FTZ R68, R68, R26, -R11 ;  /* 0x0000001a44447223 */ /* 0x000fe2000001080b */
[----:B---3--:R-:W-:Y:S01]  /*15de0*/  FFMA.FTZ R11, R33, R4, R7 ;  /* 0x00000004210b7223 */ /* 0x008fe20000010007 */
[----:B-1----:R-:W-:Y:S01]  /*15df0*/  FFMA.FTZ R4, R5, R32, R218 ;  /* 0x0000002005047223 */ /* 0x002fe200000100da */
[----:B------:R-:W1:Y:S01]  /*15e00*/  MUFU.EX2 R181, R181 ;  /* 0x000000b500b57308 */ /* 0x000e620000000800 */
[-C--:B------:R-:W-:Y:S01]  /*15e10*/  FFMA.FTZ R177, R38, R26.reuse, -R37 ;  /* 0x0000001a26b17223 */ /* 0x080fe20000010825 */
[----:B--2---:R-:W-:Y:S01]  /*15e20*/  FADD.FTZ R11, R152, R11 ;  /* 0x0000000b980b7221 */ /* 0x004fe20000010000 */
[----:B----4-:R-:W-:Y:S01]  /*15e30*/  FADD.FTZ R4, R185, R4 ;  /* 0x00000004b9047221 */ /* 0x010fe20000010000 */
[----:B------:R-:W-:-:S04]  /*15e40*/  FFMA.FTZ R184, R39, R26, -R37 ;  /* 0x0000001a27b87223 */ /* 0x000fc80000010825 */
[----:B------:R-:W2:Y:S01]  /*15e50*/  MUFU.EX2 R183, R183 ;  /* 0x000000b700b77308 */ /* 0x000ea20000000800 */
[----:B-----5:R-:W-:Y:S01]  /*15e60*/  FADD.FTZ R8, R154, R11 ;  /* 0x0000000b9a087221 */ /* 0x020fe20000010000 */
[----:B0-----:R-:W-:-:S06]  /*15e70*/  FADD.FTZ R5, R155, R4 ;  /* 0x000000049b057221 */ /* 0x001fcc0000010000 */
[----:B------:R-:W0:Y:S01]  /*15e80*/  MUFU.EX2 R190, R190 ;  /* 0x000000be00be7308 */ /* 0x000e220000000800 */
[----:B------:R-:W-:Y:S01]  /*15e90*/  FFMA.FTZ R173, R42, R26, -R37 ;  /* 0x0000001a2aad7223 */ /* 0x000fe20000010825 */
[----:B------:R-:W-:-:S06]  /*15ea0*/  FADD.FTZ R11, R153, R8 ;  /* 0x00000008990b7221 */ /* 0x000fcc0000010000 */
[----:B------:R-:W3:Y:S01]  /*15eb0*/  MUFU.EX2 R179, R179 ;  /* 0x000000b300b37308 */ /* 0x000ee20000000800 */
[----:B------:R-:W-:Y:S01]  /*15ec0*/  FADD.FTZ R4, R216, R5 ;  /* 0x00000005d8047221 */ /* 0x000fe20000010000 */
[----:B------:R-:W-:-:S06]  /*15ed0*/  FFMA.FTZ R180, R43, R26, -R37 ;  /* 0x0000001a2bb47223 */ /* 0x000fcc0000010825 */
[----:B------:R-:W4:Y:S01]  /*15ee0*/  MUFU.EX2 R177, R177 ;  /* 0x000000b100b17308 */ /* 0x000f220000000800 */
[----:B------:R-:W-:Y:S01]  /*15ef0*/  FADD.FTZ R8, R192, R11 ;  /* 0x0000000bc0087221 */ /* 0x000fe20000010000 */
[----:B-1----:R-:W-:-:S06]  /*15f00*/  FADD.FTZ R5, R181, R4 ;  /* 0x00000004b5057221 */ /* 0x002fcc0000010000 */
[----:B------:R-:W1:Y:S01]  /*15f10*/  MUFU.EX2 R186, R186 ;  /* 0x000000ba00ba7308 */ /* 0x000e620000000800 */
[----:B------:R-:W-:-:S07]  /*15f20*/  FFMA.FTZ R169, R46, R26, -R37 ;  /* 0x0000001a2ea97223 */ /* 0x000fce0000010825 */
[----:B------:R-:W5:Y:S01]  /*15f30*/  MUFU.EX2 R184, R184 ;  /* 0x000000b800b87308 */ /* 0x000f620000000800 */
[----:B--2---:R-:W-:Y:S01]  /*15f40*/  FADD.FTZ R8, R183, R8 ;  /* 0x00000008b7087221 */ /* 0x004fe20000010000 */
[----:B0-----:R-:W-:-:S06]  /*15f50*/  FADD.FTZ R4, R190, R5 ;  /* 0x00000005be047221 */ /* 0x001fcc0000010000 */
[----:B------:R-:W0:Y:S01]  /*15f60*/  MUFU.EX2 R175, R175 ;  /* 0x000000af00af7308 */ /* 0x000e220000000800 */
[----:B------:R-:W-:-:S07]  /*15f70*/  FFMA.FTZ R176, R47, R26, -R37 ;  /* 0x0000001a2fb07223 */ /* 0x000fce0000010825 */
[----:B------:R-:W2:Y:S01]  /*15f80*/  MUFU.EX2 R173, R173 ;  /* 0x000000ad00ad7308 */ /* 0x000ea20000000800 */
[----:B---3--:R-:W-:Y:S01]  /*15f90*/  FADD.FTZ R5, R179, R8 ;  /* 0x00000008b3057221 */ /* 0x008fe20000010000 */
[----:B----4-:R-:W-:-:S06]  /*15fa0*/  FADD.FTZ R11, R177, R4 ;  /* 0x00000004b10b7221 */ /* 0x010fcc0000010000 */
[----:B------:R-:W3:Y:S01]  /*15fb0*/  MUFU.EX2 R182, R182 ;  /* 0x000000b600b67308 */ /* 0x000ee20000000800 */
[----:B------:R-:W-:-:S07]  /*15fc0*/  FFMA.FTZ R163, R50, R26, -R37 ;  /* 0x0000001a32a37223 */ /* 0x000fce0000010825 */
[----:B------:R-:W4:Y:S01]  /*15fd0*/  MUFU.EX2 R180, R180 ;  /* 0x000000b400b47308 */ /* 0x000f220000000800 */
[----:B-1----:R-:W-:Y:S01]  /*15fe0*/  FADD.FTZ R4, R186, R5 ;  /* 0x00000005ba047221 */ /* 0x002fe20000010000 */
[----:B-----5:R-:W-:-:S06]  /*15ff0*/  FADD.FTZ R8, R184, R11 ;  /* 0x0000000bb8087221 */ /* 0x020fcc0000010000 */
[----:B------:R-:W1:Y:S01]  /*16000*/  MUFU.EX2 R178, R178 ;  /* 0x000000b200b27308 */ /* 0x000e620000000800 */
[----:B------:R-:W-:-:S07]  /*16010*/  FFMA.FTZ R170, R51, R26, -R37 ;  /* 0x0000001a33aa7223 */ /* 0x000fce0000010825 */
[----:B------:R-:W5:Y:S01]  /*16020*/  MUFU.EX2 R169, R169 ;  /* 0x000000a900a97308 */ /* 0x000f620000000800 */
[----:B0-----:R-:W-:Y:S01]  /*16030*/  FADD.FTZ R5, R175, R4 ;  /* 0x00000004af057221 */ /* 0x001fe20000010000 */
[----:B--2---:R-:W-:-:S06]  /*16040*/  FADD.FTZ R11, R173, R8 ;  /* 0x00000008ad0b7221 */ /* 0x004fcc0000010000 */
        /* <DEDUP_REMOVED lines=50> */
[----:B------:R-:W3:Y:S08]  /*16370*/  MUFU.EX2 R13, R13 ;  /* 0x0000000d000d7308 */ /* 0x000ef00000000800 */
[----:B------:R-:W4:Y:S01]  /*16380*/  MUFU.EX2 R156, R156 ;  /* 0x0000009c009c7308 */ /* 0x000f220000000800 */
[----:B-1----:R-:W-:Y:S01]  /*16390*/  FADD.FTZ R5, R158, R5 ;  /* 0x000000059e057221 */ /* 0x002fe20000010000 */
[----:B-----5:R-:W-:-:S06]  /*163a0*/  FADD.FTZ R4, R162, R25 ;  /* 0x00000019a2047221 */ /* 0x020fcc0000010000 */
[----:B------:R-:W1:Y:S08]  /*163b0*/  MUFU.EX2 R9, R68 ;  /* 0x0000004400097308 */ /* 0x000e700000000800 */
[----:B------:R-:W5:Y:S01]  /*163c0*/  MUFU.EX2 R11, R11 ;  /* 0x0000000b000b7308 */ /* 0x000f620000000800 */
[----:B0-----:R-:W-:Y:S01]  /*163d0*/  FADD.FTZ R8, R12, R5 ;  /* 0x000000050c087221 */ /* 0x001fe20000010000 */
[----:B--2---:R-:W-:-:S06]  /*163e0*/  FADD.FTZ R5, R15, R4 ;  /* 0x000000040f057221 */ /* 0x004fcc0000010000 */
[----:B------:R-:W0:Y:S08]  /*163f0*/  MUFU.EX2 R14, R14 ;  /* 0x0000000e000e7308 */ /* 0x000e300000000800 */
[----:B------:R-:W2:Y:S01]  /*16400*/  MUFU.EX2 R20, R20 ;  /* 0x0000001400147308 */ /* 0x000ea20000000800 */
[----:B---3--:R-:W-:Y:S01]  /*16410*/  FADD.FTZ R8, R13, R8 ;  /* 0x000000080d087221 */ /* 0x008fe20000010000 */
[----:B----4-:R-:W-:-:S03]  /*16420*/  FADD.FTZ R4, R156, R5 ;  /* 0x000000059c047221 */ /* 0x010fc60000010000 */
[----:B-1----:R-:W-:Y:S01]  /*16430*/  FADD.FTZ R5, R9, R8 ;  /* 0x0000000809057221 */ /* 0x002fe20000010000 */
[----:B-----5:R-:W-:-:S03]  /*16440*/  FADD.FTZ R25, R11, R4 ;  /* 0x000000040b197221 */ /* 0x020fc60000010000 */
[----:B0-----:R-:W-:Y:S01]  /*16450*/  FADD.FTZ R4, R14, R5 ;  /* 0x000000050e047221 */ /* 0x001fe20000010000 */
[----:B------:R0:W-:Y:S01]  /*16460*/  STL [R1+0x434], R6 ;  /* 0x0004340601007387 */ /* 0x0001e20000100800 */
[----:B--2---:R-:W-:-:S05]  /*16470*/  FADD.FTZ R5, R20, R25 ;  /* 0x0000001914057221 */ /* 0x004fca0000010000 */
[----:B------:R1:W-:Y:S04]  /*16480*/  STL.64 [R1+0x440], R4 ;  /* 0x0004400401007387 */ /* 0x0003e80000100a00 */
[----:B------:R-:W2:Y:S04]  /*16490*/  LD.E R31, desc[UR48][R22.64+0x41c] ;  /* 0x00041c30161f7980 */ /* 0x000ea8000c101900 */
[----:B------:R-:W3:Y:S04]  /*164a0*/  LD.E R30, desc[UR48][R22.64+0x414] ;  /* 0x00041430161e7980 */ /* 0x000ee8000c101900 */
[----:B------:R-:W4:Y:S04]  /*164b0*/  LD.E R8, desc[UR48][R22.64+0x220] ;  /* 0x0002203016087980 */ /* 0x000f28000c101900 */
[----:B------:R-:W5:Y:S04]  /*164c0*/  LD.E R24, desc[UR48][R22.64+0x224] ;  /* 0x0002243016187980 */ /* 0x000f68000c101900 */
[----:B------:R-:W5:Y:S04]  /*164d0*/  LD.E R25, desc[UR48][R22.64+0x230] ;  /* 0x0002303016197980 */ /* 0x000f68000c101900 */
[----:B------:R-:W5:Y:S04]  /*164e0*/  LD.E R27, desc[UR48][R22.64+0x240] ;  /* 0x00024030161b7980 */ /* 0x000f68000c101900 */
[----:B------:R-:W5:Y:S04]  /*164f0*/  LD.E R26, desc[UR48][R22.64+0x234] ;  /* 0x00023430161a7980 */ /* 0x000f68000c101900 */
[----:B------:R-:W5:Y:S04]  /*16500*/  LD.E R28, desc[UR48][R22.64+0x244] ;  /* 0x00024430161c7980 */ /* 0x000f68000c101900 */
[----:B------:R-:W5:Y:S04]  /*16510*/  LD.E R29, desc[UR48][R22.64+0x250] ;  /* 0x00025030161d7980 */ /* 0x000f68000c101900 */
[----:B0-----:R-:W5:Y:S04]  /*16520*/  LD.E R6, desc[UR48][R22.64+0x254] ;  /* 0x0002543016067980 */ /* 0x001f68000c101900 */
[----:B------:R-:W5:Y:S04]  /*16530*/  LD.E R140, desc[UR48][R22.64+0x260] ;  /* 0x00026030168c7980 */ /* 0x000f68000c101900 */
        /* <DEDUP_REMOVED lines=53> */
[----:B-1----:R-:W5:Y:S04]  /*16890*/  LD.E R4, desc[UR48][R22.64+0x410] ;  /* 0x0004103016047980 */ /* 0x002f68000c101900 */
        /* <DEDUP_REMOVED lines=62> */
[----:B------:R-:W5:Y:S01]  /*16c80*/  LD.E R35, desc[UR48][R22.64+0x418] ;  /* 0x0004183016237980 */ /* 0x000f62000c101900 */
[----:B--2---:R-:W-:Y:S01]  /*16c90*/  FMUL.FTZ R219, R32, R31 ;  /* 0x0000001f20db7220 */ /* 0x004fe20000410000 */
[C---:B---3--:R-:W-:Y:S01]  /*16ca0*/  FMUL.FTZ R217, R33.reuse, R30 ;  /* 0x0000001e21d97220 */ /* 0x048fe20000410000 */
[C---:B----4-:R-:W-:Y:S01]  /*16cb0*/  FMUL.FTZ R31, R33.reuse, R8 ;  /* 0x00000008211f7220 */ /* 0x050fe20000410000 */
[C---:B-----5:R-:W-:Y:S01]  /*16cc0*/  FMUL.FTZ R199, R33.reuse, R24 ;  /* 0x0000001821c77220 */ /* 0x060fe20000410000 */
[C---:B------:R-:W-:Y:S01]  /*16cd0*/  FMUL.FTZ R25, R33.reuse, R25 ;  /* 0x0000001921197220 */ /* 0x040fe20000410000 */
[C---:B------:R-:W-:Y:S01]  /*16ce0*/  FMUL.FTZ R27, R33.reuse, R27 ;  /* 0x0000001b211b7220 */ /* 0x040fe20000410000 */
[----:B------:R0:W-:Y:S01]  /*16cf0*/  ST.E desc[UR48][R22.64+0x414], R217 ;  /* 0x000414d916007985 */ /* 0x0001e2000c101930 */
[C---:B------:R-:W-:Y:S01]  /*16d00*/  FMUL.FTZ R207, R33.reuse, R26 ;  /* 0x0000001a21cf7220 */ /* 0x040fe20000410000 */
[C---:B------:R-:W-:Y:S01]  /*16d10*/  FMUL.FTZ R215, R33.reuse, R28 ;  /* 0x0000001c21d77220 */ /* 0x040fe20000410000 */
[C---:B------:R-:W-:Y:S01]  /*16d20*/  FMUL.FTZ R29, R33.reuse, R29 ;  /* 0x0000001d211d7220 */ /* 0x040fe20000410000 */
[----:B------:R1:W-:Y:S04]  /*16d30*/  ST.E desc[UR48][R22.64+0x220], R31 ;  /* 0x0002201f16007985 */ /* 0x0003e8000c101930 */
[----:B------:R2:W-:Y:S04]  /*16d40*/  ST.E desc[UR48][R22.64+0x224], R199 ;  /* 0x000224c716007985 */ /* 0x0005e8000c101930 */
[----:B------:R3:W-:Y:S01]  /*16d50*/  ST.E desc[UR48][R22.64+0x230], R25 ;  /* 0x0002301916007985 */ /* 0x0007e2000c101930 */
[----:B0-----:R-:W-:-:S03]  /*16d60*/  FMUL.FTZ R217, R33, R6 ;  /* 0x0000000621d97220 */ /* 0x001fc60000410000 */
[----:B------:R0:W-:Y:S01]  /*16d70*/  ST.E desc[UR48][R22.64+0x240], R27 ;  /* 0x0002401b16007985 */ /* 0x0001e2000c101930 */
[C---:B-1----:R-:W-:Y:S01]  /*16d80*/  FMUL.FTZ R31, R33.reuse, R140 ;  /* 0x0000008c211f7220 */ /* 0x042fe20000410000 */
[C---:B--2---:R-:W-:Y:S01]  /*16d90*/  FMUL.FTZ R199, R33.reuse, R138 ;  /* 0x0000008a21c77220 */ /* 0x044fe20000410000 */
[C---:B---3--:R-:W-:Y:S01]  /*16da0*/  FMUL.FTZ R25, R33.reuse, R136 ;  /* 0x0000008821197220 */ /* 0x048fe20000410000 */
[C---:B0-----:R-:W-:Y:S01]  /*16db0*/  FMUL.FTZ R27, R33.reuse, R134 ;  /* 0x00000086211b7220 */ /* 0x041fe20000410000 */
[----:B------:R0:W-:Y:S01]  /*16dc0*/  ST.E desc[UR48][R22.64+0x41c], R219 ;  /* 0x00041cdb16007985 */ /* 0x0001e2000c101930 */
[----:B------:R-:W-:-:S03]  /*16dd0*/  FMUL.FTZ R221, R33, R128 ;  /* 0x0000008021dd7220 */ /* 0x000fc60000410000 */
[----:B------:R1:W-:Y:S04]  /*16de0*/  ST.E desc[UR48][R22.64+0x234], R207 ;  /* 0x000234cf16007985 */ /* 0x0003e8000c101930 */
[----:B------:R2:W-:Y:S04]  /*16df0*/  ST.E desc[UR48][R22.64+0x244], R215 ;  /* 0x000244d716007985 */ /* 0x0005e8000c101930 */
[----:B------:R3:W-:Y:S01]  /*16e00*/  ST.E desc[UR48][R22.64+0x250], R29 ;  /* 0x0002501d16007985 */ /* 0x0007e2000c101930 */
[----:B0-----:R-:W-:-:S03]  /*16e10*/  FMUL.FTZ R219, R33, R130 ;  /* 0x0000008221db7220 */ /* 0x001fc60000410000 */
[----:B------:R0:W-:Y:S01]  /*16e20*/  ST.E desc[UR48][R22.64+0x254], R217 ;  /* 0x000254d916007985 */ /* 0x0001e2000c101930 */
[----:B-1----:R-:W-:-:S03]  /*16e30*/  FMUL.FTZ R207, R33, R126 ;  /* 0x0000007e21cf7220 */ /* 0x002fc60000410000 */
[----:B------:R1:W-:Y:S01]  /*16e40*/  ST.E desc[UR48][R22.64+0x260], R31 ;  /* 0x0002601f16007985 */ /* 0x0003e2000c101930 */
[----:B--2---:R-:W-:-:S03]  /*16e50*/  FMUL.FTZ R215, R33, R132 ;  /* 0x0000008421d77220 */ /* 0x004fc60000410000 */
[----:B------:R2:W-:Y:S01]  /*16e60*/  ST.E desc[UR48][R22.64+0x264], R199 ;  /* 0x000264c716007985 */ /* 0x0005e2000c101930 */
[----:B---3--:R-:W-:-:S03]  /*16e70*/  FMUL.FTZ R29, R33, R116 ;  /* 0x00000074211d7220 */ /* 0x008fc60000410000 */
[----:B------:R3:W-:Y:S01]  /*16e80*/  ST.E desc[UR48][R22.64+0x270], R25 ;  /* 0x0002701916007985 */ /* 0x0007e2000c101930 */
[----:B0-----:R-:W-:-:S03]  /*16e90*/  FMUL.FTZ R217, R33, R118 ;  /* 0x0000007621d97220 */ /* 0x001fc60000410000 */
[----:B------:R0:W-:Y:S01]  /*16ea0*/  ST.E desc[UR48][R22.64+0x274], R27 ;  /* 0x0002741b16007985 */ /* 0x0001e2000c101930 */
[C---:B-1----:R-:W-:Y:S01]  /*16eb0*/  FMUL.FTZ R31, R33.reuse, R122 ;  /* 0x0000007a211f7220 */ /* 0x042fe20000410000 */
[C---:B--2---:R-:W-:Y:S01]  /*16ec0*/  FMUL.FTZ R199, R33.reuse, R120 ;  /* 0x0000007821c77220 */ /* 0x044fe20000410000 */
[C---:B---3--:R-:W-:Y:S01]  /*16ed0*/  FMUL.FTZ R25, R33.reuse, R124 ;  /* 0x0000007c21197220 */ /* 0x048fe20000410000 */
[C---:B0-----:R-:W-:Y:S01]  /*16ee0*/  FMUL.FTZ R27, R33.reuse, R114 ;  /* 0x00000072211b7220 */ /* 0x041fe20000410000 */
        /* <DEDUP_REMOVED lines=14> */
[----:B-1----:R-:W-:-:S03]  /*16fd0*/  FMUL.FTZ R29, R33, R96 ;  /* 0x00000060211d7220 */ /* 0x002fc60000410000 */
[----:B------:R1:W-:Y:S01]  /*16fe0*/  ST.E desc[UR48][R22.64+0x2c4], R27 ;  /* 0x0002c41b16007985 */ /* 0x0003e2000c101930 */
[C---:B--2---:R-:W-:Y:S01]  /*16ff0*/  FMUL.FTZ R31, R33.reuse, R102 ;  /* 0x00000066211f7220 */ /* 0x044fe20000410000 */
[C---:B---3--:R-:W-:Y:S01]  /*17000*/  FMUL.FTZ R199, R33.reuse, R100 ;  /* 0x0000006421c77220 */ /* 0x048fe20000410000 */
        /* <DEDUP_REMOVED lines=41> */
[----:B-1----:R-:W-:Y:S01]  /*172a0*/  FMUL.FTZ R27, R33, R54 ;  /* 0x00000036211b7220 */ /* 0x002fe20000410000 */
[----:B------:R0:W-:Y:S01]  /*172b0*/  ST.E desc[UR48][R22.64+0x370], R207 ;  /* 0x000370cf16007985 */ /* 0x0001e2000c101930 */
[C---:B------:R-:W-:Y:S01]  /*172c0*/  FMUL.FTZ R193, R32.reuse, R193 ;  /* 0x000000c120c17220 */ /* 0x040fe20000410000 */
        /* <DEDUP_REMOVED lines=91> */
[----:B------:R1:W-:Y:S04]  /*17880*/  ST.E desc[UR48][R22.64+0x404], R27 ;  /* 0x0004041b16007985 */ /* 0x0003e8000c101930 */
        /* <DEDUP_REMOVED lines=63> */
[----:B------:R5:W-:Y:S01]  /*17c80*/  ST.E desc[UR48][R22.64+0x418], R35 ;  /* 0x0004182316007985 */ /* 0x000be2000c101930 */
[----:B------:R2:W-:Y:S06]  /*17c90*/  BAR.SYNC.DEFER_BLOCKING R209, 0x100 ;  /* 0x000400d10000751d */ /* 0x0005ec0000010000 */
[----:B0-----:R-:W5:Y:S04]  /*17ca0*/  LD.E R25, desc[UR48][R22.64+0x220] ;  /* 0x0002203016197980 */ /* 0x001f68000c101900 */
[----:B-1----:R-:W5:Y:S04]  /*17cb0*/  LD.E R27, desc[UR48][R22.64+0x224] ;  /* 0x00022430161b7980 */ /* 0x002f68000c101900 */
[----:B------:R-:W5:Y:S04]  /*17cc0*/  LD.E R29, desc[UR48][R22.64+0x228] ;  /* 0x00022830161d7980 */ /* 0x000f68000c101900 */
[----:B------:R-:W5:Y:S04]  /*17cd0*/  LD.E R31, desc[UR48][R22.64+0x22c] ;  /* 0x00022c30161f7980 */ /* 0x000f68000c101900 */
[----:B--2---:R-:W2:Y:S04]  /*17ce0*/  LD.E R33, desc[UR48][R22.64+0x230] ;  /* 0x0002303016217980 */ /* 0x004ea8000c101900 */
[----:B---3--:R-:W3:Y:S04]  /*17cf0*/  LD.E R41, desc[UR48][R22.64+0x234] ;  /* 0x0002343016297980 */ /* 0x008ee8000c101900 */
[----:B----4-:R-:W4:Y:S04]  /*17d00*/  LD.E R5, desc[UR48][R22.64+0x238] ;  /* 0x0002383016057980 */ /* 0x010f28000c101900 */
[----:B-----5:R-:W5:Y:S04]  /*17d10*/  LD.E R39, desc[UR48][R22.64+0x23c] ;  /* 0x00023c3016277980 */ /* 0x020f68000c101900 */
        /* <DEDUP_REMOVED lines=121> */
[----:B------:R-:W-:Y:S04]  /*184b0*/  ST.E desc[UR48][R22.64+0x220], R25 ;  /* 0x0002201916007985 */ /* 0x000fe8000c101930 */
[----:B------:R-:W-:Y:S04]  /*184c0*/  ST.E desc[UR48][R22.64+0x224], R27 ;  /* 0x0002241b16007985 */ /* 0x000fe8000c101930 */
[----:B------:R-:W-:Y:S04]  /*184d0*/  ST.E desc[UR48][R22.64+0x228], R29 ;  /* 0x0002281d16007985 */ /* 0x000fe8000c101930 */
[----:B------:R-:W-:Y:S04]  /*184e0*/  ST.E desc[UR48][R22.64+0x22c], R31 ;  /* 0x00022c1f16007985 */ /* 0x000fe8000c101930 */
[----:B--2---:R-:W-:Y:S04]  /*184f0*/  ST.E desc[UR48][R22.64+0x230], R33 ;  /* 0x0002302116007985 */ /* 0x004fe8000c101930 */
[----:B---3--:R-:W-:Y:S04]  /*18500*/  ST.E desc[UR48][R22.64+0x234], R41 ;  /* 0x0002342916007985 */ /* 0x008fe8000c101930 */
[----:B----4-:R-:W-:Y:S04]  /*18510*/  ST.E desc[UR48][R22.64+0x238], R5 ;  /* 0x0002380516007985 */ /* 0x010fe8000c101930 */
[----:B-----5:R-:W-:Y:S04]  /*18520*/  ST.E desc[UR48][R22.64+0x23c], R39 ;  /* 0x00023c2716007985 */ /* 0x020fe8000c101930 */
        /* <DEDUP_REMOVED lines=120> */
[----:B0-----:R-:W5:Y:S04]  /*18cb0*/  LD.E.64 R4, desc[UR48][R22.64+0xa8] ;  /* 0x0000a83016047980 */ /* 0x001f68000c101b00 */
[----:B-1----:R-:W5:Y:S04]  /*18cc0*/  LDL R6, [R1+0x88] ;  /* 0x0000880001067983 */ /* 0x002f680000100800 */
[----:B--2---:R-:W2:Y:S04]  /*18cd0*/  LD.E R24, desc[UR48][R22.64+0x220] ;  /* 0x0002203016187980 */ /* 0x004ea8000c101900 */
[----:B------:R-:W2:Y:S04]  /*18ce0*/  LD.E R25, desc[UR48][R22.64+0x224] ;  /* 0x0002243016197980 */ /* 0x000ea8000c101900 */
[----:B---3--:R-:W2:Y:S04]  /*18cf0*/  LD.E R26, desc[UR48][R22.64+0x228] ;  /* 0x00022830161a7980 */ /* 0x008ea8000c101900 */
[----:B------:R-:W2:Y:S04]  /*18d00*/  LD.E R27, desc[UR48][R22.64+0x22c] ;  /* 0x00022c30161b7980 */ /* 0x000ea8000c101900 */
[----:B----4-:R-:W2:Y:S04]  /*18d10*/  LD.E R28, desc[UR48][R22.64+0x230] ;  /* 0x00023030161c7980 */ /* 0x010ea8000c101900 */
[----:B------:R-:W2:Y:S04]  /*18d20*/  LD.E R29, desc[UR48][R22.64+0x234] ;  /* 0x00023430161d7980 */ /* 0x000ea8000c101900 */
[----:B-----5:R-:W2:Y:S04]  /*18d30*/  LD.E R30, desc[UR48][R22.64+0x238] ;  /* 0x00023830161e7980 */ /* 0x020ea8000c101900 */
        /* <DEDUP_REMOVED lines=129> */
[----:B------:R-:W-:Y:S01]  /*19550*/  VOTEU.ANY UP0, P1 ;  /* 0x00000000003f7886 */ /* 0x000fe20000800100 */
[----:B------:R-:W-:-:S02]  /*19560*/  VIADD R6, R4, 0x80 ;  /* 0x0000008004067836 */ /* 0x000fc40000000000 */
[----:B------:R-:W-:Y:S01]  /*19570*/  IMAD.MOV.U32 R7, RZ, RZ, R5 ;  /* 0x000000ffff077224 */ /* 0x000fe200078e0005 */
[----:B--2---:R-:W-:-:S06]  /*19580*/  WARPGROUP.ARRIVE ;  /* 0x00000000000079c5 */ /* 0x004fcc0000000000 */
[----:B------:R-:W-:Y:S01]  /*19590*/  HGMMA.64x256x16.F32 R24, R152, gdesc[UR4].tnspB, R24, UP0, gsb0 ;  /* 0x43e0000498187df0 */ /* 0x000fe2000b800818 */
[----:B------:R-:W-:Y:S02]  /*195a0*/  R2UR UR6, R6 ;  /* 0x00000000060672ca */ /* 0x000fe400000e0000 */
[----:B------:R-:W-:Y:S01]  /*195b0*/  R2UR UR7, R7 ;  /* 0x00000000070772ca */ /* 0x000fe200000e0000 */
[----:B------:R-:W-:Y:S02]  /*195c0*/  VIADD R6, R4, 0x100 ;  /* 0x0000010004067836 */ /* 0x000fe40000000000 */
[----:B------:R-:W-:Y:S01]  /*195d0*/  IMAD.MOV.U32 R7, RZ, RZ, R5 ;  /* 0x000000ffff077224 */ /* 0x000fe200078e0005 */
[----:B------:R-:W-:Y:S02]  /*195e0*/  WARPGROUP.DEPBAR.LE gsb0, 0x0 ;  /* 0x00008000000079c5 */ /* 0x000fe40000010000 */
[----:B------:R-:W-:Y:S02]  /*195f0*/  F2FP.F16.F32.PACK_AB R152, R183, R192 ;  /* 0x000000c0b798723e */ /* 0x000fe400000000ff */
[----:B------:R-:W-:-:S02]  /*19600*/  F2FP.F16.F32.PACK_AB R154, R186, R179 ;  /* 0x000000b3ba9a723e */ /* 0x000fc400000000ff */
        /* <DEDUP_REMOVED lines=132> */
[----:B------:R-:W-:Y:S02]  /*19e50*/  R2UR UR6, R6 ;  /* 0x00000000060672ca */ /* 0x000fe400000e0000 */
[----:B------:R-:W-:Y:S01]  /*19e60*/  R2UR UR7, R7 ;  /* 0x00000000070772ca */ /* 0x000fe200000e0000 */
[----:B------:R-:W-:Y:S01]  /*19e70*/  STL [R1+0x88], R0 ;  /* 0x0000880001007387 */ /* 0x000fe20000100800 */
[----:B------:R-:W-:Y:S02]  /*19e80*/  VIADD R6, R4, 0x180 ;  /* 0x0000018004067836 */ /* 0x000fe40000000000 */
[----:B------:R-:W-:Y:S01]  /*19e90*/  IMAD.MOV.U32 R7, RZ, RZ, R5 ;  /* 0x000000ffff077224 */ /* 0x000fe200078e0005 */
[----:B------:R-:W-:Y:S02]  /*19ea0*/  WARPGROUP.DEPBAR.LE gsb0, 0x0 ;  /* 0x00008000000079c5 */ /* 0x000fe40000010000 */
[----:B------:R-:W-:-:S02]  /*19eb0*/  F2FP.F16.F32.PACK_AB R152, R182, R175 ;  /* 0x000000afb698723e */ /* 0x000fc400000000ff */
        /* <DEDUP_REMOVED lines=276> */
[----:B------:R-:W-:Y:S01]  /*1b000*/  VIADD R4, R4, 0x280 ;  /* 0x0000028004047836 */ /* 0x000fe20000000000 */
        /* <DEDUP_REMOVED lines=412> */
[----:B0-----:R-:W5:Y:S04]  /*1c9d0*/  LD.E R25, desc[UR48][R22.64+0x240] ;  /* 0x0002403016197980 */ /* 0x001f68000c101900 */
[----:B-1----:R-:W5:Y:S04]  /*1c9e0*/  LD.E R27, desc[UR48][R22.64+0x244] ;  /* 0x00024430161b7980 */ /* 0x002f68000c101900 */
        /* <DEDUP_REMOVED lines=131> */
[----:B-----5:R0:W-:Y:S04]  /*1d220*/  ST.E desc[UR48][R22.64+0x254], R35 ;  /* 0x0002542316007985 */ /* 0x0201e8000c101930 */
        /* <DEDUP_REMOVED lines=122> */
.L_x_2112:
[----:B------:R-:W-:Y:S05]  /*1d9d0*/  BSYNC B0 ;  /* 0x0000000000007941 */ /* 0x000fea0003800000 */
.L_x_2111:
[C---:B------:R-:W-:Y:S01]  /*1d9e0*/  ISETP.GT.AND P1, PT, R10.reuse, UR43, PT ;  /* 0x0000002b0a007c0c */ /* 0x040fe2000bf24270 */
[----:B------:R-:W-:-:S12]  /*1d9f0*/  VIADD R10, R10, 0xffffffff ;  /* 0xffffffff0a0a7836 */ /* 0x000fd80000000000 */
[----:B------:R-:W-:Y:S05]  /*1da00*/  @P1 BRA `(.L_x_2113) ;  /* 0xffffff5400081947 */ /* 0x000fea000383ffff */
.L_x_2082:
[----:B------:R-:W-:Y:S05]  /*1da10*/  WARPSYNC.ALL ;  /* 0x0000000000007948 */ /* 0x000fea0003800000 */
[----:B0-----:R-:W1:Y:S04]  /*1da20*/  LDL R5, [R1+0x440] ;  /* 0x0004400001057983 */ /* 0x001e680000100800 */
[----:B------:R-:W2:Y:S04]  /*1da30*/  LDL R6, [R1+0x444] ;  /* 0x0004440001067983 */ /* 0x000ea80000100800 */
[----:B------:R-:W3:Y:S04]  /*1da40*/  LDL R136, [R1+0x210] ;  /* 0x0002100001887983 */ /* 0x000ee80000100800 */
[----:B------:R-:W4:Y:S04]  /*1da50*/  LDL.64 R14, [R1+0x3b8] ;  /* 0x0003b800010e7983 */ /* 0x000f280000100a00 */
[----:B------:R-:W5:Y:S04]  /*1da60*/  LDL.64 R12, [R1+0x3c8] ;  /* 0x0003c800010c7983 */ /* 0x000f680000100a00 */
[----:B------:R-:W4:Y:S04]  /*1da70*/  LDL.64 R134, [R1+0x220] ;  /* 0x0002200001867983 */ /* 0x000f280000100a00 */
[----:B------:R-:W5:Y:S04]  /*1da80*/  LDL.64 R132, [R1+0x230] ;  /* 0x0002300001847983 */ /* 0x000f680000100a00 */
        /* <DEDUP_REMOVED lines=57> */
[----:B------:R-:W5:Y:S04]  /*1de20*/  LDL R137, [R1+0x218] ;  /* 0x0002180001897983 */ /* 0x000f680000100800 */
[----:B-1----:R-:W0:Y:S02]  /*1de30*/  SHFL.BFLY PT, R0, R5, 0x2, 0x1f ;  /* 0x0c401f0005007f89 */ /* 0x002e2400000e0000 */
[----:B0-----:R-:W-:-:S05]  /*1de40*/  FADD.FTZ R0, R5, R0 ;  /* 0x0000000005007221 */ /* 0x001fca0000010000 */
[----:B------:R-:W0:Y:S02]  /*1de50*/  SHFL.BFLY PT, R3, R0, 0x1, 0x1f ;  /* 0x0c201f0000037f89 */ /* 0x000e2400000e0000 */
[----:B0-----:R-:W-:Y:S01]  /*1de60*/  FADD.FTZ R2, R0, R3 ;  /* 0x0000000300027221 */ /* 0x001fe20000010000 */
[----:B---3--:R-:W-:Y:S01]  /*1de70*/  VIADD R136, R136, 0x1 ;  /* 0x0000000188887836 */ /* 0x008fe20000000000 */
[----:B------:R-:W3:Y:S04]  /*1de80*/  LDL R0, [R1+0x21c] ;  /* 0x00021c0001007983 */ /* 0x000ee80000100800 */
[----:B------:R-:W-:Y:S04]  /*1de90*/  STL [R1+0x440], R2 ;  /* 0x0004400201007387 */ /* 0x000fe80000100800 */
[----:B------:R-:W4:Y:S04]  /*1dea0*/  LDL R148, [R1+0x440] ;  /* 0x0004400001947983 */ /* 0x000f280000100800 */
[----:B--2---:R-:W0:Y:S02]  /*1deb0*/  SHFL.BFLY PT, R3, R6, 0x2, 0x1f ;  /* 0x0c401f0006037f89 */ /* 0x004e2400000e0000 */
[----:B0-----:R-:W-:Y:S01]  /*1dec0*/  FADD.FTZ R3, R3, R6 ;  /* 0x0000000603037221 */ /* 0x001fe20000010000 */
[----:B------:R-:W-:Y:S01]  /*1ded0*/  ISETP.NE.AND P2, PT, R136, 0x2, PT ;  /* 0x000000028800780c */ /* 0x000fe20003f45270 */
[----:B------:R-:W2:Y:S04]  /*1dee0*/  LDL.64 R6, [R1+0x408] ;  /* 0x0004080001067983 */ /* 0x000ea80000100a00 */
[----:B------:R-:W0:Y:S08]  /*1def0*/  SHFL.BFLY PT, R4, R3, 0x1, 0x1f ;  /* 0x0c201f0003047f89 */ /* 0x000e3000000e0000 */
[----:B------:R-:W2:Y:S01]  /*1df00*/  @!P2 LDL R19, [R1+0x214] ;  /* 0x000214000113a983 */ /* 0x000ea20000100800 */
[----:B0-----:R-:W-:-:S03]  /*1df10*/  FADD.FTZ R140, R3, R4 ;  /* 0x00000004038c7221 */ /* 0x001fc60000010000 */
[----:B------:R-:W2:Y:S02]  /*1df20*/  LDL.64 R4, [R1+0x3f8] ;  /* 0x0003f80001047983 */ /* 0x000ea40000100a00 */
[----:B------:R-:W-:Y:S02]  /*1df30*/  FSETP.NE.FTZ.AND P1, PT, R140, RZ, PT ;  /* 0x000000ff8c00720b */ /* 0x000fe40003f35000 */
[----:B------:R-:W2:Y:S11]  /*1df40*/  LDL.64 R2, [R1+0x418] ;  /* 0x0004180001027983 */ /* 0x000eb60000100a00 */
[----:B------:R-:W2:Y:S04]  /*1df50*/  @P1 LDL R143, [R1+0x450] ;  /* 0x00045000018f1983 */ /* 0x000ea80000100800 */
[----:B------:R-:W2:Y:S01]  /*1df60*/  @P1 LDL R145, [R1+0x434] ;  /* 0x0004340001911983 */ /* 0x000ea20000100800 */
[----:B------:R-:W-:-:S02]  /*1df70*/  IMAD.MOV.U32 R142, RZ, RZ, -0x800000 ;  /* 0xff800000ff8e7424 */ /* 0x000fc400078e00ff */
[----:B------:R-:W-:Y:S01]  /*1df80*/  IMAD.MOV.U32 R138, RZ, RZ, RZ ;  /* 0x000000ffff8a7224 */ /* 0x000fe200078e00ff */
[----:B------:R0:W-:Y:S08]  /*1df90*/  BAR.ARV R208, 0x100 ;  /* 0x000400d00000751d */ /* 0x0001f00000002000 */
[----:B------:R-:W-:Y:S06]  /*1dfa0*/  BAR.ARV 0x8, 0x180 ;  /* 0x0206000000007b1d */ /* 0x000fec0000002000 */
[----:B----4-:R-:W-:-:S13]  /*1dfb0*/  FSETP.NE.FTZ.AND P0, PT, R148, RZ, PT ;  /* 0x000000ff9400720b */ /* 0x010fda0003f15000 */
[----:B------:R-:W4:Y:S04]  /*1dfc0*/  @P0 LDL R139, [R1+0x450] ;  /* 0x00045000018b0983 */ /* 0x000f280000100800 */
[----:B------:R-:W2:Y:S01]  /*1dfd0*/  @P0 LDL R144, [R1+0x430] ;  /* 0x0004300001900983 */ /* 0x000ea20000100800 */
[----:B------:R-:W1:Y:S02]  /*1dfe0*/  @P0 MUFU.LG2 R141, R148 ;  /* 0x00000094008d0308 */ /* 0x000e640000000c00 */
[----:B-1----:R-:W-:-:S06]  /*1dff0*/  @P0 FMUL.FTZ R146, R141, 0.69314718246459960938 ;  /* 0x3f3172188d920820 */ /* 0x002fcc0000410000 */
[----:B------:R-:W1:Y:S08]  /*1e000*/  @P1 MUFU.LG2 R147, R140 ;  /* 0x0000008c00931308 */ /* 0x000e700000000c00 */
[----:B------:R-:W0:Y:S01]  /*1e010*/  @P0 MUFU.RCP R138, R148 ;  /* 0x00000094008a0308 */ /* 0x000e220000001000 */
[----:B---3--:R-:W-:Y:S02]  /*1e020*/  VIADD R0, R0, 0x1 ;  /* 0x0000000100007836 */ /* 0x008fe40000000000 */
[----:B-1----:R-:W-:Y:S01]  /*1e030*/  @P1 FMUL.FTZ R147, R147, 0.69314718246459960938 ;  /* 0x3f31721893931820 */ /* 0x002fe20000410000 */
[----:B------:R-:W-:Y:S01]  /*1e040*/  STL [R1+0x444], R140 ;  /* 0x0004448c01007387 */ /* 0x000fe20000100800 */
[-C--:B0-----:R-:W-:Y:S01]  /*1e050*/  FMUL.FTZ R135, R135, R138.reuse ;  /* 0x0000008a87877220 */ /* 0x081fe20000410000 */
[-C--:B------:R-:W-:Y:S01]  /*1e060*/  FMUL.FTZ R134, R134, R138.reuse ;  /* 0x0000008a86867220 */ /* 0x080fe20000410000 */
[-C--:B-----5:R-:W-:Y:S01]  /*1e070*/  FMUL.FTZ R133, R133, R138.reuse ;  /* 0x0000008a85857220 */ /* 0x0a0fe20000410000 */
        /* <DEDUP_REMOVED lines=61> */
[----:B------:R-:W-:Y:S04]  /*1e450*/  STL [R1+0x210], R136 ;  /* 0x0002108801007387 */ /* 0x000fe80000100800 */
[----:B------:R-:W-:Y:S04]  /*1e460*/  STL.64 [R1+0x220], R134 ;  /* 0x0002208601007387 */ /* 0x000fe80000100a00 */
        /* <DEDUP_REMOVED lines=31> */
[----:B------:R-:W-:Y:S04]  /*1e660*/  STL [R1+0x21c], R0 ;  /* 0x00021c0001007387 */ /* 0x000fe80000100800 */
[----:B------:R-:W-:Y:S01]  /*1e670*/  @!P2 STL [R1+0x210], RZ ;  /* 0x000210ff0100a387 */ /* 0x000fe20000100800 */
[----:B----4-:R-:W-:-:S04]  /*1e680*/  @P0 FMUL.FTZ R139, R139, 0.69314718246459960938 ;  /* 0x3f3172188b8b0820 */ /* 0x010fc80000410000 */
[----:B--2---:R-:W-:Y:S01]  /*1e690*/  @P0 FFMA.FTZ R142, R139, R144, R146 ;  /* 0x000000908b8e0223 */ /* 0x004fe20000010092 */
[----:B------:R-:W-:-:S06]  /*1e6a0*/  IMAD.MOV.U32 R139, RZ, RZ, RZ ;  /* 0x000000ffff8b7224 */ /* 0x000fcc00078e00ff */
[----:B------:R-:W0:Y:S01]  /*1e6b0*/  @P1 MUFU.RCP R139, R140 ;  /* 0x0000008c008b1308 */ /* 0x000e220000001000 */
[----:B------:R-:W-:Y:S01]  /*1e6c0*/  @P1 FMUL.FTZ R146, R143, 0.69314718246459960938 ;  /* 0x3f3172188f921820 */ /* 0x000fe20000410000 */
[----:B------:R-:W-:-:S03]  /*1e6d0*/  IMAD.MOV.U32 R144, RZ, RZ, -0x800000 ;  /* 0xff800000ff907424 */ /* 0x000fc600078e00ff */
[----:B------:R-:W-:Y:S01]  /*1e6e0*/  @P1 FFMA.FTZ R144, R146, R145, R147 ;  /* 0x0000009192901223 */ /* 0x000fe20000010093 */
[----:B------:R-:W-:Y:S01]  /*1e6f0*/  STL [R1+0x440], R142 ;  /* 0x0004408e01007387 */ /* 0x000fe20000100800 */
[-C--:B0-----:R-:W-:Y:S01]  /*1e700*/  FMUL.FTZ R15, R15, R139.reuse ;  /* 0x0000008b0f0f7220 */ /* 0x081fe20000410000 */
[-C--:B------:R-:W-:Y:S01]  /*1e710*/  FMUL.FTZ R14, R14, R139.reuse ;  /* 0x0000008b0e0e7220 */ /* 0x080fe20000410000 */
[-C--:B------:R-:W-:Y:S01]  /*1e720*/  FMUL.FTZ R13, R13, R139.reuse ;  /* 0x0000008b0d0d7220 */ /* 0x080fe20000410000 */
[-C--:B------:R-:W-:Y:S01]  /*1e730*/  FMUL.FTZ R12, R12, R139.reuse ;  /* 0x0000008b0c0c7220 */ /* 0x080fe20000410000 */
[-C--:B------:R-:W-:Y:S01]  /*1e740*/  FMUL.FTZ R71, R71, R139.reuse ;  /* 0x0000008b47477220 */ /* 0x080fe20000410000 */
[-C--:B------:R-:W-:Y:S01]  /*1e750*/  FMUL.FTZ R70, R70, R139.reuse ;  /* 0x0000008b46467220 */ /* 0x080fe20000410000 */
[----:B------:R-:W-:Y:S01]  /*1e760*/  STL.64 [R1+0x3b8], R14 ;  /* 0x0003b80e01007387 */ /* 0x000fe20000100a00 */
[-C--:B------:R-:W-:Y:S01]  /*1e770*/  FMUL.FTZ R69, R69, R139.reuse ;  /* 0x0000008b45457220 */ /* 0x080fe20000410000 */
[-C--:B------:R-:W-:Y:S01]  /*1e780*/  FMUL.FTZ R68, R68, R139.reuse ;  /* 0x0000008b44447220 */ /* 0x080fe20000410000 */
[-C--:B------:R-:W-:Y:S01]  /*1e790*/  FMUL.FTZ R67, R67, R139.reuse ;  /* 0x0000008b43437220 */ /* 0x080fe20000410000 */
[----:B------:R0:W-:Y:S01]  /*1e7a0*/  STL.64 [R1+0x3c8], R12 ;  /* 0x0003c80c01007387 */ /* 0x0001e20000100a00 */
        /* <DEDUP_REMOVED lines=55> */
[----:B0-----:R-:W-:Y:S01]  /*1eb20*/  VIADD R12, R137, 0x1 ;  /* 0x00000001890c7836 */ /* 0x001fe20000000000 */
[----:B------:R-:W-:Y:S01]  /*1eb30*/  @!P2 LOP3.LUT R14, R19, 0x1, RZ, 0x3c, !PT ;  /* 0x00000001130ea812 */ /* 0x000fe200078e3cff */
[----:B------:R0:W-:Y:S04]  /*1eb40*/  STL [R1+0x444], R144 ;  /* 0x0004449001007387 */ /* 0x0001e80000100800 */
[----:B------:R0:W-:Y:S04]  /*1eb50*/  STL.64 [R1+0x228], R70 ;  /* 0x0002284601007387 */ /* 0x0001e80000100a00 */
        /* <DEDUP_REMOVED lines=29> */
[----:B------:R0:W-:Y:S04]  /*1ed30*/  STL [R1+0x218], R12 ;  /* 0x0002180c01007387 */ /* 0x0001e80000100800 */
[----:B------:R0:W-:Y:S01]  /*1ed40*/  @!P2 STL [R1+0x214], R14 ;  /* 0x0002140e0100a387 */ /* 0x0001e20000100800 */
[----:B------:R-:W-:-:S13]  /*1ed50*/  PLOP3.LUT P0, PT, PT, PT, PT, 0x8, 0x0 ;  /* 0x000000000000781c */ /* 0x000fda0003f0e170 */
.L_x_2017:
[----:B------:R-:W1:Y:S08]  /*1ed60*/  S2UR UR4, SR_CgaCtaId ;  /* 0x00000000000479c3 */ /* 0x000e700000008800 */
[----:B------:R-:W-:Y:S06]  /*1ed70*/  BAR.SYNC.DEFER_BLOCKING 0x5, 0x180 ;  /* 0x0146000000007b1d */ /* 0x000fec0000010000 */
[----:B------:R-:W-:Y:S01]  /*1ed80*/  UMOV UR44, 0x400 ;  /* 0x00000400002c7882 */ /* 0x000fe20000000000 */
[----:B------:R-:W-:Y:S01]  /*1ed90*/  BSSY B0, `(.L_x_2114) ;  /* 0x0000281000007945 */ /* 0x000fe20003800000 */
[----:B-1----:R-:W-:-:S09]  /*1eda0*/  ULEA UR44, UR4, UR44, 0x18 ;  /* 0x0000002c042c7291 */ /* 0x002fd2000f8ec03f */
[----:B---3--:R-:W1:Y:S02]  /*1edb0*/  LDS R0, [UR44+0x324d0] ;  /* 0x0324d02cff007984 */ /* 0x008e640008000800 */
[----:B-1----:R-:W-:Y:S01]  /*1edc0*/  R2UR UR4, R0 ;  /* 0x00000000000472ca */ /* 0x002fe200000e0000 */
[----:B------:R-:W-:Y:S06]  /*1edd0*/  BAR.ARV 0x4, 0x180 ;  /* 0x0106000000007b1d */ /* 0x000fec0000002000 */
[----:B------:R-:W-:Y:S08]  /*1ede0*/  @P0 BRA `(.L_x_2115) ;  /* 0x0000001c001c0947 */ /* 0x000ff00003800000 */
[----:B------:R-:W2:Y:S01]  /*1edf0*/  LDL.128 R96, [R1+0x2c0] ;  /* 0x0002c00001607983 */ /* 0x000ea20000100c00 */
[----:B0-----:R-:W0:Y:S01]  /*1ee00*/  LDC R2, c[0x0][0xce8] ;  /* 0x00033a00ff027b82 */ /* 0x001e220000000800 */
[----:B------:R-:W-:Y:S02]  /*1ee10*/  ULDC UR5, c[0x0][0xb88] ;  /* 0x0002e20000057ab9 */ /* 0x000fe40000000800 */
[----:B------:R-:W3:Y:S04]  /*1ee20*/  LDL.128 R92, [R1+0x2d0] ;  /* 0x0002d000015c7983 */ /* 0x000ee80000100c00 */
[----:B------:R-:W4:Y:S04]  /*1ee30*/  LDL.128 R88, [R1+0x2e0] ;  /* 0x0002e00001587983 */ /* 0x000f280000100c00 */
        /* <DEDUP_REMOVED lines=28> */
[----:B------:R-:W4:Y:S01]  /*1f000*/  LDL.128 R8, [R1+0x410] ;  /* 0x0004100001087983 */ /* 0x000f220000100c00 */
[----:B------:R-:W-:Y:S01]  /*1f010*/  VIADD R19, R204, UR39 ;  /* 0x00000027cc137c36 */ /* 0x000fe20008000000 */
[----:B------:R-:W-:Y:S01]  /*1f020*/  LOP3.LUT P0, RZ, R212, 0x3, RZ, 0xc0, !PT ;  /* 0x00000003d4ff7812 */ /* 0x000fe2000780c0ff */
[----:B0-----:R-:W-:Y:S01]  /*1f030*/  IMAD R0, R2, UR5, RZ ;  /* 0x0000000502007c24 */ /* 0x001fe2000f8e02ff */
[----:B------:R-:W-:-:S02]  /*1f040*/  IADD3 R141, P6, R188, 0x8000, RZ ;  /* 0x00008000bc8d7810 */ /* 0x000fc40007fde0ff */
[C---:B------:R-:W-:Y:S02]  /*1f050*/  IADD3 R143, P1, R188.reuse, 0x8020, RZ ;  /* 0x00008020bc8f7810 */ /* 0x040fe40007f3e0ff */
[C---:B------:R-:W-:Y:S02]  /*1f060*/  IADD3 R21, P5, R188.reuse, 0x4060, RZ ;  /* 0x00004060bc157810 */ /* 0x040fe40007fbe0ff */
[C---:B------:R-:W-:Y:S01]  /*1f070*/  LOP3.LUT R155, R188.reuse, 0x380, RZ, 0xc0, !PT ;  /* 0x00000380bc9b7812 */ /* 0x040fe200078ec0ff */
[----:B------:R-:W-:Y:S01]  /*1f080*/  USHF.R.S32.HI UR12, URZ, 0x1f, UR42 ;  /* 0x0000001f3f0c7899 */ /* 0x000fe2000801142a */
[----:B------:R-:W-:Y:S01]  /*1f090*/  ISETP.GE.OR P2, PT, R19, R0, P0 ;  /* 0x000000001300720c */ /* 0x000fe20000746670 */
[----:B------:R-:W-:Y:S01]  /*1f0a0*/  ULDC.64 UR8, c[0x0][0xc90] ;  /* 0x0003240000087ab9 */ /* 0x000fe20000000a00 */
[----:B------:R-:W-:Y:S01]  /*1f0b0*/  IADD3 R145, P3, R188, 0x8040, RZ ;  /* 0x00008040bc917810 */ /* 0x000fe20007f7e0ff */
[----:B------:R-:W-:Y:S01]  /*1f0c0*/  USHF.R.S32.HI UR13, URZ, 0x1f, UR38 ;  /* 0x0000001f3f0d7899 */ /* 0x000fe20008011426 */
[----:B------:R-:W-:-:S09]  /*1f0d0*/  ULDC.64 UR10, c[0x0][0xc98] ;  /* 0x00032600000a7ab9 */ /* 0x000fd20000000a00 */
[----:B------:R-:W4:Y:S01]  /*1f0e0*/  @!P2 LDL R3, [R1+0x440] ;  /* 0x000440000103a983 */ /* 0x000f220000100800 */
[----:B------:R-:W-:Y:S02]  /*1f0f0*/  LOP3.LUT R140, R141, 0x380, RZ, 0xc0, !PT ;  /* 0x000003808d8c7812 */ /* 0x000fe400078ec0ff */
[----:B------:R-:W-:Y:S02]  /*1f100*/  LOP3.LUT R142, R143, 0x380, RZ, 0xc0, !PT ;  /* 0x000003808f8e7812 */ /* 0x000fe400078ec0ff */
[----:B------:R-:W-:Y:S02]  /*1f110*/  SHF.R.U64 R140, R140, 0x3, RZ ;  /* 0x000000038c8c7819 */ /* 0x000fe400000012ff */
[----:B------:R-:W-:Y:S02]  /*1f120*/  SHF.R.U64 R146, R142, 0x3, RZ ;  /* 0x000000038e927819 */ /* 0x000fe400000012ff */
[----:B------:R-:W-:Y:S01]  /*1f130*/  LOP3.LUT R142, R140, R141, RZ, 0x3c, !PT ;  /* 0x0000008d8c8e7212 */ /* 0x000fe200078e3cff */
[----:B------:R-:W-:Y:S01]  /*1f140*/  IMAD.X R141, RZ, RZ, R189, P1 ;  /* 0x000000ffff8d7224 */ /* 0x000fe200008e06bd */
[----:B------:R-:W-:-:S04]  /*1f150*/  IADD3 R149, P1, R188, 0xc040, RZ ;  /* 0x0000c040bc957810 */ /* 0x000fc80007f3e0ff */
[----:B------:R-:W-:-:S04]  /*1f160*/  LOP3.LUT R148, R149, 0x380, RZ, 0xc0, !PT ;  /* 0x0000038095947812 */ /* 0x000fc800078ec0ff */
[----:B------:R-:W-:Y:S02]  /*1f170*/  SHF.R.U64 R148, R148, 0x3, RZ ;  /* 0x0000000394947819 */ /* 0x000fe400000012ff */
[----:B------:R-:W-:Y:S02]  /*1f180*/  LOP3.LUT R20, R21, 0x380, RZ, 0xc0, !PT ;  /* 0x0000038015147812 */ /* 0x000fe400078ec0ff */
[----:B------:R-:W-:Y:S01]  /*1f190*/  LOP3.LUT R148, R148, R149, RZ, 0x3c, !PT ;  /* 0x0000009594947212 */ /* 0x000fe200078e3cff */
[----:B------:R-:W-:Y:S01]  /*1f1a0*/  IMAD.X R149, RZ, RZ, R189, P1 ;  /* 0x000000ffff957224 */ /* 0x000fe200008e06bd */
[----:B------:R-:W-:Y:S02]  /*1f1b0*/  ISETP.NE.AND P1, PT, R2, 0x1, PT ;  /* 0x000000010200780c */ /* 0x000fe40003f25270 */
[----:B------:R-:W-:Y:S02]  /*1f1c0*/  SHF.R.U64 R155, R155, 0x3, RZ ;  /* 0x000000039b9b7819 */ /* 0x000fe400000012ff */
[----:B------:R-:W-:-:S02]  /*1f1d0*/  SHF.R.U64 R20, R20, 0x3, RZ ;  /* 0x0000000314147819 */ /* 0x000fc400000012ff */
[----:B------:R-:W-:Y:S01]  /*1f1e0*/  LOP3.LUT R154, R155, R188, RZ, 0x3c, !PT ;  /* 0x000000bc9b9a7212 */ /* 0x000fe200078e3cff */
[--C-:B------:R-:W-:Y:S01]  /*1f1f0*/  IMAD.MOV.U32 R155, RZ, RZ, R189.reuse ;  /* 0x000000ffff9b7224 */ /* 0x100fe200078e00bd */
[----:B------:R-:W-:Y:S01]  /*1f200*/  LOP3.LUT R20, R20, R21, RZ, 0x3c, !PT ;  /* 0x0000001514147212 */ /* 0x000fe200078e3cff */
[----:B------:R-:W-:-:S03]  /*1f210*/  IMAD.X R21, RZ, RZ, R189, P5 ;  /* 0x000000ffff157224 */ /* 0x000fc600028e06bd */
[----:B------:R-:W-:Y:S02]  /*1f220*/  MOV R155, R154 ;  /* 0x0000009a009b7202 */ /* 0x000fe40000000f00 */
[----:B------:R-:W-:Y:S02]  /*1f230*/  MOV R154, R20 ;  /* 0x00000014009a7202 */ /* 0x000fe40000000f00 */
[----:B------:R-:W0:Y:S01]  /*1f240*/  @P1 LDC R21, c[0x0][0xcec] ;  /* 0x00033b00ff151b82 */ /* 0x000e220000000800 */
[----:B------:R-:W-:Y:S02]  /*1f250*/  UIMAD UR5, UR12, UR8, URZ ;  /* 0x000000080c0572a4 */ /* 0x000fe4000f8e023f */
[----:B------:R-:W-:Y:S02]  /*1f260*/  UIMAD.WIDE.U32 UR6, UR42, UR8, URZ ;  /* 0x000000082a0672a5 */ /* 0x000fe4000f8e003f */
[----:B------:R-:W-:Y:S01]  /*1f270*/  UIMAD UR5, UR42, UR9, UR5 ;  /* 0x000000092a0572a4 */ /* 0x000fe2000f8e0205 */
[----:B------:R-:W-:Y:S01]  /*1f280*/  LOP3.LUT R144, R145, 0x380, RZ, 0xc0, !PT ;  /* 0x0000038091907812 */ /* 0x000fe200078ec0ff */
[----:B------:R-:W-:-:S02]  /*1f290*/  UIMAD UR8, UR13, UR10, URZ ;  /* 0x0000000a0d0872a4 */ /* 0x000fc4000f8e023f */
[----:B------:R-:W-:Y:S01]  /*1f2a0*/  UIADD3 UR7, UR7, UR5, URZ ;  /* 0x0000000507077290 */ /* 0x000fe2000fffe03f */
[----:B------:R-:W-:Y:S01]  /*1f2b0*/  SHF.R.U64 R144, R144, 0x3, RZ ;  /* 0x0000000390907819 */ /* 0x000fe200000012ff */
[----:B------:R-:W-:Y:S02]  /*1f2c0*/  UIMAD UR8, UR38, UR11, UR8 ;  /* 0x0000000b260872a4 */ /* 0x000fe4000f8e0208 */
[----:B------:R-:W-:Y:S01]  /*1f2d0*/  UIMAD.WIDE.U32 UR6, UR38, UR10, UR6 ;  /* 0x0000000a260672a5 */ /* 0x000fe2000f8e0006 */
[----:B------:R-:W-:Y:S01]  /*1f2e0*/  LOP3.LUT R140, R146, R143, RZ, 0x3c, !PT ;  /* 0x0000008f928c7212 */ /* 0x000fe200078e3cff */
[--C-:B------:R-:W-:Y:S01]  /*1f2f0*/  IMAD.X R143, RZ, RZ, R189.reuse, P6 ;  /* 0x000000ffff8f7224 */ /* 0x100fe200030e06bd */
[----:B------:R-:W-:Y:S02]  /*1f300*/  LOP3.LUT R152, R144, R145, RZ, 0x3c, !PT ;  /* 0x0000009190987212 */ /* 0x000fe400078e3cff */
[C---:B------:R-:W-:Y:S01]  /*1f310*/  IADD3 R151, P4, R188.reuse, 0x8060, RZ ;  /* 0x00008060bc977810 */ /* 0x040fe20007f9e0ff */
[----:B------:R-:W-:Y:S01]  /*1f320*/  IMAD.X R153, RZ, RZ, R189, P3 ;  /* 0x000000ffff997224 */ /* 0x000fe200018e06bd */
[C---:B------:R-:W-:Y:S01]  /*1f330*/  IADD3 R145, P5, R188.reuse, 0xc000, RZ ;  /* 0x0000c000bc917810 */ /* 0x040fe20007fbe0ff */
[----:B------:R-:W-:Y:S01]  /*1f340*/  VIADD R19, R19, 0x8 ;  /* 0x0000000813137836 */ /* 0x000fe20000000000 */
[----:B------:R-:W-:Y:S01]  /*1f350*/  IADD3 R147, P6, R188, 0xc020, RZ ;  /* 0x0000c020bc937810 */ /* 0x000fe20007fde0ff */
[----:B------:R-:W-:Y:S01]  /*1f360*/  ULDC.64 UR10, c[0x0][0xbf0] ;  /* 0x0002fc00000a7ab9 */ /* 0x000fe20000000a00 */
[----:B------:R-:W-:-:S02]  /*1f370*/  LOP3.LUT R150, R151, 0x380, RZ, 0xc0, !PT ;  /* 0x0000038097967812 */ /* 0x000fc400078ec0ff */
[----:B------:R-:W-:Y:S02]  /*1f380*/  LOP3.LUT R144, R145, 0x380, RZ, 0xc0, !PT ;  /* 0x0000038091907812 */ /* 0x000fe400078ec0ff */
[----:B------:R-:W-:Y:S02]  /*1f390*/  LOP3.LUT R146, R147, 0x380, RZ, 0xc0, !PT ;  /* 0x0000038093927812 */ /* 0x000fe400078ec0ff */
[----:B------:R-:W-:Y:S02]  /*1f3a0*/  SHF.R.U64 R150, R150, 0x3, RZ ;  /* 0x0000000396967819 */ /* 0x000fe400000012ff */
        /* <DEDUP_REMOVED lines=8> */
[----:B------:R-:W-:-:S02]  /*1f430*/  MOV R142, R142 ;  /* 0x0000008e008e7202 */ /* 0x000fc40000000f00 */
[----:B------:R-:W-:Y:S02]  /*1f440*/  MOV R140, R140 ;  /* 0x0000008c008c7202 */ /* 0x000fe40000000f00 */
[----:B------:R-:W-:Y:S02]  /*1f450*/  MOV R152, R152 ;  /* 0x0000009800987202 */ /* 0x000fe40000000f00 */
[----:B------:R-:W-:Y:S02]  /*1f460*/  MOV R20, R150 ;  /* 0x0000009600147202 */ /* 0x000fe40000000f00 */
[----:B------:R-:W-:Y:S02]  /*1f470*/  MOV R144, R144 ;  /* 0x0000009000907202 */ /* 0x000fe40000000f00 */
[----:B------:R-:W-:Y:S02]  /*1f480*/  MOV R146, R146 ;  /* 0x0000009200927202 */ /* 0x000fe40000000f00 */
[----:B--2---:R-:W-:-:S02]  /*1f490*/  F2FP.F16.F32.PACK_AB R96, R97, R96 ;  /* 0x000000606160723e */ /* 0x004fc400000000ff */
[----:B------:R-:W-:Y:S02]  /*1f4a0*/  F2FP.F16.F32.PACK_AB R97, R99, R98 ;  /* 0x000000626361723e */ /* 0x000fe400000000ff */
[----:B---3--:R-:W-:Y:S02]  /*1f4b0*/  F2FP.F16.F32.PACK_AB R98, R93, R92 ;  /* 0x0000005c5d62723e */ /* 0x008fe400000000ff */
[----:B------:R-:W1:Y:S01]  /*1f4c0*/  @P1 LDC R93, c[0x0][0xcf0] ;  /* 0x00033c00ff5d1b82 */ /* 0x000e620000000800 */
[----:B----4-:R-:W-:Y:S02]  /*1f4d0*/  F2FP.F16.F32.PACK_AB R88, R89, R88 ;  /* 0x000000585958723e */ /* 0x010fe400000000ff */
[----:B------:R-:W-:Y:S02]  /*1f4e0*/  F2FP.F16.F32.PACK_AB R89, R91, R90 ;  /* 0x0000005a5b59723e */ /* 0x000fe400000000ff */
[----:B------:R-:W-:Y:S01]  /*1f4f0*/  F2FP.F16.F32.PACK_AB R90, R85, R84 ;  /* 0x00000054555a723e */ /* 0x000fe200000000ff */
[----:B------:R-:W-:Y:S01]  /*1f500*/  VIADD R84, R236, UR39 ;  /* 0x00000027ec547c36 */ /* 0x000fe20008000000 */
[----:B------:R-:W-:-:S02]  /*1f510*/  F2FP.F16.F32.PACK_AB R80, R81, R80 ;  /* 0x000000505150723e */ /* 0x000fc400000000ff */
[----:B------:R-:W-:Y:S02]  /*1f520*/  F2FP.F16.F32.PACK_AB R81, R83, R82 ;  /* 0x000000525351723e */ /* 0x000fe400000000ff */
[----:B------:R-:W-:Y:S01]  /*1f530*/  F2FP.F16.F32.PACK_AB R82, R77, R76 ;  /* 0x0000004c4d52723e */ /* 0x000fe200000000ff */
[----:B0-----:R-:W-:-:S04]  /*1f540*/  @P1 IMAD.HI.U32 R76, R84, R21, RZ ;  /* 0x00000015544c1227 */ /* 0x001fc800078e00ff */
[----:B------:R-:W-:Y:S01]  /*1f550*/  IMAD.MOV.U32 R21, RZ, RZ, R84 ;  /* 0x000000ffff157224 */ /* 0x000fe200078e0054 */
[----:B-1----:R-:W-:Y:S02]  /*1f560*/  @P1 SHF.R.U32.HI R21, RZ, R93, R76 ;  /* 0x0000005dff151219 */ /* 0x002fe4000001164c */
[----:B------:R-:W-:-:S03]  /*1f570*/  F2FP.F16.F32.PACK_AB R72, R73, R72 ;  /* 0x000000484948723e */ /* 0x000fc600000000ff */
[--C-:B------:R-:W-:Y:S01]  /*1f580*/  IMAD.MOV R77, RZ, RZ, -R21.reuse ;  /* 0x000000ffff4d7224 */ /* 0x100fe200078e0a15 */
[----:B------:R-:W-:Y:S02]  /*1f590*/  F2FP.F16.F32.PACK_AB R73, R75, R74 ;  /* 0x0000004a4b49723e */ /* 0x000fe400000000ff */
[----:B------:R-:W-:Y:S01]  /*1f5a0*/  F2FP.F16.F32.PACK_AB R75, R59, R58 ;  /* 0x0000003a3b4b723e */ /* 0x000fe200000000ff */
[----:B------:R-:W-:Y:S01]  /*1f5b0*/  IMAD R59, R2, R77, R84 ;  /* 0x0000004d023b7224 */ /* 0x000fe200078e0254 */
[----:B------:R-:W-:Y:S01]  /*1f5c0*/  F2FP.F16.F32.PACK_AB R74, R57, R56 ;  /* 0x00000038394a723e */ /* 0x000fe200000000ff */
[----:B------:R-:W-:Y:S01]  /*1f5d0*/  IMAD.U32 R58, RZ, RZ, UR8 ;  /* 0x00000008ff3a7e24 */ /* 0x000fe2000f8e00ff */
[----:B------:R-:W-:Y:S01]  /*1f5e0*/  SHF.R.S32.HI R57, RZ, 0x1f, R21 ;  /* 0x0000001fff397819 */ /* 0x000fe20000011415 */
[----:B------:R-:W-:Y:S01]  /*1f5f0*/  ULDC.64 UR8, c[0x0][0xbe8] ;  /* 0x0002fa0000087ab9 */ /* 0x000fe20000000a00 */
[----:B------:R-:W-:Y:S02]  /*1f600*/  IADD3 R56, P3, R21, UR6, RZ ;  /* 0x0000000615387c10 */ /* 0x000fe4000ff7e0ff */
[----:B------:R-:W-:-:S02]  /*1f610*/  F2FP.F16.F32.PACK_AB R136, R137, R136 ;  /* 0x000000888988723e */ /* 0x000fc400000000ff */
[----:B------:R-:W-:Y:S02]  /*1f620*/  SHF.R.S32.HI R21, RZ, 0x1f, R59 ;  /* 0x0000001fff157819 */ /* 0x000fe4000001143b */
[----:B------:R-:W-:Y:S02]  /*1f630*/  F2FP.F16.F32.PACK_AB R137, R139, R138 ;  /* 0x0000008a8b89723e */ /* 0x000fe400000000ff */
[----:B------:R-:W-:Y:S02]  /*1f640*/  F2FP.F16.F32.PACK_AB R128, R129, R128 ;  /* 0x000000808180723e */ /* 0x000fe400000000ff */
[----:B------:R-:W-:Y:S02]  /*1f650*/  F2FP.F16.F32.PACK_AB R138, R133, R132 ;  /* 0x00000084858a723e */ /* 0x000fe400000000ff */
[----:B------:R-:W-:Y:S01]  /*1f660*/  F2FP.F16.F32.PACK_AB R139, R135, R134 ;  /* 0x00000086878b723e */ /* 0x000fe200000000ff */
[----:B------:R-:W-:Y:S01]  /*1f670*/  BAR.SYNC.DEFER_BLOCKING 0x1, 0x100 ;  /* 0x0044000000007b1d */ /* 0x000fe20000010000 */
[----:B------:R-:W-:-:S02]  /*1f680*/  F2FP.F16.F32.PACK_AB R129, R131, R130 ;  /* 0x000000828381723e */ /* 0x000fc400000000ff */
[----:B------:R-:W-:Y:S02]  /*1f690*/  F2FP.F16.F32.PACK_AB R120, R121, R120 ;  /* 0x000000787978723e */ /* 0x000fe400000000ff */
[----:B------:R-:W-:Y:S01]  /*1f6a0*/  IADD3.X R57, R57, UR7, R58, P3, !PT ;  /* 0x0000000739397c10 */ /* 0x000fe20009ffe43a */
[----:B------:R-:W-:Y:S01]  /*1f6b0*/  ULDC.64 UR6, c[0x0][0xc88] ;  /* 0x0003220000067ab9 */ /* 0x000fe20000000a00 */
[----:B------:R-:W-:Y:S02]  /*1f6c0*/  F2FP.F16.F32.PACK_AB R130, R125, R124 ;  /* 0x0000007c7d82723e */ /* 0x000fe400000000ff */
[----:B------:R-:W-:Y:S02]  /*1f6d0*/  F2FP.F16.F32.PACK_AB R131, R127, R126 ;  /* 0x0000007e7f83723e */ /* 0x000fe400000000ff */
[----:B------:R-:W-:Y:S02]  /*1f6e0*/  F2FP.F16.F32.PACK_AB R121, R123, R122 ;  /* 0x0000007a7b79723e */ /* 0x000fe400000000ff */
[----:B------:R-:W-:Y:S01]  /*1f6f0*/  F2FP.F16.F32.PACK_AB R112, R113, R112 ;  /* 0x000000707170723e */ /* 0x000fe200000000ff */
[----:B------:R-:W-:Y:S01]  /*1f700*/  IMAD R58, R21, UR6, RZ ;  /* 0x00000006153a7c24 */ /* 0x000fe2000f8e02ff */
[----:B------:R-:W-:-:S02]  /*1f710*/  F2FP.F16.F32.PACK_AB R122, R117, R116 ;  /* 0x00000074757a723e */ /* 0x000fc400000000ff */
[----:B------:R-:W-:Y:S02]  /*1f720*/  F2FP.F16.F32.PACK_AB R123, R119, R118 ;  /* 0x00000076777b723e */ /* 0x000fe400000000ff */
[----:B------:R-:W-:Y:S02]  /*1f730*/  F2FP.F16.F32.PACK_AB R113, R115, R114 ;  /* 0x000000727371723e */ /* 0x000fe400000000ff */
[----:B------:R-:W-:Y:S02]  /*1f740*/  F2FP.F16.F32.PACK_AB R104, R105, R104 ;  /* 0x000000686968723e */ /* 0x000fe400000000ff */
[----:B------:R-:W-:Y:S02]  /*1f750*/  F2FP.F16.F32.PACK_AB R114, R109, R108 ;  /* 0x0000006c6d72723e */ /* 0x000fe400000000ff */
[----:B------:R-:W-:Y:S02]  /*1f760*/  F2FP.F16.F32.PACK_AB R115, R111, R110 ;  /* 0x0000006e6f73723e */ /* 0x000fe400000000ff */
[----:B------:R-:W-:Y:S01]  /*1f770*/  F2FP.F16.F32.PACK_AB R105, R107, R106 ;  /* 0x0000006a6b69723e */ /* 0x000fe200000000ff */
[----:B------:R-:W-:Y:S01]  /*1f780*/  STSM.16.M88.4 [R155], R136 ;  /* 0x000000889b007844 */ /* 0x000fe20000000200 */
[----:B------:R-:W-:-:S02]  /*1f790*/  F2FP.F16.F32.PACK_AB R106, R101, R100 ;  /* 0x00000064656a723e */ /* 0x000fc400000000ff */
[----:B------:R-:W-:Y:S01]  /*1f7a0*/  F2FP.F16.F32.PACK_AB R107, R103, R102 ;  /* 0x00000066676b723e */ /* 0x000fe200000000ff */
[----:B------:R-:W-:Y:S01]  /*1f7b0*/  STSM.16.M88.4 [R235], R128 ;  /* 0x00000080eb007844 */ /* 0x000fe20000000200 */
[----:B------:R-:W-:Y:S01]  /*1f7c0*/  F2FP.F16.F32.PACK_AB R99, R95, R94 ;  /* 0x0000005e5f63723e */ /* 0x000fe200000000ff */
[----:B------:R-:W-:Y:S01]  /*1f7d0*/  IMAD.WIDE.U32 R56, R59, UR6, R56 ;  /* 0x000000063b387c25 */ /* 0x000fe2000f8e0038 */
[----:B------:R-:W-:Y:S01]  /*1f7e0*/  F2FP.F16.F32.PACK_AB R91, R87, R86 ;  /* 0x00000056575b723e */ /* 0x000fe200000000ff */
[----:B------:R-:W-:Y:S01]  /*1f7f0*/  STSM.16.M88.4 [R234], R120 ;  /* 0x00000078ea007844 */ /* 0x000fe20000000200 */
[----:B------:R-:W-:Y:S01]  /*1f800*/  F2FP.F16.F32.PACK_AB R83, R79, R78 ;  /* 0x0000004e4f53723e */ /* 0x000fe200000000ff */
[----:B------:R-:W-:Y:S01]  /*1f810*/  IMAD R21, R59, UR7, R58 ;  /* 0x000000073b157c24 */ /* 0x000fe2000f8e023a */
[----:B------:R-:W-:Y:S01]  /*1f820*/  F2FP.F16.F32.PACK_AB R52, R53, R52 ;  /* 0x000000343534723e */ /* 0x000fe200000000ff */
[----:B------:R-:W-:Y:S01]  /*1f830*/  STSM.16.M88.4 [R233], R112 ;  /* 0x00000070e9007844 */ /* 0x000fe20000000200 */
[----:B------:R-:W-:Y:S01]  /*1f840*/  F2FP.F16.F32.PACK_AB R53, R55, R54 ;  /* 0x000000363735723e */ /* 0x000fe200000000ff */
[----:B------:R-:W-:Y:S01]  /*1f850*/  ULDC.64 UR6, c[0x0][0xc50] ;  /* 0x0003140000067ab9 */ /* 0x000fe20000000a00 */
[----:B------:R-:W-:Y:S01]  /*1f860*/  F2FP.F16.F32.PACK_AB R64, R65, R64 ;  /* 0x000000404140723e */ /* 0x000fe200000000ff */
[----:B------:R-:W-:Y:S01]  /*1f870*/  STSM.16.M88.4 [R232], R104 ;  /* 0x00000068e8007844 */ /* 0x000fe20000000200 */
[----:B------:R-:W-:-:S02]  /*1f880*/  F2FP.F16.F32.PACK_AB R54, R69, R68 ;  /* 0x000000444536723e */ /* 0x000fc400000000ff */
[----:B------:R-:W-:Y:S01]  /*1f890*/  F2FP.F16.F32.PACK_AB R55, R71, R70 ;  /* 0x000000464737723e */ /* 0x000fe200000000ff */
[----:B------:R-:W-:Y:S01]  /*1f8a0*/  STSM.16.M88.4 [R230], R96 ;  /* 0x00000060e6007844 */ /* 0x000fe20000000200 */
[----:B------:R-:W-:Y:S02]  /*1f8b0*/  F2FP.F16.F32.PACK_AB R65, R67, R66 ;  /* 0x000000424341723e */ /* 0x000fe400000000ff */
[----:B------:R-:W-:Y:S01]  /*1f8c0*/  F2FP.F16.F32.PACK_AB R48, R49, R48 ;  /* 0x000000303130723e */ /* 0x000fe200000000ff */
[----:B------:R-:W-:Y:S01]  /*1f8d0*/  STSM.16.M88.4 [R229], R88 ;  /* 0x00000058e5007844 */ /* 0x000fe20000000200 */
[----:B------:R-:W-:Y:S01]  /*1f8e0*/  F2FP.F16.F32.PACK_AB R66, R61, R60 ;  /* 0x0000003c3d42723e */ /* 0x000fe200000000ff */
[----:B------:R-:W-:Y:S01]  /*1f8f0*/  IMAD.IADD R21, R57, 0x1, R21 ;  /* 0x0000000139157824 */ /* 0x000fe200078e0215 */
[----:B------:R-:W-:Y:S02]  /*1f900*/  F2FP.F16.F32.PACK_AB R67, R63, R62 ;  /* 0x0000003e3f43723e */ /* 0x000fe400000000ff */
[----:B------:R-:W-:Y:S01]  /*1f910*/  F2FP.F16.F32.PACK_AB R49, R51, R50 ;  /* 0x000000323331723e */ /* 0x000fe200000000ff */
[----:B------:R-:W-:Y:S01]  /*1f920*/  STSM.16.M88.4 [R154], R80 ;  /* 0x000000509a007844 */ /* 0x000fe20000000200 */
[----:B------:R-:W-:-:S02]  /*1f930*/  F2FP.F16.F32.PACK_AB R50, R45, R44 ;  /* 0x0000002c2d32723e */ /* 0x000fc400000000ff */
[----:B------:R-:W-:Y:S02]  /*1f940*/  F2FP.F16.F32.PACK_AB R51, R47, R46 ;  /* 0x0000002e2f33723e */ /* 0x000fe400000000ff */
[----:B------:R-:W-:Y:S01]  /*1f950*/  F2FP.F16.F32.PACK_AB R36, R37, R36 ;  /* 0x000000242524723e */ /* 0x000fe200000000ff */
[----:B------:R-:W-:Y:S01]  /*1f960*/  STSM.16.M88.4 [R142], R72 ;  /* 0x000000488e007844 */ /* 0x000fe20000000200 */
[----:B------:R-:W-:Y:S02]  /*1f970*/  LEA R58, P3, R56, UR6, 0x2 ;  /* 0x00000006383a7c11 */ /* 0x000fe4000f8610ff */
[----:B------:R-:W-:Y:S02]  /*1f980*/  F2FP.F16.F32.PACK_AB R44, R5, R4 ;  /* 0x00000004052c723e */ /* 0x000fe400000000ff */
[----:B------:R-:W-:Y:S02]  /*1f990*/  F2FP.F16.F32.PACK_AB R45, R7, R6 ;  /* 0x00000006072d723e */ /* 0x000fe400000000ff */
[----:B------:R-:W-:-:S02]  /*1f9a0*/  F2FP.F16.F32.PACK_AB R46, R41, R40 ;  /* 0x00000028292e723e */ /* 0x000fc400000000ff */
[----:B------:R-:W-:Y:S02]  /*1f9b0*/  F2FP.F16.F32.PACK_AB R47, R43, R42 ;  /* 0x0000002a2b2f723e */ /* 0x000fe400000000ff */
[----:B------:R-:W-:Y:S02]  /*1f9c0*/  F2FP.F16.F32.PACK_AB R37, R39, R38 ;  /* 0x000000262725723e */ /* 0x000fe400000000ff */
[----:B------:R-:W-:Y:S01]  /*1f9d0*/  F2FP.F16.F32.PACK_AB R28, R29, R28 ;  /* 0x0000001c1d1c723e */ /* 0x000fe200000000ff */
[----:B------:R-:W-:Y:S01]  /*1f9e0*/  STSM.16.M88.4 [R140], R52 ;  /* 0x000000348c007844 */ /* 0x000fe20000000200 */
[----:B------:R-:W-:Y:S02]  /*1f9f0*/  F2FP.F16.F32.PACK_AB R38, R33, R32 ;  /* 0x000000202126723e */ /* 0x000fe400000000ff */
[----:B------:R-:W-:Y:S02]  /*1fa00*/  F2FP.F16.F32.PACK_AB R39, R35, R34 ;  /* 0x000000222327723e */ /* 0x000fe400000000ff */
[----:B------:R-:W-:-:S02]  /*1fa10*/  F2FP.F16.F32.PACK_AB R29, R31, R30 ;  /* 0x0000001e1f1d723e */ /* 0x000fc400000000ff */
[----:B------:R-:W-:Y:S01]  /*1fa20*/  F2FP.F16.F32.PACK_AB R12, R13, R12 ;  /* 0x0000000c0d0c723e */ /* 0x000fe200000000ff */
[----:B------:R-:W-:Y:S01]  /*1fa30*/  STSM.16.M88.4 [R152], R64 ;  /* 0x0000004098007844 */ /* 0x000fe20000000200 */
[----:B------:R-:W-:Y:S02]  /*1fa40*/  MOV R148, R148 ;  /* 0x0000009400947202 */ /* 0x000fe40000000f00 */
[----:B------:R-:W-:Y:S02]  /*1fa50*/  F2FP.F16.F32.PACK_AB R30, R25, R24 ;  /* 0x00000018191e723e */ /* 0x000fe400000000ff */
[----:B------:R-:W-:Y:S02]  /*1fa60*/  F2FP.F16.F32.PACK_AB R31, R27, R26 ;  /* 0x0000001a1b1f723e */ /* 0x000fe400000000ff */
[----:B------:R-:W-:Y:S01]  /*1fa70*/  F2FP.F16.F32.PACK_AB R13, R15, R14 ;  /* 0x0000000e0f0d723e */ /* 0x000fe200000000ff */
[----:B------:R-:W-:Y:S01]  /*1fa80*/  STSM.16.M88.4 [R20], R48 ;  /* 0x0000003014007844 */ /* 0x000fe20000000200 */
[----:B------:R-:W-:-:S02]  /*1fa90*/  F2FP.F16.F32.PACK_AB R14, R9, R8 ;  /* 0x00000008090e723e */ /* 0x000fc400000000ff */
[----:B------:R-:W-:Y:S01]  /*1faa0*/  F2FP.F16.F32.PACK_AB R15, R11, R10 ;  /* 0x0000000a0b0f723e */ /* 0x000fe200000000ff */
[----:B------:R-:W-:Y:S01]  /*1fab0*/  STSM.16.M88.4 [R144], R44 ;  /* 0x0000002c90007844 */ /* 0x000fe20000000200 */
[----:B------:R-:W-:-:S03]  /*1fac0*/  LEA.HI.X R21, R56, UR7, R21, 0x2, P3 ;  /* 0x0000000738157c11 */ /* 0x000fc600098f1415 */
[----:B------:R-:W-:Y:S04]  /*1fad0*/  STSM.16.M88.4 [R146], R36 ;  /* 0x0000002492007844 */ /* 0x000fe80000000200 */
[----:B------:R-:W-:Y:S04]  /*1fae0*/  STSM.16.M88.4 [R148], R28 ;  /* 0x0000001c94007844 */ /* 0x000fe80000000200 */
[----:B------:R-:W-:Y:S04]  /*1faf0*/  STSM.16.M88.4 [R228], R12 ;  /* 0x0000000ce4007844 */ /* 0x000fe80000000200 */
[----:B------:R-:W-:Y:S04]  /*1fb00*/  SHFL.IDX PT, R56, R58, RZ, 0x1c1f ;  /* 0x001c1fff3a387589 */ /* 0x000fe800000e0000 */
[----:B------:R-:W0:Y:S01]  /*1fb10*/  SHFL.IDX PT, R57, R21, RZ, 0x1c1f ;  /* 0x001c1fff15397589 */ /* 0x000e2200000e0000 */
[----:B------:R-:W-:Y:S01]  /*1fb20*/  BAR.SYNC.DEFER_BLOCKING 0x1, 0x100 ;  /* 0x0044000000007b1d */ /* 0x000fe20000010000 */
[----:B------:R-:W-:-:S05]  /*1fb30*/  ISETP.GE.OR P0, PT, R19, R0, P0 ;  /* 0x000000001300720c */ /* 0x000fca0000706670 */
[----:B0-----:R0:W-:Y:S08]  /*1fb40*/  @!P2 ST.E desc[UR48][R56.64], R3 ;  /* 0x000000033800a985 */ /* 0x0011f0000c101930 */
[----:B------:R-:W2:Y:S01]  /*1fb50*/  @!P0 LDL R19, [R1+0x444] ;  /* 0x0004440001138983 */ /* 0x000ea20000100800 */
[----:B------:R-:W-:Y:S02]  /*1fb60*/  IMAD R4, R210, 0x40, R194 ;  /* 0x00000040d2047824 */ /* 0x000fe400078e02c2 */
[----:B------:R-:W-:-:S04]  /*1fb70*/  IMAD.MOV.U32 R5, RZ, RZ, 0x2 ;  /* 0x00000002ff057424 */ /* 0x000fc800078e00ff */
[----:B------:R-:W-:-:S03]  /*1fb80*/  IMAD.WIDE R4, R4, R5, UR36 ;  /* 0x0000002404047e25 */ /* 0x000fc6000f8e0205 */
[----:B------:R-:W-:-:S04]  /*1fb90*/  IADD3 R33, P6, R4, 0x5000, RZ ;  /* 0x0000500004217810 */ /* 0x000fc80007fde0ff */
[----:B------:R-:W-:-:S04]  /*1fba0*/  LOP3.LUT R32, R33, 0x380, RZ, 0xc0, !PT ;  /* 0x0000038021207812 */ /* 0x000fc800078ec0ff */
[----:B------:R-:W-:-:S04]  /*1fbb0*/  SHF.R.U64 R32, R32, 0x3, RZ ;  /* 0x0000000320207819 */ /* 0x000fc800000012ff */
[----:B------:R-:W-:Y:S01]  /*1fbc0*/  LOP3.LUT R32, R32, R33, RZ, 0x3c, !PT ;  /* 0x0000002120207212 */ /* 0x000fe200078e3cff */
[----:B------:R-:W-:Y:S01]  /*1fbd0*/  IMAD.X R33, RZ, RZ, R5, P6 ;  /* 0x000000ffff217224 */ /* 0x000fe200030e0605 */
[C---:B------:R-:W-:Y:S02]  /*1fbe0*/  IADD3 R53, P6, R4.reuse, 0xa000, RZ ;  /* 0x0000a00004357810 */ /* 0x040fe40007fde0ff */
[----:B------:R-:W-:Y:S02]  /*1fbf0*/  IADD3 R7, P3, R4, 0x2000, RZ ;  /* 0x0000200004077810 */ /* 0x000fe40007f7e0ff */
[----:B------:R-:W-:Y:S02]  /*1fc00*/  LOP3.LUT R52, R53, 0x380, RZ, 0xc0, !PT ;  /* 0x0000038035347812 */ /* 0x000fe400078ec0ff */
[----:B------:R-:W-:Y:S01]  /*1fc10*/  LOP3.LUT R6, R7, 0x380, RZ, 0xc0, !PT ;  /* 0x0000038007067812 */ /* 0x000fe200078ec0ff */
[----:B------:R-:W-:Y:S01]  /*1fc20*/  SHFL.IDX PT, R20, R58, 0x1, 0x1c1f ;  /* 0x003c1f003a147f89 */ /* 0x000fe200000e0000 */
[----:B------:R-:W-:-:S02]  /*1fc30*/  SHF.R.U64 R52, R52, 0x3, RZ ;  /* 0x0000000334347819 */ /* 0x000fc400000012ff */
[----:B------:R-:W-:Y:S01]  /*1fc40*/  SHF.R.U64 R6, R6, 0x3, RZ ;  /* 0x0000000306067819 */ /* 0x000fe200000012ff */
[----:B------:R-:W2:Y:S01]  /*1fc50*/  SHFL.IDX PT, R21, R21, 0x1, 0x1c1f ;  /* 0x003c1f0015157f89 */ /* 0x000ea200000e0000 */
[----:B------:R-:W-:Y:S01]  /*1fc60*/  LOP3.LUT R52, R52, R53, RZ, 0x3c, !PT ;  /* 0x0000003534347212 */ /* 0x000fe200078e3cff */
[----:B------:R-:W-:Y:S01]  /*1fc70*/  IMAD.X R53, RZ, RZ, R5, P6 ;  /* 0x000000ffff357224 */ /* 0x000fe200030e0605 */
[----:B------:R-:W-:Y:S02]  /*1fc80*/  LOP3.LUT R12, R6, R7, RZ, 0x3c, !PT ;  /* 0x00000007060c7212 */ /* 0x000fe400078e3cff */
[----:B------:R-:W-:-:S04]  /*1fc90*/  IADD3 R6, P6, R4, 0xf000, RZ ;  /* 0x0000f00004067810 */ /* 0x000fc80007fde0ff */
[----:B0-----:R-:W-:Y:S02]  /*1fca0*/  LOP3.LUT R3, R6, 0x380, RZ, 0xc0, !PT ;  /* 0x0000038006037812 */ /* 0x001fe400078ec0ff */
[C---:B------:R-:W-:Y:S02]  /*1fcb0*/  IADD3 R9, P2, R4.reuse, 0x1000, RZ ;  /* 0x0000100004097810 */ /* 0x040fe40007f5e0ff */
[----:B------:R-:W-:Y:S02]  /*1fcc0*/  SHF.R.U64 R3, R3, 0x3, RZ ;  /* 0x0000000303037819 */ /* 0x000fe400000012ff */
[C---:B------:R-:W-:Y:S02]  /*1fcd0*/  IADD3 R25, P4, R4.reuse, 0x3000, RZ ;  /* 0x0000300004197810 */ /* 0x040fe40007f9e0ff */
[----:B------:R-:W-:Y:S02]  /*1fce0*/  IADD3 R29, P5, R4, 0x4000, RZ ;  /* 0x00004000041d7810 */ /* 0x000fe40007fbe0ff */
[----:B------:R-:W-:-:S02]  /*1fcf0*/  LOP3.LUT R8, R9, 0x380, RZ, 0xc0, !PT ;  /* 0x0000038009087812 */ /* 0x000fc400078ec0ff */
[----:B------:R-:W-:Y:S02]  /*1fd00*/  LOP3.LUT R24, R25, 0x380, RZ, 0xc0, !PT ;  /* 0x0000038019187812 */ /* 0x000fe400078ec0ff */
[----:B------:R-:W-:Y:S02]  /*1fd10*/  LOP3.LUT R28, R29, 0x380, RZ, 0xc0, !PT ;  /* 0x000003801d1c7812 */ /* 0x000fe400078ec0ff */
[----:B------:R-:W-:Y:S02]  /*1fd20*/  LOP3.LUT R72, R3, R6, RZ, 0x3c, !PT ;  /* 0x0000000603487212 */ /* 0x000fe400078e3cff */
[----:B------:R-:W0:Y:S01]  /*1fd30*/  @P1 LDC R3, c[0x0][0xcec] ;  /* 0x00033b00ff031b82 */ /* 0x000e220000000800 */
[----:B------:R-:W-:Y:S02]  /*1fd40*/  SHF.R.U64 R8, R8, 0x3, RZ ;  /* 0x0000000308087819 */ /* 0x000fe400000012ff */
[----:B------:R-:W-:Y:S02]  /*1fd50*/  SHF.R.U64 R24, R24, 0x3, RZ ;  /* 0x0000000318187819 */ /* 0x000fe400000012ff */
[----:B------:R-:W-:Y:S01]  /*1fd60*/  SHF.R.U64 R28, R28, 0x3, RZ ;  /* 0x000000031c1c7819 */ /* 0x000fe200000012ff */
[--C-:B------:R-:W-:Y:S01]  /*1fd70*/  IMAD.X R13, RZ, RZ, R5.reuse, P3 ;  /* 0x000000ffff0d7224 */ /* 0x100fe200018e0605 */
[----:B------:R-:W-:Y:S01]  /*1fd80*/  LOP3.LUT R8, R8, R9, RZ, 0x3c, !PT ;  /* 0x0000000908087212 */ /* 0x000fe200078e3cff */
[--C-:B------:R-:W-:Y:S01]  /*1fd90*/  IMAD.X R9, RZ, RZ, R5.reuse, P2 ;  /* 0x000000ffff097224 */ /* 0x100fe200010e0605 */
[----:B------:R-:W-:Y:S01]  /*1fda0*/  LOP3.LUT R24, R24, R25, RZ, 0x3c, !PT ;  /* 0x0000001918187212 */ /* 0x000fe200078e3cff */
[--C-:B------:R-:W-:Y:S01]  /*1fdb0*/  IMAD.X R25, RZ, RZ, R5.reuse, P4 ;  /* 0x000000ffff197224 */ /* 0x100fe200020e0605 */
[----:B------:R-:W-:Y:S01]  /*1fdc0*/  LOP3.LUT R28, R28, R29, RZ, 0x3c, !PT ;  /* 0x0000001d1c1c7212 */ /* 0x000fe200078e3cff */
[----:B------:R-:W-:Y:S01]  /*1fdd0*/  IMAD.X R29, RZ, RZ, R5, P5 ;  /* 0x000000ffff1d7224 */ /* 0x000fe200028e0605 */
[----:B------:R-:W-:-:S02]  /*1fde0*/  IADD3 R37, P2, R4, 0x6000, RZ ;  /* 0x0000600004257810 */ /* 0x000fc40007f5e0ff */
[C---:B------:R-:W-:Y:S02]  /*1fdf0*/  IADD3 R41, P3, R4.reuse, 0x7000, RZ ;  /* 0x0000700004297810 */ /* 0x040fe40007f7e0ff */
[C---:B------:R-:W-:Y:S02]  /*1fe00*/  IADD3 R45, P4, R4.reuse, 0x8000, RZ ;  /* 0x00008000042d7810 */ /* 0x040fe40007f9e0ff */
[----:B------:R-:W-:Y:S02]  /*1fe10*/  IADD3 R49, P5, R4, 0x9000, RZ ;  /* 0x0000900004317810 */ /* 0x000fe40007fbe0ff */
[----:B------:R-:W-:Y:S02]  /*1fe20*/  LOP3.LUT R36, R37, 0x380, RZ, 0xc0, !PT ;  /* 0x0000038025247812 */ /* 0x000fe400078ec0ff */
[----:B------:R-:W-:Y:S02]  /*1fe30*/  LOP3.LUT R40, R41, 0x380, RZ, 0xc0, !PT ;  /* 0x0000038029287812 */ /* 0x000fe400078ec0ff */
[----:B------:R-:W-:-:S02]  /*1fe40*/  LOP3.LUT R44, R45, 0x380, RZ, 0xc0, !PT ;  /* 0x000003802d2c7812 */ /* 0x000fc400078ec0ff */
[----:B------:R-:W-:Y:S01]  /*1fe50*/  LOP3.LUT R48, R49, 0x380, RZ, 0xc0, !PT ;  /* 0x0000038031307812 */ /* 0x000fe200078ec0ff */
[----:B------:R-:W-:Y:S01]  /*1fe60*/  UIMAD UR5, UR12, UR8, URZ ;  /* 0x000000080c0572a4 */ /* 0x000fe2000f8e023f */
[----:B------:R-:W-:Y:S02]  /*1fe70*/  SHF.R.U64 R36, R36, 0x3, RZ ;  /* 0x0000000324247819 */ /* 0x000fe400000012ff */
[----:B------:R-:W-:Y:S02]  /*1fe80*/  SHF.R.U64 R40, R40, 0x3, RZ ;  /* 0x0000000328287819 */ /* 0x000fe400000012ff */
[----:B------:R-:W-:Y:S02]  /*1fe90*/  SHF.R.U64 R44, R44, 0x3, RZ ;  /* 0x000000032c2c7819 */ /* 0x000fe400000012ff */
[----:B------:R-:W-:Y:S01]  /*1fea0*/  SHF.R.U64 R48, R48, 0x3, RZ ;  /* 0x0000000330307819 */ /* 0x000fe200000012ff */
[----:B------:R-:W-:Y:S01]  /*1feb0*/  VIADD R78, R211, UR39 ;  /* 0x00000027d34e7c36 */ /* 0x000fe20008000000 */
[----:B------:R-:W-:Y:S01]  /*1fec0*/  LOP3.LUT R36, R36, R37, RZ, 0x3c, !PT ;  /* 0x0000002524247212 */ /* 0x000fe200078e3cff */
[----:B------:R-:W-:Y:S01]  /*1fed0*/  UIMAD.WIDE.U32 UR6, UR42, UR8, URZ ;  /* 0x000000082a0672a5 */ /* 0x000fe2000f8e003f */
[----:B------:R-:W-:Y:S01]  /*1fee0*/  LOP3.LUT R40, R40, R41, RZ, 0x3c, !PT ;  /* 0x0000002928287212 */ /* 0x000fe200078e3cff */
[----:B------:R-:W-:Y:S01]  /*1fef0*/  UIMAD UR5, UR42, UR9, UR5 ;  /* 0x000000092a0572a4 */ /* 0x000fe2000f8e0205 */
[----:B------:R-:W-:Y:S01]  /*1ff00*/  LOP3.LUT R44, R44, R45, RZ, 0x3c, !PT ;  /* 0x0000002d2c2c7212 */ /* 0x000fe200078e3cff */
[--C-:B------:R-:W-:Y:S01]  /*1ff10*/  IMAD.X R37, RZ, RZ, R5.reuse, P2 ;  /* 0x000000ffff257224 */ /* 0x100fe200010e0605 */
[----:B------:R-:W-:Y:S01]  /*1ff20*/  LOP3.LUT R48, R48, R49, RZ, 0x3c, !PT ;  /* 0x0000003130307212 */ /* 0x000fe200078e3cff */
[--C-:B------:R-:W-:Y:S01]  /*1ff30*/  IMAD.X R41, RZ, RZ, R5.reuse, P3 ;  /* 0x000000ffff297224 */ /* 0x100fe200018e0605 */
[C---:B------:R-:W-:Y:S01]  /*1ff40*/  IADD3 R57, P2, R4.reuse, 0xb000, RZ ;  /* 0x0000b00004397810 */ /* 0x040fe20007f5e0ff */
[--C-:B------:R-:W-:Y:S01]  /*1ff50*/  IMAD.X R45, RZ, RZ, R5.reuse, P4 ;  /* 0x000000ffff2d7224 */ /* 0x100fe200020e0605 */
[C---:B------:R-:W-:Y:S01]  /*1ff60*/  IADD3 R61, P3, R4.reuse, 0xc000, RZ ;  /* 0x0000c000043d7810 */ /* 0x040fe20007f7e0ff */
[----:B------:R-:W-:Y:S01]  /*1ff70*/  IMAD.X R49, RZ, RZ, R5, P5 ;  /* 0x000000ffff317224 */ /* 0x000fe200028e0605 */
[----:B------:R-:W-:Y:S01]  /*1ff80*/  IADD3 R65, P4, R4, 0xd000, RZ ;  /* 0x0000d00004417810 */ /* 0x000fe20007f9e0ff */
[----:B0-----:R-:W-:Y:S01]  /*1ff90*/  @P1 IMAD.HI.U32 R3, R78, R3, RZ ;  /* 0x000000034e031227 */ /* 0x001fe200078e00ff */
[----:B------:R-:W-:Y:S01]  /*1ffa0*/  IADD3 R69, P5, R4, 0xe000, RZ ;  /* 0x0000e00004457810 */ /* 0x000fe20007fbe0ff */
[----:B------:R-:W-:-:S02]  /*1ffb0*/  UIMAD UR8, UR13, UR10, URZ ;  /* 0x0000000a0d0872a4 */ /* 0x000fc4000f8e023f */
[----:B------:R-:W-:Y:S01]  /*1ffc0*/  UIADD3 UR7, UR7, UR5, URZ ;  /* 0x0000000507077290 */ /* 0x000fe2000fffe03f */
[----:B------:R-:W-:Y:S02]  /*1ffd0*/  LOP3.LUT R56, R57, 0x380, RZ, 0xc0, !PT ;  /* 0x0000038039387812 */ /* 0x000fe400078ec0ff */
[----:B------:R-:W-:Y:S02]  /*1ffe0*/  LOP3.LUT R60, R61, 0x380, RZ, 0xc0, !PT ;  /* 0x000003803d3c7812 */ /* 0x000fe400078ec0ff */
[----:B------:R-:W-:Y:S02]  /*1fff0*/  LOP3.LUT R64, R65, 0x380, RZ, 0xc0, !PT ;  /* 0x0000038041407812 */ /* 0x000fe400078ec0ff */
[----:B------:R-:W-:Y:S01]  /*20000*/  LOP3.LUT R68, R69, 0x380, RZ, 0xc0, !PT ;  /* 0x0000038045447812 */ /* 0x000fe200078ec0ff */
[----:B------:R-:W-:Y:S01]  /*20010*/  UIMAD UR5, UR38, UR11, UR8 ;  /* 0x0000000b260572a4 */ /* 0x000fe2000f8e0208 */
[----:B------:R-:W-:Y:S01]  /*20020*/  LOP3.LUT R7, R4, 0x380, RZ, 0xc0, !PT ;  /* 0x0000038004077812 */ /* 0x000fe200078ec0ff */
[----:B------:R-:W-:Y:S01]  /*20030*/  UIMAD.WIDE.U32 UR6, UR38, UR10, UR6 ;  /* 0x0000000a260672a5 */ /* 0x000fe2000f8e0006 */
[----:B------:R-:W-:Y:S01]  /*20040*/  SHF.R.U64 R56, R56, 0x3, RZ ;  /* 0x0000000338387819 */ /* 0x000fe200000012ff */
[----:B------:R-:W-:Y:S01]  /*20050*/  IMAD.X R73, RZ, RZ, R5, P6 ;  /* 0x000000ffff497224 */ /* 0x000fe200030e0605 */
[----:B------:R-:W-:-:S02]  /*20060*/  SHF.R.U64 R60, R60, 0x3, RZ ;  /* 0x000000033c3c7819 */ /* 0x000fc400000012ff */
[----:B------:R-:W-:Y:S02]  /*20070*/  SHF.R.U64 R64, R64, 0x3, RZ ;  /* 0x0000000340407819 */ /* 0x000fe400000012ff */
[----:B------:R-:W-:Y:S01]  /*20080*/  SHF.R.U64 R68, R68, 0x3, RZ ;  /* 0x0000000344447819 */ /* 0x000fe200000012ff */
[----:B------:R-:W-:Y:S01]  /*20090*/  UIADD3 UR5, UR7, UR5, URZ ;  /* 0x0000000507057290 */ /* 0x000fe2000fffe03f */
[----:B------:R-:W-:Y:S01]  /*200a0*/  SHF.R.U64 R7, R7, 0x3, RZ ;  /* 0x0000000307077819 */ /* 0x000fe200000012ff */
[----:B------:R-:W-:Y:S01]  /*200b0*/  ULDC.64 UR8, c[0x0][0xbe0] ;  /* 0x0002f80000087ab9 */ /* 0x000fe20000000a00 */
        /* <DEDUP_REMOVED lines=8> */
[----:B------:R-:W-:Y:S01]  /*20140*/  LOP3.LUT R4, R7, R4, RZ, 0x3c, !PT ;  /* 0x0000000407047212 */ /* 0x000fe200078e3cff */
[----:B------:R-:W-:-:S05]  /*20150*/  VIADD R81, R210, UR39 ;  /* 0x00000027d2517c36 */ /* 0x000fca0008000000 */
[----:B------:R-:W-:Y:S01]  /*20160*/  ISETP.GE.AND P2, PT, R81, R0, PT ;  /* 0x000000005100720c */ /* 0x000fe20003f46270 */
[----:B------:R-:W-:Y:S01]  /*20170*/  BSSY B1, `(.L_x_2116) ;  /* 0x000004a000017945 */ /* 0x000fe20003800000 */
[----:B--2---:R0:W-:Y:S04]  /*20180*/  @!P0 ST.E desc[UR48][R20.64], R19 ;  /* 0x0000001314008985 */ /* 0x0041e8000c101930 */
[----:B------:R-:W5:Y:S04]  /*20190*/  LD.E.128 R4, desc[UR48][R4.64] ;  /* 0x0000003004047980 */ /* 0x000f68000c101d00 */
[----:B------:R-:W5:Y:S01]  /*201a0*/  LD.E.128 R8, desc[UR48][R8.64] ;  /* 0x0000003008087980 */ /* 0x000f62000c101d00 */
[----:B0-----:R-:W0:Y:S01]  /*201b0*/  @P1 LDC R20, c[0x0][0xcf0] ;  /* 0x00033c00ff141b82 */ /* 0x001e220000000800 */
[----:B------:R-:W-:-:S02]  /*201c0*/  IMAD.MOV.U32 R19, RZ, RZ, R78 ;  /* 0x000000ffff137224 */ /* 0x000fc400078e004e */
[----:B------:R-:W5:Y:S01]  /*201d0*/  LD.E.128 R12, desc[UR48][R12.64] ;  /* 0x000000300c0c7980 */ /* 0x000f62000c101d00 */
[----:B------:R-:W-:-:S03]  /*201e0*/  IMAD.U32 R21, RZ, RZ, UR7 ;  /* 0x00000007ff157e24 */ /* 0x000fc6000f8e00ff */
[----:B------:R-:W5:Y:S04]  /*201f0*/  LD.E.128 R24, desc[UR48][R24.64] ;  /* 0x0000003018187980 */ /* 0x000f68000c101d00 */
[----:B------:R-:W5:Y:S04]  /*20200*/  LD.E.128 R28, desc[UR48][R28.64] ;  /* 0x000000301c1c7980 */ /* 0x000f68000c101d00 */
[----:B------:R-:W5:Y:S04]  /*20210*/  LD.E.128 R32, desc[UR48][R32.64] ;  /* 0x0000003020207980 */ /* 0x000f68000c101d00 */
[----:B------:R-:W5:Y:S04]  /*20220*/  LD.E.128 R36, desc[UR48][R36.64] ;  /* 0x0000003024247980 */ /* 0x000f68000c101d00 */
[----:B------:R-:W5:Y:S01]  /*20230*/  LD.E.128 R40, desc[UR48][R40.64] ;  /* 0x0000003028287980 */ /* 0x000f62000c101d00 */
[----:B0-----:R-:W-:Y:S01]  /*20240*/  @P1 SHF.R.U32.HI R19, RZ, R20, R3 ;  /* 0x00000014ff131219 */ /* 0x001fe20000011603 */
[----:B------:R-:W-:-:S02]  /*20250*/  IMAD.U32 R20, RZ, RZ, UR6 ;  /* 0x00000006ff147e24 */ /* 0x000fc4000f8e00ff */
[----:B------:R-:W5:Y:S01]  /*20260*/  LD.E.128 R44, desc[UR48][R44.64] ;  /* 0x000000302c2c7980 */ /* 0x000f62000c101d00 */
[----:B------:R-:W-:Y:S01]  /*20270*/  IMAD.U32 R3, RZ, RZ, UR5 ;  /* 0x00000005ff037e24 */ /* 0x000fe2000f8e00ff */
[--C-:B------:R-:W-:Y:S01]  /*20280*/  SHF.R.S32.HI R76, RZ, 0x1f, R19.reuse ;  /* 0x0000001fff4c7819 */ /* 0x100fe20000011413 */
[----:B------:R-:W-:Y:S01]  /*20290*/  IMAD.MOV R77, RZ, RZ, -R19 ;  /* 0x000000ffff4d7224 */ /* 0x000fe200078e0a13 */
[----:B------:R-:W5:Y:S01]  /*202a0*/  LD.E.128 R48, desc[UR48][R48.64] ;  /* 0x0000003030307980 */ /* 0x000f62000c101d00 */
[----:B------:R-:W-:Y:S02]  /*202b0*/  ULDC.64 UR6, c[0x0][0xbd8] ;  /* 0x0002f60000067ab9 */ /* 0x000fe40000000a00 */
[----:B------:R-:W-:Y:S01]  /*202c0*/  IMAD R21, R2, R77, R78 ;  /* 0x0000004d02157224 */ /* 0x000fe200078e024e */
[----:B------:R-:W5:Y:S01]  /*202d0*/  LD.E.128 R52, desc[UR48][R52.64] ;  /* 0x0000003034347980 */ /* 0x000f62000c101d00 */
[----:B------:R-:W-:Y:S02]  /*202e0*/  IMAD R76, R76, UR8, RZ ;  /* 0x000000084c4c7c24 */ /* 0x000fe4000f8e02ff */
[----:B------:R-:W-:Y:S01]  /*202f0*/  IMAD.MOV.U32 R2, RZ, RZ, R20 ;  /* 0x000000ffff027224 */ /* 0x000fe200078e0014 */
[----:B------:R-:W5:Y:S01]  /*20300*/  LD.E.128 R56, desc[UR48][R56.64] ;  /* 0x0000003038387980 */ /* 0x000f62000c101d00 */
[----:B------:R-:W-:-:S02]  /*20310*/  IMAD R77, R19, UR9, R76 ;  /* 0x00000009134d7c24 */ /* 0x000fc4000f8e024c */
[----:B------:R-:W-:Y:S01]  /*20320*/  IMAD.WIDE.U32 R2, R19, UR8, R2 ;  /* 0x0000000813027c25 */ /* 0x000fe2000f8e0002 */
[----:B------:R-:W5:Y:S01]  /*20330*/  LD.E.128 R60, desc[UR48][R60.64] ;  /* 0x000000303c3c7980 */ /* 0x000f62000c101d00 */
[----:B------:R-:W-:-:S03]  /*20340*/  SHF.R.S32.HI R19, RZ, 0x1f, R21 ;  /* 0x0000001fff137819 */ /* 0x000fc60000011415 */
        /* <DEDUP_REMOVED lines=11> */
[----:B------:R-:W-:Y:S01]  /*20400*/  VIADD R19, R81, 0x20 ;  /* 0x0000002051137836 */ /* 0x000fe20000000000 */
[----:B------:R-:W-:Y:S01]  /*20410*/  UIADD3 UR5, UR44, 0x32420, URZ ;  /* 0x000324202c057890 */ /* 0x000fe2000fffe03f */
[C---:B------:R-:W-:Y:S02]  /*20420*/  IMAD R77, R21.reuse, UR7, R20 ;  /* 0x00000007154d7c24 */ /* 0x040fe4000f8e0214 */
[----:B------:R-:W-:Y:S01]  /*20430*/  IMAD.WIDE.U32 R2, R21, UR6, R2 ;  /* 0x0000000615027c25 */ /* 0x000fe2000f8e0002 */
[----:B------:R-:W-:Y:S01]  /*20440*/  ISETP.GE.AND P1, PT, R19, R0, PT ;  /* 0x000000001300720c */ /* 0x000fe20003f26270 */
[----:B------:R-:W-:Y:S02]  /*20450*/  ULDC.64 UR6, c[0x0][0xb80] ;  /* 0x0002e00000067ab9 */ /* 0x000fe40000000a00 */
[----:B------:R-:W-:Y:S01]  /*20460*/  VIADD R19, R81, 0x40 ;  /* 0x0000004051137836 */ /* 0x000fe20000000000 */
[----:B------:R-:W-:Y:S01]  /*20470*/  LEA R80, P3, R2, UR6, 0x1 ;  /* 0x0000000602507c11 */ /* 0x000fe2000f8608ff */
[----:B------:R-:W-:Y:S01]  /*20480*/  IMAD.IADD R3, R3, 0x1, R77 ;  /* 0x0000000103037824 */ /* 0x000fe200078e024d */
[----:B------:R-:W-:-:S02]  /*20490*/  UPRMT UR5, URZ, 0x654, UR5 ;  /* 0x000006543f057896 */ /* 0x000fc40008000005 */
[----:B------:R-:W-:Y:S02]  /*204a0*/  ISETP.GE.AND P0, PT, R19, R0, PT ;  /* 0x000000001300720c */ /* 0x000fe40003f06270 */
[----:B------:R-:W-:Y:S01]  /*204b0*/  LEA.HI.X R19, R2, UR7, R3, 0x1, P3 ;  /* 0x0000000702137c11 */ /* 0x000fe200098f0c03 */
[----:B0-----:R0:W1:Y:S04]  /*204c0*/  SHFL.IDX PT, R78, R80, RZ, 0x181f ;  /* 0x00181fff504e7589 */ /* 0x00106800000e0000 */
[----:B------:R0:W2:Y:S01]  /*204d0*/  SHFL.IDX PT, R79, R19, RZ, 0x181f ;  /* 0x00181fff134f7589 */ /* 0x0000a200000e0000 */
[----:B------:R-:W-:Y:S01]  /*204e0*/  SYNCS.ARRIVE.TRANS64.RED.A1T0 RZ, [UR5], RZ ;  /* 0x000000ffffff79a7 */ /* 0x000fe20008100405 */
        /* <DEDUP_REMOVED lines=18> */
.L_x_2117:
[----:B------:R-:W-:Y:S05]  /*20610*/  BSYNC B1 ;  /* 0x0000000000017941 */ /* 0x000fea0003800000 */
.L_x_2116:
[----:B---3--:R3:W4:Y:S01]  /*20620*/  SHFL.IDX PT, R21, R19, 0x1, 0x181f ;  /* 0x00381f0013157f89 */ /* 0x00872200000e0000 */
        /* <DEDUP_REMOVED lines=9> */
[-C--:B-----5:R-:W-:Y:S02]  /*206c0*/  @!P3 LEA R4, P5, R196, R20.reuse, 0x1 ;  /* 0x00000014c404b211 */ /* 0x0a0fe400078a08ff */
[-C--:B----4-:R-:W-:Y:S02]  /*206d0*/  @!P4 LEA.HI.X R3, R194, R21.reuse, R203, 0x1, P6 ;  /* 0x00000015c203c211 */ /* 0x090fe400030f0ccb */
[-C--:B------:R-:W-:Y:S02]  /*206e0*/  @!P2 LEA R6, P6, R195, R20.reuse, 0x1 ;  /* 0x00000014c306a211 */ /* 0x080fe400078c08ff */
        /* <DEDUP_REMOVED lines=8> */
.L_x_2119:
[----:B------:R-:W-:Y:S05]  /*20770*/  BSYNC B1 ;  /* 0x0000000000017941 */ /* 0x000fea0003800000 */
.L_x_2118:
[----:B0----5:R0:W0:Y:S01]  /*20780*/  SHFL.IDX PT, R9, R19, 0x2, 0x181f ;  /* 0x00581f0013097f89 */ /* 0x02102200000e0000 */
        /* <DEDUP_REMOVED lines=9> */
[-C--:B------:R-:W-:Y:S02]  /*20820*/  @!P2 LEA R4, P5, R196, R8.reuse, 0x1 ;  /* 0x00000008c404a211 */ /* 0x080fe400078a08ff */
[-C--:B------:R-:W-:Y:S02]  /*20830*/  @!P1 LEA R6, P4, R195, R8.reuse, 0x1 ;  /* 0x00000008c3069211 */ /* 0x080fe400078808ff */
[-C--:B------:R-:W-:Y:S02]  /*20840*/  @!P3 LEA.HI.X R3, R194, R9.reuse, R203, 0x1, P6 ;  /* 0x00000009c203b211 */ /* 0x080fe400030f0ccb */
        /* <DEDUP_REMOVED lines=8> */
.L_x_2121:
[----:B------:R-:W-:Y:S05]  /*208d0*/  BSYNC B1 ;  /* 0x0000000000017941 */ /* 0x000fea0003800000 */
.L_x_2120:
[----:B0-----:R-:W-:Y:S01]  /*208e0*/  VIADD R3, R81, 0x60 ;  /* 0x0000006051037836 */ /* 0x001fe20000000000 */
[----:B---3--:R-:W0:Y:S04]  /*208f0*/  SHFL.IDX PT, R19, R19, 0x3, 0x181f ;  /* 0x00781f0013137f89 */ /* 0x008e2800000e0000 */
[----:B------:R-:W-:Y:S01]  /*20900*/  ISETP.GE.AND P0, PT, R3, R0, PT ;  /* 0x000000000300720c */ /* 0x000fe20003f06270 */
[----:B------:R-:W3:-:S12]  /*20910*/  SHFL.IDX PT, R80, R80, 0x3, 0x181f ;  /* 0x00781f0050507f89 */ /* 0x000ed800000e0000 */
[----:B------:R-:W-:Y:S05]  /*20920*/  @P0 BRA `(.L_x_2122) ;  /* 0x0000000c001c0947 */ /* 0x000fea0003800000 */
[----:B------:R-:W-:Y:S02]  /*20930*/  ULDC UR5, c[0x0][0xbc8] ;  /* 0x0002f20000057ab9 */ /* 0x000fe40000000800 */
[----:B------:R-:W-:Y:S02]  /*20940*/  ISETP.GE.AND P3, PT, R194, UR5, PT ;  /* 0x00000005c2007c0c */ /* 0x000fe4000bf66270 */
[----:B------:R-:W-:Y:S02]  /*20950*/  ISETP.GE.AND P4, PT, R196, UR5, PT ;  /* 0x00000005c4007c0c */ /* 0x000fe4000bf86270 */
[----:B------:R-:W-:-:S09]  /*20960*/  ISETP.GE.AND P5, PT, R195, UR5, PT ;  /* 0x00000005c3007c0c */ /* 0x000fd2000bfa6270 */
[-C--:B---3--:R-:W-:Y:S02]  /*20970*/  @!P3 LEA R2, P0, R194, R80.reuse, 0x1 ;  /* 0x00000050c202b211 */ /* 0x088fe400078008ff */
[-C--:B------:R-:W-:Y:S02]  /*20980*/  @!P4 LEA R4, P1, R196, R80.reuse, 0x1 ;  /* 0x00000050c404c211 */ /* 0x080fe400078208ff */
[C---:B------:R-:W-:Y:S02]  /*20990*/  @!P5 LEA R6, P2, R195.reuse, R80, 0x1 ;  /* 0x00000050c306d211 */ /* 0x040fe400078408ff */
[-C--:B0-----:R-:W-:Y:S02]  /*209a0*/  @!P3 LEA.HI.X R3, R194, R19.reuse, R203, 0x1, P0 ;  /* 0x00000013c203b211 */ /* 0x081fe400000f0ccb */
        /* <DEDUP_REMOVED lines=11> */
.L_x_2115:
[----:B0-----:R-:W0:Y:S01]  /*20a60*/  LDC R6, c[0x0][0xce8] ;  /* 0x00033a00ff067b82 */ /* 0x001e220000000800 */
[----:B------:R-:W-:Y:S01]  /*20a70*/  ISETP.GE.AND P0, PT, R206, 0x80, PT ;  /* 0x00000080ce00780c */ /* 0x000fe20003f06270 */
[----:B------:R-:W-:Y:S01]  /*20a80*/  USHF.R.S32.HI UR8, URZ, 0x1f, UR42 ;  /* 0x0000001f3f087899 */ /* 0x000fe2000801142a */
[----:B------:R-:W-:Y:S01]  /*20a90*/  BSSY B1, `(.L_x_2123) ;  /* 0x000002e000017945 */ /* 0x000fe20003800000 */
[----:B------:R-:W-:Y:S01]  /*20aa0*/  USHF.R.S32.HI UR9, URZ, 0x1f, UR38 ;  /* 0x0000001f3f097899 */ /* 0x000fe20008011426 */
        /* <DEDUP_REMOVED lines=44> */
.L_x_2124:
[----:B------:R-:W-:Y:S05]  /*20d70*/  BSYNC B1 ;  /* 0x0000000000017941 */ /* 0x000fea0003800000 */
.L_x_2123:
[----:B------:R-:W-:Y:S01]  /*20d80*/  ULDC.64 UR10, c[0x0][0xbe8] ;  /* 0x0002fa00000a7ab9 */ /* 0x000fe20000000a00 */
[----:B--2---:R-:W-:Y:S01]  /*20d90*/  VIADD R4, R211, UR39 ;  /* 0x00000027d3047c36 */ /* 0x004fe20008000000 */
[----:B------:R-:W-:Y:S01]  /*20da0*/  UIMAD UR5, UR8, UR10, URZ ;  /* 0x0000000a080572a4 */ /* 0x000fe2000f8e023f */
[----:B------:R-:W-:Y:S01]  /*20db0*/  VIADD R8, R210, UR39 ;  /* 0x00000027d2087c36 */ /* 0x000fe20008000000 */
[----:B------:R-:W-:Y:S01]  /*20dc0*/  UIMAD.WIDE.U32 UR6, UR42, UR10, URZ ;  /* 0x0000000a2a0672a5 */ /* 0x000fe2000f8e003f */
[----:B0-----:R-:W-:Y:S01]  /*20dd0*/  @P1 IMAD.HI.U32 R0, R4, R9, RZ ;  /* 0x0000000904001227 */ /* 0x001fe200078e00ff */
[----:B------:R-:W-:Y:S01]  /*20de0*/  UIMAD UR5, UR42, UR11, UR5 ;  /* 0x0000000b2a0572a4 */ /* 0x000fe2000f8e0205 */
[----:B------:R-:W-:Y:S02]  /*20df0*/  BSSY B1, `(.L_x_2125) ;  /* 0x0000038000017945 */ /* 0x000fe40003800000 */
[----:B------:R-:W-:Y:S01]  /*20e00*/  ULDC.64 UR10, c[0x0][0xbf0] ;  /* 0x0002fc00000a7ab9 */ /* 0x000fe20000000a00 */
[----:B------:R-:W-:Y:S01]  /*20e10*/  UIADD3 UR7, UR7, UR5, URZ ;  /* 0x0000000507077290 */ /* 0x000fe2000fffe03f */
[----:B------:R-:W-:Y:S01]  /*20e20*/  IMAD.MOV.U32 R5, RZ, RZ, R4 ;  /* 0x000000ffff057224 */ /* 0x000fe200078e0004 */
[----:B------:R-:W-:Y:S01]  /*20e30*/  UIMAD UR5, UR9, UR10, URZ ;  /* 0x0000000a090572a4 */ /* 0x000fe2000f8e023f */
[----:B-1----:R-:W-:Y:S01]  /*20e40*/  @P1 SHF.R.U32.HI R5, RZ, R11, R0 ;  /* 0x0000000bff051219 */ /* 0x002fe20000011600 */
[----:B------:R-:W-:-:S02]  /*20e50*/  UIMAD.WIDE.U32 UR6, UR38, UR10, UR6 ;  /* 0x0000000a260672a5 */ /* 0x000fc4000f8e0006 */
[----:B------:R-:W-:Y:S01]  /*20e60*/  UIMAD UR5, UR38, UR11, UR5 ;  /* 0x0000000b260572a4 */ /* 0x000fe2000f8e0205 */
[--C-:B------:R-:W-:Y:S01]  /*20e70*/  SHF.R.S32.HI R0, RZ, 0x1f, R5.reuse ;  /* 0x0000001fff007819 */ /* 0x100fe20000011405 */
[----:B------:R-:W-:Y:S01]  /*20e80*/  IMAD.MOV R7, RZ, RZ, -R5 ;  /* 0x000000ffff077224 */ /* 0x000fe200078e0a05 */
[----:B------:R-:W-:Y:S01]  /*20e90*/  ULDC.64 UR8, c[0x0][0xbe0] ;  /* 0x0002f80000087ab9 */ /* 0x000fe20000000a00 */
[----:B------:R-:W-:Y:S02]  /*20ea0*/  UIADD3 UR5, UR7, UR5, URZ ;  /* 0x0000000507057290 */ /* 0x000fe4000fffe03f */
[----:B------:R-:W-:Y:S02]  /*20eb0*/  IMAD.U32 R3, RZ, RZ, UR7 ;  /* 0x00000007ff037e24 */ /* 0x000fe4000f8e00ff */
[----:B------:R-:W-:Y:S02]  /*20ec0*/  IMAD R0, R0, UR8, RZ ;  /* 0x0000000800007c24 */ /* 0x000fe4000f8e02ff */
[----:B------:R-:W-:-:S02]  /*20ed0*/  IMAD R7, R6, R7, R4 ;  /* 0x0000000706077224 */ /* 0x000fc400078e0204 */
        /* <DEDUP_REMOVED lines=41> */
.L_x_2126:
[----:B------:R-:W-:Y:S05]  /*21170*/  BSYNC B1 ;  /* 0x0000000000017941 */ /* 0x000fea0003800000 */
.L_x_2125:
        /* <DEDUP_REMOVED lines=10> */
[----:B------:R-:W-:Y:S02]  /*21220*/  @!P3 LEA R10, P5, R196, R2, 0x1 ;  /* 0x00000002c40ab211 */ /* 0x000fe400078a08ff */
        /* <DEDUP_REMOVED lines=10> */
.L_x_2128:
[----:B------:R-:W-:Y:S05]  /*212d0*/  BSYNC B1 ;  /* 0x0000000000017941 */ /* 0x000fea0003800000 */
.L_x_2127:
        /* <DEDUP_REMOVED lines=10> */
[-C--:B------:R-:W-:Y:S02]  /*21380*/  @!P2 LEA R10, P5, R196, R2.reuse, 0x1 ;  /* 0x00000002c40aa211 */ /* 0x080fe400078a08ff */
        /* <DEDUP_REMOVED lines=10> */
.L_x_2130:
[----:B------:R-:W-:Y:S05]  /*21430*/  BSYNC B1 ;  /* 0x0000000000017941 */ /* 0x000fea0003800000 */
.L_x_2129:
        /* <DEDUP_REMOVED lines=11> */
[-C--:B------:R-:W-:Y:S02]  /*214f0*/  @!P2 LEA R6, P5, R196, R2.reuse, 0x1 ;  /* 0x00000002c406a211 */ /* 0x080fe400078a08ff */
        /* <DEDUP_REMOVED lines=10> */
.L_x_2122:
[----:B------:R-:W-:Y:S05]  /*215a0*/  BSYNC B0 ;  /* 0x0000000000007941 */ /* 0x000fea0003800000 */
.L_x_2114:
[----:B------:R-:W-:Y:S02]  /*215b0*/  ULDC UR5, c[0x0][0xd38] ;  /* 0x00034e0000057ab9 */ /* 0x000fe40000000800 */
[----:B------:R-:W-:-:S06]  /*215c0*/  UISETP.GE.AND UP0, UPT, UR4, UR5, UPT ;  /* 0x000000050400728c */ /* 0x000fcc000bf06270 */
[----:B------:R-:W-:-:S13]  /*215d0*/  PLOP3.LUT P0, PT, PT, PT, UP0, 0x80, 0x0 ;  /* 0x000000000000781c */ /* 0x000fda0003f0f008 */
[----:B------:R-:W-:Y:S05]  /*215e0*/  @!P0 BRA `(.L_x_2131) ;  /* 0xfffffdfc00208947 */ /* 0x000fea000383ffff */
[----:B------:R-:W-:Y:S05]  /*215f0*/  EXIT ;  /* 0x000000000000794d */ /* 0x000fea0003800000 */
.L_x_2007:
[----:B------:R-:W-:-:S08]  /*21600*/  NOP ;  /* 0x0000000000007918 */ /* 0x000fd00000000000 */
[----:B----4-:R-:W0:-:S00]  /*21610*/  USETMAXREG.DEALLOC.CTAPOOL 0x18 ;  /* 0x00000018000079c8 */ /* 0x010e0000080e0500 */
[----:B0-----:R-:W2:Y:S01]  /*21620*/  LDL.LU R2, [R1+0x46c] ;  /* 0x00046c0001027983 */ /* 0x001ea20000300800 */
[----:B------:R-:W-:-:S05]  /*21630*/  LOP3.LUT R0, R0, 0x3, RZ, 0xc0, !PT ;  /* 0x0000000300007812 */ /* 0x000fca00078ec0ff */
[----:B------:R-:W0:Y:S01]  /*21640*/  S2UR UR6, SR_CTAID.X ;  /* 0x00000000000679c3 */ /* 0x000e220000002500 */
[----:B------:R-:W-:Y:S01]  /*21650*/  IMAD.MOV.U32 R18, RZ, RZ, RZ ;  /* 0x000000ffff127224 */ /* 0x000fe200078e00ff */
[----:B------:R-:W-:Y:S04]  /*21660*/  STL [R1+0x498], RZ ;  /* 0x000498ff01007387 */ /* 0x000fe80000100800 */
[----:B------:R-:W1:Y:S02]  /*21670*/  SHFL.IDX PT, R0, R0, RZ, 0x1f ;  /* 0x00001fff00007589 */ /* 0x000e6400000e0000 */
[----:B-1----:R-:W-:Y:S02]  /*21680*/  ISETP.NE.AND P0, PT, R0, RZ, PT ;  /* 0x000000ff0000720c */ /* 0x002fe40003f05270 */
[----:B------:R-:W0:Y:S11]  /*21690*/  LDC R0, c[0x0][0xd38] ;  /* 0x00034e00ff007b82 */ /* 0x000e360000000800 */
[----:B------:R-:W-:Y:S06]  /*216a0*/  @P0 BAR.ARV 0x4, 0x180 ;  /* 0x0106000000000b1d */ /* 0x000fec0000002000 */
[----:B--2---:R-:W-:-:S04]  /*216b0*/  LOP3.LUT R2, R2, 0xffffff7f, RZ, 0xc0, !PT ;  /* 0xffffff7f02027812 */ /* 0x004fc800078ec0ff */
[----:B------:R-:W-:Y:S02]  /*216c0*/  @P0 LOP3.LUT R2, R2, 0x80, RZ, 0xfc, !PT ;  /* 0x0000008002020812 */ /* 0x000fe400078efcff */
[----:B0-----:R-:W-:Y:S01]  /*216d0*/  ISETP.LE.AND P0, PT, R0, UR6, PT ;  /* 0x0000000600007c0c */ /* 0x001fe2000bf03270 */
[----:B------:R-:W-:Y:S02]  /*216e0*/  IMAD.MOV.U32 R0, RZ, RZ, 0x1 ;  /* 0x00000001ff007424 */ /* 0x000fe400078e00ff */
[----:B------:R0:W-:Y:S04]  /*216f0*/  STL [R1+0x46c], R2 ;  /* 0x00046c0201007387 */ /* 0x0001e80000100800 */
[----:B------:R0:W-:Y:S06]  /*21700*/  STL [R1+0x464], R0 ;  /* 0x0004640001007387 */ /* 0x0001ec0000100800 */
[----:B------:R-:W-:Y:S05]  /*21710*/  @P0 BRA `(.L_x_2132) ;  /* 0x0000005000e80947 */ /* 0x000fea0003800000 */
[----:B------:R-:W1:Y:S01]  /*21720*/  S2R R5, SR_TID.X ;  /* 0x0000000000057919 */ /* 0x000e620000002100 */
[----:B------:R-:W2:Y:S01]  /*21730*/  S2UR UR5, SR_CgaCtaId ;  /* 0x00000000000579c3 */ /* 0x000ea20000008800 */
[----:B------:R-:W-:Y:S01]  /*21740*/  UMOV UR4, 0x400 ;  /* 0x0000040000047882 */ /* 0x000fe20000000000 */
[----:B------:R-:W-:Y:S01]  /*21750*/  IMAD.MOV.U32 R18, RZ, RZ, RZ ;  /* 0x000000ffff127224 */ /* 0x000fe200078e00ff */
[----:B------:R-:W-:Y:S01]  /*21760*/  STL [R1+0x498], RZ ;  /* 0x000498ff01007387 */ /* 0x000fe20000100800 */
[----:B------:R-:W-:Y:S01]  /*21770*/  ULDC UR42, c[0x0][0xc] ;  /* 0x00000300002a7ab9 */ /* 0x000fe20000000800 */
[----:B------:R-:W-:Y:S01]  /*21780*/  ULDC.64 UR46, c[0x0][0x198] ;  /* 0x00006600002e7ab9 */ /* 0x000fe20000000a00 */
[----:B--2---:R-:W-:-:S06]  /*21790*/  ULEA UR4, UR5, UR4, 0x18 ;  /* 0x0000000405047291 */ /* 0x004fcc000f8ec03f */
[----:B------:R-:W-:Y:S01]  /*217a0*/  IMAD.U32 R17, RZ, RZ, UR4 ;  /* 0x00000004ff117e24 */ /* 0x000fe2000f8e00ff */
[C---:B-1----:R-:W-:Y:S01]  /*217b0*/  LOP3.LUT R4, R5.reuse, 0x7f, RZ, 0xc0, !PT ;  /* 0x0000007f05047812 */ /* 0x042fe200078ec0ff */
[----:B0-----:R-:W-:-:S05]  /*217c0*/  IMAD.SHL.U32 R0, R5, 0x8, RZ ;  /* 0x0000000805007824 */ /* 0x001fca00078e00ff */
[C---:B------:R-:W-:Y:S02]  /*217d0*/  LOP3.LUT R2, R0.reuse, 0x1f8, RZ, 0xc0, !PT ;  /* 0x000001f800027812 */ /* 0x040fe400078ec0ff */
[----:B------:R-:W-:Y:S02]  /*217e0*/  LOP3.LUT R0, R0, 0x38, RZ, 0xc0, !PT ;  /* 0x0000003800007812 */ /* 0x000fe400078ec0ff */
[----:B------:R-:W-:Y:S01]  /*217f0*/  LOP3.LUT R3, R2, 0x38, R5, 0x78, !PT ;  /* 0x0000003802037812 */ /* 0x000fe200078e7805 */
[----:B------:R-:W-:Y:S01]  /*21800*/  IMAD.SHL.U32 R2, R4, 0x8, RZ ;  /* 0x0000000804027824 */ /* 0x000fe200078e00ff */
[----:B------:R-:W-:-:S04]  /*21810*/  SHF.R.U32.HI R4, RZ, 0x3, R4 ;  /* 0x00000003ff047819 */ /* 0x000fc80000011604 */
[----:B------:R-:W-:Y:S01]  /*21820*/  LOP3.LUT R2, R3, 0x200, R2, 0xf8, !PT ;  /* 0x0000020003027812 */ /* 0x000fe200078ef802 */
[----:B------:R-:W-:-:S05]  /*21830*/  IMAD.SHL.U32 R3, R5, 0x10, RZ ;  /* 0x0000001005037824 */ /* 0x000fca00078e00ff */
[----:B------:R-:W-:Y:S01]  /*21840*/  LOP3.LUT R5, R4, 0x70, R3, 0xf8, !PT ;  /* 0x0000007004057812 */ /* 0x000fe200078ef803 */
[----:B------:R-:W-:Y:S02]  /*21850*/  IMAD R4, R2, 0x2, R17 ;  /* 0x0000000202047824 */ /* 0x000fe400078e0211 */
[----:B------:R-:W-:Y:S02]  /*21860*/  IMAD.U32 R3, RZ, RZ, UR6 ;  /* 0x00000006ff037e24 */ /* 0x000fe4000f8e00ff */
[----:B------:R-:W-:Y:S01]  /*21870*/  IMAD.MOV.U32 R2, RZ, RZ, 0x1 ;  /* 0x00000001ff027424 */ /* 0x000fe200078e00ff */
[----:B------:R-:W-:Y:S04]  /*21880*/  STL [R1+0x460], R4 ;  /* 0x0004600401007387 */ /* 0x000fe80000100800 */
[----:B------:R0:W-:Y:S04]  /*21890*/  STL [R1+0x474], R3 ;  /* 0x0004740301007387 */ /* 0x0001e80000100800 */
[----:B------:R1:W-:Y:S01]  /*218a0*/  STL [R1+0x464], R2 ;  /* 0x0004640201007387 */ /* 0x0003e20000100800 */
[----:B0-----:R-:W-:-:S02]  /*218b0*/  LOP3.LUT R3, R0, 0x40, RZ, 0xfc, !PT ;  /* 0x0000004000037812 */ /* 0x001fc400078efcff */
[C---:B-1----:R-:W-:Y:S02]  /*218c0*/  LOP3.LUT R2, R0.reuse, 0x80, RZ, 0xfc, !PT ;  /* 0x0000008000027812 */ /* 0x042fe400078efcff */
[----:B------:R-:W-:-:S07]  /*218d0*/  LOP3.LUT R0, R0, 0xc0, RZ, 0xfc, !PT ;  /* 0x000000c000007812 */ /* 0x000fce00078efcff */
.L_x_2234:
[----:B--2---:R-:W2:Y:S01]  /*218e0*/  LDL R0, [R1+0x474] ;  /* 0x0004740001007983 */ /* 0x004ea20000100800 */
        /* <DEDUP_REMOVED lines=13> */
[----:B01-34-:R-:W-:Y:S05]  /*219c0*/  @!P0 BRA `(.L_x_2133) ;  /* 0x0000000000208947 */ /* 0x01bfea0003800000 */
        /* <DEDUP_REMOVED lines=8> */
.L_x_2133:
[----:B------:R-:W-:Y:S01]  /*21a50*/  ULDC UR9, c[0x0][0xd54] ;  /* 0x0003550000097ab9 */ /* 0x000fe20000000800 */
[----:B------:R-:W-:Y:S01]  /*21a60*/  UMOV UR6, UR8 ;  /* 0x0000000800067c82 */ /* 0x000fe20008000000 */
[----:B------:R-:W-:-:S11]  /*21a70*/  UISETP.NE.AND UP0, UPT, UR9, 0x1, UPT ;  /* 0x000000010900788c */ /* 0x000fd6000bf05270 */
[----:B------:R-:W-:Y:S02]  /*21a80*/  @UP0 ULDC.64 UR10, c[0x0][0xd58] ;  /* 0x00035600000a0ab9 */ /* 0x000fe40000000a00 */
[----:B------:R-:W-:-:S04]  /*21a90*/  UIMAD.WIDE.U32 UR4, UR8, UR10, URZ ;  /* 0x0000000a080472a5 */ /* 0x000fc8000f8e003f */
[----:B------:R-:W-:-:S04]  /*21aa0*/  @UP0 USHF.R.U32.HI UR6, URZ, UR11, UR5 ;  /* 0x0000000b3f060299 */ /* 0x000fc80008011605 */
[----:B------:R-:W-:-:S12]  /*21ab0*/  UIMAD UR4, UR6, UR9, URZ ;  /* 0x00000009060472a4 */ /* 0x000fd8000f8e023f */
.L_x_2134:
        /* <DEDUP_REMOVED lines=48> */
.L_x_2136:
[----:B------:R-:W-:-:S11]  /*21dc0*/  UISETP.NE.AND UP0, UPT, UR5, 0x1, UPT ;  /* 0x000000010500788c */ /* 0x000fd6000bf05270 */
[----:B------:R-:W-:Y:S02]  /*21dd0*/  @UP0 ULDC.64 UR12, c[0x0][0xae0] ;  /* 0x0002b800000c0ab9 */ /* 0x000fe40000000a00 */
[----:B------:R-:W-:-:S04]  /*21de0*/  UIMAD.WIDE.U32 UR8, UR10, UR12, URZ ;  /* 0x0000000c0a0872a5 */ /* 0x000fc8000f8e003f */
[----:B------:R-:W-:-:S12]  /*21df0*/  @UP0 USHF.R.U32.HI UR10, URZ, UR13, UR9 ;  /* 0x0000000d3f0a0299 */ /* 0x000fd80008011609 */
.L_x_2137:
[----:B------:R-:W-:-:S04]  /*21e00*/  UIMAD UR10, UR10, UR5, UR5 ;  /* 0x000000050a0a72a4 */ /* 0x000fc8000f8e0205 */
[----:B------:R-:W-:-:S04]  /*21e10*/  UISETP.LT.AND UP0, UPT, UR4, UR10, UPT ;  /* 0x0000000a0400728c */ /* 0x000fc8000bf01270 */
[----:B------:R-:W-:-:S12]  /*21e20*/  USEL UR4, UR4, UR10, UP0 ;  /* 0x0000000a04047287 */ /* 0x000fd80008000000 */
.L_x_2135:
        /* <DEDUP_REMOVED lines=31> */
.L_x_2139:
[----:B------:R-:W-:-:S11]  /*22020*/  UISETP.NE.AND UP0, UPT, UR5, 0x1, UPT ;  /* 0x000000010500788c */ /* 0x000fd6000bf05270 */
[----:B------:R-:W-:Y:S02]  /*22030*/  @UP0 ULDC.64 UR10, c[0x0][0xae0] ;  /* 0x0002b800000a0ab9 */ /* 0x000fe40000000a00 */
[----:B------:R-:W-:-:S04]  /*22040*/  UIMAD.WIDE.U32 UR6, UR4, UR10, URZ ;  /* 0x0000000a040672a5 */ /* 0x000fc8000f8e003f */
[----:B------:R-:W-:-:S12]  /*22050*/  @UP0 USHF.R.U32.HI UR4, URZ, UR11, UR7 ;  /* 0x0000000b3f040299 */ /* 0x000fd80008011607 */
.L_x_2140:
[----:B------:R-:W-:-:S04]  /*22060*/  UIMAD UR4, UR4, UR5, URZ ;  /* 0x00000005040472a4 */ /* 0x000fc8000f8e023f */
[----:B------:R-:W-:-:S04]  /*22070*/  UISETP.LT.AND UP0, UPT, UR8, UR4, UPT ;  /* 0x000000040800728c */ /* 0x000fc8000bf01270 */
[----:B------:R-:W-:-:S12]  /*22080*/  USEL UR8, UR8, UR4, !UP0 ;  /* 0x0000000408087287 */ /* 0x000fd8000c000000 */
.L_x_2138:
        /* <DEDUP_REMOVED lines=27> */
.L_x_2142:
        /* <DEDUP_REMOVED lines=20> */
.L_x_2145:
[----:B------:R-:W-:Y:S05]  /*22380*/  BSYNC B6 ;  /* 0x0000000000067941 */ /* 0x000fea0003800000 */
.L_x_2144:
        /* <DEDUP_REMOVED lines=20> */
.L_x_2148:
        /* <DEDUP_REMOVED lines=15> */
.L_x_2147:
[----:B------:R-:W-:Y:S05]  /*225c0*/  BSYNC B6 ;  /* 0x0000000000067941 */ /* 0x000fea0003800000 */
.L_x_2146:
[----:B------:R-:W-:Y:S01]  /*225d0*/  ULDC.64 UR4, c[0x0][0xaf0] ;  /* 0x0002bc0000047ab9 */ /* 0x000fe20000000a00 */
[----:B------:R-:W2:Y:S01]  /*225e0*/  LDL.LU R4, [R1+0x46c] ;  /* 0x00046c0001047983 */ /* 0x000ea20000300800 */
[----:B------:R-:W-:Y:S01]  /*225f0*/  UISETP.NE.U32.AND UP0, UPT, UR4, URZ, UPT ;  /* 0x0000003f0400728c */ /* 0x000fe2000bf05070 */
[----:B------:R-:W-:-:S03]  /*22600*/  IMAD.U32 R19, RZ, RZ, UR43 ;  /* 0x0000002bff137e24 */ /* 0x000fc6000f8e00ff */
[----:B------:R-:W-:-:S06]  /*22610*/  UISETP.NE.AND.EX UP0, UPT, UR5, URZ, UPT, UP0 ;  /* 0x0000003f0500728c */ /* 0x000fcc000bf05300 */
[----:B------:R-:W-:-:S05]  /*22620*/  PLOP3.LUT P0, PT, PT, PT, UP0, 0x80, 0x0 ;  /* 0x000000000000781c */ /* 0x000fca0003f0f008 */
[----:B------:R-:W-:Y:S02]  /*22630*/  @UP0 ULDC.64 UR4, c[0x0][0xaf0] ;  /* 0x0002bc0000040ab9 */ /* 0x000fe40000000a00 */
[----:B------:R-:W-:-:S06]  /*22640*/  @UP0 UIMAD.WIDE UR4, UR43, 0x4, UR4 ;  /* 0x000000042b0408a5 */ /* 0x000fcc000f8e0204 */
[----:B------:R-:W-:Y:S02]  /*22650*/  IMAD.U32 R2, RZ, RZ, UR4 ;  /* 0x00000004ff027e24 */ /* 0x000fe4000f8e00ff */
[----:B------:R-:W-:-:S05]  /*22660*/  IMAD.U32 R3, RZ, RZ, UR5 ;  /* 0x00000005ff037e24 */ /* 0x000fca000f8e00ff */
[----:B------:R0:W3:Y:S01]  /*22670*/  @P0 LDG.E R19, desc[UR48][R2.64] ;  /* 0x0000003002130981 */ /* 0x0000e2000c1e1900 */
[----:B------:R-:W-:Y:S01]  /*22680*/  UMOV UR4, 0xffffffff ;  /* 0xffffffff00047882 */ /* 0x000fe20000000000 */
[----:B------:R-:W-:Y:S01]  /*22690*/  IMAD.U32 R0, RZ, RZ, UR39 ;  /* 0x00000027ff007e24 */ /* 0x000fe2000f8e00ff */
[----:B------:R-:W1:Y:S03]  /*226a0*/  S2R R5, SR_TID.X ;  /* 0x0000000000057919 */ /* 0x000e660000002100 */
[----:B------:R-:W-:Y:S01]  /*226b0*/  VIADD R0, R0, 0xffffffff ;  /* 0xffffffff00007836 */ /* 0x000fe20000000000 */
[----:B0-----:R-:W0:Y:S02]  /*226c0*/  LDC.64 R2, c[0x0][0x418] ;  /* 0x00010600ff027b82 */ /* 0x001e240000000a00 */
[----:B0-----:R-:W-:Y:S02]  /*226d0*/  ISETP.NE.U32.AND P0, PT, R2, RZ, PT ;  /* 0x000000ff0200720c */ /* 0x001fe40003f05070 */
[----:B-1----:R-:W-:-:S02]  /*226e0*/  SHF.R.U32.HI R5, RZ, 0x5, R5 ;  /* 0x00000005ff057819 */ /* 0x002fc40000011605 */
[----:B------:R-:W-:Y:S02]  /*226f0*/  ISETP.NE.AND.EX P1, PT, R3, RZ, PT, P0 ;  /* 0x000000ff0300720c */ /* 0x000fe40003f25300 */
[----:B------:R-:W-:Y:S02]  /*22700*/  LOP3.LUT R5, R5, 0x3, RZ, 0xc0, !PT ;  /* 0x0000000305057812 */ /* 0x000fe400078ec0ff */
[----:B--2---:R-:W-:-:S09]  /*22710*/  LOP3.LUT R4, R4, 0xfffffffe, RZ, 0xc0, !PT ;  /* 0xfffffffe04047812 */ /* 0x004fd200078ec0ff */
[----:B------:R-:W-:-:S05]  /*22720*/  @P1 LOP3.LUT R4, R4, 0x1, RZ, 0xfc, !PT ;  /* 0x0000000104041812 */ /* 0x000fca00078efcff */
[----:B------:R0:W-:Y:S01]  /*22730*/  STL [R1+0x46c], R4 ;  /* 0x00046c0401007387 */ /* 0x0001e20000100800 */
[----:B---3--:R-:W-:Y:S02]  /*22740*/  SHF.R.S32.HI R7, RZ, 0x1f, R19 ;  /* 0x0000001fff077819 */ /* 0x008fe40000011413 */
[----:B------:R-:W-:-:S03]  /*22750*/  SEL R16, R19, RZ, !P1 ;  /* 0x000000ff13107207 */ /* 0x000fc60004800000 */
[----:B------:R0:W-:Y:S01]  /*22760*/  STL [R1+0x468], R7 ;  /* 0x0004680701007387 */ /* 0x0001e20000100800 */
[----:B------:R-:W-:Y:S05]  /*22770*/  BRA.DIV UR4, `(.L_x_2149) ;  /* 0x0000004a04647947 */ /* 0x000fea000b800000 */
[----:B------:R1:W2:Y:S02]  /*22780*/  SHFL.IDX PT, R14, R5, RZ, 0x1f ;  /* 0x00001fff050e7589 */ /* 0x0002a400000e0000 */
.L_x_2250:
[----:B------:R-:W-:Y:S01]  /*22790*/  PLOP3.LUT P2, PT, PT, PT, PT, 0x8, 0x0 ;  /* 0x000000000000781c */ /* 0x000fe20003f4e170 */
[----:B------:R3:W-:Y:S01]  /*227a0*/  STL [R1+0x47c], R0 ;  /* 0x00047c0001007387 */ /* 0x0007e20000100800 */
[----:B0-----:R-:W-:Y:S02]  /*227b0*/  LOP3.LUT R4, R4, 0xfffffffd, RZ, 0xc0, !PT ;  /* 0xfffffffd04047812 */ /* 0x001fe400078ec0ff */
[----:B--2---:R-:W-:-:S09]  /*227c0*/  ISETP.NE.AND P0, PT, R14, RZ, PT ;  /* 0x000000ff0e00720c */ /* 0x004fd20003f05270 */
[----:B------:R-:W-:-:S05]  /*227d0*/  @P2 LOP3.LUT R4, R4, 0x2, RZ, 0xfc, !PT ;  /* 0x0000000204042812 */ /* 0x000fca00078efcff */
[----:B------:R3:W-:Y:S01]  /*227e0*/  STL [R1+0x46c], R4 ;  /* 0x00046c0401007387 */ /* 0x0007e20000100800 */
[----:B------:R-:W-:Y:S05]  /*227f0*/  @P0 BRA `(.L_x_2150) ;  /* 0x0000000000f80947 */ /* 0x000fea0003800000 */
[----:B------:R-:W-:-:S03]  /*22800*/  UMOV UR4, 0xffffffff ;  /* 0xffffffff00047882 */ /* 0x000fc60000000000 */
[----:B------:R-:W-:Y:S05]  /*22810*/  BRA.DIV UR4, `(.L_x_2151) ;  /* 0x0000004a045c7947 */ /* 0x000fea000b800000 */
[----:B------:R-:W-:-:S13]  /*22820*/  ELECT P6, URZ, PT ;  /* 0x00000000003f782f */ /* 0x000fda00038c0000 */
.L_x_2253:
[----:B------:R-:W-:Y:S05]  /*22830*/  @!P6 BRA `(.L_x_2150) ;  /* 0x0000000000e8e947 */ /* 0x000fea0003800000 */
[----:B------:R-:W-:Y:S01]  /*22840*/  IMAD.MOV.U32 R16, RZ, RZ, R19 ;  /* 0x000000ffff107224 */ /* 0x000fe200078e0013 */
[----:B------:R-:W-:Y:S06]  /*22850*/  @!P1 BRA `(.L_x_2152) ;  /* 0x00000000004c9947 */ /* 0x000fec0003800000 */
[----:B------:R-:W0:Y:S01]  /*22860*/  LDC R6, c[0x0][0x43c] ;  /* 0x00010f00ff067b82 */ /* 0x000e220000000800 */
[----:B------:R-:W-:Y:S01]  /*22870*/  IMAD.MOV.U32 R8, RZ, RZ, R0 ;  /* 0x000000ffff087224 */ /* 0x000fe200078e0000 */
[----:B------:R-:W-:Y:S01]  /*22880*/  ULDC.64 UR4, c[0x0][0x428] ;  /* 0x00010a0000047ab9 */ /* 0x000fe20000000a00 */
[----:B0-----:R-:W-:-:S13]  /*22890*/  ISETP.NE.AND P0, PT, R6, 0x1, PT ;  /* 0x000000010600780c */ /* 0x001fda0003f05270 */
[----:B-1-3--:R-:W0:Y:S02]  /*228a0*/  @P0 LDC.64 R4, c[0x0][0x440] ;  /* 0x00011000ff040b82 */ /* 0x00ae240000000a00 */
[----:B0-----:R-:W-:-:S04]  /*228b0*/  @P0 IMAD.HI.U32 R0, R8, R4, RZ ;  /* 0x0000000408000227 */ /* 0x001fc800078e00ff */
[----:B------:R-:W-:Y:S01]  /*228c0*/  IMAD.MOV.U32 R4, RZ, RZ, R8 ;  /* 0x000000ffff047224 */ /* 0x000fe200078e0008 */
[----:B------:R-:W-:-:S04]  /*228d0*/  @P0 SHF.R.U32.HI R4, RZ, R5, R0 ;  /* 0x00000005ff040219 */ /* 0x000fc80000011600 */
[--C-:B------:R-:W-:Y:S01]  /*228e0*/  SHF.R.S32.HI R5, RZ, 0x1f, R4.reuse ;  /* 0x0000001fff057819 */ /* 0x100fe20000011404 */
[----:B------:R-:W-:-:S04]  /*228f0*/  IMAD.MOV R0, RZ, RZ, -R4 ;  /* 0x000000ffff007224 */ /* 0x000fc800078e0a04 */
[----:B------:R-:W-:Y:S02]  /*22900*/  IMAD R8, R6, R0, R8 ;  /* 0x0000000006087224 */ /* 0x000fe400078e0208 */
[----:B------:R-:W-:Y:S02]  /*22910*/  IMAD R0, R7, UR4, RZ ;  /* 0x0000000407007c24 */ /* 0x000fe4000f8e02ff */
[C---:B------:R-:W-:Y:S01]  /*22920*/  IMAD.WIDE.U32 R4, R19.reuse, UR4, R4 ;  /* 0x0000000413047c25 */ /* 0x040fe2000f8e0004 */
[----:B------:R0:W-:Y:S03]  /*22930*/  STL [R1+0x47c], R8 ;  /* 0x00047c0801007387 */ /* 0x0001e60000100800 */
[----:B------:R-:W-:Y:S01]  /*22940*/  IMAD R0, R19, UR5, R0 ;  /* 0x0000000513007c24 */ /* 0x000fe2000f8e0200 */
[----:B------:R-:W-:-:S03]  /*22950*/  LEA R2, P0, R4, R2, 0x2 ;  /* 0x0000000204027211 */ /* 0x000fc600078010ff */
[----:B------:R-:W-:-:S05]  /*22960*/  IMAD.IADD R0, R5, 0x1, R0 ;  /* 0x0000000105007824 */ /* 0x000fca00078e0200 */
[----:B------:R-:W-:-:S05]  /*22970*/  LEA.HI.X R3, R4, R3, R0, 0x2, P0 ;  /* 0x0000000304037211 */ /* 0x000fca00000f1400 */
[----:B------:R0:W5:Y:S02]  /*22980*/  LDG.E R16, desc[UR48][R2.64] ;  /* 0x0000003002107981 */ /* 0x000164000c1e1900 */
.L_x_2152:
[----:B0-----:R-:W2:Y:S01]  /*22990*/  LDL R2, [R1+0x464] ;  /* 0x0004640001027983 */ /* 0x001ea20000100800 */
[----:B---3--:R-:W-:Y:S01]  /*229a0*/  IMAD R0, R18, 0x8, R17 ;  /* 0x0000000812007824 */ /* 0x008fe200078e0211 */
[----:B--2---:R-:W-:-:S04]  /*229b0*/  SHF.L.U32 R2, R2, 0x1f, RZ ;  /* 0x0000001f02027819 */ /* 0x004fc800000006ff */
[----:B------:R-:W0:Y:S02]  /*229c0*/  SYNCS.PHASECHK.TRANS64.TRYWAIT P0, [R0+URZ+0x32440], R2 ;  /* 0x03244002000075a7 */ /* 0x000e24000800017f */
[----:B0-----:R-:W-:Y:S05]  /*229d0*/  @!P0 BRA `(.L_x_2153) ;  /* 0x00000048000c8947 */ /* 0x001fea0003800000 */
.L_x_2254:
        /* <DEDUP_REMOVED lines=11> */
.L_x_2154:
[----:B------:R-:W2:Y:S04]  /*22a90*/  LDL R3, [R1+0x47c] ;  /* 0x00047c0001037983 */ /* 0x000ea80000100800 */
[----:B0-----:R-:W3:Y:S01]  /*22aa0*/  LDL.LU R2, [R1+0x46c] ;  /* 0x00046c0001027983 */ /* 0x001ee20000300800 */
[----:B------:R-:W-:Y:S01]  /*22ab0*/  R2UR UR33, R0 ;  /* 0x00000000002172ca */ /* 0x000fe200000e0000 */
[----:B------:R-:W-:Y:S01]  /*22ac0*/  IMAD R0, R18, 0x3000, R17 ;  /* 0x0000300012007824 */ /* 0x000fe200078e0211 */
[----:B------:R-:W-:Y:S01]  /*22ad0*/  PLOP3.LUT P0, PT, PT, PT, PT, 0x80, 0x0 ;  /* 0x000000000000781c */ /* 0x000fe20003f0f070 */
[----:B------:R-:W-:Y:S01]  /*22ae0*/  UIADD3 UR4, UP0, UR46, 0x370, URZ ;  /* 0x000003702e047890 */ /* 0x000fe2000ff1e03f */
[----:B-----5:R-:W-:Y:S01]  /*22af0*/  R2UR UR37, R16 ;  /* 0x00000000102572ca */ /* 0x020fe200000e0000 */
[----:B------:R-:W-:Y:S01]  /*22b00*/  UMOV UR6, 0x0 ;  /* 0x0000000000067882 */ /* 0x000fe20000000000 */
[----:B------:R-:W-:Y:S01]  /*22b10*/  R2UR UR32, R0 ;  /* 0x00000000002072ca */ /* 0x000fe200000e0000 */
[----:B------:R-:W-:Y:S01]  /*22b20*/  UIADD3.X UR5, URZ, UR47, URZ, UP0, !UPT ;  /* 0x0000002f3f057290 */ /* 0x000fe200087fe43f */
[----:B------:R-:W-:Y:S01]  /*22b30*/  UMOV UR7, 0x14f00000 ;  /* 0x14f0000000077882 */ /* 0x000fe20000000000 */
[----:B------:R-:W-:-:S04]  /*22b40*/  UMOV UR34, URZ ;  /* 0x0000003f00227c82 */ /* 0x000fc80008000000 */
[----:B------:R-:W-:-:S06]  /*22b50*/  UIADD3 UR33, UR33, 0x32430, URZ ;  /* 0x0003243021217890 */ /* 0x000fcc000fffe03f */
[----:B------:R-:W-:Y:S01]  /*22b60*/  UIADD3 UR32, UR32, 0x1c400, URZ ;  /* 0x0001c40020207890 */ /* 0x000fe2000fffe03f */
[----:B--2---:R-:W-:Y:S02]  /*22b70*/  R2UR UR35, R3 ;  /* 0x00000000032372ca */ /* 0x004fe400000e0000 */
[----:B---3--:R-:W-:-:S04]  /*22b80*/  LOP3.LUT R2, R2, 0xfffffffd, RZ, 0xc0, !PT ;  /* 0xfffffffd02027812 */ /* 0x008fc800078ec0ff */
[----:B------:R-:W-:-:S07]  /*22b90*/  @P0 LOP3.LUT R2, R2, 0x2, RZ, 0xfc, !PT ;  /* 0x0000000202020812 */ /* 0x000fce00078efcff */
[----:B------:R-:W-:Y:S01]  /*22ba0*/  UIMAD UR35, UR35, 0x60, URZ ;  /* 0x00000060232378a4 */ /* 0x000fe2000f8e023f */
[----:B------:R0:W-:Y:S08]  /*22bb0*/  STL [R1+0x46c], R2 ;  /* 0x00046c0201007387 */ /* 0x0001f00000100800 */
[----:B------:R0:W-:Y:S01]  /*22bc0*/  UTMALDG.4D [UR32], [UR4], desc[UR6] ;  /* 0x00000620040075b4 */ /* 0x0001e20008019000 */
[----:B------:R-:W-:-:S02]  /*22bd0*/  NOP ;  /* 0x0000000000007918 */ /* 0x000fc40000000000 */
.L_x_2150:
[----:B------:R-:W-:Y:S05]  /*22be0*/  WARPSYNC.ALL ;  /* 0x0000000000007948 */ /* 0x000fea0003800000 */
[----:B---3--:R-:W-:Y:S01]  /*22bf0*/  VIADD R0, R17, 0x18400 ;  /* 0x0001840011007836 */ /* 0x008fe20000000000 */
[----:B------:R-:W-:Y:S01]  /*22c00*/  BAR.SYNC.DEFER_BLOCKING 0x8, 0x180 ;  /* 0x0206000000007b1d */ /* 0x000fe20000010000 */
[----:B------:R-:W-:Y:S02]  /*22c10*/  USHF.R.S32.HI UR44, URZ, 0x1f, UR36 ;  /* 0x0000001f3f2c7899 */ /* 0x000fe40008011424 */
[----:B0-----:R-:W-:Y:S01]  /*22c20*/  USHF.R.S32.HI UR37, URZ, 0x1f, UR43 ;  /* 0x0000001f3f257899 */ /* 0x001fe2000801142b */
[----:B------:R-:W-:-:S02]  /*22c30*/  LOP3.LUT P0, RZ, R0, 0x3ff, RZ, 0xc0, !PT ;  /* 0x000003ff00ff7812 */ /* 0x000fc4000780c0ff */
[----:B------:R-:W-:Y:S11]  /*22c40*/  BSSY B6, `(.L_x_2155) ;  /* 0x0000012000067945 */ /* 0x000ff60003800000 */
[----:B------:R-:W-:Y:S05]  /*22c50*/  @!P0 BRA `(.L_x_2156) ;  /* 0x0000000000408947 */ /* 0x000fea0003800000 */
[----:B------:R-:W-:Y:S01]  /*22c60*/  MOV R2, 0x0 ;  /* 0x0000000000027802 */ /* 0x000fe20000000f00 */
[----:B------:R-:W-:Y:S01]  /*22c70*/  ULDC.64 UR6, c[0x4][0x98] ;  /* 0x0100260000067ab9 */ /* 0x000fe20000000a00 */
[----:B------:R-:W-:Y:S01]  /*22c80*/  ULDC.64 UR8, c[0x4][0xa0] ;  /* 0x0100280000087ab9 */ /* 0x000fe20000000a00 */
[----:B------:R-:W-:Y:S01]  /*22c90*/  ULDC.64 UR4, c[0x4][0x20] ;  /* 0x0100080000047ab9 */ /* 0x000fe20000000a00 */
[----:B------:R-:W-:Y:S02]  /*22ca0*/  IMAD.U32 R4, RZ, RZ, UR6 ;  /* 0x00000006ff047e24 */ /* 0x000fe4000f8e00ff */
[----:B------:R-:W0:Y:S01]  /*22cb0*/  LDC.64 R2, c[0x4][R2] ;  /* 0x0100000002027b82 */ /* 0x000e220000000a00 */
[----:B-1----:R-:W-:Y:S02]  /*22cc0*/  IMAD.U32 R5, RZ, RZ, UR7 ;  /* 0x00000007ff057e24 */ /* 0x002fe4000f8e00ff */
        /* <DEDUP_REMOVED lines=9> */
.L_x_2156:
[----:B------:R-:W-:Y:S05]  /*22d60*/  BSYNC B6 ;  /* 0x0000000000067941 */ /* 0x000fea0003800000 */
.L_x_2155:
[----:B------:R0:W5:Y:S01]  /*22d70*/  LDL R8, [R1+0x460] ;  /* 0x0004600001087983 */ /* 0x0001620000100800 */
[----:B------:R-:W2:Y:S01]  /*22d80*/  LDC R6, c[0x0][0x448] ;  /* 0x00011200ff067b82 */ /* 0x000ea20000000800 */
[----:B------:R-:W-:Y:S01]  /*22d90*/  ULDC.64 UR8, c[0x0][0x2d8] ;  /* 0x0000b60000087ab9 */ /* 0x000fe20000000a00 */
[----:B------:R-:W3:Y:S01]  /*22da0*/  S2R R2, SR_TID.X ;  /* 0x0000000000027919 */ /* 0x000ee20000002100 */
[----:B------:R-:W-:Y:S02]  /*22db0*/  UIMAD UR6, UR44, UR8, URZ ;  /* 0x000000082c0672a4 */ /* 0x000fe4000f8e023f */
[----:B------:R-:W-:Y:S01]  /*22dc0*/  UIMAD.WIDE.U32 UR4, UR36, UR8, URZ ;  /* 0x00000008240472a5 */ /* 0x000fe2000f8e003f */
[----:B------:R-:W4:Y:S01]  /*22dd0*/  S2R R0, SR_TID.X ;  /* 0x0000000000007919 */ /* 0x000f220000002100 */
[----:B------:R-:W-:-:S03]  /*22de0*/  UIMAD UR6, UR36, UR9, UR6 ;  /* 0x00000009240672a4 */ /* 0x000fc6000f8e0206 */
[----:B------:R-:W-:Y:S01]  /*22df0*/  ULDC.64 UR8, c[0x0][0x2e0] ;  /* 0x0000b80000087ab9 */ /* 0x000fe20000000a00 */
[----:B------:R-:W-:Y:S02]  /*22e00*/  UIADD3 UR5, UR5, UR6, URZ ;  /* 0x0000000605057290 */ /* 0x000fe4000fffe03f */
[----:B------:R-:W-:Y:S02]  /*22e10*/  UIMAD UR6, UR37, UR8, URZ ;  /* 0x00000008250672a4 */ /* 0x000fe4000f8e023f */
[----:B------:R-:W-:Y:S02]  /*22e20*/  UIMAD.WIDE.U32 UR4, UR43, UR8, UR4 ;  /* 0x000000082b0472a5 */ /* 0x000fe4000f8e0004 */
[----:B------:R-:W-:-:S04]  /*22e30*/  UIMAD UR6, UR43, UR9, UR6 ;  /* 0x000000092b0672a4 */ /* 0x000fc8000f8e0206 */
[----:B------:R-:W-:Y:S02]  /*22e40*/  UIADD3 UR6, UR5, UR6, URZ ;  /* 0x0000000605067290 */ /* 0x000fe4000fffe03f */
[----:B-1----:R-:W-:Y:S01]  /*22e50*/  IMAD.U32 R5, RZ, RZ, UR5 ;  /* 0x00000005ff057e24 */ /* 0x002fe2000f8e00ff */
[----:B--2---:R-:W-:Y:S02]  /*22e60*/  ISETP.NE.AND P0, PT, R6, 0x1, PT ;  /* 0x000000010600780c */ /* 0x004fe40003f05270 */
[----:B---3--:R-:W-:-:S11]  /*22e70*/  LOP3.LUT R4, R2, 0x7f, RZ, 0xc0, !PT ;  /* 0x0000007f02047812 */ /* 0x008fd600078ec0ff */
[----:B------:R-:W1:Y:S01]  /*22e80*/  @P0 LDC R3, c[0x0][0x44c] ;  /* 0x00011300ff030b82 */ /* 0x000e620000000800 */
[----:B----4-:R-:W-:Y:S01]  /*22e90*/  IMAD.SHL.U32 R0, R0, 0x10, RZ ;  /* 0x0000001000007824 */ /* 0x010fe200078e00ff */
[----:B------:R-:W-:-:S04]  /*22ea0*/  SHF.R.U32.HI R4, RZ, 0x3, R4 ;  /* 0x00000003ff047819 */ /* 0x000fc80000011604 */
[----:B------:R-:W-:Y:S02]  /*22eb0*/  LOP3.LUT R0, R4, 0x70, R0, 0xf8, !PT ;  /* 0x0000007004007812 */ /* 0x000fe400078ef800 */
[----:B------:R-:W2:Y:S01]  /*22ec0*/  @P0 LDC R2, c[0x0][0x450] ;  /* 0x00011400ff020b82 */ /* 0x000ea20000000800 */
[----:B------:R-:W-:Y:S01]  /*22ed0*/  IMAD.U32 R4, RZ, RZ, UR4 ;  /* 0x00000004ff047e24 */ /* 0x000fe2000f8e00ff */
[----:B------:R-:W-:Y:S01]  /*22ee0*/  ULDC.64 UR4, c[0x0][0x2d0] ;  /* 0x0000b40000047ab9 */ /* 0x000fe20000000a00 */
[----:B------:R-:W-:-:S04]  /*22ef0*/  VIADD R7, R0, UR40 ;  /* 0x0000002800077c36 */ /* 0x000fc80008000000 */
[----:B------:R-:W-:Y:S01]  /*22f00*/  IMAD.MOV.U32 R0, RZ, RZ, R7 ;  /* 0x000000ffff007224 */ /* 0x000fe200078e0007 */
[----:B------:R3:W-:Y:S01]  /*22f10*/  STL [R1+0x478], R7 ;  /* 0x0004780701007387 */ /* 0x0007e20000100800 */
[----:B-1----:R-:W-:-:S05]  /*22f20*/  @P0 IMAD.HI.U32 R3, R7, R3, RZ ;  /* 0x0000000307030227 */ /* 0x002fca00078e00ff */
[----:B--2---:R-:W-:Y:S01]  /*22f30*/  @P0 SHF.R.U32.HI R0, RZ, R2, R3 ;  /* 0x00000002ff000219 */ /* 0x004fe20000011603 */
[----:B------:R-:W-:Y:S02]  /*22f40*/  IMAD.MOV.U32 R2, RZ, RZ, R4 ;  /* 0x000000ffff027224 */ /* 0x000fe400078e0004 */
[----:B------:R-:W-:Y:S01]  /*22f50*/  IMAD.U32 R3, RZ, RZ, UR6 ;  /* 0x00000006ff037e24 */ /* 0x000fe2000f8e00ff */
[----:B------:R-:W-:Y:S01]  /*22f60*/  SHF.R.S32.HI R4, RZ, 0x1f, R0 ;  /* 0x0000001fff047819 */ /* 0x000fe20000011400 */
[----:B------:R-:W-:Y:S01]  /*22f70*/  ULDC.64 UR6, c[0x0][0x280] ;  /* 0x0000a00000067ab9 */ /* 0x000fe20000000a00 */
[----:B------:R-:W-:-:S04]  /*22f80*/  IMAD.WIDE.U32 R2, R0, UR4, R2 ;  /* 0x0000000400027c25 */ /* 0x000fc8000f8e0002 */
[----:B------:R-:W-:-:S04]  /*22f90*/  IMAD R4, R4, UR4, RZ ;  /* 0x0000000404047c24 */ /* 0x000fc8000f8e02ff */
[----:B------:R-:W-:Y:S01]  /*22fa0*/  IMAD R4, R0, UR5, R4 ;  /* 0x0000000500047c24 */ /* 0x000fe2000f8e0204 */
[----:B------:R-:W-:Y:S01]  /*22fb0*/  ULDC.64 UR4, c[0x0][0x2c8] ;  /* 0x0000b20000047ab9 */ /* 0x000fe20000000a00 */
[----:B------:R-:W-:Y:S02]  /*22fc0*/  IMAD.MOV R0, RZ, RZ, -R0 ;  /* 0x000000ffff007224 */ /* 0x000fe400078e0a00 */
[----:B------:R-:W-:Y:S02]  /*22fd0*/  IMAD.IADD R3, R3, 0x1, R4 ;  /* 0x0000000103037824 */ /* 0x000fe400078e0204 */
[----:B------:R-:W-:Y:S02]  /*22fe0*/  IMAD R0, R6, R0, R7 ;  /* 0x0000000006007224 */ /* 0x000fe400078e0207 */
[----:B---3--:R-:W1:Y:S03]  /*22ff0*/  S2R R7, SR_TID.X ;  /* 0x0000000000077919 */ /* 0x008e660000002100 */
[----:B------:R-:W-:Y:S01]  /*23000*/  SHF.R.S32.HI R4, RZ, 0x1f, R0 ;  /* 0x0000001fff047819 */ /* 0x000fe20000011400 */
[----:B------:R-:W-:-:S04]  /*23010*/  IMAD.WIDE.U32 R2, R0, UR4, R2 ;  /* 0x0000000400027c25 */ /* 0x000fc8000f8e0002 */
[----:B------:R-:W-:Y:S01]  /*23020*/  IMAD R4, R4, UR4, RZ ;  /* 0x0000000404047c24 */ /* 0x000fe2000f8e02ff */
[----:B------:R-:W-:-:S03]  /*23030*/  ULDC UR4, c[0x0][0x2b8] ;  /* 0x0000ae0000047ab9 */ /* 0x000fc60000000800 */
[----:B------:R-:W-:Y:S01]  /*23040*/  IMAD R4, R0, UR5, R4 ;  /* 0x0000000500047c24 */ /* 0x000fe2000f8e0204 */
[----:B------:R-:W-:-:S03]  /*23050*/  LEA R0, P1, R2, UR6, 0x1 ;  /* 0x0000000602007c11 */ /* 0x000fc6000f8208ff */
[----:B------:R-:W-:Y:S02]  /*23060*/  IMAD.IADD R3, R3, 0x1, R4 ;  /* 0x0000000103037824 */ /* 0x000fe400078e0204 */
[----:B-1----:R-:W-:-:S05]  /*23070*/  IMAD.SHL.U32 R9, R7, 0x8, RZ ;  /* 0x0000000807097824 */ /* 0x002fca00078e00ff */
[----:B------:R-:W-:Y:S02]  /*23080*/  LOP3.LUT R9, R9, 0x38, RZ, 0xc0, !PT ;  /* 0x0000003809097812 */ /* 0x000fe400078ec0ff */
[----:B------:R-:W-:Y:S02]  /*23090*/  LOP3.LUT R7, R7, 0x7f, RZ, 0xc0, !PT ;  /* 0x0000007f07077812 */ /* 0x000fe400078ec0ff */
[----:B------:R-:W-:Y:S01]  /*230a0*/  ISETP.GE.AND P0, PT, R9, UR4, PT ;  /* 0x0000000409007c0c */ /* 0x000fe2000bf06270 */
[----:B------:R-:W-:Y:S01]  /*230b0*/  UMOV UR4, 0xffffffff ;  /* 0xffffffff00047882 */ /* 0x000fe20000000000 */
[----:B------:R-:W-:Y:S02]  /*230c0*/  LEA.HI.X R3, R2, UR7, R3, 0x1, P1 ;  /* 0x0000000702037c11 */ /* 0x000fe400088f0c03 */
[----:B------:R-:W-:Y:S01]  /*230d0*/  SHF.R.U32.HI R10, RZ, 0x3, R7 ;  /* 0x00000003ff0a7819 */ /* 0x000fe20000011607 */
[----:B0-----:R-:W-:Y:S08]  /*230e0*/  BRA.DIV UR4, `(.L_x_2157) ;  /* 0x00000042045c7947 */ /* 0x001ff0000b800000 */
[----:B------:R-:W0:Y:S01]  /*230f0*/  SHFL.IDX PT, R5, R0, RZ, 0x181f ;  /* 0x00181fff00057589 */ /* 0x000e2200000e0000 */
[----:B------:R-:W-:Y:S01]  /*23100*/  ULDC UR4, c[0x0][0x288] ;  /* 0x0000a20000047ab9 */ /* 0x000fe20000000800 */
[----:B------:R-:W-:Y:S02]  /*23110*/  VIADD R10, R10, UR40 ;  /* 0x000000280a0a7c36 */ /* 0x000fe40008000000 */
[----:B------:R-:W1:Y:S01]  /*23120*/  SHFL.IDX PT, R4, R3, RZ, 0x181f ;  /* 0x00181fff03047589 */ /* 0x000e6200000e0000 */
[----:B------:R-:W-:Y:S02]  /*23130*/  IMAD R2, R6, UR4, RZ ;  /* 0x0000000406027c24 */ /* 0x000fe4000f8e02ff */
[C---:B------:R-:W-:Y:S01]  /*23140*/  VIADD R11, R10.reuse, 0x10 ;  /* 0x000000100a0b7836 */ /* 0x040fe20000000000 */
[----:B------:R-:W2:Y:S02]  /*23150*/  SHFL.IDX PT, R6, R0, 0x1, 0x181f ;  /* 0x00381f0000067f89 */ /* 0x000ea400000e0000 */
[----:B------:R-:W-:-:S02]  /*23160*/  ISETP.GE.AND P3, PT, R10, R2, PT ;  /* 0x000000020a00720c */ /* 0x000fc40003f66270 */
[----:B------:R-:W3:Y:S01]  /*23170*/  SHFL.IDX PT, R7, R3, 0x1, 0x181f ;  /* 0x00381f0003077f89 */ /* 0x000ee200000e0000 */
[----:B------:R-:W-:-:S03]  /*23180*/  ISETP.GE.AND P1, PT, R11, R2, PT ;  /* 0x000000020b00720c */ /* 0x000fc60003f26270 */
[----:B------:R4:W-:Y:S04]  /*23190*/  STL [R1+0x480], R11 ;  /* 0x0004800b01007387 */ /* 0x0009e80000100800 */
[----:B------:R-:W-:Y:S03]  /*231a0*/  STL [R1+0x470], R10 ;  /* 0x0004700a01007387 */ /* 0x000fe60000100800 */
[----:B0-----:R-:W-:Y:S01]  /*231b0*/  @!P3 LEA R5, P2, R9, R5, 0x1 ;  /* 0x000000050905b211 */ /* 0x001fe200078408ff */
[----:B----4-:R-:W-:-:S04]  /*231c0*/  VIADD R11, R10, 0x20 ;  /* 0x000000200a0b7836 */ /* 0x010fc80000000000 */
[----:B-1----:R-:W-:Y:S01]  /*231d0*/  @!P3 IMAD.X R4, RZ, RZ, R4, P2 ;  /* 0x000000ffff04b224 */ /* 0x002fe200010e0604 */
[----:B------:R-:W-:Y:S04]  /*231e0*/  STL [R1+0x484], R11 ;  /* 0x0004840b01007387 */ /* 0x000fe80000100800 */
[----:B------:R-:W-:-:S04]  /*231f0*/  @!P3 LOP3.LUT R5, R5, R4, RZ, 0x3c, !PT ;  /* 0x000000040505b212 */ /* 0x000fc800078e3cff */
[----:B------:R-:W-:-:S04]  /*23200*/  @!P3 LOP3.LUT R4, R5, R4, RZ, 0x3c, !PT ;  /* 0x000000040504b212 */ /* 0x000fc800078e3cff */
[----:B------:R-:W-:-:S05]  /*23210*/  @!P3 LOP3.LUT R5, R5, R4, RZ, 0x3c, !PT ;  /* 0x000000040505b212 */ /* 0x000fca00078e3cff */
[----:B-----5:R2:W-:Y:S02]  /*23220*/  @!P3 LDGSTS.E.BYPASS.LTC128B.128 [R8+0x18400], desc[UR48][R4.64], !P0 ;  /* 0x184000000408bfae */ /* 0x0205e4000c101d70 */
[----:B--2---:R-:W-:Y:S02]  /*23230*/  @!P1 LEA R4, P2, R9, R6, 0x1 ;  /* 0x0000000609049211 */ /* 0x004fe400078408ff */
[----:B------:R-:W-:Y:S03]  /*23240*/  SHFL.IDX PT, R6, R3, 0x3, 0x181f ;  /* 0x00781f0003067f89 */ /* 0x000fe600000e0000 */
[----:B---3--:R-:W-:Y:S02]  /*23250*/  @!P1 IMAD.X R5, RZ, RZ, R7, P2 ;  /* 0x000000ffff059224 */ /* 0x008fe400010e0607 */
[----:B------:R-:W-:-:S03]  /*23260*/  VIADD R7, R10, 0x30 ;  /* 0x000000300a077836 */ /* 0x000fc60000000000 */
[----:B------:R0:W-:Y:S01]  /*23270*/  @!P1 LDGSTS.E.BYPASS.LTC128B.128 [R8+0x18c00], desc[UR48][R4.64], !P0 ;  /* 0x18c0000004089fae */ /* 0x0001e2000c101d70 */
[----:B------:R-:W-:-:S03]  /*23280*/  ISETP.GE.AND P1, PT, R11, R2, PT ;  /* 0x000000020b00720c */ /* 0x000fc60003f26270 */
[----:B------:R-:W-:Y:S04]  /*23290*/  STL [R1+0x488], R7 ;  /* 0x0004880701007387 */ /* 0x000fe80000100800 */
[----:B0-----:R-:W0:Y:S04]  /*232a0*/  SHFL.IDX PT, R5, R0, 0x2, 0x181f ;  /* 0x00581f0000057f89 */ /* 0x001e2800000e0000 */
[----:B------:R-:W1:Y:S02]  /*232b0*/  SHFL.IDX PT, R4, R3, 0x2, 0x181f ;  /* 0x00581f0003047f89 */ /* 0x000e6400000e0000 */
[----:B0-----:R-:W-:-:S05]  /*232c0*/  @!P1 LEA R5, P2, R9, R5, 0x1 ;  /* 0x0000000509059211 */ /* 0x001fca00078408ff */
[----:B-1----:R-:W-:-:S05]  /*232d0*/  @!P1 IMAD.X R4, RZ, RZ, R4, P2 ;  /* 0x000000ffff049224 */ /* 0x002fca00010e0604 */
        /* <DEDUP_REMOVED lines=33> */
[-C--:B------:R-:W-:Y:S01]  /*234f0*/  @!P1 LOP3.LUT R5, R5, R4.reuse, RZ, 0x3c, !PT ;  /* 0x0000000405059212 */ /* 0x080fe200078e3cff */
[----:B------:R-:W-:Y:S03]  /*23500*/  SHFL.IDX PT, R3, R3, 0x7, 0x181f ;  /* 0x00f81f0003037f89 */ /* 0x000fe600000e0000 */
        /* <DEDUP_REMOVED lines=11> */
[----:B-1----:R2:W-:Y:S02]  /*235c0*/  @!P1 LDGSTS.E.BYPASS.LTC128B.128 [R8+0x1b400], desc[UR48][R4.64], !P0 ;  /* 0x1b40000004089fae */ /* 0x0025e4000c101d70 */
.L_x_2271:
[----:B0-2---:R-:W2:Y:S02]  /*235d0*/  LDL R4, [R1+0x470] ;  /* 0x0004700001047983 */ /* 0x005ea40000100800 */
[----:B--2---:R-:W-:-:S05]  /*235e0*/  VIADD R4, R4, 0x70 ;  /* 0x0000007004047836 */ /* 0x004fca0000000000 */
[----:B------:R-:W-:Y:S01]  /*235f0*/  ISETP.GE.AND P1, PT, R4, R2, PT ;  /* 0x000000020400720c */ /* 0x000fe20003f26270 */
[----:B------:R0:W-:-:S12]  /*23600*/  STL [R1+0x49c], R4 ;  /* 0x00049c0401007387 */ /* 0x0001d80000100800 */
        /* <DEDUP_REMOVED lines=8> */
.L_x_2158:
[----:B------:R-:W-:Y:S02]  /*23690*/  PLOP3.LUT P1, PT, P1, P0, PT, 0xa2, 0x0 ;  /* 0x000000000000781c */ /* 0x000fe40000f21472 */
[----:B------:R-:W-:-:S08]  /*236a0*/  @P0 R2UR P1, UR4, R17 ;  /* 0x00000000110402ca */ /* 0x000fd00000020000 */
[----:B------:R-:W-:-:S05]  /*236b0*/  @P0 PLOP3.LUT P0, PT, P1, PT, PT, 0x80, 0x0 ;  /* 0x000000000000081c */ /* 0x000fca0000f0f070 */
[----:B------:R-:W-:Y:S01]  /*236c0*/  @!P1 SYNCS.ARRIVE.TRANS64.RED.A0T1 RZ, [UR4+0x32400], RZ ;  /* 0x032400ffffff99a7 */ /* 0x000fe20008200404 */
[----:B------:R-:W-:Y:S07]  /*236d0*/  @!P1 ARRIVES.LDGSTSBAR.64.TRANSCNT [UR4+0x32400] ;  /* 0x03240000ff0099b0 */ /* 0x000fee0008000a84 */
[----:B------:R-:W-:Y:S05]  /*236e0*/  @P0 BRA.U.ANY `(.L_x_2158) ;  /* 0xfffffffd00e80947 */ /* 0x000fea000393ffff */
[----:B0-----:R-:W0:Y:S01]  /*236f0*/  LDC.64 R2, c[0x0][0x3d8] ;  /* 0x0000f600ff027b82 */ /* 0x001e220000000a00 */
[----:B------:R-:W-:Y:S01]  /*23700*/  NOP ;  /* 0x0000000000007918 */ /* 0x000fe20000000000 */
[C---:B0-----:R-:W-:Y:S01]  /*23710*/  IMAD R0, R2.reuse, UR44, RZ ;  /* 0x0000002c02007c24 */ /* 0x041fe2000f8e02ff */
[----:B------:R0:W-:Y:S01]  /*23720*/  SYNCS.ARRIVE.TRANS64.A1T0 RZ, [R17+URZ+0x32400], RZ ;  /* 0x032400ff11ff79a7 */ /* 0x0001e2000810003f */
[----:B------:R-:W-:Y:S01]  /*23730*/  IMAD.WIDE.U32 R4, R2, UR36, RZ ;  /* 0x0000002402047c25 */ /* 0x000fe2000f8e00ff */
[----:B------:R-:W-:Y:S03]  /*23740*/  BSSY B6, `(.L_x_2159) ;  /* 0x0000018000067945 */ /* 0x000fe60003800000 */
[----:B------:R-:W-:Y:S01]  /*23750*/  IMAD R3, R3, UR36, R0 ;  /* 0x0000002403037c24 */ /* 0x000fe2000f8e0200 */
[----:B------:R0:W-:Y:S01]  /*23760*/  STL.64 [R1+0x4a0], R4 ;  /* 0x0004a00401007387 */ /* 0x0001e20000100a00 */
[----:B------:R-:W-:-:S05]  /*23770*/  VIADD R0, R17, 0x22400 ;  /* 0x0002240011007836 */ /* 0x000fca0000000000 */
[----:B------:R-:W-:Y:S01]  /*23780*/  LOP3.LUT P0, RZ, R0, 0x3ff, RZ, 0xc0, !PT ;  /* 0x000003ff00ff7812 */ /* 0x000fe2000780c0ff */
[----:B------:R-:W-:-:S05]  /*23790*/  IMAD.IADD R0, R5, 0x1, R3 ;  /* 0x0000000105007824 */ /* 0x000fca00078e0203 */
[----:B------:R0:W-:Y:S07]  /*237a0*/  STL [R1+0x4a8], R0 ;  /* 0x0004a80001007387 */ /* 0x0001ee0000100800 */
[----:B------:R-:W-:Y:S05]  /*237b0*/  @!P0 BRA `(.L_x_2160) ;  /* 0x0000000000408947 */ /* 0x000fea0003800000 */
[----:B------:R-:W-:Y:S01]  /*237c0*/  MOV R2, 0x0 ;  /* 0x0000000000027802 */ /* 0x000fe20000000f00 */
[----:B------:R-:W-:Y:S01]  /*237d0*/  ULDC.64 UR6, c[0x4][0x98] ;  /* 0x0100260000067ab9 */ /* 0x000fe20000000a00 */
[----:B------:R-:W-:Y:S01]  /*237e0*/  ULDC.64 UR8, c[0x4][0xa0] ;  /* 0x0100280000087ab9 */ /* 0x000fe20000000a00 */
[----:B------:R-:W-:Y:S01]  /*237f0*/  ULDC.64 UR4, c[0x4][0x28] ;  /* 0x01000a0000047ab9 */ /* 0x000fe20000000a00 */
[----:B0-----:R-:W-:Y:S02]  /*23800*/  IMAD.U32 R4, RZ, RZ, UR6 ;  /* 0x00000006ff047e24 */ /* 0x001fe4000f8e00ff */
        /* <DEDUP_REMOVED lines=11> */
.L_x_2160:
[----:B------:R-:W-:Y:S05]  /*238c0*/  BSYNC B6 ;  /* 0x0000000000067941 */ /* 0x000fea0003800000 */
.L_x_2159:
[----:B0-----:R-:W2:Y:S01]  /*238d0*/  LDL.LU.64 R4, [R1+0x4a0] ;  /* 0x0004a00001047983 */ /* 0x001ea20000300a00 */
[----:B------:R-:W0:Y:S01]  /*238e0*/  LDC R8, c[0x0][0x448] ;  /* 0x00011200ff087b82 */ /* 0x000e220000000800 */
[----:B------:R-:W-:Y:S02]  /*238f0*/  ULDC.64 UR8, c[0x0][0x3e0] ;  /* 0x0000f80000087ab9 */ /* 0x000fe40000000a00 */
[----:B------:R-:W3:Y:S04]  /*23900*/  LDL.LU R2, [R1+0x4a8] ;  /* 0x0004a80001027983 */ /* 0x000ee80000300800 */
[----:B------:R-:W4:Y:S01]  /*23910*/  LDL.LU R3, [R1+0x478] ;  /* 0x0004780001037983 */ /* 0x000f220000300800 */
[----:B------:R-:W-:Y:S01]  /*23920*/  UIMAD UR6, UR37, UR8, URZ ;  /* 0x00000008250672a4 */ /* 0x000fe2000f8e023f */
[----:B------:R-:W1:Y:S03]  /*23930*/  S2R R10, SR_TID.X ;  /* 0x00000000000a7919 */ /* 0x000e660000002100 */
[----:B------:R-:W-:Y:S01]  /*23940*/  UIMAD UR6, UR43, UR9, UR6 ;  /* 0x000000092b0672a4 */ /* 0x000fe2000f8e0206 */
[----:B0-----:R-:W-:-:S13]  /*23950*/  ISETP.NE.AND P0, PT, R8, 0x1, PT ;  /* 0x000000010800780c */ /* 0x001fda0003f05270 */
[----:B------:R-:W4:Y:S01]  /*23960*/  @P0 LDC R0, c[0x0][0x44c] ;  /* 0x00011300ff000b82 */ /* 0x000f220000000800 */
[C---:B-1----:R-:W-:Y:S02]  /*23970*/  IMAD.SHL.U32 R9, R10.reuse, 0x8, RZ ;  /* 0x000000080a097824 */ /* 0x042fe400078e00ff */
[----:B------:R-:W-:-:S03]  /*23980*/  IMAD.SHL.U32 R10, R10, 0x8, RZ ;  /* 0x000000080a0a7824 */ /* 0x000fc600078e00ff */
[----:B------:R-:W-:Y:S02]  /*23990*/  LOP3.LUT R9, R9, 0x38, RZ, 0xc0, !PT ;  /* 0x0000003809097812 */ /* 0x000fe400078ec0ff */
[----:B------:R-:W-:-:S04]  /*239a0*/  LOP3.LUT R10, R10, 0x38, RZ, 0xc0, !PT ;  /* 0x000000380a0a7812 */ /* 0x000fc800078ec0ff */
[C---:B------:R-:W-:Y:S02]  /*239b0*/  LOP3.LUT R12, R10.reuse, 0x40, RZ, 0xfc, !PT ;  /* 0x000000400a0c7812 */ /* 0x040fe400078efcff */
[C---:B------:R-:W-:Y:S02]  /*239c0*/  LOP3.LUT R11, R10.reuse, 0x80, RZ, 0xfc, !PT ;  /* 0x000000800a0b7812 */ /* 0x040fe400078efcff */
[----:B------:R-:W-:Y:S02]  /*239d0*/  LOP3.LUT R10, R10, 0xc0, RZ, 0xfc, !PT ;  /* 0x000000c00a0a7812 */ /* 0x000fe400078efcff */
[----:B--2---:R-:W-:Y:S02]  /*239e0*/  R2UR UR5, R5 ;  /* 0x00000000050572ca */ /* 0x004fe400000e0000 */
[----:B------:R-:W-:Y:S02]  /*239f0*/  R2UR UR4, R4 ;  /* 0x00000000040472ca */ /* 0x000fe400000e0000 */
[----:B---3--:R-:W-:-:S02]  /*23a00*/  R2UR UR5, R2 ;  /* 0x00000000020572ca */ /* 0x008fc400000e0000 */
[----:B------:R-:W0:Y:S01]  /*23a10*/  @P0 LDC R2, c[0x0][0x450] ;  /* 0x00011400ff020b82 */ /* 0x000e220000000800 */
[----:B----4-:R-:W-:-:S04]  /*23a20*/  @P0 IMAD.HI.U32 R0, R3, R0, RZ ;  /* 0x0000000003000227 */ /* 0x010fc800078e00ff */
[----:B------:R-:W-:-:S06]  /*23a30*/  IMAD.MOV.U32 R4, RZ, RZ, R3 ;  /* 0x000000ffff047224 */ /* 0x000fcc00078e0003 */
[----:B------:R-:W-:-:S04]  /*23a40*/  UIMAD.WIDE.U32 UR4, UR43, UR8, UR4 ;  /* 0x000000082b0472a5 */ /* 0x000fc8000f8e0004 */
[----:B------:R-:W-:Y:S02]  /*23a50*/  UIADD3 UR6, UR5, UR6, URZ ;  /* 0x0000000605067290 */ /* 0x000fe4000fffe03f */
[----:B------:R-:W-:Y:S02]  /*23a60*/  IMAD.U32 R6, RZ, RZ, UR4 ;  /* 0x00000004ff067e24 */ /* 0x000fe4000f8e00ff */
[----:B------:R-:W-:Y:S01]  /*23a70*/  IMAD.U32 R7, RZ, RZ, UR5 ;  /* 0x00000005ff077e24 */ /* 0x000fe2000f8e00ff */
[----:B------:R-:W-:Y:S01]  /*23a80*/  ULDC.64 UR4, c[0x0][0x3d0] ;  /* 0x0000f40000047ab9 */ /* 0x000fe20000000a00 */
[----:B0-----:R-:W-:Y:S01]  /*23a90*/  @P0 SHF.R.U32.HI R4, RZ, R2, R0 ;  /* 0x00000002ff040219 */ /* 0x001fe20000011600 */
[----:B------:R-:W-:-:S03]  /*23aa0*/  IMAD.MOV.U32 R2, RZ, RZ, R6 ;  /* 0x000000ffff027224 */ /* 0x000fc600078e0006 */
[--C-:B------:R-:W-:Y:S01]  /*23ab0*/  SHF.R.S32.HI R5, RZ, 0x1f, R4.reuse ;  /* 0x0000001fff057819 */ /* 0x100fe20000011404 */
[----:B------:R-:W-:-:S04]  /*23ac0*/  IMAD.MOV R0, RZ, RZ, -R4 ;  /* 0x000000ffff007224 */ /* 0x000fc800078e0a04 */
[----:B------:R-:W-:Y:S02]  /*23ad0*/  IMAD R0, R8, R0, R3 ;  /* 0x0000000008007224 */ /* 0x000fe400078e0203 */
[----:B------:R-:W-:Y:S02]  /*23ae0*/  IMAD.U32 R3, RZ, RZ, UR6 ;  /* 0x00000006ff037e24 */ /* 0x000fe4000f8e00ff */
[----:B------:R-:W-:Y:S02]  /*23af0*/  IMAD R5, R5, UR4, RZ ;  /* 0x0000000405057c24 */ /* 0x000fe4000f8e02ff */
[----:B------:R-:W-:-:S04]  /*23b00*/  IMAD.WIDE.U32 R2, R4, UR4, R2 ;  /* 0x0000000404027c25 */ /* 0x000fc8000f8e0002 */
[----:B------:R-:W-:Y:S01]  /*23b10*/  IMAD R4, R4, UR5, R5 ;  /* 0x0000000504047c24 */ /* 0x000fe2000f8e0205 */
[----:B------:R-:W-:-:S03]  /*23b20*/  ULDC.64 UR4, c[0x0][0x3c8] ;  /* 0x0000f20000047ab9 */ /* 0x000fc60000000a00 */
[----:B------:R-:W-:Y:S01]  /*23b30*/  IMAD.IADD R3, R3, 0x1, R4 ;  /* 0x0000000103037824 */ /* 0x000fe200078e0204 */
[----:B------:R-:W-:Y:S01]  /*23b40*/  SHF.R.S32.HI R4, RZ, 0x1f, R0 ;  /* 0x0000001fff047819 */ /* 0x000fe20000011400 */
[----:B------:R-:W-:-:S04]  /*23b50*/  IMAD.WIDE.U32 R2, R0, UR4, R2 ;  /* 0x0000000400027c25 */ /* 0x000fc8000f8e0002 */
[----:B------:R-:W-:-:S04]  /*23b60*/  IMAD R4, R4, UR4, RZ ;  /* 0x0000000404047c24 */ /* 0x000fc8000f8e02ff */
[----:B------:R-:W-:Y:S01]  /*23b70*/  IMAD R0, R0, UR5, R4 ;  /* 0x0000000500007c24 */ /* 0x000fe2000f8e0204 */
[----:B------:R-:W-:Y:S02]  /*23b80*/  ULDC.64 UR4, c[0x0][0x390] ;  /* 0x0000e40000047ab9 */ /* 0x000fe40000000a00 */
[----:B------:R-:W-:Y:S01]  /*23b90*/  LEA R5, P0, R2, UR4, 0x1 ;  /* 0x0000000402057c11 */ /* 0x000fe2000f8008ff */
[----:B------:R-:W-:Y:S01]  /*23ba0*/  IMAD.IADD R0, R3, 0x1, R0 ;  /* 0x0000000103007824 */ /* 0x000fe200078e0200 */
[----:B------:R-:W-:Y:S02]  /*23bb0*/  ULDC UR4, c[0x0][0x3b8] ;  /* 0x0000ee0000047ab9 */ /* 0x000fe40000000800 */
[----:B------:R-:W-:Y:S02]  /*23bc0*/  ISETP.GE.AND P1, PT, R12, UR4, PT ;  /* 0x000000040c007c0c */ /* 0x000fe4000bf26270 */
[----:B------:R-:W-:Y:S02]  /*23bd0*/  LEA.HI.X R4, R2, UR5, R0, 0x1, P0 ;  /* 0x0000000502047c11 */ /* 0x000fe400080f0c00 */
[----:B------:R-:W-:-:S02]  /*23be0*/  ISETP.GE.AND P0, PT, R9, UR4, PT ;  /* 0x0000000409007c0c */ /* 0x000fc4000bf06270 */
[----:B------:R-:W-:Y:S02]  /*23bf0*/  ISETP.GE.AND P2, PT, R11, UR4, PT ;  /* 0x000000040b007c0c */ /* 0x000fe4000bf46270 */
[----:B------:R-:W-:Y:S01]  /*23c00*/  ISETP.GE.AND P3, PT, R10, UR4, PT ;  /* 0x000000040a007c0c */ /* 0x000fe2000bf66270 */
[----:B------:R-:W-:-:S03]  /*23c10*/  UMOV UR4, 0xffffffff ;  /* 0xffffffff00047882 */ /* 0x000fc60000000000 */
[----:B------:R-:W-:Y:S09]  /*23c20*/  BRA.DIV UR4, `(.L_x_2161) ;  /* 0x0000004204447947 */ /* 0x000ff2000b800000 */
[----:B------:R-:W2:Y:S01]  /*23c30*/  LDL.LU R10, [R1+0x470] ;  /* 0x00047000010a7983 */ /* 0x000ea20000300800 */
[----:B------:R-:W-:-:S03]  /*23c40*/  ULDC UR4, c[0x0][0x288] ;  /* 0x0000a20000047ab9 */ /* 0x000fc60000000800 */
[----:B------:R-:W3:Y:S04]  /*23c50*/  LDL.LU R3, [R1+0x480] ;  /* 0x0004800001037983 */ /* 0x000ee80000300800 */
[----:B------:R-:W4:Y:S04]  /*23c60*/  LDL R7, [R1+0x460] ;  /* 0x0004600001077983 */ /* 0x000f280000100800 */
[----:B------:R-:W5:Y:S01]  /*23c70*/  LDL.LU R11, [R1+0x484] ;  /* 0x00048400010b7983 */ /* 0x000f620000300800 */
[----:B------:R-:W-:-:S03]  /*23c80*/  IMAD R0, R8, UR4, RZ ;  /* 0x0000000408007c24 */ /* 0x000fc6000f8e02ff */
[----:B------:R-:W-:Y:S04]  /*23c90*/  SHFL.IDX PT, R2, R4, RZ, 0x181f ;  /* 0x00181fff04027589 */ /* 0x000fe800000e0000 */
[----:B------:R-:W5:Y:S04]  /*23ca0*/  LDL.LU R12, [R1+0x48c] ;  /* 0x00048c00010c7983 */ /* 0x000f680000300800 */
[----:B------:R-:W-:Y:S01]  /*23cb0*/  SHFL.IDX PT, R6, R4, 0x1, 0x181f ;  /* 0x00381f0004067f89 */ /* 0x000fe200000e0000 */
[----:B--2---:R-:W-:-:S03]  /*23cc0*/  ISETP.GE.AND P5, PT, R10, R0, PT ;  /* 0x000000000a00720c */ /* 0x004fc60003fa6270 */
[----:B------:R-:W2:Y:S01]  /*23cd0*/  LDL.LU R10, [R1+0x488] ;  /* 0x00048800010a7983 */ /* 0x000ea20000300800 */
[----:B---3--:R-:W-:-:S03]  /*23ce0*/  ISETP.GE.AND P4, PT, R3, R0, PT ;  /* 0x000000000300720c */ /* 0x008fc60003f86270 */
[----:B------:R-:W0:Y:S06]  /*23cf0*/  SHFL.IDX PT, R3, R5, RZ, 0x181f ;  /* 0x00181fff05037589 */ /* 0x000e2c00000e0000 */
[----:B0-----:R-:W-:-:S05]  /*23d00*/  @!P5 LEA R3, P6, R9, R3, 0x1 ;  /* 0x000000030903d211 */ /* 0x001fca00078c08ff */
[----:B------:R-:W-:-:S05]  /*23d10*/  @!P5 IMAD.X R2, RZ, RZ, R2, P6 ;  /* 0x000000ffff02d224 */ /* 0x000fca00030e0602 */
[----:B------:R-:W-:-:S04]  /*23d20*/  @!P5 LOP3.LUT R3, R3, R2, RZ, 0x3c, !PT ;  /* 0x000000020303d212 */ /* 0x000fc800078e3cff */
[----:B------:R-:W-:-:S04]  /*23d30*/  @!P5 LOP3.LUT R2, R3, R2, RZ, 0x3c, !PT ;  /* 0x000000020302d212 */ /* 0x000fc800078e3cff */
[----:B------:R-:W-:-:S05]  /*23d40*/  @!P5 LOP3.LUT R3, R3, R2, RZ, 0x3c, !PT ;  /* 0x000000020303d212 */ /* 0x000fca00078e3cff */
[----:B----4-:R-:W-:Y:S04]  /*23d50*/  @!P5 LDGSTS.E.BYPASS.LTC128B.128 [R7+0x22400], desc[UR48][R2.64], !P0 ;  /* 0x224000000207dfae */ /* 0x010fe8000c101d70 */
        /* <DEDUP_REMOVED lines=10> */
[----:B-----5:R-:W-:-:S03]  /*23e00*/  ISETP.GE.AND P4, PT, R11, R0, PT ;  /* 0x000000000b00720c */ /* 0x020fc60003f86270 */
[----:B------:R-:W3:Y:S04]  /*23e10*/  LDL.LU R11, [R1+0x490] ;  /* 0x00049000010b7983 */ /* 0x000ee80000300800 */
        /* <DEDUP_REMOVED lines=47> */
.L_x_2289:
[----:B------:R-:W3:Y:S01]  /*24110*/  LDL.LU R3, [R1+0x49c] ;  /* 0x00049c0001037983 */ /* 0x000ee20000300800 */
[----:B------:R-:W-:Y:S01]  /*24120*/  BSSY B0, `(.L_x_2162) ;  /* 0x000000d000007945 */ /* 0x000fe20003800000 */
[----:B---3--:R-:W-:-:S13]  /*24130*/  ISETP.GE.AND P4, PT, R3, R0, PT ;  /* 0x000000000300720c */ /* 0x008fda0003f86270 */
[----:B------:R-:W-:Y:S05]  /*24140*/  @P4 BRA `(.L_x_2163) ;  /* 0x0000000000284947 */ /* 0x000fea0003800000 */
[----:B-1----:R-:W3:Y:S01]  /*24150*/  LDL R4, [R1+0x460] ;  /* 0x0004600001047983 */ /* 0x002ee20000100800 */
        /* <DEDUP_REMOVED lines=9> */
.L_x_2163:
[----:B------:R-:W-:Y:S05]  /*241f0*/  BSYNC B0 ;  /* 0x0000000000007941 */ /* 0x000fea0003800000 */
.L_x_2162:
[----:B------:R-:W-:Y:S01]  /*24200*/  NOP ;  /* 0x0000000000007918 */ /* 0x000fe20000000000 */
[----:B------:R-:W-:-:S13]  /*24210*/  PLOP3.LUT P0, PT, PT, PT, PT, 0x80, 0x0 ;  /* 0x000000000000781c */ /* 0x000fda0003f0f070 */
.L_x_2164:
[----:B------:R-:W-:Y:S02]  /*24220*/  PLOP3.LUT P1, PT, P1, P0, PT, 0xa2, 0x0 ;  /* 0x000000000000781c */ /* 0x000fe40000f21472 */
[----:B------:R-:W-:-:S08]  /*24230*/  @P0 R2UR P1, UR4, R17 ;  /* 0x00000000110402ca */ /* 0x000fd00000020000 */
[----:B------:R-:W-:-:S05]  /*24240*/  @P0 PLOP3.LUT P0, PT, P1, PT, PT, 0x80, 0x0 ;  /* 0x000000000000081c */ /* 0x000fca0000f0f070 */
[----:B------:R-:W-:Y:S01]  /*24250*/  @!P1 SYNCS.ARRIVE.TRANS64.RED.A0T1 RZ, [UR4+0x32410], RZ ;  /* 0x032410ffffff99a7 */ /* 0x000fe20008200404 */
[----:B------:R-:W-:Y:S07]  /*24260*/  @!P1 ARRIVES.LDGSTSBAR.64.TRANSCNT [UR4+0x32410] ;  /* 0x03241000ff0099b0 */ /* 0x000fee0008000a84 */
[----:B------:R-:W-:Y:S05]  /*24270*/  @P0 BRA.U.ANY `(.L_x_2164) ;  /* 0xfffffffd00e80947 */ /* 0x000fea000393ffff */
[----:B0--3--:R-:W3:Y:S02]  /*24280*/  LDL.LU R2, [R1+0x498] ;  /* 0x0004980001027983 */ /* 0x009ee40000300800 */
        /* <DEDUP_REMOVED lines=10> */
[----:B0--3--:R-:W-:Y:S05]  /*24330*/  @!P0 BRA `(.L_x_2166) ;  /* 0x0000004400d88947 */ /* 0x009fea0003800000 */
.L_x_2290:
[----:B------:R-:W-:Y:S05]  /*24340*/  BSYNC B0 ;  /* 0x0000000000007941 */ /* 0x000fea0003800000 */
.L_x_2165:
[----:B------:R-:W3:Y:S01]  /*24350*/  LDL R2, [R1+0x46c] ;  /* 0x00046c0001027983 */ /* 0x000ee20000100800 */
[----:B------:R-:W-:Y:S01]  /*24360*/  BSSY B0, `(.L_x_2167) ;  /* 0x0000059000007945 */ /* 0x000fe20003800000 */
[----:B---3--:R-:W-:-:S13]  /*24370*/  LOP3.LUT P0, RZ, R2, 0x2, RZ, 0xc0, !PT ;  /* 0x0000000202ff7812 */ /* 0x008fda000780c0ff */
[----:B------:R-:W-:Y:S05]  /*24380*/  @!P0 BRA `(.L_x_2168) ;  /* 0x0000000400588947 */ /* 0x000fea0003800000 */
[----:B-1----:R-:W0:Y:S01]  /*24390*/  LDL R4, [R1+0x464] ;  /* 0x0004640001047983 */ /* 0x002e220000100800 */
[----:B------:R-:W1:Y:S02]  /*243a0*/  S2R R2, SR_TID.X ;  /* 0x0000000000027919 */ /* 0x000e640000002100 */
[----:B-1----:R-:W-:Y:S01]  /*243b0*/  LOP3.LUT R3, R2, 0x7f, RZ, 0xc0, !PT ;  /* 0x0000007f02037812 */ /* 0x002fe200078ec0ff */
[----:B------:R-:W-:Y:S01]  /*243c0*/  IMAD R2, R18, 0x8, R17 ;  /* 0x0000000812027824 */ /* 0x000fe200078e0211 */
[----:B------:R-:W-:Y:S02]  /*243d0*/  BSSY B1, `(.L_x_2169) ;  /* 0x0000005000017945 */ /* 0x000fe40003800000 */
[----:B------:R-:W-:Y:S02]  /*243e0*/  ISETP.NE.AND P1, PT, R3, RZ, PT ;  /* 0x000000ff0300720c */ /* 0x000fe40003f25270 */
[----:B0-----:R-:W-:-:S04]  /*243f0*/  SHF.L.U32 R0, R4, 0x1f, RZ ;  /* 0x0000001f04007819 */ /* 0x001fc800000006ff */
[----:B------:R-:W0:Y:S02]  /*24400*/  SYNCS.PHASECHK.TRANS64.TRYWAIT P0, [R2+URZ+0x32460], R0 ;  /* 0x03246000020075a7 */ /* 0x000e24000800017f */
[----:B0-----:R-:W-:Y:S05]  /*24410*/  @!P0 BRA `(.L_x_2170) ;  /* 0x0000004400b48947 */ /* 0x001fea0003800000 */
.L_x_2291:
[----:B------:R-:W-:Y:S05]  /*24420*/  BSYNC B1 ;  /* 0x0000000000017941 */ /* 0x000fea0003800000 */
.L_x_2169:
[----:B------:R-:W-:Y:S04]  /*24430*/  BSSY B1, `(.L_x_2171) ;  /* 0x0000009000017945 */ /* 0x000fe80003800000 */
[----:B------:R-:W-:Y:S05]  /*24440*/  @P1 BRA `(.L_x_2172) ;  /* 0x00000000001c1947 */ /* 0x000fea0003800000 */
[----:B------:R-:W1:Y:S01]  /*24450*/  S2R R3, SR_TID.X ;  /* 0x0000000000037919 */ /* 0x000e620000002100 */
[----:B0-----:R-:W-:-:S04]  /*24460*/  IMAD.MOV.U32 R0, RZ, RZ, 0xc000 ;  /* 0x0000c000ff007424 */ /* 0x001fc800078e00ff */
[----:B------:R3:W-:Y:S01]  /*24470*/  SYNCS.ARRIVE.TRANS64 RZ, [R2+URZ+0x32450], R0 ;  /* 0x0324500002ff79a7 */ /* 0x0007e2000800003f */
[----:B-1----:R-:W-:-:S04]  /*24480*/  LOP3.LUT R3, R3, 0x1f, RZ, 0xc0, !PT ;  /* 0x0000001f03037812 */ /* 0x002fc800078ec0ff */
[----:B------:R-:W-:-:S13]  /*24490*/  ISETP.NE.AND P0, PT, R3, RZ, PT ;  /* 0x000000ff0300720c */ /* 0x000fda0003f05270 */
[----:B---3--:R-:W-:Y:S05]  /*244a0*/  @!P0 BRA `(.L_x_2172) ;  /* 0x0000000000048947 */ /* 0x008fea0003800000 */
[----:B------:R-:W-:Y:S01]  /*244b0*/  BPT.TRAP 0x1 ;  /* 0x000000040000795c */ /* 0x000fe20000300000 */
.L_x_2172:
[----:B------:R-:W-:Y:S05]  /*244c0*/  BSYNC B1 ;  /* 0x0000000000017941 */ /* 0x000fea0003800000 */
.L_x_2171:
[----:B------:R-:W3:Y:S01]  /*244d0*/  LDL.LU R3, [R1+0x47c] ;  /* 0x00047c0001037983 */ /* 0x000ee20000300800 */
[----:B0-----:R-:W-:Y:S01]  /*244e0*/  IMAD R0, R18, 0xc000, R17 ;  /* 0x0000c00012007824 */ /* 0x001fe200078e0211 */
        /* <DEDUP_REMOVED lines=8> */
[----:B---3--:R-:W-:-:S09]  /*24570*/  IMAD R3, R3, 0x60, RZ ;  /* 0x0000006003037824 */ /* 0x008fd200078e02ff */
.L_x_2173:
        /* <DEDUP_REMOVED lines=15> */
.L_x_2174:
        /* <DEDUP_REMOVED lines=15> */
.L_x_2175:
        /* <DEDUP_REMOVED lines=15> */
.L_x_2176:
        /* <DEDUP_REMOVED lines=9> */
[----:B---3--:R-:W-:Y:S05]  /*248e0*/  @P0 BRA.U.ANY `(.L_x_2176) ;  /* 0xfffffffd00d80947 */ /* 0x008fea000393ffff */
.L_x_2168:
[----:B------:R-:W-:Y:S05]  /*248f0*/  BSYNC B0 ;  /* 0x0000000000007941 */ /* 0x000fea0003800000 */
.L_x_2167:
[----:B------:R-:W-:-:S04]  /*24900*/  UIADD3 UR4, UR39, -0x2, URZ ;  /* 0xfffffffe27047890 */ /* 0x000fc8000fffe03f */
[----:B------:R-:W-:-:S06]  /*24910*/  UISETP.GE.AND UP0, UPT, UR4, UR38, UPT ;  /* 0x000000260400728c */ /* 0x000fcc000bf06270 */
[----:B------:R-:W-:-:S13]  /*24920*/  PLOP3.LUT P0, PT, PT, PT, UP0, 0x80, 0x0 ;  /* 0x000000000000781c */ /* 0x000fda0003f0f008 */
[----:B------:R-:W-:Y:S05]  /*24930*/  @!P0 BRA `(.L_x_2177) ;  /* 0x0000001c00808947 */ /* 0x000fea0003800000 */
[----:B------:R-:W-:Y:S01]  /*24940*/  IMAD R3, RZ, RZ, -UR39 ;  /* 0x80000027ff037e24 */ /* 0x000fe2000f8e02ff */
[----:B--2---:R-:W-:-:S04]  /*24950*/  LOP3.LUT R6, RZ, UR38, RZ, 0x33, !PT ;  /* 0x00000026ff067c12 */ /* 0x004fc8000f8e33ff */
[----:B------:R-:W-:-:S05]  /*24960*/  VIADDMNMX R6, R3, 0x1, R6, !PT ;  /* 0x0000000103067846 */ /* 0x000fca0007800106 */
[----:B0-----:R-:W-:-:S05]  /*24970*/  VIADD R0, R6, UR39 ;  /* 0x0000002706007c36 */ /* 0x001fca0008000000 */
[----:B------:R-:W-:-:S04]  /*24980*/  LOP3.LUT R0, R0, 0x1, RZ, 0xc0, !PT ;  /* 0x0000000100007812 */ /* 0x000fc800078ec0ff */
[----:B------:R-:W-:Y:S01]  /*24990*/  ISETP.NE.U32.AND P0, PT, R0, 0x1, PT ;  /* 0x000000010000780c */ /* 0x000fe20003f05070 */
[----:B------:R-:W-:-:S12]  /*249a0*/  IMAD.U32 R0, RZ, RZ, UR4 ;  /* 0x00000004ff007e24 */ /* 0x000fd8000f8e00ff */
[----:B------:R-:W-:Y:S05]  /*249b0*/  @P0 BRA `(.L_x_2178) ;  /* 0x00000008006c0947 */ /* 0x000fea0003800000 */
[----:B------:R-:W2:Y:S04]  /*249c0*/  LDL.LU R8, [R1+0x464] ;  /* 0x0004640001087983 */ /* 0x000ea80000300800 */
[----:B-1----:R-:W3:Y:S01]  /*249d0*/  LDL R4, [R1+0x46c] ;  /* 0x00046c0001047983 */ /* 0x002ee20000100800 */
[----:B------:R-:W-:-:S05]  /*249e0*/  VIADD R18, R18, 0x1 ;  /* 0x0000000112127836 */ /* 0x000fca0000000000 */
[----:B------:R-:W-:-:S04]  /*249f0*/  ISETP.NE.AND P0, PT, R18, 0x2, PT ;  /* 0x000000021200780c */ /* 0x000fc80003f05270 */
[----:B------:R-:W-:Y:S01]  /*24a00*/  SEL R2, RZ, 0x1, P0 ;  /* 0x00000001ff027807 */ /* 0x000fe20000000000 */
[----:B------:R-:W-:Y:S01]  /*24a10*/  BSSY B0, `(.L_x_2179) ;  /* 0x0000093000007945 */ /* 0x000fe20003800000 */
[----:B------:R-:W-:Y:S02]  /*24a20*/  SEL R18, R18, RZ, P0 ;  /* 0x000000ff12127207 */ /* 0x000fe40000000000 */
[----:B--2---:R-:W-:-:S05]  /*24a30*/  LOP3.LUT R8, R8, R2, RZ, 0x3c, !PT ;  /* 0x0000000208087212 */ /* 0x004fca00078e3cff */
[----:B------:R0:W-:Y:S01]  /*24a40*/  STL [R1+0x464], R8 ;  /* 0x0004640801007387 */ /* 0x0001e20000100800 */
[----:B---3--:R-:W-:-:S13]  /*24a50*/  LOP3.LUT P2, RZ, R4, 0x2, RZ, 0xc0, !PT ;  /* 0x0000000204ff7812 */ /* 0x008fda000784c0ff */
[----:B0-----:R-:W-:Y:S05]  /*24a60*/  @!P2 BRA `(.L_x_2180) ;  /* 0x000000080034a947 */ /* 0x001fea0003800000 */
[----:B------:R-:W-:-:S13]  /*24a70*/  LOP3.LUT P2, RZ, R4, 0x1, RZ, 0xc0, !PT ;  /* 0x0000000104ff7812 */ /* 0x000fda000784c0ff */
[----:B------:R-:W-:Y:S05]  /*24a80*/  @!P2 BRA `(.L_x_2181) ;  /* 0x00000000004ca947 */ /* 0x000fea0003800000 */
[----:B------:R-:W2:Y:S01]  /*24a90*/  LDL R7, [R1+0x468] ;  /* 0x0004680001077983 */ /* 0x000ea20000100800 */
[----:B------:R-:W0:Y:S01]  /*24aa0*/  LDC R5, c[0x0][0x43c] ;  /* 0x00010f00ff057b82 */ /* 0x000e220000000800 */
[----:B------:R-:W-:Y:S01]  /*24ab0*/  IMAD.MOV.U32 R4, RZ, RZ, R0 ;  /* 0x000000ffff047224 */ /* 0x000fe200078e0000 */
[----:B------:R-:W-:Y:S01]  /*24ac0*/  ULDC.64 UR4, c[0x0][0x428] ;  /* 0x00010a0000047ab9 */ /* 0x000fe20000000a00 */
[----:B0-----:R-:W-:-:S13]  /*24ad0*/  ISETP.NE.AND P0, PT, R5, 0x1, PT ;  /* 0x000000010500780c */ /* 0x001fda0003f05270 */
[----:B------:R-:W0:Y:S02]  /*24ae0*/  @P0 LDC.64 R2, c[0x0][0x440] ;  /* 0x00011000ff020b82 */ /* 0x000e240000000a00 */
[----:B0-----:R-:W-:-:S05]  /*24af0*/  @P0 IMAD.HI.U32 R2, R0, R2, RZ ;  /* 0x0000000200020227 */ /* 0x001fca00078e00ff */
[----:B------:R-:W-:-:S05]  /*24b00*/  @P0 SHF.R.U32.HI R4, RZ, R3, R2 ;  /* 0x00000003ff040219 */ /* 0x000fca0000011602 */
[----:B------:R-:W-:-:S04]  /*24b10*/  IMAD.MOV R2, RZ, RZ, -R4 ;  /* 0x000000ffff027224 */ /* 0x000fc800078e0a04 */
[----:B------:R-:W-:Y:S01]  /*24b20*/  IMAD R0, R5, R2, R0 ;  /* 0x0000000205007224 */ /* 0x000fe200078e0200 */
[--C-:B------:R-:W-:Y:S01]  /*24b30*/  SHF.R.S32.HI R5, RZ, 0x1f, R4.reuse ;  /* 0x0000001fff057819 */ /* 0x100fe20000011404 */
[----:B------:R-:W0:Y:S02]  /*24b40*/  LDC.64 R2, c[0x0][0x418] ;  /* 0x00010600ff027b82 */ /* 0x000e240000000a00 */
[----:B------:R-:W-:-:S03]  /*24b50*/  IMAD.WIDE.U32 R4, R19, UR4, R4 ;  /* 0x0000000413047c25 */ /* 0x000fc6000f8e0004 */
[----:B0-----:R-:W-:Y:S01]  /*24b60*/  LEA R2, P0, R4, R2, 0x2 ;  /* 0x0000000204027211 */ /* 0x001fe200078010ff */
[----:B--2---:R-:W-:-:S04]  /*24b70*/  IMAD R7, R7, UR4, RZ ;  /* 0x0000000407077c24 */ /* 0x004fc8000f8e02ff */
[----:B------:R-:W-:-:S04]  /*24b80*/  IMAD R7, R19, UR5, R7 ;  /* 0x0000000513077c24 */ /* 0x000fc8000f8e0207 */
[----:B------:R-:W-:-:S05]  /*24b90*/  IMAD.IADD R7, R7, 0x1, R5 ;  /* 0x0000000107077824 */ /* 0x000fca00078e0205 */
[----:B------:R-:W-:-:S05]  /*24ba0*/  LEA.HI.X R3, R4, R3, R7, 0x2, P0 ;  /* 0x0000000304037211 */ /* 0x000fca00000f1407 */
[----:B------:R0:W5:Y:S02]  /*24bb0*/  LDG.E R16, desc[UR48][R2.64] ;  /* 0x0000003002107981 */ /* 0x000164000c1e1900 */
.L_x_2181:
[----:B0-----:R-:W0:Y:S01]  /*24bc0*/  S2R R2, SR_TID.X ;  /* 0x0000000000027919 */ /* 0x001e220000002100 */
[----:B------:R-:W-:Y:S01]  /*24bd0*/  IMAD R3, R18, 0x8, R17 ;  /* 0x0000000812037824 */ /* 0x000fe200078e0211 */
[----:B------:R-:W-:Y:S01]  /*24be0*/  BSSY B1, `(.L_x_2182) ;  /* 0x0000006000017945 */ /* 0x000fe20003800000 */
[----:B0-----:R-:W-:Y:S02]  /*24bf0*/  LOP3.LUT R4, R2, 0x7f, RZ, 0xc0, !PT ;  /* 0x0000007f02047812 */ /* 0x001fe400078ec0ff */
[----:B------:R-:W-:Y:S02]  /*24c00*/  SHF.L.U32 R2, R8, 0x1f, RZ ;  /* 0x0000001f08027819 */ /* 0x000fe400000006ff */
[----:B------:R-:W-:Y:S02]  /*24c10*/  ISETP.NE.AND P1, PT, R4, RZ, PT ;  /* 0x000000ff0400720c */ /* 0x000fe40003f25270 */
[----:B------:R-:W0:Y:S02]  /*24c20*/  SYNCS.PHASECHK.TRANS64.TRYWAIT P0, [R3+URZ+0x32440], R2 ;  /* 0x03244002030075a7 */ /* 0x000e24000800017f */
[----:B0-----:R-:W-:Y:S09]  /*24c30*/  @!P0 BRA `(.L_x_2183) ;  /* 0x0000003c00c08947 */ /* 0x001ff20003800000 */
.L_x_2292:
[----:B------:R-:W-:Y:S05]  /*24c40*/  BSYNC B1 ;  /* 0x0000000000017941 */ /* 0x000fea0003800000 */
.L_x_2182:
        /* <DEDUP_REMOVED lines=9> */
.L_x_2185:
[----:B------:R-:W-:Y:S05]  /*24ce0*/  BSYNC B1 ;  /* 0x0000000000017941 */ /* 0x000fea0003800000 */
.L_x_2184:
        /* <DEDUP_REMOVED lines=11> */
.L_x_2186:
        /* <DEDUP_REMOVED lines=13> */
.L_x_2293:
[----:B------:R-:W-:Y:S05]  /*24e70*/  BSYNC B1 ;  /* 0x0000000000017941 */ /* 0x000fea0003800000 */
.L_x_2187:
        /* <DEDUP_REMOVED lines=11> */
.L_x_2190:
[----:B------:R-:W-:Y:S05]  /*24f30*/  BSYNC B1 ;  /* 0x0000000000017941 */ /* 0x000fea0003800000 */
.L_x_2189:
        /* <DEDUP_REMOVED lines=9> */
.L_x_2191:
        /* <DEDUP_REMOVED lines=15> */
.L_x_2192:
        /* <DEDUP_REMOVED lines=15> */
.L_x_2193:
        /* <DEDUP_REMOVED lines=15> */
.L_x_2194:
        /* <DEDUP_REMOVED lines=10> */
.L_x_2180:
[----:B------:R-:W-:Y:S05]  /*25340*/  BSYNC B0 ;  /* 0x0000000000007941 */ /* 0x000fea0003800000 */
.L_x_2179:
[----:B------:R-:W-:-:S06]  /*25350*/  UIADD3 UR4, UR39, -0x3, URZ ;  /* 0xfffffffd27047890 */ /* 0x000fcc000fffe03f */
[----:B------:R-:W-:-:S07]  /*25360*/  IMAD.U32 R0, RZ, RZ, UR4 ;  /* 0x00000004ff007e24 */ /* 0x000fce000f8e00ff */
.L_x_2178:
[----:B------:R-:W-:Y:S01]  /*25370*/  ULOP3.LUT UR4, URZ, UR39, URZ, 0x33, !UPT ;  /* 0x000000273f047292 */ /* 0x000fe2000f8e333f */
[----:B------:R-:W-:Y:S01]  /*25380*/  VIADD R6, R6, 0xfffffffe ;  /* 0xfffffffe06067836 */ /* 0x000fe20000000000 */
[----:B------:R-:W-:Y:S04]  /*25390*/  BSSY B0, `(.L_x_2177) ;  /* 0x000013a000007945 */ /* 0x000fe80003800000 */
[----:B------:R-:W-:-:S13]  /*253a0*/  ISETP.NE.AND P0, PT, R6, UR4, PT ;  /* 0x0000000406007c0c */ /* 0x000fda000bf05270 */
[----:B------:R-:W-:Y:S05]  /*253b0*/  @!P0 BRA `(.L_x_2195) ;  /* 0x0000001000dc8947 */ /* 0x000fea0003800000 */
.L_x_2228:
[----:B------:R-:W2:Y:S04]  /*253c0*/  LDL R2, [R1+0x46c] ;  /* 0x00046c0001027983 */ /* 0x000ea80000100800 */
[----:B------:R-:W3:Y:S01]  /*253d0*/  LDL.LU R3, [R1+0x464] ;  /* 0x0004640001037983 */ /* 0x000ee20000300800 */
[----:B------:R-:W-:Y:S01]  /*253e0*/  VIADD R6, R18, 0x1 ;  /* 0x0000000112067836 */ /* 0x000fe20000000000 */
[----:B------:R-:W-:Y:S05]  /*253f0*/  YIELD ;  /* 0x0000000000007946 */ /* 0x000fea0003800000 */
[----:B------:R-:W-:Y:S01]  /*25400*/  ISETP.NE.AND P0, PT, R6, 0x2, PT ;  /* 0x000000020600780c */ /* 0x000fe20003f05270 */
[----:B------:R-:W-:Y:S03]  /*25410*/  BSSY B1, `(.L_x_2196) ;  /* 0x0000094000017945 */ /* 0x000fe60003800000 */
[----:B------:R-:W-:-:S02]  /*25420*/  SEL R7, RZ, 0x1, P0 ;  /* 0x00000001ff077807 */ /* 0x000fc40000000000 */
[----:B------:R-:W-:Y:S02]  /*25430*/  SEL R6, R6, RZ, P0 ;  /* 0x000000ff06067207 */ /* 0x000fe40000000000 */
[----:B--2---:R-:W-:Y:S02]  /*25440*/  LOP3.LUT P1, RZ, R2, 0x2, RZ, 0xc0, !PT ;  /* 0x0000000202ff7812 */ /* 0x004fe4000782c0ff */
[----:B---3--:R-:W-:-:S11]  /*25450*/  LOP3.LUT R7, R3, R7, RZ, 0x3c, !PT ;  /* 0x0000000703077212 */ /* 0x008fd600078e3cff */
[----:B------:R-:W-:Y:S05]  /*25460*/  @!P1 BRA `(.L_x_2197) ;  /* 0x0000000800389947 */ /* 0x000fea0003800000 */
[----:B------:R-:W-:Y:S01]  /*25470*/  LOP3.LUT P1, RZ, R2, 0x1, RZ, 0xc0, !PT ;  /* 0x0000000102ff7812 */ /* 0x000fe2000782c0ff */
[----:B------:R-:W-:-:S12]  /*25480*/  IMAD.MOV.U32 R8, RZ, RZ, R0 ;  /* 0x000000ffff087224 */ /* 0x000fd800078e0000 */
[----:B------:R-:W-:Y:S05]  /*25490*/  @!P1 BRA `(.L_x_2198) ;  /* 0x00000000004c9947 */ /* 0x000fea0003800000 */
[----:B-1----:R-:W2:Y:S01]  /*254a0*/  LDL R5, [R1+0x468] ;  /* 0x0004680001057983 */ /* 0x002ea20000100800 */
[----:B------:R-:W0:Y:S01]  /*254b0*/  LDC R8, c[0x0][0x43c] ;  /* 0x00010f00ff087b82 */ /* 0x000e220000000800 */
[----:B------:R-:W-:Y:S01]  /*254c0*/  ULDC.64 UR4, c[0x0][0x428] ;  /* 0x00010a0000047ab9 */ /* 0x000fe20000000a00 */
[----:B0-----:R-:W-:-:S13]  /*254d0*/  ISETP.NE.AND P0, PT, R8, 0x1, PT ;  /* 0x000000010800780c */ /* 0x001fda0003f05270 */
[----:B------:R-:W0:Y:S02]  /*254e0*/  @P0 LDC.64 R2, c[0x0][0x440] ;  /* 0x00011000ff020b82 */ /* 0x000e240000000a00 */
[----:B0-----:R-:W-:-:S04]  /*254f0*/  @P0 IMAD.HI.U32 R4, R0, R2, RZ ;  /* 0x0000000200040227 */ /* 0x001fc800078e00ff */
        /* <DEDUP_REMOVED lines=13> */
.L_x_2198:
[----:B------:R-:W2:Y:S01]  /*255d0*/  S2R R2, SR_TID.X ;  /* 0x0000000000027919 */ /* 0x000ea20000002100 */
[----:B01----:R-:W-:Y:S01]  /*255e0*/  IMAD R4, R6, 0x8, R17 ;  /* 0x0000000806047824 */ /* 0x003fe200078e0211 */
[----:B------:R-:W-:Y:S01]  /*255f0*/  BSSY B2, `(.L_x_2199) ;  /* 0x0000006000027945 */ /* 0x000fe20003800000 */
[----:B--2---:R-:W-:Y:S02]  /*25600*/  LOP3.LUT R3, R2, 0x7f, RZ, 0xc0, !PT ;  /* 0x0000007f02037812 */ /* 0x004fe400078ec0ff */
[----:B------:R-:W-:Y:S02]  /*25610*/  SHF.L.U32 R2, R7, 0x1f, RZ ;  /* 0x0000001f07027819 */ /* 0x000fe400000006ff */
[----:B------:R-:W-:Y:S02]  /*25620*/  ISETP.NE.AND P1, PT, R3, RZ, PT ;  /* 0x000000ff0300720c */ /* 0x000fe40003f25270 */
[----:B------:R-:W0:Y:S02]  /*25630*/  SYNCS.PHASECHK.TRANS64.TRYWAIT P0, [R4+URZ+0x32440], R2 ;  /* 0x03244002040075a7 */ /* 0x000e24000800017f */
[----:B0-----:R-:W-:Y:S09]  /*25640*/  @!P0 BRA `(.L_x_2200) ;  /* 0x0000003400648947 */ /* 0x001ff20003800000 */
.L_x_2294:
[----:B------:R-:W-:Y:S05]  /*25650*/  BSYNC B2 ;  /* 0x0000000000027941 */ /* 0x000fea0003800000 */
.L_x_2199:
        /* <DEDUP_REMOVED lines=9> */
.L_x_2202:
[----:B------:R-:W-:Y:S05]  /*256f0*/  BSYNC B2 ;  /* 0x0000000000027941 */ /* 0x000fea0003800000 */
.L_x_2201:
        /* <DEDUP_REMOVED lines=11> */
.L_x_2203:
        /* <DEDUP_REMOVED lines=13> */
.L_x_2295:
[----:B------:R-:W-:Y:S05]  /*25880*/  BSYNC B2 ;  /* 0x0000000000027941 */ /* 0x000fea0003800000 */
.L_x_2204:
        /* <DEDUP_REMOVED lines=11> */
.L_x_2207:
[----:B------:R-:W-:Y:S05]  /*25940*/  BSYNC B2 ;  /* 0x0000000000027941 */ /* 0x000fea0003800000 */
.L_x_2206:
        /* <DEDUP_REMOVED lines=9> */
.L_x_2208:
        /* <DEDUP_REMOVED lines=15> */
.L_x_2209:
        /* <DEDUP_REMOVED lines=15> */
.L_x_2210:
        /* <DEDUP_REMOVED lines=15> */
.L_x_2211:
        /* <DEDUP_REMOVED lines=10> */
.L_x_2197:
[----:B------:R-:W-:Y:S05]  /*25d50*/  BSYNC B1 ;  /* 0x0000000000017941 */ /* 0x000fea0003800000 */
.L_x_2196:
[----:B------:R-:W2:Y:S01]  /*25d60*/  LDL R3, [R1+0x46c] ;  /* 0x00046c0001037983 */ /* 0x000ea20000100800 */
[----:B------:R-:W-:Y:S01]  /*25d70*/  VIADD R6, R6, 0x1 ;  /* 0x0000000106067836 */ /* 0x000fe20000000000 */
[----:B------:R-:W-:Y:S04]  /*25d80*/  BSSY B1, `(.L_x_2212) ;  /* 0x0000097000017945 */ /* 0x000fe80003800000 */
[----:B------:R-:W-:-:S04]  /*25d90*/  ISETP.NE.AND P0, PT, R6, 0x2, PT ;  /* 0x000000020600780c */ /* 0x000fc80003f05270 */
[----:B------:R-:W-:Y:S02]  /*25da0*/  SEL R2, RZ, 0x1, P0 ;  /* 0x00000001ff027807 */ /* 0x000fe40000000000 */
[----:B------:R-:W-:Y:S01]  /*25db0*/  SEL R18, R6, RZ, P0 ;  /* 0x000000ff06127207 */ /* 0x000fe20000000000 */
[----:B------:R-:W-:Y:S01]  /*25dc0*/  VIADD R6, R0, 0xffffffff ;  /* 0xffffffff00067836 */ /* 0x000fe20000000000 */
[----:B------:R-:W-:-:S05]  /*25dd0*/  LOP3.LUT R8, R7, R2, RZ, 0x3c, !PT ;  /* 0x0000000207087212 */ /* 0x000fca00078e3cff */
[----:B------:R0:W-:Y:S01]  /*25de0*/  STL [R1+0x464], R8 ;  /* 0x0004640801007387 */ /* 0x0001e20000100800 */
[----:B--2---:R-:W-:-:S13]  /*25df0*/  LOP3.LUT P2, RZ, R3, 0x2, RZ, 0xc0, !PT ;  /* 0x0000000203ff7812 */ /* 0x004fda000784c0ff */
[----:B0-----:R-:W-:Y:S05]  /*25e00*/  @!P2 BRA `(.L_x_2213) ;  /* 0x000000080038a947 */ /* 0x001fea0003800000 */
[----:B------:R-:W-:Y:S01]  /*25e10*/  LOP3.LUT P2, RZ, R3, 0x1, RZ, 0xc0, !PT ;  /* 0x0000000103ff7812 */ /* 0x000fe2000784c0ff */
[----:B------:R-:W-:-:S12]  /*25e20*/  IMAD.MOV.U32 R7, RZ, RZ, R6 ;  /* 0x000000ffff077224 */ /* 0x000fd800078e0006 */
        /* <DEDUP_REMOVED lines=20> */
.L_x_2214:
        /* <DEDUP_REMOVED lines=8> */
.L_x_2296:
[----:B------:R-:W-:Y:S05]  /*25ff0*/  BSYNC B2 ;  /* 0x0000000000027941 */ /* 0x000fea0003800000 */
.L_x_2215:
        /* <DEDUP_REMOVED lines=9> */
.L_x_2218:
[----:B------:R-:W-:Y:S05]  /*26090*/  BSYNC B2 ;  /* 0x0000000000027941 */ /* 0x000fea0003800000 */
.L_x_2217:
        /* <DEDUP_REMOVED lines=11> */
.L_x_2219:
        /* <DEDUP_REMOVED lines=13> */
.L_x_2297:
[----:B------:R-:W-:Y:S05]  /*26220*/  BSYNC B2 ;  /* 0x0000000000027941 */ /* 0x000fea0003800000 */
.L_x_2220:
        /* <DEDUP_REMOVED lines=11> */
.L_x_2223:
[----:B------:R-:W-:Y:S05]  /*262e0*/  BSYNC B2 ;  /* 0x0000000000027941 */ /* 0x000fea0003800000 */
.L_x_2222:
        /* <DEDUP_REMOVED lines=9> */
.L_x_2224:
        /* <DEDUP_REMOVED lines=15> */
.L_x_2225:
        /* <DEDUP_REMOVED lines=15> */
.L_x_2226:
        /* <DEDUP_REMOVED lines=15> */
.L_x_2227:
        /* <DEDUP_REMOVED lines=10> */
.L_x_2213:
[----:B------:R-:W-:Y:S05]  /*266f0*/  BSYNC B1 ;  /* 0x0000000000017941 */ /* 0x000fea0003800000 */
.L_x_2212:
[----:B------:R-:W-:Y:S01]  /*26700*/  ISETP.GT.AND P0, PT, R6, UR38, PT ;  /* 0x0000002606007c0c */ /* 0x000fe2000bf04270 */
[----:B------:R-:W-:-:S12]  /*26710*/  VIADD R0, R0, 0xfffffffe ;  /* 0xfffffffe00007836 */ /* 0x000fd80000000000 */
[----:B------:R-:W-:Y:S05]  /*26720*/  @P0 BRA `(.L_x_2228) ;  /* 0xffffffec00240947 */ /* 0x000fea000383ffff */
.L_x_2195:
[----:B------:R-:W-:Y:S05]  /*26730*/  BSYNC B0 ;  /* 0x0000000000007941 */ /* 0x000fea0003800000 */
.L_x_2177:
[----:B------:R-:W3:Y:S01]  /*26740*/  LDL.LU R2, [R1+0x464] ;  /* 0x0004640001027983 */ /* 0x000ee20000300800 */
[----:B0-----:R-:W0:Y:S01]  /*26750*/  S2R R0, SR_TID.X ;  /* 0x0000000000007919 */ /* 0x001e220000002100 */
[----:B------:R-:W-:-:S05]  /*26760*/  VIADD R18, R18, 0x1 ;  /* 0x0000000112127836 */ /* 0x000fca0000000000 */
[----:B------:R-:W-:Y:S02]  /*26770*/  ISETP.NE.AND P0, PT, R18, 0x2, PT ;  /* 0x000000021200780c */ /* 0x000fe40003f05270 */
[----:B0-----:R-:W-:-:S04]  /*26780*/  LOP3.LUT R0, R0, 0x7f, RZ, 0xc0, !PT ;  /* 0x0000007f00007812 */ /* 0x001fc800078ec0ff */
[----:B------:R-:W-:Y:S02]  /*26790*/  ISETP.NE.AND P2, PT, R0, RZ, PT ;  /* 0x000000ff0000720c */ /* 0x000fe40003f45270 */
[----:B------:R-:W-:Y:S01]  /*267a0*/  SEL R0, RZ, 0x1, P0 ;  /* 0x00000001ff007807 */ /* 0x000fe20000000000 */
[----:B------:R-:W-:Y:S03]  /*267b0*/  BSSY B0, `(.L_x_2229) ;  /* 0x0000011000007945 */ /* 0x000fe60003800000 */
[----:B---3--:R-:W-:-:S05]  /*267c0*/  LOP3.LUT R2, R2, R0, RZ, 0x3c, !PT ;  /* 0x0000000002027212 */ /* 0x008fca00078e3cff */
[----:B------:R0:W-:Y:S02]  /*267d0*/  STL [R1+0x464], R2 ;  /* 0x0004640201007387 */ /* 0x0001e40000100800 */
[----:B------:R-:W-:Y:S05]  /*267e0*/  @P2 BRA `(.L_x_2230) ;  /* 0x0000000000342947 */ /* 0x000fea0003800000 */
[----:B-1----:R-:W1:Y:S01]  /*267f0*/  S2R R5, SR_LANEID ;  /* 0x0000000000057919 */ /* 0x002e620000000000 */
[----:B------:R-:W-:Y:S01]  /*26800*/  VOTEU.ANY UR4, UPT, PT ;  /* 0x0000000000047886 */ /* 0x000fe200038e0100 */
[----:B0-----:R-:W0:Y:S01]  /*26810*/  LDC.64 R2, c[0x0][0xd80] ;  /* 0x00036000ff027b82 */ /* 0x001e220000000a00 */
[----:B------:R-:W1:Y:S02]  /*26820*/  FLO.U32 R0, UR4 ;  /* 0x0000000400007d00 */ /* 0x000e6400080e0000 */
[----:B-1----:R-:W-:-:S06]  /*26830*/  ISETP.EQ.U32.AND P1, PT, R0, R5, PT ;  /* 0x000000050000720c */ /* 0x002fcc0003f22070 */
[----:B------:R-:W0:Y:S07]  /*26840*/  POPC R5, UR4 ;  /* 0x0000000400057d09 */ /* 0x000e2e0008000000 */
[----:B0-----:R-:W3:Y:S01]  /*26850*/  @P1 ATOMG.E.ADD.STRONG.GPU PT, R3, desc[UR48][R2.64], R5 ;  /* 0x00000005020319a8 */ /* 0x001ee200081ee1f0 */
[----:B------:R-:W0:Y:S02]  /*26860*/  S2R R4, SR_LTMASK ;  /* 0x0000000000047919 */ /* 0x000e240000003900 */
[----:B0-----:R-:W-:-:S04]  /*26870*/  LOP3.LUT R4, R4, UR4, RZ, 0xc0, !PT ;  /* 0x0000000404047c12 */ /* 0x001fc8000f8ec0ff */
[----:B------:R-:W0:Y:S01]  /*26880*/  POPC R7, R4 ;  /* 0x0000000400077309 */ /* 0x000e220000000000 */
[----:B---3--:R-:W0:Y:S02]  /*26890*/  SHFL.IDX PT, R0, R3, R0, 0x1f ;  /* 0x00001f0003007589 */ /* 0x008e2400000e0000 */
[----:B0-----:R-:W-:-:S05]  /*268a0*/  IADD3 R0, R0, UR42, R7 ;  /* 0x0000002a00007c10 */ /* 0x001fca000fffe007 */
[----:B------:R3:W-:Y:S02]  /*268b0*/  STL [R1+0x474], R0 ;  /* 0x0004740001007387 */ /* 0x0007e40000100800 */
.L_x_2230:
[----:B------:R-:W-:Y:S05]  /*268c0*/  BSYNC B0 ;  /* 0x0000000000007941 */ /* 0x000fea0003800000 */
.L_x_2229:
[----:B------:R-:W-:-:S07]  /*268d0*/  SEL R18, R18, RZ, P0 ;  /* 0x000000ff12127207 */ /* 0x000fce0000000000 */
.L_x_2143:
[----:B------:R-:W-:Y:S05]  /*268e0*/  BSYNC B7 ;  /* 0x0000000000077941 */ /* 0x000fea0003800000 */
.L_x_2141:
[----:B---34-:R-:W3:Y:S04]  /*268f0*/  LDL R0, [R1+0x46c] ;  /* 0x00046c0001007983 */ /* 0x018ee80000100800 */
[----:B0-----:R0:W5:Y:S01]  /*26900*/  LDL R2, [R1+0x474] ;  /* 0x0004740001027983 */ /* 0x0011620000100800 */
[----:B---3--:R-:W-:-:S13]  /*26910*/  LOP3.LUT P0, RZ, R0, 0x80, RZ, 0xc0, !PT ;  /* 0x0000008000ff7812 */ /* 0x008fda000780c0ff */
[----:B0-----:R-:W-:Y:S05]  /*26920*/  @!P0 BRA `(.L_x_2231) ;  /* 0x0000000000288947 */ /* 0x001fea0003800000 */
[----:B------:R-:W-:Y:S05]  /*26930*/  WARPSYNC.ALL ;  /* 0x0000000000007948 */ /* 0x000fea0003800000 */
[----:B------:R-:W0:Y:S08]  /*26940*/  S2UR UR5, SR_CgaCtaId ;  /* 0x00000000000579c3 */ /* 0x000e300000008800 */
[----:B------:R-:W-:Y:S06]  /*26950*/  BAR.SYNC.DEFER_BLOCKING 0x5, 0x180 ;  /* 0x0146000000007b1d */ /* 0x000fec0000010000 */
[----:B------:R-:W-:-:S02]  /*26960*/  UMOV UR4, 0x400 ;  /* 0x0000040000047882 */ /* 0x000fc40000000000 */
[----:B0-----:R-:W-:-:S06]  /*26970*/  ULEA UR4, UR5, UR4, 0x18 ;  /* 0x0000000405047291 */ /* 0x001fcc000f8ec03f */
[----:B------:R-:W-:-:S05]  /*26980*/  IMAD.U32 R17, RZ, RZ, UR4 ;  /* 0x00000004ff117e24 */ /* 0x000fca000f8e00ff */
[----:B-----5:R-:W0:Y:S04]  /*26990*/  LDS R2, [R17+0x324d0] ;  /* 0x0324d00011027984 */ /* 0x020e280000000800 */
[----:B0-----:R4:W-:Y:S01]  /*269a0*/  STL [R1+0x474], R2 ;  /* 0x0004740201007387 */ /* 0x0019e20000100800 */
[----:B------:R-:W-:Y:S06]  /*269b0*/  BAR.ARV 0x4, 0x180 ;  /* 0x0106000000007b1d */ /* 0x000fec0000002000 */
[----:B------:R-:W-:Y:S05]  /*269c0*/  BRA `(.L_x_2232) ;  /* 0x00000000002c7947 */ /* 0x000fea0003800000 */
.L_x_2231:
[----:B------:R-:W-:-:S03]  /*269d0*/  UMOV UR4, 0xffffffff ;  /* 0xffffffff00047882 */ /* 0x000fc60000000000 */
[----:B------:R-:W-:Y:S05]  /*269e0*/  BRA.DIV UR4, `(.L_x_2233) ;  /* 0x0000002204cc7947 */ /* 0x000fea000b800000 */
[----:B-----5:R0:W3:Y:S02]  /*269f0*/  SHFL.IDX PT, R14, R2, RZ, 0x1f ;  /* 0x00001fff020e7589 */ /* 0x0200e400000e0000 */
.L_x_2300:
[----:B------:R-:W4:Y:S01]  /*26a00*/  @!P2 S2R R3, SR_CgaCtaId ;  /* 0x000000000003a919 */ /* 0x000f220000008800 */
[----:B------:R-:W-:Y:S05]  /*26a10*/  WARPSYNC.ALL ;  /* 0x0000000000007948 */ /* 0x000fea0003800000 */
[----:B------:R-:W-:Y:S01]  /*26a20*/  BAR.SYNC.DEFER_BLOCKING 0x4, 0x180 ;  /* 0x0106000000007b1d */ /* 0x000fe20000010000 */
[----:B------:R-:W-:-:S05]  /*26a30*/  @!P2 MOV R0, 0x400 ;  /* 0x000004000000a802 */ /* 0x000fca0000000f00 */
[----:B---3--:R3:W-:Y:S01]  /*26a40*/  STL [R1+0x474], R14 ;  /* 0x0004740e01007387 */ /* 0x0087e20000100800 */
[----:B----4-:R-:W-:-:S05]  /*26a50*/  @!P2 LEA R17, R3, R0, 0x18 ;  /* 0x000000000311a211 */ /* 0x010fca00078ec0ff */
[----:B------:R3:W-:Y:S01]  /*26a60*/  @!P2 STS [R17+0x324d0], R2 ;  /* 0x0324d0021100a388 */ /* 0x0007e20000000800 */
[----:B------:R-:W-:Y:S06]  /*26a70*/  BAR.ARV 0x5, 0x180 ;  /* 0x0146000000007b1d */ /* 0x000fec0000002000 */
.L_x_2232:
[----:B------:R-:W5:Y:S01]  /*26a80*/  LDL R0, [R1+0x474] ;  /* 0x0004740001007983 */ /* 0x000f620000100800 */
[----:B------:R-:W-:Y:S02]  /*26a90*/  ULDC UR4, c[0x0][0xd38] ;  /* 0x00034e0000047ab9 */ /* 0x000fe40000000800 */
[----:B-----5:R-:W-:-:S13]  /*26aa0*/  ISETP.GE.AND P0, PT, R0, UR4, PT ;  /* 0x0000000400007c0c */ /* 0x020fda000bf06270 */
[----:B------:R-:W-:Y:S05]  /*26ab0*/  @!P0 BRA `(.L_x_2234) ;  /* 0xffffffac00888947 */ /* 0x000fea000383ffff */
.L_x_2132:
[----:B0-----:R-:W5:Y:S01]  /*26ac0*/  LDL.LU R0, [R1+0x498] ;  /* 0x0004980001007983 */ /* 0x001f620000300800 */
[----:B------:R-:W-:Y:S01]  /*26ad0*/  BSSY B0, `(.L_x_2235) ;  /* 0x000000b000007945 */ /* 0x000fe20003800000 */
[----:B-1----:R-:W0:Y:S01]  /*26ae0*/  S2R R5, SR_CgaCtaId ;  /* 0x0000000000057919 */ /* 0x002e220000008800 */
[----:B-----5:R-:W-:-:S05]  /*26af0*/  VIADD R0, R0, 0x1 ;  /* 0x0000000100007836 */ /* 0x020fca0000000000 */
[----:B---34-:R-:W-:-:S04]  /*26b00*/  LEA.HI R2, R0, R0, RZ, 0x1 ;  /* 0x0000000000027211 */ /* 0x018fc800078f08ff */
[----:B------:R-:W-:-:S05]  /*26b10*/  LOP3.LUT R3, R2, 0xfffffffe, RZ, 0xc0, !PT ;  /* 0xfffffffe02037812 */ /* 0x000fca00078ec0ff */
[----:B------:R-:W-:Y:S01]  /*26b20*/  IMAD.IADD R3, R0, 0x1, -R3 ;  /* 0x0000000100037824 */ /* 0x000fe200078e0a03 */
[----:B------:R-:W-:-:S04]  /*26b30*/  MOV R0, 0x400 ;  /* 0x0000040000007802 */ /* 0x000fc80000000f00 */
[----:B0-----:R-:W-:Y:S02]  /*26b40*/  LEA R0, R5, R0, 0x18 ;  /* 0x0000000005007211 */ /* 0x001fe400078ec0ff */
[----:B------:R-:W-:-:S04]  /*26b50*/  SHF.L.U32 R3, R3, 0x1f, RZ ;  /* 0x0000001f03037819 */ /* 0x000fc800000006ff */
[----:B------:R-:W0:Y:S02]  /*26b60*/  SYNCS.PHASECHK.TRANS64.TRYWAIT P0, [R0+URZ+0x32420], R3 ;  /* 0x03242003000075a7 */ /* 0x000e24000800017f */
[----:B0-----:R-:W-:Y:S05]  /*26b70*/  @!P0 BRA `(.L_x_2236) ;  /* 0x0000002000908947 */ /* 0x001fea0003800000 */
.L_x_2301:
[----:B------:R-:W-:Y:S05]  /*26b80*/  BSYNC B0 ;  /* 0x0000000000007941 */ /* 0x000fea0003800000 */
.L_x_2235:
[----:B------:R-:W-:-:S03]  /*26b90*/  UMOV UR4, 0xffffffff ;  /* 0xffffffff00047882 */ /* 0x000fc60000000000 */
[----:B------:R-:W-:Y:S05]  /*26ba0*/  BRA.DIV UR4, `(.L_x_2237) ;  /* 0x0000002204987947 */ /* 0x000fea000b800000 */
[----:B------:R-:W1:Y:S02]  /*26bb0*/  S2R R2, SR_TID.X ;  /* 0x0000000000027919 */ /* 0x000e640000002100 */
[----:B-1----:R-:W-:-:S04]  /*26bc0*/  SHF.R.U32.HI R2, RZ, 0x5, R2 ;  /* 0x00000005ff027819 */ /* 0x002fc80000011602 */
[----:B------:R-:W-:-:S05]  /*26bd0*/  LOP3.LUT R2, R2, 0x3, RZ, 0xc0, !PT ;  /* 0x0000000302027812 */ /* 0x000fca00078ec0ff */
[----:B------:R1:W3:Y:S02]  /*26be0*/  SHFL.IDX PT, R14, R2, RZ, 0x1f ;  /* 0x00001fff020e7589 */ /* 0x0002e400000e0000 */
.L_x_2304:
[----:B---3--:R-:W-:Y:S01]  /*26bf0*/  ISETP.NE.AND P0, PT, R14, RZ, PT ;  /* 0x000000ff0e00720c */ /* 0x008fe20003f05270 */
[----:B------:R-:W-:-:S12]  /*26c00*/  BSSY B0, `(.L_x_2238) ;  /* 0x0000025000007945 */ /* 0x000fd80003800000 */
[----:B------:R-:W-:Y:S05]  /*26c10*/  @P0 BRA `(.L_x_2239) ;  /* 0x00000000008c0947 */ /* 0x000fea0003800000 */
[----:B------:R-:W-:-:S03]  /*26c20*/  UMOV UR4, 0xffffffff ;  /* 0xffffffff00047882 */ /* 0x000fc60000000000 */
[----:B------:R-:W-:Y:S05]  /*26c30*/  BRA.DIV UR4, `(.L_x_2240) ;  /* 0x0000002204a87947 */ /* 0x000fea000b800000 */
[----:B------:R-:W-:-:S13]  /*26c40*/  ELECT P6, URZ, PT ;  /* 0x00000000003f782f */ /* 0x000fda00038c0000 */
.L_x_2307:
[----:B------:R-:W-:Y:S05]  /*26c50*/  @!P6 BRA `(.L_x_2239) ;  /* 0x00000000007ce947 */ /* 0x000fea0003800000 */
[----:B------:R-:W-:-:S06]  /*26c60*/  ULOP3.LUT UR4, UR41, 0x2, URZ, 0xfc, !UPT ;  /* 0x0000000229047892 */ /* 0x000fcc000f8efc3f */
[----:B-1----:R-:W-:-:S05]  /*26c70*/  IMAD.U32 R2, RZ, RZ, UR4 ;  /* 0x00000004ff027e24 */ /* 0x002fca000f8e00ff */
[----:B------:R-:W-:-:S13]  /*26c80*/  ISETP.NE.AND P2, PT, R2, 0x3, PT ;  /* 0x000000030200780c */ /* 0x000fda0003f45270 */
[----:B------:R-:W-:Y:S05]  /*26c90*/  @!P2 BRA `(.L_x_2241) ;  /* 0x000000000004a947 */ /* 0x000fea0003800000 */
[----:B------:R-:W-:Y:S01]  /*26ca0*/  BPT.TRAP 0x1 ;  /* 0x000000040000795c */ /* 0x000fe20000300000 */
.L_x_2241:
[----:B------:R-:W3:Y:S01]  /*26cb0*/  LDL.LU R7, [R1+0x464] ;  /* 0x0004640001077983 */ /* 0x000ee20000300800 */
[----:B0-----:R-:W-:Y:S02]  /*26cc0*/  VIADD R3, R0, 0x32440 ;  /* 0x0003244000037836 */ /* 0x001fe40000000000 */
[C---:B------:R-:W-:Y:S02]  /*26cd0*/  VIADD R2, R18.reuse, 0x1 ;  /* 0x0000000112027836 */ /* 0x040fe40000000000 */
[----:B--2---:R-:W-:-:S03]  /*26ce0*/  IMAD R6, R18, 0x8, R3 ;  /* 0x0000000812067824 */ /* 0x004fc600078e0203 */
[----:B------:R-:W-:-:S04]  /*26cf0*/  ISETP.NE.AND P1, PT, R2, 0x2, PT ;  /* 0x000000020200780c */ /* 0x000fc80003f25270 */
[----:B------:R-:W-:Y:S02]  /*26d00*/  SEL R4, RZ, 0x1, P1 ;  /* 0x00000001ff047807 */ /* 0x000fe40000800000 */
[C---:B---3--:R-:W-:Y:S02]  /*26d10*/  SHF.L.U32 R5, R7.reuse, 0x1f, RZ ;  /* 0x0000001f07057819 */ /* 0x048fe400000006ff */
[----:B------:R-:W-:Y:S02]  /*26d20*/  LOP3.LUT R7, R7, R4, RZ, 0x3c, !PT ;  /* 0x0000000407077212 */ /* 0x000fe400078e3cff */
[----:B------:R-:W0:Y:S01]  /*26d30*/  SYNCS.PHASECHK.TRANS64.TRYWAIT P0, [R6+URZ], R5 ;  /* 0x00000005060075a7 */ /* 0x000e22000800017f */
[----:B------:R-:W-:Y:S02]  /*26d40*/  SEL R4, R2, RZ, P1 ;  /* 0x000000ff02047207 */ /* 0x000fe40000800000 */
[----:B------:R-:W-:-:S03]  /*26d50*/  SHF.L.U32 R2, R7, 0x1f, RZ ;  /* 0x0000001f07027819 */ /* 0x000fc600000006ff */
[----:B------:R-:W-:Y:S01]  /*26d60*/  IMAD R3, R4, 0x8, R3 ;  /* 0x0000000804037824 */ /* 0x000fe200078e0203 */
[----:B0-----:R-:W-:Y:S06]  /*26d70*/  @!P0 BRA `(.L_x_2242) ;  /* 0x0000002000788947 */ /* 0x001fec0003800000 */
.L_x_2308:
[----:B------:R-:W1:Y:S02]  /*26d80*/  SYNCS.PHASECHK.TRANS64.TRYWAIT P0, [R3+URZ], R2 ;  /* 0x00000002030075a7 */ /* 0x000e64000800017f */
[----:B-1----:R-:W-:Y:S05]  /*26d90*/  @!P0 BRA `(.L_x_2243) ;  /* 0x0000002000848947 */ /* 0x002fea0003800000 */
.L_x_2309:
[----:B------:R-:W-:Y:S05]  /*26da0*/  @!P2 BRA `(.L_x_2244) ;  /* 0x000000000004a947 */ /* 0x000fea0003800000 */
[----:B------:R-:W-:Y:S01]  /*26db0*/  BPT.TRAP 0x1 ;  /* 0x000000040000795c */ /* 0x000fe20000300000 */
.L_x_2244:
[----:B-1----:R-:W-:-:S04]  /*26dc0*/  VIADD R3, R0, 0x32460 ;  /* 0x0003246000037836 */ /* 0x002fc80000000000 */
[----:B------:R-:W-:-:S04]  /*26dd0*/  IMAD R18, R18, 0x8, R3 ;  /* 0x0000000812127824 */ /* 0x000fc800078e0203 */
[----:B------:R-:W1:Y:S02]  /*26de0*/  SYNCS.PHASECHK.TRANS64.TRYWAIT P0, [R18+URZ], R5 ;  /* 0x00000005120075a7 */ /* 0x000e64000800017f */
[----:B-1----:R-:W-:Y:S05]  /*26df0*/  @!P0 BRA `(.L_x_2245) ;  /* 0x0000002000808947 */ /* 0x002fea0003800000 */
.L_x_2310:
[----:B------:R-:W-:-:S07]  /*26e00*/  IMAD R3, R4, 0x8, R3 ;  /* 0x0000000804037824 */ /* 0x000fce00078e0203 */
.L_x_2246:
[----:B--2---:R2:W3:Y:S02]  /*26e10*/  SYNCS.PHASECHK.TRANS64.TRYWAIT P0, [R3+URZ], R2 ;  /* 0x00000002030075a7 */ /* 0x0044e4000800017f */
[----:B---3--:R-:W-:Y:S05]  /*26e20*/  @!P0 NANOSLEEP.SYNCS 0x989680 ;  /* 0x009896800000895d */ /* 0x008fea0003900000 */
[----:B------:R-:W3:Y:S02]  /*26e30*/  @!P0 SYNCS.PHASECHK.TRANS64 P0, [R3+URZ], R2 ;  /* 0x00000002030085a7 */ /* 0x000ee4000800007f */
[----:B---3--:R-:W-:Y:S05]  /*26e40*/  @!P0 BRA `(.L_x_2246) ;  /* 0xfffffffc00f08947 */ /* 0x008fea000383ffff */
.L_x_2239:
[----:B------:R-:W-:Y:S05]  /*26e50*/  BSYNC B0 ;  /* 0x0000000000007941 */ /* 0x000fea0003800000 */
.L_x_2238:
[----:B------:R-:W-:Y:S05]  /*26e60*/  EXIT ;  /* 0x000000000000794d */ /* 0x000fea0003800000 */
.L_x_2020:
[----:B0-----:R-:W-:-:S04]  /*26e70*/  IMAD.U32 R9, RZ, RZ, UR44 ;  /* 0x0000002cff097e24 */ /* 0x001fc8000f8e00ff */
[----:B------:R0:W1:Y:S03]  /*26e80*/  SYNCS.PHASECHK.TRANS64.TRYWAIT P0, [R9+URZ+0x32400], R0 ;  /* 0x03240000090075a7 */ /* 0x000066000800017f */
[----:B-1----:R-:W-:Y:S05]  /*26e90*/  @!P0 NANOSLEEP.SYNCS 0x989680 ;  /* 0x009896800000895d */ /* 0x002fea0003900000 */
[----:B------:R-:W1:Y:S02]  /*26ea0*/  @!P0 SYNCS.PHASECHK.TRANS64 P0, [R9+URZ+0x32400], R0 ;  /* 0x03240000090085a7 */ /* 0x000e64000800007f */
[----:B-1----:R-:W-:Y:S05]  /*26eb0*/  @!P0 BRA `(.L_x_2020) ;  /* 0xfffffffc00ec8947 */ /* 0x002fea000383ffff */
[----:B------:R-:W-:Y:S05]  /*26ec0*/  BRA `(.L_x_2247) ;  /* 0xfffffdb800487947 */ /* 0x000fea000383ffff */
.L_x_2027:
[----:B-1----:R1:W2:Y:S02]  /*26ed0*/  SYNCS.PHASECHK.TRANS64.TRYWAIT P0, [R12+URZ], R13 ;  /* 0x0000000d0c0075a7 */ /* 0x0022a4000800017f */
[----:B--2---:R-:W-:Y:S05]  /*26ee0*/  @!P0 NANOSLEEP.SYNCS 0x989680 ;  /* 0x009896800000895d */ /* 0x004fea0003900000 */
[----:B------:R-:W2:Y:S02]  /*26ef0*/  @!P0 SYNCS.PHASECHK.TRANS64 P0, [R12+URZ], R13 ;  /* 0x0000000d0c0085a7 */ /* 0x000ea4000800007f */
[----:B--2---:R-:W-:Y:S05]  /*26f00*/  @!P0 BRA `(.L_x_2027) ;  /* 0xfffffffc00f08947 */ /* 0x004fea000383ffff */
[----:B------:R-:W-:Y:S05]  /*26f10*/  BRA `(.L_x_2026) ;  /* 0xfffffdbc00647947 */ /* 0x000fea000383ffff */
.L_x_2029:
[----:B0-----:R-:W-:-:S04]  /*26f20*/  IMAD.U32 R9, RZ, RZ, UR44 ;  /* 0x0000002cff097e24 */ /* 0x001fc8000f8e00ff */
[----:B------:R0:W1:Y:S03]  /*26f30*/  SYNCS.PHASECHK.TRANS64.TRYWAIT P0, [R9+URZ+0x32410], R8 ;  /* 0x03241008090075a7 */ /* 0x000066000800017f */
[----:B-1----:R-:W-:Y:S05]  /*26f40*/  @!P0 NANOSLEEP.SYNCS 0x989680 ;  /* 0x009896800000895d */ /* 0x002fea0003900000 */
[----:B------:R-:W1:Y:S02]  /*26f50*/  @!P0 SYNCS.PHASECHK.TRANS64 P0, [R9+URZ+0x32410], R8 ;  /* 0x03241008090085a7 */ /* 0x000e64000800007f */
[----:B-1----:R-:W-:Y:S05]  /*26f60*/  @!P0 BRA `(.L_x_2029) ;  /* 0xfffffffc00ec8947 */ /* 0x002fea000383ffff */
[----:B------:R-:W-:Y:S05]  /*26f70*/  BRA `(.L_x_2248) ;  /* 0xfffffdc000387947 */ /* 0x000fea000383ffff */
.L_x_2036:
[----:B-1----:R1:W2:Y:S02]  /*26f80*/  SYNCS.PHASECHK.TRANS64.TRYWAIT P0, [R8+URZ], R9 ;  /* 0x00000009080075a7 */ /* 0x0022a4000800017f */
[----:B--2---:R-:W-:Y:S05]  /*26f90*/  @!P0 NANOSLEEP.SYNCS 0x989680 ;  /* 0x009896800000895d */ /* 0x004fea0003900000 */
[----:B------:R-:W2:Y:S02]  /*26fa0*/  @!P0 SYNCS.PHASECHK.TRANS64 P0, [R8+URZ], R9 ;  /* 0x00000009080085a7 */ /* 0x000ea4000800007f */
[----:B--2---:R-:W-:Y:S05]  /*26fb0*/  @!P0 BRA `(.L_x_2036) ;  /* 0xfffffffc00f08947 */ /* 0x004fea000383ffff */
[----:B------:R-:W-:Y:S05]  /*26fc0*/  BRA `(.L_x_2035) ;  /* 0xfffffdc0007c7947 */ /* 0x000fea000383ffff */
.L_x_2071:
[----:B0-----:R0:W1:Y:S02]  /*26fd0*/  SYNCS.PHASECHK.TRANS64.TRYWAIT P2, [R0+URZ], R3 ;  /* 0x00000003000075a7 */ /* 0x001064000804017f */
[----:B-1----:R-:W-:Y:S05]  /*26fe0*/  @!P2 NANOSLEEP.SYNCS 0x989680 ;  /* 0x009896800000a95d */ /* 0x002fea0003900000 */
[----:B------:R-:W1:Y:S02]  /*26ff0*/  @!P2 SYNCS.PHASECHK.TRANS64 P2, [R0+URZ], R3 ;  /* 0x000000030000a5a7 */ /* 0x000e64000804007f */
[----:B-1----:R-:W-:Y:S05]  /*27000*/  @!P2 BRA `(.L_x_2071) ;  /* 0xfffffffc00f0a947 */ /* 0x002fea000383ffff */
[----:B------:R-:W-:Y:S05]  /*27010*/  BRA `(.L_x_2070) ;  /* 0xfffffe2800547947 */ /* 0x000fea000383ffff */
.L_x_2078:
[----:B-1----:R1:W2:Y:S02]  /*27020*/  SYNCS.PHASECHK.TRANS64.TRYWAIT P2, [R4+URZ], R5 ;  /* 0x00000005040075a7 */ /* 0x0022a4000804017f */
[----:B--2---:R-:W-:Y:S05]  /*27030*/  @!P2 NANOSLEEP.SYNCS 0x989680 ;  /* 0x009896800000a95d */ /* 0x004fea0003900000 */
[----:B------:R-:W2:Y:S02]  /*27040*/  @!P2 SYNCS.PHASECHK.TRANS64 P2, [R4+URZ], R5 ;  /* 0x000000050400a5a7 */ /* 0x000ea4000804007f */
[----:B--2---:R-:W-:Y:S05]  /*27050*/  @!P2 BRA `(.L_x_2078) ;  /* 0xfffffffc00f0a947 */ /* 0x004fea000383ffff */
[----:B------:R-:W-:Y:S05]  /*27060*/  BRA `(.L_x_2077) ;  /* 0xfffffe2c00787947 */ /* 0x000fea000383ffff */
.L_x_2089:
[----:B-1----:R1:W2:Y:S02]  /*27070*/  SYNCS.PHASECHK.TRANS64.TRYWAIT P1, [R0+URZ], R7 ;  /* 0x00000007000075a7 */ /* 0x0022a4000802017f */
[----:B--2---:R-:W-:Y:S05]  /*27080*/  @!P1 NANOSLEEP.SYNCS 0x989680 ;  /* 0x009896800000995d */ /* 0x004fea0003900000 */
[----:B------:R-:W2:Y:S02]  /*27090*/  @!P1 SYNCS.PHASECHK.TRANS64 P1, [R0+URZ], R7 ;  /* 0x00000007000095a7 */ /* 0x000ea4000802007f */
[----:B--2---:R-:W-:Y:S05]  /*270a0*/  @!P1 BRA `(.L_x_2089) ;  /* 0xfffffffc00f09947 */ /* 0x004fea000383ffff */
[----:B------:R-:W-:Y:S05]  /*270b0*/  BRA `(.L_x_2088) ;  /* 0xfffffec0000c7947 */ /* 0x000fea000383ffff */
.L_x_2096:
[----:B-1----:R1:W2:Y:S02]  /*270c0*/  SYNCS.PHASECHK.TRANS64.TRYWAIT P1, [R4+URZ], R5 ;  /* 0x00000005040075a7 */ /* 0x0022a4000802017f */
[----:B--2---:R-:W-:Y:S05]  /*270d0*/  @!P1 NANOSLEEP.SYNCS 0x989680 ;  /* 0x009896800000995d */ /* 0x004fea0003900000 */
[----:B------:R-:W2:Y:S02]  /*270e0*/  @!P1 SYNCS.PHASECHK.TRANS64 P1, [R4+URZ], R5 ;  /* 0x00000005040095a7 */ /* 0x000ea4000802007f */
[----:B--2---:R-:W-:Y:S05]  /*270f0*/  @!P1 BRA `(.L_x_2096) ;  /* 0xfffffffc00f09947 */ /* 0x004fea000383ffff */
[----:B------:R-:W-:Y:S05]  /*27100*/  BRA `(.L_x_2095) ;  /* 0xfffffec400307947 */ /* 0x000fea000383ffff */
.L_x_2149:
[----:B------:R-:W-:Y:S02]  /*27110*/  IMAD.MOV.U32 R13, RZ, RZ, R5 ;  /* 0x000000ffff0d7224 */ /* 0x000fe400078e0005 */
[----:B------:R-:W-:Y:S02]  /*27120*/  IMAD.MOV.U32 R12, RZ, RZ, RZ ;  /* 0x000000ffff0c7224 */ /* 0x000fe400078e00ff */
[----:B------:R-:W-:Y:S02]  /*27130*/  IMAD.MOV.U32 R11, RZ, RZ, 0x1f ;  /* 0x0000001fff0b7424 */ /* 0x000fe400078e00ff */
[----:B------:R-:W-:-:S07]  /*27140*/  IMAD.MOV.U32 R15, RZ, RZ, -0x1 ;  /* 0xffffffffff0f7424 */ /* 0x000fce00078e00ff */
[----:B0-----:R-:W-:Y:S05]  /*27150*/  WARPSYNC.COLLECTIVE R15, `(.L_x_2249) ;  /* 0x000000000f087348 */ /* 0x001fea0003c00000 */
[----:B------:R1:W2:Y:S02]  /*27160*/  SHFL.IDX P6, R14, R13, R12, R11 ;  /* 0x0000000c0d0e7389 */ /* 0x0002a400000c000b */
[----:B012---:R-:W-:Y:S01]  /*27170*/  ENDCOLLECTIVE ;  /* 0x000000000000791b */ /* 0x007fe20003800000 */
.L_x_2249:
[----:B------:R-:W-:Y:S05]  /*27180*/  BRA `(.L_x_2250) ;  /* 0xffffffb400807947 */ /* 0x000fea000383ffff */
.L_x_2151:
[----:B------:R-:W-:Y:S01]  /*27190*/  BSSY B0, `(.L_x_2251) ;  /* 0x0000006000007945 */ /* 0x000fe20003800000 */
[----:B------:R-:W-:-:S07]  /*271a0*/  IMAD.MOV.U32 R15, RZ, RZ, -0x1 ;  /* 0xffffffffff0f7424 */ /* 0x000fce00078e00ff */
[----:B-1-3--:R-:W-:Y:S05]  /*271b0*/  WARPSYNC.COLLECTIVE R15, `(.L_x_2252) ;  /* 0x000000000f0c7348 */ /* 0x00afea0003c00000 */
[----:B------:R-:W-:Y:S02]  /*271c0*/  ELECT P6, UR62, PT ;  /* 0x00000000003e782f */ /* 0x000fe400038c0000 */
[----:B------:R-:W-:Y:S01]  /*271d0*/  MOV R14, UR62 ;  /* 0x0000003e000e7c02 */ /* 0x000fe20008000f00 */
[----:B-1-3--:R-:W-:Y:S10]  /*271e0*/  ENDCOLLECTIVE ;  /* 0x000000000000791b */ /* 0x00aff40003800000 */
.L_x_2252:
[----:B------:R-:W-:Y:S05]  /*271f0*/  BSYNC B0 ;  /* 0x0000000000007941 */ /* 0x000fea0003800000 */
.L_x_2251:
[----:B------:R-:W-:Y:S05]  /*27200*/  BRA `(.L_x_2253) ;  /* 0xffffffb400887947 */ /* 0x000fea000383ffff */
.L_x_2153:
[----:B0-----:R0:W2:Y:S02]  /*27210*/  SYNCS.PHASECHK.TRANS64.TRYWAIT P0, [R0+URZ+0x32440], R2 ;  /* 0x03244002000075a7 */ /* 0x0010a4000800017f */
[----:B--2---:R-:W-:Y:S05]  /*27220*/  @!P0 NANOSLEEP.SYNCS 0x989680 ;  /* 0x009896800000895d */ /* 0x004fea0003900000 */
[----:B------:R-:W2:Y:S02]  /*27230*/  @!P0 SYNCS.PHASECHK.TRANS64 P0, [R0+URZ+0x32440], R2 ;  /* 0x03244002000085a7 */ /* 0x000ea4000800007f */
[----:B--2---:R-:W-:Y:S05]  /*27240*/  @!P0 BRA `(.L_x_2153) ;  /* 0xfffffffc00f08947 */ /* 0x004fea000383ffff */
[----:B------:R-:W-:Y:S05]  /*27250*/  BRA `(.L_x_2254) ;  /* 0xffffffb400e07947 */ /* 0x000fea000383ffff */
.L_x_2157:
[----:B------:R-:W-:Y:S02]  /*27260*/  IMAD.MOV.U32 R13, RZ, RZ, R3 ;  /* 0x000000ffff0d7224 */ /* 0x000fe400078e0003 */
[----:B------:R-:W-:Y:S02]  /*27270*/  IMAD.MOV.U32 R12, RZ, RZ, RZ ;  /* 0x000000ffff0c7224 */ /* 0x000fe400078e00ff */
[----:B------:R-:W-:Y:S02]  /*27280*/  IMAD.MOV.U32 R11, RZ, RZ, 0x181f ;  /* 0x0000181fff0b7424 */ /* 0x000fe400078e00ff */
[----:B------:R-:W-:Y:S02]  /*27290*/  IMAD.MOV.U32 R15, RZ, RZ, -0x1 ;  /* 0xffffffffff0f7424 */ /* 0x000fe400078e00ff */
[----:B------:R-:W-:-:S07]  /*272a0*/  VIADD R10, R10, UR40 ;  /* 0x000000280a0a7c36 */ /* 0x000fce0008000000 */
[----:B-----5:R-:W-:Y:S05]  /*272b0*/  WARPSYNC.COLLECTIVE R15, `(.L_x_2255) ;  /* 0x000000000f087348 */ /* 0x020fea0003c00000 */
[----:B------:R0:W1:Y:S02]  /*272c0*/  SHFL.IDX P6, R14, R13, R12, R11 ;  /* 0x0000000c0d0e7389 */ /* 0x00006400000c000b */
[----:B01---5:R-:W-:Y:S01]  /*272d0*/  ENDCOLLECTIVE ;  /* 0x000000000000791b */ /* 0x023fe20003800000 */
.L_x_2255:
[----:B------:R0:W-:Y:S01]  /*272e0*/  STL [R1+0x470], R10 ;  /* 0x0004700a01007387 */ /* 0x0001e20000100800 */
[----:B------:R-:W-:Y:S02]  /*272f0*/  IMAD.MOV.U32 R13, RZ, RZ, R0 ;  /* 0x000000ffff0d7224 */ /* 0x000fe400078e0000 */
[----:B------:R-:W-:-:S07]  /*27300*/  IMAD.MOV.U32 R4, RZ, RZ, R14 ;  /* 0x000000ffff047224 */ /* 0x000fce00078e000e */
[----:B0-----:R-:W-:Y:S05]  /*27310*/  WARPSYNC.COLLECTIVE R15, `(.L_x_2256) ;  /* 0x000000000f087348 */ /* 0x001fea0003c00000 */
[----:B------:R1:W2:Y:S02]  /*27320*/  SHFL.IDX P6, R14, R13, R12, R11 ;  /* 0x0000000c0d0e7389 */ /* 0x0002a400000c000b */
[----:B012---:R-:W-:Y:S01]  /*27330*/  ENDCOLLECTIVE ;  /* 0x000000000000791b */ /* 0x007fe20003800000 */
.L_x_2256:
        /* <DEDUP_REMOVED lines=9> */
.L_x_2257:
        /* <DEDUP_REMOVED lines=10> */
.L_x_2258:
[----:B------:R-:W-:Y:S01]  /*27470*/  @!PT LDS RZ, [RZ] ;  /* 0x00000000fffff984 */ /* 0x000fe20000000800 */
[----:B------:R-:W-:Y:S01]  /*27480*/  @!PT LDS RZ, [RZ] ;  /* 0x00000000fffff984 */ /* 0x000fe20000000800 */
[----:B------:R-:W-:Y:S01]  /*27490*/  @!PT LDS RZ, [RZ] ;  /* 0x00000000fffff984 */ /* 0x000fe20000000800 */
[----:B------:R0:W-:Y:S01]  /*274a0*/  @!P1 LDGSTS.E.BYPASS.LTC128B.128 [R8+0x18400], desc[UR48][R4.64], !P0 ;  /* 0x1840000004089fae */ /* 0x0001e2000c101d70 */
[----:B------:R-:W-:Y:S02]  /*274b0*/  IMAD.MOV.U32 R13, RZ, RZ, R3 ;  /* 0x000000ffff0d7224 */ /* 0x000fe400078e0003 */
[----:B0-----:R-:W-:Y:S02]  /*274c0*/  VIADD R5, R10, 0x10 ;  /* 0x000000100a057836 */ /* 0x001fe40000000000 */
[----:B------:R-:W-:-:S03]  /*274d0*/  IMAD.MOV.U32 R12, RZ, RZ, 0x2 ;  /* 0x00000002ff0c7424 */ /* 0x000fc600078e00ff */
[----:B------:R-:W-:Y:S01]  /*274e0*/  ISETP.GE.AND P1, PT, R5, R2, PT ;  /* 0x000000020500720c */ /* 0x000fe20003f26270 */
[----:B------:R0:W-:Y:S01]  /*274f0*/  STL [R1+0x480], R5 ;  /* 0x0004800501007387 */ /* 0x0001e20000100800 */
[----:B------:R-:W-:-:S11]  /*27500*/  IMAD.MOV.U32 R6, RZ, RZ, R14 ;  /* 0x000000ffff067224 */ /* 0x000fd600078e000e */
[----:B0-----:R-:W-:Y:S05]  /*27510*/  WARPSYNC.COLLECTIVE R15, `(.L_x_2259) ;  /* 0x000000000f087348 */ /* 0x001fea0003c00000 */
[----:B------:R1:W2:Y:S02]  /*27520*/  SHFL.IDX P6, R14, R13, R12, R11 ;  /* 0x0000000c0d0e7389 */ /* 0x0002a400000c000b */
[----:B012---:R-:W-:Y:S01]  /*27530*/  ENDCOLLECTIVE ;  /* 0x000000000000791b */ /* 0x007fe20003800000 */
.L_x_2259:
[----:B------:R-:W-:Y:S01]  /*27540*/  @!P1 LEA R4, P2, R9, R6, 0x1 ;  /* 0x0000000609049211 */ /* 0x000fe200078408ff */
[----:B------:R-:W-:-:S04]  /*27550*/  VIADD R6, R10, 0x20 ;  /* 0x000000200a067836 */ /* 0x000fc80000000000 */
[----:B------:R-:W-:Y:S01]  /*27560*/  @!P1 IMAD.X R5, RZ, RZ, R7, P2 ;  /* 0x000000ffff059224 */ /* 0x000fe200010e0607 */
[----:B------:R0:W-:Y:S01]  /*27570*/  STL [R1+0x484], R6 ;  /* 0x0004840601007387 */ /* 0x0001e20000100800 */
[----:B------:R-:W-:Y:S02]  /*27580*/  IMAD.MOV.U32 R13, RZ, RZ, R0 ;  /* 0x000000ffff0d7224 */ /* 0x000fe400078e0000 */
[----:B------:R-:W-:Y:S01]  /*27590*/  VIADD R7, R10, 0x30 ;  /* 0x000000300a077836 */ /* 0x000fe20000000000 */
[----:B------:R-:W-:Y:S01]  /*275a0*/  @!PT LDS RZ, [RZ] ;  /* 0x00000000fffff984 */ /* 0x000fe20000000800 */
[----:B------:R-:W-:Y:S01]  /*275b0*/  @!PT LDS RZ, [RZ] ;  /* 0x00000000fffff984 */ /* 0x000fe20000000800 */
[----:B------:R-:W-:Y:S01]  /*275c0*/  @!PT LDS RZ, [RZ] ;  /* 0x00000000fffff984 */ /* 0x000fe20000000800 */
[----:B------:R1:W-:Y:S01]  /*275d0*/  @!P1 LDGSTS.E.BYPASS.LTC128B.128 [R8+0x18c00], desc[UR48][R4.64], !P0 ;  /* 0x18c0000004089fae */ /* 0x0003e2000c101d70 */
[----:B------:R-:W-:-:S03]  /*275e0*/  ISETP.GE.AND P1, PT, R6, R2, PT ;  /* 0x000000020600720c */ /* 0x000fc60003f26270 */
[----:B------:R0:W-:Y:S01]  /*275f0*/  STL [R1+0x488], R7 ;  /* 0x0004880701007387 */ /* 0x0001e20000100800 */
[----:B-1----:R-:W-:-:S09]  /*27600*/  IMAD.MOV.U32 R4, RZ, RZ, R14 ;  /* 0x000000ffff047224 */ /* 0x002fd200078e000e */
[----:B0-----:R-:W-:Y:S05]  /*27610*/  WARPSYNC.COLLECTIVE R15, `(.L_x_2260) ;  /* 0x000000000f087348 */ /* 0x001fea0003c00000 */
[----:B------:R1:W2:Y:S02]  /*27620*/  SHFL.IDX P6, R14, R13, R12, R11 ;  /* 0x0000000c0d0e7389 */ /* 0x0002a400000c000b */
[----:B012---:R-:W-:Y:S01]  /*27630*/  ENDCOLLECTIVE ;  /* 0x000000000000791b */ /* 0x007fe20003800000 */
.L_x_2260:
[----:B------:R-:W-:Y:S02]  /*27640*/  IMAD.MOV.U32 R13, RZ, RZ, R3 ;  /* 0x000000ffff0d7224 */ /* 0x000fe400078e0003 */
[----:B------:R-:W-:Y:S02]  /*27650*/  IMAD.MOV.U32 R12, RZ, RZ, 0x3 ;  /* 0x00000003ff0c7424 */ /* 0x000fe400078e00ff */
[----:B------:R-:W-:-:S07]  /*27660*/  IMAD.MOV.U32 R5, RZ, RZ, R14 ;  /* 0x000000ffff057224 */ /* 0x000fce00078e000e */
[----:B------:R-:W-:Y:S05]  /*27670*/  WARPSYNC.COLLECTIVE R15, `(.L_x_2261) ;  /* 0x000000000f087348 */ /* 0x000fea0003c00000 */
[----:B------:R0:W1:Y:S02]  /*27680*/  SHFL.IDX P6, R14, R13, R12, R11 ;  /* 0x0000000c0d0e7389 */ /* 0x00006400000c000b */
[----:B01----:R-:W-:Y:S01]  /*27690*/  ENDCOLLECTIVE ;  /* 0x000000000000791b */ /* 0x003fe20003800000 */
.L_x_2261:
        /* <DEDUP_REMOVED lines=10> */
.L_x_2262:
        /* <DEDUP_REMOVED lines=13> */
.L_x_2263:
        /* <DEDUP_REMOVED lines=10> */
.L_x_2264:
        /* <DEDUP_REMOVED lines=13> */
.L_x_2265:
        /* <DEDUP_REMOVED lines=10> */
.L_x_2266:
        /* <DEDUP_REMOVED lines=13> */
.L_x_2267:
        /* <DEDUP_REMOVED lines=10> */
.L_x_2268:
        /* <DEDUP_REMOVED lines=11> */
.L_x_2269:
        /* <DEDUP_REMOVED lines=10> */
.L_x_2270:
[----:B------:R-:W-:Y:S01]  /*27ce0*/  @!PT LDS RZ, [RZ] ;  /* 0x00000000fffff984 */ /* 0x000fe20000000800 */
[----:B------:R-:W-:Y:S01]  /*27cf0*/  @!PT LDS RZ, [RZ] ;  /* 0x00000000fffff984 */ /* 0x000fe20000000800 */
[----:B------:R-:W-:Y:S01]  /*27d00*/  @!PT LDS RZ, [RZ] ;  /* 0x00000000fffff984 */ /* 0x000fe20000000800 */
[----:B------:R0:W-:Y:S01]  /*27d10*/  @!P1 LDGSTS.E.BYPASS.LTC128B.128 [R8+0x1b400], desc[UR48][R4.64], !P0 ;  /* 0x1b40000004089fae */ /* 0x0001e2000c101d70 */
[----:B------:R-:W-:Y:S01]  /*27d20*/  IMAD.MOV.U32 R0, RZ, RZ, R14 ;  /* 0x000000ffff007224 */ /* 0x000fe200078e000e */
[----:B------:R-:W-:Y:S06]  /*27d30*/  BRA `(.L_x_2271) ;  /* 0xffffffb800247947 */ /* 0x000fec000383ffff */
.L_x_2161:
        /* <DEDUP_REMOVED lines=8> */
.L_x_2273:
[----:B------:R-:W-:Y:S05]  /*27dc0*/  BSYNC B0 ;  /* 0x0000000000007941 */ /* 0x000fea0003800000 */
.L_x_2272:
[----:B------:R-:W-:Y:S01]  /*27dd0*/  IMAD.MOV.U32 R13, RZ, RZ, R5 ;  /* 0x000000ffff0d7224 */ /* 0x000fe200078e0005 */
[----:B------:R0:W5:Y:S01]  /*27de0*/  LDL.LU R10, [R1+0x46c] ;  /* 0x00046c00010a7983 */ /* 0x0001620000300800 */
[----:B------:R-:W-:Y:S02]  /*27df0*/  IMAD.MOV.U32 R12, RZ, RZ, RZ ;  /* 0x000000ffff0c7224 */ /* 0x000fe400078e00ff */
[----:B------:R-:W-:Y:S01]  /*27e00*/  IMAD.MOV.U32 R11, RZ, RZ, 0x181f ;  /* 0x0000181fff0b7424 */ /* 0x000fe200078e00ff */
[----:B------:R0:W5:Y:S01]  /*27e10*/  LDL.LU R7, [R1+0x488] ;  /* 0x0004880001077983 */ /* 0x0001620000300800 */
[----:B------:R-:W-:Y:S02]  /*27e20*/  IMAD.MOV.U32 R15, RZ, RZ, -0x1 ;  /* 0xffffffffff0f7424 */ /* 0x000fe400078e00ff */
[----:B------:R-:W-:Y:S01]  /*27e30*/  IMAD.MOV.U32 R2, RZ, RZ, R14 ;  /* 0x000000ffff027224 */ /* 0x000fe200078e000e */
[----:B------:R0:W5:Y:S06]  /*27e40*/  LDL.LU R6, [R1+0x494] ;  /* 0x0004940001067983 */ /* 0x00016c0000300800 */
[----:B0----5:R-:W-:Y:S05]  /*27e50*/  WARPSYNC.COLLECTIVE R15, `(.L_x_2274) ;  /* 0x000000000f087348 */ /* 0x021fea0003c00000 */
[----:B------:R1:W2:Y:S02]  /*27e60*/  SHFL.IDX P6, R14, R13, R12, R11 ;  /* 0x0000000c0d0e7389 */ /* 0x0002a400000c000b */
[----:B012--5:R-:W-:Y:S01]  /*27e70*/  ENDCOLLECTIVE ;  /* 0x000000000000791b */ /* 0x027fe20003800000 */
.L_x_2274:
[----:B------:R-:W-:Y:S01]  /*27e80*/  ULDC UR4, c[0x0][0x288] ;  /* 0x0000a20000047ab9 */ /* 0x000fe20000000800 */
[----:B------:R-:W2:Y:S04]  /*27e90*/  LDL.LU R13, [R1+0x480] ;  /* 0x00048000010d7983 */ /* 0x000ea80000300800 */
[----:B------:R-:W3:Y:S04]  /*27ea0*/  LDL.LU R12, [R1+0x484] ;  /* 0x00048400010c7983 */ /* 0x000ee80000300800 */
[----:B------:R-:W4:Y:S01]  /*27eb0*/  LDL.LU R11, [R1+0x48c] ;  /* 0x00048c00010b7983 */ /* 0x000f220000300800 */
[----:B------:R-:W-:-:S03]  /*27ec0*/  IMAD.MOV.U32 R3, RZ, RZ, R14 ;  /* 0x000000ffff037224 */ /* 0x000fc600078e000e */
[----:B------:R-:W4:Y:S04]  /*27ed0*/  LDL.LU R15, [R1+0x490] ;  /* 0x00049000010f7983 */ /* 0x000f280000300800 */
[----:B------:R-:W4:Y:S01]  /*27ee0*/  LDL.LU R14, [R1+0x470] ;  /* 0x00047000010e7983 */ /* 0x000f220000300800 */
[----:B------:R-:W-:Y:S01]  /*27ef0*/  IMAD R0, R8, UR4, RZ ;  /* 0x0000000408007c24 */ /* 0x000fe2000f8e02ff */
[----:B------:R-:W-:-:S04]  /*27f00*/  LOP3.LUT R10, R10, 0xffffffbf, RZ, 0xc0, !PT ;  /* 0xffffffbf0a0a7812 */ /* 0x000fc800078ec0ff */
[----:B--2---:R-:W-:-:S13]  /*27f10*/  ISETP.GE.AND P6, PT, R13, R0, PT ;  /* 0x000000000d00720c */ /* 0x004fda0003fc6270 */
[----:B------:R-:W-:Y:S02]  /*27f20*/  @P6 LOP3.LUT R10, R10, 0x40, RZ, 0xfc, !PT ;  /* 0x000000400a0a6812 */ /* 0x000fe400078efcff */
[-C--:B------:R-:W-:Y:S02]  /*27f30*/  ISETP.GE.AND P6, PT, R7, R0.reuse, PT ;  /* 0x000000000700720c */ /* 0x080fe40003fc6270 */
[----:B------:R0:W5:Y:S01]  /*27f40*/  LDL R7, [R1+0x460] ;  /* 0x0004600001077983 */ /* 0x0001620000100800 */
[----:B---3--:R-:W-:Y:S02]  /*27f50*/  ISETP.GE.AND P5, PT, R12, R0, PT ;  /* 0x000000000c00720c */ /* 0x008fe40003fa6270 */
[----:B------:R-:W-:-:S11]  /*27f60*/  LOP3.LUT R10, R10, 0xffffffdf, RZ, 0xc0, !PT ;  /* 0xffffffdf0a0a7812 */ /* 0x000fd600078ec0ff */
[----:B------:R-:W-:Y:S02]  /*27f70*/  @P5 LOP3.LUT R10, R10, 0x20, RZ, 0xfc, !PT ;  /* 0x000000200a0a5812 */ /* 0x000fe400078efcff */
[----:B----4-:R-:W-:Y:S02]  /*27f80*/  ISETP.GE.AND P5, PT, R11, R0, PT ;  /* 0x000000000b00720c */ /* 0x010fe40003fa6270 */
[----:B------:R-:W-:-:S04]  /*27f90*/  LOP3.LUT R10, R10, 0xffffffef, RZ, 0xc0, !PT ;  /* 0xffffffef0a0a7812 */ /* 0x000fc800078ec0ff */
[----:B------:R-:W-:-:S04]  /*27fa0*/  @P6 LOP3.LUT R10, R10, 0x10, RZ, 0xfc, !PT ;  /* 0x000000100a0a6812 */ /* 0x000fc800078efcff */
[----:B------:R-:W-:Y:S02]  /*27fb0*/  LOP3.LUT R10, R10, 0xfffffff7, RZ, 0xc0, !PT ;  /* 0xfffffff70a0a7812 */ /* 0x000fe400078ec0ff */
[-C--:B------:R-:W-:Y:S02]  /*27fc0*/  ISETP.GE.AND P6, PT, R15, R0.reuse, PT ;  /* 0x000000000f00720c */ /* 0x080fe40003fc6270 */
[----:B------:R-:W-:Y:S02]  /*27fd0*/  ISETP.GE.AND P4, PT, R14, R0, PT ;  /* 0x000000000e00720c */ /* 0x000fe40003f86270 */
[----:B------:R-:W-:-:S04]  /*27fe0*/  @P5 LOP3.LUT R10, R10, 0x8, RZ, 0xfc, !PT ;  /* 0x000000080a0a5812 */ /* 0x000fc800078efcff */
[----:B------:R-:W-:-:S04]  /*27ff0*/  LOP3.LUT R10, R10, 0xffdfffff, RZ, 0xc0, !PT ;  /* 0xffdfffff0a0a7812 */ /* 0x000fc800078ec0ff */
[----:B------:R-:W-:-:S04]  /*28000*/  LOP3.LUT R10, R10, 0xfffffffb, RZ, 0xc0, !PT ;  /* 0xfffffffb0a0a7812 */ /* 0x000fc800078ec0ff */
[----:B------:R-:W-:Y:S02]  /*28010*/  @P6 LOP3.LUT R10, R10, 0x4, RZ, 0xfc, !PT ;  /* 0x000000040a0a6812 */ /* 0x000fe400078efcff */
[----:B------:R-:W-:Y:S01]  /*28020*/  @!P4 LEA R3, P6, R9, R3, 0x1 ;  /* 0x000000030903c211 */ /* 0x000fe200078c08ff */
[----:B------:R-:W-:Y:S02]  /*28030*/  IMAD.MOV.U32 R13, RZ, RZ, R4 ;  /* 0x000000ffff0d7224 */ /* 0x000fe400078e0004 */
[----:B------:R-:W-:Y:S02]  /*28040*/  IMAD.MOV.U32 R12, RZ, RZ, 0x1 ;  /* 0x00000001ff0c7424 */ /* 0x000fe400078e00ff */
[----:B------:R-:W-:Y:S02]  /*28050*/  IMAD.MOV.U32 R11, RZ, RZ, 0x181f ;  /* 0x0000181fff0b7424 */ /* 0x000fe400078e00ff */
[----:B------:R-:W-:Y:S02]  /*28060*/  IMAD.MOV.U32 R15, RZ, RZ, -0x1 ;  /* 0xffffffffff0f7424 */ /* 0x000fe400078e00ff */
[----:B0-----:R-:W-:-:S07]  /*28070*/  @!P4 IMAD.X R2, RZ, RZ, R2, P6 ;  /* 0x000000ffff02c224 */ /* 0x001fce00030e0602 */
[----:B-----5:R-:W-:Y:S05]  /*28080*/  WARPSYNC.COLLECTIVE R15, `(.L_x_2275) ;  /* 0x000000000f087348 */ /* 0x020fea0003c00000 */
[----:B------:R0:W1:Y:S02]  /*28090*/  SHFL.IDX P6, R14, R13, R12, R11 ;  /* 0x0000000c0d0e7389 */ /* 0x00006400000c000b */
[----:B01---5:R-:W-:Y:S01]  /*280a0*/  ENDCOLLECTIVE ;  /* 0x000000000000791b */ /* 0x023fe20003800000 */
.L_x_2275:
[----:B------:R-:W-:Y:S02]  /*280b0*/  ISETP.GE.AND P5, PT, R6, R0, PT ;  /* 0x000000000600720c */ /* 0x000fe40003fa6270 */
[----:B------:R-:W-:Y:S01]  /*280c0*/  @!P4 LOP3.LUT R3, R3, R2, RZ, 0x3c, !PT ;  /* 0x000000020303c212 */ /* 0x000fe200078e3cff */
[----:B------:R-:W-:-:S03]  /*280d0*/  IMAD.MOV.U32 R13, RZ, RZ, R5 ;  /* 0x000000ffff0d7224 */ /* 0x000fc600078e0005 */
[----:B------:R-:W-:Y:S01]  /*280e0*/  @!P4 LOP3.LUT R2, R3, R2, RZ, 0x3c, !PT ;  /* 0x000000020302c212 */ /* 0x000fe200078e3cff */
[----:B------:R-:W-:-:S07]  /*280f0*/  IMAD.MOV.U32 R6, RZ, RZ, R14 ;  /* 0x000000ffff067224 */ /* 0x000fce00078e000e */
[----:B------:R-:W-:Y:S05]  /*28100*/  WARPSYNC.COLLECTIVE R15, `(.L_x_2276) ;  /* 0x000000000f087348 */ /* 0x000fea0003c00000 */
[----:B------:R0:W1:Y:S02]  /*28110*/  SHFL.IDX P6, R14, R13, R12, R11 ;  /* 0x0000000c0d0e7389 */ /* 0x00006400000c000b */
[----:B01----:R-:W-:Y:S01]  /*28120*/  ENDCOLLECTIVE ;  /* 0x000000000000791b */ /* 0x003fe20003800000 */
.L_x_2276:
[----:B------:R-:W-:Y:S02]  /*28130*/  @!P4 LOP3.LUT R3, R3, R2, RZ, 0x3c, !PT ;  /* 0x000000020303c212 */ /* 0x000fe400078e3cff */
[----:B------:R-:W-:Y:S01]  /*28140*/  @P5 LOP3.LUT R10, R10, 0x200000, RZ, 0xfc, !PT ;  /* 0x002000000a0a5812 */ /* 0x000fe200078efcff */
[----:B------:R-:W-:Y:S02]  /*28150*/  IMAD.MOV.U32 R13, RZ, RZ, R4 ;  /* 0x000000ffff0d7224 */ /* 0x000fe400078e0004 */
[----:B------:R-:W-:Y:S01]  /*28160*/  IMAD.MOV.U32 R12, RZ, RZ, 0x2 ;  /* 0x00000002ff0c7424 */ /* 0x000fe200078e00ff */
[C---:B------:R-:W-:Y:S01]  /*28170*/  LOP3.LUT P5, RZ, R10.reuse, 0x20, RZ, 0xc0, !PT ;  /* 0x000000200aff7812 */ /* 0x040fe200078ac0ff */
        /* <DEDUP_REMOVED lines=8> */
[----:B0-----:R-:W-:-:S12]  /*28200*/  IMAD.MOV.U32 R2, RZ, RZ, R14 ;  /* 0x000000ffff027224 */ /* 0x001fd800078e000e */
[----:B------:R-:W-:-:S05]  /*28210*/  @!P4 LEA R2, P6, R9, R2, 0x1 ;  /* 0x000000020902c211 */ /* 0x000fca00078c08ff */
[----:B------:R-:W-:-:S05]  /*28220*/  @!P4 IMAD.X R3, RZ, RZ, R6, P6 ;  /* 0x000000ffff03c224 */ /* 0x000fca00030e0606 */
[----:B------:R0:W-:Y:S03]  /*28230*/  @!P4 LDGSTS.E.BYPASS.LTC128B.128 [R7+0x22c00], desc[UR48][R2.64], !P0 ;  /* 0x22c000000207cfae */ /* 0x0001e6000c101d70 */
[----:B0-----:R-:W-:Y:S05]  /*28240*/  WARPSYNC.COLLECTIVE R15, `(.L_x_2277) ;  /* 0x000000000f087348 */ /* 0x001fea0003c00000 */
[----:B------:R1:W2:Y:S02]  /*28250*/  SHFL.IDX P6, R14, R13, R12, R11 ;  /* 0x0000000c0d0e7389 */ /* 0x0002a400000c000b */
[----:B012---:R-:W-:Y:S01]  /*28260*/  ENDCOLLECTIVE ;  /* 0x000000000000791b */ /* 0x007fe20003800000 */
.L_x_2277:
        /* <DEDUP_REMOVED lines=11> */
.L_x_2278:
[----:B------:R-:W-:-:S05]  /*28320*/  IMAD.MOV.U32 R2, RZ, RZ, R14 ;  /* 0x000000ffff027224 */ /* 0x000fca00078e000e */
[----:B------:R-:W-:Y:S01]  /*28330*/  @!P5 LEA R2, P6, R9, R2, 0x1 ;  /* 0x000000020902d211 */ /* 0x000fe200078c08ff */
[----:B------:R-:W-:Y:S02]  /*28340*/  IMAD.MOV.U32 R13, RZ, RZ, R4 ;  /* 0x000000ffff0d7224 */ /* 0x000fe400078e0004 */
[----:B------:R-:W-:Y:S02]  /*28350*/  IMAD.MOV.U32 R12, RZ, RZ, 0x3 ;  /* 0x00000003ff0c7424 */ /* 0x000fe400078e00ff */
[----:B------:R-:W-:Y:S01]  /*28360*/  @!P5 IMAD.X R3, RZ, RZ, R6, P6 ;  /* 0x000000ffff03d224 */ /* 0x000fe200030e0606 */
[----:B------:R-:W-:-:S04]  /*28370*/  LOP3.LUT P4, RZ, R10, 0x10, RZ, 0xc0, !PT ;  /* 0x000000100aff7812 */ /* 0x000fc8000788c0ff */
[----:B------:R-:W-:Y:S01]  /*28380*/  @!PT LDS RZ, [RZ] ;  /* 0x00000000fffff984 */ /* 0x000fe20000000800 */
[----:B------:R-:W-:Y:S01]  /*28390*/  @!PT LDS RZ, [RZ] ;  /* 0x00000000fffff984 */ /* 0x000fe20000000800 */
[----:B------:R-:W-:Y:S01]  /*283a0*/  @!PT LDS RZ, [RZ] ;  /* 0x00000000fffff984 */ /* 0x000fe20000000800 */
[----:B------:R0:W-:Y:S09]  /*283b0*/  @!P5 LDGSTS.E.BYPASS.LTC128B.128 [R7+0x23400], desc[UR48][R2.64], !P0 ;  /* 0x234000000207dfae */ /* 0x0001f2000c101d70 */
[----:B0-----:R-:W-:Y:S05]  /*283c0*/  WARPSYNC.COLLECTIVE R15, `(.L_x_2279) ;  /* 0x000000000f087348 */ /* 0x001fea0003c00000 */
[----:B------:R1:W2:Y:S02]  /*283d0*/  SHFL.IDX P6, R14, R13, R12, R11 ;  /* 0x0000000c0d0e7389 */ /* 0x0002a400000c000b */
[----:B012---:R-:W-:Y:S01]  /*283e0*/  ENDCOLLECTIVE ;  /* 0x000000000000791b */ /* 0x007fe20003800000 */
.L_x_2279:
        /* <DEDUP_REMOVED lines=11> */
.L_x_2280:
        /* <DEDUP_REMOVED lines=13> */
.L_x_2281:
        /* <DEDUP_REMOVED lines=11> */
.L_x_2282:
[----:B------:R-:W-:-:S05]  /*28620*/  IMAD.MOV.U32 R2, RZ, RZ, R14 ;  /* 0x000000ffff027224 */ /* 0x000fca00078e000e */
[----:B------:R-:W-:-:S05]  /*28630*/  @!P5 LEA R2, P6, R9, R2, 0x1 ;  /* 0x000000020902d211 */ /* 0x000fca00078c08ff */
[----:B------:R-:W-:Y:S01]  /*28640*/  @!P5 IMAD.X R3, RZ, RZ, R6, P6 ;  /* 0x000000ffff03d224 */ /* 0x000fe200030e0606 */
[----:B------:R-:W-:Y:S01]  /*28650*/  LOP3.LUT P6, RZ, R10, 0x8, RZ, 0xc0, !PT ;  /* 0x000000080aff7812 */ /* 0x000fe200078cc0ff */
[----:B------:R-:W-:Y:S02]  /*28660*/  IMAD.MOV.U32 R13, RZ, RZ, R4 ;  /* 0x000000ffff0d7224 */ /* 0x000fe400078e0004 */
[----:B------:R-:W-:-:S10]  /*28670*/  IMAD.MOV.U32 R12, RZ, RZ, 0x5 ;  /* 0x00000005ff0c7424 */ /* 0x000fd400078e00ff */
        /* <DEDUP_REMOVED lines=10> */
.L_x_2283:
[----:B------:R-:W-:Y:S02]  /*28720*/  IMAD.MOV.U32 R13, RZ, RZ, R5 ;  /* 0x000000ffff0d7224 */ /* 0x000fe400078e0005 */
[----:B------:R-:W-:-:S07]  /*28730*/  IMAD.MOV.U32 R6, RZ, RZ, R14 ;  /* 0x000000ffff067224 */ /* 0x000fce00078e000e */
[----:B------:R-:W-:Y:S05]  /*28740*/  WARPSYNC.COLLECTIVE R15, `(.L_x_2284) ;  /* 0x000000000f087348 */ /* 0x000fea0003c00000 */
[----:B------:R0:W1:Y:S02]  /*28750*/  SHFL.IDX P6, R14, R13, R12, R11 ;  /* 0x0000000c0d0e7389 */ /* 0x00006400000c000b */
[----:B01----:R-:W-:Y:S01]  /*28760*/  ENDCOLLECTIVE ;  /* 0x000000000000791b */ /* 0x003fe20003800000 */
.L_x_2284:
[----:B------:R-:W-:Y:S01]  /*28770*/  LOP3.LUT P4, RZ, R10, 0x4, RZ, 0xc0, !PT ;  /* 0x000000040aff7812 */ /* 0x000fe2000788c0ff */
[----:B------:R-:W-:-:S12]  /*28780*/  IMAD.MOV.U32 R2, RZ, RZ, R14 ;  /* 0x000000ffff027224 */ /* 0x000fd800078e000e */
        /* <DEDUP_REMOVED lines=12> */
.L_x_2285:
        /* <DEDUP_REMOVED lines=11> */
.L_x_2286:
[----:B------:R-:W-:-:S05]  /*28900*/  IMAD.MOV.U32 R2, RZ, RZ, R14 ;  /* 0x000000ffff027224 */ /* 0x000fca00078e000e */
[----:B------:R-:W-:Y:S01]  /*28910*/  @!P5 LEA R2, P6, R9, R2, 0x1 ;  /* 0x000000020902d211 */ /* 0x000fe200078c08ff */
[----:B------:R-:W-:Y:S02]  /*28920*/  IMAD.MOV.U32 R13, RZ, RZ, R4 ;  /* 0x000000ffff0d7224 */ /* 0x000fe400078e0004 */
[----:B------:R-:W-:Y:S02]  /*28930*/  IMAD.MOV.U32 R12, RZ, RZ, 0x7 ;  /* 0x00000007ff0c7424 */ /* 0x000fe400078e00ff */
[----:B------:R-:W-:Y:S01]  /*28940*/  @!P5 IMAD.X R3, RZ, RZ, R6, P6 ;  /* 0x000000ffff03d224 */ /* 0x000fe200030e0606 */
[----:B------:R0:W-:Y:S04]  /*28950*/  STL [R1+0x46c], R10 ;  /* 0x00046c0a01007387 */ /* 0x0001e80000100800 */
[----:B------:R-:W-:Y:S01]  /*28960*/  @!PT LDS RZ, [RZ] ;  /* 0x00000000fffff984 */ /* 0x000fe20000000800 */
[----:B------:R-:W-:Y:S01]  /*28970*/  @!PT LDS RZ, [RZ] ;  /* 0x00000000fffff984 */ /* 0x000fe20000000800 */
[----:B------:R-:W-:Y:S01]  /*28980*/  @!PT LDS RZ, [RZ] ;  /* 0x00000000fffff984 */ /* 0x000fe20000000800 */
[----:B------:R0:W-:Y:S03]  /*28990*/  @!P5 LDGSTS.E.BYPASS.LTC128B.128 [R7+0x25400], desc[UR48][R2.64], !P0 ;  /* 0x254000000207dfae */ /* 0x0001e6000c101d70 */
[----:B0-----:R-:W-:Y:S05]  /*289a0*/  WARPSYNC.COLLECTIVE R15, `(.L_x_2287) ;  /* 0x000000000f087348 */ /* 0x001fea0003c00000 */
[----:B------:R1:W2:Y:S02]  /*289b0*/  SHFL.IDX P6, R14, R13, R12, R11 ;  /* 0x0000000c0d0e7389 */ /* 0x0002a400000c000b */
[----:B012---:R-:W-:Y:S01]  /*289c0*/  ENDCOLLECTIVE ;  /* 0x000000000000791b */ /* 0x007fe20003800000 */
.L_x_2287:
        /* <DEDUP_REMOVED lines=11> */
.L_x_2288:
[----:B------:R-:W-:Y:S01]  /*28a80*/  IMAD.MOV.U32 R2, RZ, RZ, R14 ;  /* 0x000000ffff027224 */ /* 0x000fe200078e000e */
[----:B------:R-:W-:Y:S06]  /*28a90*/  BRA `(.L_x_2289) ;  /* 0xffffffb4009c7947 */ /* 0x000fec000383ffff */
.L_x_2166:
[----:B0-----:R0:W3:Y:S02]  /*28aa0*/  SYNCS.PHASECHK.TRANS64.TRYWAIT P0, [R17+URZ+0x32420], R0 ;  /* 0x03242000110075a7 */ /* 0x0010e4000800017f */
[----:B---3--:R-:W-:Y:S05]  /*28ab0*/  @!P0 NANOSLEEP.SYNCS 0x989680 ;  /* 0x009896800000895d */ /* 0x008fea0003900000 */
[----:B------:R-:W3:Y:S02]  /*28ac0*/  @!P0 SYNCS.PHASECHK.TRANS64 P0, [R17+URZ+0x32420], R0 ;  /* 0x03242000110085a7 */ /* 0x000ee4000800007f */
[----:B---3--:R-:W-:Y:S05]  /*28ad0*/  @!P0 BRA `(.L_x_2166) ;  /* 0xfffffffc00f08947 */ /* 0x008fea000383ffff */
[----:B------:R-:W-:Y:S05]  /*28ae0*/  BRA `(.L_x_2290) ;  /* 0xffffffb800147947 */ /* 0x000fea000383ffff */
.L_x_2170:
[----:B0-----:R0:W1:Y:S02]  /*28af0*/  SYNCS.PHASECHK.TRANS64.TRYWAIT P0, [R2+URZ+0x32460], R0 ;  /* 0x03246000020075a7 */ /* 0x001064000800017f */
[----:B-1----:R-:W-:Y:S05]  /*28b00*/  @!P0 NANOSLEEP.SYNCS 0x989680 ;  /* 0x009896800000895d */ /* 0x002fea0003900000 */
[----:B------:R-:W1:Y:S02]  /*28b10*/  @!P0 SYNCS.PHASECHK.TRANS64 P0, [R2+URZ+0x32460], R0 ;  /* 0x03246000020085a7 */ /* 0x000e64000800007f */
[----:B-1----:R-:W-:Y:S05]  /*28b20*/  @!P0 BRA `(.L_x_2170) ;  /* 0xfffffffc00f08947 */ /* 0x002fea000383ffff */
[----:B------:R-:W-:Y:S05]  /*28b30*/  BRA `(.L_x_2291) ;  /* 0xffffffb800387947 */ /* 0x000fea000383ffff */
.L_x_2183:
[----:B0-----:R0:W1:Y:S02]  /*28b40*/  SYNCS.PHASECHK.TRANS64.TRYWAIT P0, [R3+URZ+0x32440], R2 ;  /* 0x03244002030075a7 */ /* 0x001064000800017f */
[----:B-1----:R-:W-:Y:S05]  /*28b50*/  @!P0 NANOSLEEP.SYNCS 0x989680 ;  /* 0x009896800000895d */ /* 0x002fea0003900000 */
[----:B------:R-:W1:Y:S02]  /*28b60*/  @!P0 SYNCS.PHASECHK.TRANS64 P0, [R3+URZ+0x32440], R2 ;  /* 0x03244002030085a7 */ /* 0x000e64000800007f */
[----:B-1----:R-:W-:Y:S05]  /*28b70*/  @!P0 BRA `(.L_x_2183) ;  /* 0xfffffffc00f08947 */ /* 0x002fea000383ffff */
[----:B------:R-:W-:Y:S05]  /*28b80*/  BRA `(.L_x_2292) ;  /* 0xffffffc0002c7947 */ /* 0x000fea000383ffff */
.L_x_2188:
[----:B-1----:R1:W2:Y:S02]  /*28b90*/  SYNCS.PHASECHK.TRANS64.TRYWAIT P0, [R3+URZ+0x32460], R2 ;  /* 0x03246002030075a7 */ /* 0x0022a4000800017f */
[----:B--2---:R-:W-:Y:S05]  /*28ba0*/  @!P0 NANOSLEEP.SYNCS 0x989680 ;  /* 0x009896800000895d */ /* 0x004fea0003900000 */
[----:B------:R-:W2:Y:S02]  /*28bb0*/  @!P0 SYNCS.PHASECHK.TRANS64 P0, [R3+URZ+0x32460], R2 ;  /* 0x03246002030085a7 */ /* 0x000ea4000800007f */
[----:B--2---:R-:W-:Y:S05]  /*28bc0*/  @!P0 BRA `(.L_x_2188) ;  /* 0xfffffffc00f08947 */ /* 0x004fea000383ffff */
[----:B------:R-:W-:Y:S05]  /*28bd0*/  BRA `(.L_x_2293) ;  /* 0xffffffc000a47947 */ /* 0x000fea000383ffff */
.L_x_2200:
[----:B0-----:R0:W1:Y:S02]  /*28be0*/  SYNCS.PHASECHK.TRANS64.TRYWAIT P0, [R4+URZ+0x32440], R2 ;  /* 0x03244002040075a7 */ /* 0x001064000800017f */
[----:B-1----:R-:W-:Y:S05]  /*28bf0*/  @!P0 NANOSLEEP.SYNCS 0x989680 ;  /* 0x009896800000895d */ /* 0x002fea0003900000 */
[----:B------:R-:W1:Y:S02]  /*28c00*/  @!P0 SYNCS.PHASECHK.TRANS64 P0, [R4+URZ+0x32440], R2 ;  /* 0x03244002040085a7 */ /* 0x000e64000800007f */
[----:B-1----:R-:W-:Y:S05]  /*28c10*/  @!P0 BRA `(.L_x_2200) ;  /* 0xfffffffc00f08947 */ /* 0x002fea000383ffff */
[----:B------:R-:W-:Y:S05]  /*28c20*/  BRA `(.L_x_2294) ;  /* 0xffffffc800887947 */ /* 0x000fea000383ffff */
.L_x_2205:
[----:B-1----:R1:W2:Y:S02]  /*28c30*/  SYNCS.PHASECHK.TRANS64.TRYWAIT P0, [R4+URZ+0x32460], R2 ;  /* 0x03246002040075a7 */ /* 0x0022a4000800017f */
[----:B--2---:R-:W-:Y:S05]  /*28c40*/  @!P0 NANOSLEEP.SYNCS 0x989680 ;  /* 0x009896800000895d */ /* 0x004fea0003900000 */
[----:B------:R-:W2:Y:S02]  /*28c50*/  @!P0 SYNCS.PHASECHK.TRANS64 P0, [R4+URZ+0x32460], R2 ;  /* 0x03246002040085a7 */ /* 0x000ea4000800007f */
[----:B--2---:R-:W-:Y:S05]  /*28c60*/  @!P0 BRA `(.L_x_2205) ;  /* 0xfffffffc00f08947 */ /* 0x004fea000383ffff */
[----:B------:R-:W-:Y:S05]  /*28c70*/  BRA `(.L_x_2295) ;  /* 0xffffffcc00007947 */ /* 0x000fea000383ffff */
.L_x_2216:
[----:B0-----:R0:W1:Y:S02]  /*28c80*/  SYNCS.PHASECHK.TRANS64.TRYWAIT P0, [R4+URZ+0x32440], R2 ;  /* 0x03244002040075a7 */ /* 0x001064000800017f */
[----:B-1----:R-:W-:Y:S05]  /*28c90*/  @!P0 NANOSLEEP.SYNCS 0x989680 ;  /* 0x009896800000895d */ /* 0x002fea0003900000 */
[----:B------:R-:W1:Y:S02]  /*28ca0*/  @!P0 SYNCS.PHASECHK.TRANS64 P0, [R4+URZ+0x32440], R2 ;  /* 0x03244002040085a7 */ /* 0x000e64000800007f */
[----:B-1----:R-:W-:Y:S05]  /*28cb0*/  @!P0 BRA `(.L_x_2216) ;  /* 0xfffffffc00f08947 */ /* 0x002fea000383ffff */
[----:B------:R-:W-:Y:S05]  /*28cc0*/  BRA `(.L_x_2296) ;  /* 0xffffffd000c87947 */ /* 0x000fea000383ffff */
.L_x_2221:
[----:B-1----:R1:W2:Y:S02]  /*28cd0*/  SYNCS.PHASECHK.TRANS64.TRYWAIT P0, [R4+URZ+0x32460], R2 ;  /* 0x03246002040075a7 */ /* 0x0022a4000800017f */
[----:B--2---:R-:W-:Y:S05]  /*28ce0*/  @!P0 NANOSLEEP.SYNCS 0x989680 ;  /* 0x009896800000895d */ /* 0x004fea0003900000 */
[----:B------:R-:W2:Y:S02]  /*28cf0*/  @!P0 SYNCS.PHASECHK.TRANS64 P0, [R4+URZ+0x32460], R2 ;  /* 0x03246002040085a7 */ /* 0x000ea4000800007f */
[----:B--2---:R-:W-:Y:S05]  /*28d00*/  @!P0 BRA `(.L_x_2221) ;  /* 0xfffffffc00f08947 */ /* 0x004fea000383ffff */
[----:B------:R-:W-:Y:S05]  /*28d10*/  BRA `(.L_x_2297) ;  /* 0xffffffd400407947 */ /* 0x000fea000383ffff */
.L_x_2233:
[----:B------:R-:W-:Y:S01]  /*28d20*/  BSSY B0, `(.L_x_2298) ;  /* 0x0000008000007945 */ /* 0x000fe20003800000 */
[----:B-----5:R-:W-:Y:S02]  /*28d30*/  IMAD.MOV.U32 R13, RZ, RZ, R2 ;  /* 0x000000ffff0d7224 */ /* 0x020fe400078e0002 */
[----:B------:R-:W-:Y:S02]  /*28d40*/  IMAD.MOV.U32 R12, RZ, RZ, RZ ;  /* 0x000000ffff0c7224 */ /* 0x000fe400078e00ff */
[----:B------:R-:W-:Y:S02]  /*28d50*/  IMAD.MOV.U32 R11, RZ, RZ, 0x1f ;  /* 0x0000001fff0b7424 */ /* 0x000fe400078e00ff */
[----:B------:R-:W-:-:S07]  /*28d60*/  IMAD.MOV.U32 R15, RZ, RZ, -0x1 ;  /* 0xffffffffff0f7424 */ /* 0x000fce00078e00ff */
[----:B-12---:R-:W-:Y:S05]  /*28d70*/  WARPSYNC.COLLECTIVE R15, `(.L_x_2299) ;  /* 0x000000000f087348 */ /* 0x006fea0003c00000 */
[----:B------:R0:W3:Y:S02]  /*28d80*/  SHFL.IDX P6, R14, R13, R12, R11 ;  /* 0x0000000c0d0e7389 */ /* 0x0000e400000c000b */
[----:B0123--:R-:W-:Y:S01]  /*28d90*/  ENDCOLLECTIVE ;  /* 0x000000000000791b */ /* 0x00ffe20003800000 */
.L_x_2299:
[----:B------:R-:W-:Y:S05]  /*28da0*/  BSYNC B0 ;  /* 0x0000000000007941 */ /* 0x000fea0003800000 */
.L_x_2298:
[----:B------:R-:W-:Y:S05]  /*28db0*/  BRA `(.L_x_2300) ;  /* 0xffffffdc00107947 */ /* 0x000fea000383ffff */
.L_x_2236:
[----:B0-----:R0:W1:Y:S02]  /*28dc0*/  SYNCS.PHASECHK.TRANS64.TRYWAIT P0, [R0+URZ+0x32420], R3 ;  /* 0x03242003000075a7 */ /* 0x001064000800017f */
[----:B-1----:R-:W-:Y:S05]  /*28dd0*/  @!P0 NANOSLEEP.SYNCS 0x989680 ;  /* 0x009896800000895d */ /* 0x002fea0003900000 */
[----:B------:R-:W1:Y:S02]  /*28de0*/  @!P0 SYNCS.PHASECHK.TRANS64 P0, [R0+URZ+0x32420], R3 ;  /* 0x03242003000085a7 */ /* 0x000e64000800007f */
[----:B-1----:R-:W-:Y:S05]  /*28df0*/  @!P0 BRA `(.L_x_2236) ;  /* 0xfffffffc00f08947 */ /* 0x002fea000383ffff */
[----:B------:R-:W-:Y:S05]  /*28e00*/  BRA `(.L_x_2301) ;  /* 0xffffffdc005c7947 */ /* 0x000fea000383ffff */
.L_x_2237:
        /* <DEDUP_REMOVED lines=8> */
[----:B0-2---:R-:W-:Y:S05]  /*28e90*/  WARPSYNC.COLLECTIVE R15, `(.L_x_2303) ;  /* 0x000000000f087348 */ /* 0x005fea0003c00000 */
[----:B------:R1:W3:Y:S02]  /*28ea0*/  SHFL.IDX P6, R14, R13, R12, R11 ;  /* 0x0000000c0d0e7389 */ /* 0x0002e400000c000b */
[----:B0123--:R-:W-:Y:S01]  /*28eb0*/  ENDCOLLECTIVE ;  /* 0x000000000000791b */ /* 0x00ffe20003800000 */
.L_x_2303:
[----:B------:R-:W-:Y:S05]  /*28ec0*/  BSYNC B0 ;  /* 0x0000000000007941 */ /* 0x000fea0003800000 */
.L_x_2302:
[----:B------:R-:W-:Y:S05]  /*28ed0*/  BRA `(.L_x_2304) ;  /* 0xffffffdc00447947 */ /* 0x000fea000383ffff */
.L_x_2240:
[----:B------:R-:W-:Y:S01]  /*28ee0*/  BSSY B1, `(.L_x_2305) ;  /* 0x0000006000017945 */ /* 0x000fe20003800000 */
[----:B------:R-:W-:-:S07]  /*28ef0*/  IMAD.MOV.U32 R15, RZ, RZ, -0x1 ;  /* 0xffffffffff0f7424 */ /* 0x000fce00078e00ff */
[----:B012---:R-:W-:Y:S05]  /*28f00*/  WARPSYNC.COLLECTIVE R15, `(.L_x_2306) ;  /* 0x000000000f0c7348 */ /* 0x007fea0003c00000 */
[----:B------:R-:W-:Y:S02]  /*28f10*/  ELECT P6, UR62, PT ;  /* 0x00000000003e782f */ /* 0x000fe400038c0000 */
[----:B------:R-:W-:Y:S01]  /*28f20*/  MOV R14, UR62 ;  /* 0x0000003e000e7c02 */ /* 0x000fe20008000f00 */
[----:B012---:R-:W-:Y:S10]  /*28f30*/  ENDCOLLECTIVE ;  /* 0x000000000000791b */ /* 0x007ff40003800000 */
.L_x_2306:
[----:B------:R-:W-:Y:S05]  /*28f40*/  BSYNC B1 ;  /* 0x0000000000017941 */ /* 0x000fea0003800000 */
.L_x_2305:
[----:B------:R-:W-:Y:S05]  /*28f50*/  BRA `(.L_x_2307) ;  /* 0xffffffdc003c7947 */ /* 0x000fea000383ffff */
.L_x_2242:
[----:B0-----:R0:W1:Y:S02]  /*28f60*/  SYNCS.PHASECHK.TRANS64.TRYWAIT P0, [R6+URZ], R5 ;  /* 0x00000005060075a7 */ /* 0x001064000800017f */
[----:B-1----:R-:W-:Y:S05]  /*28f70*/  @!P0 NANOSLEEP.SYNCS 0x989680 ;  /* 0x009896800000895d */ /* 0x002fea0003900000 */
[----:B------:R-:W1:Y:S02]  /*28f80*/  @!P0 SYNCS.PHASECHK.TRANS64 P0, [R6+URZ], R5 ;  /* 0x00000005060085a7 */ /* 0x000e64000800007f */
[----:B-1----:R-:W-:Y:S05]  /*28f90*/  @!P0 BRA `(.L_x_2242) ;  /* 0xfffffffc00f08947 */ /* 0x002fea000383ffff */
[----:B------:R-:W-:Y:S05]  /*28fa0*/  BRA `(.L_x_2308) ;  /* 0xffffffdc00747947 */ /* 0x000fea000383ffff */
.L_x_2243:
[----:B-1----:R1:W2:Y:S02]  /*28fb0*/  SYNCS.PHASECHK.TRANS64.TRYWAIT P0, [R3+URZ], R2 ;  /* 0x00000002030075a7 */ /* 0x0022a4000800017f */
[----:B--2---:R-:W-:Y:S05]  /*28fc0*/  @!P0 NANOSLEEP.SYNCS 0x989680 ;  /* 0x009896800000895d */ /* 0x004fea0003900000 */
[----:B------:R-:W2:Y:S02]  /*28fd0*/  @!P0 SYNCS.PHASECHK.TRANS64 P0, [R3+URZ], R2 ;  /* 0x00000002030085a7 */ /* 0x000ea4000800007f */
[----:B--2---:R-:W-:Y:S05]  /*28fe0*/  @!P0 BRA `(.L_x_2243) ;  /* 0xfffffffc00f08947 */ /* 0x004fea000383ffff */
[----:B------:R-:W-:Y:S05]  /*28ff0*/  BRA `(.L_x_2309) ;  /* 0xffffffdc00687947 */ /* 0x000fea000383ffff */
.L_x_2245:
[----:B-1----:R1:W2:Y:S02]  /*29000*/  SYNCS.PHASECHK.TRANS64.TRYWAIT P0, [R18+URZ], R5 ;  /* 0x00000005120075a7 */ /* 0x0022a4000800017f */
[----:B--2---:R-:W-:Y:S05]  /*29010*/  @!P0 NANOSLEEP.SYNCS 0x989680 ;  /* 0x009896800000895d */ /* 0x004fea0003900000 */
[----:B------:R-:W2:Y:S02]  /*29020*/  @!P0 SYNCS.PHASECHK.TRANS64 P0, [R18+URZ], R5 ;  /* 0x00000005120085a7 */ /* 0x000ea4000800007f */
[----:B--2---:R-:W-:Y:S05]  /*29030*/  @!P0 BRA `(.L_x_2245) ;  /* 0xfffffffc00f08947 */ /* 0x004fea000383ffff */
[----:B------:R-:W-:Y:S05]  /*29040*/  BRA `(.L_x_2310) ;  /* 0xffffffdc006c7947 */ /* 0x000fea000383ffff */
        .type           $_ZN7cutlass13device_kernelIN5flash11enable_sm90INS1_16FlashAttnFwdSm90INS1_25CollectiveMainloopFwdSm90ILi2EN4cute5tupleIJNS5_1CILi1EEES8_S8_EEENS6_IJNS7_ILi128EEENS7_ILi96EEENS7_ILi64EEEEEELi256ENS_6half_tEfNS_4arch4Sm90ELb0ELb1ELb0ELb0ELb0ELb0ELb1ELb1ELb0ELb1ELb0ELb0EEENS1_21CollectiveEpilogueFwdINS6_IJSA_NS7_ILi256EEESB_EEES9_SE_SG_Li256ELb0ELb1ELb0ELb0EEENS1_30DynamicPersistentTileSchedulerILi256ELi128ELb0ELb1ELb1EEEEEEEEEvNT_6ParamsE$_ZZN5flash25CollectiveMainloopFwdSm90ILi2EN4cute5tupleIJNS1_1CILi1EEES4_S4_EEENS2_IJNS3_ILi128EEENS3_ILi96EEENS3_ILi64EEEEEELi256EN7cutlass6half_tEfNSA_4arch4Sm90ELb0ELb1ELb0ELb0ELb0ELb0ELb1ELb1ELb0ELb1ELb0ELb0EE3mmaINS_16FlashAttnFwdSm90ISE_NS_21CollectiveEpilogueFwdINS2_IJS6_NS3_ILi256EEES7_EEES5_SB_SD_Li256ELb0ELb1ELb0ELb0EEENS_30DynamicPersistentTileSchedulerILi256ELi128ELb0ELb1ELb1EEEE13SharedStorageENS1_6TensorINS1_11ArrayEngineIfLm128EEENS1_6LayoutINS2_IJNS2_IJNS3_ILi2EEEST_NS3_ILi32EEEEEES4_S4_EEENS2_IJNS2_IJS4_ST_NS3_ILi4EEEEEENS3_ILi0EEESZ_EEEEEEENS_7SoftmaxILi2ELi0EEEEEbRKNSE_6ParamsENSA_25PipelineTmaAsyncNoClusterILi2ENSA_16PipelineTmaAsyncILi2EEEEES1B_RNSA_13PipelineStateILj2EEERT0_RT1_iRiRKNS_16SeqlenInfoQKNewKILb0ELb0EEENS2_IJiiiiEEERT_ENKUliT_T0_T1_E_clIZSF_ISO_S12_S14_EbS17_S1B_S1B_S1E_S1G_S1I_iS1J_S1N_S1O_S1Q_EUlRS1R_iE1_NS3_ILb0EEENS3_ILb1EEEEEDaiS1R_S1S_S1T_,@function
        .size           $_ZN7cutlass13device_kernelIN5flash11enable_sm90INS1_16FlashAttnFwdSm90INS1_25CollectiveMainloopFwdSm90ILi2EN4cute5tupleIJNS5_1CILi1EEES8_S8_EEENS6_IJNS7_ILi128EEENS7_ILi96EEENS7_ILi64EEEEEELi256ENS_6half_tEfNS_4arch4Sm90ELb0ELb1ELb0ELb0ELb0ELb0ELb1ELb1ELb0ELb1ELb0ELb0EEENS1_21CollectiveEpilogueFwdINS6_IJSA_NS7_ILi256EEESB_EEES9_SE_SG_Li256ELb0ELb1ELb0ELb0EEENS1_30DynamicPersistentTileSchedulerILi256ELi128ELb0ELb1ELb1EEEEEEEEEvNT_6ParamsE$_ZZN5flash25CollectiveMainloopFwdSm90ILi2EN4cute5tupleIJNS1_1CILi1EEES4_S4_EEENS2_IJNS3_ILi128EEENS3_ILi96EEENS3_ILi64EEEEEELi256EN7cutlass6half_tEfNSA_4arch4Sm90ELb0ELb1ELb0ELb0ELb0ELb0ELb1ELb1ELb0ELb1ELb0ELb0EE3mmaINS_16FlashAttnFwdSm90ISE_NS_21CollectiveEpilogueFwdINS2_IJS6_NS3_ILi256EEES7_EEES5_SB_SD_Li256ELb0ELb1ELb0ELb0EEENS_30DynamicPersistentTileSchedulerILi256ELi128ELb0ELb1ELb1EEEE13SharedStorageENS1_6TensorINS1_11ArrayEngineIfLm128EEENS1_6LayoutINS2_IJNS2_IJNS3_ILi2EEEST_NS3_ILi32EEEEEES4_S4_EEENS2_IJNS2_IJS4_ST_NS3_ILi4EEEEEENS3_ILi0EEESZ_EEEEEEENS_7SoftmaxILi2ELi0EEEEEbRKNSE_6ParamsENSA_25PipelineTmaAsyncNoClusterILi2ENSA_16PipelineTmaAsyncILi2EEEEES1B_RNSA_13PipelineStateILj2EEERT0_RT1_iRiRKNS_16SeqlenInfoQKNewKILb0ELb0EEENS2_IJiiiiEEERT_ENKUliT_T0_T1_E_clIZSF_ISO_S12_S14_EbS17_S1B_S1B_S1E_S1G_S1I_iS1J_S1N_S1O_S1Q_EUlRS1R_iE1_NS3_ILb0EEENS3_ILb1EEEEEDaiS1R_S1S_S1T_,(.L_x_6041 - $_ZN7cutlass13device_kernelIN5flash11enable_sm90INS1_16FlashAttnFwdSm90INS1_25CollectiveMainloopFwdSm90ILi2EN4cute5tupleIJNS5_1CILi1EEES8_S8_EEENS6_IJNS7_ILi128EEENS7_ILi96EEENS7_ILi64EEEEEELi256ENS_6half_tEfNS_4arch4Sm90ELb0ELb1ELb0ELb0ELb0ELb0ELb1ELb1ELb0ELb1ELb0ELb0EEENS1_21CollectiveEpilogueFwdINS6_IJSA_NS7_ILi256EEESB_EEES9_SE_SG_Li256ELb0ELb1ELb0ELb0EEENS1_30DynamicPersistentTileSchedulerILi256ELi128ELb0ELb1ELb1EEEEEEEEEvNT_6ParamsE$_ZZN5flash25CollectiveMainloopFwdSm90ILi2EN4cute5tupleIJNS1_1CILi1EEES4_S4_EEENS2_IJNS3_ILi128EEENS3_ILi96EEENS3_ILi64EEEEEELi256EN7cutlass6half_tEfNSA_4arch4Sm90ELb0ELb1ELb0ELb0ELb0ELb0ELb1ELb1ELb0ELb1ELb0ELb0EE3mmaINS_16FlashAttnFwdSm90ISE_NS_21CollectiveEpilogueFwdINS2_IJS6_NS3_ILi256EEES7_EEES5_SB_SD_Li256ELb0ELb1ELb0ELb0EEENS_30DynamicPersistentTileSchedulerILi256ELi128ELb0ELb1ELb1EEEE13SharedStorageENS1_6TensorINS1_11ArrayEngineIfLm128EEENS1_6LayoutINS2_IJNS2_IJNS3_ILi2EEEST_NS3_ILi32EEEEEES4_S4_EEENS2_IJNS2_IJS4_ST_NS3_ILi4EEEEEENS3_ILi0EEESZ_EEEEEEENS_7SoftmaxILi2ELi0EEEEEbRKNSE_6ParamsENSA_25PipelineTmaAsyncNoClusterILi2ENSA_16PipelineTmaAsyncILi2EEEEES1B_RNSA_13PipelineStateILj2EEERT0_RT1_iRiRKNS_16SeqlenInfoQKNewKILb0ELb0EEENS2_IJiiiiEEERT_ENKUliT_T0_T1_E_clIZSF_ISO_S12_S14_EbS17_S1B_S1B_S1E_S1G_S1I_iS1J_S1N_S1O_S1Q_EUlRS1R_iE1_NS3_ILb0EEENS3_ILb1EEEEEDaiS1R_S1S_S1T_)
$_ZN7cutlass13device_kernelIN5flash11enable_sm90INS1_16FlashAttnFwdSm90INS1_25CollectiveMainloopFwdSm90ILi2EN4cute5tupleIJNS5_1CILi1EEES8_S8_EEENS6_IJNS7_ILi128EEENS7_ILi96EEENS7_ILi64EEEEEELi256ENS_6half_tEfNS_4arch4Sm90ELb0ELb1ELb0ELb0ELb0ELb0ELb1ELb1ELb0ELb1ELb0ELb0EEENS1_21CollectiveEpilogueFwdINS6_IJSA_NS7_ILi256EEESB_EEES9_SE_SG_Li256ELb0ELb1ELb0ELb0EEENS1_30DynamicPersistentTileSchedulerILi256ELi128ELb0ELb1ELb1EEEEEEEEEvNT_6ParamsE$_ZZN5flash25CollectiveMainloopFwdSm90ILi2EN4cute5tupleIJNS1_1CILi1EEES4_S4_EEENS2_IJNS3_ILi128EEENS3_ILi96EEENS3_ILi64EEEEEELi256EN7cutlass6half_tEfNSA_4arch4Sm90ELb0ELb1ELb0ELb0ELb0ELb0ELb1ELb1ELb0ELb1ELb0ELb0EE3mmaINS_16FlashAttnFwdSm90ISE_NS_21CollectiveEpilogueFwdINS2_IJS6_NS3_ILi256EEES7_EEES5_SB_SD_Li256ELb0ELb1ELb0ELb0EEENS_30DynamicPersistentTileSchedulerILi256ELi128ELb0ELb1ELb1EEEE13SharedStorageENS1_6TensorINS1_11ArrayEngineIfLm128EEENS1_6LayoutINS2_IJNS2_IJNS3_ILi2EEEST_NS3_ILi32EEEEEES4_S4_EEENS2_IJNS2_IJS4_ST_NS3_ILi4EEEEEENS3_ILi0EEESZ_EEEEEEENS_7SoftmaxILi2ELi0EEEEEbRKNSE_6ParamsENSA_25PipelineTmaAsyncNoClusterILi2ENSA_16PipelineTmaAsyncILi2EEEEES1B_RNSA_13PipelineStateILj2EEERT0_RT1_iRiRKNS_16SeqlenInfoQKNewKILb0ELb0EEENS2_IJiiiiEEERT_ENKUliT_T0_T1_E_clIZSF_ISO_S12_S14_EbS17_S1B_S1B_S1E_S1G_S1I_iS1J_S1N_S1O_S1Q_EUlRS1R_iE1_NS3_ILb0EEENS3_ILb1EEEEEDaiS1R_S1S_S1T_:
[----:B------:R-:W-:Y:S05]  /*29050*/  YIELD ;  /* 0x0000000000007946 */ /* 0x000fea0003800000 */
[----:B------:R-:W-:Y:S02]  /*29060*/  ULDC UR4, c[0x0][0x20] ;  /* 0x0000080000047ab9 */ /* 0x000fe40000000800 */
[----:B------:R-:W-:-:S05]  /*29070*/  VIADD R0, R0, -UR4 ;  /* 0x8000000400007c36 */ /* 0x000fca0008000000 */
[----:B------:R-:W2:Y:S01]  /*29080*/  LDL.64 R2, [R0] ;  /* 0x0000000000027983 */ /* 0x000ea20000100a00 */
[----:B------:R-:W0:Y:S02]  /*29090*/  LDC.64 R4, c[0x0][0x208] ;  /* 0x00008200ff047b82 */ /* 0x000e240000000a00 */
[----:B0-----:R-:W-:Y:S02]  /*290a0*/  R2UR UR4, R4 ;  /* 0x00000000040472ca */ /* 0x001fe400000e0000 */
[----:B------:R-:W-:-:S13]  /*290b0*/  R2UR UR5, R5 ;  /* 0x00000000050572ca */ /* 0x000fda00000e0000 */
[----:B--2---:R-:W2:Y:S01]  /*290c0*/  LD.E R6, desc[UR4][R2.64] ;  /* 0x0000000402067980 */ /* 0x004ea2000c101900 */
[----:B------:R-:W-:Y:S02]  /*290d0*/  R2UR UR4, R4 ;  /* 0x00000000040472ca */ /* 0x000fe400000e0000 */
[----:B------:R-:W-:Y:S01]  /*290e0*/  R2UR UR5, R5 ;  /* 0x00000000050572ca */ /* 0x000fe200000e0000 */
[----:B--2---:R-:W-:-:S12]  /*290f0*/  VIADD R11, R6, 0x1 ;  /* 0x00000001060b7836 */ /* 0x004fd80000000000 */
[----:B------:R-:W2:Y:S01]  /*29100*/  LD.E R6, desc[UR4][R2.64+0x8] ;  /* 0x0000080402067980 */ /* 0x000ea2000c101900 */
[----:B------:R-:W-:-:S13]  /*29110*/  ISETP.NE.AND P1, PT, R11, 0x2, PT ;  /* 0x000000020b00780c */ /* 0x000fda0003f25270 */
[----:B------:R-:W-:Y:S02]  /*29120*/  @!P1 R2UR UR6, R4 ;  /* 0x00000000040692ca */ /* 0x000fe400000e0000 */
[----:B------:R-:W-:-:S13]  /*29130*/  @!P1 R2UR UR7, R5 ;  /* 0x00000000050792ca */ /* 0x000fda00000e0000 */
[----:B------:R-:W3:Y:S01]  /*29140*/  @!P1 LD.E R7, desc[UR6][R2.64+0x4] ;  /* 0x0000040602079980 */ /* 0x000ee2000c101900 */
[C---:B------:R-:W-:Y:S02]  /*29150*/  R2UR UR4, R4.reuse ;  /* 0x00000000040472ca */ /* 0x040fe400000e0000 */
[C---:B------:R-:W-:Y:S02]  /*29160*/  R2UR UR5, R5.reuse ;  /* 0x00000000050572ca */ /* 0x040fe400000e0000 */
[C---:B------:R-:W-:Y:S02]  /*29170*/  R2UR UR6, R4.reuse ;  /* 0x00000000040672ca */ /* 0x040fe400000e0000 */
[C---:B------:R-:W-:Y:S02]  /*29180*/  R2UR UR7, R5.reuse ;  /* 0x00000000050772ca */ /* 0x040fe400000e0000 */
[----:B------:R-:W-:Y:S02]  /*29190*/  @!P1 R2UR UR8, R4 ;  /* 0x00000000040892ca */ /* 0x000fe400000e0000 */
[----:B------:R-:W-:-:S02]  /*291a0*/  @!P1 R2UR UR9, R5 ;  /* 0x00000000050992ca */ /* 0x000fc400000e0000 */
[----:B------:R-:W-:Y:S02]  /*291b0*/  @!P1 R2UR UR10, R4 ;  /* 0x00000000040a92ca */ /* 0x000fe400000e0000 */
[----:B------:R-:W-:Y:S01]  /*291c0*/  @!P1 R2UR UR11, R5 ;  /* 0x00000000050b92ca */ /* 0x000fe200000e0000 */
[----:B------:R0:W-:Y:S08]  /*291d0*/  ST.E desc[UR4][R2.64], R11 ;  /* 0x0000000b02007985 */ /* 0x0001f0000c101904 */
[----:B------:R1:W-:Y:S01]  /*291e0*/  @!P1 ST.E desc[UR8][R2.64], RZ ;  /* 0x000000ff02009985 */ /* 0x0003e2000c101908 */
[----:B--2---:R-:W-:-:S05]  /*291f0*/  VIADD R13, R6, 0x1 ;  /* 0x00000001060d7836 */ /* 0x004fca0000000000 */
[----:B------:R1:W-:Y:S01]  /*29200*/  ST.E desc[UR6][R2.64+0x8], R13 ;  /* 0x0000080d02007985 */ /* 0x0003e2000c101906 */
[----:B---3--:R-:W-:-:S05]  /*29210*/  @!P1 LOP3.LUT R15, R7, 0x1, RZ, 0x3c, !PT ;  /* 0x00000001070f9812 */ /* 0x008fca00078e3cff */
[----:B------:R1:W-:Y:S04]  /*29220*/  @!P1 ST.E desc[UR10][R2.64+0x4], R15 ;  /* 0x0000040f02009985 */ /* 0x0003e8000c10190a */
[----:B------:R-:W2:Y:S01]  /*29230*/  LDL.64 R8, [R0+0x18] ;  /* 0x0000180000087983 */ /* 0x000ea20000100a00 */
[----:B------:R-:W-:Y:S02]  /*29240*/  R2UR UR4, R4 ;  /* 0x00000000040472ca */ /* 0x000fe400000e0000 */
[----:B------:R-:W-:Y:S01]  /*29250*/  R2UR UR5, R5 ;  /* 0x00000000050572ca */ /* 0x000fe200000e0000 */
[----:B------:R-:W3:-:S12]  /*29260*/  LDL.64 R6, [R0] ;  /* 0x0000000000067983 */ /* 0x000ed80000100a00 */
[----:B--2---:R-:W2:Y:S01]  /*29270*/  LD.E R14, desc[UR4][R8.64+0x1c] ;  /* 0x00001c04080e7980 */ /* 0x004ea2000c101900 */
[C---:B------:R-:W-:Y:S02]  /*29280*/  R2UR UR4, R4.reuse ;  /* 0x00000000040472ca */ /* 0x040fe400000e0000 */
[C---:B------:R-:W-:Y:S02]  /*29290*/  R2UR UR5, R5.reuse ;  /* 0x00000000050572ca */ /* 0x040fe400000e0000 */
[----:B------:R-:W-:Y:S02]  /*292a0*/  R2UR UR6, R4 ;  /* 0x00000000040672ca */ /* 0x000fe400000e0000 */
[----:B------:R-:W-:Y:S01]  /*292b0*/  R2UR UR7, R5 ;  /* 0x00000000050772ca */ /* 0x000fe200000e0000 */
[----:B------:R-:W-:Y:S01]  /*292c0*/  BSSY B3, `(.L_x_2311) ;  /* 0x0000008000037945 */ /* 0x000fe20003800000 */
[----:B------:R-:W-:-:S07]  /*292d0*/  IMAD.MOV.U32 R19, RZ, RZ, R164 ;  /* 0x000000ffff137224 */ /* 0x000fce00078e00a4 */
[----:B---3--:R1:W5:Y:S04]  /*292e0*/  LD.E R12, desc[UR4][R6.64] ;  /* 0x00000004060c7980 */ /* 0x008368000c101900 */
[----:B0-----:R1:W5:Y:S01]  /*292f0*/  LD.E R11, desc[UR6][R6.64+0x4] ;  /* 0x00000406060b7980 */ /* 0x001362000c101900 */
[----:B--2---:R-:W-:-:S04]  /*29300*/  LOP3.LUT R14, R14, 0x1, RZ, 0xfc, !PT ;  /* 0x000000010e0e7812 */ /* 0x004fc800078efcff */
[----:B------:R-:W-:-:S13]  /*29310*/  ISETP.NE.AND P1, PT, R14, 0x3, PT ;  /* 0x000000030e00780c */ /* 0x000fda0003f25270 */
[----:B-1----:R-:W-:Y:S05]  /*29320*/  @!P1 BRA `(.L_x_2312) ;  /* 0x0000000000049947 */ /* 0x002fea0003800000 */
[----:B------:R-:W-:Y:S01]  /*29330*/  BPT.TRAP 0x1 ;  /* 0x000000040000795c */ /* 0x000fe20000300000 */
.L_x_2312:
[----:B------:R-:W-:Y:S05]  /*29340*/  BSYNC B3 ;  /* 0x0000000000037941 */ /* 0x000fea0003800000 */
.L_x_2311:
[----:B------:R-:W-:Y:S02]  /*29350*/  R2UR UR4, R4 ;  /* 0x00000000040472ca */ /* 0x000fe400000e0000 */
[----:B------:R-:W-:-:S13]  /*29360*/  R2UR UR5, R5 ;  /* 0x00000000050572ca */ /* 0x000fda00000e0000 */
[----:B------:R-:W2:Y:S01]  /*29370*/  LD.E.64 R2, desc[UR4][R8.64+0x8] ;  /* 0x0000080408027980 */ /* 0x000ea2000c101b00 */
[----:B-----5:R-:W-:Y:S02]  /*29380*/  SHF.L.U32 R13, R11, 0x1f, RZ ;  /* 0x0000001f0b0d7819 */ /* 0x020fe400000006ff */
[----:B--2---:R-:W-:-:S05]  /*29390*/  MOV R3, R2 ;  /* 0x0000000200037202 */ /* 0x004fca0000000f00 */
[----:B------:R-:W-:-:S04]  /*293a0*/  IMAD R12, R12, 0x8, R3 ;  /* 0x000000080c0c7824 */ /* 0x000fc800078e0203 */
[----:B------:R0:W1:Y:S01]  /*293b0*/  SYNCS.PHASECHK.TRANS64.TRYWAIT P1, [R12+URZ], R13 ;  /* 0x0000000d0c0075a7 */ /* 0x000062000802017f */
[----:B------:R-:W2:Y:S01]  /*293c0*/  LD.E R11, desc[UR4][R8.64+0x1c] ;  /* 0x00001c04080b7980 */ /* 0x000ea2000c101900 */
[----:B------:R-:W-:Y:S02]  /*293d0*/  R2UR UR6, R4 ;  /* 0x00000000040672ca */ /* 0x000fe400000e0000 */
[----:B------:R-:W-:Y:S01]  /*293e0*/  R2UR UR7, R5 ;  /* 0x00000000050772ca */ /* 0x000fe200000e0000 */
[----:B------:R0:W5:Y:S01]  /*293f0*/  LD.E R2, desc[UR4][R6.64] ;  /* 0x0000000406027980 */ /* 0x000162000c101900 */
[----:B------:R-:W-:Y:S11]  /*29400*/  BSSY B3, `(.L_x_2313) ;  /* 0x0000006000037945 */ /* 0x000ff60003800000 */
[----:B------:R0:W5:Y:S01]  /*29410*/  LD.E R3, desc[UR6][R6.64+0x4] ;  /* 0x0000040606037980 */ /* 0x000162000c101900 */
[----:B--2---:R-:W-:-:S04]  /*29420*/  LOP3.LUT R11, R11, 0x1, RZ, 0xfc, !PT ;  /* 0x000000010b0b7812 */ /* 0x004fc800078efcff */
[----:B------:R-:W-:-:S13]  /*29430*/  ISETP.NE.AND P2, PT, R11, 0x3, PT ;  /* 0x000000030b00780c */ /* 0x000fda0003f45270 */
[----:B01----:R-:W-:Y:S05]  /*29440*/  @!P2 BRA `(.L_x_2314) ;  /* 0x000000000004a947 */ /* 0x003fea0003800000 */
[----:B------:R-:W-:Y:S01]  /*29450*/  BPT.TRAP 0x1 ;  /* 0x000000040000795c */ /* 0x000fe20000300000 */
.L_x_2314:
[----:B------:R-:W-:Y:S05]  /*29460*/  BSYNC B3 ;  /* 0x0000000000037941 */ /* 0x000fea0003800000 */
.L_x_2313:
[----:B------:R-:W-:Y:S04]  /*29470*/  BSSY B3, `(.L_x_2315) ;  /* 0x000000a000037945 */ /* 0x000fe80003800000 */
[----:B------:R-:W-:Y:S05]  /*29480*/  @P1 BRA `(.L_x_2316) ;  /* 0x0000000000201947 */ /* 0x000fea0003800000 */
[----:B------:R-:W-:Y:S02]  /*29490*/  R2UR UR4, R4 ;  /* 0x00000000040472ca */ /* 0x000fe400000e0000 */
[----:B------:R-:W-:-:S13]  /*294a0*/  R2UR UR5, R5 ;  /* 0x00000000050572ca */ /* 0x000fda00000e0000 */
[----:B------:R-:W2:Y:S01]  /*294b0*/  LD.E.64 R8, desc[UR4][R8.64+0x8] ;  /* 0x0000080408087980 */ /* 0x000ea2000c101b00 */
[----:B-----5:R-:W-:Y:S02]  /*294c0*/  SHF.L.U32 R3, R3, 0x1f, RZ ;  /* 0x0000001f03037819 */ /* 0x020fe400000006ff */
[----:B--2---:R-:W-:-:S05]  /*294d0*/  MOV R7, R8 ;  /* 0x0000000800077202 */ /* 0x004fca0000000f00 */
[----:B------:R-:W-:-:S04]  /*294e0*/  IMAD R2, R2, 0x8, R7 ;  /* 0x0000000802027824 */ /* 0x000fc800078e0207 */
[----:B------:R-:W0:Y:S02]  /*294f0*/  SYNCS.PHASECHK.TRANS64.TRYWAIT P1, [R2+URZ], R3 ;  /* 0x00000003020075a7 */ /* 0x000e24000802017f */
[----:B0-----:R-:W-:Y:S05]  /*29500*/  @!P1 BRA `(.L_x_2317) ;  /* 0x000001b000609947 */ /* 0x001fea0003800000 */
.L_x_2316:
[----:B------:R-:W-:Y:S05]  /*29510*/  BSYNC B3 ;  /* 0x0000000000037941 */ /* 0x000fea0003800000 */
.L_x_2315:
[----:B------:R-:W2:Y:S04]  /*29520*/  LDL.64 R8, [R0] ;  /* 0x0000000000087983 */ /* 0x000ea80000100a00 */
[----:B------:R-:W3:Y:S01]  /*29530*/  LDL.64 R6, [R0+0x28] ;  /* 0x0000280000067983 */ /* 0x000ee20000100a00 */
[C---:B------:R-:W-:Y:S02]  /*29540*/  R2UR UR6, R4.reuse ;  /* 0x00000000040672ca */ /* 0x040fe400000e0000 */
[C---:B------:R-:W-:Y:S01]  /*29550*/  R2UR UR7, R5.reuse ;  /* 0x00000000050772ca */ /* 0x040fe200000e0000 */
[----:B0----5:R-:W4:Y:S01]  /*29560*/  LDL.64 R2, [R0+0x20] ;  /* 0x0000200000027983 */ /* 0x021f220000100a00 */
[C---:B------:R-:W-:Y:S02]  /*29570*/  R2UR UR4, R4.reuse ;  /* 0x00000000040472ca */ /* 0x040fe400000e0000 */
[----:B------:R-:W-:Y:S01]  /*29580*/  R2UR UR5, R5 ;  /* 0x00000000050572ca */ /* 0x000fe200000e0000 */
[----:B------:R-:W4:Y:S08]  /*29590*/  LDL.64 R12, [R0+0x8] ;  /* 0x00000800000c7983 */ /* 0x000f300000100a00 */
[----:B--2---:R-:W2:Y:S04]  /*295a0*/  LD.E R9, desc[UR6][R8.64] ;  /* 0x0000000608097980 */ /* 0x004ea8000c101900 */
[----:B---3--:R-:W2:Y:S01]  /*295b0*/  LD.E.64 R14, desc[UR4][R6.64] ;  /* 0x00000004060e7980 */ /* 0x008ea2000c101b00 */
[----:B------:R-:W-:Y:S05]  /*295c0*/  WARPSYNC.ALL ;  /* 0x0000000000007948 */ /* 0x000fea0003800000 */
[----:B------:R-:W-:-:S02]  /*295d0*/  R2UR UR4, R4 ;  /* 0x00000000040472ca */ /* 0x000fc400000e0000 */
[C---:B------:R-:W-:Y:S02]  /*295e0*/  R2UR UR5, R5.reuse ;  /* 0x00000000050572ca */ /* 0x040fe400000e0000 */
[----:B------:R-:W-:Y:S02]  /*295f0*/  R2UR UR6, R4 ;  /* 0x00000000040672ca */ /* 0x000fe400000e0000 */
[----:B------:R-:W-:-:S09]  /*29600*/  R2UR UR7, R5 ;  /* 0x00000000050772ca */ /* 0x000fd200000e0000 */
[----:B----4-:R0:W-:Y:S04]  /*29610*/  ST.E desc[UR4][R12.64], RZ ;  /* 0x000000ff0c007985 */ /* 0x0101e8000c101904 */
[----:B------:R-:W3:Y:S01]  /*29620*/  LD.E.64 R6, desc[UR6][R2.64] ;  /* 0x0000000602067980 */ /* 0x000ee2000c101b00 */
[----:B--2---:R-:W-:Y:S01]  /*29630*/  IMAD R8, R9, 0x300, R14 ;  /* 0x0000030009087824 */ /* 0x004fe200078e020e */
[----:B------:R-:W-:Y:S01]  /*29640*/  WARPGROUP.ARRIVE ;  /* 0x00000000000079c5 */ /* 0x000fe20000000000 */
[----:B------:R-:W-:Y:S01]  /*29650*/  IMAD.MOV.U32 R9, RZ, RZ, R15 ;  /* 0x000000ffff097224 */ /* 0x000fe200078e000f */
[----:B------:R-:W-:Y:S01]  /*29660*/  R2UR UR8, R4 ;  /* 0x00000000040872ca */ /* 0x000fe200000e0000 */
[----:B------:R-:W-:Y:S01]  /*29670*/  IMAD.MOV.U32 R199, RZ, RZ, 0x1 ;  /* 0x00000001ffc77424 */ /* 0x000fe200078e00ff */
[----:B------:R-:W-:-:S02]  /*29680*/  R2UR UR6, R8 ;  /* 0x00000000080672ca */ /* 0x000fc400000e0000 */
[----:B------:R-:W-:Y:S02]  /*29690*/  R2UR UR7, R9 ;  /* 0x00000000090772ca */ /* 0x000fe400000e0000 */
[C---:B------:R-:W-:Y:S02]  /*296a0*/  R2UR UR9, R5.reuse ;  /* 0x00000000050972ca */ /* 0x040fe400000e0000 */
[----:B------:R-:W-:Y:S02]  /*296b0*/  R2UR UR10, R4 ;  /* 0x00000000040a72ca */ /* 0x000fe400000e0000 */
[----:B------:R-:W-:Y:S02]  /*296c0*/  R2UR UR11, R5 ;  /* 0x00000000050b72ca */ /* 0x000fe400000e0000 */
[----:B---3--:R-:W-:Y:S02]  /*296d0*/  R2UR UR4, R6 ;  /* 0x00000000060472ca */ /* 0x008fe400000e0000 */
[----:B------:R-:W-:-:S13]  /*296e0*/  R2UR UR5, R7 ;  /* 0x00000000070572ca */ /* 0x000fda00000e0000 */
[----:B------:R-:W-:Y:S03]  /*296f0*/  HGMMA.64x96x16.F32 R24, gdesc[UR4], RZ, !UPT, gsb0 ;  /* 0x01600000041879f0 */ /* 0x000fe6000c0008ff */
[----:B------:R-:W-:Y:S02]  /*29700*/  WARPGROUP.DEPBAR.LE gsb0, 0x0 ;  /* 0x00008000000079c5 */ /* 0x000fe40000010000 */
[----:B------:R0:W-:Y:S04]  /*29710*/  ST.E desc[UR8][R12.64], R199 ;  /* 0x000000c70c007985 */ /* 0x0001e8000c101908 */
[----:B------:R-:W2:Y:S01]  /*29720*/  LD.E.64 R6, desc[UR10][R2.64] ;  /* 0x0000000a02067980 */ /* 0x000ea2000c101b00 */
[----:B------:R-:W-:Y:S01]  /*29730*/  VIADD R14, R8, 0x2 ;  /* 0x00000002080e7836 */ /* 0x000fe20000000000 */
[----:B------:R-:W-:Y:S01]  /*29740*/  R2UR UR7, R15 ;  /* 0x000000000f0772ca */ /* 0x000fe200000e0000 */
[----:B------:R-:W-:Y:S01]  /*29750*/  WARPGROUP.ARRIVE ;  /* 0x00000000000079c5 */ /* 0x000fe20000000000 */
[----:B------:R-:W-:-:S02]  /*29760*/  R2UR UR8, R4 ;  /* 0x00000000040872ca */ /* 0x000fc400000e0000 */
[----:B------:R-:W-:Y:S02]  /*29770*/  R2UR UR6, R14 ;  /* 0x000000000e0672ca */ /* 0x000fe400000e0000 */
[C---:B------:R-:W-:Y:S02]  /*29780*/  R2UR UR9, R5.reuse ;  /* 0x00000000050972ca */ /* 0x040fe400000e0000 */
[----:B------:R-:W-:Y:S02]  /*29790*/  R2UR UR10, R4 ;  /* 0x00000000040a72ca */ /* 0x000fe400000e0000 */
[----:B------:R-:W-:Y:S01]  /*297a0*/  R2UR UR11, R5 ;  /* 0x00000000050b72ca */ /* 0x000fe200000e0000 */
[----:B--2---:R-:W-:Y:S01]  /*297b0*/  VIADD R6, R6, 0x2 ;  /* 0x0000000206067836 */ /* 0x004fe20000000000 */
[----:B------:R-:W-:-:S04]  /*297c0*/  R2UR UR5, R7 ;  /* 0x00000000070572ca */ /* 0x000fc800000e0000 */
[----:B------:R-:W-:-:S13]  /*297d0*/  R2UR UR4, R6 ;  /* 0x00000000060472ca */ /* 0x000fda00000e0000 */
[----:B------:R-:W-:Y:S03]  /*297e0*/  HGMMA.64x96x16.F32 R24, gdesc[UR4], R24, gsb0 ;  /* 0x01600000041879f0 */ /* 0x000fe60008000818 */
        /* <DEDUP_REMOVED lines=19> */
[----:B------:R-:W-:Y:S01]  /*29920*/  WARPGROUP.ARRIVE ;  /* 0x00000000000079c5 */ /* 0x000fe20000000000 */
[----:B------:R-:W-:Y:S01]  /*29930*/  IMAD.MOV.U32 R9, RZ, RZ, R15 ;  /* 0x000000ffff097224 */ /* 0x000fe200078e000f */
[----:B------:R-:W-:-:S02]  /*29940*/  R2UR UR8, R4 ;  /* 0x00000000040872ca */ /* 0x000fc400000e0000 */
[----:B------:R-:W-:Y:S02]  /*29950*/  R2UR UR6, R8 ;  /* 0x00000000080672ca */ /* 0x000fe400000e0000 */
        /* <DEDUP_REMOVED lines=8> */
[----:B------:R-:W2:Y:S01]  /*299e0*/  LDL.64 R6, [R0+0x40] ;  /* 0x0000400000067983 */ /* 0x000ea20000100a00 */
[----:B------:R-:W-:-:S02]  /*299f0*/  R2UR UR4, R4 ;  /* 0x00000000040472ca */ /* 0x000fc400000e0000 */
[----:B------:R-:W-:Y:S01]  /*29a00*/  R2UR UR5, R5 ;  /* 0x00000000050572ca */ /* 0x000fe200000e0000 */
[----:B------:R-:W3:-:S12]  /*29a10*/  LDL.64 R2, [R0] ;  /* 0x0000000000027983 */ /* 0x000ed80000100a00 */
[----:B--2---:R-:W2:Y:S01]  /*29a20*/  LD.E R8, desc[UR4][R6.64+0x1c] ;  /* 0x00001c0406087980 */ /* 0x004ea2000c101900 */
[C---:B------:R-:W-:Y:S02]  /*29a30*/  R2UR UR4, R4.reuse ;  /* 0x00000000040472ca */ /* 0x040fe400000e0000 */
[C---:B------:R-:W-:Y:S02]  /*29a40*/  R2UR UR5, R5.reuse ;  /* 0x00000000050572ca */ /* 0x040fe400000e0000 */
[----:B------:R-:W-:Y:S02]  /*29a50*/  R2UR UR6, R4 ;  /* 0x00000000040672ca */ /* 0x000fe400000e0000 */
[----:B------:R-:W-:Y:S01]  /*29a60*/  R2UR UR7, R5 ;  /* 0x00000000050772ca */ /* 0x000fe200000e0000 */
[----:B------:R-:W-:Y:S08]  /*29a70*/  BSSY B3, `(.L_x_2318) ;  /* 0x0000007000037945 */ /* 0x000ff00003800000 */
[----:B---3--:R0:W5:Y:S04]  /*29a80*/  LD.E R11, desc[UR4][R2.64] ;  /* 0x00000004020b7980 */ /* 0x008168000c101900 */
[----:B------:R0:W5:Y:S01]  /*29a90*/  LD.E R14, desc[UR6][R2.64+0x4] ;  /* 0x00000406020e7980 */ /* 0x000162000c101900 */
[----:B--2---:R-:W-:-:S04]  /*29aa0*/  LOP3.LUT R8, R8, 0x1, RZ, 0xfc, !PT ;  /* 0x0000000108087812 */ /* 0x004fc800078efcff */
[----:B------:R-:W-:-:S13]  /*29ab0*/  ISETP.NE.AND P1, PT, R8, 0x3, PT ;  /* 0x000000030800780c */ /* 0x000fda0003f25270 */
[----:B0-----:R-:W-:Y:S05]  /*29ac0*/  @!P1 BRA `(.L_x_2319) ;  /* 0x0000000000049947 */ /* 0x001fea0003800000 */
[----:B------:R-:W-:Y:S01]  /*29ad0*/  BPT.TRAP 0x1 ;  /* 0x000000040000795c */ /* 0x000fe20000300000 */
.L_x_2319:
[----:B------:R-:W-:Y:S05]  /*29ae0*/  BSYNC B3 ;  /* 0x0000000000037941 */ /* 0x000fea0003800000 */
.L_x_2318:
        /* <DEDUP_REMOVED lines=17> */
.L_x_2321:
[----:B------:R-:W-:Y:S05]  /*29c00*/  BSYNC B3 ;  /* 0x0000000000037941 */ /* 0x000fea0003800000 */
.L_x_2320:
        /* <DEDUP_REMOVED lines=10> */
.L_x_2323:
[----:B------:R-:W-:Y:S05]  /*29cb0*/  BSYNC B3 ;  /* 0x0000000000037941 */ /* 0x000fea0003800000 */
.L_x_2322:
[----:B------:R-:W2:Y:S04]  /*29cc0*/  LDL.64 R14, [R0] ;  /* 0x00000000000e7983 */ /* 0x000ea80000100a00 */
[----:B------:R-:W3:Y:S04]  /*29cd0*/  LDL.64 R12, [R0+0x58] ;  /* 0x00005800000c7983 */ /* 0x000ee80000100a00 */
[----:B------:R-:W4:Y:S04]  /*29ce0*/  LDL.64 R2, [R0+0x48] ;  /* 0x0000480000027983 */ /* 0x000f280000100a00 */
[----:B0----5:R-:W4:Y:S01]  /*29cf0*/  LDL.64 R8, [R0+0x50] ;  /* 0x0000500000087983 */ /* 0x021f220000100a00 */
[----:B------:R-:W-:-:S02]  /*29d00*/  R2UR UR6, R4 ;  /* 0x00000000040672ca */ /* 0x000fc400000e0000 */
[C---:B------:R-:W-:Y:S01]  /*29d10*/  R2UR UR7, R5.reuse ;  /* 0x00000000050772ca */ /* 0x040fe200000e0000 */
[----:B------:R-:W4:Y:S01]  /*29d20*/  LDL R73, [R1+0x460] ;  /* 0x0004600001497983 */ /* 0x000f220000100800 */
[C---:B------:R-:W-:Y:S02]  /*29d30*/  R2UR UR4, R4.reuse ;  /* 0x00000000040472ca */ /* 0x040fe400000e0000 */
[----:B------:R-:W-:Y:S01]  /*29d40*/  R2UR UR5, R5 ;  /* 0x00000000050572ca */ /* 0x000fe200000e0000 */
[----:B------:R-:W4:Y:S04]  /*29d50*/  LDL R72, [R1+0x464] ;  /* 0x0004640001487983 */ /* 0x000f280000100800 */
[----:B------:R-:W4:Y:S04]  /*29d60*/  LDL.LU R74, [R1+0x46c] ;  /* 0x00046c00014a7983 */ /* 0x000f280000300800 */
[----:B--2---:R-:W2:Y:S04]  /*29d70*/  LD.E R15, desc[UR6][R14.64] ;  /* 0x000000060e0f7980 */ /* 0x004ea8000c101900 */
[----:B---3--:R-:W2:Y:S01]  /*29d80*/  LD.E.64 R6, desc[UR4][R12.64] ;  /* 0x000000040c067980 */ /* 0x008ea2000c101b00 */
[----:B------:R-:W-:Y:S05]  /*29d90*/  WARPSYNC.ALL ;  /* 0x0000000000007948 */ /* 0x000fea0003800000 */
[----:B------:R-:W-:-:S02]  /*29da0*/  R2UR UR6, R4 ;  /* 0x00000000040672ca */ /* 0x000fc400000e0000 */
[C---:B------:R-:W-:Y:S02]  /*29db0*/  R2UR UR7, R5.reuse ;  /* 0x00000000050772ca */ /* 0x040fe400000e0000 */
[----:B------:R-:W-:Y:S02]  /*29dc0*/  R2UR UR4, R4 ;  /* 0x00000000040472ca */ /* 0x000fe400000e0000 */
[----:B------:R-:W-:-:S09]  /*29dd0*/  R2UR UR5, R5 ;  /* 0x00000000050572ca */ /* 0x000fd200000e0000 */
[----:B----4-:R-:W3:Y:S04]  /*29de0*/  LD.E R11, desc[UR6][R2.64] ;  /* 0x00000006020b7980 */ /* 0x010ee8000c101900 */
[----:B------:R-:W4:Y:S01]  /*29df0*/  LD.E.64 R20, desc[UR4][R8.64] ;  /* 0x0000000408147980 */ /* 0x000f22000c101b00 */
[----:B------:R-:W-:Y:S01]  /*29e00*/  WARPGROUP.ARRIVE ;  /* 0x00000000000079c5 */ /* 0x000fe20000000000 */
[C---:B------:R-:W-:Y:S02]  /*29e10*/  R2UR UR8, R4.reuse ;  /* 0x00000000040872ca */ /* 0x040fe400000e0000 */
[----:B------:R-:W-:Y:S02]  /*29e20*/  R2UR UR9, R5 ;  /* 0x00000000050972ca */ /* 0x000fe400000e0000 */
[----:B------:R-:W-:-:S02]  /*29e30*/  R2UR UR10, R4 ;  /* 0x00000000040a72ca */ /* 0x000fc400000e0000 */
[----:B------:R-:W-:Y:S01]  /*29e40*/  R2UR UR11, R5 ;  /* 0x00000000050b72ca */ /* 0x000fe200000e0000 */
[----:B--2---:R-:W-:Y:S01]  /*29e50*/  IMAD R6, R15, 0xc00, R6 ;  /* 0x00000c000f067824 */ /* 0x004fe200078e0206 */
[----:B------:R-:W-:-:S04]  /*29e60*/  R2UR UR7, R7 ;  /* 0x00000000070772ca */ /* 0x000fc800000e0000 */
[----:B------:R-:W-:Y:S02]  /*29e70*/  R2UR UR6, R6 ;  /* 0x00000000060672ca */ /* 0x000fe400000e0000 */
[----:B---3--:R-:W-:Y:S02]  /*29e80*/  ISETP.NE.U32.AND P1, PT, R11, RZ, PT ;  /* 0x000000ff0b00720c */ /* 0x008fe40003f25070 */
[----:B----4-:R-:W-:Y:S02]  /*29e90*/  R2UR UR4, R20 ;  /* 0x00000000140472ca */ /* 0x010fe400000e0000 */
[----:B------:R-:W-:-:S09]  /*29ea0*/  R2UR UR5, R21 ;  /* 0x00000000150572ca */ /* 0x000fd200000e0000 */
[----:B------:R-:W-:-:S05]  /*29eb0*/  VOTEU.ANY UP0, P1 ;  /* 0x00000000003f7886 */ /* 0x000fca0000800100 */
[----:B------:R-:W-:Y:S03]  /*29ec0*/  HGMMA.64x96x16.F32 R24, gdesc[UR4], R24, UP0, gsb0 ;  /* 0x01600000041879f0 */ /* 0x000fe6000b800818 */
[----:B------:R-:W-:Y:S02]  /*29ed0*/  WARPGROUP.DEPBAR.LE gsb0, 0x0 ;  /* 0x00008000000079c5 */ /* 0x000fe40000010000 */
[----:B------:R-:W-:Y:S04]  /*29ee0*/  ST.E desc[UR8][R2.64], R199 ;  /* 0x000000c702007985 */ /* 0x000fe8000c101908 */
[----:B------:R-:W2:Y:S01]  /*29ef0*/  LD.E.64 R12, desc[UR10][R8.64] ;  /* 0x0000000a080c7980 */ /* 0x000ea2000c101b00 */
[----:B------:R-:W-:-:S02]  /*29f00*/  VIADD R14, R6, 0x2 ;  /* 0x00000002060e7836 */ /* 0x000fc40000000000 */
[----:B------:R-:W-:-:S03]  /*29f10*/  IMAD.MOV.U32 R15, RZ, RZ, R7 ;  /* 0x000000ffff0f7224 */ /* 0x000fc600078e0007 */
[----:B------:R-:W-:Y:S02]  /*29f20*/  R2UR UR6, R14 ;  /* 0x000000000e0672ca */ /* 0x000fe400000e0000 */
[----:B------:R-:W-:Y:S01]  /*29f30*/  R2UR UR7, R15 ;  /* 0x000000000f0772ca */ /* 0x000fe200000e0000 */
[----:B------:R-:W-:Y:S01]  /*29f40*/  WARPGROUP.ARRIVE ;  /* 0x00000000000079c5 */ /* 0x000fe20000000000 */
[C---:B------:R-:W-:Y:S02]  /*29f50*/  R2UR UR8, R4.reuse ;  /* 0x00000000040872ca */ /* 0x040fe400000e0000 */
        /* <DEDUP_REMOVED lines=222> */
[----:B------:R-:W-:-:S06]  /*2ad40*/  WARPGROUP.ARRIVE ;  /* 0x00000000000079c5 */ /* 0x000fcc0000000000 */
[----:B------:R-:W0:Y:S01]  /*2ad50*/  S2R R207, SR_TID.X ;  /* 0x0000000000cf7919 */ /* 0x000e220000002100 */
[----:B------:R-:W-:Y:S02]  /*2ad60*/  R2UR UR8, R4 ;  /* 0x00000000040872ca */ /* 0x000fe400000e0000 */
[----:B------:R-:W-:Y:S02]  /*2ad70*/  R2UR UR9, R5 ;  /* 0x00000000050972ca */ /* 0x000fe400000e0000 */
[----:B0-----:R-:W-:Y:S01]  /*2ad80*/  LOP3.LUT P2, RZ, R207, 0x7f, RZ, 0xc0, !PT ;  /* 0x0000007fcfff7812 */ /* 0x001fe2000784c0ff */
[----:B--2---:R-:W-:Y:S02]  /*2ad90*/  VIADD R6, R8, 0xc06 ;  /* 0x00000c0608067836 */ /* 0x004fe40000000000 */
[----:B------:R-:W-:-:S03]  /*2ada0*/  IMAD.MOV.U32 R7, RZ, RZ, R9 ;  /* 0x000000ffff077224 */ /* 0x000fc600078e0009 */
[----:B------:R-:W-:Y:S02]  /*2adb0*/  R2UR UR4, R6 ;  /* 0x00000000060472ca */ /* 0x000fe400000e0000 */
[----:B------:R-:W-:-:S13]  /*2adc0*/  R2UR UR5, R7 ;  /* 0x00000000070572ca */ /* 0x000fda00000e0000 */
[----:B------:R-:W-:Y:S03]  /*2add0*/  HGMMA.64x96x16.F32 R24, gdesc[UR4], R24, gsb0 ;  /* 0x01600000041879f0 */ /* 0x000fe60008000818 */
[----:B------:R-:W-:Y:S02]  /*2ade0*/  WARPGROUP.DEPBAR.LE gsb0, 0x0 ;  /* 0x00008000000079c5 */ /* 0x000fe40000010000 */
[----:B------:R0:W-:Y:S04]  /*2adf0*/  ST.E desc[UR8][R2.64], R199 ;  /* 0x000000c702007985 */ /* 0x0001e8000c101908 */
[----:B------:R-:W2:Y:S04]  /*2ae00*/  @!P2 LDL.64 R6, [R0+0x18] ;  /* 0x000018000006a983 */ /* 0x000ea80000100a00 */
[----:B------:R-:W3:Y:S01]  /*2ae10*/  @!P2 LDL.64 R8, [R0] ;  /* 0x000000000008a983 */ /* 0x000ee20000100a00 */
[----:B------:R-:W-:-:S02]  /*2ae20*/  @!P2 R2UR UR4, R4 ;  /* 0x000000000404a2ca */ /* 0x000fc400000e0000 */
[C---:B------:R-:W-:Y:S02]  /*2ae30*/  @!P2 R2UR UR5, R5.reuse ;  /* 0x000000000505a2ca */ /* 0x040fe400000e0000 */
[----:B------:R-:W-:Y:S02]  /*2ae40*/  SHF.R.U32.HI R11, RZ, 0x7, R207 ;  /* 0x00000007ff0b7819 */ /* 0x000fe400000116cf */
[----:B------:R-:W-:Y:S02]  /*2ae50*/  @!P2 R2UR UR6, R4 ;  /* 0x000000000406a2ca */ /* 0x000fe400000e0000 */
[----:B------:R-:W-:Y:S02]  /*2ae60*/  @!P2 R2UR UR7, R5 ;  /* 0x000000000507a2ca */ /* 0x000fe400000e0000 */
[----:B------:R-:W-:-:S05]  /*2ae70*/  IADD3 R11, -R11, 0xb, RZ ;  /* 0x0000000b0b0b7810 */ /* 0x000fca0007ffe1ff */
[----:B------:R1:W-:Y:S06]  /*2ae80*/  BAR.ARV R11, 0x100 ;  /* 0x0004000b0000751d */ /* 0x0003ec0000002000 */
[----:B--2---:R-:W0:Y:S04]  /*2ae90*/  @!P2 LD.E.64 R6, desc[UR4][R6.64+0x30] ;  /* 0x000030040606a980 */ /* 0x004e28000c101b00 */
[----:B---3--:R-:W2:Y:S01]  /*2aea0*/  @!P2 LD.E R8, desc[UR6][R8.64] ;  /* 0x000000060808a980 */ /* 0x008ea2000c101900 */
[----:B------:R-:W-:-:S02]  /*2aeb0*/  R2UR UR4, R4 ;  /* 0x00000000040472ca */ /* 0x000fc400000e0000 */
[----:B------:R-:W-:Y:S02]  /*2aec0*/  R2UR UR5, R5 ;  /* 0x00000000050572ca */ /* 0x000fe400000e0000 */
[----:B0-----:R-:W-:-:S05]  /*2aed0*/  @!P2 MOV R3, R6 ;  /* 0x000000060003a202 */ /* 0x001fca0000000f00 */
[----:B--2---:R-:W-:-:S05]  /*2aee0*/  @!P2 IMAD R2, R8, 0x8, R3 ;  /* 0x000000080802a824 */ /* 0x004fca00078e0203 */
[----:B------:R-:W-:-:S04]  /*2aef0*/  @!P2 PRMT R2, RZ, 0x654, R2 ;  /* 0x00000654ff02a816 */ /* 0x000fc80000000002 */
[----:B------:R0:W-:Y:S02]  /*2af00*/  @!P2 SYNCS.ARRIVE.TRANS64.RED.A1T0 RZ, [R2+URZ], RZ ;  /* 0x000000ff02ffa9a7 */ /* 0x0001e4000810043f */
[----:B0-----:R-:W2:Y:S01]  /*2af10*/  LD.E R2, desc[UR4][R18.64+0x24] ;  /* 0x0000240412027980 */ /* 0x001ea2000c101900 */
[----:B------:R-:W-:Y:S02]  /*2af20*/  R2UR UR4, R4 ;  /* 0x00000000040472ca */ /* 0x000fe400000e0000 */
[----:B------:R-:W-:-:S13]  /*2af30*/  R2UR UR5, R5 ;  /* 0x00000000050572ca */ /* 0x000fda00000e0000 */
[----:B------:R-:W3:Y:S01]  /*2af40*/  LD.E R12, desc[UR4][R18.64] ;  /* 0x00000004120c7980 */ /* 0x000ee2000c101900 */
[C---:B------:R-:W-:Y:S02]  /*2af50*/  R2UR UR4, R4.reuse ;  /* 0x00000000040472ca */ /* 0x040fe400000e0000 */
[C---:B------:R-:W-:Y:S01]  /*2af60*/  R2UR UR5, R5.reuse ;  /* 0x00000000050572ca */ /* 0x040fe200000e0000 */
[----:B------:R-:W-:Y:S01]  /*2af70*/  IMAD.MOV.U32 R3, RZ, RZ, R73 ;  /* 0x000000ffff037224 */ /* 0x000fe200078e0049 */
[C---:B------:R-:W-:Y:S02]  /*2af80*/  R2UR UR14, R4.reuse ;  /* 0x00000000040e72ca */ /* 0x040fe400000e0000 */
[C---:B------:R-:W-:Y:S02]  /*2af90*/  R2UR UR15, R5.reuse ;  /* 0x00000000050f72ca */ /* 0x040fe400000e0000 */
[----:B------:R-:W-:Y:S02]  /*2afa0*/  R2UR UR10, R4 ;  /* 0x00000000040a72ca */ /* 0x000fe400000e0000 */
[----:B------:R-:W-:-:S02]  /*2afb0*/  R2UR UR11, R5 ;  /* 0x00000000050b72ca */ /* 0x000fc400000e0000 */
[----:B------:R-:W-:Y:S02]  /*2afc0*/  LOP3.LUT R74, R74, 0xfff7ffff, RZ, 0xc0, !PT ;  /* 0xfff7ffff4a4a7812 */ /* 0x000fe400078ec0ff */
[----:B------:R-:W-:Y:S02]  /*2afd0*/  R2UR UR8, R4 ;  /* 0x00000000040872ca */ /* 0x000fe400000e0000 */
[C---:B------:R-:W-:Y:S02]  /*2afe0*/  R2UR UR9, R5.reuse ;  /* 0x00000000050972ca */ /* 0x040fe400000e0000 */
[----:B------:R-:W-:Y:S01]  /*2aff0*/  @P2 LOP3.LUT R74, R74, 0x80000, RZ, 0xfc, !PT ;  /* 0x000800004a4a2812 */ /* 0x000fe200078efcff */
[----:B------:R-:W4:Y:S01]  /*2b000*/  LD.E R76, desc[UR14][R18.64+0x18] ;  /* 0x0000180e124c7980 */ /* 0x000f22000c101900 */
[----:B------:R-:W-:Y:S02]  /*2b010*/  R2UR UR12, R4 ;  /* 0x00000000040c72ca */ /* 0x000fe400000e0000 */
[----:B------:R-:W-:Y:S01]  /*2b020*/  R2UR UR13, R5 ;  /* 0x00000000050d72ca */ /* 0x000fe200000e0000 */
[----:B------:R0:W-:Y:S06]  /*2b030*/  STL [R1+0x46c], R74 ;  /* 0x00046c4a01007387 */ /* 0x0001ec0000100800 */
[----:B------:R-:W4:Y:S04]  /*2b040*/  LD.E R73, desc[UR8][R18.64+0x10] ;  /* 0x0000100812497980 */ /* 0x000f28000c101900 */
[----:B0-----:R-:W4:Y:S04]  /*2b050*/  LD.E R74, desc[UR10][R18.64+0xc] ;  /* 0x00000c0a124a7980 */ /* 0x001f28000c101900 */
[----:B------:R-:W4:Y:S01]  /*2b060*/  LD.E R75, desc[UR12][R18.64+0x14] ;  /* 0x0000140c124b7980 */ /* 0x000f22000c101900 */
[----:B--2---:R-:W-:Y:S01]  /*2b070*/  ISETP.NE.AND P1, PT, R2, 0x1, PT ;  /* 0x000000010200780c */ /* 0x004fe20003f25270 */
[----:B------:R-:W-:-:S05]  /*2b080*/  IMAD.MOV.U32 R2, RZ, RZ, R72 ;  /* 0x000000ffff027224 */ /* 0x000fca00078e0048 */
[----:B-1----:R3:W2:Y:S07]  /*2b090*/  LD.E R11, desc[UR4][R2.64] ;  /* 0x00000004020b7980 */ /* 0x0026ae000c101900 */
[C---:B------:R-:W-:Y:S02]  /*2b0a0*/  @P1 R2UR UR4, R4.reuse ;  /* 0x00000000040412ca */ /* 0x040fe400000e0000 */
[----:B------:R-:W-:Y:S02]  /*2b0b0*/  @P1 R2UR UR5, R5 ;  /* 0x00000000050512ca */ /* 0x000fe400000e0000 */
[----:B------:R-:W-:-:S02]  /*2b0c0*/  @P1 R2UR UR6, R4 ;  /* 0x00000000040612ca */ /* 0x000fc400000e0000 */
[----:B------:R-:W-:-:S09]  /*2b0d0*/  @P1 R2UR UR7, R5 ;  /* 0x00000000050712ca */ /* 0x000fd200000e0000 */
[----:B------:R-:W2:Y:S04]  /*2b0e0*/  @P1 LD.E R20, desc[UR4][R18.64+0x28] ;  /* 0x0000280412141980 */ /* 0x000ea8000c101900 */
[----:B------:R-:W2:Y:S01]  /*2b0f0*/  @P1 LD.E R15, desc[UR6][R18.64+0x2c] ;  /* 0x00002c06120f1980 */ /* 0x000ea2000c101900 */
[C---:B------:R-:W-:Y:S02]  /*2b100*/  R2UR UR4, R4.reuse ;  /* 0x00000000040472ca */ /* 0x040fe400000e0000 */
[C---:B------:R-:W-:Y:S02]  /*2b110*/  R2UR UR5, R5.reuse ;  /* 0x00000000050572ca */ /* 0x040fe400000e0000 */
[----:B------:R-:W-:Y:S02]  /*2b120*/  R2UR UR6, R4 ;  /* 0x00000000040672ca */ /* 0x000fe400000e0000 */
[----:B------:R-:W-:-:S09]  /*2b130*/  R2UR UR7, R5 ;  /* 0x00000000050772ca */ /* 0x000fd200000e0000 */
[----:B------:R-:W2:Y:S04]  /*2b140*/  LD.E R72, desc[UR4][R18.64+0x8] ;  /* 0x0000080412487980 */ /* 0x000ea8000c101900 */
[----:B------:R-:W2:Y:S01]  /*2b150*/  LD.E R21, desc[UR6][R18.64+0x4] ;  /* 0x0000040612157980 */ /* 0x000ea2000c101900 */
[----:B---3--:R-:W-:-:S04]  /*2b160*/  SHF.R.S32.HI R3, RZ, 0x1f, R12 ;  /* 0x0000001fff037819 */ /* 0x008fc8000001140c */
[----:B------:R-:W-:-:S04]  /*2b170*/  LEA.HI R2, R3, R12, RZ, 0x7 ;  /* 0x0000000c03027211 */ /* 0x000fc800078f38ff */
[----:B------:R-:W-:-:S05]  /*2b180*/  LOP3.LUT R7, R2, 0xffffff80, RZ, 0xc0, !PT ;  /* 0xffffff8002077812 */ /* 0x000fca00078ec0ff */
[----:B------:R-:W-:-:S05]  /*2b190*/  IMAD.IADD R7, R12, 0x1, -R7 ;  /* 0x000000010c077824 */ /* 0x000fca00078e0a07 */
[----:B------:R-:W-:Y:S02]  /*2b1a0*/  SHF.R.S32.HI R6, RZ, 0x1f, R7 ;  /* 0x0000001fff067819 */ /* 0x000fe40000011407 */
[----:B------:R-:W-:Y:S02]  /*2b1b0*/  LEA.HI R13, R3, R12, RZ, 0x2 ;  /* 0x0000000c030d7211 */ /* 0x000fe400078f10ff */
[CC--:B------:R-:W-:Y:S02]  /*2b1c0*/  LEA.HI R8, R6.reuse, R7.reuse, RZ, 0x2 ;  /* 0x0000000706087211 */ /* 0x0c0fe400078f10ff */
[----:B------:R-:W-:Y:S02]  /*2b1d0*/  LEA.HI R6, R6, R7, RZ, 0x5 ;  /* 0x0000000706067211 */ /* 0x000fe400078f28ff */
[--C-:B------:R-:W-:Y:S02]  /*2b1e0*/  SHF.R.S32.HI R9, RZ, 0x2, R8.reuse ;  /* 0x00000002ff097819 */ /* 0x100fe40000011408 */
[----:B------:R-:W-:-:S02]  /*2b1f0*/  SHF.R.S32.HI R14, RZ, 0x1f, R8 ;  /* 0x0000001fff0e7819 */ /* 0x000fc40000011408 */
[----:B------:R-:W-:Y:S02]  /*2b200*/  LOP3.LUT R13, R13, 0xfffffffc, RZ, 0xc0, !PT ;  /* 0xfffffffc0d0d7812 */ /* 0x000fe400078ec0ff */
[----:B------:R-:W-:Y:S02]  /*2b210*/  SHF.R.S32.HI R3, RZ, 0x7, R2 ;  /* 0x00000007ff037819 */ /* 0x000fe40000011402 */
[----:B------:R-:W-:Y:S01]  /*2b220*/  LEA.HI R14, R14, R9, RZ, 0x3 ;  /* 0x000000090e0e7211 */ /* 0x000fe200078f18ff */
[----:B------:R-:W-:Y:S01]  /*2b230*/  IMAD.IADD R13, R12, 0x1, -R13 ;  /* 0x000000010c0d7824 */ /* 0x000fe200078e0a0d */
[----:B------:R-:W-:Y:S02]  /*2b240*/  SHF.R.S32.HI R6, RZ, 0x5, R6 ;  /* 0x00000005ff067819 */ /* 0x000fe40000011406 */
[----:B------:R-:W-:Y:S02]  /*2b250*/  LEA.HI R2, R2, R3, RZ, 0x1 ;  /* 0x0000000302027211 */ /* 0x000fe400078f08ff */
[----:B------:R-:W-:-:S02]  /*2b260*/  LOP3.LUT R14, R14, 0xfffffff8, RZ, 0xc0, !PT ;  /* 0xfffffff80e0e7812 */ /* 0x000fc400078ec0ff */
[----:B------:R-:W-:-:S03]  /*2b270*/  LOP3.LUT R2, R2, 0x3fffffe, RZ, 0xc0, !PT ;  /* 0x03fffffe02027812 */ /* 0x000fc600078ec0ff */
[----:B------:R-:W-:Y:S02]  /*2b280*/  IMAD.IADD R14, R9, 0x1, -R14 ;  /* 0x00000001090e7824 */ /* 0x000fe400078e0a0e */
[----:B------:R-:W-:Y:S01]  /*2b290*/  IMAD.IADD R2, R3, 0x1, -R2 ;  /* 0x0000000103027824 */ /* 0x000fe200078e0a02 */
[----:B------:R-:W-:Y:S01]  /*2b2a0*/  LOP3.LUT R8, R8, 0x7ffffffc, RZ, 0xc0, !PT ;  /* 0x7ffffffc08087812 */ /* 0x000fe200078ec0ff */
[----:B------:R-:W-:-:S04]  /*2b2b0*/  IMAD.MOV.U32 R9, RZ, RZ, -0x60 ;  /* 0xffffffa0ff097424 */ /* 0x000fc800078e00ff */
[----:B------:R-:W-:Y:S02]  /*2b2c0*/  IMAD.IADD R8, R7, 0x1, -R8 ;  /* 0x0000000107087824 */ /* 0x000fe400078e0a08 */
[----:B------:R-:W-:Y:S01]  /*2b2d0*/  IMAD R7, R10, R9, 0x1 ;  /* 0x000000010a077424 */ /* 0x000fe200078e0209 */
[----:B----4-:R-:W-:-:S03]  /*2b2e0*/  ISETP.GE.AND P2, PT, R76, 0x1, PT ;  /* 0x000000014c00780c */ /* 0x010fc60003f46270 */
[----:B------:R-:W-:Y:S01]  /*2b2f0*/  IMAD R7, R8, -0x2, R7 ;  /* 0xfffffffe08077824 */ /* 0x000fe200078e0207 */
[----:B------:R-:W-:Y:S01]  /*2b300*/  LOP3.LUT R9, RZ, R74, RZ, 0x33, !PT ;  /* 0x0000004aff097212 */ /* 0x000fe200078e33ff */
[----:B------:R-:W-:Y:S01]  /*2b310*/  BSSY B3, `(.L_x_2325) ;  /* 0x0000034000037945 */ /* 0x000fe20003800000 */
[----:B------:R-:W-:Y:S02]  /*2b320*/  IMAD R75, R10, -0x60, R75 ;  /* 0xffffffa00a4b7824 */ /* 0x000fe400078e024b */
[----:B------:R-:W-:Y:S02]  /*2b330*/  VIADD R12, R7, 0xffffffff ;  /* 0xffffffff070c7836 */ /* 0x000fe40000000000 */
[----:B--2---:R-:W-:Y:S01]  /*2b340*/  IMAD R11, R11, 0x8, R6 ;  /* 0x000000080b0b7824 */ /* 0x004fe200078e0206 */
[----:B------:R-:W-:-:S03]  /*2b350*/  LEA.HI R6, R13, R13, RZ, 0x1 ;  /* 0x0000000d0d067211 */ /* 0x000fc600078f08ff */
[----:B------:R-:W-:Y:S01]  /*2b360*/  IMAD.U32 R3, R11, 0x10, R14 ;  /* 0x000000100b037824 */ /* 0x000fe200078e000e */
[----:B------:R-:W-:-:S03]  /*2b370*/  LOP3.LUT R6, R6, 0x1ffffffe, RZ, 0xc0, !PT ;  /* 0x1ffffffe06067812 */ /* 0x000fc600078ec0ff */
[----:B------:R-:W-:Y:S02]  /*2b380*/  IMAD R3, R2, 0x40, R3 ;  /* 0x0000004002037824 */ /* 0x000fe400078e0203 */
[----:B------:R-:W-:-:S04]  /*2b390*/  IMAD.IADD R6, R13, 0x1, -R6 ;  /* 0x000000010d067824 */ /* 0x000fc800078e0a06 */
[----:B------:R-:W-:-:S04]  /*2b3a0*/  IMAD R3, R6, 0x8, R3 ;  /* 0x0000000806037824 */ /* 0x000fc800078e0203 */
[----:B------:R-:W-:-:S05]  /*2b3b0*/  @P1 IMAD.HI.U32 R20, R3, R20, RZ ;  /* 0x0000001403141227 */ /* 0x000fca00078e00ff */
[----:B------:R-:W-:-:S05]  /*2b3c0*/  @P1 SHF.R.U32.HI R3, RZ, R15, R20 ;  /* 0x0000000fff031219 */ /* 0x000fca0000011614 */
[----:B------:R-:W0:Y:S01]  /*2b3d0*/  SHFL.IDX PT, R6, R3, RZ, 0x1c1f ;  /* 0x001c1fff03067589 */ /* 0x000e2200000e0000 */
[----:B------:R-:W-:-:S05]  /*2b3e0*/  IADD3 R2, -R21, R7, R72 ;  /* 0x0000000715027210 */ /* 0x000fca0007ffe148 */
[C---:B------:R-:W-:Y:S02]  /*2b3f0*/  IMAD.IADD R73, R2.reuse, 0x1, R73 ;  /* 0x0000000102497824 */ /* 0x040fe400078e0249 */
[----:B------:R-:W-:Y:S02]  /*2b400*/  IMAD.IADD R8, R2, 0x1, R9 ;  /* 0x0000000102087824 */ /* 0x000fe400078e0209 */
[--C-:B0-----:R-:W-:Y:S02]  /*2b410*/  IMAD.IADD R7, R73, 0x1, R6.reuse ;  /* 0x0000000149077824 */ /* 0x101fe400078e0206 */
[----:B------:R-:W-:Y:S01]  /*2b420*/  IMAD.IADD R2, R8, 0x1, R6 ;  /* 0x0000000108027824 */ /* 0x000fe200078e0206 */
[----:B------:R-:W-:Y:S06]  /*2b430*/  @!P2 BRA `(.L_x_2326) ;  /* 0x000000000084a947 */ /* 0x000fec0003800000 */
        /* <DEDUP_REMOVED lines=8> */
[C---:B------:R-:W-:Y:S02]  /*2b4c0*/  R2UR UR4, R4.reuse ;  /* 0x00000000040472ca */ /* 0x040fe400000e0000 */
[C---:B------:R-:W-:Y:S02]  /*2b4d0*/  R2UR UR5, R5.reuse ;  /* 0x00000000050572ca */ /* 0x040fe400000e0000 */
[----:B------:R-:W-:Y:S02]  /*2b4e0*/  R2UR UR6, R4 ;  /* 0x00000000040672ca */ /* 0x000fe400000e0000 */
[----:B------:R-:W-:-:S09]  /*2b4f0*/  R2UR UR7, R5 ;  /* 0x00000000050772ca */ /* 0x000fd200000e0000 */
[----:B------:R-:W2:Y:S04]  /*2b500*/  LD.E R6, desc[UR4][R18.64+0x1c] ;  /* 0x00001c0412067980 */ /* 0x000ea8000c101900 */
[----:B------:R-:W3:Y:S01]  /*2b510*/  LD.E R11, desc[UR6][R18.64+0x20] ;  /* 0x00002006120b7980 */ /* 0x000ee2000c101900 */
[----:B--2---:R-:W-:-:S05]  /*2b520*/  IMAD.HI.U32 R6, R9, R6, RZ ;  /* 0x0000000609067227 */ /* 0x004fca00078e00ff */
[----:B---3--:R-:W-:-:S07]  /*2b530*/  SHF.R.U32.HI R9, RZ, R11, R6 ;  /* 0x0000000bff097219 */ /* 0x008fce0000011606 */
.L_x_2330:
[----:B------:R-:W-:Y:S05]  /*2b540*/  BSYNC B5 ;  /* 0x0000000000057941 */ /* 0x000fea0003800000 */
.L_x_2329:
[----:B------:R-:W-:Y:S01]  /*2b550*/  LOP3.LUT R9, RZ, R9, RZ, 0x33, !PT ;  /* 0x00000009ff097212 */ /* 0x000fe200078e33ff */
[----:B------:R-:W-:Y:S06]  /*2b560*/  BRA `(.L_x_2331) ;  /* 0x0000000000287947 */ /* 0x000fec0003800000 */
.L_x_2328:
[----:B------:R-:W-:-:S13]  /*2b570*/  ISETP.NE.AND P1, PT, R76, 0x1, PT ;  /* 0x000000014c00780c */ /* 0x000fda0003f25270 */
        /* <DEDUP_REMOVED lines=9> */
.L_x_2331:
[----:B------:R-:W-:Y:S05]  /*2b610*/  BSYNC B4 ;  /* 0x0000000000047941 */ /* 0x000fea0003800000 */
.L_x_2327:
[----:B------:R-:W-:-:S05]  /*2b620*/  IMAD R9, R76, R9, R12 ;  /* 0x000000094c097224 */ /* 0x000fca00078e020c */
[----:B------:R-:W-:Y:S02]  /*2b630*/  VIMNMX R2, R2, R9, !PT ;  /* 0x0000000902027248 */ /* 0x000fe40007fe0100 */
[----:B------:R-:W-:-:S07]  /*2b640*/  VIADDMNMX R7, R9, R76, R7, PT ;  /* 0x0000004c09077246 */ /* 0x000fce0003800107 */
.L_x_2326:
[----:B------:R-:W-:Y:S05]  /*2b650*/  BSYNC B3 ;  /* 0x0000000000037941 */ /* 0x000fea0003800000 */
.L_x_2325:
[C---:B------:R-:W-:Y:S01]  /*2b660*/  ISETP.GE.AND P2, PT, R75.reuse, 0x9, PT ;  /* 0x000000094b00780c */ /* 0x040fe20003f46270 */
[----:B------:R-:W0:Y:S01]  /*2b670*/  SHFL.IDX PT, R3, R3, 0x1, 0x1c1f ;  /* 0x003c1f0003037f89 */ /* 0x000e2200000e0000 */
[----:B------:R-:W-:Y:S01]  /*2b680*/  ISETP.GE.AND P1, PT, R75, 0x2, PT ;  /* 0x000000024b00780c */ /* 0x000fe20003f26270 */
[----:B------:R-:W-:Y:S01]  /*2b690*/  BSSY B3, `(.L_x_2332) ;  /* 0x0000097000037945 */ /* 0x000fe20003800000 */
        /* <DEDUP_REMOVED lines=10> */
[----:B------:R-:W-:Y:S01]  /*2b740*/  FSEL R29, R29, -INF , !P3 ;  /* 0xff8000001d1d7808 */ /* 0x000fe20005800000 */
[--C-:B0-----:R-:W-:Y:S01]  /*2b750*/  IMAD.IADD R9, R73, 0x1, R3.reuse ;  /* 0x0000000149097824 */ /* 0x101fe200078e0203 */
[----:B------:R-:W-:Y:S01]  /*2b760*/  ISETP.GT.AND P3, PT, R2, 0x10, !P4 ;  /* 0x000000100200780c */ /* 0x000fe20006764270 */
[----:B------:R-:W-:Y:S01]  /*2b770*/  IMAD.IADD R8, R8, 0x1, R3 ;  /* 0x0000000108087824 */ /* 0x000fe200078e0203 */
        /* <DEDUP_REMOVED lines=99> */
[----:B------:R-:W-:-:S04]  /*2bdb0*/  ISETP.LT.OR P6, PT, R7, 0x5a, P6 ;  /* 0x0000005a0700780c */ /* 0x000fc800037c1670 */
        /* <DEDUP_REMOVED lines=19> */
.L_x_2337:
[----:B------:R-:W-:Y:S05]  /*2bef0*/  BSYNC B5 ;  /* 0x0000000000057941 */ /* 0x000fea0003800000 */
.L_x_2336:
[----:B------:R-:W-:Y:S01]  /*2bf00*/  LOP3.LUT R21, RZ, R21, RZ, 0x33, !PT ;  /* 0x00000015ff157212 */ /* 0x000fe200078e33ff */
[----:B------:R-:W-:Y:S06]  /*2bf10*/  BRA `(.L_x_2338) ;  /* 0x0000000000287947 */ /* 0x000fec0003800000 */
.L_x_2335:
        /* <DEDUP_REMOVED lines=10> */
.L_x_2338:
[----:B------:R-:W-:Y:S05]  /*2bfc0*/  BSYNC B4 ;  /* 0x0000000000047941 */ /* 0x000fea0003800000 */
.L_x_2334:
[----:B------:R-:W-:-:S05]  /*2bfd0*/  IMAD R21, R76, R21, R12 ;  /* 0x000000154c157224 */ /* 0x000fca00078e020c */
[----:B------:R-:W-:Y:S02]  /*2bfe0*/  VIADDMNMX R9, R21, R76, R9, PT ;  /* 0x0000004c15097246 */ /* 0x000fe40003800109 */
[----:B------:R-:W-:-:S07]  /*2bff0*/  VIMNMX R8, R8, R21, !PT ;  /* 0x0000001508087248 */ /* 0x000fce0007fe0100 */
.L_x_2333:
[----:B------:R-:W-:Y:S05]  /*2c000*/  BSYNC B3 ;  /* 0x0000000000037941 */ /* 0x000fea0003800000 */
.L_x_2332:
[----:B------:R-:W2:Y:S01]  /*2c010*/  LDL.64 R6, [R0+0x70] ;  /* 0x0000700000067983 */ /* 0x000ea20000100a00 */
[----:B------:R-:W-:Y:S02]  /*2c020*/  R2UR UR4, R4 ;  /* 0x00000000040472ca */ /* 0x000fe400000e0000 */
[----:B------:R-:W-:Y:S02]  /*2c030*/  R2UR UR5, R5 ;  /* 0x00000000050572ca */ /* 0x000fe400000e0000 */
[C---:B------:R-:W-:Y:S02]  /*2c040*/  ISETP.GT.AND P1, PT, R8.reuse, 0x1, !P1 ;  /* 0x000000010800780c */ /* 0x040fe40004f24270 */
[----:B------:R-:W-:Y:S02]  /*2c050*/  ISETP.GT.AND P2, PT, R8, 0x8, !P2 ;  /* 0x000000080800780c */ /* 0x000fe40005744270 */
[C---:B------:R-:W-:Y:S02]  /*2c060*/  ISETP.LT.OR P1, PT, R9.reuse, 0x2, P1 ;  /* 0x000000020900780c */ /* 0x040fe40000f21670 */
[----:B------:R-:W-:-:S02]  /*2c070*/  ISETP.LT.OR P2, PT, R9, 0x9, P2 ;  /* 0x000000090900780c */ /* 0x000fc40001741670 */
[----:B------:R-:W-:Y:S02]  /*2c080*/  FSEL R27, R27, -INF , !P1 ;  /* 0xff8000001b1b7808 */ /* 0x000fe40004800000 */
[----:B------:R-:W-:Y:S02]  /*2c090*/  ISETP.NE.AND P1, PT, R14, RZ, PT ;  /* 0x000000ff0e00720c */ /* 0x000fe40003f25270 */
[----:B------:R-:W-:Y:S02]  /*2c0a0*/  FSEL R30, R30, -INF , !P2 ;  /* 0xff8000001e1e7808 */ /* 0x000fe40005000000 */
[----:B------:R-:W-:Y:S02]  /*2c0b0*/  ISETP.GT.AND P1, PT, R8, 0x9, !P1 ;  /* 0x000000090800780c */ /* 0x000fe40004f24270 */
[----:B------:R-:W-:Y:S02]  /*2c0c0*/  ISETP.NE.AND P2, PT, R77, RZ, PT ;  /* 0x000000ff4d00720c */ /* 0x000fe40003f45270 */
[----:B------:R-:W-:-:S02]  /*2c0d0*/  ISETP.LT.OR P1, PT, R9, 0xa, P1 ;  /* 0x0000000a0900780c */ /* 0x000fc40000f21670 */
[----:B------:R-:W-:Y:S02]  /*2c0e0*/  ISETP.NE.AND P6, PT, R78, RZ, PT ;  /* 0x000000ff4e00720c */ /* 0x000fe40003fc5270 */
        /* <DEDUP_REMOVED lines=62> */
[----:B------:R-:W-:Y:S02]  /*2c4d0*/  ISETP.NE.AND P6, PT, R24, RZ, PT ;  /* 0x000000ff1800720c */ /* 0x000fe40003fc5270 */
[----:B------:R-:W-:-:S04]  /*2c4e0*/  ISETP.LT.OR P1, PT, R9, 0x1, P1 ;  /* 0x000000010900780c */ /* 0x000fc80000f21670 */
[----:B------:R-:W-:Y:S01]  /*2c4f0*/  FSEL R26, R26, -INF , !P1 ;  /* 0xff8000001a1a7808 */ /* 0x000fe20004800000 */
[----:B--2---:R-:W2:Y:S01]  /*2c500*/  LD.E.64 R2, desc[UR4][R6.64] ;  /* 0x0000000406027980 */ /* 0x004ea2000c101b00 */
[C---:B------:R-:W-:Y:S02]  /*2c510*/  ISETP.GT.AND P1, PT, R8.reuse, 0x49, !P2 ;  /* 0x000000490800780c */ /* 0x040fe40005724270 */
[C---:B------:R-:W-:Y:S01]  /*2c520*/  ISETP.GT.AND P3, PT, R8.reuse, 0x50, !P3 ;  /* 0x000000500800780c */ /* 0x040fe20005f64270 */
[----:B------:R-:W3:Y:S01]  /*2c530*/  LD.E R19, desc[UR4][R6.64+0x10] ;  /* 0x0000100406137980 */ /* 0x000ee2000c101900 */
[C---:B------:R-:W-:Y:S02]  /*2c540*/  ISETP.GT.AND P4, PT, R8.reuse, 0x51, !P4 ;  /* 0x000000510800780c */ /* 0x040fe40006784270 */
[C---:B------:R-:W-:Y:S02]  /*2c550*/  ISETP.GT.AND P5, PT, R8.reuse, 0x58, !P5 ;  /* 0x000000580800780c */ /* 0x040fe40006fa4270 */
[----:B------:R-:W-:-:S02]  /*2c560*/  ISETP.GT.AND P2, PT, R8, 0x59, !P6 ;  /* 0x000000590800780c */ /* 0x000fc40007744270 */
[C---:B------:R-:W-:Y:S02]  /*2c570*/  ISETP.LT.OR P1, PT, R9.reuse, 0x4a, P1 ;  /* 0x0000004a0900780c */ /* 0x040fe40000f21670 */
[----:B------:R-:W-:Y:S02]  /*2c580*/  ISETP.LT.OR P3, PT, R9, 0x51, P3 ;  /* 0x000000510900780c */ /* 0x000fe40001f61670 */
[----:B------:R-:W-:Y:S02]  /*2c590*/  FSEL R63, R63, -INF , !P1 ;  /* 0xff8000003f3f7808 */ /* 0x000fe40004800000 */
[C---:B------:R-:W-:Y:S02]  /*2c5a0*/  ISETP.LT.OR P4, PT, R9.reuse, 0x52, P4 ;  /* 0x000000520900780c */ /* 0x040fe40002781670 */
[----:B------:R-:W-:Y:S02]  /*2c5b0*/  FSEL R66, R66, -INF , !P3 ;  /* 0xff80000042427808 */ /* 0x000fe40005800000 */
[----:B------:R-:W-:-:S02]  /*2c5c0*/  ISETP.LT.OR P5, PT, R9, 0x59, P5 ;  /* 0x000000590900780c */ /* 0x000fc40002fa1670 */
[----:B------:R-:W-:Y:S02]  /*2c5d0*/  ISETP.LT.OR P2, PT, R9, 0x5a, P2 ;  /* 0x0000005a0900780c */ /* 0x000fe40001741670 */
[----:B------:R-:W-:Y:S02]  /*2c5e0*/  FSEL R67, R67, -INF , !P4 ;  /* 0xff80000043437808 */ /* 0x000fe40006000000 */
[----:B------:R-:W-:Y:S02]  /*2c5f0*/  FSEL R70, R70, -INF , !P5 ;  /* 0xff80000046467808 */ /* 0x000fe40006800000 */
[----:B------:R-:W-:Y:S02]  /*2c600*/  R2UR UR6, R4 ;  /* 0x00000000040672ca */ /* 0x000fe400000e0000 */
[----:B------:R-:W-:Y:S02]  /*2c610*/  R2UR UR7, R5 ;  /* 0x00000000050772ca */ /* 0x000fe400000e0000 */
[----:B------:R-:W-:-:S11]  /*2c620*/  FSEL R71, R71, -INF , !P2 ;  /* 0xff80000047477808 */ /* 0x000fd60005000000 */
[----:B------:R-:W4:Y:S01]  /*2c630*/  LD.E R20, desc[UR6][R6.64+0x14] ;  /* 0x0000140606147980 */ /* 0x000f22000c101900 */
[----:B--2---:R-:W-:Y:S02]  /*2c640*/  FMNMX.FTZ R12, R11, R2, !PT ;  /* 0x000000020b0c7209 */ /* 0x004fe40007810000 */
        /* <DEDUP_REMOVED lines=46> */
[----:B------:R-:W-:-:S03]  /*2c930*/  FMNMX.FTZ R9, R71, R12, !PT ;  /* 0x0000000c47097209 */ /* 0x000fc60007810000 */
[----:B------:R-:W0:Y:S04]  /*2c940*/  SHFL.BFLY PT, R13, R8, 0x2, 0x1f ;  /* 0x0c401f00080d7f89 */ /* 0x000e2800000e0000 */
[----:B------:R-:W-:Y:S04]  /*2c950*/  ST.E.64 desc[UR4][R6.64], R8 ;  /* 0x0000000806007985 */ /* 0x000fe8000c101b04 */
[----:B------:R-:W2:Y:S01]  /*2c960*/  LD.E R21, desc[UR6][R6.64+0x4] ;  /* 0x0000040606157980 */ /* 0x000ea2000c101900 */
[----:B0-----:R-:W-:-:S05]  /*2c970*/  FMNMX.FTZ R13, R8, R13, !PT ;  /* 0x0000000d080d7209 */ /* 0x001fca0007810000 */
[----:B------:R-:W0:Y:S02]  /*2c980*/  SHFL.BFLY PT, R12, R13, 0x1, 0x1f ;  /* 0x0c201f000d0c7f89 */ /* 0x000e2400000e0000 */
[----:B0-----:R-:W-:Y:S02]  /*2c990*/  FMNMX.FTZ R15, R13, R12, !PT ;  /* 0x0000000c0d0f7209 */ /* 0x001fe40007810000 */
[----:B------:R-:W5:Y:S04]  /*2c9a0*/  LD.E R12, desc[UR4][R6.64+0x20] ;  /* 0x00002004060c7980 */ /* 0x000f68000c101900 */
[----:B------:R-:W-:Y:S04]  /*2c9b0*/  ST.E desc[UR4][R6.64], R15 ;  /* 0x0000000f06007985 */ /* 0x000fe8000c101904 */
[----:B------:R-:W3:Y:S01]  /*2c9c0*/  LD.E R14, desc[UR6][R6.64] ;  /* 0x00000006060e7980 */ /* 0x000ee2000c101900 */
[----:B------:R-:W-:-:S02]  /*2c9d0*/  R2UR UR8, R4 ;  /* 0x00000000040872ca */ /* 0x000fc400000e0000 */
[----:B------:R-:W-:Y:S01]  /*2c9e0*/  R2UR UR9, R5 ;  /* 0x00000000050972ca */ /* 0x000fe200000e0000 */
[----:B--2---:R-:W0:Y:S02]  /*2c9f0*/  SHFL.BFLY PT, R8, R21, 0x2, 0x1f ;  /* 0x0c401f0015087f89 */ /* 0x004e2400000e0000 */
[----:B0-----:R-:W-:-:S05]  /*2ca00*/  FMNMX.FTZ R9, R8, R21, !PT ;  /* 0x0000001508097209 */ /* 0x001fca0007810000 */
[----:B------:R-:W0:Y:S02]  /*2ca10*/  SHFL.BFLY PT, R8, R9, 0x1, 0x1f ;  /* 0x0c201f0009087f89 */ /* 0x000e2400000e0000 */
[----:B0-----:R-:W-:Y:S02]  /*2ca20*/  FMNMX.FTZ R13, R9, R8, !PT ;  /* 0x00000008090d7209 */ /* 0x001fe40007810000 */
[C---:B---3--:R-:W-:Y:S02]  /*2ca30*/  FSETP.NEU.FTZ.AND P1, PT, R14.reuse, -INF , PT ;  /* 0xff8000000e00780b */ /* 0x048fe40003f3d000 */
[C---:B------:R-:W-:Y:S02]  /*2ca40*/  FSETP.NEU.FTZ.AND P2, PT, R13.reuse, -INF , PT ;  /* 0xff8000000d00780b */ /* 0x040fe40003f5d000 */
[----:B------:R-:W-:Y:S02]  /*2ca50*/  FSEL R15, R14, RZ, P1 ;  /* 0x000000ff0e0f7208 */ /* 0x000fe40000800000 */
[----:B------:R-:W-:-:S03]  /*2ca60*/  FSEL R8, R13, RZ, P2 ;  /* 0x000000ff0d087208 */ /* 0x000fc60001000000 */
[----:B------:R-:W-:Y:S02]  /*2ca70*/  FADD.FTZ R15, R2, -R15 ;  /* 0x8000000f020f7221 */ /* 0x000fe40000010000 */
[----:B------:R-:W-:Y:S02]  /*2ca80*/  FADD.FTZ R3, R3, -R8 ;  /* 0x8000000803037221 */ /* 0x000fe40000010000 */
[----:B-----5:R-:W-:Y:S02]  /*2ca90*/  FMUL.FTZ R8, R15, R12 ;  /* 0x0000000c0f087220 */ /* 0x020fe40000410000 */
[----:B------:R-:W-:-:S04]  /*2caa0*/  FMUL.FTZ R12, R12, R3 ;  /* 0x000000030c0c7220 */ /* 0x000fc80000410000 */
[----:B------:R-:W0:Y:S08]  /*2cab0*/  MUFU.EX2 R8, R8 ;  /* 0x0000000800087308 */ /* 0x000e300000000800 */
[----:B------:R-:W4:Y:S01]  /*2cac0*/  MUFU.EX2 R9, R12 ;  /* 0x0000000c00097308 */ /* 0x000f220000000800 */
[----:B------:R-:W-:Y:S01]  /*2cad0*/  ST.E desc[UR4][R6.64+0x4], R13 ;  /* 0x0000040d06007985 */ /* 0x000fe2000c101904 */
[----:B0-----:R-:W-:Y:S01]  /*2cae0*/  FMUL.FTZ R19, R8, R19 ;  /* 0x0000001308137220 */ /* 0x001fe20000410000 */
[----:B----4-:R-:W-:-:S04]  /*2caf0*/  FMUL.FTZ R15, R9, R20 ;  /* 0x00000014090f7220 */ /* 0x010fc80000410000 */
[----:B------:R-:W-:Y:S04]  /*2cb00*/  ST.E desc[UR6][R6.64+0x10], R19 ;  /* 0x0000101306007985 */ /* 0x000fe8000c101906 */
[----:B------:R0:W-:Y:S04]  /*2cb10*/  ST.E desc[UR8][R6.64+0x14], R15 ;  /* 0x0000140f06007985 */ /* 0x0001e8000c101908 */
[----:B------:R-:W2:Y:S04]  /*2cb20*/  LDL.64 R2, [R0+0x70] ;  /* 0x0000700000027983 */ /* 0x000ea80000100a00 */
[----:B--2---:R-:W0:Y:S04]  /*2cb30*/  LD.E R14, desc[UR6][R2.64+0x20] ;  /* 0x00002006020e7980 */ /* 0x004e28000c101900 */
[----:B------:R-:W0:Y:S04]  /*2cb40*/  LD.E R12, desc[UR4][R2.64] ;  /* 0x00000004020c7980 */ /* 0x000e28000c101900 */
[----:B------:R-:W2:Y:S04]  /*2cb50*/  LD.E R21, desc[UR8][R2.64+0x4] ;  /* 0x0000040802157980 */ /* 0x000ea8000c101900 */
[----:B------:R-:W3:Y:S04]  /*2cb60*/  LD.E R73, desc[UR4][R2.64+0x10] ;  /* 0x0000100402497980 */ /* 0x000ee8000c101900 */
[----:B------:R-:W4:Y:S01]  /*2cb70*/  LD.E R75, desc[UR6][R2.64+0x14] ;  /* 0x00001406024b7980 */ /* 0x000f22000c101900 */
[C---:B0-----:R-:W-:Y:S01]  /*2cb80*/  FMUL.FTZ R6, R12.reuse, R14 ;  /* 0x0000000e0c067220 */ /* 0x041fe20000410000 */
[----:B------:R-:W-:-:S02]  /*2cb90*/  FSETP.NEU.FTZ.AND P1, PT, R12, -INF , PT ;  /* 0xff8000000c00780b */ /* 0x000fc40003f3d000 */
[----:B--2---:R-:W-:Y:S01]  /*2cba0*/  FSETP.NEU.FTZ.AND P2, PT, R21, -INF , PT ;  /* 0xff8000001500780b */ /* 0x004fe20003f5d000 */
[----:B------:R-:W-:Y:S01]  /*2cbb0*/  FMUL.FTZ R21, R14, R21 ;  /* 0x000000150e157220 */ /* 0x000fe20000410000 */
[----:B------:R-:W-:-:S04]  /*2cbc0*/  FSEL R7, R6, RZ, P1 ;  /* 0x000000ff06077208 */ /* 0x000fc80000800000 */
[----:B------:R-:W-:Y:S01]  /*2cbd0*/  FSEL R13, R21, RZ, P2 ;  /* 0x000000ff150d7208 */ /* 0x000fe20001000000 */
[-CC-:B------:R-:W-:Y:S01]  /*2cbe0*/  FFMA.FTZ R152, R11, R14.reuse, -R7.reuse ;  /* 0x0000000e0b987223 */ /* 0x180fe20000010807 */
[----:B------:R-:W-:-:S03]  /*2cbf0*/  FFMA.FTZ R153, R25, R14, -R7 ;  /* 0x0000000e19997223 */ /* 0x000fc60000010807 */
[-CC-:B------:R-:W-:Y:S01]  /*2cc00*/  FFMA.FTZ R158, R26, R14.reuse, -R13.reuse ;  /* 0x0000000e1a9e7223 */ /* 0x180fe2000001080d */
[-C--:B------:R-:W-:Y:S01]  /*2cc10*/  FFMA.FTZ R216, R27, R14.reuse, -R13 ;  /* 0x0000000e1bd87223 */ /* 0x080fe2000001080d */
[----:B------:R-:W3:Y:S01]  /*2cc20*/  MUFU.EX2 R152, R152 ;  /* 0x0000009800987308 */ /* 0x000ee20000000800 */
[-C--:B------:R-:W-:Y:S01]  /*2cc30*/  FFMA.FTZ R217, R28, R14.reuse, -R7 ;  /* 0x0000000e1cd97223 */ /* 0x080fe20000010807 */
[-C--:B------:R-:W-:Y:S01]  /*2cc40*/  FFMA.FTZ R155, R30, R14.reuse, -R13 ;  /* 0x0000000e1e9b7223 */ /* 0x080fe2000001080d */
[----:B------:R-:W-:-:S05]  /*2cc50*/  FFMA.FTZ R154, R29, R14, -R7 ;  /* 0x0000000e1d9a7223 */ /* 0x000fca0000010807 */
[----:B------:R-:W4:Y:S01]  /*2cc60*/  MUFU.EX2 R158, R158 ;  /* 0x0000009e009e7308 */ /* 0x000f220000000800 */
[-C--:B------:R-:W-:Y:S01]  /*2cc70*/  FFMA.FTZ R157, R31, R14.reuse, -R13 ;  /* 0x0000000e1f9d7223 */ /* 0x080fe2000001080d */
[----:B------:R-:W-:-:S06]  /*2cc80*/  FFMA.FTZ R156, R32, R14, -R7 ;  /* 0x0000000e209c7223 */ /* 0x000fcc0000010807 */
[----:B------:R-:W0:Y:S08]  /*2cc90*/  MUFU.EX2 R153, R153 ;  /* 0x0000009900997308 */ /* 0x000e300000000800 */
[----:B------:R-:W1:Y:S01]  /*2cca0*/  MUFU.EX2 R216, R216 ;  /* 0x000000d800d87308 */ /* 0x000e620000000800 */
[-C--:B------:R-:W-:Y:S01]  /*2ccb0*/  FFMA.FTZ R34, R34, R14.reuse, -R13 ;  /* 0x0000000e22227223 */ /* 0x080fe2000001080d */
[----:B------:R-:W-:-:S06]  /*2ccc0*/  FFMA.FTZ R21, R33, R14, -R7 ;  /* 0x0000000e21157223 */ /* 0x000fcc0000010807 */
[----:B------:R-:W2:Y:S01]  /*2ccd0*/  MUFU.EX2 R217, R217 ;  /* 0x000000d900d97308 */ /* 0x000ea20000000800 */
[----:B------:R-:W-:-:S07]  /*2cce0*/  FFMA.FTZ R12, R35, R14, -R13 ;  /* 0x0000000e230c7223 */ /* 0x000fce000001080d */
[----:B------:R-:W5:Y:S01]  /*2ccf0*/  MUFU.EX2 R155, R155 ;  /* 0x0000009b009b7308 */ /* 0x000f620000000800 */
[-CC-:B------:R-:W-:Y:S01]  /*2cd00*/  FFMA.FTZ R160, R38, R14.reuse, -R13.reuse ;  /* 0x0000000e26a07223 */ /* 0x180fe2000001080d */
[-CC-:B------:R-:W-:Y:S01]  /*2cd10*/  FFMA.FTZ R159, R39, R14.reuse, -R13.reuse ;  /* 0x0000000e279f7223 */ /* 0x180fe2000001080d */
[-CC-:B------:R-:W-:Y:S01]  /*2cd20*/  FFMA.FTZ R11, R42, R14.reuse, -R13.reuse ;  /* 0x0000000e2a0b7223 */ /* 0x180fe2000001080d */
[----:B------:R-:W-:-:S04]  /*2cd30*/  FFMA.FTZ R170, R43, R14, -R13 ;  /* 0x0000000e2baa7223 */ /* 0x000fc8000001080d */
[----:B------:R-:W5:Y:S01]  /*2cd40*/  MUFU.EX2 R154, R154 ;  /* 0x0000009a009a7308 */ /* 0x000f620000000800 */
[-CC-:B------:R-:W-:Y:S01]  /*2cd50*/  FFMA.FTZ R172, R46, R14.reuse, -R13.reuse ;  /* 0x0000000e2eac7223 */ /* 0x180fe2000001080d */
[-CC-:B------:R-:W-:Y:S01]  /*2cd60*/  FFMA.FTZ R171, R47, R14.reuse, -R13.reuse ;  /* 0x0000000e2fab7223 */ /* 0x180fe2000001080d */
[-CC-:B------:R-:W-:Y:S01]  /*2cd70*/  FFMA.FTZ R178, R50, R14.reuse, -R13.reuse ;  /* 0x0000000e32b27223 */ /* 0x180fe2000001080d */
[-CC-:B------:R-:W-:Y:S01]  /*2cd80*/  FFMA.FTZ R177, R51, R14.reuse, -R13.reuse ;  /* 0x0000000e33b17223 */ /* 0x180fe2000001080d */
[----:B------:R-:W-:-:S03]  /*2cd90*/  FFMA.FTZ R180, R54, R14, -R13 ;  /* 0x0000000e36b47223 */ /* 0x000fc6000001080d */
[----:B------:R-:W5:Y:S01]  /*2cda0*/  MUFU.EX2 R157, R157 ;  /* 0x0000009d009d7308 */ /* 0x000f620000000800 */
        /* <DEDUP_REMOVED lines=8> */
[-C--:B------:R-:W-:Y:S01]  /*2ce30*/  FFMA.FTZ R161, R71, R14.reuse, -R13 ;  /* 0x0000000e47a17223 */ /* 0x080fe2000001080d */
[----:B------:R-:W5:Y:S01]  /*2ce40*/  MUFU.EX2 R156, R156 ;  /* 0x0000009c009c7308 */ /* 0x000f620000000800 */
[----:B---3--:R-:W-:Y:S01]  /*2ce50*/  FADD.FTZ R6, R152, R73 ;  /* 0x0000004998067221 */ /* 0x008fe20000010000 */
[----:B------:R-:W-:Y:S01]  /*2ce60*/  FFMA.FTZ R20, R36, R14, -R7 ;  /* 0x0000000e24147223 */ /* 0x000fe20000010807 */
[----:B----4-:R-:W-:-:S05]  /*2ce70*/  FADD.FTZ R75, R158, R75 ;  /* 0x0000004b9e4b7221 */ /* 0x010fca0000010000 */
[----:B------:R-:W3:Y:S01]  /*2ce80*/  MUFU.EX2 R13, R34 ;  /* 0x00000022000d7308 */ /* 0x000ee20000000800 */
[----:B0-----:R-:W-:Y:S01]  /*2ce90*/  FADD.FTZ R6, R153, R6 ;  /* 0x0000000699067221 */ /* 0x001fe20000010000 */
[----:B-1----:R-:W-:Y:S01]  /*2cea0*/  FADD.FTZ R24, R216, R75 ;  /* 0x0000004bd8187221 */ /* 0x002fe20000010000 */
[-CC-:B------:R-:W-:Y:S01]  /*2ceb0*/  FFMA.FTZ R37, R37, R14.reuse, -R7.reuse ;  /* 0x0000000e25257223 */ /* 0x180fe20000010807 */
[----:B------:R-:W-:-:S04]  /*2cec0*/  FFMA.FTZ R167, R40, R14, -R7 ;  /* 0x0000000e28a77223 */ /* 0x000fc80000010807 */
[----:B------:R-:W0:Y:S01]  /*2ced0*/  MUFU.EX2 R21, R21 ;  /* 0x0000001500157308 */ /* 0x000e220000000800 */
[-CC-:B------:R-:W-:Y:S01]  /*2cee0*/  FFMA.FTZ R166, R41, R14.reuse, -R7.reuse ;  /* 0x0000000e29a67223 */ /* 0x180fe20000010807 */
[-CC-:B------:R-:W-:Y:S01]  /*2cef0*/  FFMA.FTZ R169, R44, R14.reuse, -R7.reuse ;  /* 0x0000000e2ca97223 */ /* 0x180fe20000010807 */
[-CC-:B------:R-:W-:Y:S01]  /*2cf00*/  FFMA.FTZ R168, R45, R14.reuse, -R7.reuse ;  /* 0x0000000e2da87223 */ /* 0x180fe20000010807 */
[-CC-:B------:R-:W-:Y:S01]  /*2cf10*/  FFMA.FTZ R174, R48, R14.reuse, -R7.reuse ;  /* 0x0000000e30ae7223 */ /* 0x180fe20000010807 */
[----:B------:R-:W-:-:S03]  /*2cf20*/  FFMA.FTZ R173, R49, R14, -R7 ;  /* 0x0000000e31ad7223 */ /* 0x000fc60000010807 */
[----:B------:R-:W1:Y:S01]  /*2cf30*/  MUFU.EX2 R12, R12 ;  /* 0x0000000c000c7308 */ /* 0x000e620000000800 */
        /* <DEDUP_REMOVED lines=10> */
[----:B------:R-:W4:Y:S01]  /*2cfe0*/  MUFU.EX2 R20, R20 ;  /* 0x0000001400147308 */ /* 0x000f220000000800 */
[----:B--2---:R-:W-:Y:S01]  /*2cff0*/  FADD.FTZ R7, R217, R6 ;  /* 0x00000006d9077221 */ /* 0x004fe20000010000 */
[----:B-----5:R-:W-:-:S06]  /*2d000*/  FADD.FTZ R24, R155, R24 ;  /* 0x000000189b187221 */ /* 0x020fcc0000010000 */
[----:B------:R-:W2:Y:S01]  /*2d010*/  MUFU.EX2 R160, R160 ;  /* 0x000000a000a07308 */ /* 0x000ea20000000800 */
[----:B------:R-:W-:Y:S01]  /*2d020*/  FADD.FTZ R7, R154, R7 ;  /* 0x000000079a077221 */ /* 0x000fe20000010000 */
[----:B------:R-:W-:-:S06]  /*2d030*/  FADD.FTZ R24, R157, R24 ;  /* 0x000000189d187221 */ /* 0x000fcc0000010000 */
[----:B------:R-:W5:Y:S01]  /*2d040*/  MUFU.EX2 R14, R37 ;  /* 0x00000025000e7308 */ /* 0x000f620000000800 */
[----:B------:R-:W-:Y:S01]  /*2d050*/  FADD.FTZ R6, R156, R7 ;  /* 0x000000079c067221 */ /* 0x000fe20000010000 */
[----:B---3--:R-:W-:-:S06]  /*2d060*/  FADD.FTZ R7, R13, R24 ;  /* 0x000000180d077221 */ /* 0x008fcc0000010000 */
[----:B------:R-:W3:Y:S01]  /*2d070*/  MUFU.EX2 R159, R159 ;  /* 0x0000009f009f7308 */ /* 0x000ee20000000800 */
[----:B0-----:R-:W-:Y:S01]  /*2d080*/  FADD.FTZ R25, R21, R6 ;  /* 0x0000000615197221 */ /* 0x001fe20000010000 */
[----:B-1----:R-:W-:-:S06]  /*2d090*/  FADD.FTZ R7, R12, R7 ;  /* 0x000000070c077221 */ /* 0x002fcc0000010000 */
[----:B------:R-:W0:Y:S08]  /*2d0a0*/  MUFU.EX2 R167, R167 ;  /* 0x000000a700a77308 */ /* 0x000e300000000800 */
[----:B------:R-:W1:Y:S01]  /*2d0b0*/  MUFU.EX2 R11, R11 ;  /* 0x0000000b000b7308 */ /* 0x000e620000000800 */
[----:B----4-:R-:W-:Y:S01]  /*2d0c0*/  FADD.FTZ R25, R20, R25 ;  /* 0x0000001914197221 */ /* 0x010fe20000010000 */
[----:B--2---:R-:W-:-:S06]  /*2d0d0*/  FADD.FTZ R6, R160, R7 ;  /* 0x00000007a0067221 */ /* 0x004fcc0000010000 */
[----:B------:R-:W2:Y:S08]  /*2d0e0*/  MUFU.EX2 R166, R166 ;  /* 0x000000a600a67308 */ /* 0x000eb00000000800 */
[----:B------:R-:W4:Y:S01]  /*2d0f0*/  MUFU.EX2 R170, R170 ;  /* 0x000000aa00aa7308 */ /* 0x000f220000000800 */
[----:B-----5:R-:W-:Y:S01]  /*2d100*/  FADD.FTZ R24, R14, R25 ;  /* 0x000000190e187221 */ /* 0x020fe20000010000 */
[----:B---3--:R-:W-:-:S06]  /*2d110*/  FADD.FTZ R6, R159, R6 ;  /* 0x000000069f067221 */ /* 0x008fcc0000010000 */
[----:B------:R-:W3:Y:S08]  /*2d120*/  MUFU.EX2 R169, R169 ;  /* 0x000000a900a97308 */ /* 0x000ef00000000800 */
[----:B------:R-:W5:Y:S01]  /*2d130*/  MUFU.EX2 R172, R172 ;  /* 0x000000ac00ac7308 */ /* 0x000f620000000800 */
[----:B0-----:R-:W-:Y:S01]  /*2d140*/  FADD.FTZ R7, R167, R24 ;  /* 0x00000018a7077221 */ /* 0x001fe20000010000 */
[----:B-1----:R-:W-:-:S06]  /*2d150*/  FADD.FTZ R25, R11, R6 ;  /* 0x000000060b197221 */ /* 0x002fcc0000010000 */
[----:B------:R-:W0:Y:S08]  /*2d160*/  MUFU.EX2 R168, R168 ;  /* 0x000000a800a87308 */ /* 0x000e300000000800 */
[----:B------:R-:W1:Y:S01]  /*2d170*/  MUFU.EX2 R171, R171 ;  /* 0x000000ab00ab7308 */ /* 0x000e620000000800 */
[----:B--2---:R-:W-:Y:S01]  /*2d180*/  FADD.FTZ R6, R166, R7 ;  /* 0x00000007a6067221 */ /* 0x004fe20000010000 */
[----:B----4-:R-:W-:-:S06]  /*2d190*/  FADD.FTZ R25, R170, R25 ;  /* 0x00000019aa197221 */ /* 0x010fcc0000010000 */
[----:B------:R-:W2:Y:S08]  /*2d1a0*/  MUFU.EX2 R174, R174 ;  /* 0x000000ae00ae7308 */ /* 0x000eb00000000800 */
[----:B------:R-:W4:Y:S01]  /*2d1b0*/  MUFU.EX2 R178, R178 ;  /* 0x000000b200b27308 */ /* 0x000f220000000800 */
[----:B---3--:R-:W-:Y:S01]  /*2d1c0*/  FADD.FTZ R7, R169, R6 ;  /* 0x00000006a9077221 */ /* 0x008fe20000010000 */
[----:B-----5:R-:W-:-:S06]  /*2d1d0*/  FADD.FTZ R6, R172, R25 ;  /* 0x00000019ac067221 */ /* 0x020fcc0000010000 */
        /* <DEDUP_REMOVED lines=43> */
[----:B----4-:R-:W-:-:S03]  /*2d490*/  FADD.FTZ R25, R163, R24 ;  /* 0x00000018a3197221 */ /* 0x010fc60000010000 */
[----:B---3--:R-:W-:Y:S01]  /*2d4a0*/  FADD.FTZ R6, R190, R7 ;  /* 0x00000007be067221 */ /* 0x008fe20000010000 */
[----:B-----5:R-:W-:-:S03]  /*2d4b0*/  FADD.FTZ R24, R162, R25 ;  /* 0x00000019a2187221 */ /* 0x020fc60000010000 */
[----:B0-----:R-:W-:Y:S01]  /*2d4c0*/  FADD.FTZ R25, R187, R6 ;  /* 0x00000006bb197221 */ /* 0x001fe20000010000 */
[----:B-1----:R-:W-:-:S04]  /*2d4d0*/  FADD.FTZ R27, R161, R24 ;  /* 0x00000018a11b7221 */ /* 0x002fc80000010000 */
[----:B------:R0:W-:Y:S04]  /*2d4e0*/  ST.E desc[UR4][R2.64+0x10], R25 ;  /* 0x0000101902007985 */ /* 0x0001e8000c101904 */
[----:B------:R1:W-:Y:S04]  /*2d4f0*/  ST.E desc[UR6][R2.64+0x14], R27 ;  /* 0x0000141b02007985 */ /* 0x0003e8000c101906 */
[----:B------:R-:W0:Y:S01]  /*2d500*/  LDL.64 R6, [R0+0x80] ;  /* 0x0000800000067983 */ /* 0x000e220000100a00 */
[----:B------:R-:W-:Y:S02]  /*2d510*/  R2UR UR10, R4 ;  /* 0x00000000040a72ca */ /* 0x000fe400000e0000 */
[----:B------:R-:W-:-:S02]  /*2d520*/  R2UR UR11, R5 ;  /* 0x00000000050b72ca */ /* 0x000fc400000e0000 */
[C---:B------:R-:W-:Y:S02]  /*2d530*/  R2UR UR12, R4.reuse ;  /* 0x00000000040c72ca */ /* 0x040fe400000e0000 */
[----:B------:R-:W-:Y:S01]  /*2d540*/  R2UR UR13, R5 ;  /* 0x00000000050d72ca */ /* 0x000fe200000e0000 */
[----:B0-----:R-:W2:Y:S08]  /*2d550*/  LD.E R25, desc[UR8][R6.64+0x10] ;  /* 0x0000100806197980 */ /* 0x001eb0000c101900 */
[----:B-1----:R-:W3:Y:S04]  /*2d560*/  LD.E R3, desc[UR10][R6.64+0x14] ;  /* 0x0000140a06037980 */ /* 0x002ee8000c101900 */
[----:B------:R-:W4:Y:S01]  /*2d570*/  LD.E R27, desc[UR12][R6.64+0x20] ;  /* 0x0000200c061b7980 */ /* 0x000f22000c101900 */
[----:B------:R-:W-:-:S02]  /*2d580*/  R2UR UR18, R4 ;  /* 0x00000000041272ca */ /* 0x000fc400000e0000 */
[C---:B------:R-:W-:Y:S01]  /*2d590*/  R2UR UR19, R5.reuse ;  /* 0x00000000051372ca */ /* 0x040fe200000e0000 */
[----:B------:R-:W5:Y:S01]  /*2d5a0*/  LD.E R2, desc[UR6][R6.64+0x8] ;  /* 0x0000080606027980 */ /* 0x000f62000c101900 */
[C---:B------:R-:W-:Y:S02]  /*2d5b0*/  R2UR UR14, R4.reuse ;  /* 0x00000000040e72ca */ /* 0x040fe400000e0000 */
[C---:B------:R-:W-:Y:S01]  /*2d5c0*/  R2UR UR15, R5.reuse ;  /* 0x00000000050f72ca */ /* 0x040fe200000e0000 */
[----:B------:R-:W5:Y:S01]  /*2d5d0*/  LD.E R29, desc[UR4][R6.64] ;  /* 0x00000004061d7980 */ /* 0x000f62000c101900 */
[----:B------:R-:W-:Y:S02]  /*2d5e0*/  R2UR UR16, R4 ;  /* 0x00000000041072ca */ /* 0x000fe400000e0000 */
[----:B------:R-:W-:Y:S01]  /*2d5f0*/  R2UR UR17, R5 ;  /* 0x00000000051172ca */ /* 0x000fe200000e0000 */
        /* <DEDUP_REMOVED lines=38> */
[----:B--2---:R-:W-:-:S05]  /*2d860*/  FMUL.FTZ R25, R8, R25 ;  /* 0x0000001908197220 */ /* 0x004fca0000410000 */
[----:B------:R0:W-:Y:S04]  /*2d870*/  ST.E desc[UR8][R6.64+0x10], R25 ;  /* 0x0000101906007985 */ /* 0x0001e8000c101908 */
[----:B0-----:R-:W2:Y:S01]  /*2d880*/  LD.E R25, desc[UR6][R6.64+0x154] ;  /* 0x0001540606197980 */ /* 0x001ea2000c101900 */
[C---:B---3--:R-:W-:Y:S01]  /*2d890*/  FMUL.FTZ R3, R8.reuse, R3 ;  /* 0x0000000308037220 */ /* 0x048fe20000410000 */
[----:B----4-:R-:W-:-:S04]  /*2d8a0*/  FMUL.FTZ R27, R8, R27 ;  /* 0x0000001b081b7220 */ /* 0x010fc80000410000 */
[----:B------:R0:W-:Y:S04]  /*2d8b0*/  ST.E desc[UR10][R6.64+0x14], R3 ;  /* 0x0000140306007985 */ /* 0x0001e8000c10190a */
[----:B------:R1:W-:Y:S04]  /*2d8c0*/  ST.E desc[UR12][R6.64+0x20], R27 ;  /* 0x0000201b06007985 */ /* 0x0003e8000c10190c */
[----:B0-----:R-:W3:Y:S04]  /*2d8d0*/  LD.E R3, desc[UR18][R6.64+0x150] ;  /* 0x0001501206037980 */ /* 0x001ee8000c101900 */
[----:B-1----:R-:W4:Y:S01]  /*2d8e0*/  LD.E R27, desc[UR6][R6.64+0x160] ;  /* 0x00016006061b7980 */ /* 0x002f22000c101900 */
        /* <DEDUP_REMOVED lines=55> */
[----:B------:R5:W-:Y:S02]  /*2dc60*/  ST.E desc[UR4][R6.64+0x1e4], R25 ;  /* 0x0001e41906007985 */ /* 0x000be4000c101904 */
[----:B-----5:R-:W-:Y:S02]  /*2dc70*/  FMUL.FTZ R25, R9, R2 ;  /* 0x0000000209197220 */ /* 0x020fe40000410000 */
[----:B------:R-:W2:Y:S01]  /*2dc80*/  LD.E R2, desc[UR6][R6.64+0xc] ;  /* 0x00000c0606027980 */ /* 0x000ea2000c101900 */
[C---:B---3--:R-:W-:Y:S01]  /*2dc90*/  FMUL.FTZ R3, R8.reuse, R3 ;  /* 0x0000000308037220 */ /* 0x048fe20000410000 */
[----:B----4-:R-:W-:-:S04]  /*2dca0*/  FMUL.FTZ R27, R8, R27 ;  /* 0x0000001b081b7220 */ /* 0x010fc80000410000 */
[----:B------:R0:W-:Y:S04]  /*2dcb0*/  ST.E desc[UR4][R6.64+0x1e0], R3 ;  /* 0x0001e00306007985 */ /* 0x0001e8000c101904 */
[----:B------:R2:W-:Y:S04]  /*2dcc0*/  ST.E desc[UR4][R6.64+0x1f0], R27 ;  /* 0x0001f01b06007985 */ /* 0x0005e8000c101904 */
[----:B0-----:R-:W3:Y:S01]  /*2dcd0*/  LD.E R3, desc[UR6][R6.64+0x1f4] ;  /* 0x0001f40606037980 */ /* 0x001ee2000c101900 */
[----:B--2---:R-:W-:-:S03]  /*2dce0*/  FMUL.FTZ R27, R9, R2 ;  /* 0x00000002091b7220 */ /* 0x004fc60000410000 */
[----:B------:R-:W2:Y:S01]  /*2dcf0*/  LD.E R2, desc[UR6][R6.64+0x18] ;  /* 0x0000180606027980 */ /* 0x000ea2000c101900 */
[----:B---3--:R-:W-:-:S05]  /*2dd00*/  FMUL.FTZ R3, R8, R3 ;  /* 0x0000000308037220 */ /* 0x008fca0000410000 */
[----:B------:R2:W-:Y:S02]  /*2dd10*/  ST.E desc[UR4][R6.64+0x1f4], R3 ;  /* 0x0001f40306007985 */ /* 0x0005e4000c101904 */
[C---:B--2---:R-:W-:Y:S02]  /*2dd20*/  FMUL.FTZ R3, R9.reuse, R2 ;  /* 0x0000000209037220 */ /* 0x044fe40000410000 */
[----:B------:R-:W2:Y:S04]  /*2dd30*/  LD.E R2, desc[UR6][R6.64+0x1c] ;  /* 0x00001c0606027980 */ /* 0x000ea8000c101900 */
[----:B------:R2:W-:Y:S02]  /*2dd40*/  ST.E desc[UR4][R6.64+0x8], R25 ;  /* 0x0000081906007985 */ /* 0x0005e4000c101904 */
[----:B--2---:R-:W-:-:S02]  /*2dd50*/  FMUL.FTZ R25, R9, R2 ;  /* 0x0000000209197220 */ /* 0x004fc40000410000 */
[----:B------:R-:W2:Y:S04]  /*2dd60*/  LD.E R2, desc[UR6][R6.64+0x28] ;  /* 0x0000280606027980 */ /* 0x000ea8000c101900 */
        /* <DEDUP_REMOVED lines=44> */
[----:B------:R-:W2:Y:S01]  /*2e030*/  LD.E R2, desc[UR6][R6.64+0x9c] ;  /* 0x00009c0606027980 */ /* 0x000ea2000c101900 */
        /* <DEDUP_REMOVED lines=80> */
[----:B------:R1:W-:Y:S01]  /*2e540*/  ST.E desc[UR4][R6.64+0x98], R25 ;  /* 0x0000981906007985 */ /* 0x0003e2000c101904 */
[----:B--2---:R-:W-:-:S05]  /*2e550*/  FMUL.FTZ R27, R9, R2 ;  /* 0x00000002091b7220 */ /* 0x004fca0000410000 */
[----:B------:R2:W-:Y:S04]  /*2e560*/  ST.E desc[UR4][R6.64+0x9c], R27 ;  /* 0x00009c1b06007985 */ /* 0x0005e8000c101904 */
[----:B------:R-:W0:Y:S02]  /*2e570*/  LD.E R2, desc[UR6][R6.64+0xa8] ;  /* 0x0000a80606027980 */ /* 0x000e24000c101900 */
[----:B0-----:R-:W-:-:S05]  /*2e580*/  FMUL.FTZ R3, R9, R2 ;  /* 0x0000000209037220 */ /* 0x001fca0000410000 */
[----:B------:R0:W-:Y:S04]  /*2e590*/  ST.E desc[UR4][R6.64+0xa8], R3 ;  /* 0x0000a80306007985 */ /* 0x0001e8000c101904 */
[----:B------:R-:W1:Y:S02]  /*2e5a0*/  LD.E R2, desc[UR6][R6.64+0xac] ;  /* 0x0000ac0606027980 */ /* 0x000e64000c101900 */
[----:B-1----:R-:W-:-:S05]  /*2e5b0*/  FMUL.FTZ R25, R9, R2 ;  /* 0x0000000209197220 */ /* 0x002fca0000410000 */
[----:B------:R1:W-:Y:S04]  /*2e5c0*/  ST.E desc[UR4][R6.64+0xac], R25 ;  /* 0x0000ac1906007985 */ /* 0x0003e8000c101904 */
[----:B------:R-:W2:Y:S02]  /*2e5d0*/  LD.E R2, desc[UR6][R6.64+0xb8] ;  /* 0x0000b80606027980 */ /* 0x000ea4000c101900 */
        /* <DEDUP_REMOVED lines=115> */
[----:B------:R-:W-:Y:S04]  /*2ed10*/  ST.E desc[UR4][R6.64+0x1e8], R25 ;  /* 0x0001e81906007985 */ /* 0x000fe8000c101904 */
[----:B------:R-:W2:Y:S02]  /*2ed20*/  LD.E R2, desc[UR6][R6.64+0x1ec] ;  /* 0x0001ec0606027980 */ /* 0x000ea4000c101900 */
[----:B--2---:R-:W-:-:S05]  /*2ed30*/  FMUL.FTZ R27, R9, R2 ;  /* 0x00000002091b7220 */ /* 0x004fca0000410000 */
[----:B------:R1:W-:Y:S04]  /*2ed40*/  ST.E desc[UR4][R6.64+0x1ec], R27 ;  /* 0x0001ec1b06007985 */ /* 0x0003e8000c101904 */
[----:B------:R-:W2:Y:S02]  /*2ed50*/  LD.E R2, desc[UR6][R6.64+0x1f8] ;  /* 0x0001f80606027980 */ /* 0x000ea4000c101900 */
[----:B--2---:R-:W-:-:S05]  /*2ed60*/  FMUL.FTZ R29, R9, R2 ;  /* 0x00000002091d7220 */ /* 0x004fca0000410000 */
[----:B------:R-:W-:Y:S04]  /*2ed70*/  ST.E desc[UR4][R6.64+0x1f8], R29 ;  /* 0x0001f81d06007985 */ /* 0x000fe8000c101904 */
[----:B------:R-:W2:Y:S01]  /*2ed80*/  LD.E R2, desc[UR6][R6.64+0x1fc] ;  /* 0x0001fc0606027980 */ /* 0x000ea2000c101900 */
[----:B------:R-:W-:Y:S01]  /*2ed90*/  LEA.HI R28, R207, 0x8, RZ, 0x19 ;  /* 0x00000008cf1c7811 */ /* 0x000fe200078fc8ff */
[----:B--2---:R-:W-:-:S05]  /*2eda0*/  FMUL.FTZ R9, R9, R2 ;  /* 0x0000000209097220 */ /* 0x004fca0000410000 */
[----:B------:R2:W-:Y:S04]  /*2edb0*/  ST.E desc[UR4][R6.64+0x1fc], R9 ;  /* 0x0001fc0906007985 */ /* 0x0005e8000c101904 */
[----:B0-----:R-:W3:Y:S01]  /*2edc0*/  LDL.64 R2, [R0+0x80] ;  /* 0x0000800000027983 */ /* 0x001ee20000100a00 */
[----:B------:R0:W-:Y:S06]  /*2edd0*/  BAR.SYNC.DEFER_BLOCKING R28, 0x100 ;  /* 0x0004001c0000751d */ /* 0x0001ec0000010000 */
[----:B-1----:R-:W4:Y:S04]  /*2ede0*/  LDL.64 R26, [R0] ;  /* 0x00000000001a7983 */ /* 0x002f280000100a00 */
[----:B------:R-:W5:Y:S04]  /*2edf0*/  LDL.64 R24, [R0+0x98] ;  /* 0x0000980000187983 */ /* 0x000f680000100a00 */
[----:B--2---:R-:W2:Y:S04]  /*2ee00*/  LDL.64 R8, [R0+0x88] ;  /* 0x0000880000087983 */ /* 0x004ea80000100a00 */
[----:B---3--:R-:W3:Y:S04]  /*2ee10*/  LD.E R29, desc[UR4][R2.64] ;  /* 0x00000004021d7980 */ /* 0x008ee8000c101900 */
[----:B----4-:R-:W4:Y:S04]  /*2ee20*/  LD.E R219, desc[UR6][R26.64] ;  /* 0x000000061adb7980 */ /* 0x010f28000c101900 */
[----:B-----5:R-:W4:Y:S04]  /*2ee30*/  LD.E.64 R6, desc[UR4][R24.64] ;  /* 0x0000000418067980 */ /* 0x020f28000c101b00 */
[----:B---3--:R1:W-:Y:S04]  /*2ee40*/  ST.E desc[UR8][R2.64], R29 ;  /* 0x0000001d02007985 */ /* 0x0083e8000c101908 */
[----:B------:R-:W3:Y:S04]  /*2ee50*/  LD.E R31, desc[UR10][R2.64+0x4] ;  /* 0x0000040a021f7980 */ /* 0x000ee8000c101900 */
[----:B---3--:R3:W-:Y:S04]  /*2ee60*/  ST.E desc[UR4][R2.64+0x4], R31 ;  /* 0x0000041f02007985 */ /* 0x0087e8000c101904 */
[----:B------:R-:W5:Y:S04]  /*2ee70*/  LD.E R33, desc[UR6][R2.64+0x8] ;  /* 0x0000080602217980 */ /* 0x000f68000c101900 */
[----:B-----5:R-:W-:Y:S04]  /*2ee80*/  ST.E desc[UR4][R2.64+0x8], R33 ;  /* 0x0000082102007985 */ /* 0x020fe8000c101904 */
[----:B------:R-:W5:Y:S04]  /*2ee90*/  LD.E R27, desc[UR6][R2.64+0xc] ;  /* 0x00000c06021b7980 */ /* 0x000f68000c101900 */
[----:B-----5:R5:W-:Y:S04]  /*2eea0*/  ST.E desc[UR4][R2.64+0xc], R27 ;  /* 0x00000c1b02007985 */ /* 0x020be8000c101904 */
[----:B------:R-:W2:Y:S04]  /*2eeb0*/  LD.E R25, desc[UR6][R2.64+0x10] ;  /* 0x0000100602197980 */ /* 0x000ea8000c101900 */
[----:B--2---:R2:W-:Y:S04]  /*2eec0*/  ST.E desc[UR4][R2.64+0x10], R25 ;  /* 0x0000101902007985 */ /* 0x0045e8000c101904 */
[----:B-1----:R-:W4:Y:S04]  /*2eed0*/  LD.E R29, desc[UR6][R2.64+0x14] ;  /* 0x00001406021d7980 */ /* 0x002f28000c101900 */
[----:B----4-:R1:W-:Y:S04]  /*2eee0*/  ST.E desc[UR4][R2.64+0x14], R29 ;  /* 0x0000141d02007985 */ /* 0x0103e8000c101904 */
[----:B---3--:R-:W3:Y:S04]  /*2eef0*/  LD.E R31, desc[UR6][R2.64+0x18] ;  /* 0x00001806021f7980 */ /* 0x008ee8000c101900 */
[----:B---3--:R3:W-:Y:S04]  /*2ef00*/  ST.E desc[UR4][R2.64+0x18], R31 ;  /* 0x0000181f02007985 */ /* 0x0087e8000c101904 */
[----:B-----5:R-:W4:Y:S04]  /*2ef10*/  LD.E R27, desc[UR6][R2.64+0x1c] ;  /* 0x00001c06021b7980 */ /* 0x020f28000c101900 */
[----:B----4-:R4:W-:Y:S04]  /*2ef20*/  ST.E desc[UR4][R2.64+0x1c], R27 ;  /* 0x00001c1b02007985 */ /* 0x0109e8000c101904 */
[----:B--2---:R-:W2:Y:S04]  /*2ef30*/  LD.E R25, desc[UR6][R2.64+0x20] ;  /* 0x0000200602197980 */ /* 0x004ea8000c101900 */
[----:B--2---:R2:W-:Y:S04]  /*2ef40*/  ST.E desc[UR4][R2.64+0x20], R25 ;  /* 0x0000201902007985 */ /* 0x0045e8000c101904 */
[----:B-1----:R-:W5:Y:S04]  /*2ef50*/  LD.E R29, desc[UR6][R2.64+0x24] ;  /* 0x00002406021d7980 */ /* 0x002f68000c101900 */
[----:B-----5:R1:W-:Y:S04]  /*2ef60*/  ST.E desc[UR4][R2.64+0x24], R29 ;  /* 0x0000241d02007985 */ /* 0x0203e8000c101904 */
[----:B---3--:R-:W3:Y:S04]  /*2ef70*/  LD.E R31, desc[UR6][R2.64+0x28] ;  /* 0x00002806021f7980 */ /* 0x008ee8000c101900 */
[----:B---3--:R3:W-:Y:S04]  /*2ef80*/  ST.E desc[UR4][R2.64+0x28], R31 ;  /* 0x0000281f02007985 */ /* 0x0087e8000c101904 */
[----:B----4-:R-:W4:Y:S04]  /*2ef90*/  LD.E R27, desc[UR6][R2.64+0x2c] ;  /* 0x00002c06021b7980 */ /* 0x010f28000c101900 */
        /* <DEDUP_REMOVED lines=228> */
[----:B-----5:R-:W-:Y:S04]  /*2fde0*/  ST.E desc[UR4][R2.64+0x1f4], R29 ;  /* 0x0001f41d02007985 */ /* 0x020fe8000c101904 */
[----:B---3--:R-:W3:Y:S01]  /*2fdf0*/  LD.E R31, desc[UR6][R2.64+0x1f8] ;  /* 0x0001f806021f7980 */ /* 0x008ee2000c101900 */
[----:B------:R-:W-:-:S02]  /*2fe00*/  R2UR UR28, R4 ;  /* 0x00000000041c72ca */ /* 0x000fc400000e0000 */
[C---:B------:R-:W-:Y:S01]  /*2fe10*/  R2UR UR29, R5.reuse ;  /* 0x00000000051d72ca */ /* 0x040fe200000e0000 */
[----:B---3--:R-:W-:Y:S04]  /*2fe20*/  ST.E desc[UR4][R2.64+0x1f8], R31 ;  /* 0x0001f81f02007985 */ /* 0x008fe8000c101904 */
[----:B----4-:R-:W3:Y:S01]  /*2fe30*/  LD.E R27, desc[UR6][R2.64+0x1fc] ;  /* 0x0001fc06021b7980 */ /* 0x010ee2000c101900 */
[C---:B------:R-:W-:Y:S02]  /*2fe40*/  R2UR UR30, R4.reuse ;  /* 0x00000000041e72ca */ /* 0x040fe400000e0000 */
[----:B------:R-:W-:Y:S02]  /*2fe50*/  R2UR UR31, R5 ;  /* 0x00000000051f72ca */ /* 0x000fe400000e0000 */
[----:B------:R-:W-:-:S02]  /*2fe60*/  R2UR UR32, R4 ;  /* 0x00000000042072ca */ /* 0x000fc400000e0000 */
[C---:B------:R-:W-:Y:S02]  /*2fe70*/  R2UR UR33, R5.reuse ;  /* 0x00000000052172ca */ /* 0x040fe400000e0000 */
[C---:B------:R-:W-:Y:S02]  /*2fe80*/  R2UR UR34, R4.reuse ;  /* 0x00000000042272ca */ /* 0x040fe400000e0000 */
[C---:B------:R-:W-:Y:S02]  /*2fe90*/  R2UR UR35, R5.reuse ;  /* 0x00000000052372ca */ /* 0x040fe400000e0000 */
        /* <DEDUP_REMOVED lines=22> */
[----:B------:R-:W-:Y:S02]  /*30000*/  R2UR UR26, R4 ;  /* 0x00000000041a72ca */ /* 0x000fe400000e0000 */
[----:B------:R-:W-:Y:S01]  /*30010*/  R2UR UR27, R5 ;  /* 0x00000000051b72ca */ /* 0x000fe200000e0000 */
[----:B---3--:R1:W-:Y:S04]  /*30020*/  ST.E desc[UR4][R2.64+0x1fc], R27 ;  /* 0x0001fc1b02007985 */ /* 0x0083e8000c101904 */
[----:B------:R-:W3:Y:S04]  /*30030*/  LD.E R218, desc[UR28][R8.64] ;  /* 0x0000001c08da7980 */ /* 0x000ee8000c101900 */
[----:B------:R-:W4:Y:S04]  /*30040*/  LD.E R24, desc[UR30][R2.64] ;  /* 0x0000001e02187980 */ /* 0x000f28000c101900 */
[----:B--2---:R-:W4:Y:S04]  /*30050*/  LD.E R25, desc[UR32][R2.64+0x4] ;  /* 0x0000042002197980 */ /* 0x004f28000c101900 */
[----:B------:R-:W4:Y:S04]  /*30060*/  LD.E R26, desc[UR34][R2.64+0x8] ;  /* 0x00000822021a7980 */ /* 0x000f28000c101900 */
[----:B-1----:R-:W4:Y:S04]  /*30070*/  LD.E R27, desc[UR44][R2.64+0xc] ;  /* 0x00000c2c021b7980 */ /* 0x002f28000c101900 */
[----:B0-----:R-:W4:Y:S04]  /*30080*/  LD.E R28, desc[UR46][R2.64+0x10] ;  /* 0x0000102e021c7980 */ /* 0x001f28000c101900 */
        /* <DEDUP_REMOVED lines=122> */
[----:B------:R-:W4:Y:S01]  /*30830*/  LD.E R151, desc[UR54][R2.64+0x1fc] ;  /* 0x0001fc3602977980 */ /* 0x000f22000c101900 */
[----:B------:R-:W-:Y:S01]  /*30840*/  IMAD R6, R219, 0xc00, R6 ;  /* 0x00000c00db067824 */ /* 0x000fe200078e0206 */
[----:B---3--:R-:W-:-:S02]  /*30850*/  ISETP.NE.U32.AND P1, PT, R218, RZ, PT ;  /* 0x000000ffda00720c */ /* 0x008fc40003f25070 */
[----:B------:R-:W-:Y:S02]  /*30860*/  R2UR UR7, R7 ;  /* 0x00000000070772ca */ /* 0x000fe400000e0000 */
[----:B------:R-:W-:Y:S02]  /*30870*/  R2UR UR6, R6 ;  /* 0x00000000060672ca */ /* 0x000fe400000e0000 */
[----:B------:R-:W-:Y:S02]  /*30880*/  F2FP.F16.F32.PACK_AB R152, R153, R152 ;  /* 0x000000989998723e */ /* 0x000fe400000000ff */
[----:B------:R-:W-:Y:S02]  /*30890*/  F2FP.F16.F32.PACK_AB R154, R154, R217 ;  /* 0x000000d99a9a723e */ /* 0x000fe400000000ff */
[----:B------:R-:W-:Y:S02]  /*308a0*/  F2FP.F16.F32.PACK_AB R153, R216, R158 ;  /* 0x0000009ed899723e */ /* 0x000fe400000000ff */
[----:B------:R-:W-:Y:S01]  /*308b0*/  F2FP.F16.F32.PACK_AB R155, R157, R155 ;  /* 0x0000009b9d9b723e */ /* 0x000fe200000000ff */
[----:B------:R-:W-:Y:S01]  /*308c0*/  VOTEU.ANY UP0, P1 ;  /* 0x00000000003f7886 */ /* 0x000fe20000800100 */
        /* <DEDUP_REMOVED lines=19> */
[----:B------:R-:W-:Y:S01]  /*30a00*/  R2UR UR25, R5 ;  /* 0x00000000051972ca */ /* 0x000fe200000e0000 */
[----:B----4-:R-:W-:-:S06]  /*30a10*/  WARPGROUP.ARRIVE ;  /* 0x00000000000079c5 */ /* 0x010fcc0000000000 */
[----:B------:R-:W-:Y:S01]  /*30a20*/  HGMMA.64x256x16.F32 R24, R152, gdesc[UR4].tnspB, R24, UP0, gsb0 ;  /* 0x43e0000498187df0 */ /* 0x000fe2000b800818 */
        /* <DEDUP_REMOVED lines=15> */
[----:B------:R-:W-:Y:S02]  /*30b20*/  R2UR UR51, R5 ;  /* 0x00000000053372ca */ /* 0x000fe400000e0000 */
[C---:B------:R-:W-:Y:S01]  /*30b30*/  R2UR UR52, R4.reuse ;  /* 0x00000000043472ca */ /* 0x040fe200000e0000 */
[----:B------:R-:W-:Y:S02]  /*30b40*/  WARPGROUP.DEPBAR.LE gsb0, 0x0 ;  /* 0x00008000000079c5 */ /* 0x000fe40000010000 */
[----:B------:R0:W-:Y:S01]  /*30b50*/  ST.E desc[UR4][R2.64], R24 ;  /* 0x0000001802007985 */ /* 0x0001e2000c101904 */
[----:B------:R-:W-:-:S02]  /*30b60*/  R2UR UR4, R4 ;  /* 0x00000000040472ca */ /* 0x000fc400000e0000 */
[C---:B------:R-:W-:Y:S01]  /*30b70*/  R2UR UR5, R5.reuse ;  /* 0x00000000050572ca */ /* 0x040fe200000e0000 */
[----:B------:R1:W-:Y:S01]  /*30b80*/  ST.E desc[UR6][R2.64+0x4], R25 ;  /* 0x0000041902007985 */ /* 0x0003e2000c101906 */
[----:B------:R-:W-:Y:S02]  /*30b90*/  R2UR UR6, R4 ;  /* 0x00000000040672ca */ /* 0x000fe400000e0000 */
[----:B------:R-:W-:-:S09]  /*30ba0*/  R2UR UR7, R5 ;  /* 0x00000000050772ca */ /* 0x000fd200000e0000 */
[----:B------:R2:W-:Y:S01]  /*30bb0*/  ST.E desc[UR4][R2.64+0x8], R26 ;  /* 0x0000081a02007985 */ /* 0x0005e2000c101904 */
[C---:B------:R-:W-:Y:S02]  /*30bc0*/  R2UR UR4, R4.reuse ;  /* 0x00000000040472ca */ /* 0x040fe400000e0000 */
[C---:B------:R-:W-:Y:S01]  /*30bd0*/  R2UR UR5, R5.reuse ;  /* 0x00000000050572ca */ /* 0x040fe200000e0000 */
[----:B------:R3:W-:Y:S01]  /*30be0*/  ST.E desc[UR6][R2.64+0xc], R27 ;  /* 0x00000c1b02007985 */ /* 0x0007e2000c101906 */
[C---:B------:R-:W-:Y:S02]  /*30bf0*/  R2UR UR6, R4.reuse ;  /* 0x00000000040672ca */ /* 0x040fe400000e0000 */
[C---:B------:R-:W-:Y:S01]  /*30c00*/  R2UR UR7, R5.reuse ;  /* 0x00000000050772ca */ /* 0x040fe200000e0000 */
[----:B------:R4:W-:Y:S01]  /*30c10*/  ST.E desc[UR8][R2.64+0x10], R28 ;  /* 0x0000101c02007985 */ /* 0x0009e2000c101908 */
[C---:B------:R-:W-:Y:S02]  /*30c20*/  R2UR UR8, R4.reuse ;  /* 0x00000000040872ca */ /* 0x040fe400000e0000 */
[----:B------:R-:W-:Y:S01]  /*30c30*/  R2UR UR9, R5 ;  /* 0x00000000050972ca */ /* 0x000fe200000e0000 */
[----:B------:R5:W-:Y:S01]  /*30c40*/  ST.E desc[UR10][R2.64+0x14], R29 ;  /* 0x0000141d02007985 */ /* 0x000be2000c10190a */
[----:B------:R-:W-:-:S02]  /*30c50*/  R2UR UR10, R4 ;  /* 0x00000000040a72ca */ /* 0x000fc400000e0000 */
        /* <DEDUP_REMOVED lines=21> */
[----:B------:R-:W-:Y:S01]  /*30db0*/  R2UR UR7, R5 ;  /* 0x00000000050772ca */ /* 0x000fe200000e0000 */
[----:B------:R5:W-:Y:S04]  /*30dc0*/  ST.E desc[UR8][R2.64+0x34], R37 ;  /* 0x0000342502007985 */ /* 0x000be8000c101908 */
[----:B------:R5:W-:Y:S04]  /*30dd0*/  ST.E desc[UR10][R2.64+0x38], R38 ;  /* 0x0000382602007985 */ /* 0x000be8000c10190a */
[----:B------:R5:W-:Y:S01]  /*30de0*/  ST.E desc[UR12][R2.64+0x3c], R39 ;  /* 0x00003c2702007985 */ /* 0x000be2000c10190c */
[----:B------:R-:W-:-:S03]  /*30df0*/  R2UR UR8, R4 ;  /* 0x00000000040872ca */ /* 0x000fc600000e0000 */
[----:B------:R5:W-:Y:S01]  /*30e00*/  ST.E desc[UR14][R2.64+0x40], R40 ;  /* 0x0000402802007985 */ /* 0x000be2000c10190e */
[----:B------:R-:W-:-:S03]  /*30e10*/  R2UR UR9, R5 ;  /* 0x00000000050972ca */ /* 0x000fc600000e0000 */
[----:B------:R5:W-:Y:S04]  /*30e20*/  ST.E desc[UR16][R2.64+0x44], R41 ;  /* 0x0000442902007985 */ /* 0x000be8000c101910 */
[----:B------:R5:W-:Y:S04]  /*30e30*/  ST.E desc[UR18][R2.64+0x48], R42 ;  /* 0x0000482a02007985 */ /* 0x000be8000c101912 */
[----:B------:R5:W-:Y:S04]  /*30e40*/  ST.E desc[UR20][R2.64+0x4c], R43 ;  /* 0x00004c2b02007985 */ /* 0x000be8000c101914 */
[----:B------:R5:W-:Y:S04]  /*30e50*/  ST.E desc[UR22][R2.64+0x50], R44 ;  /* 0x0000502c02007985 */ /* 0x000be8000c101916 */
[----:B------:R5:W-:Y:S01]  /*30e60*/  ST.E desc[UR24][R2.64+0x54], R45 ;  /* 0x0000542d02007985 */ /* 0x000be2000c101918 */
[----:B------:R-:W-:-:S03]  /*30e70*/  R2UR UR10, R4 ;  /* 0x00000000040a72ca */ /* 0x000fc600000e0000 */
[----:B------:R5:W-:Y:S01]  /*30e80*/  ST.E desc[UR4][R2.64+0x58], R46 ;  /* 0x0000582e02007985 */ /* 0x000be2000c101904 */
[C---:B------:R-:W-:Y:S02]  /*30e90*/  R2UR UR4, R4.reuse ;  /* 0x00000000040472ca */ /* 0x040fe400000e0000 */
[C---:B------:R-:W-:Y:S01]  /*30ea0*/  R2UR UR5, R5.reuse ;  /* 0x00000000050572ca */ /* 0x040fe200000e0000 */
[----:B------:R5:W-:Y:S01]  /*30eb0*/  ST.E desc[UR6][R2.64+0x5c], R47 ;  /* 0x00005c2f02007985 */ /* 0x000be2000c101906 */
        /* <DEDUP_REMOVED lines=12> */
[C---:B------:R-:W-:Y:S01]  /*30f80*/  R2UR UR21, R5.reuse ;  /* 0x00000000051572ca */ /* 0x040fe200000e0000 */
[----:B------:R5:W-:Y:S01]  /*30f90*/  ST.E desc[UR8][R2.64+0x60], R48 ;  /* 0x0000603002007985 */ /* 0x000be2000c101908 */
        /* <DEDUP_REMOVED lines=8> */
[----:B------:R-:W-:Y:S01]  /*31020*/  R2UR UR5, R5 ;  /* 0x00000000050572ca */ /* 0x000fe200000e0000 */
[----:B------:R5:W-:Y:S04]  /*31030*/  ST.E desc[UR6][R2.64+0x68], R50 ;  /* 0x0000683202007985 */ /* 0x000be8000c101906 */
[----:B------:R5:W-:Y:S04]  /*31040*/  ST.E desc[UR10][R2.64+0x6c], R51 ;  /* 0x00006c3302007985 */ /* 0x000be8000c10190a */
[----:B------:R5:W-:Y:S04]  /*31050*/  ST.E desc[UR12][R2.64+0x70], R52 ;  /* 0x0000703402007985 */ /* 0x000be8000c10190c */
        /* <DEDUP_REMOVED lines=8> */
[----:B------:R5:W-:Y:S01]  /*310e0*/  ST.E desc[UR8][R2.64+0x8c], R59 ;  /* 0x00008c3b02007985 */ /* 0x000be2000c101908 */
[C---:B------:R-:W-:Y:S02]  /*310f0*/  R2UR UR8, R4.reuse ;  /* 0x00000000040872ca */ /* 0x040fe400000e0000 */
[----:B------:R-:W-:Y:S01]  /*31100*/  R2UR UR9, R5 ;  /* 0x00000000050972ca */ /* 0x000fe200000e0000 */
[----:B------:R5:W-:Y:S01]  /*31110*/  ST.E desc[UR4][R2.64+0x90], R60 ;  /* 0x0000903c02007985 */ /* 0x000be2000c101904 */
        /* <DEDUP_REMOVED lines=13> */
[C---:B------:R-:W-:Y:S01]  /*311f0*/  R2UR UR21, R5.reuse ;  /* 0x00000000051572ca */ /* 0x040fe200000e0000 */
[----:B------:R5:W-:Y:S01]  /*31200*/  ST.E desc[UR6][R2.64+0x94], R61 ;  /* 0x0000943d02007985 */ /* 0x000be2000c101906 */
        /* <DEDUP_REMOVED lines=245> */
[C---:B------:R-:W-:Y:S02]  /*32160*/  R2UR UR54, R4.reuse ;  /* 0x00000000043672ca */ /* 0x040fe400000e0000 */
[----:B------:R-:W-:Y:S01]  /*32170*/  R2UR UR55, R5 ;  /* 0x00000000053772ca */ /* 0x000fe200000e0000 */
        /* <DEDUP_REMOVED lines=12> */
[----:B------:R-:W-:Y:S01]  /*32240*/  ST.E desc[UR28][R8.64], R199 ;  /* 0x000000c708007985 */ /* 0x000fe2000c10191c */
[C---:B------:R-:W-:Y:S02]  /*32250*/  R2UR UR58, R4.reuse ;  /* 0x00000000043a72ca */ /* 0x040fe400000e0000 */
[C---:B------:R-:W-:Y:S01]  /*32260*/  R2UR UR59, R5.reuse ;  /* 0x00000000053b72ca */ /* 0x040fe200000e0000 */
[----:B0-----:R-:W5:Y:S01]  /*32270*/  LD.E R24, desc[UR30][R2.64] ;  /* 0x0000001e02187980 */ /* 0x001f62000c101900 */
[C---:B------:R-:W-:Y:S02]  /*32280*/  R2UR UR56, R4.reuse ;  /* 0x00000000043872ca */ /* 0x040fe400000e0000 */
[C---:B------:R-:W-:Y:S01]  /*32290*/  R2UR UR57, R5.reuse ;  /* 0x00000000053972ca */ /* 0x040fe200000e0000 */
[----:B-1----:R-:W5:Y:S01]  /*322a0*/  LD.E R25, desc[UR32][R2.64+0x4] ;  /* 0x0000042002197980 */ /* 0x002f62000c101900 */
[C---:B------:R-:W-:Y:S02]  /*322b0*/  R2UR UR4, R4.reuse ;  /* 0x00000000040472ca */ /* 0x040fe400000e0000 */
[----:B------:R-:W-:Y:S01]  /*322c0*/  R2UR UR5, R5 ;  /* 0x00000000050572ca */ /* 0x000fe200000e0000 */
[----:B--2---:R-:W2:Y:S01]  /*322d0*/  LD.E R26, desc[UR34][R2.64+0x8] ;  /* 0x00000822021a7980 */ /* 0x004ea2000c101900 */
[----:B------:R-:W-:-:S02]  /*322e0*/  R2UR UR6, R4 ;  /* 0x00000000040672ca */ /* 0x000fc400000e0000 */
[C---:B------:R-:W-:Y:S01]  /*322f0*/  R2UR UR7, R5.reuse ;  /* 0x00000000050772ca */ /* 0x040fe200000e0000 */
[----:B---3--:R-:W2:Y:S01]  /*32300*/  LD.E R27, desc[UR44][R2.64+0xc] ;  /* 0x00000c2c021b7980 */ /* 0x008ea2000c101900 */
[C---:B------:R-:W-:Y:S02]  /*32310*/  R2UR UR8, R4.reuse ;  /* 0x00000000040872ca */ /* 0x040fe400000e0000 */
[C---:B------:R-:W-:Y:S01]  /*32320*/  R2UR UR9, R5.reuse ;  /* 0x00000000050972ca */ /* 0x040fe200000e0000 */
[----:B----4-:R-:W2:Y:S01]  /*32330*/  LD.E R28, desc[UR46][R2.64+0x10] ;  /* 0x0000102e021c7980 */ /* 0x010ea2000c101900 */
[C---:B------:R-:W-:Y:S02]  /*32340*/  R2UR UR10, R4.reuse ;  /* 0x00000000040a72ca */ /* 0x040fe400000e0000 */
[----:B------:R-:W-:Y:S01]  /*32350*/  R2UR UR11, R5 ;  /* 0x00000000050b72ca */ /* 0x000fe200000e0000 */
[----:B-----5:R-:W2:Y:S01]  /*32360*/  LD.E R29, desc[UR50][R2.64+0x14] ;  /* 0x00001432021d7980 */ /* 0x020ea2000c101900 */
[----:B------:R-:W-:-:S02]  /*32370*/  R2UR UR12, R4 ;  /* 0x00000000040c72ca */ /* 0x000fc400000e0000 */
[C---:B------:R-:W-:Y:S01]  /*32380*/  R2UR UR13, R5.reuse ;  /* 0x00000000050d72ca */ /* 0x040fe200000e0000 */
[----:B------:R-:W2:Y:S01]  /*32390*/  LD.E R30, desc[UR52][R2.64+0x18] ;  /* 0x00001834021e7980 */ /* 0x000ea2000c101900 */
[C---:B------:R-:W-:Y:S02]  /*323a0*/  R2UR UR14, R4.reuse ;  /* 0x00000000040e72ca */ /* 0x040fe400000e0000 */
[C---:B------:R-:W-:Y:S01]  /*323b0*/  R2UR UR15, R5.reuse ;  /* 0x00000000050f72ca */ /* 0x040fe200000e0000 */
[----:B------:R-:W2:Y:S01]  /*323c0*/  LD.E R31, desc[UR54][R2.64+0x1c] ;  /* 0x00001c36021f7980 */ /* 0x000ea2000c101900 */
[C---:B------:R-:W-:Y:S02]  /*323d0*/  R2UR UR16, R4.reuse ;  /* 0x00000000041072ca */ /* 0x040fe400000e0000 */
[----:B------:R-:W-:Y:S01]  /*323e0*/  R2UR UR17, R5 ;  /* 0x00000000051172ca */ /* 0x000fe200000e0000 */
[----:B------:R-:W2:Y:S01]  /*323f0*/  LD.E R32, desc[UR60][R2.64+0x20] ;  /* 0x0000203c02207980 */ /* 0x000ea2000c101900 */
        /* <DEDUP_REMOVED lines=327> */
[----:B------:R-:W-:Y:S02]  /*33870*/  R2UR UR54, R4 ;  /* 0x00000000043672ca */ /* 0x000fe400000e0000 */
[----:B------:R-:W-:Y:S01]  /*33880*/  R2UR UR55, R5 ;  /* 0x00000000053772ca */ /* 0x000fe200000e0000 */
        /* <DEDUP_REMOVED lines=10> */
[----:B------:R-:W-:-:S02]  /*33930*/  VIADD R152, R6, 0x80 ;  /* 0x0000008006987836 */ /* 0x000fc40000000000 */
[----:B------:R-:W-:-:S03]  /*33940*/  IMAD.MOV.U32 R153, RZ, RZ, R7 ;  /* 0x000000ffff997224 */ /* 0x000fc600078e0007 */
[----:B------:R-:W-:Y:S02]  /*33950*/  R2UR UR6, R152 ;  /* 0x00000000980672ca */ /* 0x000fe400000e0000 */
[----:B------:R-:W-:Y:S02]  /*33960*/  R2UR UR7, R153 ;  /* 0x00000000990772ca */ /* 0x000fe400000e0000 */
[----:B------:R-:W-:Y:S02]  /*33970*/  F2FP.F16.F32.PACK_AB R156, R21, R156 ;  /* 0x0000009c159c723e */ /* 0x000fe400000000ff */
[----:B------:R-:W-:Y:S02]  /*33980*/  F2FP.F16.F32.PACK_AB R158, R14, R20 ;  /* 0x000000140e9e723e */ /* 0x000fe400000000ff */
[----:B------:R-:W-:Y:S02]  /*33990*/  F2FP.F16.F32.PACK_AB R157, R12, R13 ;  /* 0x0000000d0c9d723e */ /* 0x000fe400000000ff */
[----:B------:R-:W-:-:S02]  /*339a0*/  F2FP.F16.F32.PACK_AB R159, R159, R160 ;  /* 0x000000a09f9f723e */ /* 0x000fc400000000ff */
        /* <DEDUP_REMOVED lines=18> */
[----:B------:R-:W-:Y:S02]  /*33ad0*/  R2UR UR24, R4 ;  /* 0x00000000041872ca */ /* 0x000fe400000e0000 */
[----:B------:R-:W-:Y:S01]  /*33ae0*/  R2UR UR25, R5 ;  /* 0x00000000051972ca */ /* 0x000fe200000e0000 */
[----:B--2---:R-:W-:-:S06]  /*33af0*/  WARPGROUP.ARRIVE ;  /* 0x00000000000079c5 */ /* 0x004fcc0000000000 */
[----:B------:R-:W-:Y:S01]  /*33b00*/  HGMMA.64x256x16.F32 R24, R156, gdesc[UR4].tnspB, R24, gsb0 ;  /* 0x43e000049c187df0 */ /* 0x000fe20008000818 */
        /* <DEDUP_REMOVED lines=19> */
[C---:B------:R-:W-:Y:S01]  /*33c40*/  R2UR UR55, R5.reuse ;  /* 0x00000000053772ca */ /* 0x040fe200000e0000 */
[----:B------:R-:W-:Y:S02]  /*33c50*/  WARPGROUP.DEPBAR.LE gsb0, 0x0 ;  /* 0x00008000000079c5 */ /* 0x000fe40000010000 */
        /* <DEDUP_REMOVED lines=2670> */
[----:B------:R5:W-:Y:S04]  /*3e340*/  ST.E desc[UR6][R2.64+0x1b4], R133 ;  /* 0x0001b48502007985 */ /* 0x000be8000c101906 */
[----:B------:R5:W-:Y:S04]  /*3e350*/  ST.E desc[UR8][R2.64+0x1b8], R134 ;  /* 0x0001b88602007985 */ /* 0x000be8000c101908 */
[----:B------:R5:W-:Y:S04]  /*3e360*/  ST.E desc[UR4][R2.64+0x1bc], R135 ;  /* 0x0001bc8702007985 */ /* 0x000be8000c101904 */
[----:B------:R5:W-:Y:S01]  /*3e370*/  ST.E desc[UR10][R2.64+0x1c0], R136 ;  /* 0x0001c08802007985 */ /* 0x000be2000c10190a */
[----:B------:R-:W-:-:S03]  /*3e380*/  R2UR UR6, R4 ;  /* 0x00000000040672ca */ /* 0x000fc600000e0000 */
[----:B------:R5:W-:Y:S01]  /*3e390*/  ST.E desc[UR12][R2.64+0x1c4], R137 ;  /* 0x0001c48902007985 */ /* 0x000be2000c10190c */
[----:B------:R-:W-:-:S03]  /*3e3a0*/  R2UR UR7, R5 ;  /* 0x00000000050772ca */ /* 0x000fc600000e0000 */
[----:B------:R5:W-:Y:S01]  /*3e3b0*/  ST.E desc[UR14][R2.64+0x1c8], R138 ;  /* 0x0001c88a02007985 */ /* 0x000be2000c10190e */
[----:B------:R-:W-:-:S03]  /*3e3c0*/  R2UR UR8, R4 ;  /* 0x00000000040872ca */ /* 0x000fc600000e0000 */
[----:B------:R5:W-:Y:S01]  /*3e3d0*/  ST.E desc[UR16][R2.64+0x1cc], R139 ;  /* 0x0001cc8b02007985 */ /* 0x000be2000c101910 */
[----:B------:R-:W-:-:S03]  /*3e3e0*/  R2UR UR9, R5 ;  /* 0x00000000050972ca */ /* 0x000fc600000e0000 */
        /* <DEDUP_REMOVED lines=13> */
[----:B------:R-:W-:-:S03]  /*3e4c0*/  R2UR UR51, R5 ;  /* 0x00000000053372ca */ /* 0x000fc600000e0000 */
[----:B------:R5:W-:Y:S01]  /*3e4d0*/  ST.E desc[UR28][R2.64+0x1e4], R145 ;  /* 0x0001e49102007985 */ /* 0x000be2000c10191c */
[C---:B------:R-:W-:Y:S02]  /*3e4e0*/  R2UR UR28, R4.reuse ;  /* 0x00000000041c72ca */ /* 0x040fe400000e0000 */
[C---:B------:R-:W-:Y:S02]  /*3e4f0*/  R2UR UR29, R5.reuse ;  /* 0x00000000051d72ca */ /* 0x040fe400000e0000 */
[C---:B------:R-:W-:Y:S02]  /*3e500*/  R2UR UR52, R4.reuse ;  /* 0x00000000043472ca */ /* 0x040fe400000e0000 */
[C---:B------:R-:W-:Y:S02]  /*3e510*/  R2UR UR53, R5.reuse ;  /* 0x00000000053572ca */ /* 0x040fe400000e0000 */
[C---:B------:R-:W-:Y:S02]  /*3e520*/  R2UR UR54, R4.reuse ;  /* 0x00000000043672ca */ /* 0x040fe400000e0000 */
[----:B------:R-:W-:Y:S01]  /*3e530*/  R2UR UR55, R5 ;  /* 0x00000000053772ca */ /* 0x000fe200000e0000 */
[----:B------:R-:W-:Y:S04]  /*3e540*/  ST.E desc[UR6][R2.64+0x1ec], R147 ;  /* 0x0001ec9302007985 */ /* 0x000fe8000c101906 */
[----:B------:R-:W-:Y:S04]  /*3e550*/  ST.E desc[UR8][R2.64+0x1f0], R148 ;  /* 0x0001f09402007985 */ /* 0x000fe8000c101908 */
[----:B------:R-:W-:Y:S04]  /*3e560*/  ST.E desc[UR10][R2.64+0x1f4], R149 ;  /* 0x0001f49502007985 */ /* 0x000fe8000c10190a */
[----:B------:R-:W-:Y:S04]  /*3e570*/  ST.E desc[UR12][R2.64+0x1f8], R150 ;  /* 0x0001f89602007985 */ /* 0x000fe8000c10190c */
[----:B------:R-:W-:Y:S01]  /*3e580*/  ST.E desc[UR14][R2.64+0x1fc], R151 ;  /* 0x0001fc9702007985 */ /* 0x000fe2000c10190e */
        /* <DEDUP_REMOVED lines=370> */
[----:B------:R-:W-:Y:S01]  /*3fcb0*/  VIADD R6, R6, 0x280 ;  /* 0x0000028006067836 */ /* 0x000fe20000000000 */
[----:B------:R-:W-:-:S04]  /*3fcc0*/  R2UR UR7, R7 ;  /* 0x00000000070772ca */ /* 0x000fc800000e0000 */
[----:B------:R-:W-:Y:S02]  /*3fcd0*/  R2UR UR6, R6 ;  /* 0x00000000060672ca */ /* 0x000fe400000e0000 */
[----:B------:R-:W-:Y:S02]  /*3fce0*/  F2FP.F16.F32.PACK_AB R152, R191, R192 ;  /* 0x000000c0bf98723e */ /* 0x000fe400000000ff */
[----:B------:R-:W-:Y:S02]  /*3fcf0*/  F2FP.F16.F32.PACK_AB R154, R187, R190 ;  /* 0x000000bebb9a723e */ /* 0x000fe400000000ff */
[----:B------:R-:W-:Y:S02]  /*3fd00*/  F2FP.F16.F32.PACK_AB R153, R163, R165 ;  /* 0x000000a5a399723e */ /* 0x000fe400000000ff */
[----:B------:R-:W-:Y:S02]  /*3fd10*/  F2FP.F16.F32.PACK_AB R155, R161, R162 ;  /* 0x000000a2a19b723e */ /* 0x000fe400000000ff */
        /* <DEDUP_REMOVED lines=27> */
[----:B------:R-:W-:Y:S01]  /*3fed0*/  R2UR UR29, R5 ;  /* 0x00000000051d72ca */ /* 0x000fe200000e0000 */
[----:B------:R-:W-:-:S02]  /*3fee0*/  WARPGROUP.DEPBAR.LE gsb0, 0x0 ;  /* 0x00008000000079c5 */ /* 0x000fc40000010000 */
[----:B------:R-:W-:Y:S01]  /*3fef0*/  ST.E desc[UR4][R2.64], R24 ;  /* 0x0000001802007985 */ /* 0x000fe2000c101904 */
[C---:B------:R-:W-:Y:S02]  /*3ff00*/  R2UR UR4, R4.reuse ;  /* 0x00000000040472ca */ /* 0x040fe400000e0000 */
[C---:B------:R-:W-:Y:S01]  /*3ff10*/  R2UR UR5, R5.reuse ;  /* 0x00000000050572ca */ /* 0x040fe200000e0000 */
[----:B------:R-:W-:Y:S01]  /*3ff20*/  ST.E desc[UR6][R2.64+0x4], R25 ;  /* 0x0000041902007985 */ /* 0x000fe2000c101906 */
[C---:B------:R-:W-:Y:S02]  /*3ff30*/  R2UR UR6, R4.reuse ;  /* 0x00000000040672ca */ /* 0x040fe400000e0000 */
[----:B------:R-:W-:Y:S01]  /*3ff40*/  R2UR UR7, R5 ;  /* 0x00000000050772ca */ /* 0x000fe200000e0000 */
[----:B------:R-:W-:Y:S04]  /*3ff50*/  ST.E desc[UR8][R2.64+0x8], R26 ;  /* 0x0000081a02007985 */ /* 0x000fe8000c101908 */
[----:B------:R-:W-:Y:S04]  /*3ff60*/  ST.E desc[UR10][R2.64+0xc], R27 ;  /* 0x00000c1b02007985 */ /* 0x000fe8000c10190a */
[----:B------:R-:W-:Y:S01]  /*3ff70*/  ST.E desc[UR12][R2.64+0x10], R28 ;  /* 0x0000101c02007985 */ /* 0x000fe2000c10190c */
[----:B------:R-:W-:-:S03]  /*3ff80*/  R2UR UR8, R4 ;  /* 0x00000000040872ca */ /* 0x000fc600000e0000 */
[----:B------:R-:W-:Y:S01]  /*3ff90*/  ST.E desc[UR14][R2.64+0x14], R29 ;  /* 0x0000141d02007985 */ /* 0x000fe2000c10190e */
[----:B------:R-:W-:-:S03]  /*3ffa0*/  R2UR UR9, R5 ;  /* 0x00000000050972ca */ /* 0x000fc600000e0000 */
[----:B------:R-:W-:Y:S04]  /*3ffb0*/  ST.E desc[UR16][R2.64+0x18], R30 ;  /* 0x0000181e02007985 */ /* 0x000fe8000c101910 */
[----:B------:R-:W-:Y:S04]  /*3ffc0*/  ST.E desc[UR18][R2.64+0x1c], R31 ;  /* 0x00001c1f02007985 */ /* 0x000fe8000c101912 */
[----:B------:R-:W-:Y:S04]  /*3ffd0*/  ST.E desc[UR20][R2.64+0x20], R32 ;  /* 0x0000202002007985 */ /* 0x000fe8000c101914 */
[----:B------:R-:W-:Y:S04]  /*3ffe0*/  ST.E desc[UR22][R2.64+0x24], R33 ;  /* 0x0000242102007985 */ /* 0x000fe8000c101916 */
[----:B------:R-:W-:Y:S01]  /*3fff0*/  ST.E desc[UR24][R2.64+0x28], R34 ;  /* 0x0000282202007985 */ /* 0x000fe2000c101918 */
[----:B------:R-:W-:-:S03]  /*40000*/  R2UR UR10, R4 ;  /* 0x00000000040a72ca */ /* 0x000fc600000e0000 */
[----:B------:R-:W-:Y:S01]  /*40010*/  ST.E desc[UR4][R2.64+0x2c], R35 ;  /* 0x00002c2302007985 */ /* 0x000fe2000c101904 */
[C---:B------:R-:W-:Y:S02]  /*40020*/  R2UR UR4, R4.reuse ;  /* 0x00000000040472ca */ /* 0x040fe400000e0000 */
[C---:B------:R-:W-:Y:S01]  /*40030*/  R2UR UR5, R5.reuse ;  /* 0x00000000050572ca */ /* 0x040fe200000e0000 */
[----:B------:R-:W-:Y:S01]  /*40040*/  ST.E desc[UR6][R2.64+0x30], R36 ;  /* 0x0000302402007985 */ /* 0x000fe2000c101906 */
        /* <DEDUP_REMOVED lines=13> */
[----:B------:R-:W-:Y:S01]  /*40120*/  ST.E desc[UR8][R2.64+0x34], R37 ;  /* 0x0000342502007985 */ /* 0x000fe2000c101908 */
        /* <DEDUP_REMOVED lines=8> */
[----:B------:R-:W-:Y:S01]  /*401b0*/  R2UR UR5, R5 ;  /* 0x00000000050572ca */ /* 0x000fe200000e0000 */
[----:B------:R-:W-:Y:S04]  /*401c0*/  ST.E desc[UR6][R2.64+0x3c], R39 ;  /* 0x00003c2702007985 */ /* 0x000fe8000c101906 */
[----:B------:R-:W-:Y:S04]  /*401d0*/  ST.E desc[UR10][R2.64+0x40], R40 ;  /* 0x0000402802007985 */ /* 0x000fe8000c10190a */
[----:B------:R-:W-:Y:S04]  /*401e0*/  ST.E desc[UR12][R2.64+0x44], R41 ;  /* 0x0000442902007985 */ /* 0x000fe8000c10190c */
        /* <DEDUP_REMOVED lines=8> */
[----:B------:R-:W-:Y:S01]  /*40270*/  ST.E desc[UR8][R2.64+0x60], R48 ;  /* 0x0000603002007985 */ /* 0x000fe2000c101908 */
[C---:B------:R-:W-:Y:S02]  /*40280*/  R2UR UR8, R4.reuse ;  /* 0x00000000040872ca */ /* 0x040fe400000e0000 */
[----:B------:R-:W-:Y:S01]  /*40290*/  R2UR UR9, R5 ;  /* 0x00000000050972ca */ /* 0x000fe200000e0000 */
[----:B------:R-:W-:Y:S01]  /*402a0*/  ST.E desc[UR4][R2.64+0x64], R49 ;  /* 0x0000643102007985 */ /* 0x000fe2000c101904 */
        /* <DEDUP_REMOVED lines=14> */
[----:B------:R-:W-:Y:S01]  /*40390*/  ST.E desc[UR6][R2.64+0x68], R50 ;  /* 0x0000683202007985 */ /* 0x000fe2000c101906 */
        /* <DEDUP_REMOVED lines=288> */
[----:B------:R-:W2:Y:S01]  /*415a0*/  LD.E R7, desc[UR28][R2.64] ;  /* 0x0000001c02077980 */ /* 0x000ea2000c101900 */
[----:B------:R-:W-:-:S02]  /*415b0*/  R2UR UR4, R4 ;  /* 0x00000000040472ca */ /* 0x000fc400000e0000 */
[C---:B------:R-:W-:Y:S02]  /*415c0*/  R2UR UR5, R5.reuse ;  /* 0x00000000050572ca */ /* 0x040fe400000e0000 */
[----:B------:R-:W-:Y:S02]  /*415d0*/  R2UR UR6, R4 ;  /* 0x00000000040672ca */ /* 0x000fe400000e0000 */
[----:B------:R-:W-:-:S09]  /*415e0*/  R2UR UR7, R5 ;  /* 0x00000000050772ca */ /* 0x000fd200000e0000 */
[----:B--2---:R1:W-:Y:S04]  /*415f0*/  ST.E desc[UR4][R2.64], R7 ;  /* 0x0000000702007985 */ /* 0x0043e8000c101904 */
[----:B------:R-:W2:Y:S01]  /*41600*/  LD.E R11, desc[UR6][R2.64+0x4] ;  /* 0x00000406020b7980 */ /* 0x000ea2000c101900 */
[C---:B------:R-:W-:Y:S02]  /*41610*/  R2UR UR4, R4.reuse ;  /* 0x00000000040472ca */ /* 0x040fe400000e0000 */
[C---:B------:R-:W-:Y:S02]  /*41620*/  R2UR UR5, R5.reuse ;  /* 0x00000000050572ca */ /* 0x040fe400000e0000 */
[----:B------:R-:W-:Y:S02]  /*41630*/  R2UR UR6, R4 ;  /* 0x00000000040672ca */ /* 0x000fe400000e0000 */
[----:B------:R-:W-:-:S09]  /*41640*/  R2UR UR7, R5 ;  /* 0x00000000050772ca */ /* 0x000fd200000e0000 */
[----:B--2---:R2:W-:Y:S04]  /*41650*/  ST.E desc[UR4][R2.64+0x4], R11 ;  /* 0x0000040b02007985 */ /* 0x0045e8000c101904 */
[----:B------:R-:W3:Y:S01]  /*41660*/  LD.E R13, desc[UR6][R2.64+0x8] ;  /* 0x00000806020d7980 */ /* 0x000ee2000c101900 */
[C---:B------:R-:W-:Y:S02]  /*41670*/  R2UR UR4, R4.reuse ;  /* 0x00000000040472ca */ /* 0x040fe400000e0000 */
[C---:B------:R-:W-:Y:S02]  /*41680*/  R2UR UR5, R5.reuse ;  /* 0x00000000050572ca */ /* 0x040fe400000e0000 */
[----:B------:R-:W-:Y:S02]  /*41690*/  R2UR UR6, R4 ;  /* 0x00000000040672ca */ /* 0x000fe400000e0000 */
[----:B------:R-:W-:-:S09]  /*416a0*/  R2UR UR7, R5 ;  /* 0x00000000050772ca */ /* 0x000fd200000e0000 */
[----:B---3--:R3:W-:Y:S04]  /*416b0*/  ST.E desc[UR4][R2.64+0x8], R13 ;  /* 0x0000080d02007985 */ /* 0x0087e8000c101904 */
[----:B0-----:R-:W4:Y:S01]  /*416c0*/  LD.E R9, desc[UR6][R2.64+0xc] ;  /* 0x00000c0602097980 */ /* 0x001f22000c101900 */
[C---:B------:R-:W-:Y:S02]  /*416d0*/  R2UR UR4, R4.reuse ;  /* 0x00000000040472ca */ /* 0x040fe400000e0000 */
[C---:B------:R-:W-:Y:S02]  /*416e0*/  R2UR UR5, R5.reuse ;  /* 0x00000000050572ca */ /* 0x040fe400000e0000 */
[----:B------:R-:W-:Y:S02]  /*416f0*/  R2UR UR6, R4 ;  /* 0x00000000040672ca */ /* 0x000fe400000e0000 */
[----:B------:R-:W-:-:S09]  /*41700*/  R2UR UR7, R5 ;  /* 0x00000000050772ca */ /* 0x000fd200000e0000 */
[----:B----4-:R0:W-:Y:S04]  /*41710*/  ST.E desc[UR4][R2.64+0xc], R9 ;  /* 0x00000c0902007985 */ /* 0x0101e8000c101904 */
[----:B-1----:R-:W4:Y:S01]  /*41720*/  LD.E R7, desc[UR6][R2.64+0x10] ;  /* 0x0000100602077980 */ /* 0x002f22000c101900 */
[C---:B------:R-:W-:Y:S02]  /*41730*/  R2UR UR4, R4.reuse ;  /* 0x00000000040472ca */ /* 0x040fe400000e0000 */
[C---:B------:R-:W-:Y:S02]  /*41740*/  R2UR UR5, R5.reuse ;  /* 0x00000000050572ca */ /* 0x040fe400000e0000 */
[----:B------:R-:W-:Y:S02]  /*41750*/  R2UR UR6, R4 ;  /* 0x00000000040672ca */ /* 0x000fe400000e0000 */
[----:B------:R-:W-:-:S09]  /*41760*/  R2UR UR7, R5 ;  /* 0x00000000050772ca */ /* 0x000fd200000e0000 */
[----:B----4-:R1:W-:Y:S04]  /*41770*/  ST.E desc[UR4][R2.64+0x10], R7 ;  /* 0x0000100702007985 */ /* 0x0103e8000c101904 */
[----:B--2---:R-:W2:Y:S01]  /*41780*/  LD.E R11, desc[UR6][R2.64+0x14] ;  /* 0x00001406020b7980 */ /* 0x004ea2000c101900 */
[C---:B------:R-:W-:Y:S02]  /*41790*/  R2UR UR4, R4.reuse ;  /* 0x00000000040472ca */ /* 0x040fe400000e0000 */
[C---:B------:R-:W-:Y:S02]  /*417a0*/  R2UR UR5, R5.reuse ;  /* 0x00000000050572ca */ /* 0x040fe400000e0000 */
[----:B------:R-:W-:Y:S02]  /*417b0*/  R2UR UR6, R4 ;  /* 0x00000000040672ca */ /* 0x000fe400000e0000 */
[----:B------:R-:W-:-:S09]  /*417c0*/  R2UR UR7, R5 ;  /* 0x00000000050772ca */ /* 0x000fd200000e0000 */
[----:B--2---:R2:W-:Y:S04]  /*417d0*/  ST.E desc[UR4][R2.64+0x14], R11 ;  /* 0x0000140b02007985 */ /* 0x0045e8000c101904 */
[----:B---3--:R-:W3:Y:S01]  /*417e0*/  LD.E R13, desc[UR6][R2.64+0x18] ;  /* 0x00001806020d7980 */ /* 0x008ee2000c101900 */
        /* <DEDUP_REMOVED lines=719> */
[----:B---3--:R-:W2:Y:S01]  /*444e0*/  LD.E R13, desc[UR6][R2.64+0x1f8] ;  /* 0x0001f806020d7980 */ /* 0x008ea2000c101900 */
[C---:B------:R-:W-:Y:S02]  /*444f0*/  R2UR UR4, R4.reuse ;  /* 0x00000000040472ca */ /* 0x040fe400000e0000 */
[C---:B------:R-:W-:Y:S02]  /*44500*/  R2UR UR5, R5.reuse ;  /* 0x00000000050572ca */ /* 0x040fe400000e0000 */
[----:B------:R-:W-:Y:S02]  /*44510*/  R2UR UR6, R4 ;  /* 0x00000000040672ca */ /* 0x000fe400000e0000 */
[----:B------:R-:W-:-:S02]  /*44520*/  R2UR UR7, R5 ;  /* 0x00000000050772ca */ /* 0x000fc400000e0000 */
[----:B------:R-:W-:-:S07]  /*44530*/  LOP3.LUT P6, RZ, R207, 0x7f, RZ, 0xc0, !PT ;  /* 0x0000007fcfff7812 */ /* 0x000fce00078cc0ff */
[----:B--2---:R1:W-:Y:S04]  /*44540*/  ST.E desc[UR4][R2.64+0x1f8], R13 ;  /* 0x0001f80d02007985 */ /* 0x0043e8000c101904 */
[----:B0-----:R-:W2:Y:S01]  /*44550*/  LD.E R9, desc[UR6][R2.64+0x1fc] ;  /* 0x0001fc0602097980 */ /* 0x001ea2000c101900 */
[----:B------:R-:W-:Y:S02]  /*44560*/  R2UR UR4, R4 ;  /* 0x00000000040472ca */ /* 0x000fe400000e0000 */
[----:B------:R-:W-:-:S13]  /*44570*/  R2UR UR5, R5 ;  /* 0x00000000050572ca */ /* 0x000fda00000e0000 */
[----:B--2---:R1:W-:Y:S01]  /*44580*/  ST.E desc[UR4][R2.64+0x1fc], R9 ;  /* 0x0001fc0902007985 */ /* 0x0043e2000c101904 */
[----:B------:R-:W-:Y:S05]  /*44590*/  @P6 BRA `(.L_x_2339) ;  /* 0x0000000000306947 */ /* 0x000fea0003800000 */
[----:B-1----:R-:W2:Y:S04]  /*445a0*/  LDL.64 R2, [R0+0x40] ;  /* 0x0000400000027983 */ /* 0x002ea80000100a00 */
[----:B------:R-:W3:Y:S01]  /*445b0*/  LDL.64 R6, [R0] ;  /* 0x0000000000067983 */ /* 0x000ee20000100a00 */
[C---:B------:R-:W-:Y:S02]  /*445c0*/  R2UR UR4, R4.reuse ;  /* 0x00000000040472ca */ /* 0x040fe400000e0000 */
[C---:B------:R-:W-:Y:S02]  /*445d0*/  R2UR UR5, R5.reuse ;  /* 0x00000000050572ca */ /* 0x040fe400000e0000 */
[----:B------:R-:W-:Y:S02]  /*445e0*/  R2UR UR6, R4 ;  /* 0x00000000040672ca */ /* 0x000fe400000e0000 */
[----:B------:R-:W-:-:S09]  /*445f0*/  R2UR UR7, R5 ;  /* 0x00000000050772ca */ /* 0x000fd200000e0000 */
[----:B--2---:R-:W2:Y:S04]  /*44600*/  LD.E.64 R2, desc[UR4][R2.64+0x30] ;  /* 0x0000300402027980 */ /* 0x004ea8000c101b00 */
[----:B---3--:R-:W3:Y:S01]  /*44610*/  LD.E R6, desc[UR6][R6.64] ;  /* 0x0000000606067980 */ /* 0x008ee2000c101900 */
[----:B--2---:R-:W-:-:S05]  /*44620*/  MOV R5, R2 ;  /* 0x0000000200057202 */ /* 0x004fca0000000f00 */
[----:B---3--:R-:W-:-:S05]  /*44630*/  IMAD R4, R6, 0x8, R5 ;  /* 0x0000000806047824 */ /* 0x008fca00078e0205 */
[----:B------:R-:W-:-:S04]  /*44640*/  PRMT R4, RZ, 0x654, R4 ;  /* 0x00000654ff047816 */ /* 0x000fc80000000004 */
[----:B------:R0:W-:Y:S03]  /*44650*/  SYNCS.ARRIVE.TRANS64.RED.A1T0 RZ, [R4+URZ], RZ ;  /* 0x000000ff04ff79a7 */ /* 0x0001e6000810043f */
.L_x_2339:
[----:B-1----:R-:W-:Y:S02]  /*44660*/  IMAD.MOV.U32 R2, RZ, RZ, R215 ;  /* 0x000000ffff027224 */ /* 0x002fe400078e00d7 */
[----:B------:R-:W-:-:S04]  /*44670*/  IMAD.MOV.U32 R3, RZ, RZ, 0x0 ;  /* 0x00000000ff037424 */ /* 0x000fc800078e00ff */
[----:B0-----:R-:W-:Y:S05]  /*44680*/  RET.REL.NODEC R2 `(_ZN7cutlass13device_kernelIN5flash11enable_sm90INS1_16FlashAttnFwdSm90INS1_25CollectiveMainloopFwdSm90ILi2EN4cute5tupleIJNS5_1CILi1EEES8_S8_EEENS6_IJNS7_ILi128EEENS7_ILi96EEENS7_ILi64EEEEEELi256ENS_6half_tEfNS_4arch4Sm90ELb0ELb1ELb0ELb0ELb0ELb0ELb1ELb1ELb0ELb1ELb0ELb0EEENS1_21CollectiveEpilogueFwdINS6_IJSA_NS7_ILi256EEESB_EEES9_SE_SG_Li256ELb0ELb1ELb0ELb0EEENS1_30DynamicPersistentTileSchedulerILi256ELi128ELb0ELb1ELb1EEEEEEEEEvNT_6ParamsE) ;  /* 0xfffffbb8025c7950 */ /* 0x001fea0003c3ffff */
.L_x_2317:
[----:B0-----:R0:W1:Y:S02]  /*44690*/  SYNCS.PHASECHK.TRANS64.TRYWAIT P1, [R2+URZ], R3 ;  /* 0x00000003020075a7 */ /* 0x001064000802017f */
[----:B-1----:R-:W-:Y:S05]  /*446a0*/  @!P1 NANOSLEEP.SYNCS 0x989680 ;  /* 0x009896800000995d */ /* 0x002fea0003900000 */
[----:B------:R-:W1:Y:S02]  /*446b0*/  @!P1 SYNCS.PHASECHK.TRANS64 P1, [R2+URZ], R3 ;  /* 0x00000003020095a7 */ /* 0x000e64000802007f */
[----:B-1----:R-:W-:Y:S05]  /*446c0*/  @!P1 BRA `(.L_x_2317) ;  /* 0xfffffffc00f09947 */ /* 0x002fea000383ffff */
[----:B------:R-:W-:Y:S05]  /*446d0*/  BRA `(.L_x_2316) ;  /* 0xfffffe4c008c7947 */ /* 0x000fea000383ffff */
.L_x_2324:
[----:B0-----:R0:W1:Y:S02]  /*446e0*/  SYNCS.PHASECHK.TRANS64.TRYWAIT P1, [R8+URZ], R9 ;  /* 0x00000009080075a7 */ /* 0x001064000802017f */
[----:B-1----:R-:W-:Y:S05]  /*446f0*/  @!P1 NANOSLEEP.SYNCS 0x989680 ;  /* 0x009896800000995d */ /* 0x002fea0003900000 */
[----:B------:R-:W1:Y:S02]  /*44700*/  @!P1 SYNCS.PHASECHK.TRANS64 P1, [R8+URZ], R9 ;  /* 0x00000009080095a7 */ /* 0x000e64000802007f */
[----:B-1----:R-:W-:Y:S05]  /*44710*/  @!P1 BRA `(.L_x_2324) ;  /* 0xfffffffc00f09947 */ /* 0x002fea000383ffff */
[----:B------:R-:W-:Y:S05]  /*44720*/  BRA `(.L_x_2323) ;  /* 0xfffffe5400607947 */ /* 0x000fea000383ffff */
.L_x_2340:
        /* <DEDUP_REMOVED lines=13> */
.L_x_6041:


//--------------------- .text._ZN7cutlass13device_kernelIN5flash11enable_sm90INS1_16FlashAttnFwdSm90INS1_25CollectiveMainloopFwdSm90ILi2EN4cute5tupleIJNS5_1CILi1EEES8_S8_EEENS6_IJNS7_ILi128EEENS7_ILi96EEENS7_ILi64EEEEEELi256ENS_6half_tEfNS_4arch4Sm90ELb0ELb1ELb0ELb1ELb0ELb0ELb0ELb1ELb0ELb1ELb0ELb0EEENS1_21CollectiveEpilogueFwdINS6_IJSA_NS7_ILi256EEESB_EEES9_SE_SG_Li256ELb1ELb1ELb0ELb0EEENS1_36VarlenDynamicPersistentTileSchedulerILi128ELi96ELi256ELi128ELb0ELb1ELb1ELb1ELb0ELb1EEEEEEEEEvNT_6ParamsE --------------------------
	.section	.text._ZN7cutlass13device_kernelIN5flash11enable_sm90INS1_16FlashAttnFwdSm90INS1_25CollectiveMainloopFwdSm90ILi2EN4cute5tupleIJNS5_1CILi1EEES8_S8_EEENS6_IJNS7_ILi128EEENS7_ILi96EEENS7_ILi64EEEEEELi256ENS_6half_tEfNS_4arch4Sm90ELb0ELb1ELb0ELb1ELb0ELb0ELb0ELb1ELb0ELb1ELb0ELb0EEENS1_21CollectiveEpilogueFwdINS6_IJSA_NS7_ILi256EEESB_EEES9_SE_SG_Li256ELb1ELb1ELb0ELb0EEENS1_36VarlenDynamicPersistentTileSchedulerILi128ELi96ELi256ELi128ELb0ELb1ELb1ELb1ELb0ELb1EEEEEEEEEvNT_6ParamsE,"ax",@progbits
	.align	128
.text._ZN7cutlass13device_kernelIN5flash11enable_sm90INS1_16FlashAttnFwdSm90INS1_25CollectiveMainloopFwdSm90ILi2EN4cute5tupleIJNS5_1CILi1EEES8_S8_EEENS6_IJNS7_ILi128EEENS7_ILi96EEENS7_ILi64EEEEEELi256ENS_6half_tEfNS_4arch4Sm90ELb0ELb1ELb0ELb1ELb0ELb0ELb0ELb1ELb0ELb1ELb0ELb0EEENS1_21CollectiveEpilogueFwdINS6_IJSA_NS7_ILi256EEESB_EEES9_SE_SG_Li256ELb1ELb1ELb0ELb0EEENS1_36VarlenDynamicPersistentTileSchedulerILi128ELi96ELi256ELi128ELb0ELb1ELb1ELb1ELb0ELb1EEEEEEEEEvNT_6ParamsE:
        .type           _ZN7cutlass13device_kernelIN5flash11enable_sm90INS1_16FlashAttnFwdSm90INS1_25CollectiveMainloopFwdSm90ILi2EN4cute5tupleIJNS5_1CILi1EEES8_S8_EEENS6_IJNS7_ILi128EEENS7_ILi96EEENS7_ILi64EEEEEELi256ENS_6half_tEfNS_4arch4Sm90ELb0ELb1ELb0ELb1ELb0ELb0ELb0ELb1ELb0ELb1ELb0ELb0EEENS1_21CollectiveEpilogueFwdINS6_IJSA_NS7_ILi256EEESB_EEES9_SE_SG_Li256ELb1ELb1ELb0ELb0EEENS1_36VarlenDynamicPersistentTileSchedulerILi128ELi96ELi256ELi128ELb0ELb1ELb1ELb1ELb0ELb1EEEEEEEEEvNT_6ParamsE,@function
        .size           _ZN7cutlass13device_kernelIN5flash11enable_sm90INS1_16FlashAttnFwdSm90INS1_25CollectiveMainloopFwdSm90ILi2EN4cute5tupleIJNS5_1CILi1EEES8_S8_EEENS6_IJNS7_ILi128EEENS7_ILi96EEENS7_ILi64EEEEEELi256ENS_6half_tEfNS_4arch4Sm90ELb0ELb1ELb0ELb1ELb0ELb0ELb0ELb1ELb0ELb1ELb0ELb0EEENS1_21CollectiveEpilogueFwdINS6_IJSA_NS7_ILi256EEESB_EEES9_SE_SG_Li256ELb1ELb1ELb0ELb0EEENS1_36VarlenDynamicPersistentTileSchedulerILi128ELi96ELi256ELi128ELb0ELb1ELb1ELb1ELb0ELb1EEEEEEEEEvNT_6ParamsE,(.L_x_6043 - _ZN7cutlass13device_kernelIN5flash11enable_sm90INS1_16FlashAttnFwdSm90INS1_25CollectiveMainloopFwdSm90ILi2EN4cute5tupleIJNS5_1CILi1EEES8_S8_EEENS6_IJNS7_ILi128EEENS7_ILi96EEENS7_ILi64EEEEEELi256ENS_6half_tEfNS_4arch4Sm90ELb0ELb1ELb0ELb1ELb0ELb0ELb0ELb1ELb0ELb1ELb0ELb0EEENS1_21CollectiveEpilogueFwdINS6_IJSA_NS7_ILi256EEESB_EEES9_SE_SG_Li256ELb1ELb1ELb0ELb0EEENS1_36VarlenDynamicPersistentTileSchedulerILi128ELi96ELi256ELi128ELb0ELb1ELb1ELb1ELb0ELb1EEEEEEEEEvNT_6ParamsE)
        .other          _ZN7cutlass13device_kernelIN5flash11enable_sm90INS1_16FlashAttnFwdSm90INS1_25CollectiveMainloopFwdSm90ILi2EN4cute5tupleIJNS5_1CILi1EEES8_S8_EEENS6_IJNS7_ILi128EEENS7_ILi96EEENS7_ILi64EEEEEELi256ENS_6half_tEfNS_4arch4Sm90ELb0ELb1ELb0ELb1ELb0ELb0ELb0ELb1ELb0ELb1ELb0ELb0EEENS1_21CollectiveEpilogueFwdINS6_IJSA_NS7_ILi256EEESB_EEES9_SE_SG_Li256ELb1ELb1ELb0ELb0EEENS1_36VarlenDynamicPersistentTileSchedulerILi128ELi96ELi256ELi128ELb0ELb1ELb1ELb1ELb0ELb1EEEEEEEEEvNT_6ParamsE,@"STO_CUDA_ENTRY STV_DEFAULT"
_ZN7cutlass13device_kernelIN5flash11enable_sm90INS1_16FlashAttnFwdSm90INS1_25CollectiveMainloopFwdSm90ILi2EN4cute5tupleIJNS5_1CILi1EEES8_S8_EEENS6_IJNS7_ILi128EEENS7_ILi96EEENS7_ILi64EEEEEELi256ENS_6half_tEfNS_4arch4Sm90ELb0ELb1ELb0ELb1ELb0ELb0ELb0ELb1ELb0ELb1ELb0ELb0EEENS1_21CollectiveEpilogueFwdINS6_IJSA_NS7_ILi256EEESB_EEES9_SE_SG_Li256ELb1ELb1ELb0ELb0EEENS1_36VarlenDynamicPersistentTileSchedulerILi128ELi96ELi256ELi128ELb0ELb1ELb1ELb1ELb0ELb1EEEEEEEEEvNT_6ParamsE:
        /* <DEDUP_REMOVED lines=18> */
.L_x_2342:
[----:B------:R-:W-:Y:S05]  /*0120*/  BSYNC B0 ;  /* 0x0000000000007941 */ /* 0x000fea0003800000 */
.L_x_2341:
        /* <DEDUP_REMOVED lines=41> */
.L_x_2343:
        /* <DEDUP_REMOVED lines=22> */
.L_x_2344:
        /* <DEDUP_REMOVED lines=18> */
.L_x_2345:
        /* <DEDUP_REMOVED lines=22> */
.L_x_2346:
        /* <DEDUP_REMOVED lines=22> */
.L_x_2347:
[----:B------:R-:W-:Y:S01]  /*0900*/  PLOP3.LUT P0, PT, PT, PT, UP0, 0x80, 0x0 ;  /* 0x000000000000781c */ /* 0x000fe20003f0f008 */
[----:B------:R-:W-:Y:S01]  /*0910*/  UMOV UR36, 0x1 ;  /* 0x0000000100247882 */ /* 0x000fe20000000000 */
[----:B------:R-:W-:Y:S01]  /*0920*/  NOP ;  /* 0x0000000000007918 */ /* 0x000fe20000000000 */
[----:B------:R-:W-:Y:S01]  /*0930*/  USEL UR36, UR36, 0x2, !UP0 ;  /* 0x0000000224247887 */ /* 0x000fe2000c000000 */
[----:B------:R-:W-:Y:S01]  /*0940*/  ULDC.64 UR40, c[0x0][0x208] ;  /* 0x0000820000287ab9 */ /* 0x000fe20000000a00 */
[----:B012-4-:R-:W-:Y:S08]  /*0950*/  BAR.SYNC.DEFER_BLOCKING 0x0 ;  /* 0x0000000000007b1d */ /* 0x017ff00000010000 */
[----:B------:R-:W-:Y:S05]  /*0960*/  @!P0 BRA `(.L_x_2348) ;  /* 0x000000f400648947 */ /* 0x000fea0003800000 */
.L_x_2349:
        /* <DEDUP_REMOVED lines=23> */
[----:B------:R-:W-:Y:S01]  /*0ae0*/  R2UR UR6, R11 ;  /* 0x000000000b0672ca */ /* 0x000fe200000e0000 */
        /* <DEDUP_REMOVED lines=55> */
.L_x_2449:
[----:B------:R-:W-:Y:S01]  /*0e60*/  ULDC.64 UR8, c[0x0][0xa28] ;  /* 0x00028a0000087ab9 */ /* 0x000fe20000000a00 */
[----:B------:R-:W-:Y:S01]  /*0e70*/  IMAD.MOV.U32 R0, RZ, RZ, RZ ;  /* 0x000000ffff007224 */ /* 0x000fe200078e00ff */
[----:B------:R-:W-:-:S04]  /*0e80*/  UISETP.NE.U32.AND UP0, UPT, UR8, URZ, UPT ;  /* 0x0000003f0800728c */ /* 0x000fc8000bf05070 */
[----:B------:R-:W-:-:S03]  /*0e90*/  UISETP.NE.AND.EX UP0, UPT, UR9, URZ, UPT, UP0 ;  /* 0x0000003f0900728c */ /* 0x000fc6000bf05300 */
[----:B------:R-:W-:Y:S02]  /*0ea0*/  ULDC.64 UR8, c[0x0][0xa18] ;  /* 0x0002860000087ab9 */ /* 0x000fe40000000a00 */
[----:B------:R-:W-:Y:S01]  /*0eb0*/  UISETP.NE.U32.AND UP1, UPT, UR8, URZ, UPT ;  /* 0x0000003f0800728c */ /* 0x000fe2000bf25070 */
[----:B------:R-:W-:-:S03]  /*0ec0*/  PLOP3.LUT P0, PT, PT, PT, UP0, 0x80, 0x0 ;  /* 0x000000000000781c */ /* 0x000fc60003f0f008 */
[----:B------:R-:W-:-:S03]  /*0ed0*/  UISETP.NE.AND.EX UP1, UPT, UR9, URZ, UPT, UP1 ;  /* 0x0000003f0900728c */ /* 0x000fc6000bf25310 */
[----:B------:R-:W-:Y:S02]  /*0ee0*/  @UP0 ULDC.64 UR8, c[0x0][0xa28] ;  /* 0x00028a0000080ab9 */ /* 0x000fe40000000a00 */
[----:B------:R-:W-:Y:S01]  /*0ef0*/  @UP0 UIMAD.WIDE UR8, UR6, 0x4, UR8 ;  /* 0x00000004060808a5 */ /* 0x000fe2000f8e0208 */
[----:B------:R-:W-:-:S05]  /*0f00*/  PLOP3.LUT P2, PT, PT, PT, UP1, 0x80, 0x0 ;  /* 0x000000000000781c */ /* 0x000fca0003f4f018 */
[----:B------:R-:W-:Y:S01]  /*0f10*/  @UP1 ULDC.64 UR10, c[0x0][0xa18] ;  /* 0x00028600000a1ab9 */ /* 0x000fe20000000a00 */
[----:B01--4-:R-:W-:Y:S02]  /*0f20*/  IMAD.U32 R2, RZ, RZ, UR8 ;  /* 0x00000008ff027e24 */ /* 0x013fe4000f8e00ff */
[----:B------:R-:W-:Y:S01]  /*0f30*/  IMAD.U32 R3, RZ, RZ, UR9 ;  /* 0x00000009ff037e24 */ /* 0x000fe2000f8e00ff */
[----:B------:R-:W-:Y:S01]  /*0f40*/  @UP1 UIMAD.WIDE UR8, UR6, 0x4, UR10 ;  /* 0x00000004060818a5 */ /* 0x000fe2000f8e020a */
[----:B------:R-:W-:Y:S02]  /*0f50*/  ULDC UR4, c[0x0][0x288] ;  /* 0x0000a20000047ab9 */ /* 0x000fe40000000800 */
[----:B---3--:R-:W-:Y:S01]  /*0f60*/  IMAD.U32 R16, RZ, RZ, UR4 ;  /* 0x00000004ff107e24 */ /* 0x008fe2000f8e00ff */
[----:B------:R0:W5:Y:S02]  /*0f70*/  @P0 LDG.E R0, desc[UR40][R2.64] ;  /* 0x0000002802000981 */ /* 0x000164000c1e1900 */
[----:B--2---:R-:W-:Y:S01]  /*0f80*/  IMAD.U32 R4, RZ, RZ, UR8 ;  /* 0x00000008ff047e24 */ /* 0x004fe2000f8e00ff */
[----:B------:R-:W-:Y:S01]  /*0f90*/  ULDC UR4, c[0x0][0x424] ;  /* 0x0001090000047ab9 */ /* 0x000fe20000000800 */
[----:B------:R-:W-:Y:S01]  /*0fa0*/  IMAD.U32 R5, RZ, RZ, UR9 ;  /* 0x00000009ff057e24 */ /* 0x000fe2000f8e00ff */
[----:B------:R-:W-:-:S04]  /*0fb0*/  ULDC.64 UR8, c[0x0][0x418] ;  /* 0x0001060000087ab9 */ /* 0x000fc80000000a00 */
[----:B------:R0:W5:Y:S01]  /*0fc0*/  @P2 LDG.E R16, desc[UR40][R4.64] ;  /* 0x0000002804102981 */ /* 0x000162000c1e1900 */
[----:B------:R-:W-:Y:S01]  /*0fd0*/  UISETP.NE.U32.AND UP0, UPT, UR8, URZ, UPT ;  /* 0x0000003f0800728c */ /* 0x000fe2000bf05070 */
[----:B------:R-:W-:-:S03]  /*0fe0*/  UMOV UR45, UR7 ;  /* 0x00000007002d7c82 */ /* 0x000fc60008000000 */
[----:B------:R-:W-:-:S03]  /*0ff0*/  UISETP.NE.AND.EX UP0, UPT, UR9, URZ, UPT, UP0 ;  /* 0x0000003f0900728c */ /* 0x000fc6000bf05300 */
[----:B------:R-:W-:Y:S01]  /*1000*/  ULDC.64 UR8, c[0x0][0xa20] ;  /* 0x0002880000087ab9 */ /* 0x000fe20000000a00 */
[----:B------:R-:W-:Y:S01]  /*1010*/  USEL UR4, UR4, 0x1, UP0 ;  /* 0x0000000104047887 */ /* 0x000fe20008000000 */
[----:B------:R-:W-:Y:S01]  /*1020*/  ISETP.NE.U32.AND P1, PT, RZ, UR8, PT ;  /* 0x00000008ff007c0c */ /* 0x000fe2000bf25070 */
[----:B------:R-:W-:Y:S02]  /*1030*/  ULDC UR8, c[0x0][0x2f0] ;  /* 0x0000bc0000087ab9 */ /* 0x000fe40000000800 */
[----:B------:R-:W-:Y:S01]  /*1040*/  UIMAD UR4, UR4, UR8, URZ ;  /* 0x00000008040472a4 */ /* 0x000fe2000f8e023f */
[----:B------:R-:W-:Y:S01]  /*1050*/  ISETP.NE.AND.EX P1, PT, RZ, UR9, PT, P1 ;  /* 0x00000009ff007c0c */ /* 0x000fe2000bf25310 */
[----:B0-----:R-:W-:-:S12]  /*1060*/  @P2 BRA `(.L_x_2350) ;  /* 0x00000000002c2947 */ /* 0x001fd80003800000 */
        /* <DEDUP_REMOVED lines=8> */
[----:B-----5:R-:W2:Y:S04]  /*10f0*/  LDG.E R16, desc[UR40][R2.64] ;  /* 0x0000002802107981 */ /* 0x020ea8000c1e1900 */
[----:B------:R-:W2:Y:S02]  /*1100*/  LDG.E R5, desc[UR40][R2.64+0x4] ;  /* 0x0000042802057981 */ /* 0x000ea4000c1e1900 */
[----:B--2---:R-:W-:-:S07]  /*1110*/  IMAD.IADD R16, R5, 0x1, -R16 ;  /* 0x0000000105107824 */ /* 0x004fce00078e0a10 */
.L_x_2350:
[----:B------:R-:W-:Y:S01]  /*1120*/  IMAD.U32 R17, RZ, RZ, UR4 ;  /* 0x00000004ff117e24 */ /* 0x000fe2000f8e00ff */
[----:B------:R-:W-:Y:S01]  /*1130*/  UMOV UR44, UR6 ;  /* 0x00000006002c7c82 */ /* 0x000fe20008000000 */
[----:B------:R-:W-:Y:S05]  /*1140*/  @!P1 BRA `(.L_x_2351) ;  /* 0x0000000000189947 */ /* 0x000fea0003800000 */
[----:B------:R-:W-:Y:S02]  /*1150*/  ULDC.64 UR8, c[0x0][0xa20] ;  /* 0x0002880000087ab9 */ /* 0x000fe40000000a00 */
[----:B------:R-:W-:-:S06]  /*1160*/  UIMAD.WIDE UR6, UR6, 0x4, UR8 ;  /* 0x00000004060678a5 */ /* 0x000fcc000f8e0208 */
[----:B------:R-:W-:Y:S02]  /*1170*/  IMAD.U32 R2, RZ, RZ, UR6 ;  /* 0x00000006ff027e24 */ /* 0x000fe4000f8e00ff */
[----:B------:R-:W-:-:S05]  /*1180*/  IMAD.U32 R3, RZ, RZ, UR7 ;  /* 0x00000007ff037e24 */ /* 0x000fca000f8e00ff */
[----:B------:R0:W5:Y:S01]  /*1190*/  LDG.E R17, desc[UR40][R2.64] ;  /* 0x0000002802117981 */ /* 0x000162000c1e1900 */
[----:B------:R-:W-:Y:S05]  /*11a0*/  BRA `(.L_x_2352) ;  /* 0x00000000002c7947 */ /* 0x000fea0003800000 */
.L_x_2351:
        /* <DEDUP_REMOVED lines=9> */
[----:B------:R-:W2:Y:S02]  /*1240*/  LDG.E R4, desc[UR40][R2.64+0x4] ;  /* 0x0000042802047981 */ /* 0x000ea4000c1e1900 */
[----:B--2---:R-:W-:-:S07]  /*1250*/  IMAD.IADD R17, R4, 0x1, -R17 ;  /* 0x0000000104117824 */ /* 0x004fce00078e0a11 */
.L_x_2352:
[----:B0-----:R-:W0:Y:S01]  /*1260*/  LDC R2, c[0x0][0x448] ;  /* 0x00011200ff027b82 */ /* 0x001e220000000800 */
[----:B------:R-:W-:Y:S01]  /*1270*/  USHF.L.U32 UR43, UR5, 0x7, URZ ;  /* 0x00000007052b7899 */ /* 0x000fe2000800063f */
[----:B-----5:R-:W-:-:S03]  /*1280*/  IMAD.IADD R17, R17, 0x1, -R0 ;  /* 0x0000000111117824 */ /* 0x020fc600078e0a00 */
[----:B------:R-:W-:Y:S02]  /*1290*/  UIADD3 UR4, UR43, 0x7f, URZ ;  /* 0x0000007f2b047890 */ /* 0x000fe4000fffe03f */
[----:B------:R-:W-:Y:S01]  /*12a0*/  IADD3 R3, R17, 0x1, -R16 ;  /* 0x0000000111037810 */ /* 0x000fe20007ffe810 */
[----:B------:R-:W1:Y:S03]  /*12b0*/  LDC.64 R6, c[0x0][0x9e0] ;  /* 0x00027800ff067b82 */ /* 0x000e660000000a00 */
[----:B------:R-:W-:Y:S01]  /*12c0*/  IMAD.U32 R0, RZ, RZ, UR4 ;  /* 0x00000004ff007e24 */ /* 0x000fe2000f8e00ff */
[----:B0-----:R-:W-:Y:S02]  /*12d0*/  ISETP.NE.AND P1, PT, R2, 0x1, PT ;  /* 0x000000010200780c */ /* 0x001fe40003f25270 */
[----:B-1----:R-:W-:-:S11]  /*12e0*/  ISETP.GE.AND P2, PT, R7, 0x1, PT ;  /* 0x000000010700780c */ /* 0x002fd60003f46270 */
[----:B------:R-:W0:Y:S08]  /*12f0*/  @P1 LDC R2, c[0x0][0x44c] ;  /* 0x00011300ff021b82 */ /* 0x000e300000000800 */
[----:B------:R-:W1:Y:S01]  /*1300*/  @P1 LDC R5, c[0x0][0x450] ;  /* 0x00011400ff051b82 */ /* 0x000e620000000800 */
[----:B0-----:R-:W-:-:S05]  /*1310*/  @P1 IMAD.HI.U32 R2, R2, UR4, RZ ;  /* 0x0000000402021c27 */ /* 0x001fca000f8e00ff */
[----:B-1----:R-:W-:-:S05]  /*1320*/  @P1 SHF.R.U32.HI R0, RZ, R5, R2 ;  /* 0x00000005ff001219 */ /* 0x002fca0000011602 */
        /* <DEDUP_REMOVED lines=13> */
.L_x_2354:
[----:B------:R-:W-:-:S13]  /*1400*/  ISETP.NE.AND P0, PT, R7, 0x1, PT ;  /* 0x000000010700780c */ /* 0x000fda0003f05270 */
[----:B------:R-:W0:Y:S02]  /*1410*/  @P0 LDC.64 R4, c[0x0][0x9e8] ;  /* 0x00027a00ff040b82 */ /* 0x000e240000000a00 */
[----:B0-----:R-:W-:-:S05]  /*1420*/  @P0 IMAD.HI.U32 R4, R2, R4, RZ ;  /* 0x0000000402040227 */ /* 0x001fca00078e00ff */
[----:B------:R-:W-:-:S07]  /*1430*/  @P0 SHF.R.U32.HI R2, RZ, R5, R4 ;  /* 0x00000005ff020219 */ /* 0x000fce0000011604 */
.L_x_2355:
[----:B------:R-:W-:-:S05]  /*1440*/  IMAD R3, R2, R7, R7 ;  /* 0x0000000702037224 */ /* 0x000fca00078e0207 */
[----:B------:R-:W-:-:S07]  /*1450*/  VIMNMX R0, R0, R3, PT ;  /* 0x0000000300007248 */ /* 0x000fce0003fe0100 */
.L_x_2353:
[----:B------:R-:W0:Y:S01]  /*1460*/  @P1 LDC R4, c[0x0][0x44c] ;  /* 0x00011300ff041b82 */ /* 0x000e220000000800 */
[----:B------:R-:W-:Y:S01]  /*1470*/  IMAD.U32 R3, RZ, RZ, UR43 ;  /* 0x0000002bff037e24 */ /* 0x000fe2000f8e00ff */
[----:B------:R-:W-:Y:S01]  /*1480*/  ULDC UR4, c[0x0][0x9dc] ;  /* 0x0002770000047ab9 */ /* 0x000fe20000000800 */
[----:B------:R-:W-:Y:S02]  /*1490*/  VIADD R2, R0, 0x5f ;  /* 0x0000005f00027836 */ /* 0x000fe40000000000 */
[----:B------:R-:W-:Y:S02]  /*14a0*/  VIADD R0, R17, 0x5f ;  /* 0x0000005f11007836 */ /* 0x000fe40000000000 */
[----:B------:R-:W-:Y:S01]  /*14b0*/  IMAD.HI R2, R2, 0x2aaaaaab, RZ ;  /* 0x2aaaaaab02027827 */ /* 0x000fe200078e02ff */
[----:B------:R-:W1:Y:S03]  /*14c0*/  @P1 LDC R5, c[0x0][0x450] ;  /* 0x00011400ff051b82 */ /* 0x000e660000000800 */
[----:B------:R-:W-:-:S04]  /*14d0*/  IMAD.HI R0, R0, 0x2aaaaaab, RZ ;  /* 0x2aaaaaab00007827 */ /* 0x000fc800078e02ff */
[----:B0-----:R-:W-:-:S05]  /*14e0*/  @P1 IMAD.HI.U32 R4, R4, UR43, RZ ;  /* 0x0000002b04041c27 */ /* 0x001fca000f8e00ff */
[----:B-1----:R-:W-:Y:S02]  /*14f0*/  @P1 SHF.R.U32.HI R3, RZ, R5, R4 ;  /* 0x00000005ff031219 */ /* 0x002fe40000011604 */
[----:B------:R-:W-:Y:S02]  /*1500*/  SHF.R.U32.HI R5, RZ, 0x1f, R2 ;  /* 0x0000001fff057819 */ /* 0x000fe40000011602 */
[----:B------:R-:W-:Y:S02]  /*1510*/  IADD3 R4, R3, R17, -R16 ;  /* 0x0000001103047210 */ /* 0x000fe40007ffe810 */
        /* <DEDUP_REMOVED lines=16> */
.L_x_2357:
[----:B------:R-:W-:-:S13]  /*1620*/  ISETP.NE.AND P0, PT, R7, 0x1, PT ;  /* 0x000000010700780c */ /* 0x000fda0003f05270 */
[----:B------:R-:W0:Y:S02]  /*1630*/  @P0 LDC.64 R2, c[0x0][0x9e8] ;  /* 0x00027a00ff020b82 */ /* 0x000e240000000a00 */
[----:B0-----:R-:W-:-:S05]  /*1640*/  @P0 IMAD.HI.U32 R0, R4, R2, RZ ;  /* 0x0000000204000227 */ /* 0x001fca00078e00ff */
[----:B------:R-:W-:-:S07]  /*1650*/  @P0 SHF.R.U32.HI R4, RZ, R3, R0 ;  /* 0x00000003ff040219 */ /* 0x000fce0000011600 */
.L_x_2358:
[----:B------:R-:W-:-:S05]  /*1660*/  IMAD R4, R4, R7, RZ ;  /* 0x0000000704047224 */ /* 0x000fca00078e02ff */
[----:B------:R-:W-:-:S13]  /*1670*/  R2UR UR5, R4 ;  /* 0x00000000040572ca */ /* 0x000fda00000e0000 */
[----:B------:R-:W-:-:S04]  /*1680*/  UISETP.LT.AND UP0, UPT, UR4, UR5, UPT ;  /* 0x000000050400728c */ /* 0x000fc8000bf01270 */
[----:B------:R-:W-:-:S12]  /*1690*/  USEL UR4, UR4, UR5, !UP0 ;  /* 0x0000000504047287 */ /* 0x000fd8000c000000 */
.L_x_2356:
[----:B------:R-:W-:Y:S01]  /*16a0*/  UIMAD.WIDE UR4, UR4, 0x2aaaaaab, URZ ;  /* 0x2aaaaaab040478a5 */ /* 0x000fe2000f8e023f */
[----:B------:R-:W-:Y:S01]  /*16b0*/  PLOP3.LUT P0, PT, PT, PT, PT, 0x80, 0x0 ;  /* 0x000000000000781c */ /* 0x000fe20003f0f070 */
[----:B------:R-:W-:Y:S01]  /*16c0*/  IMAD.MOV.U32 R3, RZ, RZ, RZ ;  /* 0x000000ffff037224 */ /* 0x000fe200078e00ff */
[----:B------:R-:W-:Y:S01]  /*16d0*/  CS2R R8, SRZ ;  /* 0x0000000000087805 */ /* 0x000fe2000001ff00 */
[----:B------:R-:W-:Y:S01]  /*16e0*/  USHF.R.U32.HI UR4, URZ, 0x1f, UR5 ;  /* 0x0000001f3f047899 */ /* 0x000fe20008011605 */
[----:B------:R-:W-:Y:S01]  /*16f0*/  IMAD.MOV.U32 R0, RZ, RZ, RZ ;  /* 0x000000ffff007224 */ /* 0x000fe200078e00ff */
[----:B------:R-:W-:Y:S01]  /*1700*/  CS2R R148, SRZ ;  /* 0x0000000000947805 */ /* 0x000fe2000001ff00 */
[----:B------:R-:W-:Y:S01]  /*1710*/  IMAD.MOV.U32 R150, RZ, RZ, RZ ;  /* 0x000000ffff967224 */ /* 0x000fe200078e00ff */
[----:B------:R-:W-:Y:S01]  /*1720*/  ULEA.HI.SX32 UR4, UR5, UR4, 0x1c ;  /* 0x0000000405047291 */ /* 0x000fe2000f8fe23f */
[----:B------:R-:W-:Y:S02]  /*1730*/  CS2R R146, SRZ ;  /* 0x0000000000927805 */ /* 0x000fe4000001ff00 */
        /* <DEDUP_REMOVED lines=96> */
.L_x_2360:
        /* <DEDUP_REMOVED lines=13> */
.L_x_2582:
[----:B------:R-:W-:Y:S01]  /*1e10*/  IMAD.U32 R0, RZ, RZ, UR46 ;  /* 0x0000002eff007e24 */ /* 0x000fe2000f8e00ff */
[----:B------:R-:W-:Y:S05]  /*1e20*/  WARPSYNC.ALL ;  /* 0x0000000000007948 */ /* 0x000fea0003800000 */
[----:B------:R1:W-:Y:S01]  /*1e30*/  BAR.SYNC.DEFER_BLOCKING R9, 0x100 ;  /* 0x000400090000751d */ /* 0x0003e20000010000 */
[----:B------:R-:W-:-:S13]  /*1e40*/  ISETP.NE.AND P0, PT, R0, 0x3, PT ;  /* 0x000000030000780c */ /* 0x000fda0003f05270 */
[----:B-1----:R-:W-:Y:S05]  /*1e50*/  @!P0 BRA `(.L_x_2362) ;  /* 0x0000000000048947 */ /* 0x002fea0003800000 */
[----:B------:R-:W-:Y:S01]  /*1e60*/  BPT.TRAP 0x1 ;  /* 0x000000040000795c */ /* 0x000fe20000300000 */
.L_x_2362:
[----:B------:R-:W-:Y:S02]  /*1e70*/  IMAD.U32 R10, RZ, RZ, UR38 ;  /* 0x00000026ff0a7e24 */ /* 0x000fe4000f8e00ff */
[----:B------:R-:W-:-:S03]  /*1e80*/  IMAD.U32 R5, RZ, RZ, UR37 ;  /* 0x00000025ff057e24 */ /* 0x000fc6000f8e00ff */
[----:B------:R-:W-:Y:S01]  /*1e90*/  SHF.L.U32 R10, R10, 0x1f, RZ ;  /* 0x0000001f0a0a7819 */ /* 0x000fe200000006ff */
[----:B------:R-:W-:-:S04]  /*1ea0*/  IMAD R5, R5, 0x8, R8 ;  /* 0x0000000805057824 */ /* 0x000fc800078e0208 */
[----:B------:R1:W2:Y:S01]  /*1eb0*/  SYNCS.PHASECHK.TRANS64.TRYWAIT P1, [R5+URZ+0x22830], R10 ;  /* 0x0228300a050075a7 */ /* 0x0002a2000802017f */
[----:B------:R-:W-:Y:S05]  /*1ec0*/  @!P0 BRA `(.L_x_2363) ;  /* 0x0000000000048947 */ /* 0x000fea0003800000 */
[----:B------:R-:W-:Y:S01]  /*1ed0*/  BPT.TRAP 0x1 ;  /* 0x000000040000795c */ /* 0x000fe20000300000 */
.L_x_2363:
[----:B--2---:R-:W-:Y:S05]  /*1ee0*/  @P1 BRA `(.L_x_2364) ;  /* 0x0000000000081947 */ /* 0x004fea0003800000 */
[----:B------:R-:W2:Y:S02]  /*1ef0*/  SYNCS.PHASECHK.TRANS64.TRYWAIT P1, [R5+URZ+0x22830], R10 ;  /* 0x0228300a050075a7 */ /* 0x000ea4000802017f */
[----:B--2---:R-:W-:Y:S05]  /*1f00*/  @!P1 BRA `(.L_x_2365) ;  /* 0x00000144005c9947 */ /* 0x004fea0003800000 */
.L_x_2364:
[----:B------:R-:W-:Y:S01]  /*1f10*/  R2UR UR4, R8 ;  /* 0x00000000080472ca */ /* 0x000fe200000e0000 */
[----:B------:R-:W-:Y:S01]  /*1f20*/  ULOP3.LUT UR16, UR47, 0x10000, URZ, 0xfc, !UPT ;  /* 0x000100002f107892 */ /* 0x000fe2000f8efc3f */
[----:B------:R-:W-:Y:S01]  /*1f30*/  WARPGROUP.ARRIVE ;  /* 0x00000000000079c5 */ /* 0x000fe20000000000 */
[----:B------:R-:W-:Y:S01]  /*1f40*/  UMOV UR17, 0x40000040 ;  /* 0x4000004000117882 */ /* 0x000fe20000000000 */
[----:B------:R-:W-:Y:S01]  /*1f50*/  UMOV UR19, 0x40000040 ;  /* 0x4000004000137882 */ /* 0x000fe20000000000 */
[----:B------:R-:W3:Y:S01]  /*1f60*/  LDL.LU R11, [R1] ;  /* 0x00000000010b7983 */ /* 0x000ee20000300800 */
[----:B------:R-:W-:Y:S01]  /*1f70*/  UMOV UR5, 0x40000040 ;  /* 0x4000004000057882 */ /* 0x000fe20000000000 */
[----:B------:R-:W-:Y:S01]  /*1f80*/  UMOV UR7, 0x40000040 ;  /* 0x4000004000077882 */ /* 0x000fe20000000000 */
[----:B------:R-:W-:Y:S01]  /*1f90*/  UIADD3 UR8, UR16, 0x4, URZ ;  /* 0x0000000410087890 */ /* 0x000fe2000fffe03f */
[----:B------:R-:W4:Y:S01]  /*1fa0*/  LDC R7, c[0x0][0x448] ;  /* 0x00011200ff077b82 */ /* 0x000f220000000800 */
[----:B------:R-:W-:Y:S01]  /*1fb0*/  UMOV UR9, 0x40000040 ;  /* 0x4000004000097882 */ /* 0x000fe20000000000 */
[----:B------:R-:W-:Y:S01]  /*1fc0*/  UMOV UR11, 0x40000040 ;  /* 0x40000040000b7882 */ /* 0x000fe20000000000 */
[----:B------:R-:W-:Y:S01]  /*1fd0*/  UIADD3 UR12, UR16, 0x6, URZ ;  /* 0x00000006100c7890 */ /* 0x000fe2000fffe03f */
[----:B------:R-:W5:Y:S01]  /*1fe0*/  S2R R2, SR_TID.X ;  /* 0x0000000000027919 */ /* 0x000f620000002100 */
[----:B------:R-:W-:Y:S01]  /*1ff0*/  UIADD3 UR4, UR4, 0x1c400, URZ ;  /* 0x0001c40004047890 */ /* 0x000fe2000fffe03f */
[----:B------:R-:W-:Y:S01]  /*2000*/  VIADD R0, R22, UR43 ;  /* 0x0000002b16007c36 */ /* 0x000fe20008000000 */
[----:B------:R-:W-:Y:S01]  /*2010*/  UMOV UR13, 0x40000040 ;  /* 0x40000040000d7882 */ /* 0x000fe20000000000 */
[----:B------:R-:W-:Y:S01]  /*2020*/  UMOV UR15, 0x40000040 ;  /* 0x40000040000f7882 */ /* 0x000fe20000000000 */
[----:B------:R-:W-:Y:S01]  /*2030*/  USHF.R.U32.HI UR4, URZ, 0x4, UR4 ;  /* 0x000000043f047899 */ /* 0x000fe20008011604 */
[----:B------:R-:W-:-:S02]  /*2040*/  IMAD.MOV.U32 R6, RZ, RZ, R0 ;  /* 0x000000ffff067224 */ /* 0x000fc400078e0000 */
[----:B------:R-:W-:Y:S01]  /*2050*/  IMAD.MOV.U32 R13, RZ, RZ, -0x60 ;  /* 0xffffffa0ff0d7424 */ /* 0x000fe200078e00ff */
[----:B------:R-:W-:-:S03]  /*2060*/  ULOP3.LUT UR4, UR4, 0x3fff, URZ, 0xc0, !UPT ;  /* 0x00003fff04047892 */ /* 0x000fc6000f8ec03f */
[----:B------:R-:W-:Y:S01]  /*2070*/  IMAD R15, R176, R13, 0x60 ;  /* 0x00000060b00f7424 */ /* 0x000fe200078e020d */
[----:B------:R-:W-:Y:S02]  /*2080*/  ULOP3.LUT UR20, UR4, 0x10000, URZ, 0xfc, !UPT ;  /* 0x0001000004147892 */ /* 0x000fe4000f8efc3f */
[----:B------:R-:W-:Y:S01]  /*2090*/  UIADD3 UR4, UR16, 0x2, URZ ;  /* 0x0000000210047890 */ /* 0x000fe2000fffe03f */
[----:B------:R-:W-:Y:S01]  /*20a0*/  IMAD R14, R18, -0x2, R15 ;  /* 0xfffffffe120e7824 */ /* 0x000fe200078e020f */
[----:B------:R-:W-:Y:S01]  /*20b0*/  UIMAD UR18, UR37, 0x300, UR20 ;  /* 0x00000300251278a4 */ /* 0x000fe2000f8e0214 */
[----:B----4-:R-:W-:-:S03]  /*20c0*/  ISETP.NE.AND P2, PT, R7, 0x1, PT ;  /* 0x000000010700780c */ /* 0x010fc60003f45270 */
[----:B------:R-:W-:Y:S02]  /*20d0*/  UIADD3 UR6, UR18, 0x2, URZ ;  /* 0x0000000212067890 */ /* 0x000fe4000fffe03f */
[----:B------:R-:W-:Y:S02]  /*20e0*/  UIADD3 UR10, UR18, 0x4, URZ ;  /* 0x00000004120a7890 */ /* 0x000fe4000fffe03f */
[----:B------:R-:W-:Y:S02]  /*20f0*/  UIADD3 UR14, UR18, 0x6, URZ ;  /* 0x00000006120e7890 */ /* 0x000fe4000fffe03f */
[----:B------:R-:W-:Y:S01]  /*2100*/  HGMMA.64x96x16.F32 R24, gdesc[UR16], RZ, !UPT, gsb0 ;  /* 0x01600000101879f0 */ /* 0x000fe2000c0008ff */
[----:B-----5:R-:W-:-:S03]  /*2110*/  LOP3.LUT P1, RZ, R2, 0x7f, RZ, 0xc0, !PT ;  /* 0x0000007f02ff7812 */ /* 0x020fc6000782c0ff */
[----:B0-----:R-:W0:Y:S08]  /*2120*/  @P2 LDC R3, c[0x0][0x44c] ;  /* 0x00011300ff032b82 */ /* 0x001e300000000800 */
[----:B------:R-:W4:Y:S01]  /*2130*/  @P2 LDC R4, c[0x0][0x450] ;  /* 0x00011400ff042b82 */ /* 0x000f220000000800 */
[----:B0-----:R-:W-:-:S04]  /*2140*/  @P2 IMAD.HI.U32 R3, R0, R3, RZ ;  /* 0x0000000300032227 */ /* 0x001fc800078e00ff */
[----:B------:R-:W-:Y:S01]  /*2150*/  @!P1 VIADD R0, R5, 0x22840 ;  /* 0x0002284005009836 */ /* 0x000fe20000000000 */
[----:B----4-:R-:W-:-:S04]  /*2160*/  @P2 SHF.R.U32.HI R6, RZ, R4, R3 ;  /* 0x00000004ff062219 */ /* 0x010fc80000011603 */
[----:B------:R-:W-:Y:S01]  /*2170*/  @!P1 PRMT R0, RZ, 0x654, R0 ;  /* 0x00000654ff009816 */ /* 0x000fe20000000000 */
[----:B------:R-:W0:Y:S01]  /*2180*/  SHFL.IDX PT, R20, R6, RZ, 0x1c1f ;  /* 0x001c1fff06147589 */ /* 0x000e2200000e0000 */
[----:B------:R-:W-:Y:S02]  /*2190*/  WARPGROUP.DEPBAR.LE gsb0, 0x0 ;  /* 0x00008000000079c5 */ /* 0x000fe40000010000 */
[----:B------:R-:W-:-:S06]  /*21a0*/  WARPGROUP.ARRIVE ;  /* 0x00000000000079c5 */ /* 0x000fcc0000000000 */
[----:B------:R-:W-:Y:S01]  /*21b0*/  HGMMA.64x96x16.F32 R24, gdesc[UR4], R24, gsb0 ;  /* 0x01600000041879f0 */ /* 0x000fe20008000818 */
[----:B------:R-:W-:Y:S02]  /*21c0*/  ULDC UR7, c[0x0][0x9dc] ;  /* 0x0002770000077ab9 */ /* 0x000fe40000000800 */
[----:B------:R-:W-:Y:S01]  /*21d0*/  ULOP3.LUT UR6, URZ, UR7, URZ, 0x33, !UPT ;  /* 0x000000073f067292 */ /* 0x000fe2000f8e333f */
[----:B------:R-:W-:Y:S02]  /*21e0*/  WARPGROUP.DEPBAR.LE gsb0, 0x0 ;  /* 0x00008000000079c5 */ /* 0x000fe40000010000 */
[----:B------:R-:W-:-:S06]  /*21f0*/  WARPGROUP.ARRIVE ;  /* 0x00000000000079c5 */ /* 0x000fcc0000000000 */
[----:B------:R-:W-:Y:S01]  /*2200*/  HGMMA.64x96x16.F32 R24, gdesc[UR8], R24, gsb0 ;  /* 0x01600000081879f0 */ /* 0x000fe20008000818 */
[----:B---3--:R-:W-:-:S04]  /*2210*/  LOP3.LUT R11, R11, 0xffefffff, RZ, 0xc0, !PT ;  /* 0xffefffff0b0b7812 */ /* 0x008fc800078ec0ff */
[----:B------:R-:W-:-:S04]  /*2220*/  @P2 LOP3.LUT R11, R11, 0x100000, RZ, 0xfc, !PT ;  /* 0x001000000b0b2812 */ /* 0x000fc800078efcff */
[----:B------:R-:W-:-:S04]  /*2230*/  LOP3.LUT R11, R11, 0xfff7ffff, RZ, 0xc0, !PT ;  /* 0xfff7ffff0b0b7812 */ /* 0x000fc800078ec0ff */
[----:B------:R-:W-:-:S05]  /*2240*/  @P1 LOP3.LUT R11, R11, 0x80000, RZ, 0xfc, !PT ;  /* 0x000800000b0b1812 */ /* 0x000fca00078efcff */
[----:B------:R3:W-:Y:S02]  /*2250*/  STL [R1], R11 ;  /* 0x0000000b01007387 */ /* 0x0007e40000100800 */
[----:B---3--:R-:W-:Y:S01]  /*2260*/  SHF.R.U32.HI R11, RZ, 0x7, R2 ;  /* 0x00000007ff0b7819 */ /* 0x008fe20000011602 */
[----:B------:R-:W-:-:S03]  /*2270*/  IMAD R2, R176, -0x60, R17 ;  /* 0xffffffa0b0027824 */ /* 0x000fc600078e0211 */
[----:B------:R-:W-:Y:S01]  /*2280*/  IADD3 R4, -R11, 0xb, RZ ;  /* 0x0000000b0b047810 */ /* 0x000fe20007ffe1ff */
[----:B------:R-:W-:-:S04]  /*2290*/  VIADD R3, R2, 0x61 ;  /* 0x0000006102037836 */ /* 0x000fc80000000000 */
[----:B------:R-:W-:Y:S02]  /*22a0*/  IMAD R11, R18, -0x2, R3 ;  /* 0xfffffffe120b7824 */ /* 0x000fe400078e0203 */
[----:B------:R-:W-:Y:S02]  /*22b0*/  VIADD R3, R2, 0x60 ;  /* 0x0000006002037836 */ /* 0x000fe40000000000 */
[----:B------:R-:W-:Y:S02]  /*22c0*/  IMAD.IADD R11, R11, 0x1, -R16 ;  /* 0x000000010b0b7824 */ /* 0x000fe400078e0a10 */
[----:B------:R-:W-:Y:S01]  /*22d0*/  IMAD R12, R18, -0x2, R3 ;  /* 0xfffffffe120c7824 */ /* 0x000fe200078e0203 */
[----:B------:R-:W-:Y:S02]  /*22e0*/  WARPGROUP.DEPBAR.LE gsb0, 0x0 ;  /* 0x00008000000079c5 */ /* 0x000fe40000010000 */
[----:B------:R-:W-:-:S06]  /*22f0*/  WARPGROUP.ARRIVE ;  /* 0x00000000000079c5 */ /* 0x000fcc0000000000 */
[----:B------:R-:W-:Y:S01]  /*2300*/  HGMMA.64x96x16.F32 R24, gdesc[UR12], R24, gsb0 ;  /* 0x016000000c1879f0 */ /* 0x000fe20008000818 */
[----:B------:R-:W-:Y:S02]  /*2310*/  ULDC.64 UR14, c[0x0][0x9e0] ;  /* 0x00027800000e7ab9 */ /* 0x000fe40000000a00 */
[----:B------:R-:W-:Y:S01]  /*2320*/  UISETP.GE.AND UP0, UPT, UR15, 0x1, UPT ;  /* 0x000000010f00788c */ /* 0x000fe2000bf06270 */
[C---:B------:R-:W-:Y:S02]  /*2330*/  VIADD R13, R11.reuse, UR14 ;  /* 0x0000000e0b0d7c36 */ /* 0x040fe40008000000 */
[----:B------:R-:W-:-:S04]  /*2340*/  VIADD R11, R11, UR6 ;  /* 0x000000060b0b7c36 */ /* 0x000fc80008000000 */
[----:B0-----:R-:W-:Y:S01]  /*2350*/  IMAD.IADD R2, R11, 0x1, R20 ;  /* 0x000000010b027824 */ /* 0x001fe200078e0214 */
[----:B------:R-:W-:Y:S02]  /*2360*/  WARPGROUP.DEPBAR.LE gsb0, 0x0 ;  /* 0x00008000000079c5 */ /* 0x000fe40000010000 */
[----:B------:R0:W-:Y:S06]  /*2370*/  BAR.ARV R4, 0x100 ;  /* 0x000400040000751d */ /* 0x0001ec0000002000 */
[----:B------:R3:W-:Y:S01]  /*2380*/  @!P1 SYNCS.ARRIVE.TRANS64.RED.A1T0 RZ, [R0+URZ], RZ ;  /* 0x000000ff00ff99a7 */ /* 0x0007e2000810043f */
[----:B------:R-:W-:-:S02]  /*2390*/  PLOP3.LUT P1, PT, PT, PT, UP0, 0x40, 0x0 ;  /* 0x000000000000781c */ /* 0x000fc40003f2e808 */
[----:B---3--:R-:W-:-:S11]  /*23a0*/  VIADDMNMX R0, R20, R13, R12, PT ;  /* 0x0000000d14007246 */ /* 0x008fd6000380010c */
[----:B0-----:R-:W-:Y:S05]  /*23b0*/  @P1 BRA `(.L_x_2366) ;  /* 0x0000000000541947 */ /* 0x001fea0003800000 */
[----:B------:R-:W-:Y:S01]  /*23c0*/  IADD3 R3, -R16, R17, R20 ;  /* 0x0000001110037210 */ /* 0x000fe20007ffe114 */
        /* <DEDUP_REMOVED lines=11> */
.L_x_2368:
[----:B------:R-:W-:-:S06]  /*2480*/  UISETP.NE.AND UP1, UPT, UR15, 0x1, UPT ;  /* 0x000000010f00788c */ /* 0x000fcc000bf25270 */
[----:B------:R-:W-:-:S05]  /*2490*/  PLOP3.LUT P1, PT, PT, PT, UP1, 0x80, 0x0 ;  /* 0x000000000000781c */ /* 0x000fca0003f2f018 */
[----:B------:R-:W-:-:S08]  /*24a0*/  @UP1 ULDC.64 UR10, c[0x0][0x9e8] ;  /* 0x00027a00000a1ab9 */ /* 0x000fd00000000a00 */
[----:B------:R-:W-:-:S05]  /*24b0*/  @P1 IMAD.HI.U32 R20, R3, UR10, RZ ;  /* 0x0000000a03141c27 */ /* 0x000fca000f8e00ff */
[----:B------:R-:W-:-:S07]  /*24c0*/  @P1 SHF.R.U32.HI R3, RZ, UR11, R20 ;  /* 0x0000000bff031c19 */ /* 0x000fce0008011614 */
.L_x_2369:
[----:B------:R-:W-:Y:S05]  /*24d0*/  BSYNC B0 ;  /* 0x0000000000007941 */ /* 0x000fea0003800000 */
.L_x_2367:
[----:B------:R-:W-:-:S05]  /*24e0*/  IMAD R3, R3, UR15, R14 ;  /* 0x0000000f03037c24 */ /* 0x000fca000f8e020e */
[----:B------:R-:W-:Y:S02]  /*24f0*/  VIMNMX R2, R2, R3, !PT ;  /* 0x0000000302027248 */ /* 0x000fe40007fe0100 */
[----:B------:R-:W-:-:S07]  /*2500*/  VIADDMNMX R0, R3, UR15, R0, PT ;  /* 0x0000000f03007c46 */ /* 0x000fce000b800100 */
.L_x_2366:
        /* <DEDUP_REMOVED lines=113> */
[----:B------:R-:W0:Y:S02]  /*2c20*/  SHFL.IDX PT, R2, R6, 0x1, 0x1c1f ;  /* 0x003c1f0006027f89 */ /* 0x000e2400000e0000 */
[----:B------:R-:W-:-:S04]  /*2c30*/  ISETP.LT.OR P4, PT, R0, 0x5a, P4 ;  /* 0x0000005a0000780c */ /* 0x000fc80002781670 */
[----:B------:R-:W-:Y:S02]  /*2c40*/  FSEL R92, R69, -INF , !P4 ;  /* 0xff800000455c7808 */ /* 0x000fe40006000000 */
[----:B------:R-:W-:Y:S02]  /*2c50*/  PLOP3.LUT P4, PT, PT, PT, UP0, 0x40, 0x0 ;  /* 0x000000000000781c */ /* 0x000fe40003f8e808 */
[----:B0-----:R-:W-:Y:S01]  /*2c60*/  VIADDMNMX R0, R2, R13, R12, PT ;  /* 0x0000000d02007246 */ /* 0x001fe2000380010c */
[----:B------:R-:W-:-:S10]  /*2c70*/  IMAD.IADD R3, R11, 0x1, R2 ;  /* 0x000000010b037824 */ /* 0x000fd400078e0202 */
[----:B------:R-:W-:Y:S05]  /*2c80*/  @P4 BRA `(.L_x_2370) ;  /* 0x00000000005c4947 */ /* 0x000fea0003800000 */
        /* <DEDUP_REMOVED lines=13> */
.L_x_2372:
[----:B------:R-:W-:-:S06]  /*2d60*/  UISETP.NE.AND UP1, UPT, UR15, 0x1, UPT ;  /* 0x000000010f00788c */ /* 0x000fcc000bf25270 */
[----:B------:R-:W-:-:S05]  /*2d70*/  PLOP3.LUT P4, PT, PT, PT, UP1, 0x80, 0x0 ;  /* 0x000000000000781c */ /* 0x000fca0003f8f018 */
[----:B------:R-:W-:-:S08]  /*2d80*/  @UP1 ULDC.64 UR10, c[0x0][0x9e8] ;  /* 0x00027a00000a1ab9 */ /* 0x000fd00000000a00 */
[----:B------:R-:W-:Y:S01]  /*2d90*/  @P4 IMAD.HI.U32 R6, R2, UR10, RZ ;  /* 0x0000000a02064c27 */ /* 0x000fe2000f8e00ff */
[----:B------:R-:W-:-:S13]  /*2da0*/  PLOP3.LUT P4, PT, PT, PT, UP1, 0x80, 0x0 ;  /* 0x000000000000781c */ /* 0x000fda0003f8f018 */
[----:B------:R-:W-:-:S07]  /*2db0*/  @P4 SHF.R.U32.HI R2, RZ, UR11, R6 ;  /* 0x0000000bff024c19 */ /* 0x000fce0008011606 */
.L_x_2373:
[----:B------:R-:W-:Y:S05]  /*2dc0*/  BSYNC B0 ;  /* 0x0000000000007941 */ /* 0x000fea0003800000 */
.L_x_2371:
[----:B------:R-:W-:-:S05]  /*2dd0*/  IMAD R2, R2, UR15, R14 ;  /* 0x0000000f02027c24 */ /* 0x000fca000f8e020e */
[----:B------:R-:W-:Y:S02]  /*2de0*/  VIMNMX R3, R3, R2, !PT ;  /* 0x0000000203037248 */ /* 0x000fe40007fe0100 */
[----:B------:R-:W-:-:S07]  /*2df0*/  VIADDMNMX R0, R2, UR15, R0, PT ;  /* 0x0000000f02007c46 */ /* 0x000fce000b800100 */
.L_x_2370:
[----:B------:R-:W-:Y:S01]  /*2e00*/  ISETP.GT.AND P1, PT, R3, 0x1, !P1 ;  /* 0x000000010300780c */ /* 0x000fe20004f24270 */
[----:B------:R-:W-:Y:S01]  /*2e10*/  ULDC UR6, c[0x0][0x988] ;  /* 0x0002620000067ab9 */ /* 0x000fe20000000800 */
[----:B------:R-:W-:Y:S02]  /*2e20*/  FMNMX.FTZ R2, R24, R20, !PT ;  /* 0x0000001418027209 */ /* 0x000fe40007810000 */
[----:B------:R-:W-:Y:S02]  /*2e30*/  ISETP.LT.OR P1, PT, R0, 0x2, P1 ;  /* 0x000000020000780c */ /* 0x000fe40000f21670 */
[----:B------:R-:W-:Y:S02]  /*2e40*/  FMNMX.FTZ R2, R28, R2, !PT ;  /* 0x000000021c027209 */ /* 0x000fe40007810000 */
[----:B------:R-:W-:Y:S02]  /*2e50*/  FSEL R27, R27, -INF , !P1 ;  /* 0xff8000001b1b7808 */ /* 0x000fe40004800000 */
[----:B------:R-:W-:-:S02]  /*2e60*/  ISETP.NE.AND P1, PT, R21, RZ, PT ;  /* 0x000000ff1500720c */ /* 0x000fc40003f25270 */
[----:B------:R-:W-:Y:S02]  /*2e70*/  FMNMX.FTZ R2, R72, R2, !PT ;  /* 0x0000000248027209 */ /* 0x000fe40007810000 */
[----:B------:R-:W-:Y:S02]  /*2e80*/  ISETP.GT.AND P1, PT, R3, 0x9, !P1 ;  /* 0x000000090300780c */ /* 0x000fe40004f24270 */
[----:B------:R-:W-:Y:S02]  /*2e90*/  FMNMX.FTZ R2, R32, R2, !PT ;  /* 0x0000000220027209 */ /* 0x000fe40007810000 */
[----:B------:R-:W-:Y:S02]  /*2ea0*/  ISETP.LT.OR P1, PT, R0, 0xa, P1 ;  /* 0x0000000a0000780c */ /* 0x000fe40000f21670 */
[----:B------:R-:W-:Y:S02]  /*2eb0*/  FMNMX.FTZ R2, R74, R2, !PT ;  /* 0x000000024a027209 */ /* 0x000fe40007810000 */
[----:B------:R-:W-:-:S02]  /*2ec0*/  FSEL R31, R31, -INF , !P1 ;  /* 0xff8000001f1f7808 */ /* 0x000fc40004800000 */
[----:B------:R-:W-:Y:S02]  /*2ed0*/  ISETP.NE.AND P1, PT, R25, RZ, PT ;  /* 0x000000ff1900720c */ /* 0x000fe40003f25270 */
[----:B------:R-:W-:Y:S02]  /*2ee0*/  FMNMX.FTZ R2, R36, R2, !PT ;  /* 0x0000000224027209 */ /* 0x000fe40007810000 */
[C---:B------:R-:W-:Y:S02]  /*2ef0*/  ISETP.GT.AND P1, PT, R3.reuse, 0x10, !P1 ;  /* 0x000000100300780c */ /* 0x040fe40004f24270 */
[----:B------:R-:W-:Y:S02]  /*2f00*/  FMNMX.FTZ R2, R76, R2, !PT ;  /* 0x000000024c027209 */ /* 0x000fe40007810000 */
[----:B------:R-:W-:Y:S02]  /*2f10*/  ISETP.LT.OR P1, PT, R0, 0x11, P1 ;  /* 0x000000110000780c */ /* 0x000fe40000f21670 */
[----:B------:R-:W-:-:S02]  /*2f20*/  ISETP.GT.AND P6, PT, R3, 0x8, !P6 ;  /* 0x000000080300780c */ /* 0x000fc400077c4270 */
[----:B------:R-:W-:Y:S02]  /*2f30*/  FSEL R34, R34, -INF , !P1 ;  /* 0xff80000022227808 */ /* 0x000fe40004800000 */
[----:B------:R-:W-:Y:S02]  /*2f40*/  ISETP.NE.AND P1, PT, R29, RZ, PT ;  /* 0x000000ff1d00720c */ /* 0x000fe40003f25270 */
[----:B------:R-:W-:Y:S02]  /*2f50*/  FMNMX.FTZ R2, R40, R2, !PT ;  /* 0x0000000228027209 */ /* 0x000fe40007810000 */
[----:B------:R-:W-:Y:S02]  /*2f60*/  ISETP.LT.OR P6, PT, R0, 0x9, P6 ;  /* 0x000000090000780c */ /* 0x000fe400037c1670 */
[----:B------:R-:W-:Y:S02]  /*2f70*/  ISETP.GT.AND P1, PT, R3, 0x11, !P1 ;  /* 0x000000110300780c */ /* 0x000fe40004f24270 */
[----:B------:R-:W-:-:S02]  /*2f80*/  FMNMX.FTZ R2, R78, R2, !PT ;  /* 0x000000024e027209 */ /* 0x000fc40007810000 */
[----:B------:R-:W-:Y:S02]  /*2f90*/  FSEL R30, R30, -INF , !P6 ;  /* 0xff8000001e1e7808 */ /* 0x000fe40007000000 */
[----:B------:R-:W-:Y:S02]  /*2fa0*/  ISETP.LT.OR P1, PT, R0, 0x12, P1 ;  /* 0x000000120000780c */ /* 0x000fe40000f21670 */
[----:B------:R-:W-:Y:S02]  /*2fb0*/  ISETP.NE.AND P6, PT, R33, RZ, PT ;  /* 0x000000ff2100720c */ /* 0x000fe40003fc5270 */
[----:B------:R-:W-:Y:S02]  /*2fc0*/  FMNMX.FTZ R2, R44, R2, !PT ;  /* 0x000000022c027209 */ /* 0x000fe40007810000 */
[----:B------:R-:W-:Y:S02]  /*2fd0*/  FSEL R35, R35, -INF , !P1 ;  /* 0xff80000023237808 */ /* 0x000fe40004800000 */
[----:B------:R-:W-:-:S02]  /*2fe0*/  ISETP.GT.AND P1, PT, R3, 0x18, !P6 ;  /* 0x000000180300780c */ /* 0x000fc40007724270 */
[----:B------:R-:W-:Y:S02]  /*2ff0*/  FMNMX.FTZ R2, R80, R2, !PT ;  /* 0x0000000250027209 */ /* 0x000fe40007810000 */
[----:B------:R-:W-:Y:S02]  /*3000*/  ISETP.LT.OR P1, PT, R0, 0x19, P1 ;  /* 0x000000190000780c */ /* 0x000fe40000f21670 */
[----:B------:R-:W-:Y:S02]  /*3010*/  FMNMX.FTZ R2, R48, R2, !PT ;  /* 0x0000000230027209 */ /* 0x000fe40007810000 */
[----:B------:R-:W-:Y:S02]  /*3020*/  ISETP.NE.AND P4, PT, R73, RZ, PT ;  /* 0x000000ff4900720c */ /* 0x000fe40003f85270 */
[----:B------:R-:W-:Y:S02]  /*3030*/  FSEL R38, R38, -INF , !P1 ;  /* 0xff80000026267808 */ /* 0x000fe40004800000 */
[----:B------:R-:W-:-:S02]  /*3040*/  FMNMX.FTZ R2, R82, R2, !PT ;  /* 0x0000000252027209 */ /* 0x000fc40007810000 */
[----:B------:R-:W-:Y:S02]  /*3050*/  ISETP.GT.AND P1, PT, R3, 0x19, !P4 ;  /* 0x000000190300780c */ /* 0x000fe40006724270 */
        /* <DEDUP_REMOVED lines=23> */
[----:B------:R-:W-:Y:S01]  /*31d0*/  ISETP.GT.AND P5, PT, R3, RZ, !P5 ;  /* 0x000000ff0300720c */ /* 0x000fe20006fa4270 */
[----:B------:R-:W0:Y:S01]  /*31e0*/  SHFL.BFLY PT, R2, R11, 0x2, 0x1f ;  /* 0x0c401f000b027f89 */ /* 0x000e2200000e0000 */
[----:B------:R-:W-:Y:S02]  /*31f0*/  FSEL R46, R46, -INF , !P1 ;  /* 0xff8000002e2e7808 */ /* 0x000fe40004800000 */
[----:B------:R-:W-:Y:S02]  /*3200*/  ISETP.NE.AND P1, PT, R77, RZ, PT ;  /* 0x000000ff4d00720c */ /* 0x000fe40003f25270 */
[----:B------:R-:W-:Y:S02]  /*3210*/  ISETP.LT.OR P5, PT, R0, 0x1, P5 ;  /* 0x000000010000780c */ /* 0x000fe40002fa1670 */
[----:B------:R-:W-:Y:S02]  /*3220*/  ISETP.GT.AND P1, PT, R3, 0x29, !P1 ;  /* 0x000000290300780c */ /* 0x000fe40004f24270 */
[----:B------:R-:W-:-:S02]  /*3230*/  FSEL R26, R26, -INF , !P5 ;  /* 0xff8000001a1a7808 */ /* 0x000fc40006800000 */
[----:B------:R-:W-:Y:S02]  /*3240*/  ISETP.LT.OR P1, PT, R0, 0x2a, P1 ;  /* 0x0000002a0000780c */ /* 0x000fe40000f21670 */
[----:B------:R-:W-:Y:S02]  /*3250*/  ISETP.NE.AND P6, PT, R83, RZ, PT ;  /* 0x000000ff5300720c */ /* 0x000fe40003fc5270 */
[----:B------:R-:W-:Y:S02]  /*3260*/  FSEL R47, R47, -INF , !P1 ;  /* 0xff8000002f2f7808 */ /* 0x000fe40004800000 */
[----:B------:R-:W-:Y:S02]  /*3270*/  ISETP.NE.AND P1, PT, R45, RZ, PT ;  /* 0x000000ff2d00720c */ /* 0x000fe40003f25270 */
[----:B------:R-:W-:Y:S02]  /*3280*/  ISETP.NE.AND P4, PT, R57, RZ, PT ;  /* 0x000000ff3900720c */ /* 0x000fe40003f85270 */
[----:B------:R-:W-:-:S02]  /*3290*/  ISETP.GT.AND P1, PT, R3, 0x30, !P1 ;  /* 0x000000300300780c */ /* 0x000fc40004f24270 */
[----:B------:R-:W-:Y:S02]  /*32a0*/  ISETP.GT.AND P2, PT, R3, 0x51, !P2 ;  /* 0x000000510300780c */ /* 0x000fe40005744270 */
[----:B0-----:R-:W-:Y:S02]  /*32b0*/  FMNMX.FTZ R6, R11, R2, !PT ;  /* 0x000000020b067209 */ /* 0x001fe40007810000 */
[----:B------:R-:W-:Y:S02]  /*32c0*/  ISETP.LT.OR P1, PT, R0, 0x31, P1 ;  /* 0x000000310000780c */ /* 0x000fe40000f21670 */
[----:B------:R-:W-:Y:S01]  /*32d0*/  FMNMX.FTZ R11, R26, R27, !PT ;  /* 0x0000001b1a0b7209 */ /* 0x000fe20007810000 */
[----:B------:R-:W0:Y:S01]  /*32e0*/  SHFL.BFLY PT, R13, R6, 0x1, 0x1f ;  /* 0x0c201f00060d7f89 */ /* 0x000e2200000e0000 */
[----:B------:R-:W-:Y:S02]  /*32f0*/  FSEL R50, R50, -INF , !P1 ;  /* 0xff80000032327808 */ /* 0x000fe40004800000 */
[----:B------:R-:W-:-:S02]  /*3300*/  ISETP.NE.AND P1, PT, R79, RZ, PT ;  /* 0x000000ff4f00720c */ /* 0x000fc40003f25270 */
[C---:B------:R-:W-:Y:S02]  /*3310*/  ISETP.GT.AND P3, PT, R3.reuse, 0x58, !P3 ;  /* 0x000000580300780c */ /* 0x040fe40005f64270 */
[----:B------:R-:W-:Y:S02]  /*3320*/  ISETP.GT.AND P1, PT, R3, 0x31, !P1 ;  /* 0x000000310300780c */ /* 0x000fe40004f24270 */
[C---:B------:R-:W-:Y:S02]  /*3330*/  ISETP.LT.OR P2, PT, R0.reuse, 0x52, P2 ;  /* 0x000000520000780c */ /* 0x040fe40001741670 */
[C---:B------:R-:W-:Y:S02]  /*3340*/  ISETP.LT.OR P1, PT, R0.reuse, 0x32, P1 ;  /* 0x000000320000780c */ /* 0x040fe40000f21670 */
[----:B------:R-:W-:Y:S02]  /*3350*/  ISETP.LT.OR P3, PT, R0, 0x59, P3 ;  /* 0x000000590000780c */ /* 0x000fe40001f61670 */
[----:B------:R-:W-:-:S02]  /*3360*/  FSEL R51, R51, -INF , !P1 ;  /* 0xff80000033337808 */ /* 0x000fc40004800000 */
[----:B------:R-:W-:Y:S02]  /*3370*/  ISETP.NE.AND P1, PT, R49, RZ, PT ;  /* 0x000000ff3100720c */ /* 0x000fe40003f25270 */
[----:B------:R-:W-:Y:S02]  /*3380*/  FSEL R67, R67, -INF , !P2 ;  /* 0xff80000043437808 */ /* 0x000fe40005000000 */
[----:B------:R-:W-:Y:S02]  /*3390*/  ISETP.GT.AND P1, PT, R3, 0x38, !P1 ;  /* 0x000000380300780c */ /* 0x000fe40004f24270 */
[----:B------:R-:W-:Y:S02]  /*33a0*/  FSEL R70, R70, -INF , !P3 ;  /* 0xff80000046467808 */ /* 0x000fe40005800000 */
[----:B------:R-:W-:Y:S02]  /*33b0*/  ISETP.LT.OR P1, PT, R0, 0x39, P1 ;  /* 0x000000390000780c */ /* 0x000fe40000f21670 */
[----:B0-----:R-:W-:-:S02]  /*33c0*/  FMNMX.FTZ R2, R6, R13, !PT ;  /* 0x0000000d06027209 */ /* 0x001fc40007810000 */
[----:B------:R-:W-:Y:S02]  /*33d0*/  FMNMX.FTZ R6, R30, R11, !PT ;  /* 0x0000000b1e067209 */ /* 0x000fe40007810000 */
[----:B------:R-:W-:Y:S01]  /*33e0*/  FSEL R54, R54, -INF , !P1 ;  /* 0xff80000036367808 */ /* 0x000fe20004800000 */
[----:B------:R-:W-:Y:S01]  /*33f0*/  FMUL.FTZ R12, R2, UR6 ;  /* 0x00000006020c7c20 */ /* 0x000fe20008410000 */
        /* <DEDUP_REMOVED lines=19> */
[----:B------:R-:W-:Y:S02]  /*3530*/  FMNMX.FTZ R11, R47, R6, !PT ;  /* 0x000000062f0b7209 */ /* 0x000fe40007810000 */
[----:B------:R-:W-:Y:S02]  /*3540*/  ISETP.GT.AND P1, PT, R3, 0x48, !P4 ;  /* 0x000000480300780c */ /* 0x000fe40006724270 */
[----:B------:R-:W-:-:S02]  /*3550*/  FMNMX.FTZ R6, R50, R11, !PT ;  /* 0x0000000b32067209 */ /* 0x000fc40007810000 */
[----:B------:R-:W-:Y:S02]  /*3560*/  ISETP.LT.OR P1, PT, R0, 0x49, P1 ;  /* 0x000000490000780c */ /* 0x000fe40000f21670 */
[----:B------:R-:W-:Y:S02]  /*3570*/  FMNMX.FTZ R11, R51, R6, !PT ;  /* 0x00000006330b7209 */ /* 0x000fe40007810000 */
[----:B------:R-:W-:Y:S02]  /*3580*/  FSEL R62, R62, -INF , !P1 ;  /* 0xff8000003e3e7808 */ /* 0x000fe40004800000 */
[----:B------:R-:W-:Y:S02]  /*3590*/  FSETP.NEU.FTZ.AND P1, PT, R2, -INF , PT ;  /* 0xff8000000200780b */ /* 0x000fe40003f3d000 */
[----:B------:R-:W-:Y:S02]  /*35a0*/  ISETP.NE.AND P4, PT, R85, RZ, PT ;  /* 0x000000ff5500720c */ /* 0x000fe40003f85270 */
[----:B------:R-:W-:-:S02]  /*35b0*/  FMNMX.FTZ R6, R54, R11, !PT ;  /* 0x0000000b36067209 */ /* 0x000fc40007810000 */
[----:B------:R-:W-:Y:S02]  /*35c0*/  FSEL R13, R12, RZ, P1 ;  /* 0x000000ff0c0d7208 */ /* 0x000fe40000800000 */
[----:B------:R-:W-:Y:S02]  /*35d0*/  ISETP.GT.AND P1, PT, R3, 0x49, !P4 ;  /* 0x000000490300780c */ /* 0x000fe40006724270 */
[----:B------:R-:W-:Y:S01]  /*35e0*/  FMNMX.FTZ R11, R55, R6, !PT ;  /* 0x00000006370b7209 */ /* 0x000fe20007810000 */
[--C-:B------:R-:W-:Y:S01]  /*35f0*/  FFMA.FTZ R12, R24, UR6, -R13.reuse ;  /* 0x00000006180c7c23 */ /* 0x100fe2000801080d */
[----:B------:R-:W-:Y:S01]  /*3600*/  ISETP.LT.OR P1, PT, R0, 0x4a, P1 ;  /* 0x0000004a0000780c */ /* 0x000fe20000f21670 */
[--C-:B------:R-:W-:Y:S01]  /*3610*/  FFMA.FTZ R14, R20, UR6, -R13.reuse ;  /* 0x00000006140e7c23 */ /* 0x100fe2000801080d */
[----:B------:R-:W-:Y:S01]  /*3620*/  ISETP.NE.AND P6, PT, R61, RZ, PT ;  /* 0x000000ff3d00720c */ /* 0x000fe20003fc5270 */
[--C-:B------:R-:W-:Y:S01]  /*3630*/  FFMA.FTZ R20, R28, UR6, -R13.reuse ;  /* 0x000000061c147c23 */ /* 0x100fe2000801080d */
[----:B------:R-:W-:Y:S01]  /*3640*/  FMNMX.FTZ R6, R58, R11, !PT ;  /* 0x0000000b3a067209 */ /* 0x000fe20007810000 */
[----:B------:R-:W-:Y:S01]  /*3650*/  MUFU.EX2 R12, R12 ;  /* 0x0000000c000c7308 */ /* 0x000fe20000000800 */
[----:B------:R-:W-:Y:S01]  /*3660*/  FSEL R63, R63, -INF , !P1 ;  /* 0xff8000003f3f7808 */ /* 0x000fe20004800000 */
[--C-:B------:R-:W-:Y:S01]  /*3670*/  FFMA.FTZ R21, R72, UR6, -R13.reuse ;  /* 0x0000000648157c23 */ /* 0x100fe2000801080d */
[----:B------:R-:W-:Y:S01]  /*3680*/  ISETP.GT.AND P1, PT, R3, 0x50, !P6 ;  /* 0x000000500300780c */ /* 0x000fe20007724270 */
[--C-:B------:R-:W-:Y:S01]  /*3690*/  FFMA.FTZ R24, R32, UR6, -R13.reuse ;  /* 0x0000000620187c23 */ /* 0x100fe2000801080d */
[----:B------:R-:W-:Y:S01]  /*36a0*/  FMNMX.FTZ R11, R59, R6, !PT ;  /* 0x000000063b0b7209 */ /* 0x000fe20007810000 */
[--C-:B------:R-:W-:Y:S01]  /*36b0*/  FFMA.FTZ R28, R36, UR6, -R13.reuse ;  /* 0x00000006241c7c23 */ /* 0x100fe2000801080d */
[----:B------:R-:W-:Y:S01]  /*36c0*/  ISETP.NE.AND P4, PT, R15, RZ, PT ;  /* 0x000000ff0f00720c */ /* 0x000fe20003f85270 */
[----:B------:R-:W-:Y:S01]  /*36d0*/  MUFU.EX2 R20, R20 ;  /* 0x0000001400147308 */ /* 0x000fe20000000800 */
[----:B------:R-:W-:Y:S01]  /*36e0*/  ISETP.LT.OR P1, PT, R0, 0x51, P1 ;  /* 0x000000510000780c */ /* 0x000fe20000f21670 */
[--C-:B------:R-:W-:Y:S01]  /*36f0*/  FFMA.FTZ R36, R48, UR6, -R13.reuse ;  /* 0x0000000630247c23 */ /* 0x100fe2000801080d */
[----:B------:R-:W-:Y:S01]  /*3700*/  FMNMX.FTZ R6, R62, R11, !PT ;  /* 0x0000000b3e067209 */ /* 0x000fe20007810000 */
[--C-:B------:R-:W-:Y:S01]  /*3710*/  FFMA.FTZ R48, R88, UR6, -R13.reuse ;  /* 0x0000000658307c23 */ /* 0x100fe2000801080d */
[----:B------:R-:W-:Y:S01]  /*3720*/  ISETP.GT.AND P4, PT, R3, 0x59, !P4 ;  /* 0x000000590300780c */ /* 0x000fe20006784270 */
[--C-:B------:R-:W-:Y:S01]  /*3730*/  FFMA.FTZ R29, R76, UR6, -R13.reuse ;  /* 0x000000064c1d7c23 */ /* 0x100fe2000801080d */
[----:B------:R-:W-:Y:S01]  /*3740*/  FSEL R66, R66, -INF , !P1 ;  /* 0xff80000042427808 */ /* 0x000fe20004800000 */
[----:B------:R0:W3:Y:S01]  /*3750*/  MUFU.EX2 R15, R14 ;  /* 0x0000000e000f7308 */ /* 0x0000e20000000800 */
[----:B------:R-:W-:Y:S01]  /*3760*/  FMNMX.FTZ R3, R63, R6, !PT ;  /* 0x000000063f037209 */ /* 0x000fe20007810000 */
[--C-:B------:R-:W-:Y:S01]  /*3770*/  FFMA.FTZ R11, R78, UR6, -R13.reuse ;  /* 0x000000064e0b7c23 */ /* 0x100fe2000801080d */
[----:B------:R-:W-:Y:S01]  /*3780*/  ISETP.LT.OR P4, PT, R0, 0x5a, P4 ;  /* 0x0000005a0000780c */ /* 0x000fe20002781670 */
[--C-:B------:R-:W-:Y:S01]  /*3790*/  FFMA.FTZ R32, R80, UR6, -R13.reuse ;  /* 0x0000000650207c23 */ /* 0x100fe2000801080d */
[----:B------:R-:W-:Y:S01]  /*37a0*/  FMNMX.FTZ R6, R66, R3, !PT ;  /* 0x0000000342067209 */ /* 0x000fe20007810000 */
[--C-:B------:R-:W-:Y:S01]  /*37b0*/  FFMA.FTZ R37, R82, UR6, -R13.reuse ;  /* 0x0000000652257c23 */ /* 0x100fe2000801080d */
[----:B------:R-:W-:Y:S01]  /*37c0*/  FSEL R71, R71, -INF , !P4 ;  /* 0xff80000047477808 */ /* 0x000fe20006000000 */
[----:B------:R-:W4:Y:S01]  /*37d0*/  MUFU.EX2 R21, R21 ;  /* 0x0000001500157308 */ /* 0x000f220000000800 */
[----:B------:R-:W-:Y:S01]  /*37e0*/  FMNMX.FTZ R3, R67, R6, !PT ;  /* 0x0000000643037209 */ /* 0x000fe20007810000 */
[--C-:B------:R-:W-:Y:S01]  /*37f0*/  FFMA.FTZ R6, R44, UR6, -R13.reuse ;  /* 0x000000062c067c23 */ /* 0x100fe2000801080d */
[--C-:B0-----:R-:W-:Y:S01]  /*3800*/  FFMA.FTZ R14, R74, UR6, -R13.reuse ;  /* 0x000000064a0e7c23 */ /* 0x101fe2000801080d */
[--C-:B------:R-:W-:Y:S01]  /*3810*/  FFMA.FTZ R44, R56, UR6, -R13.reuse ;  /* 0x00000006382c7c23 */ /* 0x100fe2000801080d */
[----:B------:R-:W-:Y:S01]  /*3820*/  FMNMX.FTZ R0, R70, R3, !PT ;  /* 0x0000000346007209 */ /* 0x000fe20007810000 */
[--C-:B------:R-:W-:Y:S01]  /*3830*/  FFMA.FTZ R41, R84, UR6, -R13.reuse ;  /* 0x0000000654297c23 */ /* 0x100fe2000801080d */
[--C-:B------:R-:W-:Y:S01]  /*3840*/  FFMA.FTZ R53, R90, UR6, -R13.reuse ;  /* 0x000000065a357c23 */ /* 0x100fe2000801080d */
[----:B------:R-:W-:Y:S01]  /*3850*/  MUFU.EX2 R162, R6 ;  /* 0x0000000600a27308 */ /* 0x000fe20000000800 */
[----:B------:R-:W-:Y:S01]  /*3860*/  FMNMX.FTZ R0, R71, R0, !PT ;  /* 0x0000000047007209 */ /* 0x000fe20007810000 */
[----:B------:R-:W-:Y:S01]  /*3870*/  FFMA.FTZ R68, R68, UR6, -R13 ;  /* 0x0000000644447c23 */ /* 0x000fe2000801080d */
[----:B---3--:R-:W-:-:S03]  /*3880*/  F2FP.F16.F32.PACK_AB R152, R15, R12 ;  /* 0x0000000c0f98723e */ /* 0x008fc600000000ff */
[----:B------:R-:W0:Y:S02]  /*3890*/  SHFL.BFLY PT, R3, R0, 0x2, 0x1f ;  /* 0x0c401f0000037f89 */ /* 0x000e2400000e0000 */
[----:B------:R-:W-:Y:S01]  /*38a0*/  MUFU.EX2 R24, R24 ;  /* 0x0000001800187308 */ /* 0x000fe20000000800 */
[----:B----4-:R-:W-:-:S07]  /*38b0*/  F2FP.F16.F32.PACK_AB R154, R21, R20 ;  /* 0x00000014159a723e */ /* 0x010fce00000000ff */
[----:B------:R3:W4:Y:S08]  /*38c0*/  MUFU.EX2 R25, R14 ;  /* 0x0000000e00197308 */ /* 0x0007300000000800 */
[----:B------:R-:W-:Y:S01]  /*38d0*/  MUFU.EX2 R28, R28 ;  /* 0x0000001c001c7308 */ /* 0x000fe20000000800 */
[--C-:B---3--:R-:W-:Y:S01]  /*38e0*/  FFMA.FTZ R14, R40, UR6, -R13.reuse ;  /* 0x00000006280e7c23 */ /* 0x108fe2000801080d */
[--C-:B------:R-:W-:Y:S01]  /*38f0*/  FFMA.FTZ R40, R52, UR6, -R13.reuse ;  /* 0x0000000634287c23 */ /* 0x100fe2000801080d */
[--C-:B------:R-:W-:Y:S01]  /*3900*/  FFMA.FTZ R52, R64, UR6, -R13.reuse ;  /* 0x0000000640347c23 */ /* 0x100fe2000801080d */
[----:B0-----:R-:W-:Y:S01]  /*3910*/  FMNMX.FTZ R3, R0, R3, !PT ;  /* 0x0000000300037209 */ /* 0x001fe20007810000 */
[----:B------:R-:W-:-:S03]  /*3920*/  FFMA.FTZ R0, R86, UR6, -R13 ;  /* 0x0000000656007c23 */ /* 0x000fc6000801080d */
[----:B------:R-:W-:Y:S01]  /*3930*/  MUFU.EX2 R49, R48 ;  /* 0x0000003000317308 */ /* 0x000fe20000000800 */
[----:B----4-:R-:W-:Y:S01]  /*3940*/  F2FP.F16.F32.PACK_AB R156, R25, R24 ;  /* 0x00000018199c723e */ /* 0x010fe200000000ff */
[----:B------:R-:W0:Y:S06]  /*3950*/  SHFL.BFLY PT, R6, R3, 0x1, 0x1f ;  /* 0x0c201f0003067f89 */ /* 0x000e2c00000e0000 */
[----:B------:R3:W-:Y:S08]  /*3960*/  MUFU.EX2 R45, R0 ;  /* 0x00000000002d7308 */ /* 0x0007f00000000800 */
[----:B------:R-:W4:Y:S08]  /*3970*/  MUFU.EX2 R29, R29 ;  /* 0x0000001d001d7308 */ /* 0x000f300000000800 */
[----:B------:R-:W5:Y:S01]  /*3980*/  MUFU.EX2 R14, R14 ;  /* 0x0000000e000e7308 */ /* 0x000f620000000800 */
[----:B0-----:R-:W-:Y:S01]  /*3990*/  FMNMX.FTZ R6, R3, R6, !PT ;  /* 0x0000000603067209 */ /* 0x001fe20007810000 */
[----:B------:R-:W-:-:S03]  /*39a0*/  FADD.FTZ R3, R12, R15 ;  /* 0x0000000f0c037221 */ /* 0x000fc60000010000 */
[C---:B------:R-:W-:Y:S01]  /*39b0*/  FSETP.NEU.FTZ.AND P1, PT, R6.reuse, -INF , PT ;  /* 0xff8000000600780b */ /* 0x040fe20003f3d000 */
[----:B---3--:R-:W-:Y:S01]  /*39c0*/  FMUL.FTZ R0, R6, UR6 ;  /* 0x0000000606007c20 */ /* 0x008fe20008410000 */
[----:B------:R-:W-:Y:S01]  /*39d0*/  FADD.FTZ R48, R20, R3 ;  /* 0x0000000314307221 */ /* 0x000fe20000010000 */
[----:B------:R-:W0:Y:S01]  /*39e0*/  MUFU.EX2 R11, R11 ;  /* 0x0000000b000b7308 */ /* 0x000e220000000800 */
[----:B----4-:R-:W-:Y:S02]  /*39f0*/  F2FP.F16.F32.PACK_AB R158, R29, R28 ;  /* 0x0000001c1d9e723e */ /* 0x010fe400000000ff */
[----:B------:R-:W-:Y:S01]  /*3a00*/  FSEL R0, R0, RZ, P1 ;  /* 0x000000ff00007208 */ /* 0x000fe20000800000 */
[----:B------:R-:W-:-:S04]  /*3a10*/  FADD.FTZ R3, R21, R48 ;  /* 0x0000003015037221 */ /* 0x000fc80000010000 */
[--C-:B------:R-:W-:Y:S01]  /*3a20*/  FFMA.FTZ R26, R26, UR6, -R0.reuse ;  /* 0x000000061a1a7c23 */ /* 0x100fe20008010800 */
[--C-:B------:R-:W-:Y:S01]  /*3a30*/  FFMA.FTZ R27, R27, UR6, -R0.reuse ;  /* 0x000000061b1b7c23 */ /* 0x100fe20008010800 */
[--C-:B------:R-:W-:Y:S01]  /*3a40*/  FFMA.FTZ R30, R30, UR6, -R0.reuse ;  /* 0x000000061e1e7c23 */ /* 0x100fe20008010800 */
[--C-:B------:R-:W-:Y:S01]  /*3a50*/  FFMA.FTZ R31, R31, UR6, -R0.reuse ;  /* 0x000000061f1f7c23 */ /* 0x100fe20008010800 */
[--C-:B------:R-:W-:Y:S01]  /*3a60*/  FFMA.FTZ R34, R34, UR6, -R0.reuse ;  /* 0x0000000622227c23 */ /* 0x100fe20008010800 */
        /* <DEDUP_REMOVED lines=10> */
[--C-:B------:R-:W-:Y:S01]  /*3b10*/  FFMA.FTZ R47, R47, UR6, -R0.reuse ;  /* 0x000000062f2f7c23 */ /* 0x100fe20008010800 */
[----:B------:R-:W-:Y:S01]  /*3b20*/  FADD.FTZ R56, R28, R57 ;  /* 0x000000391c387221 */ /* 0x000fe20000010000 */
[--C-:B------:R-:W-:Y:S01]  /*3b30*/  FFMA.FTZ R50, R50, UR6, -R0.reuse ;  /* 0x0000000632327c23 */ /* 0x100fe20008010800 */
[--C-:B------:R-:W-:Y:S01]  /*3b40*/  FFMA.FTZ R51, R51, UR6, -R0.reuse ;  /* 0x0000000633337c23 */ /* 0x100fe20008010800 */
[----:B------:R-:W-:Y:S01]  /*3b50*/  FFMA.FTZ R54, R54, UR6, -R0 ;  /* 0x0000000636367c23 */ /* 0x000fe20008010800 */
[----:B------:R-:W-:Y:S01]  /*3b60*/  FADD.FTZ R57, R29, R56 ;  /* 0x000000381d397221 */ /* 0x000fe20000010000 */
[--C-:B------:R-:W-:Y:S01]  /*3b70*/  FFMA.FTZ R55, R55, UR6, -R0.reuse ;  /* 0x0000000637377c23 */ /* 0x100fe20008010800 */
[----:B------:R-:W4:Y:S01]  /*3b80*/  MUFU.EX2 R30, R30 ;  /* 0x0000001e001e7308 */ /* 0x000f220000000800 */
[--C-:B------:R-:W-:Y:S01]  /*3b90*/  FFMA.FTZ R58, R58, UR6, -R0.reuse ;  /* 0x000000063a3a7c23 */ /* 0x100fe20008010800 */
[----:B-----5:R-:W-:Y:S01]  /*3ba0*/  FADD.FTZ R56, R14, R57 ;  /* 0x000000390e387221 */ /* 0x020fe20000010000 */
[--C-:B------:R-:W-:Y:S01]  /*3bb0*/  FFMA.FTZ R59, R59, UR6, -R0.reuse ;  /* 0x000000063b3b7c23 */ /* 0x100fe20008010800 */
[--C-:B------:R-:W-:Y:S01]  /*3bc0*/  FFMA.FTZ R62, R62, UR6, -R0.reuse ;  /* 0x000000063e3e7c23 */ /* 0x100fe20008010800 */
[----:B------:R-:W-:Y:S01]  /*3bd0*/  FFMA.FTZ R63, R63, UR6, -R0 ;  /* 0x000000063f3f7c23 */ /* 0x000fe20008010800 */
[----:B0-----:R-:W-:Y:S01]  /*3be0*/  FADD.FTZ R57, R11, R56 ;  /* 0x000000380b397221 */ /* 0x001fe20000010000 */
[--C-:B------:R-:W-:Y:S01]  /*3bf0*/  FFMA.FTZ R66, R66, UR6, -R0.reuse ;  /* 0x0000000642427c23 */ /* 0x100fe20008010800 */
[----:B------:R-:W0:Y:S01]  /*3c00*/  MUFU.EX2 R31, R31 ;  /* 0x0000001f001f7308 */ /* 0x000e220000000800 */
[----:B---3--:R-:W-:Y:S01]  /*3c10*/  FADD.FTZ R3, R26, R27 ;  /* 0x0000001b1a037221 */ /* 0x008fe20000010000 */
[----:B------:R-:W-:Y:S01]  /*3c20*/  FADD.FTZ R56, R162, R57 ;  /* 0x00000039a2387221 */ /* 0x000fe20000010000 */
[--C-:B------:R-:W-:Y:S01]  /*3c30*/  FFMA.FTZ R67, R67, UR6, -R0.reuse ;  /* 0x0000000643437c23 */ /* 0x100fe20008010800 */
[----:B------:R-:W-:Y:S01]  /*3c40*/  F2FP.F16.F32.PACK_AB R160, R11, R14 ;  /* 0x0000000e0ba0723e */ /* 0x000fe200000000ff */
[--C-:B------:R-:W-:Y:S01]  /*3c50*/  FFMA.FTZ R70, R70, UR6, -R0.reuse ;  /* 0x0000000646467c23 */ /* 0x100fe20008010800 */
[----:B------:R-:W-:Y:S01]  /*3c60*/  FFMA.FTZ R0, R71, UR6, -R0 ;  /* 0x0000000647007c23 */ /* 0x000fe20008010800 */
[----:B------:R-:W-:Y:S01]  /*3c70*/  F2FP.F16.F32.PACK_AB R153, R27, R26 ;  /* 0x0000001a1b99723e */ /* 0x000fe200000000ff */
[----:B------:R-:W3:Y:S01]  /*3c80*/  MUFU.EX2 R34, R34 ;  /* 0x0000002200227308 */ /* 0x000ee20000000800 */
[----:B----4-:R-:W-:-:S07]  /*3c90*/  FADD.FTZ R48, R30, R3 ;  /* 0x000000031e307221 */ /* 0x010fce0000010000 */
[----:B------:R-:W4:Y:S01]  /*3ca0*/  MUFU.EX2 R35, R35 ;  /* 0x0000002300237308 */ /* 0x000f220000000800 */
[C---:B0-----:R-:W-:Y:S01]  /*3cb0*/  FADD.FTZ R3, R31.reuse, R48 ;  /* 0x000000301f037221 */ /* 0x041fe20000010000 */
[----:B------:R-:W-:-:S06]  /*3cc0*/  F2FP.F16.F32.PACK_AB R155, R31, R30 ;  /* 0x0000001e1f9b723e */ /* 0x000fcc00000000ff */
[----:B------:R-:W0:Y:S01]  /*3cd0*/  MUFU.EX2 R38, R38 ;  /* 0x0000002600267308 */ /* 0x000e220000000800 */
[----:B---3--:R-:W-:-:S07]  /*3ce0*/  FADD.FTZ R48, R34, R3 ;  /* 0x0000000322307221 */ /* 0x008fce0000010000 */
[----:B------:R-:W3:Y:S01]  /*3cf0*/  MUFU.EX2 R39, R39 ;  /* 0x0000002700277308 */ /* 0x000ee20000000800 */
[C---:B----4-:R-:W-:Y:S01]  /*3d00*/  FADD.FTZ R3, R35.reuse, R48 ;  /* 0x0000003023037221 */ /* 0x050fe20000010000 */
[----:B------:R-:W-:-:S06]  /*3d10*/  F2FP.F16.F32.PACK_AB R157, R35, R34 ;  /* 0x00000022239d723e */ /* 0x000fcc00000000ff */
[----:B------:R4:W5:Y:S01]  /*3d20*/  MUFU.EX2 R33, R32 ;  /* 0x0000002000217308 */ /* 0x0009620000000800 */
[----:B0-----:R-:W-:-:S07]  /*3d30*/  FADD.FTZ R48, R38, R3 ;  /* 0x0000000326307221 */ /* 0x001fce0000010000 */
[----:B------:R-:W0:Y:S01]  /*3d40*/  MUFU.EX2 R42, R42 ;  /* 0x0000002a002a7308 */ /* 0x000e220000000800 */
[C---:B---3--:R-:W-:Y:S01]  /*3d50*/  FADD.FTZ R3, R39.reuse, R48 ;  /* 0x0000003027037221 */ /* 0x048fe20000010000 */
[--C-:B----4-:R-:W-:Y:S01]  /*3d60*/  FFMA.FTZ R32, R60, UR6, -R13.reuse ;  /* 0x000000063c207c23 */ /* 0x110fe2000801080d */
[----:B------:R-:W-:Y:S01]  /*3d70*/  FFMA.FTZ R13, R92, UR6, -R13 ;  /* 0x000000065c0d7c23 */ /* 0x000fe2000801080d */
[----:B------:R-:W-:-:S04]  /*3d80*/  F2FP.F16.F32.PACK_AB R159, R39, R38 ;  /* 0x00000026279f723e */ /* 0x000fc800000000ff */
[----:B------:R-:W3:Y:S01]  /*3d90*/  MUFU.EX2 R36, R36 ;  /* 0x0000002400247308 */ /* 0x000ee20000000800 */
[C---:B-----5:R-:W-:Y:S01]  /*3da0*/  FADD.FTZ R57, R33.reuse, R56 ;  /* 0x0000003821397221 */ /* 0x060fe20000010000 */
[----:B------:R-:W-:-:S06]  /*3db0*/  F2FP.F16.F32.PACK_AB R162, R33, R162 ;  /* 0x000000a221a2723e */ /* 0x000fcc00000000ff */
[----:B------:R-:W4:Y:S01]  /*3dc0*/  MUFU.EX2 R43, R43 ;  /* 0x0000002b002b7308 */ /* 0x000f220000000800 */
[----:B0-----:R-:W-:-:S07]  /*3dd0*/  FADD.FTZ R48, R42, R3 ;  /* 0x000000032a307221 */ /* 0x001fce0000010000 */
[----:B------:R-:W0:Y:S01]  /*3de0*/  MUFU.EX2 R37, R37 ;  /* 0x0000002500257308 */ /* 0x000e220000000800 */
[----:B---3--:R-:W-:-:S07]  /*3df0*/  FADD.FTZ R56, R36, R57 ;  /* 0x0000003924387221 */ /* 0x008fce0000010000 */
[----:B------:R-:W3:Y:S01]  /*3e00*/  MUFU.EX2 R46, R46 ;  /* 0x0000002e002e7308 */ /* 0x000ee20000000800 */
[C---:B----4-:R-:W-:Y:S01]  /*3e10*/  FADD.FTZ R3, R43.reuse, R48 ;  /* 0x000000302b037221 */ /* 0x050fe20000010000 */
[----:B------:R-:W-:-:S06]  /*3e20*/  F2FP.F16.F32.PACK_AB R161, R43, R42 ;  /* 0x0000002a2ba1723e */ /* 0x000fcc00000000ff */
[----:B------:R-:W4:Y:S01]  /*3e30*/  MUFU.EX2 R40, R40 ;  /* 0x0000002800287308 */ /* 0x000f220000000800 */
[C---:B0-----:R-:W-:Y:S01]  /*3e40*/  FADD.FTZ R57, R37.reuse, R56 ;  /* 0x0000003825397221 */ /* 0x041fe20000010000 */
[----:B------:R-:W-:-:S06]  /*3e50*/  F2FP.F16.F32.PACK_AB R164, R37, R36 ;  /* 0x0000002425a4723e */ /* 0x000fcc00000000ff */
[----:B------:R-:W0:Y:S01]  /*3e60*/  MUFU.EX2 R47, R47 ;  /* 0x0000002f002f7308 */ /* 0x000e220000000800 */
[----:B---3--:R-:W-:-:S07]  /*3e70*/  FADD.FTZ R48, R46, R3 ;  /* 0x000000032e307221 */ /* 0x008fce0000010000 */
[----:B------:R-:W3:Y:S01]  /*3e80*/  MUFU.EX2 R41, R41 ;  /* 0x0000002900297308 */ /* 0x000ee20000000800 */
[----:B----4-:R-:W-:-:S07]  /*3e90*/  FADD.FTZ R56, R40, R57 ;  /* 0x0000003928387221 */ /* 0x010fce0000010000 */
[----:B------:R-:W4:Y:S01]  /*3ea0*/  MUFU.EX2 R50, R50 ;  /* 0x0000003200327308 */ /* 0x000f220000000800 */
[C---:B0-----:R-:W-:Y:S01]  /*3eb0*/  FADD.FTZ R3, R47.reuse, R48 ;  /* 0x000000302f037221 */ /* 0x041fe20000010000 */
[----:B------:R-:W-:-:S06]  /*3ec0*/  F2FP.F16.F32.PACK_AB R163, R47, R46 ;  /* 0x0000002e2fa3723e */ /* 0x000fcc00000000ff */
[----:B------:R-:W0:Y:S01]  /*3ed0*/  MUFU.EX2 R44, R44 ;  /* 0x0000002c002c7308 */ /* 0x000e220000000800 */
[C---:B---3--:R-:W-:Y:S01]  /*3ee0*/  FADD.FTZ R57, R41.reuse, R56 ;  /* 0x0000003829397221 */ /* 0x048fe20000010000 */
[----:B------:R-:W-:-:S06]  /*3ef0*/  F2FP.F16.F32.PACK_AB R166, R41, R40 ;  /* 0x0000002829a6723e */ /* 0x000fcc00000000ff */
[----:B------:R-:W3:Y:S01]  /*3f00*/  MUFU.EX2 R51, R51 ;  /* 0x0000003300337308 */ /* 0x000ee20000000800 */
[----:B----4-:R-:W-:-:S07]  /*3f10*/  FADD.FTZ R12, R50, R3 ;  /* 0x00000003320c7221 */ /* 0x010fce0000010000 */
[----:B------:R-:W4:Y:S01]  /*3f20*/  MUFU.EX2 R54, R54 ;  /* 0x0000003600367308 */ /* 0x000f220000000800 */
[----:B0-----:R-:W-:Y:S01]  /*3f30*/  FADD.FTZ R48, R44, R57 ;  /* 0x000000392c307221 */ /* 0x001fe20000010000 */
[----:B------:R-:W-:-:S03]  /*3f40*/  F2FP.F16.F32.PACK_AB R168, R45, R44 ;  /* 0x0000002c2da8723e */ /* 0x000fc600000000ff */
[----:B------:R-:W-:-:S03]  /*3f50*/  FADD.FTZ R15, R45, R48 ;  /* 0x000000302d0f7221 */ /* 0x000fc60000010000 */
        /* <DEDUP_REMOVED lines=15> */
[----:B0-----:R-:W-:-:S07]  /*4050*/  FADD.FTZ R14, R52, R11 ;  /* 0x0000000b340e7221 */ /* 0x001fce0000010000 */
[----:B------:R-:W0:Y:S01]  /*4060*/  MUFU.EX2 R62, R62 ;  /* 0x0000003e003e7308 */ /* 0x000e220000000800 */
[C---:B---3--:R-:W-:Y:S01]  /*4070*/  FADD.FTZ R3, R59.reuse, R12 ;  /* 0x0000000c3b037221 */ /* 0x048fe20000010000 */
[----:B------:R-:W-:-:S06]  /*4080*/  F2FP.F16.F32.PACK_AB R169, R59, R58 ;  /* 0x0000003a3ba9723e */ /* 0x000fcc00000000ff */
[----:B------:R-:W3:Y:S01]  /*4090*/  MUFU.EX2 R68, R68 ;  /* 0x0000004400447308 */ /* 0x000ee20000000800 */
[C---:B----4-:R-:W-:Y:S01]  /*40a0*/  FADD.FTZ R11, R53.reuse, R14 ;  /* 0x0000000e350b7221 */ /* 0x050fe20000010000 */
        /* <DEDUP_REMOVED lines=9> */
[----:B0-----:R-:W-:-:S07]  /*4140*/  FADD.FTZ R12, R66, R11 ;  /* 0x0000000b420c7221 */ /* 0x001fce0000010000 */
[----:B------:R4:W0:Y:S01]  /*4150*/  MUFU.EX2 R175, R0 ;  /* 0x0000000000af7308 */ /* 0x0008220000000800 */
[C---:B---3--:R-:W-:Y:S01]  /*4160*/  FADD.FTZ R11, R67.reuse, R12 ;  /* 0x0000000c430b7221 */ /* 0x048fe20000010000 */
[----:B------:R-:W-:-:S06]  /*4170*/  F2FP.F16.F32.PACK_AB R173, R67, R66 ;  /* 0x0000004243ad723e */ /* 0x000fcc00000000ff */
[----:B------:R-:W3:Y:S01]  /*4180*/  MUFU.EX2 R13, R13 ;  /* 0x0000000d000d7308 */ /* 0x000ee20000000800 */
[----:B----4-:R-:W-:-:S04]  /*4190*/  FADD.FTZ R0, R70, R11 ;  /* 0x0000000b46007221 */ /* 0x010fc80000010000 */
[C---:B0-----:R-:W-:Y:S01]  /*41a0*/  FADD.FTZ R0, R175.reuse, R0 ;  /* 0x00000000af007221 */ /* 0x041fe20000010000 */
[----:B------:R-:W-:Y:S01]  /*41b0*/  F2FP.F16.F32.PACK_AB R175, R175, R70 ;  /* 0x00000046afaf723e */ /* 0x000fe200000000ff */
[C---:B---3--:R-:W-:Y:S01]  /*41c0*/  FADD.FTZ R3, R13.reuse, R14 ;  /* 0x0000000e0d037221 */ /* 0x048fe20000010000 */
[----:B------:R-:W-:Y:S01]  /*41d0*/  F2FP.F16.F32.PACK_AB R174, R13, R68 ;  /* 0x000000440dae723e */ /* 0x000fe200000000ff */
[----:B------:R-:W-:Y:S06]  /*41e0*/  @!P0 BRA `(.L_x_2374) ;  /* 0x0000000000048947 */ /* 0x000fec0003800000 */
[----:B------:R-:W-:Y:S01]  /*41f0*/  BPT.TRAP 0x1 ;  /* 0x000000040000795c */ /* 0x000fe20000300000 */
.L_x_2374:
[----:B------:R0:W3:Y:S01]  /*4200*/  SYNCS.PHASECHK.TRANS64.TRYWAIT P1, [R5+URZ+0x22850], R10 ;  /* 0x0228500a050075a7 */ /* 0x0000e2000802017f */
[----:B------:R-:W-:Y:S05]  /*4210*/  @!P0 BRA `(.L_x_2375) ;  /* 0x0000000000048947 */ /* 0x000fea0003800000 */
[----:B------:R-:W-:Y:S01]  /*4220*/  BPT.TRAP 0x1 ;  /* 0x000000040000795c */ /* 0x000fe20000300000 */
.L_x_2375:
[----:B---3--:R-:W-:Y:S05]  /*4230*/  @P1 BRA `(.L_x_2376) ;  /* 0x0000000000081947 */ /* 0x008fea0003800000 */
[----:B------:R-:W3:Y:S02]  /*4240*/  SYNCS.PHASECHK.TRANS64.TRYWAIT P1, [R5+URZ+0x22850], R10 ;  /* 0x0228500a050075a7 */ /* 0x000ee4000802017f */
[----:B---3--:R-:W-:Y:S05]  /*4250*/  @!P1 BRA `(.L_x_2377) ;  /* 0x00000120009c9947 */ /* 0x008fea0003800000 */
.L_x_2376:
[----:B------:R-:W-:Y:S01]  /*4260*/  R2UR UR10, R8 ;  /* 0x00000000080a72ca */ /* 0x000fe200000e0000 */
[----:B------:R4:W-:Y:S01]  /*4270*/  BAR.SYNC.DEFER_BLOCKING R9, 0x100 ;  /* 0x000400090000751d */ /* 0x0009e20000010000 */
[----:B------:R-:W-:-:S05]  /*4280*/  ISETP.NE.AND P2, PT, R7, 0x1, PT ;  /* 0x000000010700780c */ /* 0x000fca0003f45270 */
[----:B------:R-:W-:Y:S01]  /*4290*/  UMOV UR11, 0x40000040 ;  /* 0x40000040000b7882 */ /* 0x000fe20000000000 */
[----:B------:R-:W5:Y:S05]  /*42a0*/  S2R R11, SR_TID.X ;  /* 0x00000000000b7919 */ /* 0x000f6a0000002100 */
[----:B------:R-:W-:Y:S02]  /*42b0*/  UIADD3 UR10, UR10, 0x400, URZ ;  /* 0x000004000a0a7890 */ /* 0x000fe4000fffe03f */
[----:B------:R-:W4:Y:S02]  /*42c0*/  @P2 LDC R8, c[0x0][0x44c] ;  /* 0x00011300ff082b82 */ /* 0x000f240000000800 */
[----:B------:R-:W-:-:S04]  /*42d0*/  USHF.R.U32.HI UR10, URZ, 0x4, UR10 ;  /* 0x000000043f0a7899 */ /* 0x000fc8000801160a */
[----:B------:R-:W-:Y:S02]  /*42e0*/  ULOP3.LUT UR10, UR10, 0x3fff, URZ, 0xc0, !UPT ;  /* 0x00003fff0a0a7892 */ /* 0x000fe4000f8ec03f */
[----:B0123--:R-:W0:Y:S02]  /*42f0*/  @P2 LDC R10, c[0x0][0x450] ;  /* 0x00011400ff0a2b82 */ /* 0x00fe240000000800 */
[----:B------:R-:W-:Y:S01]  /*4300*/  ULOP3.LUT UR21, UR10, 0x3000000, URZ, 0xfc, !UPT ;  /* 0x030000000a157892 */ /* 0x000fe2000f8efc3f */
[----:B------:R-:W-:-:S03]  /*4310*/  WARPGROUP.ARRIVE ;  /* 0x00000000000079c5 */ /* 0x000fc60000000000 */
[----:B------:R-:W-:-:S07]  /*4320*/  UIMAD UR18, UR37, 0xc00, UR21 ;  /* 0x00000c00251278a4 */ /* 0x000fce000f8e0215 */
[----:B------:R-:W-:Y:S02]  /*4330*/  UMOV UR10, UR18 ;  /* 0x00000012000a7c82 */ /* 0x000fe40008000000 */
[----:B------:R-:W-:Y:S01]  /*4340*/  HGMMA.64x256x16.F32 R24, R152, gdesc[UR8].tnspB, RZ, !UPT, gsb0 ;  /* 0x43e0000898187df0 */ /* 0x000fe2000c0008ff */
[----:B------:R-:W-:Y:S01]  /*4350*/  UIADD3 UR10, UR18, 0x80, URZ ;  /* 0x00000080120a7890 */ /* 0x000fe2000fffe03f */
[----:B----4-:R-:W-:Y:S01]  /*4360*/  @P2 IMAD.HI.U32 R9, R8, UR43, RZ ;  /* 0x0000002b08092c27 */ /* 0x010fe2000f8e00ff */
[----:B------:R-:W-:Y:S01]  /*4370*/  UMOV UR11, 0x40000040 ;  /* 0x40000040000b7882 */ /* 0x000fe20000000000 */
[----:B-----5:R-:W-:Y:S02]  /*4380*/  LOP3.LUT P1, RZ, R11, 0x7f, RZ, 0xc0, !PT ;  /* 0x0000007f0bff7812 */ /* 0x020fe4000782c0ff */
[----:B------:R-:W-:Y:S01]  /*4390*/  IMAD.U32 R8, RZ, RZ, UR43 ;  /* 0x0000002bff087e24 */ /* 0x000fe2000f8e00ff */
[----:B0-----:R-:W-:-:S04]  /*43a0*/  @P2 SHF.R.U32.HI R8, RZ, R10, R9 ;  /* 0x0000000aff082219 */ /* 0x001fc80000011609 */
[----:B------:R-:W-:-:S06]  /*43b0*/  IADD3 R8, R8, R17, -R16 ;  /* 0x0000001108087210 */ /* 0x000fcc0007ffe810 */
        /* <DEDUP_REMOVED lines=47> */
.L_x_2379:
[----:B------:R-:W-:-:S11]  /*46b0*/  UISETP.NE.AND UP1, UPT, UR15, 0x1, UPT ;  /* 0x000000010f00788c */ /* 0x000fd6000bf25270 */
[----:B------:R-:W-:Y:S02]  /*46c0*/  @UP1 ULDC.64 UR22, c[0x0][0x9e8] ;  /* 0x00027a0000161ab9 */ /* 0x000fe40000000a00 */
[----:B------:R-:W-:-:S04]  /*46d0*/  UIMAD.WIDE.U32 UR10, UR18, UR22, URZ ;  /* 0x00000016120a72a5 */ /* 0x000fc8000f8e003f */
[----:B------:R-:W-:-:S12]  /*46e0*/  @UP1 USHF.R.U32.HI UR18, URZ, UR23, UR11 ;  /* 0x000000173f121299 */ /* 0x000fd8000801160b */
.L_x_2380:
[----:B------:R-:W-:-:S04]  /*46f0*/  UIMAD UR15, UR18, UR15, UR15 ;  /* 0x0000000f120f72a4 */ /* 0x000fc8000f8e020f */
[----:B------:R-:W-:-:S04]  /*4700*/  UISETP.LT.AND UP1, UPT, UR14, UR15, UPT ;  /* 0x0000000f0e00728c */ /* 0x000fc8000bf21270 */
[----:B------:R-:W-:-:S12]  /*4710*/  USEL UR14, UR14, UR15, UP1 ;  /* 0x0000000f0e0e7287 */ /* 0x000fd80008800000 */
.L_x_2378:
        /* <DEDUP_REMOVED lines=11> */
.L_x_2398:
[----:B------:R-:W-:-:S04]  /*47d0*/  UIADD3 UR37, UR37, 0x1, URZ ;  /* 0x0000000125257890 */ /* 0x000fc8000fffe03f */
[----:B------:R-:W-:-:S04]  /*47e0*/  UISETP.NE.AND UP1, UPT, UR37, 0x2, UPT ;  /* 0x000000022500788c */ /* 0x000fc8000bf25270 */
[----:B------:R-:W-:Y:S02]  /*47f0*/  USEL UR6, URZ, 0x1, UP1 ;  /* 0x000000013f067887 */ /* 0x000fe40008800000 */
[----:B------:R-:W-:Y:S02]  /*4800*/  USEL UR37, UR37, URZ, UP1 ;  /* 0x0000003f25257287 */ /* 0x000fe40008800000 */
[----:B------:R-:W-:Y:S01]  /*4810*/  ULOP3.LUT UR38, UR38, UR6, URZ, 0x3c, !UPT ;  /* 0x0000000626267292 */ /* 0x000fe2000f8e3c3f */
[----:B01----:R-:W-:Y:S11]  /*4820*/  @!P0 BRA `(.L_x_2382) ;  /* 0x0000000000048947 */ /* 0x003ff60003800000 */
[----:B------:R-:W-:Y:S01]  /*4830*/  BPT.TRAP 0x1 ;  /* 0x000000040000795c */ /* 0x000fe20000300000 */
.L_x_2382:
        /* <DEDUP_REMOVED lines=9> */
.L_x_2383:
[----:B-1----:R-:W-:Y:S05]  /*48d0*/  @P1 BRA `(.L_x_2384) ;  /* 0x0000000000081947 */ /* 0x002fea0003800000 */
[----:B------:R-:W1:Y:S02]  /*48e0*/  SYNCS.PHASECHK.TRANS64.TRYWAIT P1, [UR27+0x22830], R10 ;  /* 0x0228300aff0075a7 */ /* 0x000e64000802015b */
[----:B-1----:R-:W-:Y:S05]  /*48f0*/  @!P1 BRA `(.L_x_2385) ;  /* 0x0000011c00089947 */ /* 0x002fea0003800000 */
.L_x_2384:
        /* <DEDUP_REMOVED lines=13> */
[----:B------:R-:W-:-:S02]  /*49d0*/  IMAD.U32 R11, RZ, RZ, UR27 ;  /* 0x0000001bff0b7e24 */ /* 0x000fc4000f8e00ff */
[----:B------:R-:W-:-:S03]  /*49e0*/  IMAD R13, R5, -0x60, RZ ;  /* 0xffffffa0050d7824 */ /* 0x000fc600078e02ff */
[----:B------:R-:W3:Y:S08]  /*49f0*/  @P2 LDC R4, c[0x0][0x44c] ;  /* 0x00011300ff042b82 */ /* 0x000ef00000000800 */
[----:B-1----:R-:W1:Y:S01]  /*4a00*/  @P2 LDC R9, c[0x0][0x450] ;  /* 0x00011400ff092b82 */ /* 0x002e620000000800 */
[----:B--2---:R-:W-:Y:S02]  /*4a10*/  LOP3.LUT P1, RZ, R8, 0x7f, RZ, 0xc0, !PT ;  /* 0x0000007f08ff7812 */ /* 0x004fe4000782c0ff */
[----:B------:R-:W-:Y:S01]  /*4a20*/  SHF.R.U32.HI R12, RZ, 0x7, R8 ;  /* 0x00000007ff0c7819 */ /* 0x000fe20000011608 */
[----:B---3--:R-:W-:-:S05]  /*4a30*/  @P2 IMAD.HI.U32 R4, R21, R4, RZ ;  /* 0x0000000415042227 */ /* 0x008fca00078e00ff */
[----:B-1----:R-:W-:Y:S01]  /*4a40*/  @P2 SHF.R.U32.HI R21, RZ, R9, R4 ;  /* 0x00000009ff152219 */ /* 0x002fe20000011604 */
[----:B------:R-:W-:Y:S01]  /*4a50*/  VIADD R9, R13, 0x1 ;  /* 0x000000010d097836 */ /* 0x000fe20000000000 */
[----:B------:R-:W-:-:S03]  /*4a60*/  IADD3 R4, -R12, 0xb, RZ ;  /* 0x0000000b0c047810 */ /* 0x000fc60007ffe1ff */
[----:B------:R-:W-:Y:S01]  /*4a70*/  @!P1 VIADD R8, R11, 0x22840 ;  /* 0x000228400b089836 */ /* 0x000fe20000000000 */
[----:B------:R-:W1:Y:S01]  /*4a80*/  SHFL.IDX PT, R213, R21, RZ, 0x1c1f ;  /* 0x001c1fff15d57589 */ /* 0x000e6200000e0000 */
[----:B------:R-:W-:-:S03]  /*4a90*/  IMAD R9, R18, -0x2, R9 ;  /* 0xfffffffe12097824 */ /* 0x000fc600078e0209 */
[----:B------:R-:W-:Y:S02]  /*4aa0*/  @!P1 PRMT R8, RZ, 0x654, R8 ;  /* 0x00000654ff089816 */ /* 0x000fe40000000008 */
[----:B------:R-:W-:-:S05]  /*4ab0*/  IADD3 R9, -R16, R9, R17 ;  /* 0x0000000910097210 */ /* 0x000fca0007ffe111 */
        /* <DEDUP_REMOVED lines=20> */
[----:B------:R-:W-:Y:S01]  /*4c00*/  IADD3 R213, -R16, R17, R213 ;  /* 0x0000001110d57210 */ /* 0x000fe20007ffe1d5 */
        /* <DEDUP_REMOVED lines=11> */
.L_x_2388:
[----:B------:R-:W-:-:S05]  /*4cc0*/  IMAD.U32 R214, RZ, RZ, UR25 ;  /* 0x00000019ffd67e24 */ /* 0x000fca000f8e00ff */
[----:B------:R-:W-:-:S13]  /*4cd0*/  ISETP.NE.AND P1, PT, R214, 0x1, PT ;  /* 0x00000001d600780c */ /* 0x000fda0003f25270 */
[----:B------:R-:W1:Y:S02]  /*4ce0*/  @P1 LDC.64 R8, c[0x0][0x9e8] ;  /* 0x00027a00ff081b82 */ /* 0x000e640000000a00 */
[----:B-1----:R-:W-:-:S05]  /*4cf0*/  @P1 IMAD.HI.U32 R8, R213, R8, RZ ;  /* 0x00000008d5081227 */ /* 0x002fca00078e00ff */
[----:B------:R-:W-:-:S07]  /*4d00*/  @P1 SHF.R.U32.HI R213, RZ, R9, R8 ;  /* 0x00000009ffd51219 */ /* 0x000fce0000011608 */
.L_x_2389:
[----:B------:R-:W-:Y:S05]  /*4d10*/  BSYNC B0 ;  /* 0x0000000000007941 */ /* 0x000fea0003800000 */
.L_x_2387:
[----:B------:R-:W-:-:S04]  /*4d20*/  IMAD R8, R18, -0x2, R13 ;  /* 0xfffffffe12087824 */ /* 0x000fc800078e020d */
[----:B------:R-:W-:-:S05]  /*4d30*/  IMAD R213, R213, R214, R8 ;  /* 0x000000d6d5d57224 */ /* 0x000fca00078e0208 */
[----:B------:R-:W-:Y:S02]  /*4d40*/  VIADDMNMX R14, R213, R214, R14, PT ;  /* 0x000000d6d50e7246 */ /* 0x000fe4000380010e */
[----:B------:R-:W-:-:S07]  /*4d50*/  VIMNMX R12, R12, R213, !PT ;  /* 0x000000d50c0c7248 */ /* 0x000fce0007fe0100 */
.L_x_2386:
[----:B------:R-:W2:Y:S01]  /*4d60*/  LDL.LU R214, [R1] ;  /* 0x0000000001d67983 */ /* 0x000ea20000300800 */
[C---:B------:R-:W-:Y:S02]  /*4d70*/  ISETP.GE.AND P2, PT, R13.reuse, 0x1, PT ;  /* 0x000000010d00780c */ /* 0x040fe40003f46270 */
[C---:B------:R-:W-:Y:S01]  /*4d80*/  ISETP.GE.AND P1, PT, R13.reuse, 0x2, PT ;  /* 0x000000020d00780c */ /* 0x040fe20003f26270 */
[----:B------:R-:W1:Y:S01]  /*4d90*/  SHFL.IDX PT, R21, R21, 0x1, 0x1c1f ;  /* 0x003c1f0015157f89 */ /* 0x000e6200000e0000 */
[----:B------:R-:W-:Y:S02]  /*4da0*/  ISETP.GT.AND P3, PT, R12, RZ, !P2 ;  /* 0x000000ff0c00720c */ /* 0x000fe40005764270 */
[----:B------:R-:W-:Y:S02]  /*4db0*/  ISETP.GE.AND P4, PT, R13, 0x9, PT ;  /* 0x000000090d00780c */ /* 0x000fe40003f86270 */
[----:B------:R-:W-:-:S04]  /*4dc0*/  ISETP.LT.OR P3, PT, R14, 0x1, P3 ;  /* 0x000000010e00780c */ /* 0x000fc80001f61670 */
[----:B------:R-:W-:Y:S02]  /*4dd0*/  FSEL R213, R152, -INF , !P3 ;  /* 0xff80000098d57808 */ /* 0x000fe40005800000 */
[----:B------:R-:W-:Y:S01]  /*4de0*/  ISETP.GE.AND P3, PT, R13, 0xa, PT ;  /* 0x0000000a0d00780c */ /* 0x000fe20003f66270 */
[--C-:B-1----:R-:W-:Y:S02]  /*4df0*/  IMAD.IADD R20, R20, 0x1, R21.reuse ;  /* 0x0000000114147824 */ /* 0x102fe400078e0215 */
[----:B------:R-:W-:Y:S01]  /*4e00*/  IMAD.IADD R15, R15, 0x1, R21 ;  /* 0x000000010f0f7824 */ /* 0x000fe200078e0215 */
[----:B--2---:R-:W-:-:S04]  /*4e10*/  LOP3.LUT R214, R214, 0xfffbffff, RZ, 0xc0, !PT ;  /* 0xfffbffffd6d67812 */ /* 0x004fc800078ec0ff */
[----:B------:R-:W-:Y:S02]  /*4e20*/  @P2 LOP3.LUT R214, R214, 0x40000, RZ, 0xfc, !PT ;  /* 0x00040000d6d62812 */ /* 0x000fe400078efcff */
[----:B------:R-:W-:Y:S02]  /*4e30*/  ISETP.GT.AND P2, PT, R12, 0x1, !P1 ;  /* 0x000000010c00780c */ /* 0x000fe40004f44270 */
[----:B------:R-:W-:Y:S02]  /*4e40*/  LOP3.LUT R214, R214, 0xfffffffd, RZ, 0xc0, !PT ;  /* 0xfffffffdd6d67812 */ /* 0x000fe400078ec0ff */
[----:B------:R-:W-:Y:S02]  /*4e50*/  ISETP.LT.OR P2, PT, R14, 0x2, P2 ;  /* 0x000000020e00780c */ /* 0x000fe40001741670 */
[----:B------:R-:W-:Y:S02]  /*4e60*/  @P4 LOP3.LUT R214, R214, 0x2, RZ, 0xfc, !PT ;  /* 0x00000002d6d64812 */ /* 0x000fe400078efcff */
[----:B------:R-:W-:-:S02]  /*4e70*/  FSEL R153, R153, -INF , !P2 ;  /* 0xff80000099997808 */ /* 0x000fc40005000000 */
[----:B------:R-:W-:Y:S02]  /*4e80*/  ISETP.GT.AND P2, PT, R12, 0x8, !P4 ;  /* 0x000000080c00780c */ /* 0x000fe40006744270 */
[----:B------:R-:W-:Y:S02]  /*4e90*/  LOP3.LUT R214, R214, 0xfffffffb, RZ, 0xc0, !PT ;  /* 0xfffffffbd6d67812 */ /* 0x000fe400078ec0ff */
[----:B------:R-:W-:Y:S02]  /*4ea0*/  ISETP.LT.OR P2, PT, R14, 0x9, P2 ;  /* 0x000000090e00780c */ /* 0x000fe40001741670 */
[----:B------:R-:W-:Y:S02]  /*4eb0*/  @P3 LOP3.LUT R214, R214, 0x4, RZ, 0xfc, !PT ;  /* 0x00000004d6d63812 */ /* 0x000fe400078efcff */
[----:B------:R-:W-:Y:S02]  /*4ec0*/  FSEL R156, R156, -INF , !P2 ;  /* 0xff8000009c9c7808 */ /* 0x000fe40005000000 */
[----:B------:R-:W-:-:S02]  /*4ed0*/  ISETP.GT.AND P2, PT, R12, 0x9, !P3 ;  /* 0x000000090c00780c */ /* 0x000fc40005f44270 */
[----:B------:R-:W-:Y:S02]  /*4ee0*/  ISETP.GE.AND P3, PT, R13, 0x11, PT ;  /* 0x000000110d00780c */ /* 0x000fe40003f66270 */
[----:B------:R-:W-:Y:S02]  /*4ef0*/  ISETP.LT.OR P2, PT, R14, 0xa, P2 ;  /* 0x0000000a0e00780c */ /* 0x000fe40001741670 */
[----:B------:R-:W-:Y:S02]  /*4f00*/  LOP3.LUT R214, R214, 0xfffffff7, RZ, 0xc0, !PT ;  /* 0xfffffff7d6d67812 */ /* 0x000fe400078ec0ff */
        /* <DEDUP_REMOVED lines=108> */
[----:B------:R-:W-:-:S03]  /*55d0*/  ISETP.GT.AND P6, PT, R12, 0x59, !P6 ;  /* 0x000000590c00780c */ /* 0x000fc600077c4270 */
[----:B------:R1:W-:Y:S01]  /*55e0*/  STL [R1], R214 ;  /* 0x000000d601007387 */ /* 0x0003e20000100800 */
[----:B------:R-:W-:-:S04]  /*55f0*/  ISETP.LT.OR P6, PT, R14, 0x5a, P6 ;  /* 0x0000005a0e00780c */ /* 0x000fc800037c1670 */
[----:B------:R-:W-:Y:S02]  /*5600*/  FSEL R197, R197, -INF , !P6 ;  /* 0xff800000c5c57808 */ /* 0x000fe40007000000 */
        /* <DEDUP_REMOVED lines=14> */
.L_x_2392:
[----:B------:R-:W-:-:S05]  /*56f0*/  IMAD.U32 R12, RZ, RZ, UR25 ;  /* 0x00000019ff0c7e24 */ /* 0x000fca000f8e00ff */
[----:B------:R-:W-:-:S13]  /*5700*/  ISETP.NE.AND P6, PT, R12, 0x1, PT ;  /* 0x000000010c00780c */ /* 0x000fda0003fc5270 */
[----:B------:R-:W1:Y:S02]  /*5710*/  @P6 LDC.64 R8, c[0x0][0x9e8] ;  /* 0x00027a00ff086b82 */ /* 0x000e640000000a00 */
[----:B-1----:R-:W-:-:S05]  /*5720*/  @P6 IMAD.HI.U32 R8, R21, R8, RZ ;  /* 0x0000000815086227 */ /* 0x002fca00078e00ff */
[----:B------:R-:W-:-:S07]  /*5730*/  @P6 SHF.R.U32.HI R21, RZ, R9, R8 ;  /* 0x00000009ff156219 */ /* 0x000fce0000011608 */
.L_x_2393:
[----:B------:R-:W-:Y:S05]  /*5740*/  BSYNC B0 ;  /* 0x0000000000007941 */ /* 0x000fea0003800000 */
.L_x_2391:
[----:B------:R-:W-:-:S04]  /*5750*/  IMAD R13, R18, -0x2, R13 ;  /* 0xfffffffe120d7824 */ /* 0x000fc800078e020d */
[----:B------:R-:W-:-:S05]  /*5760*/  IMAD R21, R21, R12, R13 ;  /* 0x0000000c15157224 */ /* 0x000fca00078e020d */
[----:B------:R-:W-:Y:S02]  /*5770*/  VIADDMNMX R20, R21, R12, R20, PT ;  /* 0x0000000c15147246 */ /* 0x000fe40003800114 */
[----:B------:R-:W-:-:S07]  /*5780*/  VIMNMX R15, R15, R21, !PT ;  /* 0x000000150f0f7248 */ /* 0x000fce0007fe0100 */
.L_x_2390:
        /* <DEDUP_REMOVED lines=128> */
[--C-:B------:R-:W-:Y:S01]  /*5f90*/  FFMA.FTZ R160, R165, UR6, -R12.reuse ;  /* 0x00000006a5a07c23 */ /* 0x100fe2000801080c */
[----:B------:R-:W-:Y:S01]  /*5fa0*/  FMNMX.FTZ R21, R159, R14, !PT ;  /* 0x0000000e9f157209 */ /* 0x000fe20007810000 */
[--C-:B------:R-:W-:Y:S01]  /*5fb0*/  FFMA.FTZ R152, R213, UR6, -R12.reuse ;  /* 0x00000006d5987c23 */ /* 0x100fe2000801080c */
[----:B------:R-:W-:Y:S01]  /*5fc0*/  FSEL R199, R199, -INF , !P2 ;  /* 0xff800000c7c77808 */ /* 0x000fe20005000000 */
[----:B------:R-:W-:Y:S01]  /*5fd0*/  MUFU.EX2 R13, R13 ;  /* 0x0000000d000d7308 */ /* 0x000fe20000000800 */
[----:B------:R-:W-:Y:S01]  /*5fe0*/  FMNMX.FTZ R14, R162, R21, !PT ;  /* 0x00000015a20e7209 */ /* 0x000fe20007810000 */
[--C-:B------:R-:W-:Y:S01]  /*5ff0*/  FFMA.FTZ R21, R157, UR6, -R12.reuse ;  /* 0x000000069d157c23 */ /* 0x100fe2000801080c */
[--C-:B------:R-:W-:Y:S01]  /*6000*/  FFMA.FTZ R15, R172, UR6, -R12.reuse ;  /* 0x00000006ac0f7c23 */ /* 0x100fe2000801080c */
[--C-:B------:R-:W-:Y:S01]  /*6010*/  FFMA.FTZ R20, R173, UR6, -R12.reuse ;  /* 0x00000006ad147c23 */ /* 0x100fe2000801080c */
[----:B------:R-:W-:Y:S01]  /*6020*/  FMNMX.FTZ R153, R163, R14, !PT ;  /* 0x0000000ea3997209 */ /* 0x000fe20007810000 */
[--C-:B------:R-:W-:Y:S01]  /*6030*/  FFMA.FTZ R172, R181, UR6, -R12.reuse ;  /* 0x00000006b5ac7c23 */ /* 0x100fe2000801080c */
[--C-:B------:R-:W-:Y:S01]  /*6040*/  FFMA.FTZ R173, R184, UR6, -R12.reuse ;  /* 0x00000006b8ad7c23 */ /* 0x100fe2000801080c */
[----:B------:R-:W-:Y:S01]  /*6050*/  MUFU.EX2 R152, R152 ;  /* 0x0000009800987308 */ /* 0x000fe20000000800 */
[----:B------:R-:W-:Y:S01]  /*6060*/  FMNMX.FTZ R14, R166, R153, !PT ;  /* 0x00000099a60e7209 */ /* 0x000fe20007810000 */
[--C-:B------:R-:W-:Y:S01]  /*6070*/  FFMA.FTZ R181, R192, UR6, -R12.reuse ;  /* 0x00000006c0b57c23 */ /* 0x100fe2000801080c */
[----:B------:R-:W-:-:S02]  /*6080*/  FFMA.FTZ R184, R193, UR6, -R12 ;  /* 0x00000006c1b87c23 */ /* 0x000fc4000801080c */
[----:B------:R-:W-:-:S03]  /*6090*/  FMNMX.FTZ R153, R167, R14, !PT ;  /* 0x0000000ea7997209 */ /* 0x000fc60007810000 */
[----:B------:R-:W-:Y:S01]  /*60a0*/  MUFU.EX2 R154, R154 ;  /* 0x0000009a009a7308 */ /* 0x000fe20000000800 */
[----:B------:R-:W-:Y:S01]  /*60b0*/  FMNMX.FTZ R14, R170, R153, !PT ;  /* 0x00000099aa0e7209 */ /* 0x000fe20007810000 */
[----:B------:R-:W-:-:S03]  /*60c0*/  FFMA.FTZ R153, R161, UR6, -R12 ;  /* 0x00000006a1997c23 */ /* 0x000fc6000801080c */
[----:B------:R-:W-:-:S03]  /*60d0*/  FMNMX.FTZ R157, R171, R14, !PT ;  /* 0x0000000eab9d7209 */ /* 0x000fc60007810000 */
[----:B------:R-:W-:Y:S01]  /*60e0*/  MUFU.EX2 R21, R21 ;  /* 0x0000001500157308 */ /* 0x000fe20000000800 */
[----:B------:R-:W-:Y:S01]  /*60f0*/  FMNMX.FTZ R14, R174, R157, !PT ;  /* 0x0000009dae0e7209 */ /* 0x000fe20007810000 */
[--C-:B------:R-:W-:Y:S01]  /*6100*/  FFMA.FTZ R157, R164, UR6, -R12.reuse ;  /* 0x00000006a49d7c23 */ /* 0x100fe2000801080c */
[--C-:B------:R-:W-:Y:S01]  /*6110*/  FFMA.FTZ R164, R169, UR6, -R12.reuse ;  /* 0x00000006a9a47c23 */ /* 0x100fe2000801080c */
[--C-:B------:R-:W-:Y:S01]  /*6120*/  FFMA.FTZ R169, R180, UR6, -R12.reuse ;  /* 0x00000006b4a97c23 */ /* 0x100fe2000801080c */
[----:B------:R-:W-:Y:S01]  /*6130*/  FMNMX.FTZ R161, R175, R14, !PT ;  /* 0x0000000eafa17209 */ /* 0x000fe20007810000 */
[----:B------:R-:W-:Y:S01]  /*6140*/  FFMA.FTZ R180, R189, UR6, -R12 ;  /* 0x00000006bdb47c23 */ /* 0x000fe2000801080c */
[----:B------:R-:W-:Y:S01]  /*6150*/  FSEL R189, R8, RZ, P1 ;  /* 0x000000ff08bd7208 */ /* 0x000fe20000800000 */
[----:B------:R-:W-:Y:S01]  /*6160*/  MUFU.EX2 R156, R156 ;  /* 0x0000009c009c7308 */ /* 0x000fe20000000800 */
[----:B------:R-:W-:-:S03]  /*6170*/  FMNMX.FTZ R14, R178, R161, !PT ;  /* 0x000000a1b20e7209 */ /* 0x000fc60007810000 */
[----:B------:R-:W-:Y:S01]  /*6180*/  FADD.FTZ R189, -R189, R2 ;  /* 0x00000002bdbd7221 */ /* 0x000fe20000010100 */
[----:B------:R-:W-:-:S03]  /*6190*/  FMNMX.FTZ R161, R179, R14, !PT ;  /* 0x0000000eb3a17209 */ /* 0x000fc60007810000 */
[----:B------:R-:W-:Y:S01]  /*61a0*/  MUFU.EX2 R153, R153 ;  /* 0x0000009900997308 */ /* 0x000fe20000000800 */
[----:B------:R-:W-:Y:S01]  /*61b0*/  FMNMX.FTZ R14, R182, R161, !PT ;  /* 0x000000a1b60e7209 */ /* 0x000fe20007810000 */
[--C-:B------:R-:W-:Y:S01]  /*61c0*/  FFMA.FTZ R161, R168, UR6, -R12.reuse ;  /* 0x00000006a8a17c23 */ /* 0x100fe2000801080c */
[----:B------:R-:W-:Y:S02]  /*61d0*/  FFMA.FTZ R168, R177, UR6, -R12 ;  /* 0x00000006b1a87c23 */ /* 0x000fe4000801080c */
        /* <DEDUP_REMOVED lines=11> */
[----:B------:R-:W-:Y:S01]  /*6290*/  FMNMX.FTZ R14, R198, R165, !PT ;  /* 0x000000a5c60e7209 */ /* 0x000fe20007810000 */
[--C-:B------:R-:W-:Y:S01]  /*62a0*/  FFMA.FTZ R165, R176, UR6, -R12.reuse ;  /* 0x00000006b0a57c23 */ /* 0x100fe2000801080c */
[----:B------:R-:W-:Y:S02]  /*62b0*/  FFMA.FTZ R176, R185, UR6, -R12 ;  /* 0x00000006b9b07c23 */ /* 0x000fe4000801080c */
[----:B------:R-:W-:-:S03]  /*62c0*/  FMNMX.FTZ R14, R199, R14, !PT ;  /* 0x0000000ec70e7209 */ /* 0x000fc60007810000 */
[----:B------:R-:W-:Y:S02]  /*62d0*/  MUFU.EX2 R15, R15 ;  /* 0x0000000f000f7308 */ /* 0x000fe40000000800 */
[----:B------:R-:W1:Y:S06]  /*62e0*/  SHFL.BFLY PT, R177, R14, 0x2, 0x1f ;  /* 0x0c401f000eb17f89 */ /* 0x000e6c00000e0000 */
[----:B------:R-:W-:Y:S08]  /*62f0*/  MUFU.EX2 R20, R20 ;  /* 0x0000001400147308 */ /* 0x000ff00000000800 */
[----:B------:R-:W-:Y:S08]  /*6300*/  MUFU.EX2 R165, R165 ;  /* 0x000000a500a57308 */ /* 0x000ff00000000800 */
[----:B------:R-:W-:Y:S01]  /*6310*/  MUFU.EX2 R168, R168 ;  /* 0x000000a800a87308 */ /* 0x000fe20000000800 */
[----:B-1----:R-:W-:Y:S01]  /*6320*/  FMNMX.FTZ R185, R14, R177, !PT ;  /* 0x000000b10eb97209 */ /* 0x002fe20007810000 */
[--C-:B------:R-:W-:Y:S01]  /*6330*/  FFMA.FTZ R177, R188, UR6, -R12.reuse ;  /* 0x00000006bcb17c23 */ /* 0x100fe2000801080c */
[----:B------:R-:W-:-:S03]  /*6340*/  FFMA.FTZ R188, R196, UR6, -R12 ;  /* 0x00000006c4bc7c23 */ /* 0x000fc6000801080c */
[----:B------:R-:W1:Y:S02]  /*6350*/  SHFL.BFLY PT, R14, R185, 0x1, 0x1f ;  /* 0x0c201f00b90e7f89 */ /* 0x000e6400000e0000 */
[----:B------:R-:W-:Y:S08]  /*6360*/  MUFU.EX2 R2, R188 ;  /* 0x000000bc00027308 */ /* 0x000ff00000000800 */
[----:B------:R-:W-:Y:S08]  /*6370*/  MUFU.EX2 R169, R169 ;  /* 0x000000a900a97308 */ /* 0x000ff00000000800 */
[----:B------:R-:W-:Y:S01]  /*6380*/  MUFU.EX2 R172, R172 ;  /* 0x000000ac00ac7308 */ /* 0x000fe20000000800 */
[----:B-1----:R-:W-:Y:S01]  /*6390*/  FMNMX.FTZ R14, R185, R14, !PT ;  /* 0x0000000eb90e7209 */ /* 0x002fe20007810000 */
[----:B------:R-:W-:Y:S01]  /*63a0*/  FMUL.FTZ R185, R189, UR6 ;  /* 0x00000006bdb97c20 */ /* 0x000fe20008410000 */
[----:B------:R-:W-:-:S05]  /*63b0*/  FFMA.FTZ R189, R197, UR6, -R12 ;  /* 0x00000006c5bd7c23 */ /* 0x000fca000801080c */
[----:B------:R-:W-:Y:S01]  /*63c0*/  MUFU.EX2 R173, R173 ;  /* 0x000000ad00ad7308 */ /* 0x000fe20000000800 */
[C---:B------:R-:W-:Y:S01]  /*63d0*/  FSETP.NEU.FTZ.AND P1, PT, R14.reuse, -INF , PT ;  /* 0xff8000000e00780b */ /* 0x040fe20003f3d000 */
[----:B------:R-:W-:-:S05]  /*63e0*/  FMUL.FTZ R196, R14, UR6 ;  /* 0x000000060ec47c20 */ /* 0x000fca0008410000 */
[----:B------:R-:W-:Y:S01]  /*63f0*/  FSEL R196, R196, RZ, P1 ;  /* 0x000000ffc4c47208 */ /* 0x000fe20000800000 */
[----:B------:R-:W1:Y:S04]  /*6400*/  MUFU.EX2 R185, R185 ;  /* 0x000000b900b97308 */ /* 0x000e680000000800 */
        /* <DEDUP_REMOVED lines=11> */
[----:B------:R-:W-:Y:S01]  /*64c0*/  FFMA.FTZ R183, R183, UR6, -R196 ;  /* 0x00000006b7b77c23 */ /* 0x000fe200080108c4 */
[----:B------:R-:W-:Y:S01]  /*64d0*/  MUFU.EX2 R177, R177 ;  /* 0x000000b100b17308 */ /* 0x000fe20000000800 */
[----:B-1----:R-:W-:Y:S01]  /*64e0*/  FFMA.FTZ R188, R185, R3, R152 ;  /* 0x00000003b9bc7223 */ /* 0x002fe20000010098 */
[C---:B------:R-:W-:Y:S01]  /*64f0*/  F2FP.F16.F32.PACK_AB R152, R13.reuse, R152 ;  /* 0x000000980d98723e */ /* 0x040fe200000000ff */
[----:B------:R-:W-:Y:S01]  /*6500*/  FFMA.FTZ R186, R186, UR6, -R196 ;  /* 0x00000006baba7c23 */ /* 0x000fe200080108c4 */
[----:B------:R-:W-:Y:S01]  /*6510*/  F2FP.F16.F32.PACK_AB R166, R172, R169 ;  /* 0x000000a9aca6723e */ /* 0x000fe200000000ff */
[----:B------:R-:W-:Y:S01]  /*6520*/  FADD.FTZ R3, R13, R188 ;  /* 0x000000bc0d037221 */ /* 0x000fe20000010000 */
[--C-:B------:R-:W-:Y:S01]  /*6530*/  FFMA.FTZ R188, R159, UR6, -R196.reuse ;  /* 0x000000069fbc7c23 */ /* 0x100fe200080108c4 */
[--C-:B------:R-:W-:Y:S01]  /*6540*/  FFMA.FTZ R159, R162, UR6, -R196.reuse ;  /* 0x00000006a29f7c23 */ /* 0x100fe200080108c4 */
[----:B------:R-:W1:Y:S01]  /*6550*/  MUFU.EX2 R180, R180 ;  /* 0x000000b400b47308 */ /* 0x000e620000000800 */
[----:B------:R-:W-:Y:S01]  /*6560*/  FADD.FTZ R158, R154, R3 ;  /* 0x000000039a9e7221 */ /* 0x000fe20000010000 */
[----:B------:R-:W-:Y:S01]  /*6570*/  F2FP.F16.F32.PACK_AB R154, R21, R154 ;  /* 0x0000009a159a723e */ /* 0x000fe200000000ff */
[--C-:B------:R-:W-:Y:S01]  /*6580*/  FFMA.FTZ R187, R187, UR6, -R196.reuse ;  /* 0x00000006bbbb7c23 */ /* 0x100fe200080108c4 */
[----:B------:R-:W-:Y:S01]  /*6590*/  FFMA.FTZ R191, R191, UR6, -R196 ;  /* 0x00000006bfbf7c23 */ /* 0x000fe200080108c4 */
[----:B------:R-:W-:Y:S01]  /*65a0*/  FADD.FTZ R3, R21, R158 ;  /* 0x0000009e15037221 */ /* 0x000fe20000010000 */
[--C-:B------:R-:W-:Y:S01]  /*65b0*/  FFMA.FTZ R194, R194, UR6, -R196.reuse ;  /* 0x00000006c2c27c23 */ /* 0x100fe200080108c4 */
[--C-:B------:R-:W-:Y:S01]  /*65c0*/  FFMA.FTZ R195, R195, UR6, -R196.reuse ;  /* 0x00000006c3c37c23 */ /* 0x100fe200080108c4 */
[----:B------:R-:W-:Y:S01]  /*65d0*/  MUFU.EX2 R181, R181 ;  /* 0x000000b500b57308 */ /* 0x000fe20000000800 */
[----:B------:R-:W-:Y:S01]  /*65e0*/  FADD.FTZ R158, R156, R3 ;  /* 0x000000039c9e7221 */ /* 0x000fe20000010000 */
[----:B------:R-:W-:Y:S01]  /*65f0*/  FFMA.FTZ R198, R198, UR6, -R196 ;  /* 0x00000006c6c67c23 */ /* 0x000fe200080108c4 */
[C---:B------:R-:W-:Y:S01]  /*6600*/  F2FP.F16.F32.PACK_AB R156, R153.reuse, R156 ;  /* 0x0000009c999c723e */ /* 0x040fe200000000ff */
[-C--:B------:R-:W-:Y:S01]  /*6610*/  FMUL.FTZ R24, R24, R185.reuse ;  /* 0x000000b918187220 */ /* 0x080fe20000410000 */
[----:B------:R-:W-:Y:S01]  /*6620*/  FADD.FTZ R158, R153, R158 ;  /* 0x0000009e999e7221 */ /* 0x000fe20000010000 */
[-C--:B------:R-:W-:Y:S01]  /*6630*/  FMUL.FTZ R25, R25, R185.reuse ;  /* 0x000000b919197220 */ /* 0x080fe20000410000 */
[-C--:B------:R-:W-:Y:S01]  /*6640*/  FMUL.FTZ R28, R28, R185.reuse ;  /* 0x000000b91c1c7220 */ /* 0x080fe20000410000 */
[----:B------:R-:W-:Y:S01]  /*6650*/  MUFU.EX2 R9, R9 ;  /* 0x0000000900097308 */ /* 0x000fe20000000800 */
[----:B------:R-:W-:Y:S01]  /*6660*/  FADD.FTZ R3, R157, R158 ;  /* 0x0000009e9d037221 */ /* 0x000fe20000010000 */
[-C--:B------:R-:W-:Y:S01]  /*6670*/  FMUL.FTZ R29, R29, R185.reuse ;  /* 0x000000b91d1d7220 */ /* 0x080fe20000410000 */
[-C--:B------:R-:W-:Y:S01]  /*6680*/  FMUL.FTZ R32, R32, R185.reuse ;  /* 0x000000b920207220 */ /* 0x080fe20000410000 */
[-C--:B------:R-:W-:Y:S01]  /*6690*/  FMUL.FTZ R33, R33, R185.reuse ;  /* 0x000000b921217220 */ /* 0x080fe20000410000 */
[----:B------:R-:W-:Y:S01]  /*66a0*/  FADD.FTZ R158, R160, R3 ;  /* 0x00000003a09e7221 */ /* 0x000fe20000010000 */
[-C--:B------:R-:W-:Y:S01]  /*66b0*/  FMUL.FTZ R36, R36, R185.reuse ;  /* 0x000000b924247220 */ /* 0x080fe20000410000 */
[-C--:B------:R-:W-:Y:S01]  /*66c0*/  FMUL.FTZ R37, R37, R185.reuse ;  /* 0x000000b925257220 */ /* 0x080fe20000410000 */
[----:B------:R-:W2:Y:S01]  /*66d0*/  MUFU.EX2 R12, R12 ;  /* 0x0000000c000c7308 */ /* 0x000ea20000000800 */
[----:B------:R-:W-:Y:S01]  /*66e0*/  FADD.FTZ R3, R161, R158 ;  /* 0x0000009ea1037221 */ /* 0x000fe20000010000 */
[-C--:B------:R-:W-:Y:S01]  /*66f0*/  FMUL.FTZ R40, R40, R185.reuse ;  /* 0x000000b928287220 */ /* 0x080fe20000410000 */
[-C--:B------:R-:W-:Y:S01]  /*6700*/  FMUL.FTZ R41, R41, R185.reuse ;  /* 0x000000b929297220 */ /* 0x080fe20000410000 */
[-C--:B------:R-:W-:Y:S01]  /*6710*/  FMUL.FTZ R44, R44, R185.reuse ;  /* 0x000000b92c2c7220 */ /* 0x080fe20000410000 */
[----:B------:R-:W-:Y:S01]  /*6720*/  FADD.FTZ R158, R164, R3 ;  /* 0x00000003a49e7221 */ /* 0x000fe20000010000 */
[----:B------:R-:W-:Y:S01]  /*6730*/  FSEL R3, R14, RZ, P1 ;  /* 0x000000ff0e037208 */ /* 0x000fe20000800000 */
[-C--:B------:R-:W-:Y:S01]  /*6740*/  FMUL.FTZ R45, R45, R185.reuse ;  /* 0x000000b92d2d7220 */ /* 0x080fe20000410000 */
[----:B------:R-:W-:Y:S01]  /*6750*/  MUFU.EX2 R155, R155 ;  /* 0x0000009b009b7308 */ /* 0x000fe20000000800 */
[----:B------:R-:W-:Y:S01]  /*6760*/  FADD.FTZ R193, R15, R158 ;  /* 0x0000009e0fc17221 */ /* 0x000fe20000010000 */
[----:B------:R-:W-:Y:S01]  /*6770*/  FMUL.FTZ R48, R48, R185 ;  /* 0x000000b930307220 */ /* 0x000fe20000410000 */
[----:B------:R-:W-:Y:S01]  /*6780*/  FADD.FTZ R3, -R3, R6 ;  /* 0x0000000603037221 */ /* 0x000fe20000010100 */
[--C-:B------:R-:W-:Y:S01]  /*6790*/  FFMA.FTZ R6, R167, UR6, -R196.reuse ;  /* 0x00000006a7067c23 */ /* 0x100fe200080108c4 */
[----:B------:R-:W-:Y:S01]  /*67a0*/  FADD.FTZ R158, R20, R193 ;  /* 0x000000c1149e7221 */ /* 0x000fe20000010000 */
[----:B------:R-:W-:Y:S01]  /*67b0*/  FFMA.FTZ R167, R170, UR6, -R196 ;  /* 0x00000006aaa77c23 */ /* 0x000fe200080108c4 */
[----:B-1----:R-:W-:Y:S01]  /*67c0*/  F2FP.F16.F32.PACK_AB R170, R180, R177 ;  /* 0x000000b1b4aa723e */ /* 0x002fe200000000ff */
[----:B------:R-:W-:Y:S01]  /*67d0*/  MUFU.EX2 R188, R188 ;  /* 0x000000bc00bc7308 */ /* 0x000fe20000000800 */
[----:B------:R-:W-:Y:S01]  /*67e0*/  FADD.FTZ R193, R165, R158 ;  /* 0x0000009ea5c17221 */ /* 0x000fe20000010000 */
[----:B------:R-:W-:Y:S01]  /*67f0*/  FFMA.FTZ R158, R171, UR6, -R196 ;  /* 0x00000006ab9e7c23 */ /* 0x000fe200080108c4 */
[----:B--2---:R-:W-:Y:S01]  /*6800*/  F2FP.F16.F32.PACK_AB R153, R12, R9 ;  /* 0x000000090c99723e */ /* 0x004fe200000000ff */
        /* <DEDUP_REMOVED lines=10> */
[--C-:B------:R-:W-:Y:S01]  /*68b0*/  FFMA.FTZ R171, R190, UR6, -R196.reuse ;  /* 0x00000006beab7c23 */ /* 0x100fe200080108c4 */
[----:B------:R-:W-:Y:S01]  /*68c0*/  FFMA.FTZ R196, R199, UR6, -R196 ;  /* 0x00000006c7c47c23 */ /* 0x000fe200080108c4 */
[----:B------:R1:W-:Y:S01]  /*68d0*/  MUFU.EX2 R190, R158 ;  /* 0x0000009e00be7308 */ /* 0x0003e20000000800 */
[----:B------:R-:W-:Y:S01]  /*68e0*/  FADD.FTZ R193, R173, R162 ;  /* 0x000000a2adc17221 */ /* 0x000fe20000010000 */
[-C--:B------:R-:W-:Y:S01]  /*68f0*/  FMUL.FTZ R61, R61, R185.reuse ;  /* 0x000000b93d3d7220 */ /* 0x080fe20000410000 */
[-C--:B------:R-:W-:Y:S01]  /*6900*/  FMUL.FTZ R64, R64, R185.reuse ;  /* 0x000000b940407220 */ /* 0x080fe20000410000 */
[-C--:B------:R-:W-:Y:S01]  /*6910*/  FMUL.FTZ R65, R65, R185.reuse ;  /* 0x000000b941417220 */ /* 0x080fe20000410000 */
[----:B------:R-:W-:Y:S01]  /*6920*/  FADD.FTZ R162, R176, R193 ;  /* 0x000000c1b0a27221 */ /* 0x000fe20000010000 */
[-C--:B------:R-:W-:Y:S01]  /*6930*/  FMUL.FTZ R68, R68, R185.reuse ;  /* 0x000000b944447220 */ /* 0x080fe20000410000 */
[----:B------:R-:W-:Y:S01]  /*6940*/  FMUL.FTZ R69, R69, R185 ;  /* 0x000000b945457220 */ /* 0x000fe20000410000 */
[----:B------:R-:W2:Y:S01]  /*6950*/  MUFU.EX2 R192, R192 ;  /* 0x000000c000c07308 */ /* 0x000ea20000000800 */
[----:B-1----:R-:W-:Y:S01]  /*6960*/  F2FP.F16.F32.PACK_AB R158, R160, R157 ;  /* 0x0000009da09e723e */ /* 0x002fe200000000ff */
[----:B------:R-:W-:Y:S01]  /*6970*/  FADD.FTZ R193, R177, R162 ;  /* 0x000000a2b1c17221 */ /* 0x000fe20000010000 */
[----:B------:R-:W-:Y:S01]  /*6980*/  F2FP.F16.F32.PACK_AB R160, R164, R161 ;  /* 0x000000a1a4a0723e */ /* 0x000fe200000000ff */
[----:B------:R-:W-:Y:S01]  /*6990*/  FMUL.FTZ R72, R72, R185 ;  /* 0x000000b948487220 */ /* 0x000fe20000410000 */
[----:B------:R-:W-:Y:S01]  /*69a0*/  F2FP.F16.F32.PACK_AB R164, R168, R165 ;  /* 0x000000a5a8a4723e */ /* 0x000fe200000000ff */
[----:B------:R-:W-:Y:S01]  /*69b0*/  FADD.FTZ R162, R180, R193 ;  /* 0x000000c1b4a27221 */ /* 0x000fe20000010000 */
[----:B------:R-:W-:Y:S01]  /*69c0*/  F2FP.F16.F32.PACK_AB R168, R176, R173 ;  /* 0x000000adb0a8723e */ /* 0x000fe200000000ff */
[----:B------:R-:W-:Y:S01]  /*69d0*/  FMUL.FTZ R176, R3, UR6 ;  /* 0x0000000603b07c20 */ /* 0x000fe20008410000 */
[----:B------:R-:W-:Y:S01]  /*69e0*/  MUFU.EX2 R163, R163 ;  /* 0x000000a300a37308 */ /* 0x000fe20000000800 */
[----:B------:R-:W-:Y:S01]  /*69f0*/  FADD.FTZ R21, R181, R162 ;  /* 0x000000a2b5157221 */ /* 0x000fe20000010000 */
[----:B------:R-:W-:Y:S01]  /*6a00*/  F2FP.F16.F32.PACK_AB R162, R20, R15 ;  /* 0x0000000f14a2723e */ /* 0x000fe200000000ff */
[-C--:B------:R-:W-:Y:S01]  /*6a10*/  FMUL.FTZ R73, R73, R185.reuse ;  /* 0x000000b949497220 */ /* 0x080fe20000410000 */
[-C--:B------:R-:W-:Y:S01]  /*6a20*/  FMUL.FTZ R76, R76, R185.reuse ;  /* 0x000000b94c4c7220 */ /* 0x080fe20000410000 */
[-C--:B------:R-:W-:Y:S01]  /*6a30*/  FMUL.FTZ R77, R77, R185.reuse ;  /* 0x000000b94d4d7220 */ /* 0x080fe20000410000 */
[-C--:B------:R-:W-:Y:S01]  /*6a40*/  FMUL.FTZ R80, R80, R185.reuse ;  /* 0x000000b950507220 */ /* 0x080fe20000410000 */
[----:B------:R-:W-:Y:S01]  /*6a50*/  FMUL.FTZ R81, R81, R185 ;  /* 0x000000b951517220 */ /* 0x000fe20000410000 */
[----:B------:R-:W1:Y:S01]  /*6a60*/  MUFU.EX2 R176, R176 ;  /* 0x000000b000b07308 */ /* 0x000e620000000800 */
[----:B--2---:R-:W-:Y:S01]  /*6a70*/  F2FP.F16.F32.PACK_AB R157, R192, R159 ;  /* 0x0000009fc09d723e */ /* 0x004fe200000000ff */
        /* <DEDUP_REMOVED lines=15> */
[----:B-1----:R-:W-:Y:S01]  /*6b70*/  FFMA.FTZ R15, R176, R0, R9 ;  /* 0x00000000b00f7223 */ /* 0x002fe20000010009 */
[-C--:B------:R-:W-:Y:S01]  /*6b80*/  FMUL.FTZ R109, R109, R185.reuse ;  /* 0x000000b96d6d7220 */ /* 0x080fe20000410000 */
[-C--:B------:R-:W-:Y:S01]  /*6b90*/  FMUL.FTZ R112, R112, R185.reuse ;  /* 0x000000b970707220 */ /* 0x080fe20000410000 */
[-C--:B------:R-:W-:Y:S01]  /*6ba0*/  FMUL.FTZ R113, R113, R185.reuse ;  /* 0x000000b971717220 */ /* 0x080fe20000410000 */
[----:B------:R-:W-:Y:S01]  /*6bb0*/  FADD.FTZ R0, R12, R15 ;  /* 0x0000000f0c007221 */ /* 0x000fe20000010000 */
[-C--:B------:R-:W-:Y:S01]  /*6bc0*/  FMUL.FTZ R116, R116, R185.reuse ;  /* 0x000000b974747220 */ /* 0x080fe20000410000 */
[----:B------:R-:W-:Y:S01]  /*6bd0*/  FMUL.FTZ R117, R117, R185 ;  /* 0x000000b975757220 */ /* 0x000fe20000410000 */
[----:B------:R-:W1:Y:S01]  /*6be0*/  MUFU.EX2 R167, R167 ;  /* 0x000000a700a77308 */ /* 0x000e620000000800 */
[----:B------:R-:W-:Y:S01]  /*6bf0*/  FADD.FTZ R15, R155, R0 ;  /* 0x000000009b0f7221 */ /* 0x000fe20000010000 */
[C---:B--2---:R-:W-:Y:S01]  /*6c00*/  FADD.FTZ R21, R184.reuse, R21 ;  /* 0x00000015b8157221 */ /* 0x044fe20000010000 */
[----:B------:R-:W-:Y:S01]  /*6c10*/  F2FP.F16.F32.PACK_AB R172, R184, R181 ;  /* 0x000000b5b8ac723e */ /* 0x000fe200000000ff */
[-C--:B------:R-:W-:Y:S01]  /*6c20*/  FMUL.FTZ R120, R120, R185.reuse ;  /* 0x000000b978787220 */ /* 0x080fe20000410000 */
[----:B------:R-:W-:Y:S01]  /*6c30*/  FADD.FTZ R0, R188, R15 ;  /* 0x0000000fbc007221 */ /* 0x000fe20000010000 */
[-C--:B------:R-:W-:Y:S01]  /*6c40*/  FMUL.FTZ R121, R121, R185.reuse ;  /* 0x000000b979797220 */ /* 0x080fe20000410000 */
[----:B------:R-:W-:Y:S01]  /*6c50*/  FMUL.FTZ R124, R124, R185 ;  /* 0x000000b97c7c7220 */ /* 0x000fe20000410000 */
[----:B------:R-:W2:Y:S01]  /*6c60*/  MUFU.EX2 R189, R189 ;  /* 0x000000bd00bd7308 */ /* 0x000ea20000000800 */
[----:B------:R-:W-:Y:S01]  /*6c70*/  FADD.FTZ R15, R159, R0 ;  /* 0x000000009f0f7221 */ /* 0x000fe20000010000 */
[----:B---3--:R-:W-:Y:S01]  /*6c80*/  F2FP.F16.F32.PACK_AB R159, R6, R163 ;  /* 0x000000a3069f723e */ /* 0x008fe200000000ff */
[-C--:B------:R-:W-:Y:S01]  /*6c90*/  FMUL.FTZ R125, R125, R185.reuse ;  /* 0x000000b97d7d7220 */ /* 0x080fe20000410000 */
[-C--:B------:R-:W-:Y:S01]  /*6ca0*/  FMUL.FTZ R128, R128, R185.reuse ;  /* 0x000000b980807220 */ /* 0x080fe20000410000 */
[----:B------:R-:W-:Y:S01]  /*6cb0*/  FADD.FTZ R0, R192, R15 ;  /* 0x0000000fc0007221 */ /* 0x000fe20000010000 */
[-C--:B------:R-:W-:Y:S01]  /*6cc0*/  FMUL.FTZ R129, R129, R185.reuse ;  /* 0x000000b981817220 */ /* 0x080fe20000410000 */
[----:B------:R-:W-:Y:S01]  /*6cd0*/  FMUL.FTZ R132, R132, R185 ;  /* 0x000000b984847220 */ /* 0x000fe20000410000 */
[----:B------:R3:W-:Y:S01]  /*6ce0*/  MUFU.EX2 R13, R174 ;  /* 0x000000ae000d7308 */ /* 0x0007e20000000800 */
[----:B------:R-:W-:Y:S01]  /*6cf0*/  FADD.FTZ R15, R163, R0 ;  /* 0x00000000a30f7221 */ /* 0x000fe20000010000 */
[----:B-1----:R-:W-:Y:S01]  /*6d00*/  F2FP.F16.F32.PACK_AB R161, R190, R167 ;  /* 0x000000a7bea1723e */ /* 0x002fe200000000ff */
        /* <DEDUP_REMOVED lines=10> */
[C---:B--2---:R-:W-:Y:S01]  /*6db0*/  FADD.FTZ R3, R189.reuse, R174 ;  /* 0x000000aebd037221 */ /* 0x044fe20000010000 */
[----:B------:R-:W-:Y:S01]  /*6dc0*/  F2FP.F16.F32.PACK_AB R174, R189, R2 ;  /* 0x00000002bdae723e */ /* 0x000fe200000000ff */
        /* <DEDUP_REMOVED lines=8> */
[-C--:B------:R-:W-:Y:S01]  /*6e50*/  FMUL.FTZ R35, R35, R176.reuse ;  /* 0x000000b023237220 */ /* 0x080fe20000410000 */
[----:B------:R-:W4:Y:S01]  /*6e60*/  MUFU.EX2 R2, R179 ;  /* 0x000000b300027308 */ /* 0x000f220000000800 */
[----:B--2---:R-:W-:Y:S01]  /*6e70*/  FADD.FTZ R178, R6, R15 ;  /* 0x0000000f06b27221 */ /* 0x004fe20000010000 */
[----:B-1----:R-:W-:Y:S01]  /*6e80*/  F2FP.F16.F32.PACK_AB R163, R20, R13 ;  /* 0x0000000d14a3723e */ /* 0x002fe200000000ff */
[-C--:B------:R-:W-:Y:S01]  /*6e90*/  FMUL.FTZ R38, R38, R176.reuse ;  /* 0x000000b026267220 */ /* 0x080fe20000410000 */
[-C--:B------:R-:W-:Y:S01]  /*6ea0*/  FMUL.FTZ R39, R39, R176.reuse ;  /* 0x000000b027277220 */ /* 0x080fe20000410000 */
        /* <DEDUP_REMOVED lines=16> */
[----:B---3--:R-:W-:Y:S01]  /*6fb0*/  FADD.FTZ R15, R165, R180 ;  /* 0x000000b4a50f7221 */ /* 0x008fe20000010000 */
[----:B----4-:R-:W-:Y:S01]  /*6fc0*/  F2FP.F16.F32.PACK_AB R165, R2, R165 ;  /* 0x000000a502a5723e */ /* 0x010fe200000000ff */
[-C--:B------:R-:W-:Y:S01]  /*6fd0*/  FMUL.FTZ R62, R62, R176.reuse ;  /* 0x000000b03e3e7220 */ /* 0x080fe20000410000 */
[----:B------:R-:W3:Y:S01]  /*6fe0*/  MUFU.EX2 R169, R186 ;  /* 0x000000ba00a97308 */ /* 0x000ee20000000800 */
        /* <DEDUP_REMOVED lines=63> */
[-C--:B------:R-:W-:Y:S01]  /*73e0*/  FMUL.FTZ R150, R150, R176.reuse ;  /* 0x000000b096967220 */ /* 0x080fe20000410000 */
[----:B---3--:R-:W-:Y:S01]  /*73f0*/  FADD.FTZ R9, R175, R6 ;  /* 0x00000006af097221 */ /* 0x008fe20000010000 */
[----:B------:R-:W-:-:S03]  /*7400*/  FMUL.FTZ R151, R151, R176 ;  /* 0x000000b097977220 */ /* 0x000fc60000410000 */
[C---:B-1----:R-:W-:Y:S01]  /*7410*/  FADD.FTZ R0, R196.reuse, R9 ;  /* 0x00000009c4007221 */ /* 0x042fe20000010000 */
[----:B------:R-:W-:Y:S01]  /*7420*/  F2FP.F16.F32.PACK_AB R175, R196, R175 ;  /* 0x000000afc4af723e */ /* 0x000fe200000000ff */
[----:B------:R-:W-:Y:S06]  /*7430*/  @!P0 BRA `(.L_x_2394) ;  /* 0x0000000000048947 */ /* 0x000fec0003800000 */
[----:B------:R-:W-:Y:S01]  /*7440*/  BPT.TRAP 0x1 ;  /* 0x000000040000795c */ /* 0x000fe20000300000 */
.L_x_2394:
[----:B------:R1:W2:Y:S01]  /*7450*/  SYNCS.PHASECHK.TRANS64.TRYWAIT P1, [UR27+0x22850], R10 ;  /* 0x0228500aff0075a7 */ /* 0x0002a2000802015b */
[----:B------:R-:W-:Y:S05]  /*7460*/  @!P0 BRA `(.L_x_2395) ;  /* 0x0000000000048947 */ /* 0x000fea0003800000 */
[----:B------:R-:W-:Y:S01]  /*7470*/  BPT.TRAP 0x1 ;  /* 0x000000040000795c */ /* 0x000fe20000300000 */
.L_x_2395:
[----:B--2---:R-:W-:Y:S05]  /*7480*/  @P1 BRA `(.L_x_2396) ;  /* 0x0000000000081947 */ /* 0x004fea0003800000 */
[----:B------:R-:W2:Y:S02]  /*7490*/  SYNCS.PHASECHK.TRANS64.TRYWAIT P1, [UR27+0x22850], R10 ;  /* 0x0228500aff0075a7 */ /* 0x000ea4000802015b */
[----:B--2---:R-:W-:Y:S05]  /*74a0*/  @!P1 BRA `(.L_x_2397) ;  /* 0x000000f000349947 */ /* 0x004fea0003800000 */
.L_x_2396:
        /* <DEDUP_REMOVED lines=52> */
.L_x_2381:
        /* <DEDUP_REMOVED lines=25> */
.L_x_2400:
[----:B------:R-:W-:-:S11]  /*7980*/  UISETP.NE.AND UP2, UPT, UR15, 0x1, UPT ;  /* 0x000000010f00788c */ /* 0x000fd6000bf45270 */
[----:B------:R-:W-:Y:S02]  /*7990*/  @UP2 ULDC.64 UR18, c[0x0][0x9e8] ;  /* 0x00027a0000122ab9 */ /* 0x000fe40000000a00 */
[----:B------:R-:W-:-:S04]  /*79a0*/  UIMAD.WIDE.U32 UR10, UR14, UR18, URZ ;  /* 0x000000120e0a72a5 */ /* 0x000fc8000f8e003f */
[----:B------:R-:W-:-:S12]  /*79b0*/  @UP2 USHF.R.U32.HI UR14, URZ, UR19, UR11 ;  /* 0x000000133f0e2299 */ /* 0x000fd8000801160b */
.L_x_2401:
[----:B------:R-:W-:-:S04]  /*79c0*/  UIMAD UR14, UR14, UR15, URZ ;  /* 0x0000000f0e0e72a4 */ /* 0x000fc8000f8e023f */
[----:B------:R-:W-:-:S04]  /*79d0*/  UISETP.LT.AND UP2, UPT, UR7, UR14, UPT ;  /* 0x0000000e0700728c */ /* 0x000fc8000bf41270 */
[----:B------:R-:W-:-:S12]  /*79e0*/  USEL UR7, UR7, UR14, !UP2 ;  /* 0x0000000e07077287 */ /* 0x000fd8000d000000 */
.L_x_2399:
        /* <DEDUP_REMOVED lines=10> */
[----:B------:R-:W-:Y:S02]  /*7a90*/  IMAD.MOV.U32 R9, RZ, RZ, R2 ;  /* 0x000000ffff097224 */ /* 0x000fe400078e0002 */
[----:B------:R-:W-:-:S07]  /*7aa0*/  IMAD.MOV.U32 R7, RZ, RZ, R5 ;  /* 0x000000ffff077224 */ /* 0x000fce00078e0005 */
.L_x_2411:
[----:B------:R-:W-:Y:S01]  /*7ab0*/  UIADD3 UR37, UR37, 0x1, URZ ;  /* 0x0000000125257890 */ /* 0x000fe2000fffe03f */
[C---:B------:R-:W-:Y:S01]  /*7ac0*/  ISETP.GT.AND P1, PT, R7.reuse, UR22, PT ;  /* 0x0000001607007c0c */ /* 0x040fe2000bf24270 */
[----:B------:R-:W-:Y:S02]  /*7ad0*/  VIADD R7, R7, 0xffffffff ;  /* 0xffffffff07077836 */ /* 0x000fe40000000000 */
[----:B------:R-:W-:-:S04]  /*7ae0*/  UISETP.NE.AND UP2, UPT, UR37, 0x2, UPT ;  /* 0x000000022500788c */ /* 0x000fc8000bf45270 */
[----:B------:R-:W-:Y:S02]  /*7af0*/  USEL UR6, URZ, 0x1, UP2 ;  /* 0x000000013f067887 */ /* 0x000fe40009000000 */
[----:B------:R-:W-:Y:S02]  /*7b00*/  USEL UR37, UR37, URZ, UP2 ;  /* 0x0000003f25257287 */ /* 0x000fe40009000000 */
[----:B------:R-:W-:Y:S01]  /*7b10*/  ULOP3.LUT UR38, UR38, UR6, URZ, 0x3c, !UPT ;  /* 0x0000000626267292 */ /* 0x000fe2000f8e3c3f */
[----:B--2---:R-:W-:Y:S11]  /*7b20*/  @!P0 BRA `(.L_x_2403) ;  /* 0x0000000000048947 */ /* 0x004ff60003800000 */
[----:B------:R-:W-:Y:S01]  /*7b30*/  BPT.TRAP 0x1 ;  /* 0x000000040000795c */ /* 0x000fe20000300000 */
.L_x_2403:
[----:B------:R-:W2:Y:S01]  /*7b40*/  S2UR UR7, SR_CgaCtaId ;  /* 0x00000000000779c3 */ /* 0x000ea20000008800 */
[----:B------:R-:W-:Y:S01]  /*7b50*/  UMOV UR6, 0x400 ;  /* 0x0000040000067882 */ /* 0x000fe20000000000 */
[----:B------:R-:W-:-:S05]  /*7b60*/  IMAD.U32 R5, RZ, RZ, UR38 ;  /* 0x00000026ff057e24 */ /* 0x000fca000f8e00ff */
[----:B------:R-:W-:Y:S01]  /*7b70*/  SHF.L.U32 R5, R5, 0x1f, RZ ;  /* 0x0000001f05057819 */ /* 0x000fe200000006ff */
[----:B--2---:R-:W-:-:S04]  /*7b80*/  ULEA UR6, UR7, UR6, 0x18 ;  /* 0x0000000607067291 */ /* 0x004fc8000f8ec03f */
[----:B------:R-:W-:-:S09]  /*7b90*/  ULEA UR24, UR37, UR6, 0x3 ;  /* 0x0000000625187291 */ /* 0x000fd2000f8e183f */
[----:B------:R2:W3:Y:S01]  /*7ba0*/  SYNCS.PHASECHK.TRANS64.TRYWAIT P2, [UR24+0x22830], R5 ;  /* 0x02283005ff0075a7 */ /* 0x0004e20008040158 */
[----:B------:R-:W-:Y:S05]  /*7bb0*/  @!P0 BRA `(.L_x_2404) ;  /* 0x0000000000048947 */ /* 0x000fea0003800000 */
[----:B------:R-:W-:Y:S01]  /*7bc0*/  BPT.TRAP 0x1 ;  /* 0x000000040000795c */ /* 0x000fe20000300000 */
.L_x_2404:
[----:B---3--:R-:W-:Y:S05]  /*7bd0*/  @P2 BRA `(.L_x_2405) ;  /* 0x0000000000082947 */ /* 0x008fea0003800000 */
[----:B------:R-:W3:Y:S02]  /*7be0*/  SYNCS.PHASECHK.TRANS64.TRYWAIT P2, [UR24+0x22830], R5 ;  /* 0x02283005ff0075a7 */ /* 0x000ee40008040158 */
[----:B---3--:R-:W-:Y:S05]  /*7bf0*/  @!P2 BRA `(.L_x_2406) ;  /* 0x000000e80074a947 */ /* 0x008fea0003800000 */
.L_x_2405:
[----:B------:R-:W-:Y:S01]  /*7c00*/  UIMAD UR18, UR37, 0x300, UR20 ;  /* 0x00000300251278a4 */ /* 0x000fe2000f8e0214 */
[----:B------:R-:W-:Y:S01]  /*7c10*/  WARPGROUP.ARRIVE ;  /* 0x00000000000079c5 */ /* 0x000fe20000000000 */
[----:B------:R-:W-:Y:S01]  /*7c20*/  UMOV UR19, 0x40000040 ;  /* 0x4000004000137882 */ /* 0x000fe20000000000 */
[----:B------:R-:W-:Y:S01]  /*7c30*/  UMOV UR7, 0x40000040 ;  /* 0x4000004000077882 */ /* 0x000fe20000000000 */
[----:B------:R-:W-:-:S03]  /*7c40*/  UIADD3 UR6, UR18, 0x2, URZ ;  /* 0x0000000212067890 */ /* 0x000fc6000fffe03f */
[----:B------:R-:W4:Y:S01]  /*7c50*/  S2R R215, SR_TID.X ;  /* 0x0000000000d77919 */ /* 0x000f220000002100 */
[----:B------:R-:W-:Y:S01]  /*7c60*/  UIADD3 UR10, UR18, 0x4, URZ ;  /* 0x00000004120a7890 */ /* 0x000fe2000fffe03f */
[----:B------:R-:W-:Y:S01]  /*7c70*/  UMOV UR11, 0x40000040 ;  /* 0x40000040000b7882 */ /* 0x000fe20000000000 */
[----:B------:R-:W-:Y:S01]  /*7c80*/  HGMMA.64x96x16.F32 R152, gdesc[UR16], RZ, !UPT, gsb0 ;  /* 0x01600000109879f0 */ /* 0x000fe2000c0008ff */
[----:B------:R-:W-:Y:S01]  /*7c90*/  UIADD3 UR14, UR18, 0x6, URZ ;  /* 0x00000006120e7890 */ /* 0x000fe2000fffe03f */
[----:B------:R-:W-:Y:S01]  /*7ca0*/  UMOV UR15, 0x40000040 ;  /* 0x40000040000f7882 */ /* 0x000fe20000000000 */
[----:B----4-:R-:W-:Y:S02]  /*7cb0*/  LOP3.LUT P2, RZ, R215, 0x7f, RZ, 0xc0, !PT ;  /* 0x0000007fd7ff7812 */ /* 0x010fe4000784c0ff */
        /* <DEDUP_REMOVED lines=12> */
[----:B---3--:R-:W-:Y:S02]  /*7d80*/  FMNMX.FTZ R2, R152, R9, !PT ;  /* 0x0000000998027209 */ /* 0x008fe40007810000 */
        /* <DEDUP_REMOVED lines=23> */
[----:B01----:R-:W-:-:S05]  /*7f00*/  FMNMX.FTZ R10, R197, R2, !PT ;  /* 0x00000002c50a7209 */ /* 0x003fca0007810000 */
[----:B------:R-:W0:Y:S02]  /*7f10*/  SHFL.BFLY PT, R11, R10, 0x2, 0x1f ;  /* 0x0c401f000a0b7f89 */ /* 0x000e2400000e0000 */
[----:B0-----:R-:W-:-:S05]  /*7f20*/  FMNMX.FTZ R12, R10, R11, !PT ;  /* 0x0000000b0a0c7209 */ /* 0x001fca0007810000 */
[----:B------:R-:W0:Y:S02]  /*7f30*/  SHFL.BFLY PT, R11, R12, 0x1, 0x1f ;  /* 0x0c201f000c0b7f89 */ /* 0x000e2400000e0000 */
[----:B0-----:R-:W-:Y:S02]  /*7f40*/  FMNMX.FTZ R2, R12, R11, !PT ;  /* 0x0000000b0c027209 */ /* 0x001fe40007810000 */
        /* <DEDUP_REMOVED lines=27> */
[----:B------:R-:W0:Y:S03]  /*8100*/  MUFU.EX2 R8, R8 ;  /* 0x0000000800087308 */ /* 0x000e260000000800 */
[----:B------:R-:W-:Y:S01]  /*8110*/  FMNMX.FTZ R6, R174, R13, !PT ;  /* 0x0000000dae067209 */ /* 0x000fe20007810000 */
[--C-:B------:R-:W-:Y:S01]  /*8120*/  FFMA.FTZ R13, R161, UR6, -R4.reuse ;  /* 0x00000006a10d7c23 */ /* 0x100fe20008010804 */
[--C-:B------:R-:W-:Y:S01]  /*8130*/  FFMA.FTZ R161, R181, UR6, -R4.reuse ;  /* 0x00000006b5a17c23 */ /* 0x100fe20008010804 */
[----:B------:R-:W-:Y:S01]  /*8140*/  FFMA.FTZ R181, R197, UR6, -R4 ;  /* 0x00000006c5b57c23 */ /* 0x000fe20008010804 */
[----:B------:R-:W-:Y:S01]  /*8150*/  FMNMX.FTZ R15, R175, R6, !PT ;  /* 0x00000006af0f7209 */ /* 0x000fe20007810000 */
[----:B------:R-:W1:Y:S03]  /*8160*/  MUFU.EX2 R9, R9 ;  /* 0x0000000900097308 */ /* 0x000e660000000800 */
[----:B------:R-:W-:-:S04]  /*8170*/  FMNMX.FTZ R6, R178, R15, !PT ;  /* 0x0000000fb2067209 */ /* 0x000fc80007810000 */
[----:B------:R-:W-:Y:S01]  /*8180*/  FMNMX.FTZ R15, R179, R6, !PT ;  /* 0x00000006b30f7209 */ /* 0x000fe20007810000 */
[----:B------:R-:W3:Y:S01]  /*8190*/  MUFU.EX2 R152, R152 ;  /* 0x0000009800987308 */ /* 0x000ee20000000800 */
[-C--:B0-----:R-:W-:Y:S01]  /*81a0*/  FMUL.FTZ R24, R24, R8.reuse ;  /* 0x0000000818187220 */ /* 0x081fe20000410000 */
[-C--:B------:R-:W-:Y:S01]  /*81b0*/  FMUL.FTZ R25, R25, R8.reuse ;  /* 0x0000000819197220 */ /* 0x080fe20000410000 */
[----:B------:R-:W-:Y:S01]  /*81c0*/  FMNMX.FTZ R6, R182, R15, !PT ;  /* 0x0000000fb6067209 */ /* 0x000fe20007810000 */
[--C-:B------:R-:W-:Y:S01]  /*81d0*/  FFMA.FTZ R15, R165, UR6, -R4.reuse ;  /* 0x00000006a50f7c23 */ /* 0x100fe20008010804 */
[-C--:B------:R-:W-:Y:S01]  /*81e0*/  FMUL.FTZ R28, R28, R8.reuse ;  /* 0x000000081c1c7220 */ /* 0x080fe20000410000 */
[----:B------:R-:W-:Y:S01]  /*81f0*/  FMUL.FTZ R29, R29, R8 ;  /* 0x000000081d1d7220 */ /* 0x000fe20000410000 */
[----:B------:R-:W-:Y:S01]  /*8200*/  FMNMX.FTZ R21, R183, R6, !PT ;  /* 0x00000006b7157209 */ /* 0x000fe20007810000 */
[----:B------:R-:W-:Y:S01]  /*8210*/  MUFU.EX2 R10, R10 ;  /* 0x0000000a000a7308 */ /* 0x000fe20000000800 */
[----:B-1----:R-:W-:Y:S01]  /*8220*/  FFMA.FTZ R3, R8, R3, R9 ;  /* 0x0000000308037223 */ /* 0x002fe20000010009 */
        /* <DEDUP_REMOVED lines=35> */
[----:B------:R-:W0:Y:S01]  /*8460*/  SHFL.BFLY PT, R165, R6, 0x2, 0x1f ;  /* 0x0c401f0006a57f89 */ /* 0x000e2200000e0000 */
        /* <DEDUP_REMOVED lines=23> */
[----:B0-----:R-:W-:Y:S01]  /*85e0*/  FMNMX.FTZ R177, R6, R165, !PT ;  /* 0x000000a506b17209 */ /* 0x001fe20007810000 */
[----:B------:R-:W-:Y:S01]  /*85f0*/  FFMA.FTZ R165, R185, UR6, -R4 ;  /* 0x00000006b9a57c23 */ /* 0x000fe20008010804 */
[-C--:B------:R-:W-:Y:S01]  /*8600*/  FMUL.FTZ R105, R105, R8.reuse ;  /* 0x0000000869697220 */ /* 0x080fe20000410000 */
[-C--:B------:R-:W-:Y:S01]  /*8610*/  FMUL.FTZ R108, R108, R8.reuse ;  /* 0x000000086c6c7220 */ /* 0x080fe20000410000 */
[----:B------:R-:W-:Y:S01]  /*8620*/  MUFU.EX2 R14, R14 ;  /* 0x0000000e000e7308 */ /* 0x000fe20000000800 */
[----:B------:R-:W0:Y:S01]  /*8630*/  SHFL.BFLY PT, R6, R177, 0x1, 0x1f ;  /* 0x0c201f00b1067f89 */ /* 0x000e2200000e0000 */
        /* <DEDUP_REMOVED lines=23> */
[----:B0-----:R-:W-:Y:S01]  /*87b0*/  FMNMX.FTZ R6, R177, R6, !PT ;  /* 0x00000006b1067209 */ /* 0x001fe20007810000 */
        /* <DEDUP_REMOVED lines=18> */
[----:B------:R-:W1:Y:S01]  /*88e0*/  MUFU.EX2 R184, R184 ;  /* 0x000000b800b87308 */ /* 0x000e620000000800 */
[----:B0-----:R-:W-:Y:S01]  /*88f0*/  IADD3 R4, -R215, 0xb, RZ ;  /* 0x0000000bd7047810 */ /* 0x001fe20007ffe1ff */
        /* <DEDUP_REMOVED lines=10> */
[----:B-1----:R-:W-:Y:S01]  /*89a0*/  FFMA.FTZ R0, R177, R0, R184 ;  /* 0x00000000b1007223 */ /* 0x002fe200000100b8 */
[--C-:B------:R-:W-:Y:S01]  /*89b0*/  FFMA.FTZ R183, R186, UR6, -R189.reuse ;  /* 0x00000006bab77c23 */ /* 0x100fe200080108bd */
[----:B------:R-:W-:Y:S01]  /*89c0*/  FFMA.FTZ R186, R187, UR6, -R189 ;  /* 0x00000006bbba7c23 */ /* 0x000fe200080108bd */
[----:B------:R-:W1:Y:S01]  /*89d0*/  MUFU.EX2 R185, R185 ;  /* 0x000000b900b97308 */ /* 0x000e620000000800 */
        /* <DEDUP_REMOVED lines=16> */
[----:B-1----:R-:W-:Y:S01]  /*8ae0*/  FADD.FTZ R9, R185, R0 ;  /* 0x00000000b9097221 */ /* 0x002fe20000010000 */
[----:B------:R-:W-:Y:S01]  /*8af0*/  FADD.FTZ R154, R12, R3 ;  /* 0x000000030c9a7221 */ /* 0x000fe20000010000 */
[-C--:B------:R-:W-:Y:S01]  /*8b00*/  FMUL.FTZ R27, R27, R177.reuse ;  /* 0x000000b11b1b7220 */ /* 0x080fe20000410000 */
[-C--:B------:R-:W-:Y:S01]  /*8b10*/  FMUL.FTZ R30, R30, R177.reuse ;  /* 0x000000b11e1e7220 */ /* 0x080fe20000410000 */
[-C--:B------:R-:W-:Y:S01]  /*8b20*/  FMUL.FTZ R31, R31, R177.reuse ;  /* 0x000000b11f1f7220 */ /* 0x080fe20000410000 */
[----:B------:R-:W-:Y:S01]  /*8b30*/  FADD.FTZ R3, R15, R154 ;  /* 0x0000009a0f037221 */ /* 0x000fe20000010000 */
[-C--:B------:R-:W-:Y:S01]  /*8b40*/  FMUL.FTZ R34, R34, R177.reuse ;  /* 0x000000b122227220 */ /* 0x080fe20000410000 */
[----:B------:R-:W1:Y:S01]  /*8b50*/  MUFU.EX2 R192, R192 ;  /* 0x000000c000c07308 */ /* 0x000e620000000800 */
        /* <DEDUP_REMOVED lines=16> */
[----:B-1----:R-:W-:Y:S01]  /*8c60*/  FADD.FTZ R0, R192, R9 ;  /* 0x00000009c0007221 */ /* 0x002fe20000010000 */
[----:B------:R-:W-:Y:S01]  /*8c70*/  FADD.FTZ R154, R164, R3 ;  /* 0x00000003a49a7221 */ /* 0x000fe20000010000 */
[----:B------:R-:W-:Y:S01]  /*8c80*/  F2FP.F16.F32.PACK_AB R164, R157, R164 ;  /* 0x000000a49da4723e */ /* 0x000fe200000000ff */
[-C--:B------:R-:W-:Y:S01]  /*8c90*/  FMUL.FTZ R47, R47, R177.reuse ;  /* 0x000000b12f2f7220 */ /* 0x080fe20000410000 */
[----:B------:R-:W-:Y:S01]  /*8ca0*/  FMUL.FTZ R50, R50, R177 ;  /* 0x000000b132327220 */ /* 0x000fe20000410000 */
[----:B------:R-:W-:Y:S01]  /*8cb0*/  FADD.FTZ R3, R157, R154 ;  /* 0x0000009a9d037221 */ /* 0x000fe20000010000 */
[----:B------:R-:W-:Y:S01]  /*8cc0*/  F2FP.F16.F32.PACK_AB R157, R192, R159 ;  /* 0x0000009fc09d723e */ /* 0x000fe200000000ff */
[----:B------:R-:W1:Y:S01]  /*8cd0*/  MUFU.EX2 R167, R167 ;  /* 0x000000a700a77308 */ /* 0x000e620000000800 */
        /* <DEDUP_REMOVED lines=80> */
[----:B-1----:R-:W-:-:S07]  /*91e0*/  FADD.FTZ R154, R168, R3 ;  /* 0x00000003a89a7221 */ /* 0x002fce0000010000 */
[----:B------:R-:W1:Y:S01]  /*91f0*/  MUFU.EX2 R186, R186 ;  /* 0x000000ba00ba7308 */ /* 0x000e620000000800 */
[----:B----4-:R-:W-:-:S07]  /*9200*/  FADD.FTZ R9, R183, R0 ;  /* 0x00000000b7097221 */ /* 0x010fce0000010000 */
[----:B------:R-:W4:Y:S01]  /*9210*/  MUFU.EX2 R169, R169 ;  /* 0x000000a900a97308 */ /* 0x000f220000000800 */
[C---:B---3--:R-:W-:Y:S01]  /*9220*/  FADD.FTZ R154, R165.reuse, R154 ;  /* 0x0000009aa59a7221 */ /* 0x048fe20000010000 */
[----:B------:R-:W-:Y:S02]  /*9230*/  F2FP.F16.F32.PACK_AB R168, R165, R168 ;  /* 0x000000a8a5a8723e */ /* 0x000fe400000000ff */
[----:B------:R-:W-:-:S04]  /*9240*/  F2FP.F16.F32.PACK_AB R165, R218, R175 ;  /* 0x000000afdaa5723e */ /* 0x000fc800000000ff */
[----:B------:R-:W3:Y:S01]  /*9250*/  MUFU.EX2 R187, R187 ;  /* 0x000000bb00bb7308 */ /* 0x000ee20000000800 */
[----:B-1----:R-:W-:-:S07]  /*9260*/  FADD.FTZ R0, R186, R9 ;  /* 0x00000009ba007221 */ /* 0x002fce0000010000 */
[----:B------:R-:W1:Y:S01]  /*9270*/  MUFU.EX2 R172, R172 ;  /* 0x000000ac00ac7308 */ /* 0x000e620000000800 */
[----:B----4-:R-:W-:Y:S01]  /*9280*/  FADD.FTZ R3, R169, R154 ;  /* 0x0000009aa9037221 */ /* 0x010fe20000010000 */
[----:B------:R-:W-:-:S06]  /*9290*/  F2FP.F16.F32.PACK_AB R154, R11, R10 ;  /* 0x0000000a0b9a723e */ /* 0x000fcc00000000ff */
[----:B------:R-:W4:Y:S01]  /*92a0*/  MUFU.EX2 R190, R190 ;  /* 0x000000be00be7308 */ /* 0x000f220000000800 */
[----:B---3--:R-:W-:-:S07]  /*92b0*/  FADD.FTZ R9, R187, R0 ;  /* 0x00000000bb097221 */ /* 0x008fce0000010000 */
[----:B------:R-:W3:Y:S01]  /*92c0*/  MUFU.EX2 R173, R173 ;  /* 0x000000ad00ad7308 */ /* 0x000ee20000000800 */
[C---:B-1----:R-:W-:Y:S01]  /*92d0*/  FADD.FTZ R158, R172.reuse, R3 ;  /* 0x00000003ac9e7221 */ /* 0x042fe20000010000 */
[----:B------:R-:W-:Y:S02]  /*92e0*/  F2FP.F16.F32.PACK_AB R170, R172, R169 ;  /* 0x000000a9acaa723e */ /* 0x000fe400000000ff */
[----:B------:R-:W-:-:S04]  /*92f0*/  F2FP.F16.F32.PACK_AB R169, R186, R183 ;  /* 0x000000b7baa9723e */ /* 0x000fc800000000ff */
[----:B------:R-:W1:Y:S01]  /*9300*/  MUFU.EX2 R189, R194 ;  /* 0x000000c200bd7308 */ /* 0x000e620000000800 */
[C---:B----4-:R-:W-:Y:S01]  /*9310*/  FADD.FTZ R0, R190.reuse, R9 ;  /* 0x00000009be007221 */ /* 0x050fe20000010000 */
[----:B------:R-:W-:-:S06]  /*9320*/  F2FP.F16.F32.PACK_AB R171, R190, R187 ;  /* 0x000000bbbeab723e */ /* 0x000fcc00000000ff */
[----:B------:R-:W4:Y:S01]  /*9330*/  MUFU.EX2 R176, R176 ;  /* 0x000000b000b07308 */ /* 0x000f220000000800 */
[----:B---3--:R-:W-:Y:S01]  /*9340*/  FADD.FTZ R3, R173, R158 ;  /* 0x0000009ead037221 */ /* 0x008fe20000010000 */
[----:B------:R-:W-:-:S06]  /*9350*/  F2FP.F16.F32.PACK_AB R158, R15, R12 ;  /* 0x0000000c0f9e723e */ /* 0x000fcc00000000ff */
[----:B------:R-:W3:Y:S01]  /*9360*/  MUFU.EX2 R8, R195 ;  /* 0x000000c300087308 */ /* 0x000ee20000000800 */
[----:B-1----:R-:W-:-:S07]  /*9370*/  FADD.FTZ R9, R189, R0 ;  /* 0x00000000bd097221 */ /* 0x002fce0000010000 */
[----:B------:R-:W1:Y:S01]  /*9380*/  MUFU.EX2 R180, R180 ;  /* 0x000000b400b47308 */ /* 0x000e620000000800 */
[C---:B----4-:R-:W-:Y:S01]  /*9390*/  FADD.FTZ R3, R176.reuse, R3 ;  /* 0x00000003b0037221 */ /* 0x050fe20000010000 */
[----:B------:R-:W-:-:S06]  /*93a0*/  F2FP.F16.F32.PACK_AB R172, R176, R173 ;  /* 0x000000adb0ac723e */ /* 0x000fcc00000000ff */
[----:B------:R-:W4:Y:S01]  /*93b0*/  MUFU.EX2 R198, R198 ;  /* 0x000000c600c67308 */ /* 0x000f220000000800 */
[C---:B---3--:R-:W-:Y:S01]  /*93c0*/  FADD.FTZ R9, R8.reuse, R9 ;  /* 0x0000000908097221 */ /* 0x048fe20000010000 */
[----:B------:R-:W-:-:S06]  /*93d0*/  F2FP.F16.F32.PACK_AB R173, R8, R189 ;  /* 0x000000bd08ad723e */ /* 0x000fcc00000000ff */
[----:B------:R-:W3:Y:S01]  /*93e0*/  MUFU.EX2 R181, R181 ;  /* 0x000000b500b57308 */ /* 0x000ee20000000800 */
[----:B-1----:R-:W-:-:S07]  /*93f0*/  FADD.FTZ R10, R180, R3 ;  /* 0x00000003b40a7221 */ /* 0x002fce0000010000 */
[----:B------:R-:W1:Y:S01]  /*9400*/  MUFU.EX2 R199, R199 ;  /* 0x000000c700c77308 */ /* 0x000e620000000800 */
[----:B----4-:R-:W-:Y:S01]  /*9410*/  FADD.FTZ R0, R198, R9 ;  /* 0x00000009c6007221 */ /* 0x010fe20000010000 */
[C---:B---3--:R-:W-:Y:S01]  /*9420*/  FADD.FTZ R3, R181.reuse, R10 ;  /* 0x0000000ab5037221 */ /* 0x048fe20000010000 */
[----:B------:R-:W-:Y:S02]  /*9430*/  F2FP.F16.F32.PACK_AB R174, R181, R180 ;  /* 0x000000b4b5ae723e */ /* 0x000fe400000000ff */
[C---:B-1----:R-:W-:Y:S01]  /*9440*/  FADD.FTZ R0, R199.reuse, R0 ;  /* 0x00000000c7007221 */ /* 0x042fe20000010000 */
[----:B------:R-:W-:Y:S01]  /*9450*/  F2FP.F16.F32.PACK_AB R175, R199, R198 ;  /* 0x000000c6c7af723e */ /* 0x000fe200000000ff */
[----:B0-----:R-:W-:Y:S06]  /*9460*/  @!P0 BRA `(.L_x_2407) ;  /* 0x0000000000048947 */ /* 0x001fec0003800000 */
[----:B------:R-:W-:Y:S01]  /*9470*/  BPT.TRAP 0x1 ;  /* 0x000000040000795c */ /* 0x000fe20000300000 */
.L_x_2407:
[----:B------:R0:W1:Y:S01]  /*9480*/  SYNCS.PHASECHK.TRANS64.TRYWAIT P2, [UR24+0x22850], R5 ;  /* 0x02285005ff0075a7 */ /* 0x0000620008040158 */
[----:B------:R-:W-:Y:S05]  /*9490*/  @!P0 BRA `(.L_x_2408) ;  /* 0x0000000000048947 */ /* 0x000fea0003800000 */
[----:B------:R-:W-:Y:S01]  /*94a0*/  BPT.TRAP 0x1 ;  /* 0x000000040000795c */ /* 0x000fe20000300000 */
.L_x_2408:
[----:B-1----:R-:W-:Y:S05]  /*94b0*/  @P2 BRA `(.L_x_2409) ;  /* 0x0000000000082947 */ /* 0x002fea0003800000 */
[----:B------:R-:W1:Y:S02]  /*94c0*/  SYNCS.PHASECHK.TRANS64.TRYWAIT P2, [UR24+0x22850], R5 ;  /* 0x02285005ff0075a7 */ /* 0x000e640008040158 */
[----:B-1----:R-:W-:Y:S05]  /*94d0*/  @!P2 BRA `(.L_x_2410) ;  /* 0x000000d00054a947 */ /* 0x002fea0003800000 */
.L_x_2409:
        /* <DEDUP_REMOVED lines=47> */
[----:B--2---:R-:W-:-:S07]  /*97d0*/  IMAD.MOV.U32 R5, RZ, RZ, R7 ;  /* 0x000000ffff057224 */ /* 0x004fce00078e0007 */
.L_x_2402:
[----:B------:R-:W-:-:S13]  /*97e0*/  ISETP.GE.AND P1, PT, R5, UR42, PT ;  /* 0x0000002a05007c0c */ /* 0x000fda000bf26270 */
[----:B------:R-:W-:Y:S05]  /*97f0*/  @!P1 BRA `(.L_x_2412) ;  /* 0x0000002c00c09947 */ /* 0x000fea0003800000 */
[----:B------:R-:W-:Y:S01]  /*9800*/  IMAD.MOV.U32 R12, RZ, RZ, R6 ;  /* 0x000000ffff0c7224 */ /* 0x000fe200078e0006 */
[----:B------:R-:W-:Y:S01]  /*9810*/  ULDC UR25, c[0x0][0x9e4] ;  /* 0x0002790000197ab9 */ /* 0x000fe20000000800 */
[----:B------:R-:W-:Y:S01]  /*9820*/  IMAD.MOV.U32 R9, RZ, RZ, R2 ;  /* 0x000000ffff097224 */ /* 0x000fe200078e0002 */
[----:B------:R-:W-:Y:S01]  /*9830*/  ULDC UR24, c[0x0][0x9dc] ;  /* 0x0002770000187ab9 */ /* 0x000fe20000000800 */
[----:B------:R-:W-:Y:S01]  /*9840*/  ULDC UR22, c[0x0][0x988] ;  /* 0x0002620000167ab9 */ /* 0x000fe20000000800 */
[----:B------:R-:W-:-:S05]  /*9850*/  ULDC UR23, c[0x0][0x9e0] ;  /* 0x0002780000177ab9 */ /* 0x000fca0000000800 */
.L_x_2429:
[----:B------:R-:W-:-:S04]  /*9860*/  UIADD3 UR37, UR37, 0x1, URZ ;  /* 0x0000000125257890 */ /* 0x000fc8000fffe03f */
[----:B------:R-:W-:-:S04]  /*9870*/  UISETP.NE.AND UP2, UPT, UR37, 0x2, UPT ;  /* 0x000000022500788c */ /* 0x000fc8000bf45270 */
[----:B------:R-:W-:Y:S02]  /*9880*/  USEL UR6, URZ, 0x1, UP2 ;  /* 0x000000013f067887 */ /* 0x000fe40009000000 */
[----:B------:R-:W-:Y:S02]  /*9890*/  USEL UR37, UR37, URZ, UP2 ;  /* 0x0000003f25257287 */ /* 0x000fe40009000000 */
[----:B------:R-:W-:Y:S01]  /*98a0*/  ULOP3.LUT UR38, UR38, UR6, URZ, 0x3c, !UPT ;  /* 0x0000000626267292 */ /* 0x000fe2000f8e3c3f */
[----:B------:R-:W-:Y:S11]  /*98b0*/  @!P0 BRA `(.L_x_2413) ;  /* 0x0000000000048947 */ /* 0x000ff60003800000 */
[----:B------:R-:W-:Y:S01]  /*98c0*/  BPT.TRAP 0x1 ;  /* 0x000000040000795c */ /* 0x000fe20000300000 */
.L_x_2413:
        /* <DEDUP_REMOVED lines=9> */
.L_x_2414:
[----:B---3--:R-:W-:Y:S05]  /*9960*/  @P1 BRA `(.L_x_2415) ;  /* 0x0000000000081947 */ /* 0x008fea0003800000 */
[----:B------:R-:W3:Y:S02]  /*9970*/  SYNCS.PHASECHK.TRANS64.TRYWAIT P1, [UR26+0x22830], R7 ;  /* 0x02283007ff0075a7 */ /* 0x000ee4000802015a */
[----:B---3--:R-:W-:Y:S05]  /*9980*/  @!P1 BRA `(.L_x_2416) ;  /* 0x000000cc003c9947 */ /* 0x008fea0003800000 */
.L_x_2415:
[----:B------:R-:W-:Y:S01]  /*9990*/  UIMAD UR18, UR37, 0x300, UR20 ;  /* 0x00000300251278a4 */ /* 0x000fe2000f8e0214 */
[----:B------:R-:W-:Y:S01]  /*99a0*/  WARPGROUP.ARRIVE ;  /* 0x00000000000079c5 */ /* 0x000fe20000000000 */
[----:B------:R-:W-:Y:S01]  /*99b0*/  UMOV UR19, 0x40000040 ;  /* 0x4000004000137882 */ /* 0x000fe20000000000 */
[----:B------:R-:W-:Y:S01]  /*99c0*/  UMOV UR7, 0x40000040 ;  /* 0x4000004000077882 */ /* 0x000fe20000000000 */
[----:B------:R-:W-:-:S03]  /*99d0*/  UIADD3 UR6, UR18, 0x2, URZ ;  /* 0x0000000212067890 */ /* 0x000fc6000fffe03f */
[----:B------:R-:W4:Y:S01]  /*99e0*/  S2R R4, SR_TID.X ;  /* 0x0000000000047919 */ /* 0x000f220000002100 */
        /* <DEDUP_REMOVED lines=12> */
[----:B------:R-:W-:-:S05]  /*9ab0*/  IADD3 R11, -R16, R11, R17 ;  /* 0x0000000b100b7210 */ /* 0x000fca0007ffe111 */
[----:B------:R-:W-:Y:S01]  /*9ac0*/  VIADD R15, R11, UR23 ;  /* 0x000000170b0f7c36 */ /* 0x000fe20008000000 */
[----:B----4-:R-:W-:Y:S02]  /*9ad0*/  LOP3.LUT P3, RZ, R4, 0x7f, RZ, 0xc0, !PT ;  /* 0x0000007f04ff7812 */ /* 0x010fe4000786c0ff */
[----:B------:R-:W-:-:S04]  /*9ae0*/  SHF.R.U32.HI R4, RZ, 0x7, R4 ;  /* 0x00000007ff047819 */ /* 0x000fc80000011604 */
[----:B------:R-:W-:Y:S01]  /*9af0*/  IADD3 R4, -R4, 0xb, RZ ;  /* 0x0000000b04047810 */ /* 0x000fe20007ffe1ff */
[----:B------:R-:W-:Y:S02]  /*9b00*/  WARPGROUP.DEPBAR.LE gsb0, 0x0 ;  /* 0x00008000000079c5 */ /* 0x000fe40000010000 */
[----:B------:R-:W-:-:S06]  /*9b10*/  WARPGROUP.ARRIVE ;  /* 0x00000000000079c5 */ /* 0x000fcc0000000000 */
[----:B------:R-:W-:Y:S01]  /*9b20*/  HGMMA.64x96x16.F32 R152, gdesc[UR4], R152, gsb0 ;  /* 0x01600000049879f0 */ /* 0x000fe20008000898 */
[----:B------:R-:W-:Y:S02]  /*9b30*/  @UP0 ULDC UR6, c[0x0][0x44c] ;  /* 0x0001130000060ab9 */ /* 0x000fe40000000800 */
[----:B---3--:R-:W-:Y:S01]  /*9b40*/  @P1 IMAD.HI.U32 R2, R20, UR6, RZ ;  /* 0x0000000614021c27 */ /* 0x008fe2000f8e00ff */
[----:B------:R-:W-:Y:S01]  /*9b50*/  @UP0 ULDC UR6, c[0x0][0x450] ;  /* 0x0001140000060ab9 */ /* 0x000fe20000000800 */
[----:B------:R-:W-:-:S03]  /*9b60*/  PLOP3.LUT P1, PT, PT, PT, UP1, 0x40, 0x0 ;  /* 0x000000000000781c */ /* 0x000fc60003f2e818 */
[----:B------:R-:W-:Y:S01]  /*9b70*/  @P2 SHF.R.U32.HI R20, RZ, UR6, R2 ;  /* 0x00000006ff142c19 */ /* 0x000fe20008011602 */
[----:B------:R-:W-:Y:S01]  /*9b80*/  @!P3 VIADD R2, R8, 0x22840 ;  /* 0x000228400802b836 */ /* 0x000fe20000000000 */
[----:B------:R-:W-:-:S03]  /*9b90*/  ULOP3.LUT UR6, URZ, UR24, URZ, 0x33, !UPT ;  /* 0x000000183f067292 */ /* 0x000fc6000f8e333f */
[----:B------:R-:W3:Y:S01]  /*9ba0*/  SHFL.IDX PT, R21, R20, RZ, 0x1c1f ;  /* 0x001c1fff14157589 */ /* 0x000ee200000e0000 */
[----:B------:R-:W-:Y:S02]  /*9bb0*/  @!P3 PRMT R2, RZ, 0x654, R2 ;  /* 0x00000654ff02b816 */ /* 0x000fe40000000002 */
[----:B------:R-:W-:Y:S02]  /*9bc0*/  VIADD R14, R11, UR6 ;  /* 0x000000060b0e7c36 */ /* 0x000fe40008000000 */
[----:B---3--:R-:W-:Y:S01]  /*9bd0*/  IMAD.IADD R6, R21, 0x1, R15 ;  /* 0x0000000115067824 */ /* 0x008fe200078e020f */
        /* <DEDUP_REMOVED lines=9> */
[----:B----4-:R-:W-:Y:S01]  /*9c70*/  IMAD.IADD R2, R21, 0x1, R14 ;  /* 0x0000000115027824 */ /* 0x010fe200078e020e */
[----:B---3--:R-:W-:Y:S06]  /*9c80*/  @P1 BRA `(.L_x_2417) ;  /* 0x0000000000581947 */ /* 0x008fec0003800000 */
[----:B------:R-:W-:Y:S01]  /*9c90*/  IADD3 R21, -R16, R17, R21 ;  /* 0x0000001110157210 */ /* 0x000fe20007ffe115 */
[----:B------:R-:W-:Y:S03]  /*9ca0*/  BSSY B0, `(.L_x_2418) ;  /* 0x0000010000007945 */ /* 0x000fe60003800000 */
[----:B------:R-:W-:-:S13]  /*9cb0*/  ISETP.GT.AND P1, PT, R21, -0x1, PT ;  /* 0xffffffff1500780c */ /* 0x000fda0003f24270 */
[----:B------:R-:W-:Y:S05]  /*9cc0*/  @P1 BRA `(.L_x_2419) ;  /* 0x0000000000201947 */ /* 0x000fea0003800000 */
[----:B------:R-:W-:Y:S01]  /*9cd0*/  IMAD.U32 R213, RZ, RZ, UR25 ;  /* 0x00000019ffd57e24 */ /* 0x000fe2000f8e00ff */
[----:B------:R-:W-:-:S04]  /*9ce0*/  LOP3.LUT R21, RZ, R21, RZ, 0x33, !PT ;  /* 0x00000015ff157212 */ /* 0x000fc800078e33ff */
[----:B------:R-:W-:-:S13]  /*9cf0*/  ISETP.NE.AND P1, PT, R213, 0x1, PT ;  /* 0x00000001d500780c */ /* 0x000fda0003f25270 */
[----:B01----:R-:W0:Y:S02]  /*9d00*/  @P1 LDC.64 R10, c[0x0][0x9e8] ;  /* 0x00027a00ff0a1b82 */ /* 0x003e240000000a00 */
[----:B0-----:R-:W-:-:S05]  /*9d10*/  @P1 IMAD.HI.U32 R10, R21, R10, RZ ;  /* 0x0000000a150a1227 */ /* 0x001fca00078e00ff */
[----:B------:R-:W-:-:S04]  /*9d20*/  @P1 SHF.R.U32.HI R21, RZ, R11, R10 ;  /* 0x0000000bff151219 */ /* 0x000fc8000001160a */
[----:B------:R-:W-:Y:S01]  /*9d30*/  LOP3.LUT R21, RZ, R21, RZ, 0x33, !PT ;  /* 0x00000015ff157212 */ /* 0x000fe200078e33ff */
[----:B------:R-:W-:Y:S06]  /*9d40*/  BRA `(.L_x_2420) ;  /* 0x0000000000147947 */ /* 0x000fec0003800000 */
.L_x_2419:
[----:B------:R-:W-:-:S05]  /*9d50*/  IMAD.U32 R213, RZ, RZ, UR25 ;  /* 0x00000019ffd57e24 */ /* 0x000fca000f8e00ff */
[----:B------:R-:W-:-:S13]  /*9d60*/  ISETP.NE.AND P1, PT, R213, 0x1, PT ;  /* 0x00000001d500780c */ /* 0x000fda0003f25270 */
[----:B01----:R-:W0:Y:S02]  /*9d70*/  @P1 LDC.64 R10, c[0x0][0x9e8] ;  /* 0x00027a00ff0a1b82 */ /* 0x003e240000000a00 */
[----:B0-----:R-:W-:-:S05]  /*9d80*/  @P1 IMAD.HI.U32 R10, R21, R10, RZ ;  /* 0x0000000a150a1227 */ /* 0x001fca00078e00ff */
[----:B------:R-:W-:-:S07]  /*9d90*/  @P1 SHF.R.U32.HI R21, RZ, R11, R10 ;  /* 0x0000000bff151219 */ /* 0x000fce000001160a */
.L_x_2420:
[----:B------:R-:W-:Y:S05]  /*9da0*/  BSYNC B0 ;  /* 0x0000000000007941 */ /* 0x000fea0003800000 */
.L_x_2418:
[----:B------:R-:W-:-:S04]  /*9db0*/  IMAD R10, R18, -0x2, R13 ;  /* 0xfffffffe120a7824 */ /* 0x000fc800078e020d */
[----:B------:R-:W-:-:S05]  /*9dc0*/  IMAD R21, R21, R213, R10 ;  /* 0x000000d515157224 */ /* 0x000fca00078e020a */
[----:B------:R-:W-:Y:S02]  /*9dd0*/  VIADDMNMX R6, R21, R213, R6, PT ;  /* 0x000000d515067246 */ /* 0x000fe40003800106 */
[----:B------:R-:W-:-:S07]  /*9de0*/  VIMNMX R2, R2, R21, !PT ;  /* 0x0000001502027248 */ /* 0x000fce0007fe0100 */
.L_x_2417:
[C---:B------:R-:W-:Y:S01]  /*9df0*/  ISETP.GE.AND P1, PT, R13.reuse, 0x1, PT ;  /* 0x000000010d00780c */ /* 0x040fe20003f26270 */
[----:B------:R-:W3:Y:S01]  /*9e00*/  SHFL.IDX PT, R20, R20, 0x1, 0x1c1f ;  /* 0x003c1f0014147f89 */ /* 0x000ee200000e0000 */
[C---:B------:R-:W-:Y:S02]  /*9e10*/  ISETP.GE.AND P4, PT, R13.reuse, 0x9, PT ;  /* 0x000000090d00780c */ /* 0x040fe40003f86270 */
[----:B------:R-:W-:Y:S02]  /*9e20*/  ISETP.GT.AND P2, PT, R2, RZ, !P1 ;  /* 0x000000ff0200720c */ /* 0x000fe40004f44270 */
[----:B------:R-:W-:Y:S02]  /*9e30*/  P2R R21, PR, RZ, 0x2 ;  /* 0x00000002ff157803 */ /* 0x000fe40000000000 */
[----:B------:R-:W-:Y:S02]  /*9e40*/  ISETP.LT.OR P2, PT, R6, 0x1, P2 ;  /* 0x000000010600780c */ /* 0x000fe40001741670 */
[----:B------:R-:W-:-:S02]  /*9e50*/  ISETP.GE.AND P1, PT, R13, 0x2, PT ;  /* 0x000000020d00780c */ /* 0x000fc40003f26270 */
[----:B------:R-:W-:Y:S02]  /*9e60*/  FSEL R152, R152, -INF , !P2 ;  /* 0xff80000098987808 */ /* 0x000fe40005000000 */
[----:B------:R-:W-:Y:S02]  /*9e70*/  ISETP.GT.AND P2, PT, R2, 0x8, !P4 ;  /* 0x000000080200780c */ /* 0x000fe40006744270 */
[----:B------:R-:W-:Y:S02]  /*9e80*/  P2R R213, PR, RZ, 0x10 ;  /* 0x00000010ffd57803 */ /* 0x000fe40000000000 */
[----:B------:R-:W-:Y:S02]  /*9e90*/  ISETP.LT.OR P2, PT, R6, 0x9, P2 ;  /* 0x000000090600780c */ /* 0x000fe40001741670 */
[----:B------:R-:W-:Y:S02]  /*9ea0*/  ISETP.GT.AND P3, PT, R2, 0x1, !P1 ;  /* 0x000000010200780c */ /* 0x000fe40004f64270 */
[----:B------:R-:W-:-:S02]  /*9eb0*/  ISETP.GE.AND P4, PT, R13, 0xa, PT ;  /* 0x0000000a0d00780c */ /* 0x000fc40003f86270 */
[----:B------:R-:W-:Y:S01]  /*9ec0*/  FSEL R156, R156, -INF , !P2 ;  /* 0xff8000009c9c7808 */ /* 0x000fe20005000000 */
[--C-:B---3--:R-:W-:Y:S01]  /*9ed0*/  IMAD.IADD R15, R15, 0x1, R20.reuse ;  /* 0x000000010f0f7824 */ /* 0x108fe200078e0214 */
[----:B------:R-:W-:Y:S01]  /*9ee0*/  ISETP.LT.OR P3, PT, R6, 0x2, P3 ;  /* 0x000000020600780c */ /* 0x000fe20001f61670 */
[----:B------:R-:W-:Y:S01]  /*9ef0*/  IMAD.IADD R14, R14, 0x1, R20 ;  /* 0x000000010e0e7824 */ /* 0x000fe200078e0214 */
        /* <DEDUP_REMOVED lines=98> */
[----:B------:R-:W-:-:S04]  /*a520*/  ISETP.GT.AND P6, PT, R2, 0x59, !P6 ;  /* 0x000000590200780c */ /* 0x000fc800077c4270 */
[----:B------:R-:W-:-:S04]  /*a530*/  ISETP.LT.OR P6, PT, R6, 0x5a, P6 ;  /* 0x0000005a0600780c */ /* 0x000fc800037c1670 */
[----:B------:R-:W-:Y:S02]  /*a540*/  FSEL R197, R197, -INF , !P6 ;  /* 0xff800000c5c57808 */ /* 0x000fe40007000000 */
[----:B------:R-:W-:-:S13]  /*a550*/  PLOP3.LUT P6, PT, PT, PT, UP1, 0x40, 0x0 ;  /* 0x000000000000781c */ /* 0x000fda0003fce818 */
[----:B------:R-:W-:Y:S05]  /*a560*/  @P6 BRA `(.L_x_2421) ;  /* 0x0000000000586947 */ /* 0x000fea0003800000 */
        /* <DEDUP_REMOVED lines=12> */
.L_x_2423:
[----:B------:R-:W-:-:S05]  /*a630*/  IMAD.U32 R2, RZ, RZ, UR25 ;  /* 0x00000019ff027e24 */ /* 0x000fca000f8e00ff */
[----:B------:R-:W-:-:S13]  /*a640*/  ISETP.NE.AND P6, PT, R2, 0x1, PT ;  /* 0x000000010200780c */ /* 0x000fda0003fc5270 */
[----:B01----:R-:W0:Y:S02]  /*a650*/  @P6 LDC.64 R10, c[0x0][0x9e8] ;  /* 0x00027a00ff0a6b82 */ /* 0x003e240000000a00 */
[----:B0-----:R-:W-:-:S05]  /*a660*/  @P6 IMAD.HI.U32 R10, R231, R10, RZ ;  /* 0x0000000ae70a6227 */ /* 0x001fca00078e00ff */
[----:B------:R-:W-:-:S07]  /*a670*/  @P6 SHF.R.U32.HI R231, RZ, R11, R10 ;  /* 0x0000000bffe76219 */ /* 0x000fce000001160a */
.L_x_2424:
[----:B------:R-:W-:Y:S05]  /*a680*/  BSYNC B0 ;  /* 0x0000000000007941 */ /* 0x000fea0003800000 */
.L_x_2422:
[----:B------:R-:W-:-:S04]  /*a690*/  IMAD R13, R18, -0x2, R13 ;  /* 0xfffffffe120d7824 */ /* 0x000fc800078e020d */
[----:B------:R-:W-:-:S05]  /*a6a0*/  IMAD R231, R231, R2, R13 ;  /* 0x00000002e7e77224 */ /* 0x000fca00078e020d */
[----:B------:R-:W-:Y:S02]  /*a6b0*/  VIADDMNMX R15, R231, R2, R15, PT ;  /* 0x00000002e70f7246 */ /* 0x000fe4000380010f */
[----:B------:R-:W-:-:S07]  /*a6c0*/  VIMNMX R14, R14, R231, !PT ;  /* 0x000000e70e0e7248 */ /* 0x000fce0007fe0100 */
.L_x_2421:
[----:B------:R-:W-:Y:S01]  /*a6d0*/  ISETP.GT.AND P1, PT, R14, 0x1, !P1 ;  /* 0x000000010e00780c */ /* 0x000fe20004f24270 */
[----:B------:R-:W-:Y:S01]  /*a6e0*/  UMOV UR6, UR22 ;  /* 0x0000001600067c82 */ /* 0x000fe20008000000 */
[----:B------:R-:W-:Y:S02]  /*a6f0*/  ISETP.NE.AND P6, PT, R218, RZ, PT ;  /* 0x000000ffda00720c */ /* 0x000fe40003fc5270 */
        /* <DEDUP_REMOVED lines=53> */
[----:B------:R-:W-:Y:S02]  /*aa50*/  FMNMX.FTZ R2, R196, R11, !PT ;  /* 0x0000000bc4027209 */ /* 0x000fe40007810000 */
[----:B------:R-:W-:Y:S02]  /*aa60*/  ISETP.LT.OR P1, PT, R15, 0x22, P1 ;  /* 0x000000220f00780c */ /* 0x000fe40000f21670 */
[----:B------:R-:W-:Y:S02]  /*aa70*/  FMNMX.FTZ R6, R197, R2, !PT ;  /* 0x00000002c5067209 */ /* 0x000fe40007810000 */
[----:B------:R-:W-:Y:S02]  /*aa80*/  FSEL R171, R171, -INF , !P1 ;  /* 0xff800000abab7808 */ /* 0x000fe40004800000 */
[----:B------:R-:W-:Y:S01]  /*aa90*/  ISETP.NE.AND P1, PT, R221, RZ, PT ;  /* 0x000000ffdd00720c */ /* 0x000fe20003f25270 */
[----:B------:R-:W3:Y:S01]  /*aaa0*/  SHFL.BFLY PT, R11, R6, 0x2, 0x1f ;  /* 0x0c401f00060b7f89 */ /* 0x000ee200000e0000 */
[----:B------:R-:W-:-:S02]  /*aab0*/  ISETP.NE.AND P6, PT, R229, RZ, PT ;  /* 0x000000ffe500720c */ /* 0x000fc40003fc5270 */
[C---:B------:R-:W-:Y:S02]  /*aac0*/  ISETP.GT.AND P1, PT, R14.reuse, 0x28, !P1 ;  /* 0x000000280e00780c */ /* 0x040fe40004f24270 */
[----:B------:R-:W-:Y:S02]  /*aad0*/  ISETP.GT.AND P2, PT, R14, 0x49, !P2 ;  /* 0x000000490e00780c */ /* 0x000fe40005744270 */
[C---:B------:R-:W-:Y:S02]  /*aae0*/  ISETP.LT.OR P1, PT, R15.reuse, 0x29, P1 ;  /* 0x000000290f00780c */ /* 0x040fe40000f21670 */
[----:B------:R-:W-:Y:S02]  /*aaf0*/  ISETP.LT.OR P2, PT, R15, 0x4a, P2 ;  /* 0x0000004a0f00780c */ /* 0x000fe40001741670 */
[----:B------:R-:W-:Y:S02]  /*ab00*/  FSEL R174, R174, -INF , !P1 ;  /* 0xff800000aeae7808 */ /* 0x000fe40004800000 */
[----:B------:R-:W-:-:S02]  /*ab10*/  ISETP.NE.AND P1, PT, R222, RZ, PT ;  /* 0x000000ffde00720c */ /* 0x000fc40003f25270 */
[C---:B------:R-:W-:Y:S02]  /*ab20*/  ISETP.GT.AND P3, PT, R14.reuse, 0x50, !P3 ;  /* 0x000000500e00780c */ /* 0x040fe40005f64270 */
[C---:B------:R-:W-:Y:S02]  /*ab30*/  ISETP.GT.AND P1, PT, R14.reuse, 0x29, !P1 ;  /* 0x000000290e00780c */ /* 0x040fe40004f24270 */
[----:B------:R-:W-:Y:S02]  /*ab40*/  FSEL R191, R191, -INF , !P2 ;  /* 0xff800000bfbf7808 */ /* 0x000fe40005000000 */
[----:B------:R-:W-:Y:S02]  /*ab50*/  ISETP.LT.OR P1, PT, R15, 0x2a, P1 ;  /* 0x0000002a0f00780c */ /* 0x000fe40000f21670 */
[----:B------:R-:W-:Y:S02]  /*ab60*/  ISETP.GT.AND P4, PT, R14, 0x51, !P4 ;  /* 0x000000510e00780c */ /* 0x000fe40006784270 */
[----:B------:R-:W-:-:S02]  /*ab70*/  FSEL R175, R175, -INF , !P1 ;  /* 0xff800000afaf7808 */ /* 0x000fc40004800000 */
[----:B------:R-:W-:Y:S02]  /*ab80*/  ISETP.NE.AND P1, PT, R223, RZ, PT ;  /* 0x000000ffdf00720c */ /* 0x000fe40003f25270 */
[----:B---3--:R-:W-:Y:S02]  /*ab90*/  FMNMX.FTZ R13, R6, R11, !PT ;  /* 0x0000000b060d7209 */ /* 0x008fe40007810000 */
[C---:B------:R-:W-:Y:S02]  /*aba0*/  ISETP.GT.AND P1, PT, R14.reuse, 0x30, !P1 ;  /* 0x000000300e00780c */ /* 0x040fe40004f24270 */
[C---:B------:R-:W-:Y:S01]  /*abb0*/  ISETP.LT.OR P3, PT, R15.reuse, 0x51, P3 ;  /* 0x000000510f00780c */ /* 0x040fe20001f61670 */
[----:B------:R-:W3:Y:S01]  /*abc0*/  SHFL.BFLY PT, R2, R13, 0x1, 0x1f ;  /* 0x0c201f000d027f89 */ /* 0x000ee200000e0000 */
[----:B------:R-:W-:Y:S02]  /*abd0*/  ISETP.LT.OR P1, PT, R15, 0x31, P1 ;  /* 0x000000310f00780c */ /* 0x000fe40000f21670 */
[----:B------:R-:W-:-:S02]  /*abe0*/  ISETP.GT.AND P5, PT, R14, 0x58, !P5 ;  /* 0x000000580e00780c */ /* 0x000fc40006fa4270 */
[----:B------:R-:W-:Y:S02]  /*abf0*/  FSEL R178, R178, -INF , !P1 ;  /* 0xff800000b2b27808 */ /* 0x000fe40004800000 */
[----:B------:R-:W-:Y:S02]  /*ac00*/  ISETP.NE.AND P1, PT, R224, RZ, PT ;  /* 0x000000ffe000720c */ /* 0x000fe40003f25270 */
[C---:B------:R-:W-:Y:S02]  /*ac10*/  ISETP.LT.OR P4, PT, R15.reuse, 0x52, P4 ;  /* 0x000000520f00780c */ /* 0x040fe40002781670 */
[----:B------:R-:W-:Y:S02]  /*ac20*/  ISETP.GT.AND P1, PT, R14, 0x31, !P1 ;  /* 0x000000310e00780c */ /* 0x000fe40004f24270 */
[----:B------:R-:W-:Y:S02]  /*ac30*/  FSEL R194, R194, -INF , !P3 ;  /* 0xff800000c2c27808 */ /* 0x000fe40005800000 */
[----:B------:R-:W-:-:S02]  /*ac40*/  ISETP.LT.OR P1, PT, R15, 0x32, P1 ;  /* 0x000000320f00780c */ /* 0x000fc40000f21670 */
[----:B------:R-:W-:Y:S02]  /*ac50*/  ISETP.LT.OR P5, PT, R15, 0x59, P5 ;  /* 0x000000590f00780c */ /* 0x000fe40002fa1670 */
[----:B------:R-:W-:Y:S02]  /*ac60*/  FSEL R179, R179, -INF , !P1 ;  /* 0xff800000b3b37808 */ /* 0x000fe40004800000 */
[----:B------:R-:W-:Y:S02]  /*ac70*/  ISETP.NE.AND P1, PT, R225, RZ, PT ;  /* 0x000000ffe100720c */ /* 0x000fe40003f25270 */
[----:B------:R-:W-:Y:S02]  /*ac80*/  FSEL R195, R195, -INF , !P4 ;  /* 0xff800000c3c37808 */ /* 0x000fe40006000000 */
[----:B------:R-:W-:Y:S02]  /*ac90*/  ISETP.GT.AND P1, PT, R14, 0x38, !P1 ;  /* 0x000000380e00780c */ /* 0x000fe40004f24270 */
[----:B---3--:R-:W-:-:S02]  /*aca0*/  FMNMX.FTZ R2, R13, R2, !PT ;  /* 0x000000020d027209 */ /* 0x008fc40007810000 */
[----:B------:R-:W-:Y:S02]  /*acb0*/  ISETP.LT.OR P1, PT, R15, 0x39, P1 ;  /* 0x000000390f00780c */ /* 0x000fe40000f21670 */
[----:B------:R-:W-:Y:S01]  /*acc0*/  FSEL R198, R198, -INF , !P5 ;  /* 0xff800000c6c67808 */ /* 0x000fe20006800000 */
[----:B01----:R-:W-:Y:S01]  /*acd0*/  FMUL.FTZ R10, R2, UR6 ;  /* 0x00000006020a7c20 */ /* 0x003fe20008410000 */
        /* <DEDUP_REMOVED lines=50> */
[----:B------:R-:W0:Y:S01]  /*b000*/  MUFU.EX2 R9, R9 ;  /* 0x0000000900097308 */ /* 0x000e220000000800 */
[--C-:B------:R-:W-:Y:S01]  /*b010*/  FFMA.FTZ R188, R196, UR6, -R10.reuse ;  /* 0x00000006c4bc7c23 */ /* 0x100fe2000801080a */
[--C-:B------:R-:W-:Y:S01]  /*b020*/  FFMA.FTZ R160, R168, UR6, -R10.reuse ;  /* 0x00000006a8a07c23 */ /* 0x100fe2000801080a */
        /* <DEDUP_REMOVED lines=10> */
[----:B------:R-:W-:Y:S01]  /*b0d0*/  FMUL.FTZ R25, R25, R9 ;  /* 0x0000000919197220 */ /* 0x000fe20000410000 */
[----:B------:R-:W-:Y:S01]  /*b0e0*/  FMNMX.FTZ R6, R178, R157, !PT ;  /* 0x0000009db2067209 */ /* 0x000fe20007810000 */
[--C-:B------:R-:W-:Y:S01]  /*b0f0*/  FFMA.FTZ R157, R165, UR6, -R10.reuse ;  /* 0x00000006a59d7c23 */ /* 0x100fe2000801080a */
[-C--:B------:R-:W-:Y:S01]  /*b100*/  FMUL.FTZ R28, R28, R9.reuse ;  /* 0x000000091c1c7220 */ /* 0x080fe20000410000 */
[-C--:B------:R-:W-:Y:S01]  /*b110*/  FMUL.FTZ R29, R29, R9.reuse ;  /* 0x000000091d1d7220 */ /* 0x080fe20000410000 */
[----:B------:R-:W-:Y:S01]  /*b120*/  FMNMX.FTZ R161, R179, R6, !PT ;  /* 0x00000006b3a17209 */ /* 0x000fe20007810000 */
[----:B------:R-:W0:Y:S01]  /*b130*/  MUFU.EX2 R21, R21 ;  /* 0x0000001500157308 */ /* 0x000e220000000800 */
        /* <DEDUP_REMOVED lines=23> */
[----:B------:R-:W2:Y:S01]  /*b2b0*/  MUFU.EX2 R153, R153 ;  /* 0x0000009900997308 */ /* 0x000ea20000000800 */
[----:B-----5:R-:W-:Y:S01]  /*b2c0*/  FFMA.FTZ R188, R9, R3, R152 ;  /* 0x0000000309bc7223 */ /* 0x020fe20000010098 */
[C---:B-1----:R-:W-:Y:S01]  /*b2d0*/  F2FP.F16.F32.PACK_AB R152, R13.reuse, R152 ;  /* 0x000000980d98723e */ /* 0x042fe200000000ff */
[----:B------:R-:W-:Y:S01]  /*b2e0*/  FMUL.FTZ R56, R56, R9 ;  /* 0x0000000938387220 */ /* 0x000fe20000410000 */
[----:B------:R-:W-:Y:S01]  /*b2f0*/  FMNMX.FTZ R6, R194, R165, !PT ;  /* 0x000000a5c2067209 */ /* 0x000fe20007810000 */
[----:B------:R-:W-:Y:S01]  /*b300*/  FADD.FTZ R3, R13, R188 ;  /* 0x000000bc0d037221 */ /* 0x000fe20000010000 */
[-C--:B------:R-:W-:Y:S01]  /*b310*/  FMUL.FTZ R57, R57, R9.reuse ;  /* 0x0000000939397220 */ /* 0x080fe20000410000 */
[-C--:B------:R-:W-:Y:S01]  /*b320*/  FMUL.FTZ R60, R60, R9.reuse ;  /* 0x000000093c3c7220 */ /* 0x080fe20000410000 */
[----:B------:R-:W-:Y:S01]  /*b330*/  FMNMX.FTZ R165, R195, R6, !PT ;  /* 0x00000006c3a57209 */ /* 0x000fe20007810000 */
[----:B------:R-:W1:Y:S01]  /*b340*/  MUFU.EX2 R20, R20 ;  /* 0x0000001400147308 */ /* 0x000e620000000800 */
[-C--:B------:R-:W-:Y:S01]  /*b350*/  FMUL.FTZ R61, R61, R9.reuse ;  /* 0x000000093d3d7220 */ /* 0x080fe20000410000 */
[----:B------:R-:W-:Y:S01]  /*b360*/  FMUL.FTZ R64, R64, R9 ;  /* 0x0000000940407220 */ /* 0x000fe20000410000 */
[----:B------:R-:W-:Y:S01]  /*b370*/  FMNMX.FTZ R6, R198, R165, !PT ;  /* 0x000000a5c6067209 */ /* 0x000fe20007810000 */
[--C-:B------:R-:W-:Y:S01]  /*b380*/  FFMA.FTZ R165, R177, UR6, -R10.reuse ;  /* 0x00000006b1a57c23 */ /* 0x100fe2000801080a */
[-C--:B------:R-:W-:Y:S01]  /*b390*/  FMUL.FTZ R65, R65, R9.reuse ;  /* 0x0000000941417220 */ /* 0x080fe20000410000 */
[-C--:B------:R-:W-:Y:S01]  /*b3a0*/  FMUL.FTZ R68, R68, R9.reuse ;  /* 0x0000000944447220 */ /* 0x080fe20000410000 */
[----:B------:R-:W-:Y:S01]  /*b3b0*/  FMNMX.FTZ R6, R199, R6, !PT ;  /* 0x00000006c7067209 */ /* 0x000fe20007810000 */
[----:B------:R-:W5:Y:S01]  /*b3c0*/  MUFU.EX2 R157, R157 ;  /* 0x0000009d009d7308 */ /* 0x000f620000000800 */
[-C--:B------:R-:W-:Y:S01]  /*b3d0*/  FMUL.FTZ R69, R69, R9.reuse ;  /* 0x0000000945457220 */ /* 0x080fe20000410000 */
[-C--:B------:R-:W-:Y:S01]  /*b3e0*/  FMUL.FTZ R72, R72, R9.reuse ;  /* 0x0000000948487220 */ /* 0x080fe20000410000 */
[-C--:B------:R-:W-:Y:S01]  /*b3f0*/  FMUL.FTZ R73, R73, R9.reuse ;  /* 0x0000000949497220 */ /* 0x080fe20000410000 */
[----:B------:R-:W3:Y:S01]  /*b400*/  SHFL.BFLY PT, R177, R6, 0x2, 0x1f ;  /* 0x0c401f0006b17f89 */ /* 0x000ee200000e0000 */
        /* <DEDUP_REMOVED lines=23> */
[----:B---3--:R-:W-:Y:S01]  /*b580*/  FMNMX.FTZ R185, R6, R177, !PT ;  /* 0x000000b106b97209 */ /* 0x008fe20007810000 */
[----:B------:R-:W-:Y:S01]  /*b590*/  FFMA.FTZ R177, R189, UR6, -R10 ;  /* 0x00000006bdb17c23 */ /* 0x000fe2000801080a */
[-C--:B------:R-:W-:Y:S01]  /*b5a0*/  FMUL.FTZ R116, R116, R9.reuse ;  /* 0x0000000974747220 */ /* 0x080fe20000410000 */
[-C--:B------:R-:W-:Y:S01]  /*b5b0*/  FMUL.FTZ R117, R117, R9.reuse ;  /* 0x0000000975757220 */ /* 0x080fe20000410000 */
[----:B------:R-:W-:Y:S01]  /*b5c0*/  MUFU.EX2 R15, R15 ;  /* 0x0000000f000f7308 */ /* 0x000fe20000000800 */
[----:B------:R-:W3:Y:S01]  /*b5d0*/  SHFL.BFLY PT, R6, R185, 0x1, 0x1f ;  /* 0x0c201f00b9067f89 */ /* 0x000ee200000e0000 */
        /* <DEDUP_REMOVED lines=19> */
[----:B---3--:R-:W-:Y:S01]  /*b710*/  FMNMX.FTZ R6, R185, R6, !PT ;  /* 0x00000006b9067209 */ /* 0x008fe20007810000 */
[----:B------:R-:W-:-:S03]  /*b720*/  FFMA.FTZ R185, R197, UR6, -R10 ;  /* 0x00000006c5b97c23 */ /* 0x000fc6000801080a */
[C---:B------:R-:W-:Y:S01]  /*b730*/  FSETP.NEU.FTZ.AND P1, PT, R6.reuse, -INF , PT ;  /* 0xff8000000600780b */ /* 0x040fe20003f3d000 */
[----:B------:R-:W-:Y:S02]  /*b740*/  FMUL.FTZ R196, R6, UR6 ;  /* 0x0000000606c47c20 */ /* 0x000fe40008410000 */
[----:B------:R-:W3:Y:S03]  /*b750*/  MUFU.EX2 R169, R169 ;  /* 0x000000a900a97308 */ /* 0x000ee60000000800 */
[----:B------:R-:W-:-:S05]  /*b760*/  FSEL R196, R196, RZ, P1 ;  /* 0x000000ffc4c47208 */ /* 0x000fca0000800000 */
[--C-:B------:R-:W-:Y:S01]  /*b770*/  FFMA.FTZ R10, R155, UR6, -R196.reuse ;  /* 0x000000069b0a7c23 */ /* 0x100fe200080108c4 */
[--C-:B------:R-:W-:Y:S01]  /*b780*/  FFMA.FTZ R155, R158, UR6, -R196.reuse ;  /* 0x000000069e9b7c23 */ /* 0x100fe200080108c4 */
[----:B------:R-:W-:Y:S01]  /*b790*/  FADD.FTZ R158, R154, R3 ;  /* 0x000000039a9e7221 */ /* 0x000fe20000010000 */
[--C-:B------:R-:W-:Y:S01]  /*b7a0*/  FFMA.FTZ R188, R159, UR6, -R196.reuse ;  /* 0x000000069fbc7c23 */ /* 0x100fe200080108c4 */
[----:B------:R-:W-:Y:S01]  /*b7b0*/  MUFU.EX2 R172, R172 ;  /* 0x000000ac00ac7308 */ /* 0x000fe20000000800 */
[----:B------:R-:W-:Y:S01]  /*b7c0*/  FFMA.FTZ R159, R162, UR6, -R196 ;  /* 0x00000006a29f7c23 */ /* 0x000fe200080108c4 */
[C---:B0-----:R-:W-:Y:S01]  /*b7d0*/  FADD.FTZ R3, R21.reuse, R158 ;  /* 0x0000009e15037221 */ /* 0x041fe20000010000 */
[----:B------:R-:W-:Y:S01]  /*b7e0*/  F2FP.F16.F32.PACK_AB R154, R21, R154 ;  /* 0x0000009a159a723e */ /* 0x000fe200000000ff */
[--C-:B------:R-:W-:Y:S01]  /*b7f0*/  FFMA.FTZ R11, R11, UR6, -R196.reuse ;  /* 0x000000060b0b7c23 */ /* 0x100fe200080108c4 */
[--C-:B------:R-:W-:Y:S01]  /*b800*/  FFMA.FTZ R174, R174, UR6, -R196.reuse ;  /* 0x00000006aeae7c23 */ /* 0x100fe200080108c4 */
[----:B----4-:R-:W-:Y:S01]  /*b810*/  FADD.FTZ R158, R156, R3 ;  /* 0x000000039c9e7221 */ /* 0x010fe20000010000 */
[--C-:B------:R-:W-:Y:S01]  /*b820*/  FFMA.FTZ R192, R163, UR6, -R196.reuse ;  /* 0x00000006a3c07c23 */ /* 0x100fe200080108c4 */
[----:B------:R-:W-:Y:S01]  /*b830*/  MUFU.EX2 R173, R173 ;  /* 0x000000ad00ad7308 */ /* 0x000fe20000000800 */
[----:B------:R-:W-:Y:S01]  /*b840*/  FFMA.FTZ R163, R166, UR6, -R196 ;  /* 0x00000006a6a37c23 */ /* 0x000fe200080108c4 */
[----:B--2---:R-:W-:Y:S01]  /*b850*/  FADD.FTZ R3, R153, R158 ;  /* 0x0000009e99037221 */ /* 0x004fe20000010000 */
[--C-:B------:R-:W-:Y:S01]  /*b860*/  FFMA.FTZ R175, R175, UR6, -R196.reuse ;  /* 0x00000006afaf7c23 */ /* 0x100fe200080108c4 */
[--C-:B------:R-:W-:Y:S01]  /*b870*/  FFMA.FTZ R178, R178, UR6, -R196.reuse ;  /* 0x00000006b2b27c23 */ /* 0x100fe200080108c4 */
[--C-:B------:R-:W-:Y:S01]  /*b880*/  FFMA.FTZ R179, R179, UR6, -R196.reuse ;  /* 0x00000006b3b37c23 */ /* 0x100fe200080108c4 */
[----:B-1----:R-:W-:Y:S01]  /*b890*/  FADD.FTZ R158, R20, R3 ;  /* 0x00000003149e7221 */ /* 0x002fe20000010000 */
[--C-:B------:R-:W-:Y:S01]  /*b8a0*/  FFMA.FTZ R182, R182, UR6, -R196.reuse ;  /* 0x00000006b6b67c23 */ /* 0x100fe200080108c4 */
[----:B------:R-:W-:Y:S01]  /*b8b0*/  MUFU.EX2 R176, R176 ;  /* 0x000000b000b07308 */ /* 0x000fe20000000800 */
[----:B------:R-:W-:Y:S01]  /*b8c0*/  FFMA.FTZ R183, R183, UR6, -R196 ;  /* 0x00000006b7b77c23 */ /* 0x000fe200080108c4 */
[----:B-----5:R-:W-:Y:S01]  /*b8d0*/  FADD.FTZ R3, R157, R158 ;  /* 0x0000009e9d037221 */ /* 0x020fe20000010000 */
[----:B---3--:R-:W-:Y:S01]  /*b8e0*/  F2FP.F16.F32.PACK_AB R166, R169, R168 ;  /* 0x000000a8a9a6723e */ /* 0x008fe200000000ff */
        /* <DEDUP_REMOVED lines=16> */
[----:B------:R-:W-:Y:S01]  /*b9f0*/  FFMA.FTZ R198, R198, UR6, -R196 ;  /* 0x00000006c6c67c23 */ /* 0x000fe200080108c4 */
[----:B------:R-:W-:Y:S01]  /*ba00*/  F2FP.F16.F32.PACK_AB R156, R153, R156 ;  /* 0x0000009c999c723e */ /* 0x000fe200000000ff */
[----:B------:R-:W-:Y:S01]  /*ba10*/  FADD.FTZ R162, R164, R189 ;  /* 0x000000bda4a27221 */ /* 0x000fe20000010000 */
[----:B------:R-:W-:Y:S01]  /*ba20*/  F2FP.F16.F32.PACK_AB R164, R165, R164 ;  /* 0x000000a4a5a4723e */ /* 0x000fe200000000ff */
[----:B------:R-:W1:Y:S01]  /*ba30*/  MUFU.EX2 R181, R181 ;  /* 0x000000b500b57308 */ /* 0x000e620000000800 */
[----:B0-----:R-:W-:Y:S01]  /*ba40*/  F2FP.F16.F32.PACK_AB R170, R177, R176 ;  /* 0x000000b0b1aa723e */ /* 0x001fe200000000ff */
[----:B------:R-:W-:Y:S01]  /*ba50*/  FADD.FTZ R171, R165, R162 ;  /* 0x000000a2a5ab7221 */ /* 0x000fe20000010000 */
[----:B------:R-:W-:-:S03]  /*ba60*/  F2FP.F16.F32.PACK_AB R160, R161, R160 ;  /* 0x000000a0a1a0723e */ /* 0x000fc600000000ff */
[----:B------:R-:W-:Y:S01]  /*ba70*/  FADD.FTZ R162, R168, R171 ;  /* 0x000000aba8a27221 */ /* 0x000fe20000010000 */
[----:B------:R-:W-:Y:S01]  /*ba80*/  FFMA.FTZ R171, R186, UR6, -R196 ;  /* 0x00000006baab7c23 */ /* 0x000fe200080108c4 */
[----:B------:R-:W-:Y:S01]  /*ba90*/  MUFU.EX2 R11, R11 ;  /* 0x0000000b000b7308 */ /* 0x000fe20000000800 */
[----:B------:R-:W-:Y:S01]  /*baa0*/  F2FP.F16.F32.PACK_AB R168, R173, R172 ;  /* 0x000000acada8723e */ /* 0x000fe200000000ff */
[----:B------:R-:W-:Y:S01]  /*bab0*/  FADD.FTZ R189, R169, R162 ;  /* 0x000000a2a9bd7221 */ /* 0x000fe20000010000 */
[----:B------:R-:W-:-:S03]  /*bac0*/  FFMA.FTZ R196, R199, UR6, -R196 ;  /* 0x00000006c7c47c23 */ /* 0x000fc600080108c4 */
[----:B------:R-:W-:Y:S02]  /*bad0*/  FADD.FTZ R162, R172, R189 ;  /* 0x000000bdaca27221 */ /* 0x000fe40000010000 */
[----:B------:R0:W-:Y:S01]  /*bae0*/  MUFU.EX2 R186, R158 ;  /* 0x0000009e00ba7308 */ /* 0x0001e20000000800 */
[----:B-1----:R-:W-:Y:S01]  /*baf0*/  F2FP.F16.F32.PACK_AB R172, R181, R180 ;  /* 0x000000b4b5ac723e */ /* 0x002fe200000000ff */
[----:B------:R-:W-:-:S04]  /*bb00*/  FADD.FTZ R189, R173, R162 ;  /* 0x000000a2adbd7221 */ /* 0x000fc80000010000 */
[----:B------:R-:W-:Y:S02]  /*bb10*/  FADD.FTZ R162, R176, R189 ;  /* 0x000000bdb0a27221 */ /* 0x000fe40000010000 */
[----:B------:R-:W1:Y:S01]  /*bb20*/  MUFU.EX2 R10, R10 ;  /* 0x0000000a000a7308 */ /* 0x000e620000000800 */
[----:B0-----:R-:W-:Y:S01]  /*bb30*/  F2FP.F16.F32.PACK_AB R158, R157, R20 ;  /* 0x000000149d9e723e */ /* 0x001fe200000000ff */
[----:B------:R-:W-:Y:S01]  /*bb40*/  FADD.FTZ R21, R177, R162 ;  /* 0x000000a2b1157221 */ /* 0x000fe20000010000 */
[----:B------:R-:W-:-:S03]  /*bb50*/  F2FP.F16.F32.PACK_AB R162, R15, R14 ;  /* 0x0000000e0fa2723e */ /* 0x000fc600000000ff */
[----:B------:R-:W-:Y:S02]  /*bb60*/  FADD.FTZ R20, R180, R21 ;  /* 0x00000015b4147221 */ /* 0x000fe40000010000 */
[----:B------:R-:W-:Y:S02]  /*bb70*/  MUFU.EX2 R155, R155 ;  /* 0x0000009b009b7308 */ /* 0x000fe40000000800 */
[----:B------:R-:W-:Y:S01]  /*bb80*/  FADD.FTZ R15, R181, R20 ;  /* 0x00000014b50f7221 */ /* 0x000fe20000010000 */
[----:B------:R-:W-:-:S05]  /*bb90*/  FMUL.FTZ R20, R3, UR6 ;  /* 0x0000000603147c20 */ /* 0x000fca0008410000 */
[----:B------:R-:W-:Y:S01]  /*bba0*/  MUFU.EX2 R188, R188 ;  /* 0x000000bc00bc7308 */ /* 0x000fe20000000800 */
[----:B-1----:R-:W-:-:S07]  /*bbb0*/  F2FP.F16.F32.PACK_AB R153, R10, R11 ;  /* 0x0000000b0a99723e */ /* 0x002fce00000000ff */
        /* <DEDUP_REMOVED lines=50> */
[----:B------:R2:W3:Y:S01]  /*bee0*/  MUFU.EX2 R165, R178 ;  /* 0x000000b200a57308 */ /* 0x0004e20000000800 */
[----:B0-----:R-:W-:Y:S01]  /*bef0*/  F2FP.F16.F32.PACK_AB R161, R186, R167 ;  /* 0x000000a7baa1723e */ /* 0x001fe200000000ff */
[-C--:B------:R-:W-:Y:S01]  /*bf00*/  FMUL.FTZ R87, R87, R20.reuse ;  /* 0x0000001457577220 */ /* 0x080fe20000410000 */
[-C--:B------:R-:W-:Y:S01]  /*bf10*/  FMUL.FTZ R90, R90, R20.reuse ;  /* 0x000000145a5a7220 */ /* 0x080fe20000410000 */
[-C--:B------:R-:W-:Y:S01]  /*bf20*/  FMUL.FTZ R91, R91, R20.reuse ;  /* 0x000000145b5b7220 */ /* 0x080fe20000410000 */
[-C--:B------:R-:W-:Y:S01]  /*bf30*/  FMUL.FTZ R94, R94, R20.reuse ;  /* 0x000000145e5e7220 */ /* 0x080fe20000410000 */
[-C--:B------:R-:W-:Y:S01]  /*bf40*/  FMUL.FTZ R95, R95, R20.reuse ;  /* 0x000000145f5f7220 */ /* 0x080fe20000410000 */
[-C--:B------:R-:W-:Y:S01]  /*bf50*/  FMUL.FTZ R98, R98, R20.reuse ;  /* 0x0000001462627220 */ /* 0x080fe20000410000 */
[----:B------:R-:W0:Y:S01]  /*bf60*/  MUFU.EX2 R176, R179 ;  /* 0x000000b300b07308 */ /* 0x000e220000000800 */
        /* <DEDUP_REMOVED lines=21> */
[C---:B0-----:R-:W-:Y:S01]  /*c0c0*/  F2FP.F16.F32.PACK_AB R165, R176.reuse, R165 ;  /* 0x000000a5b0a5723e */ /* 0x041fe200000000ff */
        /* <DEDUP_REMOVED lines=23> */
[----:B------:R-:W-:-:S02]  /*c240*/  FMUL.FTZ R151, R151, R20 ;  /* 0x0000001497977220 */ /* 0x000fc40000410000 */
        /* <DEDUP_REMOVED lines=20> */
.L_x_2425:
[----:B------:R0:W1:Y:S01]  /*c390*/  SYNCS.PHASECHK.TRANS64.TRYWAIT P1, [UR26+0x22850], R7 ;  /* 0x02285007ff0075a7 */ /* 0x000062000802015a */
[----:B------:R-:W-:Y:S05]  /*c3a0*/  @!P0 BRA `(.L_x_2426) ;  /* 0x0000000000048947 */ /* 0x000fea0003800000 */
[----:B------:R-:W-:Y:S01]  /*c3b0*/  BPT.TRAP 0x1 ;  /* 0x000000040000795c */ /* 0x000fe20000300000 */
.L_x_2426:
[----:B-1----:R-:W-:Y:S05]  /*c3c0*/  @P1 BRA `(.L_x_2427) ;  /* 0x0000000000081947 */ /* 0x002fea0003800000 */
[----:B------:R-:W1:Y:S02]  /*c3d0*/  SYNCS.PHASECHK.TRANS64.TRYWAIT P1, [UR26+0x22850], R7 ;  /* 0x02285007ff0075a7 */ /* 0x000e64000802015a */
[----:B-1----:R-:W-:Y:S05]  /*c3e0*/  @!P1 BRA `(.L_x_2428) ;  /* 0x000000a000bc9947 */ /* 0x002fea0003800000 */
.L_x_2427:
        /* <DEDUP_REMOVED lines=49> */
.L_x_2412:
[----:B------:R-:W2:Y:S01]  /*c700*/  SHFL.BFLY PT, R8, R3, 0x2, 0x1f ;  /* 0x0c401f0003087f89 */ /* 0x000ea200000e0000 */
[----:B------:R-:W-:Y:S01]  /*c710*/  UIADD3 UR37, UR37, 0x1, URZ ;  /* 0x0000000125257890 */ /* 0x000fe2000fffe03f */
[----:B------:R-:W-:Y:S01]  /*c720*/  IMAD.U32 R12, RZ, RZ, UR6 ;  /* 0x00000006ff0c7e24 */ /* 0x000fe2000f8e00ff */
[----:B------:R3:W-:Y:S06]  /*c730*/  BAR.ARV R4, 0x100 ;  /* 0x000400040000751d */ /* 0x0007ec0000002000 */
[----:B------:R-:W-:Y:S02]  /*c740*/  UISETP.NE.AND UP0, UPT, UR37, 0x2, UPT ;  /* 0x000000022500788c */ /* 0x000fe4000bf05270 */
[----:B------:R-:W-:Y:S06]  /*c750*/  BAR.ARV 0x8, 0x180 ;  /* 0x0206000000007b1d */ /* 0x000fec0000002000 */
[----:B------:R-:W-:Y:S01]  /*c760*/  USEL UR4, URZ, 0x1, UP0 ;  /* 0x000000013f047887 */ /* 0x000fe20008000000 */
[----:B------:R-:W-:Y:S01]  /*c770*/  PLOP3.LUT P0, PT, PT, PT, PT, 0x8, 0x0 ;  /* 0x000000000000781c */ /* 0x000fe20003f0e170 */
[----:B------:R-:W4:Y:S01]  /*c780*/  SHFL.BFLY PT, R7, R0, 0x2, 0x1f ;  /* 0x0c401f0000077f89 */ /* 0x000f2200000e0000 */
[----:B------:R-:W-:-:S02]  /*c790*/  UIADD3 UR39, UR39, 0x1, URZ ;  /* 0x0000000127277890 */ /* 0x000fc4000fffe03f */
[----:B------:R-:W-:Y:S01]  /*c7a0*/  USEL UR37, UR37, URZ, UP0 ;  /* 0x0000003f25257287 */ /* 0x000fe20008000000 */
[----:B--2---:R-:W-:Y:S01]  /*c7b0*/  FADD.FTZ R8, R8, R3 ;  /* 0x0000000308087221 */ /* 0x004fe20000010000 */
[----:B------:R-:W-:Y:S01]  /*c7c0*/  IMAD.MOV.U32 R3, RZ, RZ, -0x800000 ;  /* 0xff800000ff037424 */ /* 0x000fe200078e00ff */
[----:B------:R-:W-:-:S03]  /*c7d0*/  ULOP3.LUT UR38, UR38, UR4, URZ, 0x3c, !UPT ;  /* 0x0000000426267292 */ /* 0x000fc6000f8e3c3f */
[----:B------:R-:W2:Y:S01]  /*c7e0*/  SHFL.BFLY PT, R5, R8, 0x1, 0x1f ;  /* 0x0c201f0008057f89 */ /* 0x000ea200000e0000 */
[----:B----4-:R-:W-:Y:S01]  /*c7f0*/  FADD.FTZ R7, R7, R0 ;  /* 0x0000000007077221 */ /* 0x010fe20000010000 */
[----:B------:R-:W-:-:S04]  /*c800*/  IMAD.MOV.U32 R0, RZ, RZ, RZ ;  /* 0x000000ffff007224 */ /* 0x000fc800078e00ff */
[----:B01----:R-:W0:Y:S01]  /*c810*/  SHFL.BFLY PT, R10, R7, 0x1, 0x1f ;  /* 0x0c201f00070a7f89 */ /* 0x003e2200000e0000 */
[----:B--2---:R-:W-:Y:S01]  /*c820*/  FADD.FTZ R9, R8, R5 ;  /* 0x0000000508097221 */ /* 0x004fe20000010000 */
[----:B------:R-:W-:Y:S02]  /*c830*/  IMAD.MOV.U32 R5, RZ, RZ, RZ ;  /* 0x000000ffff057224 */ /* 0x000fe400078e00ff */
[----:B------:R-:W-:Y:S02]  /*c840*/  IMAD.MOV.U32 R8, RZ, RZ, -0x800000 ;  /* 0xff800000ff087424 */ /* 0x000fe400078e00ff */
[----:B------:R-:W-:-:S13]  /*c850*/  FSETP.NE.FTZ.AND P1, PT, R9, RZ, PT ;  /* 0x000000ff0900720b */ /* 0x000fda0003f35000 */
[----:B------:R-:W1:Y:S01]  /*c860*/  @P1 MUFU.RCP R5, R9 ;  /* 0x0000000900051308 */ /* 0x000e620000001000 */
[----:B0-----:R-:W-:-:S05]  /*c870*/  FADD.FTZ R11, R7, R10 ;  /* 0x0000000a070b7221 */ /* 0x001fca0000010000 */
[----:B------:R-:W-:Y:S02]  /*c880*/  FSETP.NE.FTZ.AND P2, PT, R11, RZ, PT ;  /* 0x000000ff0b00720b */ /* 0x000fe40003f55000 */
[----:B---3--:R-:W0:Y:S01]  /*c890*/  @P1 MUFU.LG2 R4, R9 ;  /* 0x0000000900041308 */ /* 0x008e220000000c00 */
[-C--:B-1----:R-:W-:Y:S01]  /*c8a0*/  FMUL.FTZ R24, R24, R5.reuse ;  /* 0x0000000518187220 */ /* 0x082fe20000410000 */
[-C--:B------:R-:W-:Y:S01]  /*c8b0*/  FMUL.FTZ R25, R25, R5.reuse ;  /* 0x0000000519197220 */ /* 0x080fe20000410000 */
[----:B------:R-:W-:-:S08]  /*c8c0*/  FMUL.FTZ R28, R28, R5 ;  /* 0x000000051c1c7220 */ /* 0x000fd00000410000 */
        /* <DEDUP_REMOVED lines=8> */
[----:B------:R-:W2:Y:S01]  /*c950*/  @P2 MUFU.RCP R0, R11 ;  /* 0x0000000b00002308 */ /* 0x000ea20000001000 */
        /* <DEDUP_REMOVED lines=55> */
[----:B------:R-:W-:Y:S01]  /*ccd0*/  @P2 FMUL.FTZ R12, R12, 0.69314718246459960938 ;  /* 0x3f3172180c0c2820 */ /* 0x000fe20000410000 */
[----:B0-----:R-:W-:Y:S01]  /*cce0*/  @P1 FMUL.FTZ R4, R4, 0.69314718246459960938 ;  /* 0x3f31721804041820 */ /* 0x001fe20000410000 */
[----:B-1----:R-:W-:Y:S01]  /*ccf0*/  @P2 FMUL.FTZ R7, R7, 0.69314718246459960938 ;  /* 0x3f31721807072820 */ /* 0x002fe20000410000 */
[----:B------:R-:W-:Y:S01]  /*cd00*/  @P1 FMUL.FTZ R5, R5, 0.69314718246459960938 ;  /* 0x3f31721805051820 */ /* 0x000fe20000410000 */
        /* <DEDUP_REMOVED lines=66> */
.L_x_2359:
[----:B------:R-:W0:Y:S01]  /*d130*/  S2R R5, SR_CgaCtaId ;  /* 0x0000000000057919 */ /* 0x000e220000008800 */
[----:B------:R-:W-:Y:S01]  /*d140*/  MOV R2, 0x400 ;  /* 0x0000040000027802 */ /* 0x000fe20000000f00 */
[----:B------:R-:W-:Y:S01]  /*d150*/  BSSY B0, `(.L_x_2430) ;  /* 0x00002d5000007945 */ /* 0x000fe20003800000 */
[----:B------:R-:W-:Y:S02]  /*d160*/  BAR.SYNC.DEFER_BLOCKING 0x5, 0x180 ;  /* 0x0146000000007b1d */ /* 0x000fe40000010000 */
[----:B0-----:R-:W-:-:S05]  /*d170*/  LEA R2, R5, R2, 0x18 ;  /* 0x0000000205027211 */ /* 0x001fca00078ec0ff */
[----:B------:R-:W0:Y:S02]  /*d180*/  LDS.128 R4, [R2+0x228d0] ;  /* 0x0228d00002047984 */ /* 0x000e240000000c00 */
[----:B0-----:R-:W-:Y:S02]  /*d190*/  R2UR UR5, R5 ;  /* 0x00000000050572ca */ /* 0x001fe400000e0000 */
[----:B------:R-:W-:Y:S02]  /*d1a0*/  R2UR UR7, R6 ;  /* 0x00000000060772ca */ /* 0x000fe400000e0000 */
        /* <DEDUP_REMOVED lines=8> */
[----:B------:R-:W-:Y:S02]  /*d230*/  F2FP.F16.F32.PACK_AB R26, R29, R28 ;  /* 0x0000001c1d1a723e */ /* 0x000fe400000000ff */
[----:B------:R-:W-:Y:S01]  /*d240*/  F2FP.F16.F32.PACK_AB R27, R10, R27 ;  /* 0x0000001b0a1b723e */ /* 0x000fe200000000ff */
[----:B------:R-:W-:Y:S01]  /*d250*/  UISETP.NE.AND.EX UP0, UPT, UR9, URZ, UPT, UP0 ;  /* 0x0000003f0900728c */ /* 0x000fe2000bf05300 */
[----:B------:R-:W-:Y:S02]  /*d260*/  F2FP.F16.F32.PACK_AB R32, R33, R32 ;  /* 0x000000202120723e */ /* 0x000fe400000000ff */
[----:B------:R-:W-:Y:S01]  /*d270*/  F2FP.F16.F32.PACK_AB R33, R162, R34 ;  /* 0x00000022a221723e */ /* 0x000fe200000000ff */
[----:B------:R-:W-:Y:S01]  /*d280*/  ULDC.64 UR8, c[0x0][0xc00] ;  /* 0x0003000000087ab9 */ /* 0x000fe20000000a00 */
[----:B------:R-:W-:Y:S01]  /*d290*/  F2FP.F16.F32.PACK_AB R40, R41, R40 ;  /* 0x000000282928723e */ /* 0x000fe200000000ff */
[----:B------:R-:W-:Y:S01]  /*d2a0*/  UIMAD.WIDE UR8, UR44, 0x4, UR8 ;  /* 0x000000042c0878a5 */ /* 0x000fe2000f8e0208 */
        /* <DEDUP_REMOVED lines=9> */
[----:B------:R-:W-:Y:S02]  /*d340*/  MOV R4, R2 ;  /* 0x0000000200047202 */ /* 0x000fe40000000f00 */
[----:B0-----:R-:W-:Y:S02]  /*d350*/  MOV R5, R7 ;  /* 0x0000000700057202 */ /* 0x001fe40000000f00 */
[----:B------:R-:W-:Y:S02]  /*d360*/  F2FP.F16.F32.PACK_AB R51, R157, R51 ;  /* 0x000000339d33723e */ /* 0x000fe400000000ff */
[----:B------:R-:W-:Y:S01]  /*d370*/  F2FP.F16.F32.PACK_AB R57, R156, R58 ;  /* 0x0000003a9c39723e */ /* 0x000fe200000000ff */
[----:B------:R-:W-:Y:S01]  /*d380*/  IMAD.WIDE R106, R207, 0x2, R4 ;  /* 0x00000002cf6a7825 */ /* 0x000fe200078e0204 */
[----:B------:R-:W-:-:S02]  /*d390*/  F2FP.F16.F32.PACK_AB R64, R65, R64 ;  /* 0x000000404140723e */ /* 0x000fc400000000ff */
[----:B------:R-:W-:Y:S02]  /*d3a0*/  F2FP.F16.F32.PACK_AB R58, R61, R60 ;  /* 0x0000003c3d3a723e */ /* 0x000fe400000000ff */
[C---:B------:R-:W-:Y:S02]  /*d3b0*/  IADD3 R171, P1, R106.reuse, 0x20, RZ ;  /* 0x000000206aab7810 */ /* 0x040fe40007f3e0ff */
[C---:B------:R-:W-:Y:S02]  /*d3c0*/  IADD3 R173, P0, R106.reuse, 0x40, RZ ;  /* 0x000000406aad7810 */ /* 0x040fe40007f1e0ff */
[C---:B------:R-:W-:Y:S01]  /*d3d0*/  IADD3 R179, P6, R106.reuse, 0x4020, RZ ;  /* 0x000040206ab37810 */ /* 0x040fe20007fde0ff */
[--C-:B------:R-:W-:Y:S01]  /*d3e0*/  IMAD.X R13, RZ, RZ, R107.reuse, P1 ;  /* 0x000000ffff0d7224 */ /* 0x100fe200008e066b */
[C---:B------:R-:W-:Y:S01]  /*d3f0*/  IADD3 R185, P1, R106.reuse, 0x8000, RZ ;  /* 0x000080006ab97810 */ /* 0x040fe20007f3e0ff */
[--C-:B------:R-:W-:Y:S01]  /*d400*/  IMAD.X R15, RZ, RZ, R107.reuse, P0 ;  /* 0x000000ffff0f7224 */ /* 0x100fe200000e066b */
        /* <DEDUP_REMOVED lines=11> */
[----:B------:R-:W-:Y:S01]  /*d4c0*/  LOP3.LUT R12, R171, 0x380, RZ, 0xc0, !PT ;  /* 0x00000380ab0c7812 */ /* 0x000fe200078ec0ff */
[--C-:B------:R-:W-:Y:S01]  /*d4d0*/  IMAD.X R39, RZ, RZ, R107.reuse, P5 ;  /* 0x000000ffff277224 */ /* 0x100fe200028e066b */
[----:B------:R-:W-:Y:S01]  /*d4e0*/  LOP3.LUT R14, R173, 0x380, RZ, 0xc0, !PT ;  /* 0x00000380ad0e7812 */ /* 0x000fe200078ec0ff */
[----:B------:R-:W-:Y:S01]  /*d4f0*/  IMAD.X R47, RZ, RZ, R107, P2 ;  /* 0x000000ffff2f7224 */ /* 0x000fe200010e066b */
[----:B------:R-:W-:Y:S02]  /*d500*/  LOP3.LUT R16, R175, 0x380, RZ, 0xc0, !PT ;  /* 0x00000380af107812 */ /* 0x000fe400078ec0ff */
[----:B------:R-:W-:-:S02]  /*d510*/  IADD3 R193, P6, R106, 0xc000, RZ ;  /* 0x0000c0006ac17810 */ /* 0x000fc40007fde0ff */
[----:B------:R-:W-:Y:S02]  /*d520*/  SHF.R.U64 R7, R7, 0x3, RZ ;  /* 0x0000000307077819 */ /* 0x000fe400000012ff */
[----:B------:R-:W-:Y:S01]  /*d530*/  LOP3.LUT R20, R177, 0x380, RZ, 0xc0, !PT ;  /* 0x00000380b1147812 */ /* 0x000fe200078ec0ff */
[--C-:B------:R-:W-:Y:S01]  /*d540*/  IMAD.X R99, RZ, RZ, R107.reuse, P6 ;  /* 0x000000ffff637224 */ /* 0x100fe200030e066b */
        /* <DEDUP_REMOVED lines=21> */
[----:B------:R-:W-:Y:S02]  /*d6a0*/  SHF.R.U64 R28, R163, 0x3, RZ ;  /* 0x00000003a31c7819 */ /* 0x000fe400000012ff */
[----:B------:R-:W-:-:S02]  /*d6b0*/  LOP3.LUT R12, R12, R171, RZ, 0x3c, !PT ;  /* 0x000000ab0c0c7212 */ /* 0x000fc400078e3cff */
[----:B------:R-:W-:Y:S02]  /*d6c0*/  SHF.R.U64 R30, R30, 0x3, RZ ;  /* 0x000000031e1e7819 */ /* 0x000fe400000012ff */
[----:B------:R-:W-:Y:S02]  /*d6d0*/  LOP3.LUT R62, R187, 0x380, RZ, 0xc0, !PT ;  /* 0x00000380bb3e7812 */ /* 0x000fe400078ec0ff */
[----:B------:R-:W-:Y:S02]  /*d6e0*/  LOP3.LUT R14, R14, R173, RZ, 0x3c, !PT ;  /* 0x000000ad0e0e7212 */ /* 0x000fe400078e3cff */
[----:B------:R-:W-:Y:S02]  /*d6f0*/  SHF.R.U64 R38, R38, 0x3, RZ ;  /* 0x0000000326267819 */ /* 0x000fe400000012ff */
[----:B------:R-:W-:Y:S02]  /*d700*/  LOP3.LUT R70, R189, 0x380, RZ, 0xc0, !PT ;  /* 0x00000380bd467812 */ /* 0x000fe400078ec0ff */
[----:B------:R-:W-:-:S02]  /*d710*/  LOP3.LUT R16, R16, R175, RZ, 0x3c, !PT ;  /* 0x000000af10107212 */ /* 0x000fc400078e3cff */
[----:B------:R-:W-:Y:S02]  /*d720*/  SHF.R.U64 R46, R46, 0x3, RZ ;  /* 0x000000032e2e7819 */ /* 0x000fe400000012ff */
[----:B------:R-:W-:Y:S02]  /*d730*/  LOP3.LUT R94, R191, 0x380, RZ, 0xc0, !PT ;  /* 0x00000380bf5e7812 */ /* 0x000fe400078ec0ff */
[----:B------:R-:W-:Y:S02]  /*d740*/  LOP3.LUT R20, R20, R177, RZ, 0x3c, !PT ;  /* 0x000000b114147212 */ /* 0x000fe400078e3cff */
[----:B------:R-:W-:Y:S02]  /*d750*/  SHF.R.U64 R54, R54, 0x3, RZ ;  /* 0x0000000336367819 */ /* 0x000fe400000012ff */
[----:B------:R-:W-:Y:S02]  /*d760*/  SHF.R.U64 R98, R98, 0x3, RZ ;  /* 0x0000000362627819 */ /* 0x000fe400000012ff */
[----:B------:R-:W-:Y:S01]  /*d770*/  MOV R106, R106 ;  /* 0x0000006a006a7202 */ /* 0x000fe20000000f00 */
[----:B------:R-:W-:Y:S01]  /*d780*/  BAR.SYNC.DEFER_BLOCKING 0x1, 0x100 ;  /* 0x0044000000007b1d */ /* 0x000fe20000010000 */
[----:B------:R-:W-:-:S02]  /*d790*/  LOP3.LUT R102, R6, 0x380, RZ, 0xc0, !PT ;  /* 0x0000038006667812 */ /* 0x000fc400078ec0ff */
[----:B------:R-:W-:Y:S02]  /*d7a0*/  LOP3.LUT R10, R28, R151, RZ, 0x3c, !PT ;  /* 0x000000971c0a7212 */ /* 0x000fe400078e3cff */
[----:B------:R-:W-:Y:S02]  /*d7b0*/  LOP3.LUT R30, R30, R179, RZ, 0x3c, !PT ;  /* 0x000000b31e1e7212 */ /* 0x000fe400078e3cff */
[----:B------:R-:W-:Y:S02]  /*d7c0*/  SHF.R.U64 R62, R62, 0x3, RZ ;  /* 0x000000033e3e7819 */ /* 0x000fe400000012ff */
[----:B------:R-:W-:Y:S02]  /*d7d0*/  LOP3.LUT R107, R170, 0x380, RZ, 0xc0, !PT ;  /* 0x00000380aa6b7812 */ /* 0x000fe400078ec0ff */
[----:B------:R-:W-:Y:S02]  /*d7e0*/  MOV R28, R12 ;  /* 0x0000000c001c7202 */ /* 0x000fe40000000f00 */
[----:B------:R-:W-:-:S02]  /*d7f0*/  LOP3.LUT R38, R38, R181, RZ, 0x3c, !PT ;  /* 0x000000b526267212 */ /* 0x000fc400078e3cff */
[----:B------:R-:W-:Y:S02]  /*d800*/  SHF.R.U64 R70, R70, 0x3, RZ ;  /* 0x0000000346467819 */ /* 0x000fe400000012ff */
[----:B------:R-:W-:Y:S02]  /*d810*/  MOV R14, R14 ;  /* 0x0000000e000e7202 */ /* 0x000fe40000000f00 */
[----:B------:R-:W-:Y:S02]  /*d820*/  LOP3.LUT R46, R46, R183, RZ, 0x3c, !PT ;  /* 0x000000b72e2e7212 */ /* 0x000fe400078e3cff */
[----:B------:R-:W-:Y:S02]  /*d830*/  SHF.R.U64 R94, R94, 0x3, RZ ;  /* 0x000000035e5e7819 */ /* 0x000fe400000012ff */
[----:B------:R-:W-:Y:S01]  /*d840*/  MOV R16, R16 ;  /* 0x0000001000107202 */ /* 0x000fe20000000f00 */
[----:B------:R0:W-:Y:S01]  /*d850*/  STSM.16.M88.4 [R106], R24 ;  /* 0x000000186a007844 */ /* 0x0001e20000000200 */
[----:B------:R-:W-:-:S02]  /*d860*/  LOP3.LUT R54, R54, R185, RZ, 0x3c, !PT ;  /* 0x000000b936367212 */ /* 0x000fc400078e3cff */
[----:B------:R-:W-:Y:S01]  /*d870*/  LOP3.LUT R98, R98, R193, RZ, 0x3c, !PT ;  /* 0x000000c162627212 */ /* 0x000fe200078e3cff */
[----:B------:R-:W-:Y:S01]  /*d880*/  STSM.16.M88.4 [R28], R32 ;  /* 0x000000201c007844 */ /* 0x000fe20000000200 */
[----:B------:R-:W-:Y:S02]  /*d890*/  SHF.R.U64 R29, R102, 0x3, RZ ;  /* 0x00000003661d7819 */ /* 0x000fe400000012ff */
[----:B------:R-:W-:Y:S01]  /*d8a0*/  MOV R20, R20 ;  /* 0x0000001400147202 */ /* 0x000fe20000000f00 */
[----:B------:R1:W-:Y:S01]  /*d8b0*/  STSM.16.M88.4 [R14], R40 ;  /* 0x000000280e007844 */ /* 0x0003e20000000200 */
[----:B------:R-:W-:Y:S02]  /*d8c0*/  F2FP.F16.F32.PACK_AB R59, R155, R59 ;  /* 0x0000003b9b3b723e */ /* 0x000fe400000000ff */
[----:B------:R-:W-:Y:S01]  /*d8d0*/  F2FP.F16.F32.PACK_AB R65, R154, R66 ;  /* 0x000000429a41723e */ /* 0x000fe200000000ff */
[----:B------:R-:W-:Y:S01]  /*d8e0*/  STSM.16.M88.4 [R16], R48 ;  /* 0x0000003010007844 */ /* 0x000fe20000000200 */
[----:B------:R-:W-:-:S02]  /*d8f0*/  F2FP.F16.F32.PACK_AB R72, R73, R72 ;  /* 0x000000484948723e */ /* 0x000fc400000000ff */
[----:B------:R-:W-:Y:S01]  /*d900*/  LOP3.LUT R62, R62, R187, RZ, 0x3c, !PT ;  /* 0x000000bb3e3e7212 */ /* 0x000fe200078e3cff */
[----:B------:R-:W-:Y:S01]  /*d910*/  STSM.16.M88.4 [R20], R56 ;  /* 0x0000003814007844 */ /* 0x000fe20000000200 */
[----:B------:R-:W-:Y:S02]  /*d920*/  SHF.R.U64 R107, R107, 0x3, RZ ;  /* 0x000000036b6b7819 */ /* 0x000fe400000012ff */
[----:B------:R-:W-:Y:S02]  /*d930*/  MOV R30, R30 ;  /* 0x0000001e001e7202 */ /* 0x000fe40000000f00 */
[----:B------:R-:W-:Y:S02]  /*d940*/  F2FP.F16.F32.PACK_AB R66, R69, R68 ;  /* 0x000000444542723e */ /* 0x000fe400000000ff */
[----:B------:R-:W-:Y:S02]  /*d950*/  F2FP.F16.F32.PACK_AB R67, R153, R67 ;  /* 0x000000439943723e */ /* 0x000fe400000000ff */
[----:B------:R-:W-:-:S02]  /*d960*/  F2FP.F16.F32.PACK_AB R73, R152, R74 ;  /* 0x0000004a9849723e */ /* 0x000fc400000000ff */
[----:B------:R-:W-:Y:S01]  /*d970*/  F2FP.F16.F32.PACK_AB R80, R81, R80 ;  /* 0x000000505150723e */ /* 0x000fe200000000ff */
[----:B------:R-:W-:Y:S01]  /*d980*/  STSM.16.M88.4 [R30], R64 ;  /* 0x000000401e007844 */ /* 0x000fe20000000200 */
[----:B------:R-:W-:Y:S02]  /*d990*/  LOP3.LUT R70, R70, R189, RZ, 0x3c, !PT ;  /* 0x000000bd46467212 */ /* 0x000fe400078e3cff */
[----:B------:R-:W-:Y:S02]  /*d9a0*/  MOV R38, R38 ;  /* 0x0000002600267202 */ /* 0x000fe40000000f00 */
[----:B------:R-:W-:Y:S02]  /*d9b0*/  F2FP.F16.F32.PACK_AB R74, R77, R76 ;  /* 0x0000004c4d4a723e */ /* 0x000fe400000000ff */
[----:B------:R-:W-:Y:S02]  /*d9c0*/  F2FP.F16.F32.PACK_AB R75, R79, R75 ;  /* 0x0000004b4f4b723e */ /* 0x000fe400000000ff */
[----:B------:R-:W-:-:S02]  /*d9d0*/  F2FP.F16.F32.PACK_AB R83, R83, R86 ;  /* 0x000000565353723e */ /* 0x000fc400000000ff */
[----:B------:R-:W-:Y:S01]  /*d9e0*/  F2FP.F16.F32.PACK_AB R87, R87, R78 ;  /* 0x0000004e5757723e */ /* 0x000fe200000000ff */
[----:B------:R-:W-:Y:S01]  /*d9f0*/  STSM.16.M88.4 [R38], R72 ;  /* 0x0000004826007844 */ /* 0x000fe20000000200 */
[----:B------:R-:W-:Y:S02]  /*da00*/  F2FP.F16.F32.PACK_AB R81, R9, R82 ;  /* 0x000000520951723e */ /* 0x000fe400000000ff */
[----:B------:R-:W-:Y:S02]  /*da10*/  F2FP.F16.F32.PACK_AB R96, R97, R96 ;  /* 0x000000606160723e */ /* 0x000fe400000000ff */
[----:B------:R-:W-:Y:S02]  /*da20*/  F2FP.F16.F32.PACK_AB R104, R105, R104 ;  /* 0x000000686968723e */ /* 0x000fe400000000ff */
[----:B------:R-:W-:Y:S02]  /*da30*/  F2FP.F16.F32.PACK_AB R112, R113, R112 ;  /* 0x000000707170723e */ /* 0x000fe400000000ff */
[----:B------:R-:W-:-:S02]  /*da40*/  F2FP.F16.F32.PACK_AB R120, R121, R120 ;  /* 0x000000787978723e */ /* 0x000fc400000000ff */
[----:B------:R-:W-:Y:S02]  /*da50*/  F2FP.F16.F32.PACK_AB R128, R129, R128 ;  /* 0x000000808180723e */ /* 0x000fe400000000ff */
[----:B------:R-:W-:Y:S02]  /*da60*/  F2FP.F16.F32.PACK_AB R136, R137, R136 ;  /* 0x000000888988723e */ /* 0x000fe400000000ff */
[----:B------:R-:W-:Y:S01]  /*da70*/  F2FP.F16.F32.PACK_AB R144, R145, R144 ;  /* 0x000000909190723e */ /* 0x000fe200000000ff */
[----:B------:R-:W-:Y:S01]  /*da80*/  ULDC UR10, c[0x0][0xa88] ;  /* 0x0002a200000a7ab9 */ /* 0x000fe20000000800 */
[----:B------:R-:W-:Y:S01]  /*da90*/  LOP3.LUT R94, R94, R191, RZ, 0x3c, !PT ;  /* 0x000000bf5e5e7212 */ /* 0x000fe200078e3cff */
[----:B------:R-:W-:Y:S01]  /*daa0*/  UMOV UR4, URZ ;  /* 0x0000003f00047c82 */ /* 0x000fe20008000000 */
[----:B------:R-:W-:Y:S01]  /*dab0*/  MOV R46, R46 ;  /* 0x0000002e002e7202 */ /* 0x000fe20000000f00 */
[----:B------:R-:W2:Y:S01]  /*dac0*/  LDC R77, c[0x0][0xbe8] ;  /* 0x0002fa00ff4d7b82 */ /* 0x000ea20000000800 */
[----:B------:R-:W-:-:S02]  /*dad0*/  F2FP.F16.F32.PACK_AB R82, R85, R84 ;  /* 0x000000545552723e */ /* 0x000fc400000000ff */
[----:B------:R-:W-:Y:S02]  /*dae0*/  LOP3.LUT R102, R29, R6, RZ, 0x3c, !PT ;  /* 0x000000061d667212 */ /* 0x000fe400078e3cff */
[----:B------:R-:W-:Y:S01]  /*daf0*/  MOV R54, R54 ;  /* 0x0000003600367202 */ /* 0x000fe20000000f00 */
[----:B------:R-:W-:Y:S01]  /*db00*/  STSM.16.M88.4 [R46], R80 ;  /* 0x000000502e007844 */ /* 0x000fe20000000200 */
[----:B------:R-:W-:Y:S02]  /*db10*/  MOV R13, R98 ;  /* 0x00000062000d7202 */ /* 0x000fe40000000f00 */
[----:B------:R-:W-:Y:S02]  /*db20*/  F2FP.F16.F32.PACK_AB R84, R89, R88 ;  /* 0x000000585954723e */ /* 0x000fe400000000ff */
[----:B------:R-:W-:Y:S02]  /*db30*/  F2FP.F16.F32.PACK_AB R85, R91, R90 ;  /* 0x0000005a5b55723e */ /* 0x000fe400000000ff */
[----:B------:R-:W-:-:S02]  /*db40*/  F2FP.F16.F32.PACK_AB R86, R93, R92 ;  /* 0x0000005c5d56723e */ /* 0x000fc400000000ff */
[----:B------:R-:W-:Y:S02]  /*db50*/  LOP3.LUT R6, R107, R170, RZ, 0x3c, !PT ;  /* 0x000000aa6b067212 */ /* 0x000fe400078e3cff */
[----:B------:R-:W-:Y:S01]  /*db60*/  MOV R62, R62 ;  /* 0x0000003e003e7202 */ /* 0x000fe20000000f00 */
[----:B------:R-:W-:Y:S01]  /*db70*/  STSM.16.M88.4 [R54], R84 ;  /* 0x0000005436007844 */ /* 0x000fe20000000200 */
[----:B------:R-:W-:Y:S02]  /*db80*/  F2FP.F16.F32.PACK_AB R97, R165, R164 ;  /* 0x000000a4a561723e */ /* 0x000fe400000000ff */
[----:B------:R-:W-:Y:S02]  /*db90*/  F2FP.F16.F32.PACK_AB R98, R101, R100 ;  /* 0x000000646562723e */ /* 0x000fe400000000ff */
[----:B------:R-:W-:Y:S02]  /*dba0*/  F2FP.F16.F32.PACK_AB R99, R167, R166 ;  /* 0x000000a6a763723e */ /* 0x000fe400000000ff */
[----:B------:R-:W-:-:S02]  /*dbb0*/  MOV R70, R70 ;  /* 0x0000004600467202 */ /* 0x000fc40000000f00 */
[----:B------:R-:W-:Y:S01]  /*dbc0*/  F2FP.F16.F32.PACK_AB R105, R169, R168 ;  /* 0x000000a8a969723e */ /* 0x000fe200000000ff */
[----:B------:R-:W-:Y:S01]  /*dbd0*/  STSM.16.M88.4 [R62], R96 ;  /* 0x000000603e007844 */ /* 0x000fe20000000200 */
[----:B0-----:R-:W-:Y:S02]  /*dbe0*/  F2FP.F16.F32.PACK_AB R106, R109, R108 ;  /* 0x0000006c6d6a723e */ /* 0x001fe400000000ff */
[----:B------:R-:W-:Y:S02]  /*dbf0*/  F2FP.F16.F32.PACK_AB R107, R111, R110 ;  /* 0x0000006e6f6b723e */ /* 0x000fe400000000ff */
[----:B------:R-:W-:Y:S02]  /*dc00*/  F2FP.F16.F32.PACK_AB R113, R115, R114 ;  /* 0x000000727371723e */ /* 0x000fe400000000ff */
[----:B------:R-:W-:Y:S01]  /*dc10*/  MOV R94, R94 ;  /* 0x0000005e005e7202 */ /* 0x000fe20000000f00 */
[----:B------:R-:W-:Y:S01]  /*dc20*/  STSM.16.M88.4 [R70], R104 ;  /* 0x0000006846007844 */ /* 0x000fe20000000200 */
[----:B------:R-:W-:-:S02]  /*dc30*/  F2FP.F16.F32.PACK_AB R114, R117, R116 ;  /* 0x000000747572723e */ /* 0x000fc400000000ff */
[----:B------:R-:W-:Y:S02]  /*dc40*/  F2FP.F16.F32.PACK_AB R115, R119, R118 ;  /* 0x000000767773723e */ /* 0x000fe400000000ff */
[----:B------:R-:W-:Y:S02]  /*dc50*/  F2FP.F16.F32.PACK_AB R121, R123, R122 ;  /* 0x0000007a7b79723e */ /* 0x000fe400000000ff */
[----:B------:R-:W-:Y:S01]  /*dc60*/  F2FP.F16.F32.PACK_AB R122, R125, R124 ;  /* 0x0000007c7d7a723e */ /* 0x000fe200000000ff */
[----:B------:R-:W-:Y:S01]  /*dc70*/  STSM.16.M88.4 [R94], R112 ;  /* 0x000000705e007844 */ /* 0x000fe20000000200 */
[----:B------:R-:W-:Y:S02]  /*dc80*/  F2FP.F16.F32.PACK_AB R123, R127, R126 ;  /* 0x0000007e7f7b723e */ /* 0x000fe400000000ff */
[----:B------:R-:W-:Y:S02]  /*dc90*/  F2FP.F16.F32.PACK_AB R129, R131, R130 ;  /* 0x000000828381723e */ /* 0x000fe400000000ff */
[----:B------:R-:W-:Y:S01]  /*dca0*/  MOV R102, R102 ;  /* 0x0000006600667202 */ /* 0x000fe20000000f00 */
[----:B------:R-:W-:Y:S01]  /*dcb0*/  STSM.16.M88.4 [R13], R120 ;  /* 0x000000780d007844 */ /* 0x000fe20000000200 */
[----:B------:R-:W-:-:S02]  /*dcc0*/  F2FP.F16.F32.PACK_AB R130, R133, R132 ;  /* 0x000000848582723e */ /* 0x000fc400000000ff */
[----:B------:R-:W-:Y:S02]  /*dcd0*/  F2FP.F16.F32.PACK_AB R131, R135, R134 ;  /* 0x000000868783723e */ /* 0x000fe400000000ff */
[----:B------:R-:W-:Y:S02]  /*dce0*/  F2FP.F16.F32.PACK_AB R137, R139, R138 ;  /* 0x0000008a8b89723e */ /* 0x000fe400000000ff */
[----:B------:R-:W-:Y:S01]  /*dcf0*/  MOV R12, R6 ;  /* 0x00000006000c7202 */ /* 0x000fe20000000f00 */
[----:B------:R-:W-:Y:S01]  /*dd00*/  STSM.16.M88.4 [R102], R128 ;  /* 0x0000008066007844 */ /* 0x000fe20000000200 */
[----:B------:R-:W-:Y:S01]  /*dd10*/  F2FP.F16.F32.PACK_AB R138, R141, R140 ;  /* 0x0000008c8d8a723e */ /* 0x000fe200000000ff */
[----:B------:R-:W-:Y:S01]  /*dd20*/  IMAD.U32 R6, RZ, RZ, UR8 ;  /* 0x00000008ff067e24 */ /* 0x000fe2000f8e00ff */
[----:B------:R-:W-:Y:S01]  /*dd30*/  F2FP.F16.F32.PACK_AB R139, R143, R142 ;  /* 0x0000008e8f8b723e */ /* 0x000fe200000000ff */
[----:B------:R-:W-:Y:S01]  /*dd40*/  IMAD.U32 R7, RZ, RZ, UR9 ;  /* 0x00000009ff077e24 */ /* 0x000fe2000f8e00ff */
[----:B------:R-:W-:Y:S01]  /*dd50*/  F2FP.F16.F32.PACK_AB R145, R147, R146 ;  /* 0x000000929391723e */ /* 0x000fe200000000ff */
[----:B------:R-:W-:Y:S01]  /*dd60*/  ULDC.64 UR8, c[0x0][0xc08] ;  /* 0x0003020000087ab9 */ /* 0x000fe20000000a00 */
[----:B------:R-:W-:Y:S01]  /*dd70*/  MOV R10, R10 ;  /* 0x0000000a000a7202 */ /* 0x000fe20000000f00 */
[----:B------:R-:W-:Y:S01]  /*dd80*/  STSM.16.M88.4 [R12], R136 ;  /* 0x000000880c007844 */ /* 0x000fe20000000200 */
[----:B------:R-:W-:-:S02]  /*dd90*/  F2FP.F16.F32.PACK_AB R146, R149, R148 ;  /* 0x000000949592723e */ /* 0x000fc400000000ff */
[----:B------:R-:W-:Y:S02]  /*dda0*/  F2FP.F16.F32.PACK_AB R147, R0, R150 ;  /* 0x000000960093723e */ /* 0x000fe400000000ff */
[----:B------:R-:W-:-:S03]  /*ddb0*/  PLOP3.LUT P0, PT, PT, PT, UP0, 0x80, 0x0 ;  /* 0x000000000000781c */ /* 0x000fc60003f0f008 */
[----:B------:R0:W-:Y:S01]  /*ddc0*/  STSM.16.M88.4 [R10], R144 ;  /* 0x000000900a007844 */ /* 0x0001e20000000200 */
[----:B------:R-:W-:Y:S09]  /*ddd0*/  BAR.SYNC.DEFER_BLOCKING 0x1, 0x100 ;  /* 0x0044000000007b1d */ /* 0x000ff20000010000 */
[----:B------:R-:W3:Y:S01]  /*dde0*/  @P0 LDG.E R0, desc[UR40][R6.64] ;  /* 0x0000002806000981 */ /* 0x000ee2000c1e1900 */
[----:B------:R-:W-:Y:S01]  /*ddf0*/  UISETP.NE.U32.AND UP1, UPT, UR8, URZ, UPT ;  /* 0x0000003f0800728c */ /* 0x000fe2000bf25070 */
[----:B--2---:R-:W-:-:S03]  /*de00*/  ISETP.NE.AND P1, PT, R77, 0x1, PT ;  /* 0x000000014d00780c */ /* 0x004fc60003f25270 */
[----:B------:R-:W-:-:S06]  /*de10*/  UISETP.NE.AND.EX UP1, UPT, UR9, URZ, UPT, UP1 ;  /* 0x0000003f0900728c */ /* 0x000fcc000bf25310 */
[----:B------:R-:W-:-:S04]  /*de20*/  PLOP3.LUT P2, PT, PT, PT, UP1, 0x80, 0x0 ;  /* 0x000000000000781c */ /* 0x000fc80003f4f018 */
[----:B------:R-:W2:Y:S01]  /*de30*/  @P1 LDC R9, c[0x0][0xbec] ;  /* 0x0002fb00ff091b82 */ /* 0x000ea20000000800 */
[----:B------:R-:W-:Y:S02]  /*de40*/  @UP1 ULDC.64 UR8, c[0x0][0xc08] ;  /* 0x0003020000081ab9 */ /* 0x000fe40000000a00 */
[----:B------:R-:W-:-:S05]  /*de50*/  @UP1 UIMAD.WIDE UR8, UR44, 0x4, UR8 ;  /* 0x000000042c0818a5 */ /* 0x000fca000f8e0208 */
[----:B-1----:R-:W1:Y:S01]  /*de60*/  @P1 LDC R14, c[0x0][0xbf0] ;  /* 0x0002fc00ff0e1b82 */ /* 0x002e620000000800 */
[----:B0-----:R-:W-:Y:S02]  /*de70*/  IMAD.U32 R10, RZ, RZ, UR8 ;  /* 0x00000008ff0a7e24 */ /* 0x001fe4000f8e00ff */
[----:B------:R-:W-:Y:S01]  /*de80*/  IMAD.U32 R11, RZ, RZ, UR9 ;  /* 0x00000009ff0b7e24 */ /* 0x000fe2000f8e00ff */
[----:B---3--:R-:W-:Y:S01]  /*de90*/  @P0 R2UR UR4, R0 ;  /* 0x00000000000402ca */ /* 0x008fe200000e0000 */
[----:B------:R-:W-:-:S06]  /*dea0*/  IMAD.U32 R0, RZ, RZ, UR10 ;  /* 0x0000000aff007e24 */ /* 0x000fcc000f8e00ff */
[----:B------:R0:W5:Y:S01]  /*deb0*/  @P2 LDG.E R0, desc[UR40][R10.64] ;  /* 0x000000280a002981 */ /* 0x000162000c1e1900 */
[----:B-12---:R-:W-:Y:S07]  /*dec0*/  @P2 BRA `(.L_x_2432) ;  /* 0x0000000000102947 */ /* 0x006fee0003800000 */
[----:B------:R-:W-:Y:S05]  /*ded0*/  @!P0 BRA `(.L_x_2432) ;  /* 0x00000000000c8947 */ /* 0x000fea0003800000 */
[----:B0-----:R-:W2:Y:S04]  /*dee0*/  LDG.E R11, desc[UR40][R6.64] ;  /* 0x00000028060b7981 */ /* 0x001ea8000c1e1900 */
[----:B-----5:R-:W2:Y:S02]  /*def0*/  LDG.E R0, desc[UR40][R6.64+0x4] ;  /* 0x0000042806007981 */ /* 0x020ea4000c1e1900 */
[----:B--2---:R-:W-:-:S07]  /*df00*/  IMAD.IADD R0, R0, 0x1, -R11 ;  /* 0x0000000100007824 */ /* 0x004fce00078e0a0b */
.L_x_2432:
[----:B------:R-:W-:Y:S01]  /*df10*/  USHF.R.S32.HI UR9, URZ, 0x1f, UR4 ;  /* 0x0000001f3f097899 */ /* 0x000fe20008011404 */
[----:B------:R-:W-:Y:S01]  /*df20*/  VIADD R12, R22, UR43 ;  /* 0x0000002b160c7c36 */ /* 0x000fe20008000000 */
[----:B------:R-:W-:Y:S01]  /*df30*/  USHF.R.S32.HI UR16, URZ, 0x1f, UR45 ;  /* 0x0000001f3f107899 */ /* 0x000fe2000801142d */
[----:B------:R-:W-:Y:S01]  /*df40*/  VIADD R26, R206, UR43 ;  /* 0x0000002bce1a7c36 */ /* 0x000fe20008000000 */
[----:B------:R-:W-:Y:S01]  /*df50*/  ULDC.64 UR14, c[0x0][0xb90] ;  /* 0x0002e400000e7ab9 */ /* 0x000fe20000000a00 */
[----:B------:R-:W-:Y:S01]  /*df60*/  UMOV UR8, UR4 ;  /* 0x0000000400087c82 */ /* 0x000fe20008000000 */
[----:B------:R-:W-:Y:S01]  /*df70*/  UIMAD UR12, UR16, UR14, URZ ;  /* 0x0000000e100c72a4 */ /* 0x000fe2000f8e023f */
[----:B------:R-:W-:Y:S01]  /*df80*/  @P1 IMAD.HI.U32 R7, R12, R9, RZ ;  /* 0x000000090c071227 */ /* 0x000fe200078e00ff */
[----:B------:R-:W-:Y:S02]  /*df90*/  UIMAD.WIDE.U32 UR10, UR45, UR14, UR8 ;  /* 0x0000000e2d0a72a5 */ /* 0x000fe4000f8e0008 */
[----:B------:R-:W-:Y:S01]  /*dfa0*/  USHF.R.S32.HI UR8, URZ, 0x1f, UR44 ;  /* 0x0000001f3f087899 */ /* 0x000fe2000801142c */
[----:B------:R-:W-:Y:S01]  /*dfb0*/  IMAD.MOV.U32 R6, RZ, RZ, R12 ;  /* 0x000000ffff067224 */ /* 0x000fe200078e000c */
[----:B------:R-:W-:Y:S01]  /*dfc0*/  UIMAD UR12, UR45, UR15, UR12 ;  /* 0x0000000f2d0c72a4 */ /* 0x000fe2000f8e020c */
[----:B------:R-:W-:Y:S01]  /*dfd0*/  @P1 SHF.R.U32.HI R6, RZ, R14, R7 ;  /* 0x0000000eff061219 */ /* 0x000fe20000011607 */
[----:B------:R-:W-:Y:S01]  /*dfe0*/  USEL UR18, UR8, URZ, !UP0 ;  /* 0x0000003f08127287 */ /* 0x000fe2000c000000 */
[----:B------:R-:W-:Y:S01]  /*dff0*/  IMAD R7, R203, 0x40, R19 ;  /* 0x00000040cb077824 */ /* 0x000fe200078e0213 */
[----:B------:R-:W-:Y:S01]  /*e000*/  ULDC.64 UR14, c[0x0][0xb98] ;  /* 0x0002e600000e7ab9 */ /* 0x000fe20000000a00 */
[----:B------:R-:W-:Y:S01]  /*e010*/  USEL UR17, UR44, URZ, !UP0 ;  /* 0x0000003f2c117287 */ /* 0x000fe2000c000000 */
[----:B0-----:R-:W-:Y:S01]  /*e020*/  IMAD.MOV R10, RZ, RZ, -R6 ;  /* 0x000000ffff0a7224 */ /* 0x001fe200078e0a06 */
[----:B------:R-:W-:Y:S01]  /*e030*/  UIMAD UR8, UR18, UR14, URZ ;  /* 0x0000000e120872a4 */ /* 0x000fe2000f8e023f */
[----:B------:R-:W-:Y:S01]  /*e040*/  IMAD.WIDE R4, R7, 0x2, R4 ;  /* 0x0000000207047825 */ /* 0x000fe200078e0204 */
[----:B------:R-:W-:Y:S01]  /*e050*/  UIADD3 UR11, UR11, UR12, URZ ;  /* 0x0000000c0b0b7290 */ /* 0x000fe2000fffe03f */
[----:B------:R-:W-:Y:S01]  /*e060*/  SHF.R.S32.HI R7, RZ, 0x1f, R6 ;  /* 0x0000001fff077819 */ /* 0x000fe20000011406 */
[----:B------:R-:W-:Y:S01]  /*e070*/  UIMAD UR8, UR17, UR15, UR8 ;  /* 0x0000000f110872a4 */ /* 0x000fe2000f8e0208 */
[----:B------:R-:W-:Y:S01]  /*e080*/  IMAD R9, R77, R10, R12 ;  /* 0x0000000a4d097224 */ /* 0x000fe200078e020c */
[----:B------:R-:W-:Y:S01]  /*e090*/  UIMAD.WIDE.U32 UR10, UR17, UR14, UR10 ;  /* 0x0000000e110a72a5 */ /* 0x000fe2000f8e000a */
[----:B------:R-:W-:Y:S01]  /*e0a0*/  IADD3 R33, P2, R4, 0x5000, RZ ;  /* 0x0000500004217810 */ /* 0x000fe20007f5e0ff */
[----:B-----5:R-:W-:Y:S01]  /*e0b0*/  IMAD R79, R0, R77, RZ ;  /* 0x0000004d004f7224 */ /* 0x020fe200078e02ff */
[----:B------:R-:W-:Y:S01]  /*e0c0*/  IADD3 R53, P3, R4, 0x4000, RZ ;  /* 0x0000400004357810 */ /* 0x000fe20007f7e0ff */
[----:B------:R-:W-:Y:S01]  /*e0d0*/  IMAD.U32 R12, RZ, RZ, UR8 ;  /* 0x00000008ff0c7e24 */ /* 0x000fe2000f8e00ff */
[----:B------:R-:W-:Y:S01]  /*e0e0*/  SHF.R.S32.HI R10, RZ, 0x1f, R9 ;  /* 0x0000001fff0a7819 */ /* 0x000fe20000011409 */
[----:B------:R-:W-:Y:S01]  /*e0f0*/  ULDC.64 UR12, c[0x0][0xaa0] ;  /* 0x0002a800000c7ab9 */ /* 0x000fe20000000a00 */
[----:B------:R-:W-:-:S02]  /*e100*/  IADD3 R6, P0, R6, UR10, RZ ;  /* 0x0000000a06067c10 */ /* 0x000fc4000ff1e0ff */
[----:B------:R-:W-:Y:S02]  /*e110*/  LOP3.LUT R32, R33, 0x380, RZ, 0xc0, !PT ;  /* 0x0000038021207812 */ /* 0x000fe400078ec0ff */
[----:B------:R-:W-:Y:S01]  /*e120*/  IADD3.X R7, R7, UR11, R12, P0, !PT ;  /* 0x0000000b07077c10 */ /* 0x000fe200087fe40c */
[----:B------:R-:W-:Y:S01]  /*e130*/  ULDC.64 UR10, c[0x0][0xb88] ;  /* 0x0002e200000a7ab9 */ /* 0x000fe20000000a00 */
[----:B------:R-:W-:Y:S01]  /*e140*/  SHF.R.U64 R32, R32, 0x3, RZ ;  /* 0x0000000320207819 */ /* 0x000fe200000012ff */
[----:B------:R-:W-:Y:S01]  /*e150*/  IMAD R10, R10, UR10, RZ ;  /* 0x0000000a0a0a7c24 */ /* 0x000fe2000f8e02ff */
[----:B------:R-:W-:Y:S01]  /*e160*/  LOP3.LUT R52, R53, 0x380, RZ, 0xc0, !PT ;  /* 0x0000038035347812 */ /* 0x000fe200078ec0ff */
[C---:B------:R-:W-:Y:S01]  /*e170*/  IMAD.WIDE.U32 R6, R9.reuse, UR10, R6 ;  /* 0x0000000a09067c25 */ /* 0x040fe2000f8e0006 */
[----:B------:R-:W-:Y:S02]  /*e180*/  LOP3.LUT R32, R32, R33, RZ, 0x3c, !PT ;  /* 0x0000002120207212 */ /* 0x000fe400078e3cff */
[----:B------:R-:W-:Y:S01]  /*e190*/  SHF.R.U64 R52, R52, 0x3, RZ ;  /* 0x0000000334347819 */ /* 0x000fe200000012ff */
[----:B------:R-:W-:Y:S01]  /*e1a0*/  IMAD R11, R9, UR11, R10 ;  /* 0x0000000b090b7c24 */ /* 0x000fe2000f8e020a */
[----:B------:R-:W-:Y:S01]  /*e1b0*/  ULDC.64 UR10, c[0x0][0xb50] ;  /* 0x0002d400000a7ab9 */ /* 0x000fe20000000a00 */
[----:B------:R-:W-:Y:S01]  /*e1c0*/  IMAD.X R33, RZ, RZ, R5, P2 ;  /* 0x000000ffff217224 */ /* 0x000fe200010e0605 */
[----:B------:R-:W-:Y:S01]  /*e1d0*/  LEA R14, P0, R6, UR10, 0x2 ;  /* 0x0000000a060e7c11 */ /* 0x000fe2000f8010ff */
[----:B------:R-:W-:Y:S01]  /*e1e0*/  IMAD.IADD R7, R7, 0x1, R11 ;  /* 0x0000000107077824 */ /* 0x000fe200078e020b */
[----:B------:R-:W-:-:S02]  /*e1f0*/  IADD3 R11, P2, R4, 0xb000, RZ ;  /* 0x0000b000040b7810 */ /* 0x000fc40007f5e0ff */
[----:B------:R-:W-:Y:S01]  /*e200*/  LOP3.LUT R52, R52, R53, RZ, 0x3c, !PT ;  /* 0x0000003534347212 */ /* 0x000fe200078e3cff */
[----:B------:R-:W-:Y:S01]  /*e210*/  SHFL.IDX PT, R16, R14, RZ, 0x1c1f ;  /* 0x001c1fff0e107589 */ /* 0x000fe200000e0000 */
[----:B------:R-:W-:Y:S01]  /*e220*/  LEA.HI.X R15, R6, UR11, R7, 0x2, P0 ;  /* 0x0000000b060f7c11 */ /* 0x000fe200080f1407 */
[----:B------:R-:W-:Y:S01]  /*e230*/  IMAD.X R53, RZ, RZ, R5, P3 ;  /* 0x000000ffff357224 */ /* 0x000fe200018e0605 */
[----:B------:R-:W-:Y:S01]  /*e240*/  IADD3 R29, P0, R4, 0x3000, RZ ;  /* 0x00003000041d7810 */ /* 0x000fe20007f1e0ff */
[----:B------:R-:W-:Y:S01]  /*e250*/  SHFL.IDX PT, R20, R14, 0x1, 0x1c1f ;  /* 0x003c1f000e147f89 */ /* 0x000fe200000e0000 */
[----:B------:R-:W-:Y:S01]  /*e260*/  LOP3.LUT R10, R11, 0x380, RZ, 0xc0, !PT ;  /* 0x000003800b0a7812 */ /* 0x000fe200078ec0ff */
[----:B------:R-:W-:Y:S01]  /*e270*/  VIADD R6, R26, 0x8 ;  /* 0x000000081a067836 */ /* 0x000fe20000000000 */
[----:B------:R-:W-:Y:S01]  /*e280*/  LOP3.LUT R28, R29, 0x380, RZ, 0xc0, !PT ;  /* 0x000003801d1c7812 */ /* 0x000fe200078ec0ff */
[----:B------:R-:W0:Y:S01]  /*e290*/  SHFL.IDX PT, R17, R15, RZ, 0x1c1f ;  /* 0x001c1fff0f117589 */ /* 0x000e2200000e0000 */
[----:B------:R-:W-:-:S02]  /*e2a0*/  SHF.R.U64 R10, R10, 0x3, RZ ;  /* 0x000000030a0a7819 */ /* 0x000fc400000012ff */
[----:B------:R-:W-:Y:S01]  /*e2b0*/  SHF.R.U64 R28, R28, 0x3, RZ ;  /* 0x000000031c1c7819 */ /* 0x000fe200000012ff */
[----:B------:R-:W1:Y:S01]  /*e2c0*/  SHFL.IDX PT, R21, R15, 0x1, 0x1c1f ;  /* 0x003c1f000f157f89 */ /* 0x000e6200000e0000 */
[----:B------:R-:W-:Y:S01]  /*e2d0*/  LOP3.LUT R10, R10, R11, RZ, 0x3c, !PT ;  /* 0x0000000b0a0a7212 */ /* 0x000fe200078e3cff */
[--C-:B------:R-:W-:Y:S01]  /*e2e0*/  IMAD.X R11, RZ, RZ, R5.reuse, P2 ;  /* 0x000000ffff0b7224 */ /* 0x100fe200010e0605 */
[----:B------:R-:W-:Y:S01]  /*e2f0*/  LOP3.LUT R28, R28, R29, RZ, 0x3c, !PT ;  /* 0x0000001d1c1c7212 */ /* 0x000fe200078e3cff */
[----:B------:R-:W-:Y:S01]  /*e300*/  IMAD.X R29, RZ, RZ, R5, P0 ;  /* 0x000000ffff1d7224 */ /* 0x000fe200000e0605 */
[C---:B------:R-:W-:Y:S02]  /*e310*/  IADD3 R57, P0, R4.reuse, 0x9000, RZ ;  /* 0x0000900004397810 */ /* 0x040fe40007f1e0ff */
[----:B------:R-:W-:Y:S02]  /*e320*/  IADD3 R45, P3, R4, 0xa000, RZ ;  /* 0x0000a000042d7810 */ /* 0x000fe40007f7e0ff */
[----:B------:R-:W-:-:S02]  /*e330*/  LOP3.LUT R56, R57, 0x380, RZ, 0xc0, !PT ;  /* 0x0000038039387812 */ /* 0x000fc400078ec0ff */
[----:B------:R-:W-:Y:S02]  /*e340*/  LOP3.LUT R44, R45, 0x380, RZ, 0xc0, !PT ;  /* 0x000003802d2c7812 */ /* 0x000fe400078ec0ff */
[----:B------:R-:W-:Y:S02]  /*e350*/  SHF.R.U64 R56, R56, 0x3, RZ ;  /* 0x0000000338387819 */ /* 0x000fe400000012ff */
[----:B------:R-:W-:Y:S02]  /*e360*/  IADD3 R13, P5, R4, 0x1000, RZ ;  /* 0x00001000040d7810 */ /* 0x000fe40007fbe0ff */
[----:B------:R-:W-:Y:S01]  /*e370*/  LOP3.LUT R56, R56, R57, RZ, 0x3c, !PT ;  /* 0x0000003938387212 */ /* 0x000fe200078e3cff */
[----:B------:R-:W-:Y:S01]  /*e380*/  IMAD.X R57, RZ, RZ, R5, P0 ;  /* 0x000000ffff397224 */ /* 0x000fe200000e0605 */
[----:B------:R-:W-:Y:S02]  /*e390*/  LOP3.LUT P0, RZ, R204, 0x3, RZ, 0xc0, !PT ;  /* 0x00000003ccff7812 */ /* 0x000fe4000780c0ff */
[----:B------:R-:W-:-:S02]  /*e3a0*/  IADD3 R25, P4, R4, 0x2000, RZ ;  /* 0x0000200004197810 */ /* 0x000fc40007f9e0ff */
[----:B------:R-:W-:Y:S02]  /*e3b0*/  ISETP.GE.OR P2, PT, R26, R79, P0 ;  /* 0x0000004f1a00720c */ /* 0x000fe40000746670 */
[----:B------:R-:W-:Y:S02]  /*e3c0*/  SHF.R.U64 R44, R44, 0x3, RZ ;  /* 0x000000032c2c7819 */ /* 0x000fe400000012ff */
[----:B------:R-:W-:Y:S02]  /*e3d0*/  LOP3.LUT R12, R13, 0x380, RZ, 0xc0, !PT ;  /* 0x000003800d0c7812 */ /* 0x000fe400078ec0ff */
[----:B------:R-:W-:Y:S02]  /*e3e0*/  LOP3.LUT R24, R25, 0x380, RZ, 0xc0, !PT ;  /* 0x0000038019187812 */ /* 0x000fe400078ec0ff */
[----:B------:R-:W-:Y:S01]  /*e3f0*/  LOP3.LUT R44, R44, R45, RZ, 0x3c, !PT ;  /* 0x0000002d2c2c7212 */ /* 0x000fe200078e3cff */
[----:B------:R-:W-:Y:S01]  /*e400*/  IMAD.X R45, RZ, RZ, R5, P3 ;  /* 0x000000ffff2d7224 */ /* 0x000fe200018e0605 */
[----:B------:R-:W-:-:S02]  /*e410*/  SHF.R.U64 R12, R12, 0x3, RZ ;  /* 0x000000030c0c7819 */ /* 0x000fc400000012ff */
[----:B------:R-:W-:Y:S01]  /*e420*/  SHF.R.U64 R24, R24, 0x3, RZ ;  /* 0x0000000318187819 */ /* 0x000fe200000012ff */
[----:B0-----:R0:W-:Y:S01]  /*e430*/  @!P2 ST.E desc[UR40][R16.64], R8 ;  /* 0x000000081000a985 */ /* 0x0011e2000c101928 */
[----:B------:R-:W-:Y:S02]  /*e440*/  IADD3 R7, P3, R4, 0xf000, RZ ;  /* 0x0000f00004077810 */ /* 0x000fe40007f7e0ff */
[----:B------:R-:W-:Y:S01]  /*e450*/  LOP3.LUT R12, R12, R13, RZ, 0x3c, !PT ;  /* 0x0000000d0c0c7212 */ /* 0x000fe200078e3cff */
[--C-:B------:R-:W-:Y:S01]  /*e460*/  IMAD.X R13, RZ, RZ, R5.reuse, P5 ;  /* 0x000000ffff0d7224 */ /* 0x100fe200028e0605 */
[----:B------:R-:W-:Y:S01]  /*e470*/  LOP3.LUT R24, R24, R25, RZ, 0x3c, !PT ;  /* 0x0000001918187212 */ /* 0x000fe200078e3cff */
[--C-:B------:R-:W-:Y:S01]  /*e480*/  IMAD.X R25, RZ, RZ, R5.reuse, P4 ;  /* 0x000000ffff197224 */ /* 0x100fe200020e0605 */
[----:B------:R-:W-:Y:S01]  /*e490*/  ISETP.GE.OR P0, PT, R6, R79, P0 ;  /* 0x0000004f0600720c */ /* 0x000fe20000706670 */
[----:B------:R-:W-:Y:S01]  /*e4a0*/  UIMAD UR10, UR9, UR12, URZ ;  /* 0x0000000c090a72a4 */ /* 0x000fe2000f8e023f */
[----:B------:R-:W-:Y:S01]  /*e4b0*/  LOP3.LUT R0, R7, 0x380, RZ, 0xc0, !PT ;  /* 0x0000038007007812 */ /* 0x000fe200078ec0ff */
[----:B------:R-:W-:Y:S01]  /*e4c0*/  IMAD.X R49, RZ, RZ, R5, P3 ;  /* 0x000000ffff317224 */ /* 0x000fe200018e0605 */
[C---:B------:R-:W-:Y:S01]  /*e4d0*/  IADD3 R37, P6, R4.reuse, 0x6000, RZ ;  /* 0x0000600004257810 */ /* 0x040fe20007fde0ff */
[----:B0-----:R-:W0:Y:S01]  /*e4e0*/  @P1 LDC R16, c[0x0][0xbec] ;  /* 0x0002fb00ff101b82 */ /* 0x001e220000000800 */
[----:B------:R-:W-:-:S02]  /*e4f0*/  IADD3 R41, P5, R4, 0x7000, RZ ;  /* 0x0000700004297810 */ /* 0x000fc40007fbe0ff */
[----:B------:R-:W-:Y:S02]  /*e500*/  IADD3 R65, P4, R4, 0x8000, RZ ;  /* 0x0000800004417810 */ /* 0x000fe40007f9e0ff */
[----:B------:R-:W-:Y:S02]  /*e510*/  SHF.R.U64 R0, R0, 0x3, RZ ;  /* 0x0000000300007819 */ /* 0x000fe400000012ff */
[----:B------:R-:W-:Y:S01]  /*e520*/  LOP3.LUT R9, R4, 0x380, RZ, 0xc0, !PT ;  /* 0x0000038004097812 */ /* 0x000fe200078ec0ff */
[----:B------:R-:W2:Y:S01]  /*e530*/  @P1 LDC R17, c[0x0][0xbf0] ;  /* 0x0002fc00ff111b82 */ /* 0x000ea20000000800 */
[----:B------:R-:W-:Y:S01]  /*e540*/  LOP3.LUT R36, R37, 0x380, RZ, 0xc0, !PT ;  /* 0x0000038025247812 */ /* 0x000fe200078ec0ff */
[----:B------:R-:W-:Y:S01]  /*e550*/  UIMAD.WIDE.U32 UR8, UR4, UR12, URZ ;  /* 0x0000000c040872a5 */ /* 0x000fe2000f8e003f */
[----:B------:R-:W-:Y:S01]  /*e560*/  LOP3.LUT R40, R41, 0x380, RZ, 0xc0, !PT ;  /* 0x0000038029287812 */ /* 0x000fe200078ec0ff */
[----:B------:R-:W-:Y:S01]  /*e570*/  UIMAD UR10, UR4, UR13, UR10 ;  /* 0x0000000d040a72a4 */ /* 0x000fe2000f8e020a */
[----:B------:R-:W-:Y:S01]  /*e580*/  LOP3.LUT R64, R65, 0x380, RZ, 0xc0, !PT ;  /* 0x0000038041407812 */ /* 0x000fe200078ec0ff */
[----:B-1----:R1:W-:Y:S01]  /*e590*/  @!P0 ST.E desc[UR40][R20.64], R3 ;  /* 0x0000000314008985 */ /* 0x0023e2000c101928 */
[----:B------:R-:W-:Y:S01]  /*e5a0*/  LOP3.LUT R48, R0, R7, RZ, 0x3c, !PT ;  /* 0x0000000700307212 */ /* 0x000fe200078e3cff */
[----:B------:R-:W-:Y:S01]  /*e5b0*/  ULDC.64 UR12, c[0x0][0xae8] ;  /* 0x0002ba00000c7ab9 */ /* 0x000fe20000000a00 */
[----:B------:R-:W-:Y:S01]  /*e5c0*/  SHF.R.U64 R36, R36, 0x3, RZ ;  /* 0x0000000324247819 */ /* 0x000fe200000012ff */
[----:B------:R-:W-:Y:S01]  /*e5d0*/  IMAD R0, R202, 0x20, R203 ;  /* 0x00000020ca007824 */ /* 0x000fe200078e02cb */
[----:B------:R-:W-:Y:S01]  /*e5e0*/  SHF.R.U64 R40, R40, 0x3, RZ ;  /* 0x0000000328287819 */ /* 0x000fe200000012ff */
[----:B------:R-:W-:Y:S01]  /*e5f0*/  UIADD3 UR9, UR9, UR10, URZ ;  /* 0x0000000a09097290 */ /* 0x000fe2000fffe03f */
[----:B------:R-:W-:Y:S01]  /*e600*/  SHF.R.U64 R64, R64, 0x3, RZ ;  /* 0x0000000340407819 */ /* 0x000fe200000012ff */
[----:B------:R-:W-:Y:S01]  /*e610*/  UIMAD UR4, UR16, UR12, URZ ;  /* 0x0000000c100472a4 */ /* 0x000fe2000f8e023f */
[----:B------:R-:W-:Y:S01]  /*e620*/  LOP3.LUT R36, R36, R37, RZ, 0x3c, !PT ;  /* 0x0000002524247212 */ /* 0x000fe200078e3cff */
[--C-:B------:R-:W-:Y:S01]  /*e630*/  IMAD.X R37, RZ, RZ, R5.reuse, P6 ;  /* 0x000000ffff257224 */ /* 0x100fe200030e0605 */
[----:B------:R-:W-:Y:S01]  /*e640*/  LOP3.LUT R40, R40, R41, RZ, 0x3c, !PT ;  /* 0x0000002928287212 */ /* 0x000fe200078e3cff */
[----:B-1----:R-:W-:Y:S01]  /*e650*/  VIADD R21, R0, UR43 ;  /* 0x0000002b00157c36 */ /* 0x002fe20008000000 */
[----:B------:R-:W-:Y:S01]  /*e660*/  LOP3.LUT R64, R64, R65, RZ, 0x3c, !PT ;  /* 0x0000004140407212 */ /* 0x000fe200078e3cff */
[--C-:B------:R-:W-:Y:S01]  /*e670*/  IMAD.X R41, RZ, RZ, R5.reuse, P5 ;  /* 0x000000ffff297224 */ /* 0x100fe200028e0605 */
[----:B------:R-:W-:Y:S01]  /*e680*/  UIMAD UR4, UR45, UR13, UR4 ;  /* 0x0000000d2d0472a4 */ /* 0x000fe2000f8e0204 */
[----:B------:R-:W-:Y:S01]  /*e690*/  IMAD.X R65, RZ, RZ, R5, P4 ;  /* 0x000000ffff417224 */ /* 0x000fe200020e0605 */
[----:B------:R-:W-:Y:S01]  /*e6a0*/  UIMAD.WIDE.U32 UR8, UR45, UR12, UR8 ;  /* 0x0000000c2d0872a5 */ /* 0x000fe2000f8e0008 */
[C---:B------:R-:W-:Y:S01]  /*e6b0*/  IADD3 R73, P6, R4.reuse, 0xc000, RZ ;  /* 0x0000c00004497810 */ /* 0x040fe20007fde0ff */
[----:B------:R-:W-:Y:S01]  /*e6c0*/  ULDC.64 UR10, c[0x0][0xaf0] ;  /* 0x0002bc00000a7ab9 */ /* 0x000fe20000000a00 */
[C---:B------:R-:W-:Y:S01]  /*e6d0*/  IADD3 R69, P5, R4.reuse, 0xd000, RZ ;  /* 0x0000d00004457810 */ /* 0x040fe20007fbe0ff */
[----:B0-----:R-:W-:Y:S01]  /*e6e0*/  @P1 IMAD.HI.U32 R0, R21, R16, RZ ;  /* 0x0000001015001227 */ /* 0x001fe200078e00ff */
[----:B------:R-:W-:Y:S01]  /*e6f0*/  IADD3 R61, P4, R4, 0xe000, RZ ;  /* 0x0000e000043d7810 */ /* 0x000fe20007f9e0ff */
[----:B------:R-:W-:Y:S01]  /*e700*/  UIADD3 UR9, UR9, UR4, URZ ;  /* 0x0000000409097290 */ /* 0x000fe2000fffe03f */
[----:B------:R-:W-:Y:S01]  /*e710*/  LOP3.LUT R72, R73, 0x380, RZ, 0xc0, !PT ;  /* 0x0000038049487812 */ /* 0x000fe200078ec0ff */
[----:B------:R-:W-:Y:S01]  /*e720*/  UIMAD UR4, UR18, UR10, URZ ;  /* 0x0000000a120472a4 */ /* 0x000fe2000f8e023f */
[----:B------:R-:W-:Y:S01]  /*e730*/  LOP3.LUT R68, R69, 0x380, RZ, 0xc0, !PT ;  /* 0x0000038045447812 */ /* 0x000fe200078ec0ff */
[----:B------:R-:W-:Y:S01]  /*e740*/  IMAD.MOV.U32 R3, RZ, RZ, R21 ;  /* 0x000000ffff037224 */ /* 0x000fe200078e0015 */
[----:B------:R-:W-:Y:S01]  /*e750*/  LOP3.LUT R60, R61, 0x380, RZ, 0xc0, !PT ;  /* 0x000003803d3c7812 */ /* 0x000fe200078ec0ff */
[----:B------:R-:W-:Y:S01]  /*e760*/  UIMAD UR4, UR17, UR11, UR4 ;  /* 0x0000000b110472a4 */ /* 0x000fe2000f8e0204 */
[----:B--2---:R-:W-:Y:S01]  /*e770*/  @P1 SHF.R.U32.HI R3, RZ, R17, R0 ;  /* 0x00000011ff031219 */ /* 0x004fe20000011600 */
[----:B------:R-:W-:Y:S01]  /*e780*/  UIMAD.WIDE.U32 UR8, UR17, UR10, UR8 ;  /* 0x0000000a110872a5 */ /* 0x000fe2000f8e0008 */
[----:B------:R-:W-:Y:S01]  /*e790*/  SHF.R.U64 R72, R72, 0x3, RZ ;  /* 0x0000000348487819 */ /* 0x000fe200000012ff */
[----:B------:R-:W5:Y:S01]  /*e7a0*/  LD.E.128 R12, desc[UR40][R12.64] ;  /* 0x000000280c0c7980 */ /* 0x000f62000c101d00 */
[----:B------:R-:W-:-:S02]  /*e7b0*/  SHF.R.U64 R68, R68, 0x3, RZ ;  /* 0x0000000344447819 */ /* 0x000fc400000012ff */
[----:B------:R-:W-:Y:S02]  /*e7c0*/  SHF.R.U64 R60, R60, 0x3, RZ ;  /* 0x000000033c3c7819 */ /* 0x000fe400000012ff */
[----:B------:R-:W-:Y:S01]  /*e7d0*/  SHF.R.U64 R9, R9, 0x3, RZ ;  /* 0x0000000309097819 */ /* 0x000fe200000012ff */
[----:B------:R-:W-:Y:S01]  /*e7e0*/  UIADD3 UR4, UR9, UR4, URZ ;  /* 0x0000000409047290 */ /* 0x000fe2000fffe03f */
[--C-:B------:R-:W-:Y:S01]  /*e7f0*/  SHF.R.S32.HI R0, RZ, 0x1f, R3.reuse ;  /* 0x0000001fff007819 */ /* 0x100fe20000011403 */
[----:B------:R-:W-:Y:S01]  /*e800*/  IMAD.MOV R20, RZ, RZ, -R3 ;  /* 0x000000ffff147224 */ /* 0x000fe200078e0a03 */
[----:B------:R-:W-:Y:S01]  /*e810*/  LOP3.LUT R72, R72, R73, RZ, 0x3c, !PT ;  /* 0x0000004948487212 */ /* 0x000fe200078e3cff */
[--C-:B------:R-:W-:Y:S01]  /*e820*/  IMAD.X R73, RZ, RZ, R5.reuse, P6 ;  /* 0x000000ffff497224 */ /* 0x100fe200030e0605 */
[----:B------:R-:W-:Y:S01]  /*e830*/  LOP3.LUT R68, R68, R69, RZ, 0x3c, !PT ;  /* 0x0000004544447212 */ /* 0x000fe200078e3cff */
[--C-:B------:R-:W-:Y:S01]  /*e840*/  IMAD.X R69, RZ, RZ, R5.reuse, P5 ;  /* 0x000000ffff457224 */ /* 0x100fe200028e0605 */
[----:B------:R-:W-:Y:S01]  /*e850*/  LOP3.LUT R60, R60, R61, RZ, 0x3c, !PT ;  /* 0x0000003d3c3c7212 */ /* 0x000fe200078e3cff */
[----:B------:R-:W-:Y:S01]  /*e860*/  IMAD.X R61, RZ, RZ, R5, P4 ;  /* 0x000000ffff3d7224 */ /* 0x000fe200020e0605 */
[----:B------:R-:W-:Y:S01]  /*e870*/  LOP3.LUT R4, R9, R4, RZ, 0x3c, !PT ;  /* 0x0000000409047212 */ /* 0x000fe200078e3cff */
[----:B------:R-:W-:Y:S01]  /*e880*/  ULDC.64 UR10, c[0x0][0xae0] ;  /* 0x0002b800000a7ab9 */ /* 0x000fe20000000a00 */
[----:B------:R-:W-:Y:S01]  /*e890*/  IMAD R21, R77, R20, R21 ;  /* 0x000000144d157224 */ /* 0x000fe200078e0215 */
[----:B------:R-:W5:Y:S01]  /*e8a0*/  LD.E.128 R24, desc[UR40][R24.64] ;  /* 0x0000002818187980 */ /* 0x000f62000c101d00 */
[----:B------:R-:W-:-:S02]  /*e8b0*/  IMAD R0, R0, UR10, RZ ;  /* 0x0000000a00007c24 */ /* 0x000fc4000f8e02ff */
[----:B------:R-:W-:Y:S01]  /*e8c0*/  IMAD.U32 R17, RZ, RZ, UR9 ;  /* 0x00000009ff117e24 */ /* 0x000fe2000f8e00ff */
[----:B------:R-:W5:Y:S01]  /*e8d0*/  LD.E.128 R4, desc[UR40][R4.64] ;  /* 0x0000002804047980 */ /* 0x000f62000c101d00 */
[----:B------:R-:W-:Y:S01]  /*e8e0*/  IMAD.U32 R16, RZ, RZ, UR8 ;  /* 0x00000008ff107e24 */ /* 0x000fe2000f8e00ff */
[----:B------:R-:W-:Y:S01]  /*e8f0*/  ULDC.64 UR8, c[0x0][0xad8] ;  /* 0x0002b60000087ab9 */ /* 0x000fe20000000a00 */
        /* <DEDUP_REMOVED lines=38> */
[----:B0-----:R0:W1:Y:S01]  /*eb60*/  SHFL.IDX PT, R76, R78, RZ, 0x181f ;  /* 0x00181fff4e4c7589 */ /* 0x00106200000e0000 */
[----:B------:R-:W-:Y:S01]  /*eb70*/  ISETP.GE.AND P0, PT, R0, R79, PT ;  /* 0x0000004f0000720c */ /* 0x000fe20003f06270 */
[----:B------:R-:W-:Y:S01]  /*eb80*/  BSSY B1, `(.L_x_2433) ;  /* 0x0000015000017945 */ /* 0x000fe20003800000 */
[----:B------:R0:W-:Y:S01]  /*eb90*/  SYNCS.ARRIVE.TRANS64.RED.A1T0 RZ, [R2+URZ], RZ ;  /* 0x000000ff02ff79a7 */ /* 0x0001e2000810043f */
[----:B------:R0:W2:Y:S02]  /*eba0*/  SHFL.IDX PT, R0, R80, RZ, 0x181f ;  /* 0x00181fff50007589 */ /* 0x0000a400000e0000 */
[----:B------:R-:W-:Y:S08]  /*ebb0*/  @P2 BRA `(.L_x_2434) ;  /* 0x0000000000442947 */ /* 0x000ff00003800000 */
[----:B------:R-:W-:Y:S02]  /*ebc0*/  ULDC UR4, c[0x0][0xac8] ;  /* 0x0002b20000047ab9 */ /* 0x000fe40000000800 */
[----:B------:R-:W-:Y:S02]  /*ebd0*/  ISETP.GE.AND P5, PT, R19, UR4, PT ;  /* 0x0000000413007c0c */ /* 0x000fe4000bfa6270 */
[----:B------:R-:W-:Y:S02]  /*ebe0*/  ISETP.GE.AND P4, PT, R200, UR4, PT ;  /* 0x00000004c8007c0c */ /* 0x000fe4000bf86270 */
[----:B------:R-:W-:Y:S02]  /*ebf0*/  ISETP.GE.AND P3, PT, R23, UR4, PT ;  /* 0x0000000417007c0c */ /* 0x000fe4000bf66270 */
[----:B------:R-:W-:-:S07]  /*ec00*/  ISETP.GE.AND P2, PT, R201, UR4, PT ;  /* 0x00000004c9007c0c */ /* 0x000fce000bf46270 */
[----:B01----:R-:W-:-:S04]  /*ec10*/  @!P5 LEA R2, P6, R19, R76, 0x1 ;  /* 0x0000004c1302d211 */ /* 0x003fc800078c08ff */
        /* <DEDUP_REMOVED lines=11> */
.L_x_2434:
[----:B------:R-:W-:Y:S05]  /*ecd0*/  BSYNC B1 ;  /* 0x0000000000017941 */ /* 0x000fea0003800000 */
.L_x_2433:
[----:B--2---:R2:W4:Y:S01]  /*ece0*/  SHFL.IDX PT, R0, R80, 0x1, 0x181f ;  /* 0x00381f0050007f89 */ /* 0x00452200000e0000 */
        /* <DEDUP_REMOVED lines=8> */
[CC--:B0--3--:R-:W-:Y:S02]  /*ed70*/  @!P4 LEA R2, P6, R19.reuse, R16.reuse, 0x1 ;  /* 0x000000101302c211 */ /* 0x0c9fe400078c08ff */
[C---:B-----5:R-:W-:Y:S02]  /*ed80*/  @!P3 LEA R4, P5, R200.reuse, R16, 0x1 ;  /* 0x00000010c804b211 */ /* 0x060fe400078a08ff */
        /* <DEDUP_REMOVED lines=10> */
.L_x_2436:
[----:B------:R-:W-:Y:S05]  /*ee30*/  BSYNC B1 ;  /* 0x0000000000017941 */ /* 0x000fea0003800000 */
.L_x_2435:
[----:B----4-:R4:W1:Y:S01]  /*ee40*/  SHFL.IDX PT, R0, R80, 0x2, 0x181f ;  /* 0x00581f0050007f89 */ /* 0x01086200000e0000 */
[----:B------:R-:W-:Y:S03]  /*ee50*/  BSSY B1, `(.L_x_2437) ;  /* 0x0000014000017945 */ /* 0x000fe60003800000 */
[----:B0----5:R4:W0:Y:S01]  /*ee60*/  SHFL.IDX PT, R12, R78, 0x2, 0x181f ;  /* 0x00581f004e0c7f89 */ /* 0x02182200000e0000 */
        /* <DEDUP_REMOVED lines=18> */
.L_x_2438:
[----:B------:R-:W-:Y:S05]  /*ef90*/  BSYNC B1 ;  /* 0x0000000000017941 */ /* 0x000fea0003800000 */
.L_x_2437:
[----:B-1----:R-:W-:Y:S01]  /*efa0*/  VIADD R0, R82, 0x60 ;  /* 0x0000006052007836 */ /* 0x002fe20000000000 */
[----:B--2-4-:R-:W1:Y:S04]  /*efb0*/  SHFL.IDX PT, R80, R80, 0x3, 0x181f ;  /* 0x00781f0050507f89 */ /* 0x014e6800000e0000 */
[----:B------:R-:W-:Y:S01]  /*efc0*/  ISETP.GE.AND P0, PT, R0, R79, PT ;  /* 0x0000004f0000720c */ /* 0x000fe20003f06270 */
[----:B------:R-:W2:-:S12]  /*efd0*/  SHFL.IDX PT, R78, R78, 0x3, 0x181f ;  /* 0x00781f004e4e7f89 */ /* 0x000e9800000e0000 */
[----:B------:R-:W-:Y:S05]  /*efe0*/  @P0 BRA `(.L_x_2439) ;  /* 0x0000000c00ac0947 */ /* 0x000fea0003800000 */
[----:B------:R-:W-:Y:S02]  /*eff0*/  ULDC UR4, c[0x0][0xac8] ;  /* 0x0002b20000047ab9 */ /* 0x000fe40000000800 */
[----:B------:R-:W-:Y:S02]  /*f000*/  ISETP.GE.AND P3, PT, R19, UR4, PT ;  /* 0x0000000413007c0c */ /* 0x000fe4000bf66270 */
[----:B------:R-:W-:Y:S02]  /*f010*/  ISETP.GE.AND P4, PT, R200, UR4, PT ;  /* 0x00000004c8007c0c */ /* 0x000fe4000bf86270 */
[----:B------:R-:W-:-:S09]  /*f020*/  ISETP.GE.AND P5, PT, R23, UR4, PT ;  /* 0x0000000417007c0c */ /* 0x000fd2000bfa6270 */
[-C--:B0-2---:R-:W-:Y:S02]  /*f030*/  @!P3 LEA R2, P0, R19, R78.reuse, 0x1 ;  /* 0x0000004e1302b211 */ /* 0x085fe400078008ff */
[CC--:B------:R-:W-:Y:S02]  /*f040*/  @!P4 LEA R4, P1, R200.reuse, R78.reuse, 0x1 ;  /* 0x0000004ec804c211 */ /* 0x0c0fe400078208ff */
[----:B------:R-:W-:Y:S02]  /*f050*/  @!P5 LEA R6, P2, R23, R78, 0x1 ;  /* 0x0000004e1706d211 */ /* 0x000fe400078408ff */
[-C--:B-1----:R-:W-:Y:S02]  /*f060*/  @!P3 LEA.HI.X R3, R19, R80.reuse, R211, 0x1, P0 ;  /* 0x000000501303b211 */ /* 0x082fe400000f0cd3 */
        /* <DEDUP_REMOVED lines=11> */
.L_x_2431:
        /* <DEDUP_REMOVED lines=11> */
[----:B------:R-:W-:Y:S01]  /*f1d0*/  UISETP.NE.U32.AND UP1, UPT, UR8, URZ, UPT ;  /* 0x0000003f0800728c */ /* 0x000fe2000bf25070 */
[----:B------:R-:W-:Y:S02]  /*f1e0*/  IMAD.U32 R0, RZ, RZ, UR4 ;  /* 0x00000004ff007e24 */ /* 0x000fe4000f8e00ff */
[----:B------:R-:W2:Y:S01]  /*f1f0*/  @P2 LDG.E R6, desc[UR40][R2.64] ;  /* 0x0000002802062981 */ /* 0x000ea2000c1e1900 */
[----:B------:R-:W-:-:S06]  /*f200*/  UISETP.NE.AND.EX UP1, UPT, UR9, URZ, UPT, UP1 ;  /* 0x0000003f0900728c */ /* 0x000fcc000bf25310 */
        /* <DEDUP_REMOVED lines=11> */
[----:B--2---:R-:W-:Y:S01]  /*f2c0*/  @P2 R2UR UR4, R6 ;  /* 0x00000000060422ca */ /* 0x004fe200000e0000 */
[----:B01----:R-:W-:-:S14]  /*f2d0*/  @P3 BRA `(.L_x_2440) ;  /* 0x0000000000103947 */ /* 0x003fdc0003800000 */
[----:B------:R-:W-:Y:S05]  /*f2e0*/  @!P2 BRA `(.L_x_2440) ;  /* 0x00000000000ca947 */ /* 0x000fea0003800000 */
[----:B------:R-:W2:Y:S04]  /*f2f0*/  LDG.E R5, desc[UR40][R2.64] ;  /* 0x0000002802057981 */ /* 0x000ea8000c1e1900 */
[----:B-----5:R-:W2:Y:S02]  /*f300*/  LDG.E R0, desc[UR40][R2.64+0x4] ;  /* 0x0000042802007981 */ /* 0x020ea4000c1e1900 */
[----:B--2---:R-:W-:-:S07]  /*f310*/  IMAD.IADD R0, R0, 0x1, -R5 ;  /* 0x0000000100007824 */ /* 0x004fce00078e0a05 */
.L_x_2440:
[----:B------:R-:W-:Y:S01]  /*f320*/  USHF.R.S32.HI UR8, URZ, 0x1f, UR44 ;  /* 0x0000001f3f087899 */ /* 0x000fe2000801142c */
[----:B------:R-:W-:Y:S01]  /*f330*/  BSSY B1, `(.L_x_2441) ;  /* 0x000002e000017945 */ /* 0x000fe20003800000 */
[----:B------:R-:W-:Y:S02]  /*f340*/  USHF.R.S32.HI UR11, URZ, 0x1f, UR4 ;  /* 0x0000001f3f0b7899 */ /* 0x000fe40008011404 */
[----:B------:R-:W-:Y:S02]  /*f350*/  USEL UR13, UR44, URZ, !UP0 ;  /* 0x0000003f2c0d7287 */ /* 0x000fe4000c000000 */
[----:B------:R-:W-:Y:S01]  /*f360*/  USEL UR14, UR8, URZ, !UP0 ;  /* 0x0000003f080e7287 */ /* 0x000fe2000c000000 */
[----:B------:R-:W-:Y:S11]  /*f370*/  @P1 BRA `(.L_x_2442) ;  /* 0x0000000000a41947 */ /* 0x000ff60003800000 */
[----:B------:R-:W0:Y:S01]  /*f380*/  S2R R3, SR_TID.X ;  /* 0x0000000000037919 */ /* 0x000e220000002100 */
[----:B------:R-:W1:Y:S01]  /*f390*/  LDC R7, c[0x0][0xbe8] ;  /* 0x0002fa00ff077b82 */ /* 0x000e620000000800 */
[----:B------:R-:W-:Y:S02]  /*f3a0*/  IMAD.U32 R4, RZ, RZ, UR43 ;  /* 0x0000002bff047e24 */ /* 0x000fe4000f8e00ff */
[----:B-1---5:R-:W-:-:S03]  /*f3b0*/  IMAD R2, R0, R7, RZ ;  /* 0x0000000700027224 */ /* 0x022fc600078e02ff */
[----:B0-----:R-:W-:-:S04]  /*f3c0*/  IADD3 R4, R4, -0x80, R3 ;  /* 0xffffff8004047810 */ /* 0x001fc80007ffe003 */
[----:B------:R-:W-:-:S13]  /*f3d0*/  ISETP.GE.AND P1, PT, R4, R2, PT ;  /* 0x000000020400720c */ /* 0x000fda0003f26270 */
[----:B------:R-:W-:Y:S05]  /*f3e0*/  @P1 BRA `(.L_x_2442) ;  /* 0x0000000000881947 */ /* 0x000fea0003800000 */
[----:B------:R-:W-:Y:S01]  /*f3f0*/  ISETP.NE.AND P1, PT, R7, 0x1, PT ;  /* 0x000000010700780c */ /* 0x000fe20003f25270 */
[----:B------:R-:W-:Y:S01]  /*f400*/  ULDC.64 UR16, c[0x0][0xb90] ;  /* 0x0002e40000107ab9 */ /* 0x000fe20000000a00 */
[----:B------:R-:W-:Y:S01]  /*f410*/  UMOV UR8, UR4 ;  /* 0x0000000400087c82 */ /* 0x000fe20008000000 */
[----:B------:R-:W-:Y:S01]  /*f420*/  UIMAD UR10, UR12, UR16, URZ ;  /* 0x000000100c0a72a4 */ /* 0x000fe2000f8e023f */
[----:B------:R-:W-:Y:S01]  /*f430*/  IMAD.MOV.U32 R2, RZ, RZ, R4 ;  /* 0x000000ffff027224 */ /* 0x000fe200078e0004 */
[----:B------:R-:W-:Y:S02]  /*f440*/  UMOV UR9, UR11 ;  /* 0x0000000b00097c82 */ /* 0x000fe40008000000 */
[----:B------:R-:W-:Y:S02]  /*f450*/  UIMAD.WIDE.U32 UR8, UR45, UR16, UR8 ;  /* 0x000000102d0872a5 */ /* 0x000fe4000f8e0008 */
[----:B------:R-:W-:-:S03]  /*f460*/  UIMAD UR10, UR45, UR17, UR10 ;  /* 0x000000112d0a72a4 */ /* 0x000fc6000f8e020a */
[----:B------:R-:W-:Y:S01]  /*f470*/  ULDC.64 UR16, c[0x0][0xb98] ;  /* 0x0002e60000107ab9 */ /* 0x000fe20000000a00 */
[----:B------:R-:W0:Y:S01]  /*f480*/  @P1 LDC R3, c[0x0][0xbec] ;  /* 0x0002fb00ff031b82 */ /* 0x000e220000000800 */
[----:B------:R-:W-:Y:S02]  /*f490*/  UIADD3 UR9, UR9, UR10, URZ ;  /* 0x0000000a09097290 */ /* 0x000fe4000fffe03f */
[----:B------:R-:W-:Y:S02]  /*f4a0*/  UIMAD UR10, UR14, UR16, URZ ;  /* 0x000000100e0a72a4 */ /* 0x000fe4000f8e023f */
[----:B------:R-:W-:Y:S02]  /*f4b0*/  UIMAD.WIDE.U32 UR8, UR13, UR16, UR8 ;  /* 0x000000100d0872a5 */ /* 0x000fe4000f8e0008 */
[----:B------:R-:W-:Y:S01]  /*f4c0*/  UIMAD UR10, UR13, UR17, UR10 ;  /* 0x000000110d0a72a4 */ /* 0x000fe2000f8e020a */
[----:B------:R-:W1:Y:S02]  /*f4d0*/  @P1 LDC R6, c[0x0][0xbf0] ;  /* 0x0002fc00ff061b82 */ /* 0x000e640000000800 */
[----:B------:R-:W-:Y:S01]  /*f4e0*/  ULDC.64 UR16, c[0x0][0xb88] ;  /* 0x0002e20000107ab9 */ /* 0x000fe20000000a00 */
[----:B0-----:R-:W-:-:S05]  /*f4f0*/  @P1 IMAD.HI.U32 R3, R4, R3, RZ ;  /* 0x0000000304031227 */ /* 0x001fca00078e00ff */
[----:B-1----:R-:W-:Y:S01]  /*f500*/  @P1 SHF.R.U32.HI R2, RZ, R6, R3 ;  /* 0x00000006ff021219 */ /* 0x002fe20000011603 */
[----:B------:R-:W-:-:S03]  /*f510*/  IMAD.U32 R6, RZ, RZ, UR10 ;  /* 0x0000000aff067e24 */ /* 0x000fc6000f8e00ff */
[--C-:B------:R-:W-:Y:S01]  /*f520*/  SHF.R.S32.HI R3, RZ, 0x1f, R2.reuse ;  /* 0x0000001fff037819 */ /* 0x100fe20000011402 */
[----:B------:R-:W-:Y:S01]  /*f530*/  IMAD.MOV R5, RZ, RZ, -R2 ;  /* 0x000000ffff057224 */ /* 0x000fe200078e0a02 */
[----:B------:R-:W-:-:S03]  /*f540*/  IADD3 R2, P1, R2, UR8, RZ ;  /* 0x0000000802027c10 */ /* 0x000fc6000ff3e0ff */
[----:B------:R-:W-:Y:S01]  /*f550*/  IMAD R5, R7, R5, R4 ;  /* 0x0000000507057224 */ /* 0x000fe200078e0204 */
[----:B------:R-:W-:Y:S01]  /*f560*/  IADD3.X R3, R3, UR9, R6, P1, !PT ;  /* 0x0000000903037c10 */ /* 0x000fe20008ffe406 */
[----:B------:R-:W-:-:S03]  /*f570*/  ULDC.64 UR8, c[0x0][0xb50] ;  /* 0x0002d40000087ab9 */ /* 0x000fc60000000a00 */
[----:B------:R-:W-:Y:S01]  /*f580*/  SHF.R.S32.HI R4, RZ, 0x1f, R5 ;  /* 0x0000001fff047819 */ /* 0x000fe20000011405 */
[----:B------:R-:W-:-:S04]  /*f590*/  IMAD.WIDE.U32 R2, R5, UR16, R2 ;  /* 0x0000001005027c25 */ /* 0x000fc8000f8e0002 */
[----:B------:R-:W-:-:S04]  /*f5a0*/  IMAD R4, R4, UR16, RZ ;  /* 0x0000001004047c24 */ /* 0x000fc8000f8e02ff */
[----:B------:R-:W-:Y:S01]  /*f5b0*/  IMAD R7, R5, UR17, R4 ;  /* 0x0000001105077c24 */ /* 0x000fe2000f8e0204 */
[----:B------:R-:W-:-:S03]  /*f5c0*/  LEA R4, P1, R2, UR8, 0x2 ;  /* 0x0000000802047c11 */ /* 0x000fc6000f8210ff */
[----:B------:R-:W-:-:S05]  /*f5d0*/  IMAD.IADD R3, R3, 0x1, R7 ;  /* 0x0000000103037824 */ /* 0x000fca00078e0207 */
[----:B------:R-:W-:Y:S01]  /*f5e0*/  LEA.HI.X R5, R2, UR9, R3, 0x2, P1 ;  /* 0x0000000902057c11 */ /* 0x000fe200088f1403 */
[----:B------:R-:W-:-:S05]  /*f5f0*/  IMAD.MOV.U32 R3, RZ, RZ, -0x800000 ;  /* 0xff800000ff037424 */ /* 0x000fca00078e00ff */
[----:B------:R0:W-:Y:S02]  /*f600*/  STG.E desc[UR40][R4.64], R3 ;  /* 0x0000000304007986 */ /* 0x0001e4000c101928 */
.L_x_2442:
[----:B------:R-:W-:Y:S05]  /*f610*/  BSYNC B1 ;  /* 0x0000000000017941 */ /* 0x000fea0003800000 */
.L_x_2441:
[----:B0-----:R-:W0:Y:S01]  /*f620*/  @P0 LDC R3, c[0x0][0xbf0] ;  /* 0x0002fc00ff030b82 */ /* 0x001e220000000800 */
[----:B------:R-:W-:Y:S01]  /*f630*/  ULDC.64 UR16, c[0x0][0xaa0] ;  /* 0x0002a80000107ab9 */ /* 0x000fe20000000a00 */
[----:B------:R-:W-:Y:S01]  /*f640*/  IMAD R2, R202, 0x20, R203 ;  /* 0x00000020ca027824 */ /* 0x000fe200078e02cb */
[----:B------:R-:W-:Y:S01]  /*f650*/  UIMAD UR10, UR11, UR16, URZ ;  /* 0x000000100b0a72a4 */ /* 0x000fe2000f8e023f */
[----:B------:R-:W-:Y:S01]  /*f660*/  VIADD R8, R203, UR43 ;  /* 0x0000002bcb087c36 */ /* 0x000fe20008000000 */
[----:B------:R-:W-:Y:S01]  /*f670*/  UIMAD.WIDE.U32 UR8, UR4, UR16, URZ ;  /* 0x00000010040872a5 */ /* 0x000fe2000f8e003f */
[----:B------:R-:W-:Y:S01]  /*f680*/  VIADD R6, R2, UR43 ;  /* 0x0000002b02067c36 */ /* 0x000fe20008000000 */
[----:B------:R-:W-:Y:S01]  /*f690*/  UIMAD UR10, UR4, UR17, UR10 ;  /* 0x00000011040a72a4 */ /* 0x000fe2000f8e020a */
[----:B------:R-:W-:Y:S02]  /*f6a0*/  BSSY B1, `(.L_x_2443) ;  /* 0x000003d000017945 */ /* 0x000fe40003800000 */
        /* <DEDUP_REMOVED lines=10> */
[----:B0-----:R-:W-:Y:S01]  /*f750*/  @P0 SHF.R.U32.HI R5, RZ, R3, R2 ;  /* 0x00000003ff050219 */ /* 0x001fe20000011602 */
        /* <DEDUP_REMOVED lines=11> */
[----:B------:R-:W-:Y:S02]  /*f810*/  IMAD.U32 R3, RZ, RZ, UR4 ;  /* 0x00000004ff037e24 */ /* 0x000fe4000f8e00ff */
[C---:B------:R-:W-:Y:S01]  /*f820*/  IMAD R9, R5.reuse, UR11, R4 ;  /* 0x0000000b05097c24 */ /* 0x040fe2000f8e0204 */
[----:B------:R-:W-:Y:S01]  /*f830*/  SHF.R.S32.HI R4, RZ, 0x1f, R7 ;  /* 0x0000001fff047819 */ /* 0x000fe20000011407 */
[----:B------:R-:W-:-:S04]  /*f840*/  IMAD.WIDE.U32 R2, R5, UR10, R2 ;  /* 0x0000000a05027c25 */ /* 0x000fc8000f8e0002 */
[----:B------:R-:W-:Y:S02]  /*f850*/  IMAD.IADD R3, R3, 0x1, R9 ;  /* 0x0000000103037824 */ /* 0x000fe400078e0209 */
[----:B------:R-:W-:Y:S02]  /*f860*/  IMAD R4, R4, UR8, RZ ;  /* 0x0000000804047c24 */ /* 0x000fe4000f8e02ff */
[----:B-----5:R-:W-:Y:S02]  /*f870*/  IMAD R11, R0, R11, RZ ;  /* 0x0000000b000b7224 */ /* 0x020fe400078e02ff */
        /* <DEDUP_REMOVED lines=31> */
.L_x_2444:
[----:B------:R-:W-:Y:S05]  /*fa70*/  BSYNC B1 ;  /* 0x0000000000017941 */ /* 0x000fea0003800000 */
.L_x_2443:
        /* <DEDUP_REMOVED lines=21> */
.L_x_2446:
[----:B------:R-:W-:Y:S05]  /*fbd0*/  BSYNC B1 ;  /* 0x0000000000017941 */ /* 0x000fea0003800000 */
.L_x_2445:
        /* <DEDUP_REMOVED lines=21> */
.L_x_2448:
[----:B------:R-:W-:Y:S05]  /*fd30*/  BSYNC B1 ;  /* 0x0000000000017941 */ /* 0x000fea0003800000 */
.L_x_2447:
[----:B0-----:R-:W-:Y:S01]  /*fd40*/  VIADD R0, R8, 0x60 ;  /* 0x0000006008007836 */ /* 0x001fe20000000000 */
[----:B---3--:R0:W3:Y:S04]  /*fd50*/  SHFL.IDX PT, R6, R5, 0x3, 0x181f ;  /* 0x00781f0005067f89 */ /* 0x0080e800000e0000 */
        /* <DEDUP_REMOVED lines=20> */
.L_x_2439:
[----:B------:R-:W-:Y:S05]  /*fea0*/  BSYNC B0 ;  /* 0x0000000000007941 */ /* 0x000fea0003800000 */
.L_x_2430:
[----:B------:R-:W-:Y:S02]  /*feb0*/  ULDC UR4, c[0x0][0xc3c] ;  /* 0x00030f0000047ab9 */ /* 0x000fe40000000800 */
[----:B------:R-:W-:-:S06]  /*fec0*/  UISETP.GE.AND UP0, UPT, UR6, UR4, UPT ;  /* 0x000000040600728c */ /* 0x000fcc000bf06270 */
[----:B------:R-:W-:-:S13]  /*fed0*/  PLOP3.LUT P0, PT, PT, PT, UP0, 0x80, 0x0 ;  /* 0x000000000000781c */ /* 0x000fda0003f0f008 */
[----:B------:R-:W-:Y:S05]  /*fee0*/  @!P0 BRA `(.L_x_2449) ;  /* 0xffffff0c00dc8947 */ /* 0x000fea000383ffff */
[----:B------:R-:W-:Y:S05]  /*fef0*/  EXIT ;  /* 0x000000000000794d */ /* 0x000fea0003800000 */
.L_x_2348:
[----:B------:R-:W-:-:S08]  /*ff00*/  NOP ;  /* 0x0000000000007918 */ /* 0x000fd00000000000 */
[----:B------:R-:W0:-:S00]  /*ff10*/  USETMAXREG.DEALLOC.CTAPOOL 0x18 ;  /* 0x00000018000079c8 */ /* 0x000e0000080e0500 */
[----:B0-----:R-:W2:Y:S01]  /*ff20*/  LDL.LU R2, [R1] ;  /* 0x0000000001027983 */ /* 0x001ea20000300800 */
[----:B------:R-:W-:Y:S01]  /*ff30*/  LOP3.LUT R0, R0, 0x3, RZ, 0xc0, !PT ;  /* 0x0000000300007812 */ /* 0x000fe200078ec0ff */
[----:B------:R-:W-:-:S05]  /*ff40*/  IMAD.MOV.U32 R4, RZ, RZ, RZ ;  /* 0x000000ffff047224 */ /* 0x000fca00078e00ff */
[----:B------:R-:W0:Y:S02]  /*ff50*/  SHFL.IDX PT, R0, R0, RZ, 0x1f ;  /* 0x00001fff00007589 */ /* 0x000e2400000e0000 */
[----:B0-----:R-:W-:Y:S02]  /*ff60*/  ISETP.NE.AND P0, PT, R0, RZ, PT ;  /* 0x000000ff0000720c */ /* 0x001fe40003f05270 */
[----:B--2---:R-:W-:-:S11]  /*ff70*/  LOP3.LUT R2, R2, 0xfffffffd, RZ, 0xc0, !PT ;  /* 0xfffffffd02027812 */ /* 0x004fd600078ec0ff */
[----:B------:R-:W-:-:S05]  /*ff80*/  @P0 LOP3.LUT R2, R2, 0x2, RZ, 0xfc, !PT ;  /* 0x0000000202020812 */ /* 0x000fca00078efcff */
[----:B------:R0:W-:Y:S01]  /*ff90*/  STL [R1], R2 ;  /* 0x0000000201007387 */ /* 0x0001e20000100800 */
[----:B------:R-:W-:Y:S05]  /*ffa0*/  @!P0 BRA `(.L_x_2450) ;  /* 0x00000000001c8947 */ /* 0x000fea0003800000 */
[----:B------:R-:W1:Y:S08]  /*ffb0*/  S2UR UR5, SR_CgaCtaId ;  /* 0x00000000000579c3 */ /* 0x000e700000008800 */
[----:B------:R-:W-:Y:S06]  /*ffc0*/  BAR.SYNC.DEFER_BLOCKING 0x5, 0x180 ;  /* 0x0146000000007b1d */ /* 0x000fec0000010000 */
[----:B------:R-:W-:-:S02]  /*ffd0*/  UMOV UR4, 0x400 ;  /* 0x0000040000047882 */ /* 0x000fc40000000000 */
[----:B-1----:R-:W-:-:S09]  /*ffe0*/  ULEA UR4, UR5, UR4, 0x18 ;  /* 0x0000000405047291 */ /* 0x002fd2000f8ec03f */
[----:B------:R-:W2:Y:S01]  /*fff0*/  LDS.128 R16, [UR4+0x228d0] ;  /* 0x0228d004ff107984 */ /* 0x000ea20008000c00 */
[----:B------:R-:W-:Y:S06]  /*10000*/  BAR.ARV 0x4, 0x180 ;  /* 0x0106000000007b1d */ /* 0x000fec0000002000 */
[----:B------:R-:W-:Y:S05]  /*10010*/  BRA `(.L_x_2451) ;  /* 0x0000000800847947 */ /* 0x000fea0003800000 */
.L_x_2450:
[----:B------:R-:W1:Y:S01]  /*10020*/  S2R R0, SR_TID.X ;  /* 0x0000000000007919 */ /* 0x000e620000002100 */
[----:B------:R-:W-:Y:S01]  /*10030*/  ULDC UR4, c[0x0][0xc3c] ;  /* 0x00030f0000047ab9 */ /* 0x000fe20000000800 */
[----:B------:R-:W2:Y:S01]  /*10040*/  S2UR UR6, SR_CTAID.X ;  /* 0x00000000000679c3 */ /* 0x000ea20000002500 */
[----:B------:R-:W-:Y:S01]  /*10050*/  ULDC UR5, c[0x0][0xc38] ;  /* 0x00030e0000057ab9 */ /* 0x000fe20000000800 */
[----:B-1----:R-:W-:-:S04]  /*10060*/  LOP3.LUT R0, R0, 0x1f, RZ, 0xc0, !PT ;  /* 0x0000001f00007812 */ /* 0x002fc800078ec0ff */
[----:B------:R-:W-:-:S04]  /*10070*/  ISETP.NE.AND P0, PT, R0, 0x1f, PT ;  /* 0x0000001f0000780c */ /* 0x000fc80003f05270 */
[----:B------:R-:W-:-:S13]  /*10080*/  ISETP.GE.OR P1, PT, R0, UR4, !P0 ;  /* 0x0000000400007c0c */ /* 0x000fda000c726670 */
[----:B0-----:R-:W0:Y:S02]  /*10090*/  @!P1 LDC.64 R2, c[0x0][0xc80] ;  /* 0x00032000ff029b82 */ /* 0x001e240000000a00 */
[----:B0-----:R-:W-:-:S05]  /*100a0*/  @!P1 IMAD.WIDE.U32 R2, R0, 0x4, R2 ;  /* 0x0000000400029825 */ /* 0x001fca00078e0002 */
[----:B------:R-:W3:Y:S01]  /*100b0*/  @!P1 LDG.E R4, desc[UR40][R2.64] ;  /* 0x0000002802049981 */ /* 0x000ee2000c1e1900 */
[C---:B------:R-:W-:Y:S01]  /*100c0*/  ISETP.NE.AND P1, PT, R0.reuse, RZ, PT ;  /* 0x000000ff0000720c */ /* 0x040fe20003f25270 */
[----:B------:R-:W-:Y:S01]  /*100d0*/  UMOV UR4, URZ ;  /* 0x0000003f00047c82 */ /* 0x000fe20008000000 */
[C---:B------:R-:W-:Y:S01]  /*100e0*/  ISETP.GE.U32.AND P2, PT, R0.reuse, 0x2, PT ;  /* 0x000000020000780c */ /* 0x040fe20003f46070 */
[----:B------:R-:W-:Y:S01]  /*100f0*/  IMAD.MOV.U32 R16, RZ, RZ, RZ ;  /* 0x000000ffff107224 */ /* 0x000fe200078e00ff */
[C---:B------:R-:W-:Y:S02]  /*10100*/  ISETP.GE.U32.AND P3, PT, R0.reuse, 0x4, PT ;  /* 0x000000040000780c */ /* 0x040fe40003f66070 */
[C---:B------:R-:W-:Y:S02]  /*10110*/  ISETP.GE.U32.AND P4, PT, R0.reuse, 0x8, PT ;  /* 0x000000080000780c */ /* 0x040fe40003f86070 */
[----:B------:R-:W-:Y:S01]  /*10120*/  ISETP.GE.U32.AND P5, PT, R0, 0x10, PT ;  /* 0x000000100000780c */ /* 0x000fe20003fa6070 */
[----:B---3--:R-:W0:Y:S02]  /*10130*/  SHFL.UP PT, R5, R4, 0x1, RZ ;  /* 0x0420000004057989 */ /* 0x008e2400000e00ff */
        /* <DEDUP_REMOVED lines=17> */
[----:B--2---:R-:W-:-:S13]  /*10250*/  ISETP.GT.AND P6, PT, R6, UR6, PT ;  /* 0x0000000606007c0c */ /* 0x004fda000bfc4270 */
[----:B------:R-:W-:Y:S05]  /*10260*/  @P6 BRA `(.L_x_2452) ;  /* 0x00000000009c6947 */ /* 0x000fea0003800000 */
[----:B------:R-:W0:Y:S01]  /*10270*/  LDC R5, c[0x0][0xc3c] ;  /* 0x00030f00ff057b82 */ /* 0x000e220000000800 */
[----:B------:R-:W-:Y:S01]  /*10280*/  IMAD.MOV.U32 R6, RZ, RZ, R3 ;  /* 0x000000ffff067224 */ /* 0x000fe200078e0003 */
[----:B------:R-:W-:Y:S01]  /*10290*/  UMOV UR4, URZ ;  /* 0x0000003f00047c82 */ /* 0x000fe20008000000 */
[----:B------:R-:W-:Y:S01]  /*102a0*/  ULDC UR7, c[0x0][0xc3c] ;  /* 0x00030f0000077ab9 */ /* 0x000fe20000000800 */
[----:B------:R-:W-:-:S05]  /*102b0*/  ULDC UR5, c[0x0][0xc38] ;  /* 0x00030e0000057ab9 */ /* 0x000fca0000000800 */
.L_x_2456:
        /* <DEDUP_REMOVED lines=12> */
.L_x_2455:
[----:B------:R-:W-:Y:S05]  /*10380*/  BSYNC B0 ;  /* 0x0000000000007941 */ /* 0x000fea0003800000 */
.L_x_2454:
        /* <DEDUP_REMOVED lines=20> */
[----:B------:R-:W-:-:S07]  /*104d0*/  IMAD.MOV.U32 R5, RZ, RZ, R9 ;  /* 0x000000ffff057224 */ /* 0x000fce00078e0009 */
.L_x_2452:
[----:B------:R-:W-:-:S04]  /*104e0*/  IMAD.IADD R6, R6, 0x1, -R3 ;  /* 0x0000000106067824 */ /* 0x000fc800078e0a03 */
[----:B------:R-:W-:-:S05]  /*104f0*/  IMAD R2, R5, UR5, R6 ;  /* 0x0000000505027c24 */ /* 0x000fca000f8e0206 */
[----:B------:R-:W-:Y:S02]  /*10500*/  ISETP.GT.AND P0, PT, R2, UR6, PT ;  /* 0x0000000602007c0c */ /* 0x000fe4000bf04270 */
[----:B------:R-:W0:Y:S11]  /*10510*/  LDC.64 R2, c[0x0][0xc90] ;  /* 0x00032400ff027b82 */ /* 0x000e360000000a00 */
[----:B------:R-:W-:-:S04]  /*10520*/  VOTE.ANY R11, PT, !P0 ;  /* 0x00000000000b7806 */ /* 0x000fc800040e0100 */
[----:B------:R-:W1:Y:S02]  /*10530*/  POPC R7, R11 ;  /* 0x0000000b00077309 */ /* 0x000e640000000000 */
[----:B-1----:R-:W-:-:S04]  /*10540*/  VIADD R19, R7, UR4 ;  /* 0x0000000407137c36 */ /* 0x002fc80008000000 */
[----:B0-----:R-:W-:-:S05]  /*10550*/  IMAD.WIDE R2, R19, 0x4, R2 ;  /* 0x0000000413027825 */ /* 0x001fca00078e0202 */
[----:B------:R-:W2:Y:S01]  /*10560*/  LDG.E R9, desc[UR40][R2.64] ;  /* 0x0000002802097981 */ /* 0x000ea2000c1e1900 */
[----:B------:R-:W-:-:S03]  /*10570*/  ISETP.NE.AND P0, PT, R11, RZ, PT ;  /* 0x000000ff0b00720c */ /* 0x000fc60003f05270 */
[----:B------:R-:W2:Y:S02]  /*10580*/  SHFL.IDX PT, R4, R4, R7, 0x1f ;  /* 0x00001f0704047589 */ /* 0x000ea400000e0000 */
[----:B--2---:R-:W-:-:S05]  /*10590*/  IMAD R8, R4, R9, RZ ;  /* 0x0000000904087224 */ /* 0x004fca00078e02ff */
[----:B------:R-:W-:-:S04]  /*105a0*/  IABS R10, R8 ;  /* 0x00000008000a7213 */ /* 0x000fc80000000000 */
[----:B------:R-:W0:Y:S08]  /*105b0*/  I2F.RP R12, R10 ;  /* 0x0000000a000c7306 */ /* 0x000e300000209400 */
[----:B0-----:R-:W0:Y:S02]  /*105c0*/  MUFU.RCP R12, R12 ;  /* 0x0000000c000c7308 */ /* 0x001e240000001000 */
[----:B0-----:R-:W-:-:S06]  /*105d0*/  VIADD R13, R12, 0xffffffe ;  /* 0x0ffffffe0c0d7836 */ /* 0x001fcc0000000000 */
[----:B------:R0:W1:Y:S01]  /*105e0*/  F2I.FTZ.U32.TRUNC.NTZ R3, R13 ;  /* 0x0000000d00037305 */ /* 0x000062000021f000 */
[----:B------:R-:W-:Y:S05]  /*105f0*/  @!P0 BRA `(.L_x_2457) ;  /* 0x0000000000088947 */ /* 0x000fea0003800000 */
[----:B------:R-:W-:-:S06]  /*10600*/  VIADD R16, R7, 0xffffffff ;  /* 0xffffffff07107836 */ /* 0x000fcc0000000000 */
[----:B------:R2:W3:Y:S02]  /*10610*/  SHFL.IDX PT, R16, R5, R16, 0x1f ;  /* 0x00001f1005107589 */ /* 0x0004e400000e0000 */
.L_x_2457:
[--C-:B-12---:R-:W-:Y:S02]  /*10620*/  IMAD.MOV R5, RZ, RZ, -R3.reuse ;  /* 0x000000ffff057224 */ /* 0x106fe400078e0a03 */
[----:B---3--:R-:W-:Y:S01]  /*10630*/  IMAD R16, R16, UR5, R6 ;  /* 0x0000000510107c24 */ /* 0x008fe2000f8e0206 */
[----:B------:R-:W-:Y:S01]  /*10640*/  IABS R6, R8 ;  /* 0x0000000800067213 */ /* 0x000fe20000000000 */
[----:B------:R-:W-:Y:S02]  /*10650*/  IMAD R5, R5, R10, RZ ;  /* 0x0000000a05057224 */ /* 0x000fe400078e02ff */
[----:B------:R-:W-:Y:S02]  /*10660*/  IMAD.MOV.U32 R2, RZ, RZ, RZ ;  /* 0x000000ffff027224 */ /* 0x000fe400078e00ff */
[----:B------:R-:W-:Y:S02]  /*10670*/  IMAD.MOV R6, RZ, RZ, -R6 ;  /* 0x000000ffff067224 */ /* 0x000fe400078e0a06 */
[----:B------:R-:W-:Y:S01]  /*10680*/  IMAD.HI.U32 R2, R3, R5, R2 ;  /* 0x0000000503027227 */ /* 0x000fe200078e0002 */
[----:B------:R-:W-:-:S04]  /*10690*/  IADD3 R5, -R16, UR6, RZ ;  /* 0x0000000610057c10 */ /* 0x000fc8000fffe1ff */
        /* <DEDUP_REMOVED lines=13> */
[----:B------:R-:W-:Y:S02]  /*10770*/  IMAD R6, R9, R2, RZ ;  /* 0x0000000209067224 */ /* 0x000fe400078e02ff */
[----:B------:R-:W-:Y:S02]  /*10780*/  IMAD.MOV R2, RZ, RZ, -R2 ;  /* 0x000000ffff027224 */ /* 0x000fe400078e0a02 */
[----:B------:R-:W-:Y:S02]  /*10790*/  IMAD.MOV R10, RZ, RZ, -R6 ;  /* 0x000000ffff0a7224 */ /* 0x000fe400078e0a06 */
[----:B------:R-:W-:-:S03]  /*107a0*/  IMAD R5, R8, R2, R5 ;  /* 0x0000000208057224 */ /* 0x000fc600078e0205 */
[----:B------:R-:W-:-:S04]  /*107b0*/  VIADDMNMX R9, R10, UR5, R9, PT ;  /* 0x000000050a097c46 */ /* 0x000fc8000b800109 */
[-C--:B------:R-:W-:Y:S02]  /*107c0*/  IABS R7, R9.reuse ;  /* 0x0000000900077213 */ /* 0x080fe40000000000 */
[----:B------:R-:W-:Y:S02]  /*107d0*/  IABS R8, R9 ;  /* 0x0000000900087213 */ /* 0x000fe40000000000 */
[----:B------:R-:W1:Y:S03]  /*107e0*/  I2F.RP R10, R7 ;  /* 0x00000007000a7306 */ /* 0x000e660000209400 */
[----:B------:R-:W-:-:S05]  /*107f0*/  IMAD.MOV R8, RZ, RZ, -R8 ;  /* 0x000000ffff087224 */ /* 0x000fca00078e0a08 */
[----:B-1----:R-:W1:Y:S02]  /*10800*/  MUFU.RCP R10, R10 ;  /* 0x0000000a000a7308 */ /* 0x002e640000001000 */
[----:B-1----:R-:W-:-:S06]  /*10810*/  VIADD R3, R10, 0xffffffe ;  /* 0x0ffffffe0a037836 */ /* 0x002fcc0000000000 */
[----:B------:R-:W1:Y:S02]  /*10820*/  F2I.FTZ.U32.TRUNC.NTZ R3, R3 ;  /* 0x0000000300037305 */ /* 0x000e64000021f000 */
[----:B-1----:R-:W-:-:S04]  /*10830*/  IMAD.MOV R2, RZ, RZ, -R3 ;  /* 0x000000ffff027224 */ /* 0x002fc800078e0a03 */
[----:B------:R-:W-:Y:S02]  /*10840*/  IMAD R11, R2, R7, RZ ;  /* 0x00000007020b7224 */ /* 0x000fe400078e02ff */
[----:B------:R-:W-:-:S04]  /*10850*/  IMAD.MOV.U32 R2, RZ, RZ, RZ ;  /* 0x000000ffff027224 */ /* 0x000fc800078e00ff */
[----:B------:R-:W-:Y:S01]  /*10860*/  IMAD.HI.U32 R2, R3, R11, R2 ;  /* 0x0000000b03027227 */ /* 0x000fe200078e0002 */
[----:B------:R-:W-:Y:S02]  /*10870*/  IABS R11, R5 ;  /* 0x00000005000b7213 */ /* 0x000fe40000000000 */
[C---:B------:R-:W-:Y:S01]  /*10880*/  LOP3.LUT R3, R5.reuse, R9, RZ, 0x3c, !PT ;  /* 0x0000000905037212 */ /* 0x040fe200078e3cff */
[----:B------:R-:W-:Y:S02]  /*10890*/  IMAD.IADD R5, R5, 0x1, R6 ;  /* 0x0000000105057824 */ /* 0x000fe400078e0206 */
[----:B------:R-:W-:Y:S01]  /*108a0*/  IMAD.HI.U32 R2, R2, R11, RZ ;  /* 0x0000000b02027227 */ /* 0x000fe200078e00ff */
[----:B------:R-:W-:-:S03]  /*108b0*/  ISETP.GE.AND P2, PT, R3, RZ, PT ;  /* 0x000000ff0300720c */ /* 0x000fc60003f46270 */
[----:B------:R-:W-:-:S05]  /*108c0*/  IMAD R8, R2, R8, R11 ;  /* 0x0000000802087224 */ /* 0x000fca00078e020b */
[----:B------:R-:W-:-:S13]  /*108d0*/  ISETP.GT.U32.AND P1, PT, R7, R8, PT ;  /* 0x000000080700720c */ /* 0x000fda0003f24070 */
[----:B------:R-:W-:Y:S02]  /*108e0*/  @!P1 IMAD.IADD R8, R8, 0x1, -R7 ;  /* 0x0000000108089824 */ /* 0x000fe400078e0a07 */
[----:B------:R-:W-:Y:S01]  /*108f0*/  @!P1 VIADD R2, R2, 0x1 ;  /* 0x0000000102029836 */ /* 0x000fe20000000000 */
[----:B------:R-:W-:Y:S02]  /*10900*/  ISETP.NE.AND P1, PT, R9, RZ, PT ;  /* 0x000000ff0900720c */ /* 0x000fe40003f25270 */
[----:B------:R-:W-:-:S13]  /*10910*/  ISETP.GE.U32.AND P0, PT, R8, R7, PT ;  /* 0x000000070800720c */ /* 0x000fda0003f06070 */
[----:B------:R-:W-:-:S04]  /*10920*/  @P0 VIADD R2, R2, 0x1 ;  /* 0x0000000102020836 */ /* 0x000fc80000000000 */
[----:B------:R-:W-:Y:S01]  /*10930*/  @!P2 IMAD.MOV R2, RZ, RZ, -R2 ;  /* 0x000000ffff02a224 */ /* 0x000fe200078e0a02 */
[----:B------:R-:W-:Y:S01]  /*10940*/  @!P1 LOP3.LUT R2, RZ, R9, RZ, 0x33, !PT ;  /* 0x00000009ff029212 */ /* 0x000fe200078e33ff */
[----:B------:R-:W-:-:S03]  /*10950*/  IMAD.MOV R9, RZ, RZ, -R9 ;  /* 0x000000ffff097224 */ /* 0x000fc600078e0a09 */
[----:B------:R-:W-:Y:S01]  /*10960*/  LOP3.LUT R17, RZ, R2, RZ, 0x33, !PT ;  /* 0x00000002ff117212 */ /* 0x000fe200078e33ff */
[----:B------:R-:W-:-:S04]  /*10970*/  IMAD R18, R2, R9, R5 ;  /* 0x0000000902127224 */ /* 0x000fc800078e0205 */
[----:B------:R-:W-:Y:S01]  /*10980*/  IMAD.IADD R17, R4, 0x1, R17 ;  /* 0x0000000104117824 */ /* 0x000fe200078e0211 */
[----:B------:R-:W-:Y:S06]  /*10990*/  BRA `(.L_x_2458) ;  /* 0x00000000000c7947 */ /* 0x000fec0003800000 */
.L_x_2453:
[----:B------:R-:W-:Y:S02]  /*109a0*/  IMAD.MOV.U32 R17, RZ, RZ, RZ ;  /* 0x000000ffff117224 */ /* 0x000fe400078e00ff */
[----:B------:R-:W-:Y:S02]  /*109b0*/  IMAD.U32 R16, RZ, RZ, UR6 ;  /* 0x00000006ff107e24 */ /* 0x000fe4000f8e00ff */
[----:B------:R-:W-:-:S07]  /*109c0*/  IMAD.MOV.U32 R18, RZ, RZ, RZ ;  /* 0x000000ffff127224 */ /* 0x000fce00078e00ff */
.L_x_2458:
[----:B------:R-:W-:-:S13]  /*109d0*/  ISETP.NE.AND P0, PT, R0, RZ, PT ;  /* 0x000000ff0000720c */ /* 0x000fda0003f05270 */
[----:B------:R-:W1:Y:S01]  /*109e0*/  @!P0 S2R R3, SR_CgaCtaId ;  /* 0x0000000000038919 */ /* 0x000e620000008800 */
[----:B------:R-:W-:-:S04]  /*109f0*/  @!P0 MOV R0, 0x400 ;  /* 0x0000040000008802 */ /* 0x000fc80000000f00 */
[----:B-1----:R-:W-:-:S05]  /*10a00*/  @!P0 LEA R0, R3, R0, 0x18 ;  /* 0x0000000003008211 */ /* 0x002fca00078ec0ff */
[----:B------:R1:W-:Y:S01]  /*10a10*/  @!P0 STS.128 [R0+0x228d0], R16 ;  /* 0x0228d01000008388 */ /* 0x0003e20000000c00 */
[----:B------:R-:W-:Y:S06]  /*10a20*/  BAR.ARV 0x5, 0x180 ;  /* 0x0146000000007b1d */ /* 0x000fec0000002000 */
.L_x_2451:
[----:B-1----:R-:W-:Y:S01]  /*10a30*/  IMAD.MOV.U32 R0, RZ, RZ, 0x1 ;  /* 0x00000001ff007424 */ /* 0x002fe200078e00ff */
[----:B------:R1:W-:Y:S01]  /*10a40*/  STL [R1+0x8], RZ ;  /* 0x000008ff01007387 */ /* 0x0003e20000100800 */
[----:B------:R-:W-:Y:S02]  /*10a50*/  ULDC UR4, c[0x0][0xc3c] ;  /* 0x00030f0000047ab9 */ /* 0x000fe40000000800 */
[----:B--2---:R-:W-:Y:S01]  /*10a60*/  ISETP.GE.AND P0, PT, R19, UR4, PT ;  /* 0x0000000413007c0c */ /* 0x004fe2000bf06270 */
[----:B------:R1:W-:Y:S04]  /*10a70*/  STL [R1+0x10], R0 ;  /* 0x0000100001007387 */ /* 0x0003e80000100800 */
[----:B------:R1:W-:Y:S08]  /*10a80*/  STL [R1+0x40], RZ ;  /* 0x000040ff01007387 */ /* 0x0003f00000100800 */
[----:B-1----:R-:W-:Y:S05]  /*10a90*/  @P0 BRA `(.L_x_2459) ;  /* 0x0000005400700947 */ /* 0x002fea0003800000 */
        /* <DEDUP_REMOVED lines=24> */
.L_x_2569:
[----:B------:R-:W-:Y:S05]  /*10c20*/  YIELD ;  /* 0x0000000000007946 */ /* 0x000fea0003800000 */
[----:B------:R-:W-:Y:S01]  /*10c30*/  ULDC.64 UR4, c[0x0][0xa28] ;  /* 0x00028a0000047ab9 */ /* 0x000fe20000000a00 */
[----:B0--3--:R-:W-:Y:S01]  /*10c40*/  IMAD.MOV.U32 R0, RZ, RZ, RZ ;  /* 0x000000ffff007224 */ /* 0x009fe200078e00ff */
[----:B------:R-:W-:Y:S01]  /*10c50*/  ISETP.NE.U32.AND P0, PT, RZ, UR4, PT ;  /* 0x00000004ff007c0c */ /* 0x000fe2000bf05070 */
[----:B------:R-:W0:Y:S01]  /*10c60*/  LDC.64 R4, c[0x0][0xa00] ;  /* 0x00028000ff047b82 */ /* 0x000e220000000a00 */
[----:B-1---5:R-:W-:Y:S01]  /*10c70*/  CS2R R8, SRZ ;  /* 0x0000000000087805 */ /* 0x022fe2000001ff00 */
[----:B------:R-:W-:Y:S01]  /*10c80*/  ULDC.64 UR6, c[0x0][0xa08] ;  /* 0x0002820000067ab9 */ /* 0x000fe20000000a00 */
[----:B------:R-:W-:Y:S01]  /*10c90*/  ISETP.NE.AND.EX P0, PT, RZ, UR5, PT, P0 ;  /* 0x00000005ff007c0c */ /* 0x000fe2000bf05300 */
[----:B------:R-:W-:-:S12]  /*10ca0*/  ULDC.64 UR4, c[0x0][0xa18] ;  /* 0x0002860000047ab9 */ /* 0x000fd80000000a00 */
[----:B------:R-:W1:Y:S02]  /*10cb0*/  @P0 LDC.64 R2, c[0x0][0xa28] ;  /* 0x00028a00ff020b82 */ /* 0x000e640000000a00 */
[----:B-1----:R-:W-:-:S05]  /*10cc0*/  @P0 IMAD.WIDE R2, R19, 0x4, R2 ;  /* 0x0000000413020825 */ /* 0x002fca00078e0202 */
[----:B------:R1:W5:Y:S01]  /*10cd0*/  @P0 LDG.E R0, desc[UR40][R2.64] ;  /* 0x0000002802000981 */ /* 0x000362000c1e1900 */
[----:B------:R-:W-:Y:S01]  /*10ce0*/  ISETP.NE.U32.AND P0, PT, RZ, UR4, PT ;  /* 0x00000004ff007c0c */ /* 0x000fe2000bf05070 */
[----:B0-----:R-:W-:Y:S01]  /*10cf0*/  IMAD.WIDE R4, R19, 0x4, R4 ;  /* 0x0000000413047825 */ /* 0x001fe200078e0204 */
[----:B------:R-:W-:Y:S02]  /*10d00*/  ISETP.NE.U32.AND P1, PT, RZ, UR6, PT ;  /* 0x00000006ff007c0c */ /* 0x000fe4000bf25070 */
[----:B------:R-:W-:Y:S01]  /*10d10*/  ISETP.NE.AND.EX P2, PT, RZ, UR5, PT, P0 ;  /* 0x00000005ff007c0c */ /* 0x000fe2000bf45300 */
[----:B------:R-:W-:Y:S01]  /*10d20*/  ULDC.64 UR4, c[0x0][0xa00] ;  /* 0x0002800000047ab9 */ /* 0x000fe20000000a00 */
[----:B------:R-:W-:Y:S02]  /*10d30*/  ISETP.NE.AND.EX P1, PT, RZ, UR7, PT, P1 ;  /* 0x00000007ff007c0c */ /* 0x000fe4000bf25310 */
[----:B------:R-:W-:Y:S01]  /*10d40*/  ISETP.NE.U32.AND P0, PT, RZ, UR4, PT ;  /* 0x00000004ff007c0c */ /* 0x000fe2000bf05070 */
[----:B-1----:R-:W0:Y:S03]  /*10d50*/  LDC.64 R2, c[0x0][0xa08] ;  /* 0x00028200ff027b82 */ /* 0x002e260000000a00 */
[----:B------:R-:W-:-:S05]  /*10d60*/  ISETP.NE.AND.EX P0, PT, RZ, UR5, PT, P0 ;  /* 0x00000005ff007c0c */ /* 0x000fca000bf05300 */
[----:B--2---:R-:W1:Y:S08]  /*10d70*/  @P2 LDC.64 R6, c[0x0][0xa18] ;  /* 0x00028600ff062b82 */ /* 0x004e700000000a00 */
[----:B------:R-:W2:Y:S01]  /*10d80*/  @P0 LDG.E R9, desc[UR40][R4.64] ;  /* 0x0000002804090981 */ /* 0x000ea2000c1e1900 */
[----:B------:R-:W-:Y:S01]  /*10d90*/  ULDC UR4, c[0x0][0x288] ;  /* 0x0000a20000047ab9 */ /* 0x000fe20000000800 */
[----:B0-----:R-:W-:-:S05]  /*10da0*/  IMAD.WIDE R2, R19, 0x4, R2 ;  /* 0x0000000413027825 */ /* 0x001fca00078e0202 */
[----:B------:R-:W5:Y:S01]  /*10db0*/  @P1 LDG.E R8, desc[UR40][R2.64] ;  /* 0x0000002802081981 */ /* 0x000f62000c1e1900 */
[----:B-1----:R-:W-:-:S03]  /*10dc0*/  @P2 IMAD.WIDE R6, R19, 0x4, R6 ;  /* 0x0000000413062825 */ /* 0x002fc600078e0206 */
        /* <DEDUP_REMOVED lines=14> */
[----:B------:R-:W0:Y:S04]  /*10eb0*/  LDG.E R7, desc[UR40][R4.64] ;  /* 0x0000002804077981 */ /* 0x000e28000c1e1900 */
[----:B------:R-:W0:Y:S02]  /*10ec0*/  LDG.E R4, desc[UR40][R4.64+0x4] ;  /* 0x0000042804047981 */ /* 0x000e24000c1e1900 */
[----:B0-----:R-:W-:-:S05]  /*10ed0*/  IMAD.IADD R9, R4, 0x1, -R7 ;  /* 0x0000000104097824 */ /* 0x001fca00078e0a07 */
[----:B------:R1:W-:Y:S02]  /*10ee0*/  STL [R1+0x30], R9 ;  /* 0x0000300901007387 */ /* 0x0003e40000100800 */
.L_x_2460:
[----:B-----5:R-:W-:Y:S01]  /*10ef0*/  IMAD.IADD R4, R8, 0x1, R0 ;  /* 0x0000000108047824 */ /* 0x020fe200078e0200 */
[----:B------:R-:W-:Y:S02]  /*10f00*/  ULDC.64 UR4, c[0x0][0xa20] ;  /* 0x0002880000047ab9 */ /* 0x000fe40000000a00 */
[----:B------:R-:W-:Y:S02]  /*10f10*/  ISETP.NE.U32.AND P0, PT, RZ, UR4, PT ;  /* 0x00000004ff007c0c */ /* 0x000fe4000bf05070 */
[----:B------:R2:W-:Y:S02]  /*10f20*/  STL [R1+0x18], R4 ;  /* 0x0000180401007387 */ /* 0x0005e40000100800 */
[----:B------:R-:W-:-:S13]  /*10f30*/  ISETP.NE.AND.EX P0, PT, RZ, UR5, PT, P0 ;  /* 0x00000005ff007c0c */ /* 0x000fda000bf05300 */
[----:B--2---:R-:W-:Y:S05]  /*10f40*/  @!P0 BRA `(.L_x_2461) ;  /* 0x0000000000108947 */ /* 0x004fea0003800000 */
[----:B------:R-:W2:Y:S02]  /*10f50*/  LDC.64 R2, c[0x0][0xa20] ;  /* 0x00028800ff027b82 */ /* 0x000ea40000000a00 */
[----:B--2---:R-:W-:-:S05]  /*10f60*/  IMAD.WIDE R2, R19, 0x4, R2 ;  /* 0x0000000413027825 */ /* 0x004fca00078e0202 */
[----:B------:R2:W5:Y:S01]  /*10f70*/  LDG.E R6, desc[UR40][R2.64] ;  /* 0x0000002802067981 */ /* 0x000562000c1e1900 */
[----:B------:R-:W-:Y:S05]  /*10f80*/  BRA `(.L_x_2462) ;  /* 0x0000000000107947 */ /* 0x000fea0003800000 */
.L_x_2461:
[----:B------:R-:W-:Y:S05]  /*10f90*/  @!P1 BRA `(.L_x_2462) ;  /* 0x00000000000c9947 */ /* 0x000fea0003800000 */
[----:B------:R-:W2:Y:S04]  /*10fa0*/  LDG.E R6, desc[UR40][R2.64] ;  /* 0x0000002802067981 */ /* 0x000ea8000c1e1900 */
[----:B------:R-:W2:Y:S02]  /*10fb0*/  LDG.E R2, desc[UR40][R2.64+0x4] ;  /* 0x0000042802027981 */ /* 0x000ea4000c1e1900 */
[----:B--2---:R-:W-:-:S07]  /*10fc0*/  IMAD.IADD R6, R2, 0x1, -R6 ;  /* 0x0000000102067824 */ /* 0x004fce00078e0a06 */
.L_x_2462:
[----:B--2---:R-:W2:Y:S01]  /*10fd0*/  LDC R2, c[0x0][0x448] ;  /* 0x00011200ff027b82 */ /* 0x004ea20000000800 */
[----:B------:R-:W-:Y:S02]  /*10fe0*/  IMAD.SHL.U32 R8, R17, 0x80, RZ ;  /* 0x0000008011087824 */ /* 0x000fe400078e00ff */
[----:B-----5:R-:W-:Y:S02]  /*10ff0*/  IMAD.IADD R0, R6, 0x1, -R0 ;  /* 0x0000000106007824 */ /* 0x020fe400078e0a00 */
[----:B------:R-:W-:Y:S01]  /*11000*/  VIADD R4, R8, 0x7f ;  /* 0x0000007f08047836 */ /* 0x000fe20000000000 */
[----:B------:R3:W-:Y:S03]  /*11010*/  STL [R1+0x2c], R8 ;  /* 0x00002c0801007387 */ /* 0x0007e60000100800 */
[----:B------:R-:W-:Y:S01]  /*11020*/  IMAD.MOV.U32 R6, RZ, RZ, R4 ;  /* 0x000000ffff067224 */ /* 0x000fe200078e0004 */
[----:B--2---:R-:W-:-:S13]  /*11030*/  ISETP.NE.AND P1, PT, R2, 0x1, PT ;  /* 0x000000010200780c */ /* 0x004fda0003f25270 */
[----:B------:R-:W2:Y:S08]  /*11040*/  @P1 LDC R3, c[0x0][0x44c] ;  /* 0x00011300ff031b82 */ /* 0x000eb00000000800 */
[----:B------:R-:W4:Y:S01]  /*11050*/  @P1 LDC R2, c[0x0][0x450] ;  /* 0x00011400ff021b82 */ /* 0x000f220000000800 */
[----:B--2---:R-:W-:-:S05]  /*11060*/  @P1 IMAD.HI.U32 R3, R4, R3, RZ ;  /* 0x0000000304031227 */ /* 0x004fca00078e00ff */
[----:B----4-:R-:W-:Y:S02]  /*11070*/  @P1 SHF.R.U32.HI R6, RZ, R2, R3 ;  /* 0x00000002ff061219 */ /* 0x010fe40000011603 */
[----:B------:R-:W-:-:S05]  /*11080*/  IADD3 R2, R0, 0x1, -R9 ;  /* 0x0000000100027810 */ /* 0x000fca0007ffe809 */
[----:B------:R-:W-:Y:S02]  /*11090*/  IMAD.IADD R6, R2, 0x1, R6 ;  /* 0x0000000102067824 */ /* 0x000fe400078e0206 */
[----:B------:R-:W2:Y:S02]  /*110a0*/  LDC.64 R2, c[0x0][0x9e0] ;  /* 0x00027800ff027b82 */ /* 0x000ea40000000a00 */
[----:B--2---:R-:W-:Y:S01]  /*110b0*/  ISETP.GE.AND P2, PT, R3, 0x1, PT ;  /* 0x000000010300780c */ /* 0x004fe20003f46270 */
[----:B------:R-:W-:-:S12]  /*110c0*/  IMAD.IADD R2, R6, 0x1, R2 ;  /* 0x0000000106027824 */ /* 0x000fd800078e0202 */
[----:B---3--:R-:W-:Y:S05]  /*110d0*/  @!P2 BRA `(.L_x_2463) ;  /* 0x000000000048a947 */ /* 0x008fea0003800000 */
[C---:B------:R-:W-:Y:S01]  /*110e0*/  ISETP.GT.AND P0, PT, R6.reuse, RZ, PT ;  /* 0x000000ff0600720c */ /* 0x040fe20003f04270 */
[----:B------:R-:W-:Y:S01]  /*110f0*/  BSSY B0, `(.L_x_2464) ;  /* 0x000000e000007945 */ /* 0x000fe20003800000 */
[----:B------:R-:W-:-:S11]  /*11100*/  VIADD R7, R6, 0xffffffff ;  /* 0xffffffff06077836 */ /* 0x000fd60000000000 */
[----:B------:R-:W-:Y:S05]  /*11110*/  @P0 BRA `(.L_x_2465) ;  /* 0x00000000001c0947 */ /* 0x000fea0003800000 */
[----:B------:R-:W-:Y:S01]  /*11120*/  ISETP.NE.AND P0, PT, R3, 0x1, PT ;  /* 0x000000010300780c */ /* 0x000fe20003f05270 */
[----:B------:R-:W-:-:S12]  /*11130*/  IMAD.MOV R6, RZ, RZ, -R6 ;  /* 0x000000ffff067224 */ /* 0x000fd800078e0a06 */
[----:B------:R-:W2:Y:S02]  /*11140*/  @P0 LDC.64 R4, c[0x0][0x9e8] ;  /* 0x00027a00ff040b82 */ /* 0x000ea40000000a00 */
[----:B--2---:R-:W-:-:S05]  /*11150*/  @P0 IMAD.HI.U32 R4, R6, R4, RZ ;  /* 0x0000000406040227 */ /* 0x004fca00078e00ff */
[----:B------:R-:W-:-:S04]  /*11160*/  @P0 SHF.R.U32.HI R6, RZ, R5, R4 ;  /* 0x00000005ff060219 */ /* 0x000fc80000011604 */
[----:B------:R-:W-:Y:S01]  /*11170*/  LOP3.LUT R7, RZ, R6, RZ, 0x33, !PT ;  /* 0x00000006ff077212 */ /* 0x000fe200078e33ff */
[----:B------:R-:W-:Y:S06]  /*11180*/  BRA `(.L_x_2466) ;  /* 0x0000000000107947 */ /* 0x000fec0003800000 */
.L_x_2465:
[----:B------:R-:W-:-:S13]  /*11190*/  ISETP.NE.AND P0, PT, R3, 0x1, PT ;  /* 0x000000010300780c */ /* 0x000fda0003f05270 */
[----:B------:R-:W2:Y:S02]  /*111a0*/  @P0 LDC.64 R4, c[0x0][0x9e8] ;  /* 0x00027a00ff040b82 */ /* 0x000ea40000000a00 */
[----:B--2---:R-:W-:-:S05]  /*111b0*/  @P0 IMAD.HI.U32 R4, R7, R4, RZ ;  /* 0x0000000407040227 */ /* 0x004fca00078e00ff */
[----:B------:R-:W-:-:S07]  /*111c0*/  @P0 SHF.R.U32.HI R7, RZ, R5, R4 ;  /* 0x00000005ff070219 */ /* 0x000fce0000011604 */
.L_x_2466:
[----:B------:R-:W-:Y:S05]  /*111d0*/  BSYNC B0 ;  /* 0x0000000000007941 */ /* 0x000fea0003800000 */
.L_x_2464:
[----:B------:R-:W-:-:S05]  /*111e0*/  IMAD R7, R7, R3, R3 ;  /* 0x0000000307077224 */ /* 0x000fca00078e0203 */
[----:B------:R-:W-:-:S07]  /*111f0*/  VIMNMX R2, R2, R7, PT ;  /* 0x0000000702027248 */ /* 0x000fce0003fe0100 */
.L_x_2463:
[----:B------:R-:W2:Y:S01]  /*11200*/  @P1 LDC R6, c[0x0][0x44c] ;  /* 0x00011300ff061b82 */ /* 0x000ea20000000800 */
[----:B------:R-:W-:Y:S01]  /*11210*/  IMAD.MOV.U32 R4, RZ, RZ, R8 ;  /* 0x000000ffff047224 */ /* 0x000fe200078e0008 */
[----:B------:R-:W-:-:S06]  /*11220*/  ULDC UR4, c[0x0][0x9dc] ;  /* 0x0002770000047ab9 */ /* 0x000fcc0000000800 */
[----:B------:R-:W3:Y:S01]  /*11230*/  @P1 LDC R5, c[0x0][0x450] ;  /* 0x00011400ff051b82 */ /* 0x000ee20000000800 */
[----:B--2---:R-:W-:-:S05]  /*11240*/  @P1 IMAD.HI.U32 R6, R8, R6, RZ ;  /* 0x0000000608061227 */ /* 0x004fca00078e00ff */
[----:B---3--:R-:W-:Y:S01]  /*11250*/  @P1 SHF.R.U32.HI R4, RZ, R5, R6 ;  /* 0x00000005ff041219 */ /* 0x008fe20000011606 */
[----:B------:R-:W-:Y:S02]  /*11260*/  VIADD R5, R2, 0x5f ;  /* 0x0000005f02057836 */ /* 0x000fe40000000000 */
[----:B------:R-:W-:Y:S01]  /*11270*/  VIADD R6, R0, 0x5f ;  /* 0x0000005f00067836 */ /* 0x000fe20000000000 */
[----:B------:R-:W-:Y:S01]  /*11280*/  IADD3 R2, R4, R0, -R9 ;  /* 0x0000000004027210 */ /* 0x000fe20007ffe809 */
[----:B------:R-:W-:-:S04]  /*11290*/  IMAD.HI R5, R5, 0x2aaaaaab, RZ ;  /* 0x2aaaaaab05057827 */ /* 0x000fc800078e02ff */
[----:B------:R-:W-:Y:S01]  /*112a0*/  IMAD.HI R6, R6, 0x2aaaaaab, RZ ;  /* 0x2aaaaaab06067827 */ /* 0x000fe200078e02ff */
[----:B------:R-:W-:-:S04]  /*112b0*/  SHF.R.U32.HI R0, RZ, 0x1f, R5 ;  /* 0x0000001fff007819 */ /* 0x000fc80000011605 */
[----:B------:R-:W-:Y:S02]  /*112c0*/  SHF.R.U32.HI R4, RZ, 0x1f, R6 ;  /* 0x0000001fff047819 */ /* 0x000fe40000011606 */
[----:B------:R-:W-:Y:S02]  /*112d0*/  LEA.HI.SX32 R0, R5, R0, 0x1c ;  /* 0x0000000005007211 */ /* 0x000fe400078fe2ff */
[----:B------:R-:W-:-:S04]  /*112e0*/  LEA.HI.SX32 R4, R6, R4, 0x1c ;  /* 0x0000000406047211 */ /* 0x000fc800078fe2ff */
[----:B------:R-:W-:Y:S01]  /*112f0*/  VIMNMX R7, R4, R0, PT ;  /* 0x0000000004077248 */ /* 0x000fe20003fe0100 */
[----:B------:R-:W-:-:S04]  /*11300*/  VIADD R0, R2, -UR4 ;  /* 0x8000000402007c36 */ /* 0x000fc80008000000 */
[----:B------:R2:W-:Y:S01]  /*11310*/  STL [R1+0x20], R7 ;  /* 0x0000200701007387 */ /* 0x0005e20000100800 */
[----:B------:R-:W-:Y:S05]  /*11320*/  @!P2 BRA `(.L_x_2467) ;  /* 0x000000000044a947 */ /* 0x000fea0003800000 */
[----:B------:R-:W-:Y:S01]  /*11330*/  ISETP.GT.AND P0, PT, R2, -0x1, PT ;  /* 0xffffffff0200780c */ /* 0x000fe20003f04270 */
[----:B------:R-:W-:-:S12]  /*11340*/  BSSY B0, `(.L_x_2468) ;  /* 0x000000d000007945 */ /* 0x000fd80003800000 */
[----:B------:R-:W-:Y:S05]  /*11350*/  @P0 BRA `(.L_x_2469) ;  /* 0x00000000001c0947 */ /* 0x000fea0003800000 */
[----:B------:R-:W-:Y:S02]  /*11360*/  ISETP.NE.AND P0, PT, R3, 0x1, PT ;  /* 0x000000010300780c */ /* 0x000fe40003f05270 */
[----:B------:R-:W-:-:S11]  /*11370*/  LOP3.LUT R2, RZ, R2, RZ, 0x33, !PT ;  /* 0x00000002ff027212 */ /* 0x000fd600078e33ff */
[----:B------:R-:W3:Y:S02]  /*11380*/  @P0 LDC.64 R4, c[0x0][0x9e8] ;  /* 0x00027a00ff040b82 */ /* 0x000ee40000000a00 */
[----:B---3--:R-:W-:-:S05]  /*11390*/  @P0 IMAD.HI.U32 R4, R2, R4, RZ ;  /* 0x0000000402040227 */ /* 0x008fca00078e00ff */
[----:B------:R-:W-:-:S04]  /*113a0*/  @P0 SHF.R.U32.HI R2, RZ, R5, R4 ;  /* 0x00000005ff020219 */ /* 0x000fc80000011604 */
[----:B------:R-:W-:Y:S01]  /*113b0*/  LOP3.LUT R2, RZ, R2, RZ, 0x33, !PT ;  /* 0x00000002ff027212 */ /* 0x000fe200078e33ff */
[----:B------:R-:W-:Y:S06]  /*113c0*/  BRA `(.L_x_2470) ;  /* 0x0000000000107947 */ /* 0x000fec0003800000 */
.L_x_2469:
[----:B------:R-:W-:-:S13]  /*113d0*/  ISETP.NE.AND P0, PT, R3, 0x1, PT ;  /* 0x000000010300780c */ /* 0x000fda0003f05270 */
[----:B------:R-:W3:Y:S02]  /*113e0*/  @P0 LDC.64 R4, c[0x0][0x9e8] ;  /* 0x00027a00ff040b82 */ /* 0x000ee40000000a00 */
[----:B---3--:R-:W-:-:S05]  /*113f0*/  @P0 IMAD.HI.U32 R4, R2, R4, RZ ;  /* 0x0000000402040227 */ /* 0x008fca00078e00ff */
[----:B------:R-:W-:-:S07]  /*11400*/  @P0 SHF.R.U32.HI R2, RZ, R5, R4 ;  /* 0x00000005ff020219 */ /* 0x000fce0000011604 */
.L_x_2470:
[----:B------:R-:W-:Y:S05]  /*11410*/  BSYNC B0 ;  /* 0x0000000000007941 */ /* 0x000fea0003800000 */
.L_x_2468:
[----:B------:R-:W-:-:S05]  /*11420*/  IMAD R2, R2, R3, RZ ;  /* 0x0000000302027224 */ /* 0x000fca00078e02ff */
[----:B------:R-:W-:-:S07]  /*11430*/  VIMNMX R0, R0, R2, !PT ;  /* 0x0000000200007248 */ /* 0x000fce0007fe0100 */
.L_x_2467:
[----:B------:R-:W-:Y:S01]  /*11440*/  IMAD.HI R0, R0, 0x2aaaaaab, RZ ;  /* 0x2aaaaaab00007827 */ /* 0x000fe200078e02ff */
[----:B------:R-:W-:Y:S04]  /*11450*/  BSSY B7, `(.L_x_2471) ;  /* 0x00003fa000077945 */ /* 0x000fe80003800000 */
[----:B------:R-:W-:-:S04]  /*11460*/  SHF.R.U32.HI R2, RZ, 0x1f, R0 ;  /* 0x0000001fff027819 */ /* 0x000fc80000011600 */
[----:B------:R-:W-:-:S04]  /*11470*/  LEA.HI.SX32 R2, R0, R2, 0x1c ;  /* 0x0000000200027211 */ /* 0x000fc800078fe2ff */
[----:B------:R-:W-:-:S04]  /*11480*/  VIMNMX R3, RZ, R2, !PT ;  /* 0x00000002ff037248 */ /* 0x000fc80007fe0100 */
[----:B------:R-:W-:Y:S01]  /*11490*/  ISETP.GT.AND P0, PT, R7, R3, PT ;  /* 0x000000030700720c */ /* 0x000fe20003f04270 */
[----:B------:R3:W-:-:S12]  /*114a0*/  STL [R1+0x1c], R3 ;  /* 0x00001c0301007387 */ /* 0x0007d80000100800 */
[----:B---3--:R-:W-:Y:S05]  /*114b0*/  @P0 BRA `(.L_x_2472) ;  /* 0x0000000000440947 */ /* 0x008fea0003800000 */
[----:B------:R-:W3:Y:S02]  /*114c0*/  S2R R3, SR_TID.X ;  /* 0x0000000000037919 */ /* 0x000ee40000002100 */
[----:B---3--:R-:W-:-:S04]  /*114d0*/  LOP3.LUT R3, R3, 0x7f, RZ, 0xc0, !PT ;  /* 0x0000007f03037812 */ /* 0x008fc800078ec0ff */
[----:B------:R-:W-:-:S13]  /*114e0*/  ISETP.NE.AND P0, PT, R3, RZ, PT ;  /* 0x000000ff0300720c */ /* 0x000fda0003f05270 */
[----:B------:R-:W-:Y:S05]  /*114f0*/  @P0 BRA `(.L_x_2473) ;  /* 0x0000003c00bc0947 */ /* 0x000fea0003800000 */
[----:B------:R-:W3:Y:S01]  /*11500*/  S2R R5, SR_LANEID ;  /* 0x0000000000057919 */ /* 0x000ee20000000000 */
[----:B------:R-:W-:Y:S01]  /*11510*/  VOTEU.ANY UR4, UPT, PT ;  /* 0x0000000000047886 */ /* 0x000fe200038e0100 */
[----:B------:R-:W4:Y:S01]  /*11520*/  LDC.64 R2, c[0x0][0xc60] ;  /* 0x00031800ff027b82 */ /* 0x000f220000000a00 */
[----:B------:R-:W3:Y:S02]  /*11530*/  FLO.U32 R0, UR4 ;  /* 0x0000000400007d00 */ /* 0x000ee400080e0000 */
[----:B---3--:R-:W-:-:S06]  /*11540*/  ISETP.EQ.U32.AND P0, PT, R0, R5, PT ;  /* 0x000000050000720c */ /* 0x008fcc0003f02070 */
[----:B------:R-:W4:Y:S07]  /*11550*/  POPC R5, UR4 ;  /* 0x0000000400057d09 */ /* 0x000f2e0008000000 */
[----:B----4-:R-:W3:Y:S01]  /*11560*/  @P0 ATOMG.E.ADD.STRONG.GPU PT, R3, desc[UR40][R2.64], R5 ;  /* 0x00000005020309a8 */ /* 0x010ee200081ee1e8 */
[----:B------:R-:W4:Y:S02]  /*11570*/  S2R R4, SR_LTMASK ;  /* 0x0000000000047919 */ /* 0x000f240000003900 */
[----:B----4-:R-:W-:-:S04]  /*11580*/  LOP3.LUT R4, R4, UR4, RZ, 0xc0, !PT ;  /* 0x0000000404047c12 */ /* 0x010fc8000f8ec0ff */
[----:B--2---:R-:W2:Y:S01]  /*11590*/  POPC R7, R4 ;  /* 0x0000000400077309 */ /* 0x004ea20000000000 */
[----:B---3--:R-:W2:Y:S02]  /*115a0*/  SHFL.IDX PT, R0, R3, R0, 0x1f ;  /* 0x00001f0003007589 */ /* 0x008ea400000e0000 */
[----:B--2---:R-:W-:Y:S01]  /*115b0*/  IADD3 R16, R0, UR37, R7 ;  /* 0x0000002500107c10 */ /* 0x004fe2000fffe007 */
[----:B------:R-:W-:Y:S06]  /*115c0*/  BRA `(.L_x_2473) ;  /* 0x0000003c00887947 */ /* 0x000fec0003800000 */
.L_x_2472:
        /* <DEDUP_REMOVED lines=17> */
[----:B------:R-:W-:Y:S02]  /*116e0*/  IMAD.MOV.U32 R12, RZ, RZ, 0x1 ;  /* 0x00000001ff0c7424 */ /* 0x000fe400078e00ff */
[----:B------:R-:W-:-:S07]  /*116f0*/  IMAD.MOV.U32 R13, RZ, RZ, RZ ;  /* 0x000000ffff0d7224 */ /* 0x000fce00078e00ff */
[----:B------:R-:W-:-:S07]  /*11700*/  LEPC R20, `(.L_x_2475) ;  /* 0x000000001014794e */ /* 0x000fce0000000000 */
[----:B01-3--:R-:W-:Y:S05]  /*11710*/  CALL.ABS.NOINC R2 ;  /* 0x0000000002007343 */ /* 0x00bfea0003c00000 */
.L_x_2475:
[----:B------:R-:W-:Y:S05]  /*11720*/  BSYNC B6 ;  /* 0x0000000000067941 */ /* 0x000fea0003800000 */
.L_x_2474:
        /* <DEDUP_REMOVED lines=16> */
[----:B------:R-:W-:Y:S02]  /*11830*/  IMAD.MOV.U32 R12, RZ, RZ, 0x1 ;  /* 0x00000001ff0c7424 */ /* 0x000fe400078e00ff */
[----:B---3--:R-:W-:-:S07]  /*11840*/  IMAD.MOV.U32 R13, RZ, RZ, RZ ;  /* 0x000000ffff0d7224 */ /* 0x008fce00078e00ff */
[----:B------:R-:W-:-:S07]  /*11850*/  LEPC R20, `(.L_x_2478) ;  /* 0x000000001014794e */ /* 0x000fce0000000000 */
[----:B01--4-:R-:W-:Y:S05]  /*11860*/  CALL.ABS.NOINC R2 ;  /* 0x0000000002007343 */ /* 0x013fea0003c00000 */
.L_x_2478:
        /* <DEDUP_REMOVED lines=15> */
.L_x_2477:
[----:B------:R-:W-:Y:S05]  /*11960*/  BSYNC B6 ;  /* 0x0000000000067941 */ /* 0x000fea0003800000 */
.L_x_2476:
[----:B------:R-:W-:Y:S01]  /*11970*/  ULDC.64 UR4, c[0x0][0x9f8] ;  /* 0x00027e0000047ab9 */ /* 0x000fe20000000a00 */
[----:B------:R-:W3:Y:S01]  /*11980*/  LDL R17, [R1+0x20] ;  /* 0x0000200001117983 */ /* 0x000ee20000100800 */
[----:B------:R-:W-:Y:S01]  /*11990*/  ISETP.NE.U32.AND P0, PT, RZ, UR4, PT ;  /* 0x00000004ff007c0c */ /* 0x000fe2000bf05070 */
[----:B--2---:R-:W-:-:S03]  /*119a0*/  IMAD.MOV.U32 R7, RZ, RZ, R19 ;  /* 0x000000ffff077224 */ /* 0x004fc600078e0013 */
[----:B------:R-:W-:Y:S01]  /*119b0*/  ISETP.NE.AND.EX P0, PT, RZ, UR5, PT, P0 ;  /* 0x00000005ff007c0c */ /* 0x000fe2000bf05300 */
[----:B------:R-:W-:-:S12]  /*119c0*/  ULDC.64 UR4, c[0x0][0xa08] ;  /* 0x0002820000047ab9 */ /* 0x000fd80000000a00 */
[----:B------:R-:W2:Y:S02]  /*119d0*/  @P0 LDC.64 R2, c[0x0][0x9f8] ;  /* 0x00027e00ff020b82 */ /* 0x000ea40000000a00 */
[----:B--2---:R-:W-:-:S05]  /*119e0*/  @P0 IMAD.WIDE R2, R19, 0x4, R2 ;  /* 0x0000000413020825 */ /* 0x004fca00078e0202 */
[----:B------:R2:W4:Y:S02]  /*119f0*/  @P0 LDG.E R7, desc[UR40][R2.64] ;  /* 0x0000002802070981 */ /* 0x000524000c1e1900 */
[----:B--2---:R-:W2:Y:S02]  /*11a00*/  LDC.64 R2, c[0x0][0x418] ;  /* 0x00010600ff027b82 */ /* 0x004ea40000000a00 */
[----:B--2---:R-:W-:Y:S01]  /*11a10*/  LOP3.LUT P0, RZ, R2, UR4, RZ, 0xfc, !PT ;  /* 0x0000000402ff7c12 */ /* 0x004fe2000f80fcff */
[----:B------:R-:W-:-:S03]  /*11a20*/  UMOV UR4, 0xffffffff ;  /* 0xffffffff00047882 */ /* 0x000fc60000000000 */
[----:B------:R-:W-:Y:S01]  /*11a30*/  LOP3.LUT P0, RZ, R3, UR5, RZ, 0xfc, P0 ;  /* 0x0000000503ff7c12 */ /* 0x000fe2000800fcff */
[----:B---3--:R-:W-:Y:S01]  /*11a40*/  VIADD R0, R17, 0xffffffff ;  /* 0xffffffff11007836 */ /* 0x008fe20000000000 */
[----:B----4-:R-:W-:Y:S01]  /*11a50*/  SHF.R.S32.HI R8, RZ, 0x1f, R7 ;  /* 0x0000001fff087819 */ /* 0x010fe20000011407 */
[----:B------:R2:W-:Y:S01]  /*11a60*/  STL [R1+0xc], R7 ;  /* 0x00000c0701007387 */ /* 0x0005e20000100800 */
[----:B------:R-:W-:-:S03]  /*11a70*/  SEL R17, R7, RZ, !P0 ;  /* 0x000000ff07117207 */ /* 0x000fc60004000000 */
[----:B------:R2:W-:Y:S01]  /*11a80*/  STL [R1+0x14], R8 ;  /* 0x0000140801007387 */ /* 0x0005e20000100800 */
[----:B------:R-:W-:Y:S05]  /*11a90*/  BRA.DIV UR4, `(.L_x_2479) ;  /* 0x0000004e04247947 */ /* 0x000fea000b800000 */
[----:B------:R-:W3:Y:S02]  /*11aa0*/  S2R R4, SR_TID.X ;  /* 0x0000000000047919 */ /* 0x000ee40000002100 */
[----:B---3--:R-:W-:-:S04]  /*11ab0*/  SHF.R.U32.HI R4, RZ, 0x5, R4 ;  /* 0x00000005ff047819 */ /* 0x008fc80000011604 */
[----:B------:R-:W-:-:S05]  /*11ac0*/  LOP3.LUT R4, R4, 0x3, RZ, 0xc0, !PT ;  /* 0x0000000304047812 */ /* 0x000fca00078ec0ff */
[----:B------:R3:W4:Y:S02]  /*11ad0*/  SHFL.IDX PT, R14, R4, RZ, 0x1f ;  /* 0x00001fff040e7589 */ /* 0x00072400000e0000 */
.L_x_2585:
[----:B---3--:R-:W3:Y:S01]  /*11ae0*/  LDL.LU R4, [R1] ;  /* 0x0000000001047983 */ /* 0x008ee20000300800 */
[----:B------:R-:W-:Y:S02]  /*11af0*/  PLOP3.LUT P1, PT, PT, PT, PT, 0x8, 0x0 ;  /* 0x000000000000781c */ /* 0x000fe40003f2e170 */
[----:B----4-:R-:W-:Y:S01]  /*11b00*/  ISETP.NE.AND P0, PT, R14, RZ, PT ;  /* 0x000000ff0e00720c */ /* 0x010fe20003f05270 */
[----:B------:R4:W-:Y:S01]  /*11b10*/  STL [R1+0x28], R0 ;  /* 0x0000280001007387 */ /* 0x0009e20000100800 */
[----:B---3--:R-:W-:-:S09]  /*11b20*/  LOP3.LUT R4, R4, 0xfffffffe, RZ, 0xc0, !PT ;  /* 0xfffffffe04047812 */ /* 0x008fd200078ec0ff */
[----:B------:R-:W-:-:S05]  /*11b30*/  @P1 LOP3.LUT R4, R4, 0x1, RZ, 0xfc, !PT ;  /* 0x0000000104041812 */ /* 0x000fca00078efcff */
[----:B------:R4:W-:Y:S01]  /*11b40*/  STL [R1], R4 ;  /* 0x0000000401007387 */ /* 0x0009e20000100800 */
[----:B------:R-:W-:Y:S05]  /*11b50*/  @P0 BRA `(.L_x_2480) ;  /* 0x00000004001c0947 */ /* 0x000fea0003800000 */
[----:B------:R-:W-:-:S03]  /*11b60*/  UMOV UR4, 0xffffffff ;  /* 0xffffffff00047882 */ /* 0x000fc60000000000 */
[----:B------:R-:W-:Y:S05]  /*11b70*/  BRA.DIV UR4, `(.L_x_2481) ;  /* 0x0000004e04207947 */ /* 0x000fea000b800000 */
[----:B------:R-:W-:-:S13]  /*11b80*/  ELECT P6, URZ, PT ;  /* 0x00000000003f782f */ /* 0x000fda00038c0000 */
.L_x_2588:
[----:B------:R-:W-:Y:S05]  /*11b90*/  @!P6 BRA `(.L_x_2480) ;  /* 0x00000004000ce947 */ /* 0x000fea0003800000 */
[----:B------:R-:W-:-:S04]  /*11ba0*/  ISETP.NE.U32.AND P0, PT, R2, RZ, PT ;  /* 0x000000ff0200720c */ /* 0x000fc80003f05070 */
[----:B------:R-:W-:-:S13]  /*11bb0*/  ISETP.NE.AND.EX P0, PT, R3, RZ, PT, P0 ;  /* 0x000000ff0300720c */ /* 0x000fda0003f05300 */
[----:B------:R-:W-:Y:S05]  /*11bc0*/  @!P0 BRA `(.L_x_2482) ;  /* 0x0000000000508947 */ /* 0x000fea0003800000 */
[----:B------:R-:W3:Y:S01]  /*11bd0*/  LDC R6, c[0x0][0x43c] ;  /* 0x00010f00ff067b82 */ /* 0x000ee20000000800 */
[----:B01----:R-:W-:Y:S01]  /*11be0*/  IMAD.MOV.U32 R9, RZ, RZ, R0 ;  /* 0x000000ffff097224 */ /* 0x003fe200078e0000 */
[----:B------:R-:W-:-:S03]  /*11bf0*/  ULDC.64 UR4, c[0x0][0x428] ;  /* 0x00010a0000047ab9 */ /* 0x000fc60000000a00 */
[----:B----4-:R-:W-:Y:S01]  /*11c00*/  IMAD.MOV.U32 R0, RZ, RZ, R9 ;  /* 0x000000ffff007224 */ /* 0x010fe200078e0009 */
[----:B---3--:R-:W-:-:S13]  /*11c10*/  ISETP.NE.AND P0, PT, R6, 0x1, PT ;  /* 0x000000010600780c */ /* 0x008fda0003f05270 */
[----:B------:R-:W0:Y:S02]  /*11c20*/  @P0 LDC.64 R4, c[0x0][0x440] ;  /* 0x00011000ff040b82 */ /* 0x000e240000000a00 */
[----:B0-----:R-:W-:-:S05]  /*11c30*/  @P0 IMAD.HI.U32 R4, R9, R4, RZ ;  /* 0x0000000409040227 */ /* 0x001fca00078e00ff */
[----:B------:R-:W-:-:S04]  /*11c40*/  @P0 SHF.R.U32.HI R0, RZ, R5, R4 ;  /* 0x00000005ff000219 */ /* 0x000fc80000011604 */
[--C-:B------:R-:W-:Y:S01]  /*11c50*/  SHF.R.S32.HI R5, RZ, 0x1f, R0.reuse ;  /* 0x0000001fff057819 */ /* 0x100fe20000011400 */
[----:B------:R-:W-:-:S04]  /*11c60*/  IMAD.MOV R4, RZ, RZ, -R0 ;  /* 0x000000ffff047224 */ /* 0x000fc800078e0a00 */
[----:B------:R-:W-:Y:S02]  /*11c70*/  IMAD R9, R6, R4, R9 ;  /* 0x0000000406097224 */ /* 0x000fe400078e0209 */
[----:B------:R-:W-:Y:S02]  /*11c80*/  IMAD R6, R8, UR4, RZ ;  /* 0x0000000408067c24 */ /* 0x000fe4000f8e02ff */
[----:B------:R-:W-:Y:S01]  /*11c90*/  IMAD.MOV.U32 R4, RZ, RZ, R0 ;  /* 0x000000ffff047224 */ /* 0x000fe200078e0000 */
[----:B------:R3:W-:Y:S01]  /*11ca0*/  STL [R1+0x28], R9 ;  /* 0x0000280901007387 */ /* 0x0007e20000100800 */
[C---:B------:R-:W-:Y:S02]  /*11cb0*/  IMAD R0, R7.reuse, UR5, R6 ;  /* 0x0000000507007c24 */ /* 0x040fe4000f8e0206 */
[----:B------:R-:W-:-:S04]  /*11cc0*/  IMAD.WIDE.U32 R4, R7, UR4, R4 ;  /* 0x0000000407047c25 */ /* 0x000fc8000f8e0004 */
[----:B------:R-:W-:Y:S01]  /*11cd0*/  IMAD.IADD R0, R5, 0x1, R0 ;  /* 0x0000000105007824 */ /* 0x000fe200078e0200 */
[----:B------:R-:W-:-:S04]  /*11ce0*/  LEA R2, P0, R4, R2, 0x2 ;  /* 0x0000000204027211 */ /* 0x000fc800078010ff */
[----:B------:R-:W-:-:S05]  /*11cf0*/  LEA.HI.X R3, R4, R3, R0, 0x2, P0 ;  /* 0x0000000304037211 */ /* 0x000fca00000f1400 */
[----:B------:R3:W5:Y:S04]  /*11d00*/  LDG.E R17, desc[UR40][R2.64] ;  /* 0x0000002802117981 */ /* 0x000768000c1e1900 */
.L_x_2482:
[----:B--2---:R-:W2:Y:S04]  /*11d10*/  LDL R7, [R1+0x4] ;  /* 0x0000040001077983 */ /* 0x004ea80000100800 */
[----:B----4-:R-:W2:Y:S04]  /*11d20*/  LDL R0, [R1+0x8] ;  /* 0x0000080001007983 */ /* 0x010ea80000100800 */
[----:B---3--:R-:W3:Y:S01]  /*11d30*/  LDL R2, [R1+0x10] ;  /* 0x0000100001027983 */ /* 0x008ee20000100800 */
[----:B--2---:R-:W-:Y:S01]  /*11d40*/  IMAD R0, R0, 0x8, R7 ;  /* 0x0000000800007824 */ /* 0x004fe200078e0207 */
[----:B---3--:R-:W-:-:S04]  /*11d50*/  SHF.L.U32 R2, R2, 0x1f, RZ ;  /* 0x0000001f02027819 */ /* 0x008fc800000006ff */
[----:B------:R-:W2:Y:S02]  /*11d60*/  SYNCS.PHASECHK.TRANS64.TRYWAIT P0, [R0+URZ+0x22840], R2 ;  /* 0x02284002000075a7 */ /* 0x000ea4000800017f */
[----:B--2---:R-:W-:Y:S05]  /*11d70*/  @!P0 BRA `(.L_x_2483) ;  /* 0x0000004800c08947 */ /* 0x004fea0003800000 */
.L_x_2589:
        /* <DEDUP_REMOVED lines=11> */
.L_x_2484:
[----:B------:R-:W3:Y:S04]  /*11e30*/  LDL R6, [R1+0x4] ;  /* 0x0000040001067983 */ /* 0x000ee80000100800 */
[----:B------:R-:W3:Y:S04]  /*11e40*/  LDL R5, [R1+0x8] ;  /* 0x0000080001057983 */ /* 0x000ee80000100800 */
[----:B------:R-:W4:Y:S04]  /*11e50*/  LDL R4, [R1+0x28] ;  /* 0x0000280001047983 */ /* 0x000f280000100800 */
[----:B------:R-:W4:Y:S04]  /*11e60*/  LDL R3, [R1+0x18] ;  /* 0x0000180001037983 */ /* 0x000f280000100800 */
[----:B--2---:R-:W2:Y:S01]  /*11e70*/  LDL.LU R2, [R1] ;  /* 0x0000000001027983 */ /* 0x004ea20000300800 */
[----:B------:R-:W-:Y:S01]  /*11e80*/  R2UR UR9, R0 ;  /* 0x00000000000972ca */ /* 0x000fe200000e0000 */
[----:B------:R-:W-:Y:S01]  /*11e90*/  UIADD3 UR6, UP0, UR38, 0x370, URZ ;  /* 0x0000037026067890 */ /* 0x000fe2000ff1e03f */
[----:B------:R-:W-:Y:S01]  /*11ea0*/  PLOP3.LUT P0, PT, PT, PT, PT, 0x80, 0x0 ;  /* 0x000000000000781c */ /* 0x000fe20003f0f070 */
[----:B------:R-:W-:Y:S01]  /*11eb0*/  UMOV UR5, 0x14f00000 ;  /* 0x14f0000000057882 */ /* 0x000fe20000000000 */
[----:B------:R-:W-:Y:S01]  /*11ec0*/  R2UR UR12, R18 ;  /* 0x00000000120c72ca */ /* 0x000fe200000e0000 */
[----:B------:R-:W-:Y:S01]  /*11ed0*/  UIADD3.X UR7, URZ, UR39, URZ, UP0, !UPT ;  /* 0x000000273f077290 */ /* 0x000fe200087fe43f */
[----:B-----5:R-:W-:Y:S01]  /*11ee0*/  R2UR UR13, R17 ;  /* 0x00000000110d72ca */ /* 0x020fe200000e0000 */
[----:B------:R-:W-:-:S06]  /*11ef0*/  UMOV UR10, URZ ;  /* 0x0000003f000a7c82 */ /* 0x000fcc0008000000 */
[----:B------:R-:W-:Y:S01]  /*11f00*/  UIADD3 UR9, UR9, 0x22830, URZ ;  /* 0x0002283009097890 */ /* 0x000fe2000fffe03f */
[----:B---3--:R-:W-:Y:S01]  /*11f10*/  IMAD R0, R5, 0x3000, R6 ;  /* 0x0000300005007824 */ /* 0x008fe200078e0206 */
[----:B----4-:R-:W-:-:S04]  /*11f20*/  R2UR UR11, R4 ;  /* 0x00000000040b72ca */ /* 0x010fc800000e0000 */
[----:B------:R-:W-:Y:S02]  /*11f30*/  R2UR UR8, R0 ;  /* 0x00000000000872ca */ /* 0x000fe400000e0000 */
[----:B------:R-:W-:Y:S02]  /*11f40*/  R2UR UR4, R3 ;  /* 0x00000000030472ca */ /* 0x000fe400000e0000 */
[----:B--2---:R-:W-:-:S04]  /*11f50*/  LOP3.LUT R2, R2, 0xfffffffe, RZ, 0xc0, !PT ;  /* 0xfffffffe02027812 */ /* 0x004fc800078ec0ff */
[----:B------:R-:W-:-:S05]  /*11f60*/  @P0 LOP3.LUT R2, R2, 0x1, RZ, 0xfc, !PT ;  /* 0x0000000102020812 */ /* 0x000fca00078efcff */
[----:B------:R-:W-:Y:S02]  /*11f70*/  UIADD3 UR8, UR8, 0x1c400, URZ ;  /* 0x0001c40008087890 */ /* 0x000fe4000fffe03f */
[----:B------:R-:W-:Y:S01]  /*11f80*/  UIMAD UR11, UR11, 0x60, UR4 ;  /* 0x000000600b0b78a4 */ /* 0x000fe2000f8e0204 */
[----:B------:R3:W-:Y:S02]  /*11f90*/  STL [R1], R2 ;  /* 0x0000000201007387 */ /* 0x0007e40000100800 */
[----:B------:R-:W-:-:S06]  /*11fa0*/  UMOV UR4, 0x0 ;  /* 0x0000000000047882 */ /* 0x000fcc0000000000 */
[----:B------:R3:W-:Y:S01]  /*11fb0*/  UTMALDG.4D [UR8], [UR6], desc[UR4] ;  /* 0x00000408060075b4 */ /* 0x0007e20008019000 */
[----:B------:R-:W-:Y:S02]  /*11fc0*/  NOP ;  /* 0x0000000000007918 */ /* 0x000fe40000000000 */
.L_x_2480:
[----:B----4-:R-:W4:Y:S04]  /*11fd0*/  LDL R0, [R1+0x4] ;  /* 0x0000040001007983 */ /* 0x010f280000100800 */
[----:B------:R-:W5:Y:S01]  /*11fe0*/  LDL.LU R3, [R1+0x38] ;  /* 0x0000380001037983 */ /* 0x000f620000300800 */
[----:B------:R-:W-:Y:S05]  /*11ff0*/  WARPSYNC.ALL ;  /* 0x0000000000007948 */ /* 0x000fea0003800000 */
[----:B---3--:R-:W-:Y:S01]  /*12000*/  ULDC.64 UR4, c[0x0][0x298] ;  /* 0x0000a60000047ab9 */ /* 0x008fe20000000a00 */
[----:B------:R-:W-:Y:S01]  /*12010*/  BSSY B6, `(.L_x_2485) ;  /* 0x000001c000067945 */ /* 0x000fe20003800000 */
[----:B------:R-:W-:Y:S01]  /*12020*/  BAR.SYNC.DEFER_BLOCKING 0x8, 0x180 ;  /* 0x0206000000007b1d */ /* 0x000fe20000010000 */
[----:B----4-:R-:W-:Y:S01]  /*12030*/  VIADD R0, R0, 0x18400 ;  /* 0x0001840000007836 */ /* 0x010fe20000000000 */
[----:B-----5:R-:W-:Y:S01]  /*12040*/  SHF.R.S32.HI R2, RZ, 0x1f, R3 ;  /* 0x0000001fff027819 */ /* 0x020fe20000011403 */
[----:B------:R-:W-:-:S03]  /*12050*/  IMAD.WIDE.U32 R4, R3, UR4, RZ ;  /* 0x0000000403047c25 */ /* 0x000fc6000f8e00ff */
[----:B------:R-:W-:Y:S01]  /*12060*/  LOP3.LUT P0, RZ, R0, 0x3ff, RZ, 0xc0, !PT ;  /* 0x000003ff00ff7812 */ /* 0x000fe2000780c0ff */
[----:B------:R-:W-:Y:S01]  /*12070*/  IMAD R2, R2, UR4, RZ ;  /* 0x0000000402027c24 */ /* 0x000fe2000f8e02ff */
[----:B------:R3:W-:Y:S03]  /*12080*/  STL.64 [R1+0x38], R4 ;  /* 0x0000380401007387 */ /* 0x0007e60000100a00 */
[----:B------:R-:W-:-:S04]  /*12090*/  IMAD R2, R3, UR5, R2 ;  /* 0x0000000503027c24 */ /* 0x000fc8000f8e0202 */
[----:B------:R-:W-:-:S05]  /*120a0*/  IMAD.IADD R0, R5, 0x1, R2 ;  /* 0x0000000105007824 */ /* 0x000fca00078e0202 */
[----:B------:R3:W-:Y:S01]  /*120b0*/  STL [R1+0x44], R0 ;  /* 0x0000440001007387 */ /* 0x0007e20000100800 */
[----:B------:R-:W-:Y:S05]  /*120c0*/  @!P0 BRA `(.L_x_2486) ;  /* 0x0000000000408947 */ /* 0x000fea0003800000 */
[----:B------:R-:W-:Y:S01]  /*120d0*/  MOV R2, 0x0 ;  /* 0x0000000000027802 */ /* 0x000fe20000000f00 */
[----:B------:R-:W-:Y:S01]  /*120e0*/  ULDC.64 UR6, c[0x4][0x98] ;  /* 0x0100260000067ab9 */ /* 0x000fe20000000a00 */
[----:B------:R-:W-:Y:S01]  /*120f0*/  ULDC.64 UR8, c[0x4][0xa0] ;  /* 0x0100280000087ab9 */ /* 0x000fe20000000a00 */
[----:B------:R-:W-:Y:S01]  /*12100*/  ULDC.64 UR4, c[0x4][0x20] ;  /* 0x0100080000047ab9 */ /* 0x000fe20000000a00 */
[----:B---3--:R-:W-:Y:S02]  /*12110*/  IMAD.U32 R4, RZ, RZ, UR6 ;  /* 0x00000006ff047e24 */ /* 0x008fe4000f8e00ff */
        /* <DEDUP_REMOVED lines=11> */
.L_x_2486:
[----:B------:R-:W-:Y:S05]  /*121d0*/  BSYNC B6 ;  /* 0x0000000000067941 */ /* 0x000fea0003800000 */
.L_x_2485:
[----:B---3--:R-:W3:Y:S01]  /*121e0*/  LDL.LU R0, [R1+0x44] ;  /* 0x0000440001007983 */ /* 0x008ee20000300800 */
[----:B--2---:R-:W2:Y:S01]  /*121f0*/  LDC R7, c[0x0][0x448] ;  /* 0x00011200ff077b82 */ /* 0x004ea20000000800 */
[----:B------:R-:W-:Y:S01]  /*12200*/  ULDC.64 UR4, c[0x0][0x2d8] ;  /* 0x0000b60000047ab9 */ /* 0x000fe20000000a00 */
[----:B------:R-:W-:Y:S01]  /*12210*/  ULDC UR6, c[0x0][0x2b8] ;  /* 0x0000ae0000067ab9 */ /* 0x000fe20000000800 */
[----:B------:R-:W3:Y:S04]  /*12220*/  LDL.LU.64 R2, [R1+0x38] ;  /* 0x0000380001027983 */ /* 0x000ee80000300a00 */
[----:B------:R-:W4:Y:S04]  /*12230*/  LDL R12, [R1+0x2c] ;  /* 0x00002c00010c7983 */ /* 0x000f280000100800 */
[----:B01----:R0:W5:Y:S01]  /*12240*/  LDL R9, [R1+0x24] ;  /* 0x0000240001097983 */ /* 0x0031620000100800 */
[----:B------:R-:W1:Y:S01]  /*12250*/  S2R R5, SR_TID.X ;  /* 0x0000000000057919 */ /* 0x000e620000002100 */
[----:B------:R-:W0:Y:S01]  /*12260*/  S2R R6, SR_TID.X ;  /* 0x0000000000067919 */ /* 0x000e220000002100 */
[----:B-1----:R-:W-:-:S04]  /*12270*/  LOP3.LUT R5, R5, 0x7f, RZ, 0xc0, !PT ;  /* 0x0000007f05057812 */ /* 0x002fc800078ec0ff */
[----:B------:R-:W-:Y:S01]  /*12280*/  SHF.R.U32.HI R5, RZ, 0x3, R5 ;  /* 0x00000003ff057819 */ /* 0x000fe20000011605 */
[----:B0-----:R-:W-:-:S05]  /*12290*/  IMAD.SHL.U32 R8, R6, 0x10, RZ ;  /* 0x0000001006087824 */ /* 0x001fca00078e00ff */
[----:B------:R-:W-:Y:S01]  /*122a0*/  LOP3.LUT R8, R5, 0x70, R8, 0xf8, !PT ;  /* 0x0000007005087812 */ /* 0x000fe200078ef808 */
[----:B---3--:R-:W-:Y:S01]  /*122b0*/  IMAD.MOV.U32 R3, RZ, RZ, R0 ;  /* 0x000000ffff037224 */ /* 0x008fe200078e0000 */
[----:B------:R-:W-:-:S05]  /*122c0*/  SHF.R.S32.HI R0, RZ, 0x1f, R18 ;  /* 0x0000001fff007819 */ /* 0x000fca0000011412 */
[----:B------:R-:W-:Y:S02]  /*122d0*/  IMAD R0, R0, UR4, RZ ;  /* 0x0000000400007c24 */ /* 0x000fe4000f8e02ff */
[----:B------:R-:W-:-:S04]  /*122e0*/  IMAD.WIDE.U32 R2, R18, UR4, R2 ;  /* 0x0000000412027c25 */ /* 0x000fc8000f8e0002 */
[----:B------:R-:W-:Y:S01]  /*122f0*/  IMAD R0, R18, UR5, R0 ;  /* 0x0000000512007c24 */ /* 0x000fe2000f8e0200 */
[----:B------:R-:W-:Y:S02]  /*12300*/  ULDC.64 UR4, c[0x0][0xa00] ;  /* 0x0002800000047ab9 */ /* 0x000fe40000000a00 */
[----:B------:R-:W-:Y:S01]  /*12310*/  ISETP.NE.U32.AND P0, PT, RZ, UR4, PT ;  /* 0x00000004ff007c0c */ /* 0x000fe2000bf05070 */
[----:B------:R-:W-:Y:S01]  /*12320*/  IMAD.IADD R3, R3, 0x1, R0 ;  /* 0x0000000103037824 */ /* 0x000fe200078e0200 */
[----:B------:R-:W-:Y:S02]  /*12330*/  SHF.R.S32.HI R0, RZ, 0x1f, R19 ;  /* 0x0000001fff007819 */ /* 0x000fe40000011413 */
[----:B------:R-:W-:Y:S01]  /*12340*/  ISETP.NE.AND.EX P0, PT, RZ, UR5, PT, P0 ;  /* 0x00000005ff007c0c */ /* 0x000fe2000bf05300 */
[----:B------:R-:W-:-:S03]  /*12350*/  ULDC.64 UR4, c[0x0][0x2e0] ;  /* 0x0000b80000047ab9 */ /* 0x000fc60000000a00 */
[----:B------:R-:W-:Y:S02]  /*12360*/  SEL R4, R0, RZ, !P0 ;  /* 0x000000ff00047207 */ /* 0x000fe40004000000 */
[----:B------:R-:W-:Y:S02]  /*12370*/  SEL R0, R19, RZ, !P0 ;  /* 0x000000ff13007207 */ /* 0x000fe40004000000 */
[----:B--2---:R-:W-:-:S13]  /*12380*/  ISETP.NE.AND P0, PT, R7, 0x1, PT ;  /* 0x000000010700780c */ /* 0x004fda0003f05270 */
[----:B------:R-:W0:Y:S08]  /*12390*/  @P0 LDC R5, c[0x0][0x44c] ;  /* 0x00011300ff050b82 */ /* 0x000e300000000800 */
[----:B------:R-:W1:Y:S01]  /*123a0*/  @P0 LDC R6, c[0x0][0x450] ;  /* 0x00011400ff060b82 */ /* 0x000e620000000800 */
[----:B------:R-:W-:Y:S02]  /*123b0*/  IMAD R4, R4, UR4, RZ ;  /* 0x0000000404047c24 */ /* 0x000fe4000f8e02ff */
[----:B------:R-:W-:-:S04]  /*123c0*/  IMAD.WIDE.U32 R2, R0, UR4, R2 ;  /* 0x0000000400027c25 */ /* 0x000fc8000f8e0002 */
[----:B------:R-:W-:Y:S01]  /*123d0*/  IMAD R0, R0, UR5, R4 ;  /* 0x0000000500007c24 */ /* 0x000fe2000f8e0204 */
[----:B------:R-:W-:Y:S01]  /*123e0*/  ULDC.64 UR4, c[0x0][0x2d0] ;  /* 0x0000b40000047ab9 */ /* 0x000fe20000000a00 */
[----:B----4-:R-:W-:Y:S02]  /*123f0*/  IMAD.IADD R4, R8, 0x1, R12 ;  /* 0x0000000108047824 */ /* 0x010fe400078e020c */
[----:B------:R-:W-:Y:S02]  /*12400*/  IMAD.IADD R3, R3, 0x1, R0 ;  /* 0x0000000103037824 */ /* 0x000fe400078e0200 */
[----:B0-----:R-:W-:Y:S01]  /*12410*/  @P0 IMAD.HI.U32 R5, R4, R5, RZ ;  /* 0x0000000504050227 */ /* 0x001fe200078e00ff */
[----:B------:R-:W0:Y:S03]  /*12420*/  S2R R8, SR_TID.X ;  /* 0x0000000000087919 */ /* 0x000e260000002100 */
[----:B------:R-:W-:Y:S01]  /*12430*/  IMAD.MOV.U32 R0, RZ, RZ, R4 ;  /* 0x000000ffff007224 */ /* 0x000fe200078e0004 */
[----:B-1----:R-:W-:-:S05]  /*12440*/  @P0 SHF.R.U32.HI R0, RZ, R6, R5 ;  /* 0x00000006ff000219 */ /* 0x002fca0000011605 */
        /* <DEDUP_REMOVED lines=18> */
[----:B------:R-:W-:Y:S02]  /*12570*/  LOP3.LUT R8, R8, 0x7f, RZ, 0xc0, !PT ;  /* 0x0000007f08087812 */ /* 0x000fe400078ec0ff */
[----:B------:R-:W-:Y:S02]  /*12580*/  ISETP.GE.AND P0, PT, R10, UR6, PT ;  /* 0x000000060a007c0c */ /* 0x000fe4000bf06270 */
[----:B------:R-:W-:-:S02]  /*12590*/  LEA.HI.X R2, R2, UR5, R4, 0x1, P1 ;  /* 0x0000000502027c11 */ /* 0x000fc400088f0c04 */
[----:B------:R-:W-:Y:S01]  /*125a0*/  SHF.R.U32.HI R8, RZ, 0x3, R8 ;  /* 0x00000003ff087819 */ /* 0x000fe20000011608 */
[----:B------:R-:W-:Y:S08]  /*125b0*/  BRA.DIV UR4, `(.L_x_2487) ;  /* 0x0000004204c47947 */ /* 0x000ff0000b800000 */
[----:B------:R-:W2:Y:S04]  /*125c0*/  LDL.LU R6, [R1+0x30] ;  /* 0x0000300001067983 */ /* 0x000ea80000300800 */
[----:B------:R-:W3:Y:S01]  /*125d0*/  LDL.LU R11, [R1+0x2c] ;  /* 0x00002c00010b7983 */ /* 0x000ee20000300800 */
[----:B--2---:R-:W-:-:S03]  /*125e0*/  IMAD R4, R6, R7, RZ ;  /* 0x0000000706047224 */ /* 0x004fc600078e02ff */
[----:B------:R-:W0:Y:S01]  /*125f0*/  SHFL.IDX PT, R7, R0, RZ, 0x181f ;  /* 0x00181fff00077589 */ /* 0x000e2200000e0000 */
[----:B---3--:R-:W-:-:S03]  /*12600*/  IMAD.IADD R3, R8, 0x1, R11 ;  /* 0x0000000108037824 */ /* 0x008fc600078e020b */
[----:B------:R-:W1:Y:S01]  /*12610*/  SHFL.IDX PT, R6, R2, RZ, 0x181f ;  /* 0x00181fff02067589 */ /* 0x000e6200000e0000 */
[C---:B------:R-:W-:Y:S01]  /*12620*/  VIADD R5, R3.reuse, 0x10 ;  /* 0x0000001003057836 */ /* 0x040fe20000000000 */
        /* <DEDUP_REMOVED lines=63> */
.L_x_2606:
        /* <DEDUP_REMOVED lines=11> */
.L_x_2488:
        /* <DEDUP_REMOVED lines=19> */
.L_x_2607:
[----:B------:R-:W-:Y:S05]  /*12c00*/  BSYNC B0 ;  /* 0x0000000000007941 */ /* 0x000fea0003800000 */
.L_x_2489:
[----:B0-----:R-:W2:Y:S01]  /*12c10*/  LDL R2, [R1] ;  /* 0x0000000001027983 */ /* 0x001ea20000100800 */
        /* <DEDUP_REMOVED lines=15> */
.L_x_2608:
[----:B------:R-:W-:Y:S05]  /*12d10*/  BSYNC B1 ;  /* 0x0000000000017941 */ /* 0x000fea0003800000 */
.L_x_2493:
        /* <DEDUP_REMOVED lines=9> */
.L_x_2496:
[----:B------:R-:W-:Y:S05]  /*12db0*/  BSYNC B1 ;  /* 0x0000000000017941 */ /* 0x000fea0003800000 */
.L_x_2495:
[----:B------:R-:W2:Y:S04]  /*12dc0*/  LDL R5, [R1+0x4] ;  /* 0x0000040001057983 */ /* 0x000ea80000100800 */
[----:B0-----:R-:W2:Y:S04]  /*12dd0*/  LDL R0, [R1+0x8] ;  /* 0x0000080001007983 */ /* 0x001ea80000100800 */
[----:B------:R-:W3:Y:S04]  /*12de0*/  LDL R4, [R1+0x18] ;  /* 0x0000180001047983 */ /* 0x000ee80000100800 */
[----:B------:R-:W3:Y:S01]  /*12df0*/  LDL.LU R3, [R1+0x28] ;  /* 0x0000280001037983 */ /* 0x000ee20000300800 */
        /* <DEDUP_REMOVED lines=10> */
.L_x_2497:
        /* <DEDUP_REMOVED lines=15> */
.L_x_2498:
        /* <DEDUP_REMOVED lines=15> */
.L_x_2499:
        /* <DEDUP_REMOVED lines=15> */
.L_x_2500:
        /* <DEDUP_REMOVED lines=10> */
.L_x_2492:
[----:B------:R-:W-:Y:S05]  /*13210*/  BSYNC B0 ;  /* 0x0000000000007941 */ /* 0x000fea0003800000 */
.L_x_2491:
[----:B------:R-:W2:Y:S04]  /*13220*/  LDL R4, [R1+0x20] ;  /* 0x0000200001047983 */ /* 0x000ea80000100800 */
[----:B------:R-:W3:Y:S01]  /*13230*/  LDL R5, [R1+0x1c] ;  /* 0x00001c0001057983 */ /* 0x000ee20000100800 */
[----:B------:R-:W-:Y:S01]  /*13240*/  BSSY B0, `(.L_x_2501) ;  /* 0x00001ff000007945 */ /* 0x000fe20003800000 */
[----:B--2---:R-:W-:-:S05]  /*13250*/  VIADD R0, R4, 0xfffffffe ;  /* 0xfffffffe04007836 */ /* 0x004fca0000000000 */
[----:B---3--:R-:W-:-:S13]  /*13260*/  ISETP.GE.AND P0, PT, R0, R5, PT ;  /* 0x000000050000720c */ /* 0x008fda0003f06270 */
[----:B------:R-:W-:Y:S05]  /*13270*/  @!P0 BRA `(.L_x_2502) ;  /* 0x0000001c00ec8947 */ /* 0x000fea0003800000 */
[----:B------:R-:W-:Y:S01]  /*13280*/  IMAD.MOV R2, RZ, RZ, -R4 ;  /* 0x000000ffff027224 */ /* 0x000fe200078e0a04 */
[----:B------:R-:W-:Y:S01]  /*13290*/  LOP3.LUT R6, RZ, R5, RZ, 0x33, !PT ;  /* 0x00000005ff067212 */ /* 0x000fe200078e33ff */
[----:B------:R-:W-:Y:S03]  /*132a0*/  BSSY B2, `(.L_x_2503) ;  /* 0x00000ab000027945 */ /* 0x000fe60003800000 */
[----:B------:R-:W-:-:S05]  /*132b0*/  VIADDMNMX R6, R2, 0x1, R6, !PT ;  /* 0x0000000102067846 */ /* 0x000fca0007800106 */
[----:B------:R-:W-:-:S05]  /*132c0*/  IMAD.IADD R2, R4, 0x1, R6 ;  /* 0x0000000104027824 */ /* 0x000fca00078e0206 */
[----:B------:R-:W-:-:S04]  /*132d0*/  LOP3.LUT R2, R2, 0x1, RZ, 0xc0, !PT ;  /* 0x0000000102027812 */ /* 0x000fc800078ec0ff */
[----:B------:R-:W-:-:S13]  /*132e0*/  ISETP.NE.U32.AND P0, PT, R2, 0x1, PT ;  /* 0x000000010200780c */ /* 0x000fda0003f05070 */
[----:B------:R-:W-:Y:S05]  /*132f0*/  @P0 BRA `(.L_x_2504) ;  /* 0x0000000800940947 */ /* 0x000fea0003800000 */
[----:B------:R-:W2:Y:S04]  /*13300*/  LDL R5, [R1] ;  /* 0x0000000001057983 */ /* 0x000ea80000100800 */
        /* <DEDUP_REMOVED lines=34> */
[----:B------:R1:W5:Y:S04]  /*13530*/  LDG.E R17, desc[UR40][R4.64] ;  /* 0x0000002804117981 */ /* 0x000368000c1e1900 */
.L_x_2507:
[----:B------:R-:W2:Y:S01]  /*13540*/  LDL R2, [R1+0x4] ;  /* 0x0000040001027983 */ /* 0x000ea20000100800 */
        /* <DEDUP_REMOVED lines=8> */
.L_x_2609:
[----:B------:R-:W-:Y:S05]  /*135d0*/  BSYNC B3 ;  /* 0x0000000000037941 */ /* 0x000fea0003800000 */
.L_x_2508:
        /* <DEDUP_REMOVED lines=9> */
.L_x_2511:
[----:B------:R-:W-:Y:S05]  /*13670*/  BSYNC B3 ;  /* 0x0000000000037941 */ /* 0x000fea0003800000 */
.L_x_2510:
        /* <DEDUP_REMOVED lines=14> */
.L_x_2512:
        /* <DEDUP_REMOVED lines=13> */
.L_x_2610:
[----:B------:R-:W-:Y:S05]  /*13830*/  BSYNC B3 ;  /* 0x0000000000037941 */ /* 0x000fea0003800000 */
.L_x_2513:
        /* <DEDUP_REMOVED lines=11> */
.L_x_2516:
[----:B------:R-:W-:Y:S05]  /*138f0*/  BSYNC B3 ;  /* 0x0000000000037941 */ /* 0x000fea0003800000 */
.L_x_2515:
        /* <DEDUP_REMOVED lines=11> */
.L_x_2517:
        /* <DEDUP_REMOVED lines=15> */
.L_x_2518:
        /* <DEDUP_REMOVED lines=15> */
.L_x_2519:
        /* <DEDUP_REMOVED lines=15> */
.L_x_2520:
        /* <DEDUP_REMOVED lines=10> */
.L_x_2506:
[----:B------:R-:W-:Y:S05]  /*13d20*/  BSYNC B1 ;  /* 0x0000000000017941 */ /* 0x000fea0003800000 */
.L_x_2505:
[----:B------:R-:W2:Y:S02]  /*13d30*/  LDL R4, [R1+0x20] ;  /* 0x0000200001047983 */ /* 0x000ea40000100800 */
[----:B--2---:R-:W-:-:S07]  /*13d40*/  VIADD R0, R4, 0xfffffffd ;  /* 0xfffffffd04007836 */ /* 0x004fce0000000000 */
.L_x_2504:
[----:B------:R-:W-:Y:S05]  /*13d50*/  BSYNC B2 ;  /* 0x0000000000027941 */ /* 0x000fea0003800000 */
.L_x_2503:
[----:B------:R-:W2:Y:S01]  /*13d60*/  LDL.LU R2, [R1+0x20] ;  /* 0x0000200001027983 */ /* 0x000ea20000300800 */
[----:B------:R-:W-:Y:S01]  /*13d70*/  VIADD R6, R6, 0xfffffffe ;  /* 0xfffffffe06067836 */ /* 0x000fe20000000000 */
[----:B--2---:R-:W-:-:S04]  /*13d80*/  LOP3.LUT R2, RZ, R2, RZ, 0x33, !PT ;  /* 0x00000002ff027212 */ /* 0x004fc800078e33ff */
[----:B------:R-:W-:-:S13]  /*13d90*/  ISETP.NE.AND P0, PT, R6, R2, PT ;  /* 0x000000020600720c */ /* 0x000fda0003f05270 */
[----:B------:R-:W-:Y:S05]  /*13da0*/  @!P0 BRA `(.L_x_2502) ;  /* 0x0000001400208947 */ /* 0x000fea0003800000 */
.L_x_2553:
[----:B------:R-:W2:Y:S04]  /*13db0*/  LDL R4, [R1] ;  /* 0x0000000001047983 */ /* 0x000ea80000100800 */
        /* <DEDUP_REMOVED lines=35> */
.L_x_2523:
[----:B------:R-:W2:Y:S01]  /*13ff0*/  LDL R2, [R1+0x4] ;  /* 0x0000040001027983 */ /* 0x000ea20000100800 */
        /* <DEDUP_REMOVED lines=8> */
.L_x_2611:
[----:B------:R-:W-:Y:S05]  /*14080*/  BSYNC B2 ;  /* 0x0000000000027941 */ /* 0x000fea0003800000 */
.L_x_2524:
        /* <DEDUP_REMOVED lines=9> */
.L_x_2527:
[----:B------:R-:W-:Y:S05]  /*14120*/  BSYNC B2 ;  /* 0x0000000000027941 */ /* 0x000fea0003800000 */
.L_x_2526:
        /* <DEDUP_REMOVED lines=13> */
.L_x_2528:
        /* <DEDUP_REMOVED lines=13> */
.L_x_2612:
[----:B------:R-:W-:Y:S05]  /*142d0*/  BSYNC B2 ;  /* 0x0000000000027941 */ /* 0x000fea0003800000 */
.L_x_2529:
        /* <DEDUP_REMOVED lines=11> */
.L_x_2532:
[----:B------:R-:W-:Y:S05]  /*14390*/  BSYNC B2 ;  /* 0x0000000000027941 */ /* 0x000fea0003800000 */
.L_x_2531:
        /* <DEDUP_REMOVED lines=10> */
.L_x_2533:
        /* <DEDUP_REMOVED lines=15> */
.L_x_2534:
        /* <DEDUP_REMOVED lines=15> */
.L_x_2535:
        /* <DEDUP_REMOVED lines=15> */
.L_x_2536:
        /* <DEDUP_REMOVED lines=10> */
.L_x_2522:
[----:B------:R-:W-:Y:S05]  /*147b0*/  BSYNC B1 ;  /* 0x0000000000017941 */ /* 0x000fea0003800000 */
.L_x_2521:
[----:B------:R-:W2:Y:S01]  /*147c0*/  LDL R5, [R1] ;  /* 0x0000000001057983 */ /* 0x000ea20000100800 */
[----:B------:R-:W-:Y:S01]  /*147d0*/  VIADD R7, R7, 0x1 ;  /* 0x0000000107077836 */ /* 0x000fe20000000000 */
[----:B------:R-:W-:Y:S04]  /*147e0*/  BSSY B1, `(.L_x_2537) ;  /* 0x00000a0000017945 */ /* 0x000fe80003800000 */
[----:B------:R-:W-:-:S04]  /*147f0*/  ISETP.NE.AND P0, PT, R7, 0x2, PT ;  /* 0x000000020700780c */ /* 0x000fc80003f05270 */
[----:B------:R-:W-:Y:S02]  /*14800*/  SEL R2, RZ, 0x1, P0 ;  /* 0x00000001ff027807 */ /* 0x000fe40000000000 */
[----:B------:R-:W-:Y:S02]  /*14810*/  SEL R9, R7, RZ, P0 ;  /* 0x000000ff07097207 */ /* 0x000fe40000000000 */
[----:B-----5:R-:W-:Y:S01]  /*14820*/  LOP3.LUT R8, R6, R2, RZ, 0x3c, !PT ;  /* 0x0000000206087212 */ /* 0x020fe200078e3cff */
[----:B------:R-:W-:-:S04]  /*14830*/  VIADD R6, R0, 0xffffffff ;  /* 0xffffffff00067836 */ /* 0x000fc80000000000 */
[----:B------:R0:W-:Y:S04]  /*14840*/  STL [R1+0x10], R8 ;  /* 0x0000100801007387 */ /* 0x0001e80000100800 */
[----:B------:R0:W-:Y:S01]  /*14850*/  STL [R1+0x8], R9 ;  /* 0x0000080901007387 */ /* 0x0001e20000100800 */
[----:B--2---:R-:W-:-:S13]  /*14860*/  LOP3.LUT P2, RZ, R5, 0x1, RZ, 0xc0, !PT ;  /* 0x0000000105ff7812 */ /* 0x004fda000784c0ff */
[----:B0-----:R-:W-:Y:S05]  /*14870*/  @!P2 BRA `(.L_x_2538) ;  /* 0x000000080058a947 */ /* 0x001fea0003800000 */
        /* <DEDUP_REMOVED lines=24> */
.L_x_2539:
[----:B------:R-:W2:Y:S01]  /*14a00*/  LDL R2, [R1+0x4] ;  /* 0x0000040001027983 */ /* 0x000ea20000100800 */
        /* <DEDUP_REMOVED lines=8> */
.L_x_2613:
[----:B------:R-:W-:Y:S05]  /*14a90*/  BSYNC B2 ;  /* 0x0000000000027941 */ /* 0x000fea0003800000 */
.L_x_2540:
        /* <DEDUP_REMOVED lines=9> */
.L_x_2543:
[----:B------:R-:W-:Y:S05]  /*14b30*/  BSYNC B2 ;  /* 0x0000000000027941 */ /* 0x000fea0003800000 */
.L_x_2542:
        /* <DEDUP_REMOVED lines=14> */
.L_x_2544:
        /* <DEDUP_REMOVED lines=13> */
.L_x_2614:
[----:B------:R-:W-:Y:S05]  /*14cf0*/  BSYNC B2 ;  /* 0x0000000000027941 */ /* 0x000fea0003800000 */
.L_x_2545:
        /* <DEDUP_REMOVED lines=11> */
.L_x_2548:
[----:B------:R-:W-:Y:S05]  /*14db0*/  BSYNC B2 ;  /* 0x0000000000027941 */ /* 0x000fea0003800000 */
.L_x_2547:
        /* <DEDUP_REMOVED lines=11> */
.L_x_2549:
        /* <DEDUP_REMOVED lines=15> */
.L_x_2550:
        /* <DEDUP_REMOVED lines=15> */
.L_x_2551:
        /* <DEDUP_REMOVED lines=15> */
.L_x_2552:
        /* <DEDUP_REMOVED lines=10> */
.L_x_2538:
[----:B------:R-:W-:Y:S05]  /*151e0*/  BSYNC B1 ;  /* 0x0000000000017941 */ /* 0x000fea0003800000 */
.L_x_2537:
[----:B------:R-:W2:Y:S01]  /*151f0*/  LDL R5, [R1+0x1c] ;  /* 0x00001c0001057983 */ /* 0x000ea20000100800 */
[----:B------:R-:W-:Y:S01]  /*15200*/  VIADD R0, R0, 0xfffffffe ;  /* 0xfffffffe00007836 */ /* 0x000fe20000000000 */
[----:B--2---:R-:W-:-:S13]  /*15210*/  ISETP.GT.AND P0, PT, R6, R5, PT ;  /* 0x000000050600720c */ /* 0x004fda0003f04270 */
[----:B------:R-:W-:Y:S05]  /*15220*/  @P0 BRA `(.L_x_2553) ;  /* 0xffffffe800e00947 */ /* 0x000fea000383ffff */
.L_x_2502:
[----:B------:R-:W-:Y:S05]  /*15230*/  BSYNC B0 ;  /* 0x0000000000007941 */ /* 0x000fea0003800000 */
.L_x_2501:
        /* <DEDUP_REMOVED lines=24> */
.L_x_2555:
[----:B------:R-:W-:Y:S05]  /*153c0*/  BSYNC B0 ;  /* 0x0000000000007941 */ /* 0x000fea0003800000 */
.L_x_2554:
[----:B------:R-:W-:-:S05]  /*153d0*/  SEL R0, R0, RZ, P0 ;  /* 0x000000ff00007207 */ /* 0x000fca0000000000 */
[----:B------:R3:W-:Y:S02]  /*153e0*/  STL [R1+0x8], R0 ;  /* 0x0000080001007387 */ /* 0x0007e40000100800 */
.L_x_2473:
[----:B------:R-:W-:Y:S05]  /*153f0*/  BSYNC B7 ;  /* 0x0000000000077941 */ /* 0x000fea0003800000 */
.L_x_2471:
[----:B---3--:R-:W3:Y:S02]  /*15400*/  LDL R0, [R1] ;  /* 0x0000000001007983 */ /* 0x008ee40000100800 */
        /* <DEDUP_REMOVED lines=12> */
.L_x_2556:
[----:B------:R-:W3:Y:S01]  /*154d0*/  S2R R0, SR_TID.X ;  /* 0x0000000000007919 */ /* 0x000ee20000002100 */
[----:B------:R-:W-:Y:S01]  /*154e0*/  UMOV UR4, 0xffffffff ;  /* 0xffffffff00047882 */ /* 0x000fe20000000000 */
[----:B---3--:R-:W-:-:S04]  /*154f0*/  LOP3.LUT R4, R0, 0x1f, RZ, 0xc0, !PT ;  /* 0x0000001f00047812 */ /* 0x008fc800078ec0ff */
[----:B------:R-:W-:Y:S01]  /*15500*/  ISETP.NE.AND P0, PT, R4, 0x1f, PT ;  /* 0x0000001f0400780c */ /* 0x000fe20003f05270 */
[----:B------:R-:W-:-:S12]  /*15510*/  BRA.DIV UR4, `(.L_x_2558) ;  /* 0x0000002204247947 */ /* 0x000fd8000b800000 */
[----:B------:R-:W-:Y:S01]  /*15520*/  IMAD.IADD R5, R19, 0x1, R4 ;  /* 0x0000000113057824 */ /* 0x000fe200078e0204 */
[----:B------:R-:W-:-:S04]  /*15530*/  ULDC UR4, c[0x0][0xc3c] ;  /* 0x00030f0000047ab9 */ /* 0x000fc80000000800 */
[----:B------:R-:W-:-:S13]  /*15540*/  ISETP.GE.OR P1, PT, R5, UR4, !P0 ;  /* 0x0000000405007c0c */ /* 0x000fda000c726670 */
[----:B-1----:R-:W1:Y:S02]  /*15550*/  @!P1 LDC.64 R2, c[0x0][0xc80] ;  /* 0x00032000ff029b82 */ /* 0x002e640000000a00 */
[----:B-1----:R-:W-:-:S06]  /*15560*/  @!P1 IMAD.WIDE R2, R5, 0x4, R2 ;  /* 0x0000000405029825 */ /* 0x002fcc00078e0202 */
[----:B------:R1:W3:Y:S01]  /*15570*/  @!P1 LDG.E R3, desc[UR40][R2.64] ;  /* 0x0000002802039981 */ /* 0x0002e2000c1e1900 */
[C---:B------:R-:W-:Y:S02]  /*15580*/  ISETP.GE.U32.AND P2, PT, R4.reuse, 0x2, PT ;  /* 0x000000020400780c */ /* 0x040fe40003f46070 */
[C---:B------:R-:W-:Y:S01]  /*15590*/  ISETP.GE.U32.AND P3, PT, R4.reuse, 0x4, PT ;  /* 0x000000040400780c */ /* 0x040fe20003f66070 */
[----:B------:R-:W-:Y:S01]  /*155a0*/  SHFL.IDX PT, R0, R16, RZ, 0x1f ;  /* 0x00001fff10007589 */ /* 0x000fe200000e0000 */
[C---:B------:R-:W-:Y:S02]  /*155b0*/  ISETP.GE.U32.AND P4, PT, R4.reuse, 0x8, PT ;  /* 0x000000080400780c */ /* 0x040fe40003f86070 */
[C---:B------:R-:W-:Y:S01]  /*155c0*/  ISETP.GE.U32.AND P5, PT, R4.reuse, 0x10, PT ;  /* 0x000000100400780c */ /* 0x040fe20003fa6070 */
[----:B-1----:R-:W-:Y:S02]  /*155d0*/  IMAD.MOV.U32 R2, RZ, RZ, RZ ;  /* 0x000000ffff027224 */ /* 0x002fe400078e00ff */
[----:B---3--:R-:W-:Y:S01]  /*155e0*/  @!P1 IMAD.MOV.U32 R2, RZ, RZ, R3 ;  /* 0x000000ffff029224 */ /* 0x008fe200078e0003 */
[----:B------:R-:W-:-:S04]  /*155f0*/  ISETP.NE.AND P1, PT, R4, RZ, PT ;  /* 0x000000ff0400720c */ /* 0x000fc80003f25270 */
[----:B------:R-:W1:Y:S02]  /*15600*/  SHFL.UP PT, R14, R2, 0x1, RZ ;  /* 0x04200000020e7989 */ /* 0x000e6400000e00ff */
[----:B-1----:R-:W-:-:S05]  /*15610*/  SEL R5, R14, RZ, P1 ;  /* 0x000000ff0e057207 */ /* 0x002fca0000800000 */
[----:B------:R-:W-:Y:S02]  /*15620*/  IMAD.IADD R3, R2, 0x1, R5 ;  /* 0x0000000102037824 */ /* 0x000fe400078e0205 */
[----:B------:R-:W-:Y:S04]  /*15630*/  SHFL.IDX PT, R5, R16, 0x1, 0x1f ;  /* 0x00201f0010057f89 */ /* 0x000fe800000e0000 */
        /* <DEDUP_REMOVED lines=12> */
[----:B------:R1:W3:Y:S02]  /*15700*/  SHFL.IDX PT, R14, R3, 0x1f, 0x1f ;  /* 0x03e01f00030e7f89 */ /* 0x0002e400000e0000 */
.L_x_2624:
[----:B------:R-:W-:Y:S02]  /*15710*/  ULDC UR4, c[0x0][0xc38] ;  /* 0x00030e0000047ab9 */ /* 0x000fe40000000800 */
[----:B------:R-:W-:-:S04]  /*15720*/  IMAD.U32 R4, RZ, RZ, UR4 ;  /* 0x00000004ff047e24 */ /* 0x000fc8000f8e00ff */
[----:B---3--:R-:W-:-:S04]  /*15730*/  IMAD R14, R14, R4, RZ ;  /* 0x000000040e0e7224 */ /* 0x008fc800078e02ff */
[----:B------:R-:W-:-:S05]  /*15740*/  IMAD.IADD R5, R5, 0x1, R14 ;  /* 0x0000000105057824 */ /* 0x000fca00078e020e */
[----:B------:R-:W-:-:S13]  /*15750*/  ISETP.GT.AND P6, PT, R5, R0, PT ;  /* 0x000000000500720c */ /* 0x000fda0003fc4270 */
[----:B------:R-:W-:Y:S05]  /*15760*/  @P6 BRA `(.L_x_2559) ;  /* 0x00000000009c6947 */ /* 0x000fea0003800000 */
.L_x_2564:
[----:B------:R-:W3:Y:S01]  /*15770*/  LDC R4, c[0x0][0xc3c] ;  /* 0x00030f00ff047b82 */ /* 0x000ee20000000800 */
[----:B------:R-:W-:-:S05]  /*15780*/  VIADD R19, R19, 0x1f ;  /* 0x0000001f13137836 */ /* 0x000fca0000000000 */
[----:B---3--:R-:W-:-:S13]  /*15790*/  ISETP.GE.AND P6, PT, R19, R4, PT ;  /* 0x000000041300720c */ /* 0x008fda0003fc6270 */
[----:B0-----:R-:W-:Y:S05]  /*157a0*/  @P6 BRA `(.L_x_2560) ;  /* 0x0000000400d06947 */ /* 0x001fea0003800000 */
[----:B------:R-:W3:Y:S01]  /*157b0*/  S2R R2, SR_TID.X ;  /* 0x0000000000027919 */ /* 0x000ee20000002100 */
[----:B------:R-:W-:Y:S01]  /*157c0*/  BSSY B0, `(.L_x_2561) ;  /* 0x0000009000007945 */ /* 0x000fe20003800000 */
[----:B---3--:R-:W-:-:S05]  /*157d0*/  LOP3.LUT R2, R2, 0x1f, RZ, 0xc0, !PT ;  /* 0x0000001f02027812 */ /* 0x008fca00078ec0ff */
[----:B0-2---:R-:W-:Y:S02]  /*157e0*/  IMAD.IADD R7, R19, 0x1, R2 ;  /* 0x0000000113077824 */ /* 0x005fe400078e0202 */
[----:B------:R-:W-:-:S03]  /*157f0*/  IMAD.MOV.U32 R2, RZ, RZ, RZ ;  /* 0x000000ffff027224 */ /* 0x000fc600078e00ff */
[----:B------:R-:W-:-:S13]  /*15800*/  ISETP.GE.OR P6, PT, R7, R4, !P0 ;  /* 0x000000040700720c */ /* 0x000fda00047c6670 */
[----:B------:R-:W-:Y:S05]  /*15810*/  @P6 BRA `(.L_x_2562) ;  /* 0x00000000000c6947 */ /* 0x000fea0003800000 */
[----:B-1----:R-:W0:Y:S02]  /*15820*/  LDC.64 R2, c[0x0][0xc80] ;  /* 0x00032000ff027b82 */ /* 0x002e240000000a00 */
[----:B0-----:R-:W-:-:S06]  /*15830*/  IMAD.WIDE R2, R7, 0x4, R2 ;  /* 0x0000000407027825 */ /* 0x001fcc00078e0202 */
[----:B------:R0:W5:Y:S02]  /*15840*/  LDG.E R2, desc[UR40][R2.64] ;  /* 0x0000002802027981 */ /* 0x000164000c1e1900 */
.L_x_2562:
[----:B------:R-:W-:Y:S05]  /*15850*/  BSYNC B0 ;  /* 0x0000000000007941 */ /* 0x000fea0003800000 */
.L_x_2561:
[----:B------:R-:W-:-:S03]  /*15860*/  UMOV UR4, 0xffffffff ;  /* 0xffffffff00047882 */ /* 0x000fc60000000000 */
[----:B------:R-:W-:Y:S05]  /*15870*/  BRA.DIV UR4, `(.L_x_2563) ;  /* 0x0000002204707947 */ /* 0x000fea000b800000 */
[----:B-----5:R-:W2:Y:S02]  /*15880*/  SHFL.UP PT, R14, R2, 0x1, RZ ;  /* 0x04200000020e7989 */ /* 0x020ea400000e00ff */
[----:B--2---:R-:W-:-:S05]  /*15890*/  SEL R13, R14, RZ, P1 ;  /* 0x000000ff0e0d7207 */ /* 0x004fca0000800000 */
[----:B------:R-:W-:-:S05]  /*158a0*/  IMAD.IADD R13, R2, 0x1, R13 ;  /* 0x00000001020d7824 */ /* 0x000fca00078e020d */
[----:B------:R-:W2:Y:S02]  /*158b0*/  SHFL.UP PT, R14, R13, 0x2, RZ ;  /* 0x044000000d0e7989 */ /* 0x000ea400000e00ff */
[----:B--2---:R-:W-:-:S05]  /*158c0*/  SEL R4, R14, RZ, P2 ;  /* 0x000000ff0e047207 */ /* 0x004fca0001000000 */
[----:B------:R-:W-:-:S05]  /*158d0*/  IMAD.IADD R4, R13, 0x1, R4 ;  /* 0x000000010d047824 */ /* 0x000fca00078e0204 */
[----:B------:R-:W0:Y:S02]  /*158e0*/  SHFL.UP PT, R14, R4, 0x4, RZ ;  /* 0x04800000040e7989 */ /* 0x000e2400000e00ff */
[----:B01----:R-:W-:-:S05]  /*158f0*/  SEL R3, R14, RZ, P3 ;  /* 0x000000ff0e037207 */ /* 0x003fca0001800000 */
        /* <DEDUP_REMOVED lines=8> */
.L_x_2632:
[----:B------:R-:W-:Y:S02]  /*15980*/  ULDC UR4, c[0x0][0xc38] ;  /* 0x00030e0000047ab9 */ /* 0x000fe40000000800 */
[----:B------:R-:W-:-:S04]  /*15990*/  IMAD.U32 R4, RZ, RZ, UR4 ;  /* 0x00000004ff047e24 */ /* 0x000fc8000f8e00ff */
[----:B-1----:R-:W-:-:S04]  /*159a0*/  IMAD R14, R14, R4, RZ ;  /* 0x000000040e0e7224 */ /* 0x002fc800078e02ff */
[----:B------:R-:W-:-:S05]  /*159b0*/  IMAD.IADD R5, R14, 0x1, R5 ;  /* 0x000000010e057824 */ /* 0x000fca00078e0205 */
[----:B------:R-:W-:-:S13]  /*159c0*/  ISETP.GT.AND P6, PT, R5, R0, PT ;  /* 0x000000000500720c */ /* 0x000fda0003fc4270 */
[----:B------:R-:W-:Y:S05]  /*159d0*/  @!P6 BRA `(.L_x_2564) ;  /* 0xfffffffc0064e947 */ /* 0x000fea000383ffff */
.L_x_2559:
[----:B------:R-:W-:Y:S01]  /*159e0*/  IMAD.IADD R16, R5, 0x1, -R14 ;  /* 0x0000000105107824 */ /* 0x000fe200078e0a0e */
[----:B------:R-:W-:-:S03]  /*159f0*/  UMOV UR4, 0xffffffff ;  /* 0xffffffff00047882 */ /* 0x000fc60000000000 */
[----:B------:R-:W-:-:S05]  /*15a00*/  IMAD R5, R3, R4, R16 ;  /* 0x0000000403057224 */ /* 0x000fca00078e0210 */
[----:B------:R-:W-:Y:S01]  /*15a10*/  ISETP.GT.AND P6, PT, R5, R0, PT ;  /* 0x000000000500720c */ /* 0x000fe20003fc4270 */
[----:B------:R-:W-:-:S12]  /*15a20*/  BRA.DIV UR4, `(.L_x_2565) ;  /* 0x0000002204c07947 */ /* 0x000fd8000b800000 */
[----:B------:R-:W-:-:S04]  /*15a30*/  VOTE.ANY R5, PT, !P6 ;  /* 0x0000000000057806 */ /* 0x000fc800070e0100 */
[----:B------:R-:W3:Y:S02]  /*15a40*/  POPC R6, R5 ;  /* 0x0000000500067309 */ /* 0x000ee40000000000 */
[----:B---3--:R3:W4:Y:S02]  /*15a50*/  SHFL.IDX PT, R17, R2, R6, 0x1f ;  /* 0x00001f0602117589 */ /* 0x00872400000e0000 */
.L_x_2636:
[----:B------:R-:W-:Y:S01]  /*15a60*/  ISETP.NE.AND P0, PT, R5, RZ, PT ;  /* 0x000000ff0500720c */ /* 0x000fe20003f05270 */
[----:B------:R-:W-:-:S12]  /*15a70*/  IMAD.MOV.U32 R5, RZ, RZ, RZ ;  /* 0x000000ffff057224 */ /* 0x000fd800078e00ff */
[----:B------:R-:W-:Y:S05]  /*15a80*/  @!P0 BRA `(.L_x_2566) ;  /* 0x0000000000108947 */ /* 0x000fea0003800000 */
[----:B------:R-:W-:Y:S01]  /*15a90*/  UMOV UR4, 0xffffffff ;  /* 0xffffffff00047882 */ /* 0x000fe20000000000 */
[----:B------:R-:W-:Y:S02]  /*15aa0*/  VIADD R12, R6, 0xffffffff ;  /* 0xffffffff060c7836 */ /* 0x000fe40000000000 */
[----:B------:R-:W-:Y:S05]  /*15ab0*/  BRA.DIV UR4, `(.L_x_2567) ;  /* 0x0000002204e47947 */ /* 0x000fea000b800000 */
[----:B------:R0:W0:Y:S02]  /*15ac0*/  SHFL.IDX PT, R5, R3, R12, 0x1f ;  /* 0x00001f0c03057589 */ /* 0x00002400000e0000 */
.L_x_2566:
[----:B01-3--:R-:W0:Y:S01]  /*15ad0*/  LDC.64 R2, c[0x0][0xc90] ;  /* 0x00032400ff027b82 */ /* 0x00be220000000a00 */
[----:B------:R-:W-:-:S04]  /*15ae0*/  IMAD.IADD R19, R6, 0x1, R19 ;  /* 0x0000000106137824 */ /* 0x000fc800078e0213 */
[----:B0-----:R-:W-:-:S05]  /*15af0*/  IMAD.WIDE R2, R19, 0x4, R2 ;  /* 0x0000000413027825 */ /* 0x001fca00078e0202 */
[----:B--2---:R-:W4:Y:S01]  /*15b00*/  LDG.E R7, desc[UR40][R2.64] ;  /* 0x0000002802077981 */ /* 0x004f22000c1e1900 */
[----:B------:R-:W-:-:S04]  /*15b10*/  IMAD R16, R5, R4, R16 ;  /* 0x0000000405107224 */ /* 0x000fc800078e0210 */
[----:B------:R-:W-:Y:S02]  /*15b20*/  IMAD.IADD R0, R0, 0x1, -R16 ;  /* 0x0000000100007824 */ /* 0x000fe400078e0a10 */
[----:B----4-:R-:W-:-:S05]  /*15b30*/  IMAD R6, R17, R7, RZ ;  /* 0x0000000711067224 */ /* 0x010fca00078e02ff */
[----:B-----5:R-:W-:-:S04]  /*15b40*/  IABS R8, R6 ;  /* 0x0000000600087213 */ /* 0x020fc80000000000 */
[----:B------:R-:W0:Y:S08]  /*15b50*/  I2F.RP R2, R8 ;  /* 0x0000000800027306 */ /* 0x000e300000209400 */
[----:B0-----:R-:W0:Y:S02]  /*15b60*/  MUFU.RCP R2, R2 ;  /* 0x0000000200027308 */ /* 0x001e240000001000 */
[----:B0-----:R-:W-:-:S06]  /*15b70*/  VIADD R2, R2, 0xffffffe ;  /* 0x0ffffffe02027836 */ /* 0x001fcc0000000000 */
[----:B------:R-:W0:Y:S02]  /*15b80*/  F2I.FTZ.U32.TRUNC.NTZ R3, R2 ;  /* 0x0000000200037305 */ /* 0x000e24000021f000 */
[----:B0-----:R-:W-:-:S04]  /*15b90*/  IMAD.MOV R2, RZ, RZ, -R3 ;  /* 0x000000ffff027224 */ /* 0x001fc800078e0a03 */
[----:B------:R-:W-:Y:S02]  /*15ba0*/  IMAD R5, R2, R8, RZ ;  /* 0x0000000802057224 */ /* 0x000fe400078e02ff */
[----:B------:R-:W-:-:S04]  /*15bb0*/  IMAD.MOV.U32 R2, RZ, RZ, RZ ;  /* 0x000000ffff027224 */ /* 0x000fc800078e00ff */
[----:B------:R-:W-:Y:S01]  /*15bc0*/  IMAD.HI.U32 R2, R3, R5, R2 ;  /* 0x0000000503027227 */ /* 0x000fe200078e0002 */
[----:B------:R-:W-:Y:S02]  /*15bd0*/  IABS R3, R0 ;  /* 0x0000000000037213 */ /* 0x000fe40000000000 */
[----:B------:R-:W-:-:S03]  /*15be0*/  IABS R5, R6 ;  /* 0x0000000600057213 */ /* 0x000fc60000000000 */
[----:B------:R-:W-:-:S04]  /*15bf0*/  IMAD.HI.U32 R2, R2, R3, RZ ;  /* 0x0000000302027227 */ /* 0x000fc800078e00ff */
[----:B------:R-:W-:-:S04]  /*15c00*/  IMAD.MOV R5, RZ, RZ, -R5 ;  /* 0x000000ffff057224 */ /* 0x000fc800078e0a05 */
        /* <DEDUP_REMOVED lines=15> */
[----:B------:R-:W-:Y:S01]  /*15d00*/  VIADDMNMX R4, R3, R4, R7, PT ;  /* 0x0000000403047246 */ /* 0x000fe20003800107 */
[----:B------:R-:W-:-:S03]  /*15d10*/  IMAD.IADD R5, R0, 0x1, R5 ;  /* 0x0000000100057824 */ /* 0x000fc600078e0205 */
[----:B------:R-:W-:-:S04]  /*15d20*/  IABS R7, R4 ;  /* 0x0000000400077213 */ /* 0x000fc80000000000 */
        /* <DEDUP_REMOVED lines=22> */
[----:B------:R-:W-:Y:S01]  /*15e90*/  @!P1 LOP3.LUT R2, RZ, R4, RZ, 0x33, !PT ;  /* 0x00000004ff029212 */ /* 0x000fe200078e33ff */
[----:B------:R-:W-:-:S04]  /*15ea0*/  IMAD.MOV R4, RZ, RZ, -R4 ;  /* 0x000000ffff047224 */ /* 0x000fc800078e0a04 */
[----:B------:R-:W-:Y:S01]  /*15eb0*/  IMAD R18, R2, R4, R5 ;  /* 0x0000000402127224 */ /* 0x000fe200078e0205 */
[----:B------:R-:W-:-:S05]  /*15ec0*/  LOP3.LUT R2, RZ, R2, RZ, 0x33, !PT ;  /* 0x00000002ff027212 */ /* 0x000fca00078e33ff */
[----:B------:R-:W-:Y:S01]  /*15ed0*/  IMAD.IADD R17, R17, 0x1, R2 ;  /* 0x0000000111117824 */ /* 0x000fe200078e0202 */
[----:B------:R-:W-:Y:S06]  /*15ee0*/  BRA `(.L_x_2568) ;  /* 0x00000000001c7947 */ /* 0x000fec0003800000 */
.L_x_2560:
[----:B------:R-:W-:Y:S01]  /*15ef0*/  UMOV UR4, URZ ;  /* 0x0000003f00047c82 */ /* 0x000fe20008000000 */
[----:B------:R-:W-:Y:S01]  /*15f00*/  UMOV UR5, URZ ;  /* 0x0000003f00057c82 */ /* 0x000fe20008000000 */
[----:B------:R-:W-:Y:S01]  /*15f10*/  ULDC UR6, c[0x0][0xc3c] ;  /* 0x00030f0000067ab9 */ /* 0x000fe20000000800 */
[----:B------:R-:W-:Y:S02]  /*15f20*/  IMAD.MOV.U32 R16, RZ, RZ, R0 ;  /* 0x000000ffff107224 */ /* 0x000fe400078e0000 */
[----:B------:R-:W-:Y:S02]  /*15f30*/  IMAD.U32 R17, RZ, RZ, UR4 ;  /* 0x00000004ff117e24 */ /* 0x000fe4000f8e00ff */
[----:B------:R-:W-:Y:S02]  /*15f40*/  IMAD.U32 R18, RZ, RZ, UR5 ;  /* 0x00000005ff127e24 */ /* 0x000fe4000f8e00ff */
[----:B------:R-:W-:-:S07]  /*15f50*/  IMAD.U32 R19, RZ, RZ, UR6 ;  /* 0x00000006ff137e24 */ /* 0x000fce000f8e00ff */
.L_x_2568:
[----:B------:R3:W4:Y:S01]  /*15f60*/  LDL R2, [R1+0x4] ;  /* 0x0000040001027983 */ /* 0x0007220000100800 */
[----:B------:R-:W0:Y:S01]  /*15f70*/  S2R R0, SR_TID.X ;  /* 0x0000000000007919 */ /* 0x000e220000002100 */
[----:B------:R-:W-:Y:S05]  /*15f80*/  WARPSYNC.ALL ;  /* 0x0000000000007948 */ /* 0x000fea0003800000 */
[----:B0-----:R-:W-:Y:S01]  /*15f90*/  LOP3.LUT R0, R0, 0x1f, RZ, 0xc0, !PT ;  /* 0x0000001f00007812 */ /* 0x001fe200078ec0ff */
[----:B------:R-:W-:Y:S03]  /*15fa0*/  BAR.SYNC.DEFER_BLOCKING 0x4, 0x180 ;  /* 0x0106000000007b1d */ /* 0x000fe60000010000 */
[----:B------:R-:W-:-:S13]  /*15fb0*/  ISETP.NE.AND P0, PT, R0, RZ, PT ;  /* 0x000000ff0000720c */ /* 0x000fda0003f05270 */
[----:B-1----:R-:W4:Y:S01]  /*15fc0*/  @!P0 S2R R3, SR_CgaCtaId ;  /* 0x0000000000038919 */ /* 0x002f220000008800 */
[----:B------:R-:W-:-:S04]  /*15fd0*/  @!P0 MOV R0, 0x400 ;  /* 0x0000040000008802 */ /* 0x000fc80000000f00 */
[----:B----4-:R-:W-:-:S05]  /*15fe0*/  @!P0 LEA R2, R3, R0, 0x18 ;  /* 0x0000000003028211 */ /* 0x010fca00078ec0ff */
[----:B------:R3:W-:Y:S04]  /*15ff0*/  @!P0 STS.128 [R2+0x228d0], R16 ;  /* 0x0228d01002008388 */ /* 0x0007e80000000c00 */
[----:B------:R3:W-:Y:S01]  /*16000*/  @!P0 STL [R1+0x4], R2 ;  /* 0x0000040201008387 */ /* 0x0007e20000100800 */
[----:B------:R-:W-:Y:S06]  /*16010*/  BAR.ARV 0x5, 0x180 ;  /* 0x0146000000007b1d */ /* 0x000fec0000002000 */
.L_x_2557:
[----:B------:R-:W-:Y:S02]  /*16020*/  ULDC UR4, c[0x0][0xc3c] ;  /* 0x00030f0000047ab9 */ /* 0x000fe40000000800 */
[----:B----4-:R-:W-:-:S13]  /*16030*/  ISETP.GE.AND P0, PT, R19, UR4, PT ;  /* 0x0000000413007c0c */ /* 0x010fda000bf06270 */
[----:B------:R-:W-:Y:S05]  /*16040*/  @!P0 BRA `(.L_x_2569) ;  /* 0xffffffa800f48947 */ /* 0x000fea000383ffff */
[----:B------:R-:W-:Y:S05]  /*16050*/  BSYNC B8 ;  /* 0x0000000000087941 */ /* 0x000fea0003800000 */
.L_x_2459:
[----:B---3--:R-:W3:Y:S01]  /*16060*/  LDL.LU R0, [R1+0x40] ;  /* 0x0000400001007983 */ /* 0x008ee20000300800 */
[----:B------:R-:W-:Y:S01]  /*16070*/  BSSY B0, `(.L_x_2570) ;  /* 0x000000b000007945 */ /* 0x000fe20003800000 */
[----:B------:R-:W4:Y:S01]  /*16080*/  S2R R5, SR_CgaCtaId ;  /* 0x0000000000057919 */ /* 0x000f220000008800 */
[----:B---3--:R-:W-:-:S05]  /*16090*/  VIADD R0, R0, 0x1 ;  /* 0x0000000100007836 */ /* 0x008fca0000000000 */
[----:B0-----:R-:W-:-:S04]  /*160a0*/  LEA.HI R2, R0, R0, RZ, 0x1 ;  /* 0x0000000000027211 */ /* 0x001fc800078f08ff */
[----:B-1----:R-:W-:-:S05]  /*160b0*/  LOP3.LUT R3, R2, 0xfffffffe, RZ, 0xc0, !PT ;  /* 0xfffffffe02037812 */ /* 0x002fca00078ec0ff */
[----:B------:R-:W-:Y:S01]  /*160c0*/  IMAD.IADD R3, R0, 0x1, -R3 ;  /* 0x0000000100037824 */ /* 0x000fe200078e0a03 */
[----:B------:R-:W-:-:S04]  /*160d0*/  MOV R0, 0x400 ;  /* 0x0000040000007802 */ /* 0x000fc80000000f00 */
[----:B----4-:R-:W-:Y:S02]  /*160e0*/  LEA R0, R5, R0, 0x18 ;  /* 0x0000000005007211 */ /* 0x010fe400078ec0ff */
[----:B------:R-:W-:-:S04]  /*160f0*/  SHF.L.U32 R3, R3, 0x1f, RZ ;  /* 0x0000001f03037819 */ /* 0x000fc800000006ff */
[----:B------:R-:W0:Y:S02]  /*16100*/  SYNCS.PHASECHK.TRANS64.TRYWAIT P0, [R0+URZ+0x22820], R3 ;  /* 0x02282003000075a7 */ /* 0x000e24000800017f */
[----:B0-----:R-:W-:Y:S05]  /*16110*/  @!P0 BRA `(.L_x_2571) ;  /* 0x0000001c00748947 */ /* 0x001fea0003800000 */
.L_x_2639:
[----:B------:R-:W-:Y:S05]  /*16120*/  BSYNC B0 ;  /* 0x0000000000007941 */ /* 0x000fea0003800000 */
.L_x_2570:
[----:B------:R-:W-:-:S03]  /*16130*/  UMOV UR4, 0xffffffff ;  /* 0xffffffff00047882 */ /* 0x000fc60000000000 */
[----:B------:R-:W-:Y:S05]  /*16140*/  BRA.DIV UR4, `(.L_x_2572) ;  /* 0x0000001e047c7947 */ /* 0x000fea000b800000 */
[----:B------:R-:W1:Y:S02]  /*16150*/  S2R R2, SR_TID.X ;  /* 0x0000000000027919 */ /* 0x000e640000002100 */
[----:B-1----:R-:W-:-:S04]  /*16160*/  SHF.R.U32.HI R2, RZ, 0x5, R2 ;  /* 0x00000005ff027819 */ /* 0x002fc80000011602 */
[----:B------:R-:W-:-:S05]  /*16170*/  LOP3.LUT R2, R2, 0x3, RZ, 0xc0, !PT ;  /* 0x0000000302027812 */ /* 0x000fca00078ec0ff */
[----:B------:R1:W3:Y:S02]  /*16180*/  SHFL.IDX PT, R14, R2, RZ, 0x1f ;  /* 0x00001fff020e7589 */ /* 0x0002e400000e0000 */
.L_x_2642:
[----:B---3--:R-:W-:Y:S01]  /*16190*/  ISETP.NE.AND P0, PT, R14, RZ, PT ;  /* 0x000000ff0e00720c */ /* 0x008fe20003f05270 */
[----:B------:R-:W-:-:S12]  /*161a0*/  BSSY B0, `(.L_x_2573) ;  /* 0x0000027000007945 */ /* 0x000fd80003800000 */
[----:B------:R-:W-:Y:S05]  /*161b0*/  @P0 BRA `(.L_x_2574) ;  /* 0x0000000000940947 */ /* 0x000fea0003800000 */
[----:B------:R-:W-:-:S03]  /*161c0*/  UMOV UR4, 0xffffffff ;  /* 0xffffffff00047882 */ /* 0x000fc60000000000 */
[----:B------:R-:W-:Y:S05]  /*161d0*/  BRA.DIV UR4, `(.L_x_2575) ;  /* 0x0000001e048c7947 */ /* 0x000fea000b800000 */
[----:B------:R-:W-:-:S13]  /*161e0*/  ELECT P6, URZ, PT ;  /* 0x00000000003f782f */ /* 0x000fda00038c0000 */
.L_x_2645:
[----:B------:R-:W-:Y:S05]  /*161f0*/  @!P6 BRA `(.L_x_2574) ;  /* 0x000000000084e947 */ /* 0x000fea0003800000 */
[----:B------:R-:W-:-:S06]  /*16200*/  ULOP3.LUT UR4, UR36, 0x2, URZ, 0xfc, !UPT ;  /* 0x0000000224047892 */ /* 0x000fcc000f8efc3f */
[----:B-1----:R-:W-:-:S05]  /*16210*/  IMAD.U32 R2, RZ, RZ, UR4 ;  /* 0x00000004ff027e24 */ /* 0x002fca000f8e00ff */
[----:B------:R-:W-:-:S13]  /*16220*/  ISETP.NE.AND P2, PT, R2, 0x3, PT ;  /* 0x000000030200780c */ /* 0x000fda0003f45270 */
[----:B------:R-:W-:Y:S05]  /*16230*/  @!P2 BRA `(.L_x_2576) ;  /* 0x000000000004a947 */ /* 0x000fea0003800000 */
[----:B------:R-:W-:Y:S01]  /*16240*/  BPT.TRAP 0x1 ;  /* 0x000000040000795c */ /* 0x000fe20000300000 */
.L_x_2576:
[----:B0-----:R-:W3:Y:S04]  /*16250*/  LDL R3, [R1+0x8] ;  /* 0x0000080001037983 */ /* 0x001ee80000100800 */
[----:B--2---:R-:W2:Y:S01]  /*16260*/  LDL.LU R7, [R1+0x10] ;  /* 0x0000100001077983 */ /* 0x004ea20000300800 */
[----:B------:R-:W-:-:S04]  /*16270*/  VIADD R2, R0, 0x22840 ;  /* 0x0002284000027836 */ /* 0x000fc80000000000 */
[C---:B---3--:R-:W-:Y:S02]  /*16280*/  IMAD R6, R3.reuse, 0x8, R2 ;  /* 0x0000000803067824 */ /* 0x048fe400078e0202 */
[----:B------:R-:W-:Y:S01]  /*16290*/  VIADD R3, R3, 0x1 ;  /* 0x0000000103037836 */ /* 0x000fe20000000000 */
[----:B--2---:R-:W-:-:S04]  /*162a0*/  SHF.L.U32 R5, R7, 0x1f, RZ ;  /* 0x0000001f07057819 */ /* 0x004fc800000006ff */
        /* <DEDUP_REMOVED lines=8> */
.L_x_2646:
[----:B------:R-:W1:Y:S02]  /*16330*/  SYNCS.PHASECHK.TRANS64.TRYWAIT P0, [R7+URZ], R2 ;  /* 0x00000002070075a7 */ /* 0x000e64000800017f */
[----:B-1----:R-:W-:Y:S05]  /*16340*/  @!P0 BRA `(.L_x_2578) ;  /* 0x0000001c00648947 */ /* 0x002fea0003800000 */
.L_x_2647:
[----:B------:R-:W-:Y:S05]  /*16350*/  @!P2 BRA `(.L_x_2579) ;  /* 0x000000000004a947 */ /* 0x000fea0003800000 */
[----:B------:R-:W-:Y:S01]  /*16360*/  BPT.TRAP 0x1 ;  /* 0x000000040000795c */ /* 0x000fe20000300000 */
.L_x_2579:
[----:B------:R-:W2:Y:S01]  /*16370*/  LDL.LU R4, [R1+0x8] ;  /* 0x0000080001047983 */ /* 0x000ea20000300800 */
[----:B------:R-:W-:-:S04]  /*16380*/  VIADD R0, R0, 0x22860 ;  /* 0x0002286000007836 */ /* 0x000fc80000000000 */
[----:B--2---:R-:W-:-:S04]  /*16390*/  IMAD R4, R4, 0x8, R0 ;  /* 0x0000000804047824 */ /* 0x004fc800078e0200 */
[----:B------:R-:W2:Y:S02]  /*163a0*/  SYNCS.PHASECHK.TRANS64.TRYWAIT P0, [R4+URZ], R5 ;  /* 0x00000005040075a7 */ /* 0x000ea4000800017f */
[----:B--2---:R-:W-:Y:S05]  /*163b0*/  @!P0 BRA `(.L_x_2580) ;  /* 0x0000001c005c8947 */ /* 0x004fea0003800000 */
.L_x_2648:
[----:B------:R-:W-:-:S07]  /*163c0*/  IMAD R3, R3, 0x8, R0 ;  /* 0x0000000803037824 */ /* 0x000fce00078e0200 */
.L_x_2581:
[----:B---3--:R3:W4:Y:S02]  /*163d0*/  SYNCS.PHASECHK.TRANS64.TRYWAIT P0, [R3+URZ], R2 ;  /* 0x00000002030075a7 */ /* 0x008724000800017f */
[----:B----4-:R-:W-:Y:S05]  /*163e0*/  @!P0 NANOSLEEP.SYNCS 0x989680 ;  /* 0x009896800000895d */ /* 0x010fea0003900000 */
[----:B------:R-:W4:Y:S02]  /*163f0*/  @!P0 SYNCS.PHASECHK.TRANS64 P0, [R3+URZ], R2 ;  /* 0x00000002030085a7 */ /* 0x000f24000800007f */
[----:B----4-:R-:W-:Y:S05]  /*16400*/  @!P0 BRA `(.L_x_2581) ;  /* 0xfffffffc00f08947 */ /* 0x010fea000383ffff */
.L_x_2574:
[----:B------:R-:W-:Y:S05]  /*16410*/  BSYNC B0 ;  /* 0x0000000000007941 */ /* 0x000fea0003800000 */
.L_x_2573:
[----:B------:R-:W-:Y:S05]  /*16420*/  EXIT ;  /* 0x000000000000794d */ /* 0x000fea0003800000 */
.L_x_2361:
[----:B0-----:R0:W1:Y:S02]  /*16430*/  SYNCS.PHASECHK.TRANS64.TRYWAIT P0, [R8+URZ+0x22800], R3 ;  /* 0x02280003080075a7 */ /* 0x001064000800017f */
[----:B-1----:R-:W-:Y:S05]  /*16440*/  @!P0 NANOSLEEP.SYNCS 0x989680 ;  /* 0x009896800000895d */ /* 0x002fea0003900000 */
[----:B------:R-:W1:Y:S02]  /*16450*/  @!P0 SYNCS.PHASECHK.TRANS64 P0, [R8+URZ+0x22800], R3 ;  /* 0x02280003080085a7 */ /* 0x000e64000800007f */
[----:B-1----:R-:W-:Y:S05]  /*16460*/  @!P0 BRA `(.L_x_2361) ;  /* 0xfffffffc00f08947 */ /* 0x002fea000383ffff */
[----:B------:R-:W-:Y:S05]  /*16470*/  BRA `(.L_x_2582) ;  /* 0xfffffeb800647947 */ /* 0x000fea000383ffff */
.L_x_2365:
[----:B--2---:R2:W3:Y:S02]  /*16480*/  SYNCS.PHASECHK.TRANS64.TRYWAIT P1, [R5+URZ+0x22830], R10 ;  /* 0x0228300a050075a7 */ /* 0x0044e4000802017f */
[----:B---3--:R-:W-:Y:S05]  /*16490*/  @!P1 NANOSLEEP.SYNCS 0x989680 ;  /* 0x009896800000995d */ /* 0x008fea0003900000 */
[----:B------:R-:W3:Y:S02]  /*164a0*/  @!P1 SYNCS.PHASECHK.TRANS64 P1, [R5+URZ+0x22830], R10 ;  /* 0x0228300a050095a7 */ /* 0x000ee4000802007f */
[----:B---3--:R-:W-:Y:S05]  /*164b0*/  @!P1 BRA `(.L_x_2365) ;  /* 0xfffffffc00f09947 */ /* 0x008fea000383ffff */
[----:B------:R-:W-:Y:S05]  /*164c0*/  BRA `(.L_x_2364) ;  /* 0xfffffeb800907947 */ /* 0x000fea000383ffff */
.L_x_2377:
[----:B---3--:R3:W4:Y:S02]  /*164d0*/  SYNCS.PHASECHK.TRANS64.TRYWAIT P1, [R5+URZ+0x22850], R10 ;  /* 0x0228500a050075a7 */ /* 0x008724000802017f */
[----:B----4-:R-:W-:Y:S05]  /*164e0*/  @!P1 NANOSLEEP.SYNCS 0x989680 ;  /* 0x009896800000995d */ /* 0x010fea0003900000 */
[----:B------:R-:W4:Y:S02]  /*164f0*/  @!P1 SYNCS.PHASECHK.TRANS64 P1, [R5+URZ+0x22850], R10 ;  /* 0x0228500a050095a7 */ /* 0x000f24000802007f */
[----:B----4-:R-:W-:Y:S05]  /*16500*/  @!P1 BRA `(.L_x_2377) ;  /* 0xfffffffc00f09947 */ /* 0x010fea000383ffff */
[----:B------:R-:W-:Y:S05]  /*16510*/  BRA `(.L_x_2376) ;  /* 0xfffffedc00507947 */ /* 0x000fea000383ffff */
.L_x_2385:
[----:B-1----:R-:W-:-:S04]  /*16520*/  IMAD.U32 R9, RZ, RZ, UR27 ;  /* 0x0000001bff097e24 */ /* 0x002fc8000f8e00ff */
[----:B------:R1:W2:Y:S03]  /*16530*/  SYNCS.PHASECHK.TRANS64.TRYWAIT P1, [R9+URZ+0x22830], R10 ;  /* 0x0228300a090075a7 */ /* 0x0002a6000802017f */
[----:B--2---:R-:W-:Y:S05]  /*16540*/  @!P1 NANOSLEEP.SYNCS 0x989680 ;  /* 0x009896800000995d */ /* 0x004fea0003900000 */
[----:B------:R-:W2:Y:S02]  /*16550*/  @!P1 SYNCS.PHASECHK.TRANS64 P1, [R9+URZ+0x22830], R10 ;  /* 0x0228300a090095a7 */ /* 0x000ea4000802007f */
[----:B--2---:R-:W-:Y:S05]  /*16560*/  @!P1 BRA `(.L_x_2385) ;  /* 0xfffffffc00ec9947 */ /* 0x004fea000383ffff */
[----:B------:R-:W-:Y:S05]  /*16570*/  BRA `(.L_x_2384) ;  /* 0xfffffee000e07947 */ /* 0x000fea000383ffff */
.L_x_2397:
[----:B--2---:R2:W3:Y:S02]  /*16580*/  SYNCS.PHASECHK.TRANS64.TRYWAIT P1, [R11+URZ+0x22850], R10 ;  /* 0x0228500a0b0075a7 */ /* 0x0044e4000802017f */
[----:B---3--:R-:W-:Y:S05]  /*16590*/  @!P1 NANOSLEEP.SYNCS 0x989680 ;  /* 0x009896800000995d */ /* 0x008fea0003900000 */
[----:B------:R-:W3:Y:S02]  /*165a0*/  @!P1 SYNCS.PHASECHK.TRANS64 P1, [R11+URZ+0x22850], R10 ;  /* 0x0228500a0b0095a7 */ /* 0x000ee4000802007f */
[----:B---3--:R-:W-:Y:S05]  /*165b0*/  @!P1 BRA `(.L_x_2397) ;  /* 0xfffffffc00f09947 */ /* 0x008fea000383ffff */
[----:B------:R-:W-:Y:S05]  /*165c0*/  BRA `(.L_x_2396) ;  /* 0xffffff0c00b87947 */ /* 0x000fea000383ffff */
.L_x_2406:
[----:B---3--:R-:W-:-:S04]  /*165d0*/  IMAD.U32 R2, RZ, RZ, UR24 ;  /* 0x00000018ff027e24 */ /* 0x008fc8000f8e00ff */
[----:B------:R3:W4:Y:S03]  /*165e0*/  SYNCS.PHASECHK.TRANS64.TRYWAIT P2, [R2+URZ+0x22830], R5 ;  /* 0x02283005020075a7 */ /* 0x000726000804017f */
[----:B----4-:R-:W-:Y:S05]  /*165f0*/  @!P2 NANOSLEEP.SYNCS 0x989680 ;  /* 0x009896800000a95d */ /* 0x010fea0003900000 */
[----:B------:R-:W4:Y:S02]  /*16600*/  @!P2 SYNCS.PHASECHK.TRANS64 P2, [R2+URZ+0x22830], R5 ;  /* 0x022830050200a5a7 */ /* 0x000f24000804007f */
[----:B----4-:R-:W-:Y:S05]  /*16610*/  @!P2 BRA `(.L_x_2406) ;  /* 0xfffffffc00eca947 */ /* 0x010fea000383ffff */
[----:B------:R-:W-:Y:S05]  /*16620*/  BRA `(.L_x_2405) ;  /* 0xffffff1400747947 */ /* 0x000fea000383ffff */
.L_x_2410:
[----:B-1----:R1:W3:Y:S02]  /*16630*/  SYNCS.PHASECHK.TRANS64.TRYWAIT P2, [R178+URZ+0x22850], R5 ;  /* 0x02285005b20075a7 */ /* 0x0022e4000804017f */
[----:B---3--:R-:W-:Y:S05]  /*16640*/  @!P2 NANOSLEEP.SYNCS 0x989680 ;  /* 0x009896800000a95d */ /* 0x008fea0003900000 */
[----:B------:R-:W3:Y:S02]  /*16650*/  @!P2 SYNCS.PHASECHK.TRANS64 P2, [R178+URZ+0x22850], R5 ;  /* 0x02285005b200a5a7 */ /* 0x000ee4000804007f */
[----:B---3--:R-:W-:Y:S05]  /*16660*/  @!P2 BRA `(.L_x_2410) ;  /* 0xfffffffc00f0a947 */ /* 0x008fea000383ffff */
[----:B------:R-:W-:Y:S05]  /*16670*/  BRA `(.L_x_2409) ;  /* 0xffffff2c00987947 */ /* 0x000fea000383ffff */
.L_x_2416:
[----:B---3--:R-:W-:-:S04]  /*16680*/  IMAD.U32 R2, RZ, RZ, UR26 ;  /* 0x0000001aff027e24 */ /* 0x008fc8000f8e00ff */
[----:B------:R3:W4:Y:S03]  /*16690*/  SYNCS.PHASECHK.TRANS64.TRYWAIT P1, [R2+URZ+0x22830], R7 ;  /* 0x02283007020075a7 */ /* 0x000726000802017f */
[----:B----4-:R-:W-:Y:S05]  /*166a0*/  @!P1 NANOSLEEP.SYNCS 0x989680 ;  /* 0x009896800000995d */ /* 0x010fea0003900000 */
[----:B------:R-:W4:Y:S02]  /*166b0*/  @!P1 SYNCS.PHASECHK.TRANS64 P1, [R2+URZ+0x22830], R7 ;  /* 0x02283007020095a7 */ /* 0x000f24000802007f */
[----:B----4-:R-:W-:Y:S05]  /*166c0*/  @!P1 BRA `(.L_x_2416) ;  /* 0xfffffffc00ec9947 */ /* 0x010fea000383ffff */
[----:B------:R-:W-:Y:S05]  /*166d0*/  BRA `(.L_x_2415) ;  /* 0xffffff3000ac7947 */ /* 0x000fea000383ffff */
.L_x_2428:
[----:B-1----:R1:W2:Y:S02]  /*166e0*/  SYNCS.PHASECHK.TRANS64.TRYWAIT P1, [R8+URZ+0x22850], R7 ;  /* 0x02285007080075a7 */ /* 0x0022a4000802017f */
[----:B--2---:R-:W-:Y:S05]  /*166f0*/  @!P1 NANOSLEEP.SYNCS 0x989680 ;  /* 0x009896800000995d */ /* 0x004fea0003900000 */
[----:B------:R-:W2:Y:S02]  /*16700*/  @!P1 SYNCS.PHASECHK.TRANS64 P1, [R8+URZ+0x22850], R7 ;  /* 0x02285007080095a7 */ /* 0x000ea4000802007f */
[----:B--2---:R-:W-:Y:S05]  /*16710*/  @!P1 BRA `(.L_x_2428) ;  /* 0xfffffffc00f09947 */ /* 0x004fea000383ffff */
[----:B------:R-:W-:Y:S05]  /*16720*/  BRA `(.L_x_2427) ;  /* 0xffffff5c00307947 */ /* 0x000fea000383ffff */
.L_x_2479:
[----:B------:R-:W3:Y:S01]  /*16730*/  S2R R4, SR_TID.X ;  /* 0x0000000000047919 */ /* 0x000ee20000002100 */
[----:B------:R-:W-:Y:S01]  /*16740*/  BSSY B0, `(.L_x_2583) ;  /* 0x000000a000007945 */ /* 0x000fe20003800000 */
[----:B------:R-:W-:Y:S02]  /*16750*/  IMAD.MOV.U32 R12, RZ, RZ, RZ ;  /* 0x000000ffff0c7224 */ /* 0x000fe400078e00ff */
[----:B------:R-:W-:Y:S02]  /*16760*/  IMAD.MOV.U32 R11, RZ, RZ, 0x1f ;  /* 0x0000001fff0b7424 */ /* 0x000fe400078e00ff */
[----:B------:R-:W-:Y:S01]  /*16770*/  IMAD.MOV.U32 R15, RZ, RZ, -0x1 ;  /* 0xffffffffff0f7424 */ /* 0x000fe200078e00ff */
[----:B---3--:R-:W-:-:S04]  /*16780*/  SHF.R.U32.HI R4, RZ, 0x5, R4 ;  /* 0x00000005ff047819 */ /* 0x008fc80000011604 */
[----:B------:R-:W-:-:S05]  /*16790*/  LOP3.LUT R4, R4, 0x3, RZ, 0xc0, !PT ;  /* 0x0000000304047812 */ /* 0x000fca00078ec0ff */
[----:B------:R-:W-:-:S07]  /*167a0*/  IMAD.MOV.U32 R13, RZ, RZ, R4 ;  /* 0x000000ffff0d7224 */ /* 0x000fce00078e0004 */
[----:B012---:R-:W-:Y:S05]  /*167b0*/  WARPSYNC.COLLECTIVE R15, `(.L_x_2584) ;  /* 0x000000000f087348 */ /* 0x007fea0003c00000 */
[----:B------:R3:W4:Y:S02]  /*167c0*/  SHFL.IDX P6, R14, R13, R12, R11 ;  /* 0x0000000c0d0e7389 */ /* 0x00072400000c000b */
[----:B01234-:R-:W-:Y:S01]  /*167d0*/  ENDCOLLECTIVE ;  /* 0x000000000000791b */ /* 0x01ffe20003800000 */
.L_x_2584:
[----:B------:R-:W-:Y:S05]  /*167e0*/  BSYNC B0 ;  /* 0x0000000000007941 */ /* 0x000fea0003800000 */
.L_x_2583:
[----:B------:R-:W-:Y:S05]  /*167f0*/  BRA `(.L_x_2585) ;  /* 0xffffffb000b87947 */ /* 0x000fea000383ffff */
.L_x_2481:
[----:B------:R-:W-:Y:S01]  /*16800*/  BSSY B0, `(.L_x_2586) ;  /* 0x0000006000007945 */ /* 0x000fe20003800000 */
[----:B------:R-:W-:-:S07]  /*16810*/  IMAD.MOV.U32 R15, RZ, RZ, -0x1 ;  /* 0xffffffffff0f7424 */ /* 0x000fce00078e00ff */
[----:B012-4-:R-:W-:Y:S05]  /*16820*/  WARPSYNC.COLLECTIVE R15, `(.L_x_2587) ;  /* 0x000000000f0c7348 */ /* 0x017fea0003c00000 */
[----:B------:R-:W-:Y:S02]  /*16830*/  ELECT P6, UR62, PT ;  /* 0x00000000003e782f */ /* 0x000fe400038c0000 */
[----:B------:R-:W-:Y:S01]  /*16840*/  MOV R14, UR62 ;  /* 0x0000003e000e7c02 */ /* 0x000fe20008000f00 */
[----:B012-4-:R-:W-:Y:S10]  /*16850*/  ENDCOLLECTIVE ;  /* 0x000000000000791b */ /* 0x017ff40003800000 */
.L_x_2587:
[----:B------:R-:W-:Y:S05]  /*16860*/  BSYNC B0 ;  /* 0x0000000000007941 */ /* 0x000fea0003800000 */
.L_x_2586:
[----:B------:R-:W-:Y:S05]  /*16870*/  BRA `(.L_x_2588) ;  /* 0xffffffb000c47947 */ /* 0x000fea000383ffff */
.L_x_2483:
[----:B--2---:R2:W3:Y:S02]  /*16880*/  SYNCS.PHASECHK.TRANS64.TRYWAIT P0, [R0+URZ+0x22840], R2 ;  /* 0x02284002000075a7 */ /* 0x0044e4000800017f */
[----:B---3--:R-:W-:Y:S05]  /*16890*/  @!P0 NANOSLEEP.SYNCS 0x989680 ;  /* 0x009896800000895d */ /* 0x008fea0003900000 */
[----:B------:R-:W3:Y:S02]  /*168a0*/  @!P0 SYNCS.PHASECHK.TRANS64 P0, [R0+URZ+0x22840], R2 ;  /* 0x02284002000085a7 */ /* 0x000ee4000800007f */
[----:B---3--:R-:W-:Y:S05]  /*168b0*/  @!P0 BRA `(.L_x_2483) ;  /* 0xfffffffc00f08947 */ /* 0x008fea000383ffff */
[----:B------:R-:W-:Y:S05]  /*168c0*/  BRA `(.L_x_2589) ;  /* 0xffffffb4002c7947 */ /* 0x000fea000383ffff */
.L_x_2487:
[----:B------:R-:W2:Y:S01]  /*168d0*/  LDL.LU R11, [R1+0x30] ;  /* 0x00003000010b7983 */ /* 0x000ea20000300800 */
[----:B------:R-:W-:Y:S02]  /*168e0*/  IMAD.MOV.U32 R5, RZ, RZ, R12 ;  /* 0x000000ffff057224 */ /* 0x000fe400078e000c */
        /* <DEDUP_REMOVED lines=11> */
.L_x_2590:
[----:B------:R-:W-:Y:S02]  /*169a0*/  IMAD.MOV.U32 R13, RZ, RZ, R0 ;  /* 0x000000ffff0d7224 */ /* 0x000fe400078e0000 */
[----:B------:R-:W-:-:S07]  /*169b0*/  IMAD.MOV.U32 R6, RZ, RZ, R14 ;  /* 0x000000ffff067224 */ /* 0x000fce00078e000e */
[----:B------:R-:W-:Y:S05]  /*169c0*/  WARPSYNC.COLLECTIVE R15, `(.L_x_2591) ;  /* 0x000000000f087348 */ /* 0x000fea0003c00000 */
[----:B------:R0:W1:Y:S02]  /*169d0*/  SHFL.IDX P6, R14, R13, R12, R11 ;  /* 0x0000000c0d0e7389 */ /* 0x00006400000c000b */
[----:B01----:R-:W-:Y:S01]  /*169e0*/  ENDCOLLECTIVE ;  /* 0x000000000000791b */ /* 0x003fe20003800000 */
.L_x_2591:
[----:B------:R-:W-:Y:S02]  /*169f0*/  IMAD.MOV.U32 R13, RZ, RZ, R2 ;  /* 0x000000ffff0d7224 */ /* 0x000fe400078e0002 */
[----:B------:R-:W-:Y:S02]  /*16a00*/  IMAD.MOV.U32 R12, RZ, RZ, 0x1 ;  /* 0x00000001ff0c7424 */ /* 0x000fe400078e00ff */
[----:B------:R-:W-:-:S07]  /*16a10*/  IMAD.MOV.U32 R7, RZ, RZ, R14 ;  /* 0x000000ffff077224 */ /* 0x000fce00078e000e */
[----:B------:R-:W-:Y:S05]  /*16a20*/  WARPSYNC.COLLECTIVE R15, `(.L_x_2592) ;  /* 0x000000000f087348 */ /* 0x000fea0003c00000 */
[----:B------:R0:W1:Y:S02]  /*16a30*/  SHFL.IDX P6, R14, R13, R12, R11 ;  /* 0x0000000c0d0e7389 */ /* 0x00006400000c000b */
[----:B01----:R-:W-:Y:S01]  /*16a40*/  ENDCOLLECTIVE ;  /* 0x000000000000791b */ /* 0x003fe20003800000 */
.L_x_2592:
        /* <DEDUP_REMOVED lines=15> */
.L_x_2593:
[----:B------:R-:W-:Y:S02]  /*16b40*/  IMAD.MOV.U32 R13, RZ, RZ, R2 ;  /* 0x000000ffff0d7224 */ /* 0x000fe400078e0002 */
[----:B------:R-:W-:Y:S02]  /*16b50*/  IMAD.MOV.U32 R12, RZ, RZ, 0x2 ;  /* 0x00000002ff0c7424 */ /* 0x000fe400078e00ff */
[----:B------:R-:W-:-:S07]  /*16b60*/  IMAD.MOV.U32 R5, RZ, RZ, R14 ;  /* 0x000000ffff057224 */ /* 0x000fce00078e000e */
[----:B------:R-:W-:Y:S05]  /*16b70*/  WARPSYNC.COLLECTIVE R15, `(.L_x_2594) ;  /* 0x000000000f087348 */ /* 0x000fea0003c00000 */
[----:B------:R0:W1:Y:S02]  /*16b80*/  SHFL.IDX P6, R14, R13, R12, R11 ;  /* 0x0000000c0d0e7389 */ /* 0x00006400000c000b */
[----:B01----:R-:W-:Y:S01]  /*16b90*/  ENDCOLLECTIVE ;  /* 0x000000000000791b */ /* 0x003fe20003800000 */
.L_x_2594:
        /* <DEDUP_REMOVED lines=15> */
.L_x_2595:
[----:B------:R-:W-:Y:S02]  /*16c90*/  IMAD.MOV.U32 R13, RZ, RZ, R2 ;  /* 0x000000ffff0d7224 */ /* 0x000fe400078e0002 */
[----:B------:R-:W-:Y:S02]  /*16ca0*/  IMAD.MOV.U32 R12, RZ, RZ, 0x3 ;  /* 0x00000003ff0c7424 */ /* 0x000fe400078e00ff */
[----:B------:R-:W-:-:S07]  /*16cb0*/  IMAD.MOV.U32 R5, RZ, RZ, R14 ;  /* 0x000000ffff057224 */ /* 0x000fce00078e000e */
[----:B------:R-:W-:Y:S05]  /*16cc0*/  WARPSYNC.COLLECTIVE R15, `(.L_x_2596) ;  /* 0x000000000f087348 */ /* 0x000fea0003c00000 */
[----:B------:R0:W1:Y:S02]  /*16cd0*/  SHFL.IDX P6, R14, R13, R12, R11 ;  /* 0x0000000c0d0e7389 */ /* 0x00006400000c000b */
[----:B01----:R-:W-:Y:S01]  /*16ce0*/  ENDCOLLECTIVE ;  /* 0x000000000000791b */ /* 0x003fe20003800000 */
.L_x_2596:
        /* <DEDUP_REMOVED lines=15> */
.L_x_2597:
[----:B------:R-:W-:Y:S02]  /*16de0*/  IMAD.MOV.U32 R13, RZ, RZ, R2 ;  /* 0x000000ffff0d7224 */ /* 0x000fe400078e0002 */
[----:B------:R-:W-:Y:S02]  /*16df0*/  IMAD.MOV.U32 R12, RZ, RZ, 0x4 ;  /* 0x00000004ff0c7424 */ /* 0x000fe400078e00ff */
[----:B------:R-:W-:-:S07]  /*16e00*/  IMAD.MOV.U32 R5, RZ, RZ, R14 ;  /* 0x000000ffff057224 */ /* 0x000fce00078e000e */
[----:B------:R-:W-:Y:S05]  /*16e10*/  WARPSYNC.COLLECTIVE R15, `(.L_x_2598) ;  /* 0x000000000f087348 */ /* 0x000fea0003c00000 */
[----:B------:R0:W1:Y:S02]  /*16e20*/  SHFL.IDX P6, R14, R13, R12, R11 ;  /* 0x0000000c0d0e7389 */ /* 0x00006400000c000b */
[----:B01----:R-:W-:Y:S01]  /*16e30*/  ENDCOLLECTIVE ;  /* 0x000000000000791b */ /* 0x003fe20003800000 */
.L_x_2598:
        /* <DEDUP_REMOVED lines=15> */
.L_x_2599:
[----:B------:R-:W-:Y:S02]  /*16f30*/  IMAD.MOV.U32 R13, RZ, RZ, R2 ;  /* 0x000000ffff0d7224 */ /* 0x000fe400078e0002 */
[----:B------:R-:W-:Y:S02]  /*16f40*/  IMAD.MOV.U32 R12, RZ, RZ, 0x5 ;  /* 0x00000005ff0c7424 */ /* 0x000fe400078e00ff */
[----:B------:R-:W-:-:S07]  /*16f50*/  IMAD.MOV.U32 R5, RZ, RZ, R14 ;  /* 0x000000ffff057224 */ /* 0x000fce00078e000e */
[----:B------:R-:W-:Y:S05]  /*16f60*/  WARPSYNC.COLLECTIVE R15, `(.L_x_2600) ;  /* 0x000000000f087348 */ /* 0x000fea0003c00000 */
[----:B------:R0:W1:Y:S02]  /*16f70*/  SHFL.IDX P6, R14, R13, R12, R11 ;  /* 0x0000000c0d0e7389 */ /* 0x00006400000c000b */
[----:B01----:R-:W-:Y:S01]  /*16f80*/  ENDCOLLECTIVE ;  /* 0x000000000000791b */ /* 0x003fe20003800000 */
.L_x_2600:
        /* <DEDUP_REMOVED lines=15> */
.L_x_2601:
[----:B------:R-:W-:Y:S02]  /*17080*/  IMAD.MOV.U32 R13, RZ, RZ, R2 ;  /* 0x000000ffff0d7224 */ /* 0x000fe400078e0002 */
[----:B------:R-:W-:Y:S02]  /*17090*/  IMAD.MOV.U32 R12, RZ, RZ, 0x6 ;  /* 0x00000006ff0c7424 */ /* 0x000fe400078e00ff */
[----:B------:R-:W-:-:S07]  /*170a0*/  IMAD.MOV.U32 R5, RZ, RZ, R14 ;  /* 0x000000ffff057224 */ /* 0x000fce00078e000e */
[----:B------:R-:W-:Y:S05]  /*170b0*/  WARPSYNC.COLLECTIVE R15, `(.L_x_2602) ;  /* 0x000000000f087348 */ /* 0x000fea0003c00000 */
[----:B------:R0:W1:Y:S02]  /*170c0*/  SHFL.IDX P6, R14, R13, R12, R11 ;  /* 0x0000000c0d0e7389 */ /* 0x00006400000c000b */
[----:B01----:R-:W-:Y:S01]  /*170d0*/  ENDCOLLECTIVE ;  /* 0x000000000000791b */ /* 0x003fe20003800000 */
.L_x_2602:
        /* <DEDUP_REMOVED lines=13> */
.L_x_2603:
        /* <DEDUP_REMOVED lines=8> */
.L_x_2604:
        /* <DEDUP_REMOVED lines=13> */
.L_x_2605:
[----:B------:R-:W-:Y:S01]  /*17300*/  IMAD.MOV.U32 R0, RZ, RZ, R14 ;  /* 0x000000ffff007224 */ /* 0x000fe200078e000e */
[----:B------:R-:W-:Y:S06]  /*17310*/  BRA `(.L_x_2606) ;  /* 0xffffffb400c07947 */ /* 0x000fec000383ffff */
.L_x_2490:
[----:B0-----:R-:W2:Y:S02]  /*17320*/  LDL R2, [R1+0x4] ;  /* 0x0000040001027983 */ /* 0x001ea40000100800 */
[----:B--2---:R0:W1:Y:S02]  /*17330*/  SYNCS.PHASECHK.TRANS64.TRYWAIT P0, [R2+URZ+0x22820], R0 ;  /* 0x02282000020075a7 */ /* 0x004064000800017f */
[----:B-1----:R-:W-:Y:S05]  /*17340*/  @!P0 NANOSLEEP.SYNCS 0x989680 ;  /* 0x009896800000895d */ /* 0x002fea0003900000 */
[----:B------:R-:W1:Y:S02]  /*17350*/  @!P0 SYNCS.PHASECHK.TRANS64 P0, [R2+URZ+0x22820], R0 ;  /* 0x02282000020085a7 */ /* 0x000e64000800007f */
[----:B-1----:R-:W-:Y:S05]  /*17360*/  @!P0 BRA `(.L_x_2490) ;  /* 0xfffffffc00ec8947 */ /* 0x002fea000383ffff */
[----:B------:R-:W-:Y:S05]  /*17370*/  BRA `(.L_x_2607) ;  /* 0xffffffb800207947 */ /* 0x000fea000383ffff */
.L_x_2494:
[----:B0-----:R0:W1:Y:S02]  /*17380*/  SYNCS.PHASECHK.TRANS64.TRYWAIT P0, [R2+URZ+0x22860], R0 ;  /* 0x02286000020075a7 */ /* 0x001064000800017f */
[----:B-1----:R-:W-:Y:S05]  /*17390*/  @!P0 NANOSLEEP.SYNCS 0x989680 ;  /* 0x009896800000895d */ /* 0x002fea0003900000 */
[----:B------:R-:W1:Y:S02]  /*173a0*/  @!P0 SYNCS.PHASECHK.TRANS64 P0, [R2+URZ+0x22860], R0 ;  /* 0x02286000020085a7 */ /* 0x000e64000800007f */
[----:B-1----:R-:W-:Y:S05]  /*173b0*/  @!P0 BRA `(.L_x_2494) ;  /* 0xfffffffc00f08947 */ /* 0x002fea000383ffff */
[----:B------:R-:W-:Y:S05]  /*173c0*/  BRA `(.L_x_2608) ;  /* 0xffffffb800507947 */ /* 0x000fea000383ffff */
.L_x_2509:
[----:B-1----:R1:W2:Y:S02]  /*173d0*/  SYNCS.PHASECHK.TRANS64.TRYWAIT P0, [R3+URZ+0x22840], R2 ;  /* 0x02284002030075a7 */ /* 0x0022a4000800017f */
[----:B--2---:R-:W-:Y:S05]  /*173e0*/  @!P0 NANOSLEEP.SYNCS 0x989680 ;  /* 0x009896800000895d */ /* 0x004fea0003900000 */
[----:B------:R-:W2:Y:S02]  /*173f0*/  @!P0 SYNCS.PHASECHK.TRANS64 P0, [R3+URZ+0x22840], R2 ;  /* 0x02284002030085a7 */ /* 0x000ea4000800007f */
[----:B--2---:R-:W-:Y:S05]  /*17400*/  @!P0 BRA `(.L_x_2509) ;  /* 0xfffffffc00f08947 */ /* 0x004fea000383ffff */
[----:B------:R-:W-:Y:S05]  /*17410*/  BRA `(.L_x_2609) ;  /* 0xffffffc0006c7947 */ /* 0x000fea000383ffff */
.L_x_2514:
[----:B0-----:R0:W2:Y:S02]  /*17420*/  SYNCS.PHASECHK.TRANS64.TRYWAIT P0, [R3+URZ+0x22860], R2 ;  /* 0x02286002030075a7 */ /* 0x0010a4000800017f */
[----:B--2---:R-:W-:Y:S05]  /*17430*/  @!P0 NANOSLEEP.SYNCS 0x989680 ;  /* 0x009896800000895d */ /* 0x004fea0003900000 */
[----:B------:R-:W2:Y:S02]  /*17440*/  @!P0 SYNCS.PHASECHK.TRANS64 P0, [R3+URZ+0x22860], R2 ;  /* 0x02286002030085a7 */ /* 0x000ea4000800007f */
[----:B--2---:R-:W-:Y:S05]  /*17450*/  @!P0 BRA `(.L_x_2514) ;  /* 0xfffffffc00f08947 */ /* 0x004fea000383ffff */
[----:B------:R-:W-:Y:S05]  /*17460*/  BRA `(.L_x_2610) ;  /* 0xffffffc000f07947 */ /* 0x000fea000383ffff */
.L_x_2525:
[----:B0-----:R0:W1:Y:S02]  /*17470*/  SYNCS.PHASECHK.TRANS64.TRYWAIT P0, [R2+URZ+0x22840], R3 ;  /* 0x02284003020075a7 */ /* 0x001064000800017f */
[----:B-1----:R-:W-:Y:S05]  /*17480*/  @!P0 NANOSLEEP.SYNCS 0x989680 ;  /* 0x009896800000895d */ /* 0x002fea0003900000 */
[----:B------:R-:W1:Y:S02]  /*17490*/  @!P0 SYNCS.PHASECHK.TRANS64 P0, [R2+URZ+0x22840], R3 ;  /* 0x02284003020085a7 */ /* 0x000e64000800007f */
[----:B-1----:R-:W-:Y:S05]  /*174a0*/  @!P0 BRA `(.L_x_2525) ;  /* 0xfffffffc00f08947 */ /* 0x002fea000383ffff */
[----:B------:R-:W-:Y:S05]  /*174b0*/  BRA `(.L_x_2611) ;  /* 0xffffffc800f07947 */ /* 0x000fea000383ffff */
.L_x_2530:
[----:B-1----:R1:W2:Y:S02]  /*174c0*/  SYNCS.PHASECHK.TRANS64.TRYWAIT P0, [R2+URZ+0x22860], R3 ;  /* 0x02286003020075a7 */ /* 0x0022a4000800017f */
[----:B--2---:R-:W-:Y:S05]  /*174d0*/  @!P0 NANOSLEEP.SYNCS 0x989680 ;  /* 0x009896800000895d */ /* 0x004fea0003900000 */
[----:B------:R-:W2:Y:S02]  /*174e0*/  @!P0 SYNCS.PHASECHK.TRANS64 P0, [R2+URZ+0x22860], R3 ;  /* 0x02286003020085a7 */ /* 0x000ea4000800007f */
[----:B--2---:R-:W-:Y:S05]  /*174f0*/  @!P0 BRA `(.L_x_2530) ;  /* 0xfffffffc00f08947 */ /* 0x004fea000383ffff */
[----:B------:R-:W-:Y:S05]  /*17500*/  BRA `(.L_x_2612) ;  /* 0xffffffcc00707947 */ /* 0x000fea000383ffff */
.L_x_2541:
[----:B0-----:R0:W1:Y:S02]  /*17510*/  SYNCS.PHASECHK.TRANS64.TRYWAIT P0, [R3+URZ+0x22840], R2 ;  /* 0x02284002030075a7 */ /* 0x001064000800017f */
[----:B-1----:R-:W-:Y:S05]  /*17520*/  @!P0 NANOSLEEP.SYNCS 0x989680 ;  /* 0x009896800000895d */ /* 0x002fea0003900000 */
[----:B------:R-:W1:Y:S02]  /*17530*/  @!P0 SYNCS.PHASECHK.TRANS64 P0, [R3+URZ+0x22840], R2 ;  /* 0x02284002030085a7 */ /* 0x000e64000800007f */
[----:B-1----:R-:W-:Y:S05]  /*17540*/  @!P0 BRA `(.L_x_2541) ;  /* 0xfffffffc00f08947 */ /* 0x002fea000383ffff */
[----:B------:R-:W-:Y:S05]  /*17550*/  BRA `(.L_x_2613) ;  /* 0xffffffd4004c7947 */ /* 0x000fea000383ffff */
.L_x_2546:
[----:B-1----:R1:W2:Y:S02]  /*17560*/  SYNCS.PHASECHK.TRANS64.TRYWAIT P0, [R3+URZ+0x22860], R2 ;  /* 0x02286002030075a7 */ /* 0x0022a4000800017f */
[----:B--2---:R-:W-:Y:S05]  /*17570*/  @!P0 NANOSLEEP.SYNCS 0x989680 ;  /* 0x009896800000895d */ /* 0x004fea0003900000 */
[----:B------:R-:W2:Y:S02]  /*17580*/  @!P0 SYNCS.PHASECHK.TRANS64 P0, [R3+URZ+0x22860], R2 ;  /* 0x02286002030085a7 */ /* 0x000ea4000800007f */
[----:B--2---:R-:W-:Y:S05]  /*17590*/  @!P0 BRA `(.L_x_2546) ;  /* 0xfffffffc00f08947 */ /* 0x004fea000383ffff */
[----:B------:R-:W-:Y:S05]  /*175a0*/  BRA `(.L_x_2614) ;  /* 0xffffffd400d07947 */ /* 0x000fea000383ffff */
.L_x_2558:
[----:B------:R-:W-:Y:S01]  /*175b0*/  BSSY B0, `(.L_x_2615) ;  /* 0x0000008000007945 */ /* 0x000fe20003800000 */
[----:B------:R-:W-:Y:S02]  /*175c0*/  IMAD.MOV.U32 R13, RZ, RZ, R16 ;  /* 0x000000ffff0d7224 */ /* 0x000fe400078e0010 */
[----:B------:R-:W-:Y:S02]  /*175d0*/  IMAD.MOV.U32 R12, RZ, RZ, RZ ;  /* 0x000000ffff0c7224 */ /* 0x000fe400078e00ff */
[----:B------:R-:W-:Y:S02]  /*175e0*/  IMAD.MOV.U32 R11, RZ, RZ, 0x1f ;  /* 0x0000001fff0b7424 */ /* 0x000fe400078e00ff */
[----:B------:R-:W-:-:S07]  /*175f0*/  IMAD.MOV.U32 R15, RZ, RZ, -0x1 ;  /* 0xffffffffff0f7424 */ /* 0x000fce00078e00ff */
[----:B012--5:R-:W-:Y:S05]  /*17600*/  WARPSYNC.COLLECTIVE R15, `(.L_x_2616) ;  /* 0x000000000f087348 */ /* 0x027fea0003c00000 */
[----:B------:R3:W4:Y:S02]  /*17610*/  SHFL.IDX P6, R14, R13, R12, R11 ;  /* 0x0000000c0d0e7389 */ /* 0x00072400000c000b */
[----:B012345:R-:W-:Y:S01]  /*17620*/  ENDCOLLECTIVE ;  /* 0x000000000000791b */ /* 0x03ffe20003800000 */
.L_x_2616:
[----:B------:R-:W-:Y:S05]  /*17630*/  BSYNC B0 ;  /* 0x0000000000007941 */ /* 0x000fea0003800000 */
.L_x_2615:
        /* <DEDUP_REMOVED lines=9> */
.L_x_2617:
        /* <DEDUP_REMOVED lines=18> */
.L_x_2618:
[----:B------:R-:W-:Y:S01]  /*177f0*/  IMAD.MOV.U32 R12, RZ, RZ, 0x2 ;  /* 0x00000002ff0c7424 */ /* 0x000fe200078e00ff */
[----:B------:R-:W-:-:S05]  /*17800*/  SEL R7, R14, RZ, P1 ;  /* 0x000000ff0e077207 */ /* 0x000fca0000800000 */
[----:B------:R-:W-:-:S04]  /*17810*/  IMAD.IADD R3, R2, 0x1, R7 ;  /* 0x0000000102037824 */ /* 0x000fc800078e0207 */
[----:B------:R-:W-:-:S07]  /*17820*/  IMAD.MOV.U32 R13, RZ, RZ, R3 ;  /* 0x000000ffff0d7224 */ /* 0x000fce00078e0003 */
[----:B------:R-:W-:Y:S05]  /*17830*/  WARPSYNC.COLLECTIVE R15, `(.L_x_2619) ;  /* 0x000000000f087348 */ /* 0x000fea0003c00000 */
[----:B------:R0:W1:Y:S02]  /*17840*/  SHFL.UP P6, R14, R13, R12, R11 ;  /* 0x0400000c0d0e7389 */ /* 0x00006400000c000b */
[----:B01----:R-:W-:Y:S01]  /*17850*/  ENDCOLLECTIVE ;  /* 0x000000000000791b */ /* 0x003fe20003800000 */
.L_x_2619:
[----:B------:R-:W-:Y:S01]  /*17860*/  IMAD.MOV.U32 R12, RZ, RZ, 0x4 ;  /* 0x00000004ff0c7424 */ /* 0x000fe200078e00ff */
[----:B------:R-:W-:-:S05]  /*17870*/  SEL R14, R14, RZ, P2 ;  /* 0x000000ff0e0e7207 */ /* 0x000fca0001000000 */
[----:B------:R-:W-:-:S04]  /*17880*/  IMAD.IADD R3, R3, 0x1, R14 ;  /* 0x0000000103037824 */ /* 0x000fc800078e020e */
[----:B------:R-:W-:-:S07]  /*17890*/  IMAD.MOV.U32 R13, RZ, RZ, R3 ;  /* 0x000000ffff0d7224 */ /* 0x000fce00078e0003 */
[----:B------:R-:W-:Y:S05]  /*178a0*/  WARPSYNC.COLLECTIVE R15, `(.L_x_2620) ;  /* 0x000000000f087348 */ /* 0x000fea0003c00000 */
[----:B------:R0:W1:Y:S02]  /*178b0*/  SHFL.UP P6, R14, R13, R12, R11 ;  /* 0x0400000c0d0e7389 */ /* 0x00006400000c000b */
[----:B01----:R-:W-:Y:S01]  /*178c0*/  ENDCOLLECTIVE ;  /* 0x000000000000791b */ /* 0x003fe20003800000 */
.L_x_2620:
[----:B------:R-:W-:Y:S01]  /*178d0*/  IMAD.MOV.U32 R12, RZ, RZ, 0x8 ;  /* 0x00000008ff0c7424 */ /* 0x000fe200078e00ff */
[----:B------:R-:W-:-:S05]  /*178e0*/  SEL R14, R14, RZ, P3 ;  /* 0x000000ff0e0e7207 */ /* 0x000fca0001800000 */
[----:B------:R-:W-:-:S04]  /*178f0*/  IMAD.IADD R3, R3, 0x1, R14 ;  /* 0x0000000103037824 */ /* 0x000fc800078e020e */
[----:B------:R-:W-:-:S07]  /*17900*/  IMAD.MOV.U32 R13, RZ, RZ, R3 ;  /* 0x000000ffff0d7224 */ /* 0x000fce00078e0003 */
[----:B------:R-:W-:Y:S05]  /*17910*/  WARPSYNC.COLLECTIVE R15, `(.L_x_2621) ;  /* 0x000000000f087348 */ /* 0x000fea0003c00000 */
[----:B------:R0:W1:Y:S02]  /*17920*/  SHFL.UP P6, R14, R13, R12, R11 ;  /* 0x0400000c0d0e7389 */ /* 0x00006400000c000b */
[----:B01----:R-:W-:Y:S01]  /*17930*/  ENDCOLLECTIVE ;  /* 0x000000000000791b */ /* 0x003fe20003800000 */
.L_x_2621:
[----:B------:R-:W-:Y:S01]  /*17940*/  IMAD.MOV.U32 R12, RZ, RZ, 0x10 ;  /* 0x00000010ff0c7424 */ /* 0x000fe200078e00ff */
[----:B------:R-:W-:-:S05]  /*17950*/  SEL R14, R14, RZ, P4 ;  /* 0x000000ff0e0e7207 */ /* 0x000fca0002000000 */
[----:B------:R-:W-:-:S04]  /*17960*/  IMAD.IADD R3, R3, 0x1, R14 ;  /* 0x0000000103037824 */ /* 0x000fc800078e020e */
[----:B------:R-:W-:-:S07]  /*17970*/  IMAD.MOV.U32 R13, RZ, RZ, R3 ;  /* 0x000000ffff0d7224 */ /* 0x000fce00078e0003 */
[----:B------:R-:W-:Y:S05]  /*17980*/  WARPSYNC.COLLECTIVE R15, `(.L_x_2622) ;  /* 0x000000000f087348 */ /* 0x000fea0003c00000 */
[----:B------:R0:W1:Y:S02]  /*17990*/  SHFL.UP P6, R14, R13, R12, R11 ;  /* 0x0400000c0d0e7389 */ /* 0x00006400000c000b */
[----:B01----:R-:W-:Y:S01]  /*179a0*/  ENDCOLLECTIVE ;  /* 0x000000000000791b */ /* 0x003fe20003800000 */
.L_x_2622:
        /* <DEDUP_REMOVED lines=8> */
.L_x_2623:
[----:B------:R-:W-:Y:S05]  /*17a30*/  BRA `(.L_x_2624) ;  /* 0xffffffdc00347947 */ /* 0x000fea000383ffff */
.L_x_2563:
[----:B------:R-:W-:Y:S01]  /*17a40*/  BSSY B0, `(.L_x_2625) ;  /* 0x0000008000007945 */ /* 0x000fe20003800000 */
[----:B-----5:R-:W-:Y:S02]  /*17a50*/  IMAD.MOV.U32 R13, RZ, RZ, R2 ;  /* 0x000000ffff0d7224 */ /* 0x020fe400078e0002 */
[----:B------:R-:W-:Y:S02]  /*17a60*/  IMAD.MOV.U32 R12, RZ, RZ, 0x1 ;  /* 0x00000001ff0c7424 */ /* 0x000fe400078e00ff */
[----:B------:R-:W-:Y:S02]  /*17a70*/  IMAD.MOV.U32 R11, RZ, RZ, RZ ;  /* 0x000000ffff0b7224 */ /* 0x000fe400078e00ff */
[----:B------:R-:W-:-:S07]  /*17a80*/  IMAD.MOV.U32 R15, RZ, RZ, -0x1 ;  /* 0xffffffffff0f7424 */ /* 0x000fce00078e00ff */
[----:B01----:R-:W-:Y:S05]  /*17a90*/  WARPSYNC.COLLECTIVE R15, `(.L_x_2626) ;  /* 0x000000000f087348 */ /* 0x003fea0003c00000 */
[----:B------:R2:W3:Y:S02]  /*17aa0*/  SHFL.UP P6, R14, R13, R12, R11 ;  /* 0x0400000c0d0e7389 */ /* 0x0004e400000c000b */
[----:B0123--:R-:W-:Y:S01]  /*17ab0*/  ENDCOLLECTIVE ;  /* 0x000000000000791b */ /* 0x00ffe20003800000 */
.L_x_2626:
[----:B------:R-:W-:Y:S05]  /*17ac0*/  BSYNC B0 ;  /* 0x0000000000007941 */ /* 0x000fea0003800000 */
.L_x_2625:
[----:B------:R-:W-:Y:S01]  /*17ad0*/  SEL R13, R14, RZ, P1 ;  /* 0x000000ff0e0d7207 */ /* 0x000fe20000800000 */
[----:B------:R-:W-:Y:S02]  /*17ae0*/  IMAD.MOV.U32 R12, RZ, RZ, 0x2 ;  /* 0x00000002ff0c7424 */ /* 0x000fe400078e00ff */
[----:B------:R-:W-:Y:S02]  /*17af0*/  IMAD.MOV.U32 R11, RZ, RZ, RZ ;  /* 0x000000ffff0b7224 */ /* 0x000fe400078e00ff */
[----:B------:R-:W-:Y:S02]  /*17b00*/  IMAD.IADD R13, R2, 0x1, R13 ;  /* 0x00000001020d7824 */ /* 0x000fe400078e020d */
[----:B------:R-:W-:-:S07]  /*17b10*/  IMAD.MOV.U32 R15, RZ, RZ, -0x1 ;  /* 0xffffffffff0f7424 */ /* 0x000fce00078e00ff */
[----:B------:R-:W-:Y:S05]  /*17b20*/  WARPSYNC.COLLECTIVE R15, `(.L_x_2627) ;  /* 0x000000000f087348 */ /* 0x000fea0003c00000 */
[----:B------:R0:W1:Y:S02]  /*17b30*/  SHFL.UP P6, R14, R13, R12, R11 ;  /* 0x0400000c0d0e7389 */ /* 0x00006400000c000b */
[----:B01----:R-:W-:Y:S01]  /*17b40*/  ENDCOLLECTIVE ;  /* 0x000000000000791b */ /* 0x003fe20003800000 */
.L_x_2627:
[----:B------:R-:W-:Y:S01]  /*17b50*/  IMAD.MOV.U32 R12, RZ, RZ, 0x4 ;  /* 0x00000004ff0c7424 */ /* 0x000fe200078e00ff */
[----:B------:R-:W-:-:S05]  /*17b60*/  SEL R4, R14, RZ, P2 ;  /* 0x000000ff0e047207 */ /* 0x000fca0001000000 */
[----:B------:R-:W-:-:S04]  /*17b70*/  IMAD.IADD R4, R13, 0x1, R4 ;  /* 0x000000010d047824 */ /* 0x000fc800078e0204 */
[----:B------:R-:W-:-:S07]  /*17b80*/  IMAD.MOV.U32 R13, RZ, RZ, R4 ;  /* 0x000000ffff0d7224 */ /* 0x000fce00078e0004 */
[----:B------:R-:W-:Y:S05]  /*17b90*/  WARPSYNC.COLLECTIVE R15, `(.L_x_2628) ;  /* 0x000000000f087348 */ /* 0x000fea0003c00000 */
[----:B------:R0:W1:Y:S02]  /*17ba0*/  SHFL.UP P6, R14, R13, R12, R11 ;  /* 0x0400000c0d0e7389 */ /* 0x00006400000c000b */
[----:B01----:R-:W-:Y:S01]  /*17bb0*/  ENDCOLLECTIVE ;  /* 0x000000000000791b */ /* 0x003fe20003800000 */
.L_x_2628:
[----:B------:R-:W-:Y:S01]  /*17bc0*/  IMAD.MOV.U32 R12, RZ, RZ, 0x8 ;  /* 0x00000008ff0c7424 */ /* 0x000fe200078e00ff */
[----:B------:R-:W-:-:S05]  /*17bd0*/  SEL R3, R14, RZ, P3 ;  /* 0x000000ff0e037207 */ /* 0x000fca0001800000 */
[----:B------:R-:W-:-:S04]  /*17be0*/  IMAD.IADD R6, R4, 0x1, R3 ;  /* 0x0000000104067824 */ /* 0x000fc800078e0203 */
[----:B------:R-:W-:-:S07]  /*17bf0*/  IMAD.MOV.U32 R13, RZ, RZ, R6 ;  /* 0x000000ffff0d7224 */ /* 0x000fce00078e0006 */
[----:B------:R-:W-:Y:S05]  /*17c00*/  WARPSYNC.COLLECTIVE R15, `(.L_x_2629) ;  /* 0x000000000f087348 */ /* 0x000fea0003c00000 */
[----:B------:R0:W1:Y:S02]  /*17c10*/  SHFL.UP P6, R14, R13, R12, R11 ;  /* 0x0400000c0d0e7389 */ /* 0x00006400000c000b */
[----:B01----:R-:W-:Y:S01]  /*17c20*/  ENDCOLLECTIVE ;  /* 0x000000000000791b */ /* 0x003fe20003800000 */
.L_x_2629:
[----:B------:R-:W-:Y:S01]  /*17c30*/  IMAD.MOV.U32 R12, RZ, RZ, 0x10 ;  /* 0x00000010ff0c7424 */ /* 0x000fe200078e00ff */
[----:B------:R-:W-:-:S05]  /*17c40*/  SEL R7, R14, RZ, P4 ;  /* 0x000000ff0e077207 */ /* 0x000fca0002000000 */
[----:B------:R-:W-:-:S04]  /*17c50*/  IMAD.IADD R7, R6, 0x1, R7 ;  /* 0x0000000106077824 */ /* 0x000fc800078e0207 */
[----:B------:R-:W-:-:S07]  /*17c60*/  IMAD.MOV.U32 R13, RZ, RZ, R7 ;  /* 0x000000ffff0d7224 */ /* 0x000fce00078e0007 */
[----:B------:R-:W-:Y:S05]  /*17c70*/  WARPSYNC.COLLECTIVE R15, `(.L_x_2630) ;  /* 0x000000000f087348 */ /* 0x000fea0003c00000 */
[----:B------:R0:W1:Y:S02]  /*17c80*/  SHFL.UP P6, R14, R13, R12, R11 ;  /* 0x0400000c0d0e7389 */ /* 0x00006400000c000b */
[----:B01----:R-:W-:Y:S01]  /*17c90*/  ENDCOLLECTIVE ;  /* 0x000000000000791b */ /* 0x003fe20003800000 */
.L_x_2630:
        /* <DEDUP_REMOVED lines=8> */
.L_x_2631:
[----:B------:R-:W-:Y:S05]  /*17d20*/  BRA `(.L_x_2632) ;  /* 0xffffffdc00147947 */ /* 0x000fea000383ffff */
.L_x_2565:
[----:B------:R-:W-:Y:S01]  /*17d30*/  BSSY B0, `(.L_x_2633) ;  /* 0x0000006000007945 */ /* 0x000fe20003800000 */
[----:B------:R-:W-:Y:S01]  /*17d40*/  PLOP3.LUT P6, PT, P6, PT, PT, 0x8, 0x0 ;  /* 0x000000000000781c */ /* 0x000fe200037ce170 */
[----:B------:R-:W-:-:S12]  /*17d50*/  IMAD.MOV.U32 R15, RZ, RZ, -0x1 ;  /* 0xffffffffff0f7424 */ /* 0x000fd800078e00ff */
[----:B012--5:R-:W-:Y:S05]  /*17d60*/  WARPSYNC.COLLECTIVE R15, `(.L_x_2634) ;  /* 0x000000000f087348 */ /* 0x027fea0003c00000 */
[----:B------:R-:W-:Y:S01]  /*17d70*/  VOTE.ANY R14, PT, P6 ;  /* 0x00000000000e7806 */ /* 0x000fe200030e0100 */
[----:B012--5:R-:W-:Y:S06]  /*17d80*/  ENDCOLLECTIVE ;  /* 0x000000000000791b */ /* 0x027fec0003800000 */
.L_x_2634:
[----:B------:R-:W-:Y:S05]  /*17d90*/  BSYNC B0 ;  /* 0x0000000000007941 */ /* 0x000fea0003800000 */
.L_x_2633:
        /* <DEDUP_REMOVED lines=9> */
.L_x_2635:
[----:B------:R-:W-:Y:S01]  /*17e30*/  IMAD.MOV.U32 R17, RZ, RZ, R14 ;  /* 0x000000ffff117224 */ /* 0x000fe200078e000e */
[----:B------:R-:W-:Y:S06]  /*17e40*/  BRA `(.L_x_2636) ;  /* 0xffffffdc00047947 */ /* 0x000fec000383ffff */
.L_x_2567:
[----:B------:R-:W-:Y:S01]  /*17e50*/  BSSY B0, `(.L_x_2637) ;  /* 0x0000007000007945 */ /* 0x000fe20003800000 */
[----:B------:R-:W-:Y:S02]  /*17e60*/  IMAD.MOV.U32 R13, RZ, RZ, R3 ;  /* 0x000000ffff0d7224 */ /* 0x000fe400078e0003 */
[----:B------:R-:W-:Y:S02]  /*17e70*/  IMAD.MOV.U32 R11, RZ, RZ, 0x1f ;  /* 0x0000001fff0b7424 */ /* 0x000fe400078e00ff */
[----:B------:R-:W-:-:S07]  /*17e80*/  IMAD.MOV.U32 R15, RZ, RZ, -0x1 ;  /* 0xffffffffff0f7424 */ /* 0x000fce00078e00ff */
[----:B012345:R-:W-:Y:S05]  /*17e90*/  WARPSYNC.COLLECTIVE R15, `(.L_x_2638) ;  /* 0x000000000f087348 */ /* 0x03ffea0003c00000 */
[----:B------:R0:W0:Y:S02]  /*17ea0*/  SHFL.IDX P6, R14, R13, R12, R11 ;  /* 0x0000000c0d0e7389 */ /* 0x00002400000c000b */
[----:B012345:R-:W-:Y:S01]  /*17eb0*/  ENDCOLLECTIVE ;  /* 0x000000000000791b */ /* 0x03ffe20003800000 */
.L_x_2638:
[----:B------:R-:W-:Y:S05]  /*17ec0*/  BSYNC B0 ;  /* 0x0000000000007941 */ /* 0x000fea0003800000 */
.L_x_2637:
[----:B------:R-:W-:Y:S01]  /*17ed0*/  IMAD.MOV.U32 R5, RZ, RZ, R14 ;  /* 0x000000ffff057224 */ /* 0x000fe200078e000e */
[----:B------:R-:W-:Y:S06]  /*17ee0*/  BRA `(.L_x_2566) ;  /* 0xffffffd800f87947 */ /* 0x000fec000383ffff */
.L_x_2571:
[----:B0-----:R0:W1:Y:S02]  /*17ef0*/  SYNCS.PHASECHK.TRANS64.TRYWAIT P0, [R0+URZ+0x22820], R3 ;  /* 0x02282003000075a7 */ /* 0x001064000800017f */
[----:B-1----:R-:W-:Y:S05]  /*17f00*/  @!P0 NANOSLEEP.SYNCS 0x989680 ;  /* 0x009896800000895d */ /* 0x002fea0003900000 */
[----:B------:R-:W1:Y:S02]  /*17f10*/  @!P0 SYNCS.PHASECHK.TRANS64 P0, [R0+URZ+0x22820], R3 ;  /* 0x02282003000085a7 */ /* 0x000e64000800007f */
[----:B-1----:R-:W-:Y:S05]  /*17f20*/  @!P0 BRA `(.L_x_2571) ;  /* 0xfffffffc00f08947 */ /* 0x002fea000383ffff */
[----:B------:R-:W-:Y:S05]  /*17f30*/  BRA `(.L_x_2639) ;  /* 0xffffffe000787947 */ /* 0x000fea000383ffff */
.L_x_2572:
        /* <DEDUP_REMOVED lines=8> */
[----:B0-2--5:R-:W-:Y:S05]  /*17fc0*/  WARPSYNC.COLLECTIVE R15, `(.L_x_2641) ;  /* 0x000000000f087348 */ /* 0x025fea0003c00000 */
[----:B------:R1:W3:Y:S02]  /*17fd0*/  SHFL.IDX P6, R14, R13, R12, R11 ;  /* 0x0000000c0d0e7389 */ /* 0x0002e400000c000b */
[----:B0123-5:R-:W-:Y:S01]  /*17fe0*/  ENDCOLLECTIVE ;  /* 0x000000000000791b */ /* 0x02ffe20003800000 */
.L_x_2641:
[----:B------:R-:W-:Y:S05]  /*17ff0*/  BSYNC B0 ;  /* 0x0000000000007941 */ /* 0x000fea0003800000 */
.L_x_2640:
[----:B------:R-:W-:Y:S05]  /*18000*/  BRA `(.L_x_2642) ;  /* 0xffffffe000607947 */ /* 0x000fea000383ffff */
.L_x_2575:
[----:B------:R-:W-:Y:S01]  /*18010*/  BSSY B1, `(.L_x_2643) ;  /* 0x0000006000017945 */ /* 0x000fe20003800000 */
[----:B------:R-:W-:-:S07]  /*18020*/  IMAD.MOV.U32 R15, RZ, RZ, -0x1 ;  /* 0xffffffffff0f7424 */ /* 0x000fce00078e00ff */
[----:B012--5:R-:W-:Y:S05]  /*18030*/  WARPSYNC.COLLECTIVE R15, `(.L_x_2644) ;  /* 0x000000000f0c7348 */ /* 0x027fea0003c00000 */
[----:B------:R-:W-:Y:S02]  /*18040*/  ELECT P6, UR62, PT ;  /* 0x00000000003e782f */ /* 0x000fe400038c0000 */
[----:B------:R-:W-:Y:S01]  /*18050*/  MOV R14, UR62 ;  /* 0x0000003e000e7c02 */ /* 0x000fe20008000f00 */
[----:B012--5:R-:W-:Y:S10]  /*18060*/  ENDCOLLECTIVE ;  /* 0x000000000000791b */ /* 0x027ff40003800000 */
.L_x_2644:
[----:B------:R-:W-:Y:S05]  /*18070*/  BSYNC B1 ;  /* 0x0000000000017941 */ /* 0x000fea0003800000 */
.L_x_2643:
[----:B------:R-:W-:Y:S05]  /*18080*/  BRA `(.L_x_2645) ;  /* 0xffffffe000587947 */ /* 0x000fea000383ffff */
.L_x_2577:
[----:B0-----:R0:W1:Y:S02]  /*18090*/  SYNCS.PHASECHK.TRANS64.TRYWAIT P0, [R6+URZ], R5 ;  /* 0x00000005060075a7 */ /* 0x001064000800017f */
[----:B-1----:R-:W-:Y:S05]  /*180a0*/  @!P0 NANOSLEEP.SYNCS 0x989680 ;  /* 0x009896800000895d */ /* 0x002fea0003900000 */
[----:B------:R-:W1:Y:S02]  /*180b0*/  @!P0 SYNCS.PHASECHK.TRANS64 P0, [R6+URZ], R5 ;  /* 0x00000005060085a7 */ /* 0x000e64000800007f */
[----:B-1----:R-:W-:Y:S05]  /*180c0*/  @!P0 BRA `(.L_x_2577) ;  /* 0xfffffffc00f08947 */ /* 0x002fea000383ffff */
[----:B------:R-:W-:Y:S05]  /*180d0*/  BRA `(.L_x_2646) ;  /* 0xffffffe000947947 */ /* 0x000fea000383ffff */
.L_x_2578:
[----:B-1----:R1:W2:Y:S02]  /*180e0*/  SYNCS.PHASECHK.TRANS64.TRYWAIT P0, [R7+URZ], R2 ;  /* 0x00000002070075a7 */ /* 0x0022a4000800017f */
[----:B--2---:R-:W-:Y:S05]  /*180f0*/  @!P0 NANOSLEEP.SYNCS 0x989680 ;  /* 0x009896800000895d */ /* 0x004fea0003900000 */
[----:B------:R-:W2:Y:S02]  /*18100*/  @!P0 SYNCS.PHASECHK.TRANS64 P0, [R7+URZ], R2 ;  /* 0x00000002070085a7 */ /* 0x000ea4000800007f */
[----:B--2---:R-:W-:Y:S05]  /*18110*/  @!P0 BRA `(.L_x_2578) ;  /* 0xfffffffc00f08947 */ /* 0x004fea000383ffff */
[----:B------:R-:W-:Y:S05]  /*18120*/  BRA `(.L_x_2647) ;  /* 0xffffffe000887947 */ /* 0x000fea000383ffff */
.L_x_2580:
[----:B--2---:R2:W3:Y:S02]  /*18130*/  SYNCS.PHASECHK.TRANS64.TRYWAIT P0, [R4+URZ], R5 ;  /* 0x00000005040075a7 */ /* 0x0044e4000800017f */
[----:B---3--:R-:W-:Y:S05]  /*18140*/  @!P0 NANOSLEEP.SYNCS 0x989680 ;  /* 0x009896800000895d */ /* 0x008fea0003900000 */
[----:B------:R-:W3:Y:S02]  /*18150*/  @!P0 SYNCS.PHASECHK.TRANS64 P0, [R4+URZ], R5 ;  /* 0x00000005040085a7 */ /* 0x000ee4000800007f */
[----:B---3--:R-:W-:Y:S05]  /*18160*/  @!P0 BRA `(.L_x_2580) ;  /* 0xfffffffc00f08947 */ /* 0x008fea000383ffff */
[----:B------:R-:W-:Y:S05]  /*18170*/  BRA `(.L_x_2648) ;  /* 0xffffffe000907947 */ /* 0x000fea000383ffff */
.L_x_2649:
        /* <DEDUP_REMOVED lines=16> */
.L_x_6043:


//--------------------- .text._ZN7cutlass13device_kernelIN5flash11enable_sm90INS1_16FlashAttnFwdSm90INS1_25CollectiveMainloopFwdSm90ILi2EN4cute5tupleIJNS5_1CILi1EEES8_S8_EEENS6_IJNS7_ILi128EEENS7_ILi96EEENS7_ILi64EEEEEELi256ENS_6half_tEfNS_4arch4Sm90ELb0ELb1ELb0ELb1ELb0ELb1ELb0ELb1ELb0ELb1ELb0ELb0EEENS1_21CollectiveEpilogueFwdINS6_IJSA_NS7_ILi256EEESB_EEES9_SE_SG_Li256ELb1ELb1ELb0ELb0EEENS1_36VarlenDynamicPersistentTileSchedulerILi128ELi96ELi256ELi128ELb0ELb1ELb1ELb1ELb0ELb1EEEEEEEEEvNT_6ParamsE --------------------------
	.section	.text._ZN7cutlass13device_kernelIN5flash11enable_sm90INS1_16FlashAttnFwdSm90INS1_25CollectiveMainloopFwdSm90ILi2EN4cute5tupleIJNS5_1CILi1EEES8_S8_EEENS6_IJNS7_ILi128EEENS7_ILi96EEENS7_ILi64EEEEEELi256ENS_6half_tEfNS_4arch4Sm90ELb0ELb1ELb0ELb1ELb0ELb1ELb0ELb1ELb0ELb1ELb0ELb0EEENS1_21CollectiveEpilogueFwdINS6_IJSA_NS7_ILi256EEESB_EEES9_SE_SG_Li256ELb1ELb1ELb0ELb0EEENS1_36VarlenDynamicPersistentTileSchedulerILi128ELi96ELi256ELi128ELb0ELb1ELb1ELb1ELb0ELb1EEEEEEEEEvNT_6ParamsE,"ax",@progbits
	.align	128
.text._ZN7cutlass13device_kernelIN5flash11enable_sm90INS1_16FlashAttnFwdSm90INS1_25CollectiveMainloopFwdSm90ILi2EN4cute5tupleIJNS5_1CILi1EEES8_S8_EEENS6_IJNS7_ILi128EEENS7_ILi96EEENS7_ILi64EEEEEELi256ENS_6half_tEfNS_4arch4Sm90ELb0ELb1ELb0ELb1ELb0ELb1ELb0ELb1ELb0ELb1ELb0ELb0EEENS1_21CollectiveEpilogueFwdINS6_IJSA_NS7_ILi256EEESB_EEES9_SE_SG_Li256ELb1ELb1ELb0ELb0EEENS1_36VarlenDynamicPersistentTileSchedulerILi128ELi96ELi256ELi128ELb0ELb1ELb1ELb1ELb0ELb1EEEEEEEEEvNT_6ParamsE:
        .type           _ZN7cutlass13device_kernelIN5flash11enable_sm90INS1_16FlashAttnFwdSm90INS1_25CollectiveMainloopFwdSm90ILi2EN4cute5tupleIJNS5_1CILi1EEES8_S8_EEENS6_IJNS7_ILi128EEENS7_ILi96EEENS7_ILi64EEEEEELi256ENS_6half_tEfNS_4arch4Sm90ELb0ELb1ELb0ELb1ELb0ELb1ELb0ELb1ELb0ELb1ELb0ELb0EEENS1_21CollectiveEpilogueFwdINS6_IJSA_NS7_ILi256EEESB_EEES9_SE_SG_Li256ELb1ELb1ELb0ELb0EEENS1_36VarlenDynamicPersistentTileSchedulerILi128ELi96ELi256ELi128ELb0ELb1ELb1ELb1ELb0ELb1EEEEEEEEEvNT_6ParamsE,@function
        .size           _ZN7cutlass13device_kernelIN5flash11enable_sm90INS1_16FlashAttnFwdSm90INS1_25CollectiveMainloopFwdSm90ILi2EN4cute5tupleIJNS5_1CILi1EEES8_S8_EEENS6_IJNS7_ILi128EEENS7_ILi96EEENS7_ILi64EEEEEELi256ENS_6half_tEfNS_4arch4Sm90ELb0ELb1ELb0ELb1ELb0ELb1ELb0ELb1ELb0ELb1ELb0ELb0EEENS1_21CollectiveEpilogueFwdINS6_IJSA_NS7_ILi256EEESB_EEES9_SE_SG_Li256ELb1ELb1ELb0ELb0EEENS1_36VarlenDynamicPersistentTileSchedulerILi128ELi96ELi256ELi128ELb0ELb1ELb1ELb1ELb0ELb1EEEEEEEEEvNT_6ParamsE,(.L_x_6044 - _ZN7cutlass13device_kernelIN5flash11enable_sm90INS1_16FlashAttnFwdSm90INS1_25CollectiveMainloopFwdSm90ILi2EN4cute5tupleIJNS5_1CILi1EEES8_S8_EEENS6_IJNS7_ILi128EEENS7_ILi96EEENS7_ILi64EEEEEELi256ENS_6half_tEfNS_4arch4Sm90ELb0ELb1ELb0ELb1ELb0ELb1ELb0ELb1ELb0ELb1ELb0ELb0EEENS1_21CollectiveEpilogueFwdINS6_IJSA_NS7_ILi256EEESB_EEES9_SE_SG_Li256ELb1ELb1ELb0ELb0EEENS1_36VarlenDynamicPersistentTileSchedulerILi128ELi96ELi256ELi128ELb0ELb1ELb1ELb1ELb0ELb1EEEEEEEEEvNT_6ParamsE)
        .other          _ZN7cutlass13device_kernelIN5flash11enable_sm90INS1_16FlashAttnFwdSm90INS1_25CollectiveMainloopFwdSm90ILi2EN4cute5tupleIJNS5_1CILi1EEES8_S8_EEENS6_IJNS7_ILi128EEENS7_ILi96EEENS7_ILi64EEEEEELi256ENS_6half_tEfNS_4arch4Sm90ELb0ELb1ELb0ELb1ELb0ELb1ELb0ELb1ELb0ELb1ELb0ELb0EEENS1_21CollectiveEpilogueFwdINS6_IJSA_NS7_ILi256EEESB_EEES9_SE_SG_Li256ELb1ELb1ELb0ELb0EEENS1_36VarlenDynamicPersistentTileSchedulerILi128ELi96ELi256ELi128ELb0ELb1ELb1ELb1ELb0ELb1EEEEEEEEEvNT_6ParamsE,@"STO_CUDA_ENTRY STV_DEFAULT"
_ZN7cutlass13device_kernelIN5flash11enable_sm90INS1_16FlashAttnFwdSm90INS1_25CollectiveMainloopFwdSm90ILi2EN4cute5tupleIJNS5_1CILi1EEES8_S8_EEENS6_IJNS7_ILi128EEENS7_ILi96EEENS7_ILi64EEEEEELi256ENS_6half_tEfNS_4arch4Sm90ELb0ELb1ELb0ELb1ELb0ELb1ELb0ELb1ELb0ELb1ELb0ELb0EEENS1_21CollectiveEpilogueFwdINS6_IJSA_NS7_ILi256EEESB_EEES9_SE_SG_Li256ELb1ELb1ELb0ELb0EEENS1_36VarlenDynamicPersistentTileSchedulerILi128ELi96ELi256ELi128ELb0ELb1ELb1ELb1ELb0ELb1EEEEEEEEEvNT_6ParamsE:
        /* <DEDUP_REMOVED lines=23> */
.L_x_2651:
[----:B------:R-:W-:Y:S05]  /*0170*/  BSYNC B0 ;  /* 0x0000000000007941 */ /* 0x000fea0003800000 */
.L_x_2650:
        /* <DEDUP_REMOVED lines=40> */
.L_x_2652:
        /* <DEDUP_REMOVED lines=22> */
.L_x_2653:
        /* <DEDUP_REMOVED lines=18> */
.L_x_2654:
        /* <DEDUP_REMOVED lines=22> */
.L_x_2655:
        /* <DEDUP_REMOVED lines=22> */
.L_x_2656:
        /* <DEDUP_REMOVED lines=9> */
.L_x_2659:
[----:B------:R-:W-:-:S08]  /*09d0*/  NOP ;  /* 0x0000000000007918 */ /* 0x000fd00000000000 */
[----:B------:R-:W0:Y:S02]  /*09e0*/  USETMAXREG.TRY_ALLOC.CTAPOOL UP0, 0xf0 ;  /* 0x000000f0000079c8 */ /* 0x000e240008000600 */
[----:B0-----:R-:W-:-:S13]  /*09f0*/  PLOP3.LUT P0, PT, PT, PT, UP0, 0x80, 0x0 ;  /* 0x000000000000781c */ /* 0x001fda0003f0f008 */
[----:B------:R-:W-:Y:S05]  /*0a00*/  @!P0 BRA `(.L_x_2659) ;  /* 0xfffffffc00f08947 */ /* 0x000fea000383ffff */
[----:B------:R-:W3:Y:S01]  /*0a10*/  LDL.LU R0, [R1] ;  /* 0x0000000001007983 */ /* 0x000ee20000300800 */
[----:B--2---:R-:W-:Y:S01]  /*0a20*/  SHF.R.U32.HI R2, RZ, 0x7, R4 ;  /* 0x00000007ff027819 */ /* 0x004fe20000011604 */
[----:B------:R-:W0:Y:S01]  /*0a30*/  S2UR UR5, SR_CgaCtaId ;  /* 0x00000000000579c3 */ /* 0x000e220000008800 */
[----:B------:R-:W-:-:S07]  /*0a40*/  UMOV UR4, 0x400 ;  /* 0x0000040000047882 */ /* 0x000fce0000000000 */
[----:B------:R-:W-:Y:S06]  /*0a50*/  BAR.ARV 0x8, 0x180 ;  /* 0x0206000000007b1d */ /* 0x000fec0000002000 */
[----:B------:R-:W-:-:S13]  /*0a60*/  ISETP.NE.AND P0, PT, R2, 0x1, PT ;  /* 0x000000010200780c */ /* 0x000fda0003f05270 */
[----:B------:R-:W-:Y:S06]  /*0a70*/  @!P0 BAR.ARV 0x9, 0x100 ;  /* 0x0244000000008b1d */ /* 0x000fec0000002000 */
[----:B0-----:R-:W-:Y:S02]  /*0a80*/  ULEA UR4, UR5, UR4, 0x18 ;  /* 0x0000000405047291 */ /* 0x001fe4000f8ec03f */
[----:B------:R-:W-:Y:S04]  /*0a90*/  BAR.SYNC.DEFER_BLOCKING 0x5, 0x180 ;  /* 0x0146000000007b1d */ /* 0x000fe80000010000 */
[----:B------:R-:W-:-:S02]  /*0aa0*/  IMAD.U32 R16, RZ, RZ, UR4 ;  /* 0x00000004ff107e24 */ /* 0x000fc4000f8e00ff */
[----:B------:R-:W-:-:S03]  /*0ab0*/  ULDC UR4, c[0x0][0xc3c] ;  /* 0x00030f0000047ab9 */ /* 0x000fc60000000800 */
[----:B------:R-:W0:Y:S01]  /*0ac0*/  LDS.128 R88, [R16+0x228d0] ;  /* 0x0228d00010587984 */ /* 0x000e220000000c00 */
[----:B------:R-:W-:Y:S06]  /*0ad0*/  BAR.ARV 0x4, 0x180 ;  /* 0x0106000000007b1d */ /* 0x000fec0000002000 */
[----:B---3--:R-:W-:-:S04]  /*0ae0*/  LOP3.LUT R0, R0, 0xffbfffff, RZ, 0xc0, !PT ;  /* 0xffbfffff00007812 */ /* 0x008fc800078ec0ff */
[----:B------:R-:W-:Y:S02]  /*0af0*/  @P0 LOP3.LUT R0, R0, 0x400000, RZ, 0xfc, !PT ;  /* 0x0040000000000812 */ /* 0x000fe400078efcff */
[----:B0-----:R-:W-:-:S03]  /*0b00*/  ISETP.GE.AND P0, PT, R91, UR4, PT ;  /* 0x000000045b007c0c */ /* 0x001fc6000bf06270 */
[----:B------:R0:W-:Y:S10]  /*0b10*/  STL [R1], R0 ;  /* 0x0000000001007387 */ /* 0x0001f40000100800 */
[----:B0-----:R-:W-:Y:S05]  /*0b20*/  @P0 BRA `(.L_x_2660) ;  /* 0x000001ec009c0947 */ /* 0x001fea0003800000 */
[----:B------:R-:W2:Y:S01]  /*0b30*/  LDL.LU R12, [R1+0x50] ;  /* 0x00005000010c7983 */ /* 0x000ea20000300800 */
[----:B------:R-:W-:Y:S02]  /*0b40*/  VIADD R11, R4, 0xffffff80 ;  /* 0xffffff80040b7836 */ /* 0x000fe40000000000 */
[----:B------:R-:W-:Y:S02]  /*0b50*/  IMAD.MOV.U32 R235, RZ, RZ, RZ ;  /* 0x000000ffffeb7224 */ /* 0x000fe400078e00ff */
[----:B------:R-:W-:Y:S01]  /*0b60*/  IMAD.MOV.U32 R17, RZ, RZ, RZ ;  /* 0x000000ffff117224 */ /* 0x000fe200078e00ff */
[----:B------:R-:W-:Y:S01]  /*0b70*/  SHF.R.S32.HI R0, RZ, 0x1f, R11 ;  /* 0x0000001fff007819 */ /* 0x000fe2000001140b */
[----:B------:R-:W-:Y:S02]  /*0b80*/  IMAD.MOV.U32 R208, RZ, RZ, RZ ;  /* 0x000000ffffd07224 */ /* 0x000fe400078e00ff */
[----:B------:R-:W-:Y:S01]  /*0b90*/  IMAD.MOV.U32 R19, RZ, RZ, RZ ;  /* 0x000000ffff137224 */ /* 0x000fe200078e00ff */
[----:B------:R-:W-:-:S02]  /*0ba0*/  LEA.HI R2, R0, R11, RZ, 0x7 ;  /* 0x0000000b00027211 */ /* 0x000fc400078f38ff */
[----:B------:R-:W-:Y:S02]  /*0bb0*/  LEA.HI R220, R0, R11, RZ, 0x5 ;  /* 0x0000000b00dc7211 */ /* 0x000fe400078f28ff */
[----:B------:R-:W-:Y:S02]  /*0bc0*/  LOP3.LUT R3, R2, 0xffffff80, RZ, 0xc0, !PT ;  /* 0xffffff8002037812 */ /* 0x000fe400078ec0ff */
[----:B------:R-:W-:Y:S02]  /*0bd0*/  SHF.R.S32.HI R220, RZ, 0x5, R220 ;  /* 0x00000005ffdc7819 */ /* 0x000fe400000114dc */
[----:B------:R-:W-:Y:S01]  /*0be0*/  SHF.R.S32.HI R13, RZ, 0x7, R2 ;  /* 0x00000007ff0d7819 */ /* 0x000fe20000011402 */
[----:B------:R-:W-:-:S03]  /*0bf0*/  IMAD.IADD R10, R11, 0x1, -R3 ;  /* 0x000000010b0a7824 */ /* 0x000fc600078e0a03 */
[----:B------:R-:W-:Y:S02]  /*0c00*/  LEA.HI R2, R2, R13, RZ, 0x1 ;  /* 0x0000000d02027211 */ /* 0x000fe400078f08ff */
[----:B------:R-:W-:Y:S02]  /*0c10*/  SHF.R.S32.HI R5, RZ, 0x1f, R10 ;  /* 0x0000001fff057819 */ /* 0x000fe4000001140a */
[----:B------:R-:W-:Y:S02]  /*0c20*/  LOP3.LUT R2, R2, 0x3fffffe, RZ, 0xc0, !PT ;  /* 0x03fffffe02027812 */ /* 0x000fe400078ec0ff */
[CC--:B------:R-:W-:Y:S02]  /*0c30*/  LEA.HI R7, R5.reuse, R10.reuse, RZ, 0x2 ;  /* 0x0000000a05077211 */ /* 0x0c0fe400078f10ff */
[----:B------:R-:W-:Y:S01]  /*0c40*/  LEA.HI R8, R5, R10, RZ, 0x5 ;  /* 0x0000000a05087211 */ /* 0x000fe200078f28ff */
[----:B------:R-:W-:Y:S01]  /*0c50*/  IMAD.IADD R2, R13, 0x1, -R2 ;  /* 0x000000010d027824 */ /* 0x000fe200078e0a02 */
[----:B------:R-:W-:-:S02]  /*0c60*/  SHF.R.S32.HI R4, RZ, 0x2, R7 ;  /* 0x00000002ff047819 */ /* 0x000fc40000011407 */
[----:B------:R-:W-:Y:S02]  /*0c70*/  SHF.R.S32.HI R3, RZ, 0x1f, R7 ;  /* 0x0000001fff037819 */ /* 0x000fe40000011407 */
[----:B------:R-:W-:Y:S02]  /*0c80*/  SHF.R.S32.HI R8, RZ, 0x5, R8 ;  /* 0x00000005ff087819 */ /* 0x000fe40000011408 */
[----:B------:R-:W-:Y:S02]  /*0c90*/  LEA.HI R6, R3, R4, RZ, 0x3 ;  /* 0x0000000403067211 */ /* 0x000fe400078f18ff */
[----:B------:R-:W-:Y:S02]  /*0ca0*/  LEA.HI R3, R0, R11, RZ, 0x4 ;  /* 0x0000000b00037211 */ /* 0x000fe400078f20ff */
[----:B------:R-:W-:Y:S02]  /*0cb0*/  LOP3.LUT R9, R6, 0xfffffff8, RZ, 0xc0, !PT ;  /* 0xfffffff806097812 */ /* 0x000fe400078ec0ff */
[----:B------:R-:W-:-:S02]  /*0cc0*/  SHF.R.S32.HI R6, RZ, 0x4, R3 ;  /* 0x00000004ff067819 */ /* 0x000fc40000011403 */
[----:B------:R-:W-:Y:S01]  /*0cd0*/  LOP3.LUT R206, R7, 0x7ffffffc, RZ, 0xc0, !PT ;  /* 0x7ffffffc07ce7812 */ /* 0x000fe200078ec0ff */
[----:B------:R-:W-:Y:S01]  /*0ce0*/  IMAD.IADD R9, R4, 0x1, -R9 ;  /* 0x0000000104097824 */ /* 0x000fe200078e0a09 */
[C---:B------:R-:W-:Y:S02]  /*0cf0*/  LOP3.LUT R4, R3.reuse, 0x3fffff0, RZ, 0xc0, !PT ;  /* 0x03fffff003047812 */ /* 0x040fe400078ec0ff */
[----:B------:R-:W-:Y:S01]  /*0d00*/  LEA.HI R3, R3, R6, RZ, 0x1 ;  /* 0x0000000603037211 */ /* 0x000fe200078f08ff */
[----:B------:R-:W-:Y:S02]  /*0d10*/  IMAD R9, R8, 0x10, R9 ;  /* 0x0000001008097824 */ /* 0x000fe400078e0209 */
[----:B------:R-:W-:Y:S01]  /*0d20*/  IMAD.IADD R206, R10, 0x1, -R206 ;  /* 0x000000010ace7824 */ /* 0x000fe200078e0ace */
[----:B------:R-:W-:Y:S01]  /*0d30*/  LOP3.LUT R5, R3, 0x1ffffffe, RZ, 0xc0, !PT ;  /* 0x1ffffffe03057812 */ /* 0x000fe200078ec0ff */
[----:B------:R-:W-:Y:S02]  /*0d40*/  IMAD.IADD R3, R11, 0x1, -R4 ;  /* 0x000000010b037824 */ /* 0x000fe400078e0a04 */
[----:B------:R-:W-:-:S02]  /*0d50*/  IMAD R8, R2, 0x40, R9 ;  /* 0x0000004002087824 */ /* 0x000fc400078e0209 */
[----:B------:R-:W-:Y:S01]  /*0d60*/  IMAD R4, R220, 0x10, R3 ;  /* 0x00000010dc047824 */ /* 0x000fe200078e0203 */
[-C--:B------:R-:W-:Y:S01]  /*0d70*/  LEA.HI R3, R0, R11.reuse, RZ, 0x2 ;  /* 0x0000000b00037211 */ /* 0x080fe200078f10ff */
[----:B------:R-:W-:Y:S01]  /*0d80*/  IMAD.IADD R5, R6, 0x1, -R5 ;  /* 0x0000000106057824 */ /* 0x000fe200078e0a05 */
[----:B------:R-:W-:Y:S01]  /*0d90*/  LEA.HI R0, R0, R11, RZ, 0x3 ;  /* 0x0000000b00007211 */ /* 0x000fe200078f18ff */
[----:B------:R0:W-:Y:S01]  /*0da0*/  STL [R1+0x18], R8 ;  /* 0x0000180801007387 */ /* 0x0001e20000100800 */
[----:B------:R-:W-:Y:S01]  /*0db0*/  SHF.R.S32.HI R18, RZ, 0x2, R3 ;  /* 0x00000002ff127819 */ /* 0x000fe20000011403 */
[----:B------:R-:W-:Y:S01]  /*0dc0*/  IMAD R6, R4, 0x8, R5 ;  /* 0x0000000804067824 */ /* 0x000fe200078e0205 */
[----:B------:R-:W-:Y:S01]  /*0dd0*/  LOP3.LUT R225, R0, 0xfffffff8, RZ, 0xc0, !PT ;  /* 0xfffffff800e17812 */ /* 0x000fe200078ec0ff */
[----:B------:R-:W-:Y:S01]  /*0de0*/  IMAD.MOV.U32 R2, RZ, RZ, RZ ;  /* 0x000000ffff027224 */ /* 0x000fe200078e00ff */
[----:B------:R-:W-:Y:S01]  /*0df0*/  SHF.R.S32.HI R5, RZ, 0x1f, R3 ;  /* 0x0000001fff057819 */ /* 0x000fe20000011403 */
[----:B------:R-:W-:Y:S01]  /*0e00*/  VIADD R232, R18, 0x40 ;  /* 0x0000004012e87836 */ /* 0x000fe20000000000 */
[----:B------:R-:W-:Y:S01]  /*0e10*/  LOP3.LUT R233, R3, 0xfffffffc, RZ, 0xc0, !PT ;  /* 0xfffffffc03e97812 */ /* 0x000fe200078ec0ff */
[----:B------:R-:W-:Y:S01]  /*0e20*/  IMAD.IADD R225, R11, 0x1, -R225 ;  /* 0x000000010be17824 */ /* 0x000fe200078e0ae1 */
[----:B------:R-:W-:Y:S01]  /*0e30*/  LEA.HI R5, R5, R18, RZ, 0x3 ;  /* 0x0000001205057211 */ /* 0x000fe200078f18ff */
[----:B------:R-:W-:Y:S01]  /*0e40*/  IMAD.SHL.U32 R218, R232, 0x40, RZ ;  /* 0x00000040e8da7824 */ /* 0x000fe200078e00ff */
[----:B------:R-:W-:Y:S01]  /*0e50*/  SHF.R.S32.HI R9, RZ, 0x1f, R232 ;  /* 0x0000001fff097819 */ /* 0x000fe200000114e8 */
[----:B------:R-:W-:Y:S01]  /*0e60*/  IMAD.IADD R233, R11, 0x1, -R233 ;  /* 0x000000010be97824 */ /* 0x000fe200078e0ae9 */
[----:B------:R-:W-:Y:S01]  /*0e70*/  LOP3.LUT R5, R5, 0xfffffff8, RZ, 0xc0, !PT ;  /* 0xfffffff805057812 */ /* 0x000fe200078ec0ff */
[----:B------:R-:W-:Y:S01]  /*0e80*/  IMAD.SHL.U32 R214, R225, 0x8, RZ ;  /* 0x00000008e1d67824 */ /* 0x000fe200078e00ff */
[----:B------:R-:W-:Y:S01]  /*0e90*/  LEA.HI R9, R9, R232, RZ, 0x3 ;  /* 0x000000e809097211 */ /* 0x000fe200078f18ff */
[----:B------:R-:W-:Y:S01]  /*0ea0*/  IMAD.SHL.U32 R3, R233, 0x8, RZ ;  /* 0x00000008e9037824 */ /* 0x000fe200078e00ff */
[----:B------:R-:W-:Y:S01]  /*0eb0*/  LOP3.LUT R218, R218, 0x1c0, RZ, 0xc0, !PT ;  /* 0x000001c0dada7812 */ /* 0x000fe200078ec0ff */
[----:B------:R-:W-:Y:S01]  /*0ec0*/  VIADD R223, R214, 0x40 ;  /* 0x00000040d6df7836 */ /* 0x000fe20000000000 */
[----:B------:R-:W-:Y:S01]  /*0ed0*/  SHF.R.S32.HI R4, RZ, 0x1f, R214 ;  /* 0x0000001fff047819 */ /* 0x000fe200000114d6 */
[----:B------:R-:W-:Y:S01]  /*0ee0*/  IMAD.SHL.U32 R9, R9, 0x40, RZ ;  /* 0x0000004009097824 */ /* 0x000fe200078e00ff */
[----:B------:R-:W-:Y:S01]  /*0ef0*/  LOP3.LUT R4, R218, 0x38, R3, 0xf8, !PT ;  /* 0x00000038da047812 */ /* 0x000fe200078ef803 */
[----:B------:R-:W-:Y:S01]  /*0f00*/  IMAD.IADD R237, R18, 0x1, -R5 ;  /* 0x0000000112ed7824 */ /* 0x000fe200078e0a05 */
[----:B------:R-:W-:Y:S01]  /*0f10*/  SHF.R.U32.HI R5, RZ, 0x3, R218 ;  /* 0x00000003ff057819 */ /* 0x000fe200000116da */
[C---:B------:R-:W-:Y:S01]  /*0f20*/  VIADD R222, R214.reuse, 0x80 ;  /* 0x00000080d6de7836 */ /* 0x040fe20000000000 */
[----:B------:R-:W-:Y:S01]  /*0f30*/  LOP3.LUT R221, R9, 0xfffffe00, RZ, 0xc0, !PT ;  /* 0xfffffe0009dd7812 */ /* 0x000fe200078ec0ff */
[----:B------:R-:W-:Y:S01]  /*0f40*/  VIADD R224, R214, 0xc0 ;  /* 0x000000c0d6e07836 */ /* 0x000fe20000000000 */
[----:B------:R-:W-:Y:S01]  /*0f50*/  SHF.R.S32.HI R3, RZ, 0x1f, R223 ;  /* 0x0000001fff037819 */ /* 0x000fe200000114df */
[----:B------:R-:W-:Y:S01]  /*0f60*/  IMAD.SHL.U32 R22, R233, 0x4, RZ ;  /* 0x00000004e9167824 */ /* 0x000fe200078e00ff */
[----:B------:R-:W-:Y:S01]  /*0f70*/  LOP3.LUT R3, R221, R4, R5, 0xf6, !PT ;  /* 0x00000004dd037212 */ /* 0x000fe200078ef605 */
[----:B------:R-:W-:Y:S01]  /*0f80*/  IMAD.SHL.U32 R4, R6, 0x8, RZ ;  /* 0x0000000806047824 */ /* 0x000fe200078e00ff */
[----:B------:R-:W-:Y:S01]  /*0f90*/  SHF.R.S32.HI R236, RZ, 0x3, R0 ;  /* 0x00000003ffec7819 */ /* 0x000fe20000011400 */
[----:B------:R-:W-:Y:S01]  /*0fa0*/  VIADD R209, R22, 0x10 ;  /* 0x0000001016d17836 */ /* 0x000fe20000000000 */
[----:B------:R-:W-:Y:S01]  /*0fb0*/  LEA.HI R0, R233, R233, RZ, 0x1 ;  /* 0x000000e9e9007211 */ /* 0x000fe200078f08ff */
[----:B------:R-:W-:Y:S01]  /*0fc0*/  IMAD R3, R3, 0x2, R16 ;  /* 0x0000000203037824 */ /* 0x000fe200078e0210 */
[----:B------:R0:W-:Y:S01]  /*0fd0*/  STL [R1+0x1c], R4 ;  /* 0x00001c0401007387 */ /* 0x0001e20000100800 */
[----:B------:R-:W-:-:S02]  /*0fe0*/  SHF.R.S32.HI R7, RZ, 0x1f, R222 ;  /* 0x0000001fff077819 */ /* 0x000fc400000114de */
[----:B------:R-:W-:Y:S01]  /*0ff0*/  LOP3.LUT R0, R0, 0x1ffffffe, RZ, 0xc0, !PT ;  /* 0x1ffffffe00007812 */ /* 0x000fe200078ec0ff */
[----:B------:R0:W-:Y:S01]  /*1000*/  STL [R1+0xc], R3 ;  /* 0x00000c0301007387 */ /* 0x0001e20000100800 */
[----:B------:R-:W-:-:S03]  /*1010*/  SHF.R.S32.HI R5, RZ, 0x1f, R224 ;  /* 0x0000001fff057819 */ /* 0x000fc600000114e0 */
[----:B------:R-:W-:-:S04]  /*1020*/  IMAD.IADD R0, R233, 0x1, -R0 ;  /* 0x00000001e9007824 */ /* 0x000fc800078e0a00 */
[----:B------:R-:W-:Y:S01]  /*1030*/  IMAD R215, R0, 0x8, R8 ;  /* 0x0000000800d77824 */ /* 0x000fe200078e0208 */
[----:B0-2---:R-:W-:-:S07]  /*1040*/  LOP3.LUT R207, R12, 0x1, RZ, 0xfc, !PT ;  /* 0x000000010ccf7812 */ /* 0x005fce00078efcff */
.L_x_2866:
[----:B------:R-:W-:Y:S05]  /*1050*/  YIELD ;  /* 0x0000000000007946 */ /* 0x000fea0003800000 */
[----:B------:R-:W-:Y:S01]  /*1060*/  ULDC.64 UR4, c[0x0][0xa28] ;  /* 0x00028a0000047ab9 */ /* 0x000fe20000000a00 */
[----:B0-----:R-:W0:Y:S01]  /*1070*/  LDC.64 R6, c[0x0][0xa08] ;  /* 0x00028200ff067b82 */ /* 0x001e220000000a00 */
[----:B------:R-:W-:Y:S01]  /*1080*/  ISETP.NE.U32.AND P1, PT, RZ, UR4, PT ;  /* 0x00000004ff007c0c */ /* 0x000fe2000bf25070 */
[----:B------:R-:W-:Y:S02]  /*1090*/  IMAD.MOV.U32 R0, RZ, RZ, RZ ;  /* 0x000000ffff007224 */ /* 0x000fe400078e00ff */
[----:B------:R-:W-:Y:S01]  /*10a0*/  IMAD.MOV.U32 R32, RZ, RZ, RZ ;  /* 0x000000ffff207224 */ /* 0x000fe200078e00ff */
[----:B------:R-:W-:Y:S01]  /*10b0*/  ISETP.NE.AND.EX P1, PT, RZ, UR5, PT, P1 ;  /* 0x00000005ff007c0c */ /* 0x000fe2000bf25310 */
[----:B------:R-:W-:-:S02]  /*10c0*/  ULDC.64 UR4, c[0x0][0xa18] ;  /* 0x0002860000047ab9 */ /* 0x000fc40000000a00 */
[----:B------:R-:W-:-:S04]  /*10d0*/  ISETP.NE.U32.AND P2, PT, RZ, UR4, PT ;  /* 0x00000004ff007c0c */ /* 0x000fc8000bf45070 */
[----:B------:R-:W-:Y:S01]  /*10e0*/  ISETP.NE.AND.EX P2, PT, RZ, UR5, PT, P2 ;  /* 0x00000005ff007c0c */ /* 0x000fe2000bf45320 */
[----:B------:R-:W-:Y:S02]  /*10f0*/  ULDC.64 UR4, c[0x0][0xa08] ;  /* 0x0002820000047ab9 */ /* 0x000fe40000000a00 */
[----:B------:R-:W-:-:S03]  /*1100*/  ISETP.NE.U32.AND P0, PT, RZ, UR4, PT ;  /* 0x00000004ff007c0c */ /* 0x000fc6000bf05070 */
[----:B-1----:R-:W1:Y:S01]  /*1110*/  @P1 LDC.64 R4, c[0x0][0xa28] ;  /* 0x00028a00ff041b82 */ /* 0x002e620000000a00 */
[----:B------:R-:W-:Y:S01]  /*1120*/  ISETP.NE.AND.EX P0, PT, RZ, UR5, PT, P0 ;  /* 0x00000005ff007c0c */ /* 0x000fe2000bf05300 */
[----:B0-----:R-:W-:-:S06]  /*1130*/  IMAD.WIDE R10, R91, 0x4, R6 ;  /* 0x000000045b0a7825 */ /* 0x001fcc00078e0206 */
[----:B------:R-:W0:Y:S01]  /*1140*/  @P2 LDC.64 R8, c[0x0][0xa18] ;  /* 0x00028600ff082b82 */ /* 0x000e220000000a00 */
[----:B------:R-:W-:Y:S02]  /*1150*/  ULDC UR4, c[0x0][0x288] ;  /* 0x0000a20000047ab9 */ /* 0x000fe40000000800 */
[----:B------:R-:W-:Y:S01]  /*1160*/  IMAD.U32 R204, RZ, RZ, UR4 ;  /* 0x00000004ffcc7e24 */ /* 0x000fe2000f8e00ff */
[----:B------:R-:W-:Y:S02]  /*1170*/  ULDC.64 UR4, c[0x0][0x418] ;  /* 0x0001060000047ab9 */ /* 0x000fe40000000a00 */
[----:B--2---:R2:W5:Y:S01]  /*1180*/  @P0 LDG.E R32, desc[UR40][R10.64] ;  /* 0x000000280a200981 */ /* 0x004562000c1e1900 */
[----:B-1----:R-:W-:-:S05]  /*1190*/  @P1 IMAD.WIDE R4, R91, 0x4, R4 ;  /* 0x000000045b041825 */ /* 0x002fca00078e0204 */
[----:B------:R2:W5:Y:S01]  /*11a0*/  @P1 LDG.E R0, desc[UR40][R4.64] ;  /* 0x0000002804001981 */ /* 0x000562000c1e1900 */
[----:B0-----:R-:W-:-:S05]  /*11b0*/  @P2 IMAD.WIDE R6, R91, 0x4, R8 ;  /* 0x000000045b062825 */ /* 0x001fca00078e0208 */
        /* <DEDUP_REMOVED lines=10> */
[----:B--2-4-:R-:W-:Y:S06]  /*1260*/  @P2 BRA `(.L_x_2661) ;  /* 0x0000000000242947 */ /* 0x014fec0003800000 */
        /* <DEDUP_REMOVED lines=9> */
.L_x_2661:
[----:B------:R-:W-:Y:S01]  /*1300*/  ULDC.64 UR4, c[0x0][0xa20] ;  /* 0x0002880000047ab9 */ /* 0x000fe20000000a00 */
[----:B------:R-:W-:Y:S01]  /*1310*/  IMAD.MOV.U32 R230, RZ, RZ, R90 ;  /* 0x000000ffffe67224 */ /* 0x000fe200078e005a */
[----:B------:R-:W-:Y:S01]  /*1320*/  ISETP.NE.U32.AND P1, PT, RZ, UR4, PT ;  /* 0x00000004ff007c0c */ /* 0x000fe2000bf25070 */
[----:B------:R-:W-:-:S03]  /*1330*/  IMAD.MOV.U32 R231, RZ, RZ, R91 ;  /* 0x000000ffffe77224 */ /* 0x000fc600078e005b */
[----:B------:R-:W-:-:S13]  /*1340*/  ISETP.NE.AND.EX P1, PT, RZ, UR5, PT, P1 ;  /* 0x00000005ff007c0c */ /* 0x000fda000bf25310 */
[----:B------:R-:W-:Y:S05]  /*1350*/  @!P1 BRA `(.L_x_2662) ;  /* 0x0000000000109947 */ /* 0x000fea0003800000 */
[----:B------:R-:W0:Y:S02]  /*1360*/  LDC.64 R4, c[0x0][0xa20] ;  /* 0x00028800ff047b82 */ /* 0x000e240000000a00 */
[----:B0-----:R-:W-:-:S05]  /*1370*/  IMAD.WIDE R4, R91, 0x4, R4 ;  /* 0x000000045b047825 */ /* 0x001fca00078e0204 */
[----:B------:R0:W5:Y:S01]  /*1380*/  LDG.E R31, desc[UR40][R4.64] ;  /* 0x00000028041f7981 */ /* 0x000162000c1e1900 */
[----:B------:R-:W-:Y:S05]  /*1390*/  BRA `(.L_x_2663) ;  /* 0x0000000000107947 */ /* 0x000fea0003800000 */
.L_x_2662:
[----:B------:R-:W-:Y:S05]  /*13a0*/  @!P0 BRA `(.L_x_2663) ;  /* 0x00000000000c8947 */ /* 0x000fea0003800000 */
[----:B------:R-:W2:Y:S04]  /*13b0*/  LDG.E R4, desc[UR40][R10.64] ;  /* 0x000000280a047981 */ /* 0x000ea8000c1e1900 */
[----:B------:R-:W2:Y:S02]  /*13c0*/  LDG.E R31, desc[UR40][R10.64+0x4] ;  /* 0x000004280a1f7981 */ /* 0x000ea4000c1e1900 */
[----:B--2---:R-:W-:-:S07]  /*13d0*/  IMAD.IADD R31, R31, 0x1, -R4 ;  /* 0x000000011f1f7824 */ /* 0x004fce00078e0a04 */
.L_x_2663:
[----:B------:R-:W-:Y:S01]  /*13e0*/  ULDC.64 UR4, c[0x0][0xa10] ;  /* 0x0002840000047ab9 */ /* 0x000fe20000000a00 */
[----:B------:R-:W1:Y:S01]  /*13f0*/  LDC R9, c[0x0][0x448] ;  /* 0x00011200ff097b82 */ /* 0x000e620000000800 */
[----:B------:R-:W-:-:S04]  /*1400*/  ISETP.NE.U32.AND P0, PT, RZ, UR4, PT ;  /* 0x00000004ff007c0c */ /* 0x000fc8000bf05070 */
[----:B------:R-:W-:Y:S01]  /*1410*/  ISETP.NE.AND.EX P0, PT, RZ, UR5, PT, P0 ;  /* 0x00000005ff007c0c */ /* 0x000fe2000bf05300 */
[----:B------:R-:W-:Y:S02]  /*1420*/  ULDC.64 UR4, c[0x0][0xa30] ;  /* 0x00028c0000047ab9 */ /* 0x000fe40000000a00 */
[----:B------:R-:W-:Y:S01]  /*1430*/  ISETP.NE.U32.AND P1, PT, RZ, UR4, PT ;  /* 0x00000004ff007c0c */ /* 0x000fe2000bf25070 */
[----:B-----5:R-:W-:Y:S01]  /*1440*/  IMAD.MOV.U32 R30, RZ, RZ, R31 ;  /* 0x000000ffff1e7224 */ /* 0x020fe200078e001f */
[----:B------:R-:W2:Y:S02]  /*1450*/  LDC.64 R14, c[0x0][0x9e0] ;  /* 0x00027800ff0e7b82 */ /* 0x000ea40000000a00 */
[----:B------:R-:W-:-:S06]  /*1460*/  ISETP.NE.AND.EX P1, PT, RZ, UR5, PT, P1 ;  /* 0x00000005ff007c0c */ /* 0x000fcc000bf25310 */
[----:B0-----:R-:W0:Y:S08]  /*1470*/  @P0 LDC.64 R4, c[0x0][0xa10] ;  /* 0x00028400ff040b82 */ /* 0x001e300000000a00 */
[----:B------:R-:W3:Y:S01]  /*1480*/  @P1 LDC.64 R6, c[0x0][0xa30] ;  /* 0x00028c00ff061b82 */ /* 0x000ee20000000a00 */
[----:B0-----:R-:W-:-:S05]  /*1490*/  @P0 IMAD.WIDE R4, R91, 0x4, R4 ;  /* 0x000000045b040825 */ /* 0x001fca00078e0204 */
[----:B------:R-:W4:Y:S04]  /*14a0*/  @P0 LDG.E R3, desc[UR40][R4.64] ;  /* 0x0000002804030981 */ /* 0x000f28000c1e1900 */
[----:B------:R-:W4:Y:S01]  /*14b0*/  @P0 LDG.E R8, desc[UR40][R4.64+0x4] ;  /* 0x0000042804080981 */ /* 0x000f22000c1e1900 */
[----:B---3--:R-:W-:-:S05]  /*14c0*/  @P1 IMAD.WIDE R6, R91, 0x4, R6 ;  /* 0x000000045b061825 */ /* 0x008fca00078e0206 */
[----:B------:R0:W5:Y:S01]  /*14d0*/  @P1 LDG.E R30, desc[UR40][R6.64] ;  /* 0x00000028061e1981 */ /* 0x000162000c1e1900 */
[----:B-1----:R-:W-:Y:S01]  /*14e0*/  ISETP.NE.AND P1, PT, R9, 0x1, PT ;  /* 0x000000010900780c */ /* 0x002fe20003f25270 */
[----:B------:R-:W-:Y:S01]  /*14f0*/  IMAD.SHL.U32 R210, R89, 0x80, RZ ;  /* 0x0000008059d27824 */ /* 0x000fe200078e00ff */
[----:B--2---:R-:W-:-:S11]  /*1500*/  ISETP.GE.AND P2, PT, R15, 0x1, PT ;  /* 0x000000010f00780c */ /* 0x004fd60003f46270 */
[----:B------:R-:W1:Y:S08]  /*1510*/  @P1 LDC R10, c[0x0][0x44c] ;  /* 0x00011300ff0a1b82 */ /* 0x000e700000000800 */
[----:B------:R-:W2:Y:S01]  /*1520*/  @P1 LDC R12, c[0x0][0x450] ;  /* 0x00011400ff0c1b82 */ /* 0x000ea20000000800 */
[----:B----4-:R-:W-:Y:S02]  /*1530*/  @P0 IMAD.IADD R24, R8, 0x1, -R3 ;  /* 0x0000000108180824 */ /* 0x010fe400078e0a03 */
[----:B------:R-:W-:-:S02]  /*1540*/  IMAD.IADD R8, R31, 0x1, -R0 ;  /* 0x000000011f087824 */ /* 0x000fc400078e0a00 */
[----:B------:R-:W-:Y:S02]  /*1550*/  VIADD R3, R210, 0x7f ;  /* 0x0000007fd2037836 */ /* 0x000fe40000000000 */
[----:B------:R-:W-:Y:S02]  /*1560*/  IMAD.IADD R205, R8, 0x1, R24 ;  /* 0x0000000108cd7824 */ /* 0x000fe400078e0218 */
[----:B-1----:R-:W-:-:S04]  /*1570*/  @P1 IMAD.HI.U32 R5, R3, R10, RZ ;  /* 0x0000000a03051227 */ /* 0x002fc800078e00ff */
[C---:B------:R-:W-:Y:S02]  /*1580*/  VIADD R0, R205.reuse, 0x5f ;  /* 0x0000005fcd007836 */ /* 0x040fe40000000000 */
[----:B------:R-:W-:Y:S01]  /*1590*/  IMAD.MOV.U32 R4, RZ, RZ, R3 ;  /* 0x000000ffff047224 */ /* 0x000fe200078e0003 */
[----:B--2---:R-:W-:Y:S01]  /*15a0*/  @P1 SHF.R.U32.HI R4, RZ, R12, R5 ;  /* 0x0000000cff041219 */ /* 0x004fe20000011605 */
[----:B------:R-:W-:Y:S01]  /*15b0*/  IMAD.HI R0, R0, 0x2aaaaaab, RZ ;  /* 0x2aaaaaab00007827 */ /* 0x000fe200078e02ff */
[----:B------:R-:W-:-:S04]  /*15c0*/  IADD3 R5, R205, 0x1, -R204 ;  /* 0x00000001cd057810 */ /* 0x000fc80007ffe8cc */
[----:B------:R-:W-:Y:S01]  /*15d0*/  SHF.R.U32.HI R3, RZ, 0x1f, R0 ;  /* 0x0000001fff037819 */ /* 0x000fe20000011600 */
[----:B0-----:R-:W-:-:S03]  /*15e0*/  IMAD.IADD R7, R5, 0x1, R4 ;  /* 0x0000000105077824 */ /* 0x001fc600078e0204 */
[----:B------:R-:W-:Y:S01]  /*15f0*/  LEA.HI.SX32 R178, R0, R3, 0x1c ;  /* 0x0000000300b27211 */ /* 0x000fe200078fe2ff */
[----:B------:R-:W-:Y:S01]  /*1600*/  IMAD.IADD R0, R7, 0x1, R14 ;  /* 0x0000000107007824 */ /* 0x000fe200078e020e */
[----:B------:R-:W-:Y:S06]  /*1610*/  @!P2 BRA `(.L_x_2664) ;  /* 0x000000000048a947 */ /* 0x000fec0003800000 */
[C---:B------:R-:W-:Y:S01]  /*1620*/  ISETP.GT.AND P0, PT, R7.reuse, RZ, PT ;  /* 0x000000ff0700720c */ /* 0x040fe20003f04270 */
[----:B------:R-:W-:Y:S01]  /*1630*/  BSSY B0, `(.L_x_2665) ;  /* 0x000000e000007945 */ /* 0x000fe20003800000 */
[----:B------:R-:W-:-:S11]  /*1640*/  VIADD R3, R7, 0xffffffff ;  /* 0xffffffff07037836 */ /* 0x000fd60000000000 */
        /* <DEDUP_REMOVED lines=8> */
.L_x_2666:
[----:B------:R-:W-:-:S13]  /*16d0*/  ISETP.NE.AND P0, PT, R15, 0x1, PT ;  /* 0x000000010f00780c */ /* 0x000fda0003f05270 */
[----:B------:R-:W0:Y:S02]  /*16e0*/  @P0 LDC.64 R4, c[0x0][0x9e8] ;  /* 0x00027a00ff040b82 */ /* 0x000e240000000a00 */
[----:B0-----:R-:W-:-:S05]  /*16f0*/  @P0 IMAD.HI.U32 R4, R3, R4, RZ ;  /* 0x0000000403040227 */ /* 0x001fca00078e00ff */
[----:B------:R-:W-:-:S07]  /*1700*/  @P0 SHF.R.U32.HI R3, RZ, R5, R4 ;  /* 0x00000005ff030219 */ /* 0x000fce0000011604 */
.L_x_2667:
[----:B------:R-:W-:Y:S05]  /*1710*/  BSYNC B0 ;  /* 0x0000000000007941 */ /* 0x000fea0003800000 */
.L_x_2665:
[----:B------:R-:W-:-:S05]  /*1720*/  IMAD R3, R3, R15, R15 ;  /* 0x0000000f03037224 */ /* 0x000fca00078e020f */
[----:B------:R-:W-:-:S07]  /*1730*/  VIMNMX R0, R0, R3, PT ;  /* 0x0000000300007248 */ /* 0x000fce0003fe0100 */
.L_x_2664:
[----:B------:R-:W0:Y:S01]  /*1740*/  @P1 LDC R3, c[0x0][0x44c] ;  /* 0x00011300ff031b82 */ /* 0x000e220000000800 */
[----:B------:R-:W-:-:S07]  /*1750*/  ULDC UR4, c[0x0][0x9dc] ;  /* 0x0002770000047ab9 */ /* 0x000fce0000000800 */
[----:B------:R-:W1:Y:S01]  /*1760*/  @P1 LDC R5, c[0x0][0x450] ;  /* 0x00011400ff051b82 */ /* 0x000e620000000800 */
[----:B0-----:R-:W-:-:S04]  /*1770*/  @P1 IMAD.HI.U32 R4, R210, R3, RZ ;  /* 0x00000003d2041227 */ /* 0x001fc800078e00ff */
[----:B------:R-:W-:Y:S01]  /*1780*/  IMAD.MOV.U32 R3, RZ, RZ, R210 ;  /* 0x000000ffff037224 */ /* 0x000fe200078e00d2 */
[----:B-1----:R-:W-:-:S04]  /*1790*/  @P1 SHF.R.U32.HI R3, RZ, R5, R4 ;  /* 0x00000005ff031219 */ /* 0x002fc80000011604 */
[----:B------:R-:W-:-:S05]  /*17a0*/  IADD3 R3, R3, R205, -R204 ;  /* 0x000000cd03037210 */ /* 0x000fca0007ffe8cc */
[----:B------:R-:W-:Y:S01]  /*17b0*/  VIADD R4, R3, -UR4 ;  /* 0x8000000403047c36 */ /* 0x000fe20008000000 */
[----:B------:R-:W-:Y:S06]  /*17c0*/  @!P2 BRA `(.L_x_2668) ;  /* 0x000000000044a947 */ /* 0x000fec0003800000 */
        /* <DEDUP_REMOVED lines=10> */
.L_x_2670:
[----:B------:R-:W-:-:S13]  /*1870*/  ISETP.NE.AND P0, PT, R15, 0x1, PT ;  /* 0x000000010f00780c */ /* 0x000fda0003f05270 */
[----:B------:R-:W0:Y:S02]  /*1880*/  @P0 LDC.64 R6, c[0x0][0x9e8] ;  /* 0x00027a00ff060b82 */ /* 0x000e240000000a00 */
[----:B0-----:R-:W-:-:S05]  /*1890*/  @P0 IMAD.HI.U32 R6, R3, R6, RZ ;  /* 0x0000000603060227 */ /* 0x001fca00078e00ff */
[----:B------:R-:W-:-:S07]  /*18a0*/  @P0 SHF.R.U32.HI R3, RZ, R7, R6 ;  /* 0x00000007ff030219 */ /* 0x000fce0000011606 */
.L_x_2671:
[----:B------:R-:W-:Y:S05]  /*18b0*/  BSYNC B0 ;  /* 0x0000000000007941 */ /* 0x000fea0003800000 */
.L_x_2669:
[----:B------:R-:W-:-:S05]  /*18c0*/  IMAD R3, R3, R15, RZ ;  /* 0x0000000f03037224 */ /* 0x000fca00078e02ff */
[----:B------:R-:W-:-:S07]  /*18d0*/  VIMNMX R4, R4, R3, !PT ;  /* 0x0000000304047248 */ /* 0x000fce0007fe0100 */
.L_x_2668:
[----:B------:R-:W-:Y:S02]  /*18e0*/  VIADD R0, R0, 0x5f ;  /* 0x0000005f00007836 */ /* 0x000fe40000000000 */
[----:B------:R-:W-:-:S04]  /*18f0*/  IMAD.HI R4, R4, 0x2aaaaaab, RZ ;  /* 0x2aaaaaab04047827 */ /* 0x000fc800078e02ff */
[----:B------:R-:W-:Y:S01]  /*1900*/  IMAD.HI R0, R0, 0x2aaaaaab, RZ ;  /* 0x2aaaaaab00007827 */ /* 0x000fe200078e02ff */
[----:B------:R-:W-:-:S04]  /*1910*/  SHF.R.U32.HI R5, RZ, 0x1f, R4 ;  /* 0x0000001fff057819 */ /* 0x000fc80000011604 */
[----:B------:R-:W-:Y:S02]  /*1920*/  SHF.R.U32.HI R3, RZ, 0x1f, R0 ;  /* 0x0000001fff037819 */ /* 0x000fe40000011600 */
[----:B------:R-:W-:Y:S02]  /*1930*/  LEA.HI.SX32 R5, R4, R5, 0x1c ;  /* 0x0000000504057211 */ /* 0x000fe400078fe2ff */
[----:B------:R-:W-:Y:S02]  /*1940*/  LEA.HI.SX32 R3, R0, R3, 0x1c ;  /* 0x0000000300037211 */ /* 0x000fe400078fe2ff */
[----:B------:R-:W-:Y:S02]  /*1950*/  VIMNMX R5, RZ, R5, !PT ;  /* 0x00000005ff057248 */ /* 0x000fe40007fe0100 */
[----:B------:R-:W-:-:S03]  /*1960*/  VIMNMX R3, R178, R3, PT ;  /* 0x00000003b2037248 */ /* 0x000fc60003fe0100 */
[--C-:B------:R-:W-:Y:S02]  /*1970*/  IMAD R5, R5, 0x60, -R8.reuse ;  /* 0x0000006005057824 */ /* 0x100fe400078e0a08 */
[----:B------:R-:W-:-:S03]  /*1980*/  IMAD R3, R3, 0x60, -R8 ;  /* 0x0000006003037824 */ /* 0x000fc600078e0a08 */
[----:B------:R-:W-:Y:S02]  /*1990*/  VIMNMX R5, RZ, R5, !PT ;  /* 0x00000005ff057248 */ /* 0x000fe40007fe0100 */
[----:B------:R-:W-:-:S03]  /*19a0*/  VIMNMX R0, R3, R24, PT ;  /* 0x0000001803007248 */ /* 0x000fc60003fe0100 */
[----:B------:R-:W-:Y:S01]  /*19b0*/  IMAD.WIDE.U32 R28, R5, -0x55555555, RZ ;  /* 0xaaaaaaab051c7825 */ /* 0x000fe200078e00ff */
[----:B------:R-:W-:-:S04]  /*19c0*/  ISETP.GT.AND P0, PT, R0, R5, PT ;  /* 0x000000050000720c */ /* 0x000fc80003f04270 */
[----:B------:R-:W-:-:S05]  /*19d0*/  SHF.R.U32.HI R28, RZ, 0x6, R29 ;  /* 0x00000006ff1c7819 */ /* 0x000fca000001161d */
[----:B------:R-:W-:-:S04]  /*19e0*/  IMAD.MOV.U32 R27, RZ, RZ, R28 ;  /* 0x000000ffff1b7224 */ /* 0x000fc800078e001c */
[----:B------:R-:W-:-:S04]  /*19f0*/  @P0 VIADD R0, R0, 0x5f ;  /* 0x0000005f00000836 */ /* 0x000fc80000000000 */
[----:B------:R-:W-:-:S05]  /*1a00*/  @P0 IMAD.HI R0, R0, 0x2aaaaaab, RZ ;  /* 0x2aaaaaab00000827 */ /* 0x000fca00078e02ff */
[----:B------:R-:W-:-:S04]  /*1a10*/  @P0 SHF.R.U32.HI R3, RZ, 0x1f, R0 ;  /* 0x0000001fff030819 */ /* 0x000fc80000011600 */
[----:B------:R-:W-:Y:S02]  /*1a20*/  @P0 LEA.HI.SX32 R27, R0, R3, 0x1c ;  /* 0x00000003001b0211 */ /* 0x000fe400078fe2ff */
[----:B------:R-:W-:Y:S02]  /*1a30*/  PLOP3.LUT P0, PT, PT, PT, PT, 0x80, 0x0 ;  /* 0x000000000000781c */ /* 0x000fe40003f0f070 */
[----:B------:R-:W-:-:S13]  /*1a40*/  ISETP.GT.AND P1, PT, R27, R28, PT ;  /* 0x0000001c1b00720c */ /* 0x000fda0003f24270 */
[----:B------:R-:W-:Y:S05]  /*1a50*/  @!P1 BRA `(.L_x_2672) ;  /* 0x0000003c00d09947 */ /* 0x000fea0003800000 */
        /* <DEDUP_REMOVED lines=20> */
.L_x_2674:
[----:B------:R-:W-:Y:S05]  /*1ba0*/  BSYNC B6 ;  /* 0x0000000000067941 */ /* 0x000fea0003800000 */
.L_x_2673:
        /* <DEDUP_REMOVED lines=20> */
.L_x_2676:
[----:B------:R-:W-:Y:S05]  /*1cf0*/  BSYNC B6 ;  /* 0x0000000000067941 */ /* 0x000fea0003800000 */
.L_x_2675:
[----:B------:R-:W-:Y:S01]  /*1d00*/  ULDC.64 UR4, c[0x0][0x9f8] ;  /* 0x00027e0000047ab9 */ /* 0x000fe20000000a00 */
[----:B------:R-:W0:Y:S01]  /*1d10*/  S2R R38, SR_TID.X ;  /* 0x0000000000267919 */ /* 0x000e220000002100 */
[----:B------:R-:W-:Y:S01]  /*1d20*/  ISETP.NE.U32.AND P0, PT, RZ, UR4, PT ;  /* 0x00000004ff007c0c */ /* 0x000fe2000bf05070 */
[----:B------:R-:W1:Y:S01]  /*1d30*/  LDC.64 R10, c[0x0][0x300] ;  /* 0x0000c000ff0a7b82 */ /* 0x000e620000000a00 */
[----:B------:R-:W-:Y:S01]  /*1d40*/  IMAD.IADD R63, R32, 0x1, R31 ;  /* 0x00000001203f7824 */ /* 0x000fe200078e021f */
[----:B------:R-:W-:Y:S01]  /*1d50*/  ULDC.64 UR6, c[0x0][0xa08] ;  /* 0x0002820000067ab9 */ /* 0x000fe20000000a00 */
[----:B------:R-:W-:Y:S01]  /*1d60*/  ISETP.NE.AND.EX P0, PT, RZ, UR5, PT, P0 ;  /* 0x00000005ff007c0c */ /* 0x000fe2000bf05300 */
[----:B------:R-:W-:Y:S01]  /*1d70*/  ULDC.64 UR4, c[0x0][0x308] ;  /* 0x0000c20000047ab9 */ /* 0x000fe20000000a00 */
[----:B------:R-:W-:Y:S02]  /*1d80*/  SHF.R.S32.HI R12, RZ, 0x1f, R90 ;  /* 0x0000001fff0c7819 */ /* 0x000fe4000001145a */
[----:B------:R-:W-:Y:S01]  /*1d90*/  SHF.R.S32.HI R64, RZ, 0x1f, R18 ;  /* 0x0000001fff407819 */ /* 0x000fe20000011412 */
[----:B------:R-:W2:Y:S08]  /*1da0*/  LDC.64 R82, c[0x0][0x408] ;  /* 0x00010200ff527b82 */ /* 0x000eb00000000a00 */
[----:B------:R-:W3:Y:S08]  /*1db0*/  @P0 LDC.64 R4, c[0x0][0x9f8] ;  /* 0x00027e00ff040b82 */ /* 0x000ef00000000a00 */
[----:B------:R-:W4:Y:S08]  /*1dc0*/  LDC.64 R60, c[0x0][0x3f8] ;  /* 0x0000fe00ff3c7b82 */ /* 0x000f300000000a00 */
[----:B------:R-:W4:Y:S01]  /*1dd0*/  LDC R41, c[0x0][0x3f4] ;  /* 0x0000fd00ff297b82 */ /* 0x000f220000000800 */
[----:B---3--:R-:W-:-:S05]  /*1de0*/  @P0 IMAD.WIDE R4, R91, 0x4, R4 ;  /* 0x000000045b040825 */ /* 0x008fca00078e0204 */
[----:B------:R3:W4:Y:S01]  /*1df0*/  @P0 LDG.E R91, desc[UR40][R4.64] ;  /* 0x00000028045b0981 */ /* 0x000722000c1e1900 */
[----:B------:R-:W-:Y:S01]  /*1e00*/  SHF.R.S32.HI R43, RZ, 0x1f, R63 ;  /* 0x0000001fff2b7819 */ /* 0x000fe2000001143f */
[-C--:B-1----:R-:W-:Y:S01]  /*1e10*/  IMAD.WIDE.U32 R6, R63, R10.reuse, RZ ;  /* 0x0000000a3f067225 */ /* 0x082fe200078e00ff */
[----:B------:R-:W-:Y:S02]  /*1e20*/  ISETP.NE.U32.AND P0, PT, RZ, UR6, PT ;  /* 0x00000006ff007c0c */ /* 0x000fe4000bf05070 */
[----:B0-----:R-:W-:Y:S01]  /*1e30*/  SHF.R.U32.HI R38, RZ, 0x7, R38 ;  /* 0x00000007ff267819 */ /* 0x001fe20000011626 */
[----:B------:R-:W-:Y:S01]  /*1e40*/  IMAD R0, R43, R10, RZ ;  /* 0x0000000a2b007224 */ /* 0x000fe200078e02ff */
[----:B------:R-:W-:Y:S01]  /*1e50*/  ISETP.NE.AND.EX P0, PT, RZ, UR7, PT, P0 ;  /* 0x00000007ff007c0c */ /* 0x000fe2000bf05300 */
[----:B------:R-:W-:Y:S01]  /*1e60*/  IMAD.SHL.U32 R73, R237, 0x40, RZ ;  /* 0x00000040ed497824 */ /* 0x000fe200078e00ff */
[----:B------:R-:W-:Y:S01]  /*1e70*/  ISETP.NE.AND P6, PT, R38, 0x1, PT ;  /* 0x000000012600780c */ /* 0x000fe20003fc5270 */
[----:B------:R-:W-:Y:S01]  /*1e80*/  IMAD R3, R63, R11, R0 ;  /* 0x0000000b3f037224 */ /* 0x000fe200078e0200 */
[----:B------:R-:W-:Y:S01]  /*1e90*/  SHF.R.S32.HI R23, RZ, 0x1f, R22 ;  /* 0x0000001fff177819 */ /* 0x000fe20000011416 */
[----:B---3--:R-:W-:Y:S01]  /*1ea0*/  IMAD.SHL.U32 R4, R233, 0x8, RZ ;  /* 0x00000008e9047824 */ /* 0x008fe200078e00ff */
[----:B------:R-:W-:Y:S01]  /*1eb0*/  LOP3.LUT R73, R73, 0x1c0, RZ, 0xc0, !PT ;  /* 0x000001c049497812 */ /* 0x000fe200078ec0ff */
[----:B------:R-:W-:Y:S01]  /*1ec0*/  IMAD.IADD R7, R7, 0x1, R3 ;  /* 0x0000000107077824 */ /* 0x000fe200078e0203 */
[----:B------:R-:W-:Y:S01]  /*1ed0*/  SHF.L.U64.HI R69, R10, 0x6, R11 ;  /* 0x000000060a457819 */ /* 0x000fe2000001020b */
[----:B------:R-:W-:Y:S01]  /*1ee0*/  IMAD R3, R12, UR4, RZ ;  /* 0x000000040c037c24 */ /* 0x000fe2000f8e02ff */
[----:B------:R-:W-:Y:S01]  /*1ef0*/  SHF.R.S32.HI R5, RZ, 0x1f, R4 ;  /* 0x0000001fff057819 */ /* 0x000fe20000011404 */
[----:B------:R-:W-:Y:S01]  /*1f00*/  IMAD.WIDE.U32 R6, R90, UR4, R6 ;  /* 0x000000045a067c25 */ /* 0x000fe2000f8e0006 */
[----:B------:R-:W-:-:S02]  /*1f10*/  SHF.R.U32.HI R76, RZ, 0x3, R73 ;  /* 0x00000003ff4c7819 */ /* 0x000fc40000011649 */
[----:B--2---:R-:W-:Y:S01]  /*1f20*/  SHF.L.U64.HI R71, R82, 0x6, R83 ;  /* 0x0000000652477819 */ /* 0x004fe20000010253 */
[----:B------:R-:W-:Y:S01]  /*1f30*/  IMAD R3, R90, UR5, R3 ;  /* 0x000000055a037c24 */ /* 0x000fe2000f8e0203 */
[----:B------:R-:W-:Y:S01]  /*1f40*/  ULDC.64 UR4, c[0x0][0x310] ;  /* 0x0000c40000047ab9 */ /* 0x000fe20000000a00 */
[----:B------:R-:W-:Y:S01]  /*1f50*/  VIADD R31, R4, 0x20 ;  /* 0x00000020041f7836 */ /* 0x000fe20000000000 */
[----:B----4-:R-:W-:Y:S01]  /*1f60*/  SHF.L.U64.HI R74, R60, 0x6, R61 ;  /* 0x000000063c4a7819 */ /* 0x010fe2000001023d */
[----:B------:R-:W-:Y:S01]  /*1f70*/  IMAD.IADD R7, R7, 0x1, R3 ;  /* 0x0000000107077824 */ /* 0x000fe200078e0203 */
[----:B------:R-:W-:Y:S01]  /*1f80*/  SHF.R.S32.HI R77, RZ, 0x1f, R232 ;  /* 0x0000001fff4d7819 */ /* 0x000fe200000114e8 */
[----:B------:R-:W-:-:S04]  /*1f90*/  IMAD.WIDE.U32 R8, R18, R10, R4 ;  /* 0x0000000a12087225 */ /* 0x000fc800078e0004 */
[C---:B------:R-:W-:Y:S02]  /*1fa0*/  VIADD R13, R4.reuse, 0xc0 ;  /* 0x000000c0040d7836 */ /* 0x040fe40000000000 */
[C---:B------:R-:W-:Y:S02]  /*1fb0*/  VIADD R65, R4.reuse, 0x40 ;  /* 0x0000004004417836 */ /* 0x040fe40000000000 */
[C---:B------:R-:W-:Y:S02]  /*1fc0*/  VIADD R66, R4.reuse, 0x60 ;  /* 0x0000006004427836 */ /* 0x040fe40000000000 */
[C---:B------:R-:W-:Y:S02]  /*1fd0*/  VIADD R14, R4.reuse, 0xe0 ;  /* 0x000000e0040e7836 */ /* 0x040fe40000000000 */
[C---:B------:R-:W-:Y:S02]  /*1fe0*/  VIADD R67, R4.reuse, 0x80 ;  /* 0x0000008004437836 */ /* 0x040fe40000000000 */
[----:B------:R-:W-:-:S02]  /*1ff0*/  VIADD R68, R4, 0xa0 ;  /* 0x000000a004447836 */ /* 0x000fc40000000000 */
[----:B------:R-:W-:-:S04]  /*2000*/  IMAD.WIDE.U32 R32, R18, R82, R4 ;  /* 0x0000005212207225 */ /* 0x000fc800078e0004 */
[----:B------:R-:W-:Y:S02]  /*2010*/  IMAD.MOV.U32 R79, RZ, RZ, 0x20 ;  /* 0x00000020ff4f7424 */ /* 0x000fe400078e00ff */
[----:B------:R-:W-:Y:S01]  /*2020*/  VIADD R78, R38, 0x8 ;  /* 0x00000008264e7836 */ /* 0x000fe20000000000 */
[----:B------:R-:W-:Y:S01]  /*2030*/  SHF.R.U32.HI R38, RZ, 0x3, R218 ;  /* 0x00000003ff267819 */ /* 0x000fe200000116da */
[----:B------:R-:W-:Y:S02]  /*2040*/  IMAD.SHL.U32 R70, R10, 0x40, RZ ;  /* 0x000000400a467824 */ /* 0x000fe400078e00ff */
[----:B------:R-:W-:Y:S02]  /*2050*/  IMAD R39, R61, 0x60, RZ ;  /* 0x000000603d277824 */ /* 0x000fe400078e02ff */
[----:B------:R-:W-:Y:S02]  /*2060*/  IMAD.SHL.U32 R75, R60, 0x40, RZ ;  /* 0x000000403c4b7824 */ /* 0x000fe400078e00ff */
[----:B------:R-:W-:-:S02]  /*2070*/  IMAD.SHL.U32 R72, R82, 0x40, RZ ;  /* 0x0000004052487824 */ /* 0x000fc400078e00ff */
[----:B------:R-:W-:Y:S01]  /*2080*/  IMAD.SHL.U32 R80, R41, 0x2, RZ ;  /* 0x0000000229507824 */ /* 0x000fe200078e00ff */
[----:B------:R-:W-:Y:S02]  /*2090*/  SHF.R.S32.HI R0, RZ, 0x1f, R91 ;  /* 0x0000001fff007819 */ /* 0x000fe4000001145b */
[----:B------:R-:W-:Y:S02]  /*20a0*/  SEL R91, R91, RZ, !P0 ;  /* 0x000000ff5b5b7207 */ /* 0x000fe40004000000 */
[----:B------:R-:W-:-:S03]  /*20b0*/  SEL R20, R0, RZ, !P0 ;  /* 0x000000ff00147207 */ /* 0x000fc60004000000 */
[----:B------:R-:W-:-:S04]  /*20c0*/  IMAD.WIDE.U32 R6, R91, UR4, R6 ;  /* 0x000000045b067c25 */ /* 0x000fc8000f8e0006 */
[----:B------:R-:W-:Y:S01]  /*20d0*/  IMAD R0, R20, UR4, RZ ;  /* 0x0000000414007c24 */ /* 0x000fe2000f8e02ff */
[----:B------:R-:W-:-:S03]  /*20e0*/  IADD3 R3, P0, R6, R8, RZ ;  /* 0x0000000806037210 */ /* 0x000fc60007f1e0ff */
[----:B------:R-:W-:Y:S01]  /*20f0*/  IMAD R29, R91, UR5, R0 ;  /* 0x000000055b1d7c24 */ /* 0x000fe2000f8e0200 */
[----:B------:R-:W-:Y:S05]  /*2100*/  @!P6 WARPSYNC.ALL ;  /* 0x000000000000e948 */ /* 0x000fea0003800000 */
[----:B------:R-:W-:Y:S01]  /*2110*/  IMAD R0, R64, R10, RZ ;  /* 0x0000000a40007224 */ /* 0x000fe200078e02ff */
[----:B------:R-:W-:Y:S01]  /*2120*/  ULDC UR4, c[0x0][0x320] ;  /* 0x0000c80000047ab9 */ /* 0x000fe20000000800 */
[----:B------:R-:W-:Y:S01]  /*2130*/  IMAD.IADD R29, R7, 0x1, R29 ;  /* 0x00000001071d7824 */ /* 0x000fe200078e021d */
[----:B------:R-:W-:Y:S01]  /*2140*/  @!P6 BAR.SYNC.DEFER_BLOCKING 0x9, 0x100 ;  /* 0x024400000000eb1d */ /* 0x000fe20000010000 */
[----:B------:R-:W-:Y:S01]  /*2150*/  ISETP.GE.AND P2, PT, R31, UR4, PT ;  /* 0x000000041f007c0c */ /* 0x000fe2000bf46270 */
[----:B------:R-:W-:Y:S01]  /*2160*/  IMAD R0, R18, R11, R0 ;  /* 0x0000000b12007224 */ /* 0x000fe200078e0200 */
[----:B------:R-:W-:-:S02]  /*2170*/  ISETP.GE.AND P1, PT, R4, UR4, PT ;  /* 0x0000000404007c0c */ /* 0x000fc4000bf26270 */
[----:B------:R-:W-:Y:S01]  /*2180*/  SEL R8, RZ, 0xffffffff, P2 ;  /* 0xffffffffff087807 */ /* 0x000fe20001000000 */
[----:B------:R-:W-:Y:S01]  /*2190*/  ULDC.64 UR6, c[0x0][0x330] ;  /* 0x0000cc0000067ab9 */ /* 0x000fe20000000a00 */
[----:B------:R-:W-:Y:S01]  /*21a0*/  IADD3.X R0, R29, R9, R0, P0, !PT ;  /* 0x000000091d007210 */ /* 0x000fe200007fe400 */
[----:B------:R-:W-:Y:S01]  /*21b0*/  IMAD R9, R12, UR6, RZ ;  /* 0x000000060c097c24 */ /* 0x000fe2000f8e02ff */
[----:B------:R-:W-:Y:S01]  /*21c0*/  ISETP.GE.AND P0, PT, R13, UR4, PT ;  /* 0x000000040d007c0c */ /* 0x000fe2000bf06270 */
[----:B------:R-:W-:Y:S01]  /*21d0*/  IMAD.SHL.U32 R13, R8, 0x2, RZ ;  /* 0x00000002080d7824 */ /* 0x000fe200078e00ff */
[----:B------:R-:W-:Y:S01]  /*21e0*/  SEL R12, RZ, 0x1, P1 ;  /* 0x00000001ff0c7807 */ /* 0x000fe20000800000 */
[C---:B------:R-:W-:Y:S01]  /*21f0*/  IMAD R15, R90.reuse, UR7, R9 ;  /* 0x000000075a0f7c24 */ /* 0x040fe2000f8e0209 */
[----:B------:R-:W-:Y:S01]  /*2200*/  ISETP.GE.AND P1, PT, R65, UR4, PT ;  /* 0x0000000441007c0c */ /* 0x000fe2000bf26270 */
[----:B------:R-:W-:Y:S01]  /*2210*/  IMAD.WIDE.U32 R8, R90, UR6, R4 ;  /* 0x000000065a087c25 */ /* 0x000fe2000f8e0004 */
[----:B------:R-:W-:-:S02]  /*2220*/  ISETP.GE.AND P2, PT, R66, UR4, PT ;  /* 0x0000000442007c0c */ /* 0x000fc4000bf46270 */
[----:B------:R-:W-:Y:S01]  /*2230*/  ISETP.GE.AND P3, PT, R14, UR4, PT ;  /* 0x000000040e007c0c */ /* 0x000fe2000bf66270 */
[----:B------:R-:W-:Y:S01]  /*2240*/  IMAD.IADD R9, R9, 0x1, R15 ;  /* 0x0000000109097824 */ /* 0x000fe200078e020f */
[----:B------:R-:W-:Y:S02]  /*2250*/  LOP3.LUT R12, R13, 0x2, R12, 0xe2, !PT ;  /* 0x000000020d0c7812 */ /* 0x000fe400078ee20c */
[----:B------:R-:W-:Y:S02]  /*2260*/  SEL R13, RZ, 0x4, P1 ;  /* 0x00000004ff0d7807 */ /* 0x000fe40000800000 */
[----:B------:R-:W-:Y:S02]  /*2270*/  SEL R14, RZ, 0x8, P2 ;  /* 0x00000008ff0e7807 */ /* 0x000fe40001000000 */
[----:B------:R-:W-:Y:S02]  /*2280*/  ISETP.GE.AND P1, PT, R67, UR4, PT ;  /* 0x0000000443007c0c */ /* 0x000fe4000bf26270 */
[----:B------:R-:W-:Y:S01]  /*2290*/  ISETP.GE.AND P2, PT, R68, UR4, PT ;  /* 0x0000000444007c0c */ /* 0x000fe2000bf46270 */
[----:B------:R-:W-:Y:S01]  /*22a0*/  ULDC.64 UR4, c[0x0][0x338] ;  /* 0x0000ce0000047ab9 */ /* 0x000fe20000000a00 */
[----:B------:R-:W-:Y:S01]  /*22b0*/  LOP3.LUT R12, R14, R12, R13, 0xfe, !PT ;  /* 0x0000000c0e0c7212 */ /* 0x000fe200078efe0d */
[----:B------:R-:W-:Y:S01]  /*22c0*/  IMAD R15, R20, UR4, RZ ;  /* 0x00000004140f7c24 */ /* 0x000fe2000f8e02ff */
[----:B------:R-:W-:Y:S01]  /*22d0*/  SEL R13, RZ, 0x10, P1 ;  /* 0x00000010ff0d7807 */ /* 0x000fe20000800000 */
[----:B------:R-:W-:Y:S01]  /*22e0*/  IMAD R20, R64, R60, RZ ;  /* 0x0000003c40147224 */ /* 0x000fe200078e02ff */
[----:B------:R-:W-:Y:S01]  /*22f0*/  SEL R14, RZ, 0x20, P2 ;  /* 0x00000020ff0e7807 */ /* 0x000fe20001000000 */
[----:B------:R-:W-:Y:S01]  /*2300*/  IMAD R95, R91, UR5, R15 ;  /* 0x000000055b5f7c24 */ /* 0x000fe2000f8e020f */
[----:B------:R-:W-:Y:S01]  /*2310*/  LOP3.LUT P1, RZ, R237, 0x4, RZ, 0xc0, !PT ;  /* 0x00000004edff7812 */ /* 0x000fe2000782c0ff */
[----:B------:R-:W-:Y:S01]  /*2320*/  IMAD R59, R18, R61, R20 ;  /* 0x0000003d123b7224 */ /* 0x000fe200078e0214 */
[----:B------:R-:W-:Y:S01]  /*2330*/  LOP3.LUT R13, R14, R12, R13, 0xfe, !PT ;  /* 0x0000000c0e0d7212 */ /* 0x000fe200078efe0d */
[----:B------:R-:W-:Y:S01]  /*2340*/  IMAD.WIDE.U32 R14, R18, R82, R22 ;  /* 0x00000052120e7225 */ /* 0x000fe200078e0016 */
[----:B------:R-:W-:-:S02]  /*2350*/  SEL R12, RZ, 0x40, P0 ;  /* 0x00000040ff0c7807 */ /* 0x000fc40000000000 */
[----:B------:R-:W-:Y:S01]  /*2360*/  ISETP.GE.AND P0, PT, R4, R41, PT ;  /* 0x000000290400720c */ /* 0x000fe20003f06270 */
[----:B------:R-:W-:Y:S01]  /*2370*/  IMAD.WIDE.U32 R20, R18, R60, R4 ;  /* 0x0000003c12147225 */ /* 0x000fe200078e0004 */
[----:B------:R-:W-:Y:S02]  /*2380*/  LOP3.LUT R97, R13, R12, RZ, 0xfc, !PT ;  /* 0x0000000c0d617212 */ /* 0x000fe400078efcff */
[----:B------:R-:W-:Y:S01]  /*2390*/  SEL R35, R41, RZ, P0 ;  /* 0x000000ff29237207 */ /* 0x000fe20000000000 */
[----:B------:R-:W-:Y:S01]  /*23a0*/  IMAD R12, R64, R82, RZ ;  /* 0x00000052400c7224 */ /* 0x000fe200078e02ff */
[C---:B------:R-:W-:Y:S01]  /*23b0*/  IADD3 R62, P2, R18.reuse, R63, RZ ;  /* 0x0000003f123e7210 */ /* 0x040fe20007f5e0ff */
[----:B------:R-:W-:Y:S01]  /*23c0*/  IMAD.MOV.U32 R58, RZ, RZ, R20 ;  /* 0x000000ffff3a7224 */ /* 0x000fe200078e0014 */
[----:B------:R-:W-:Y:S01]  /*23d0*/  SEL R79, R79, 0xffffffe0, !P1 ;  /* 0xffffffe04f4f7807 */ /* 0x000fe20004800000 */
[C---:B------:R-:W-:Y:S01]  /*23e0*/  IMAD R37, R18.reuse, R83, R12 ;  /* 0x0000005312257224 */ /* 0x040fe200078e020c */
[----:B------:R-:W-:Y:S01]  /*23f0*/  SEL R96, RZ, 0xffffff80, P3 ;  /* 0xffffff80ff607807 */ /* 0x000fe20001800000 */
[----:B------:R-:W-:-:S03]  /*2400*/  IMAD.WIDE.U32 R12, R18, R60, R22 ;  /* 0x0000003c120c7225 */ /* 0x000fc600078e0016 */
[----:B------:R-:W-:Y:S01]  /*2410*/  LOP3.LUT R96, R97, 0x80, R96, 0xc8, !PT ;  /* 0x0000008061607812 */ /* 0x000fe200078ec860 */
[----:B------:R-:W-:Y:S01]  /*2420*/  IMAD.IADD R57, R13, 0x1, R59 ;  /* 0x000000010d397824 */ /* 0x000fe200078e023b */
[----:B-----5:R-:W-:Y:S01]  /*2430*/  SHF.R.S32.HI R13, RZ, 0x1f, R30 ;  /* 0x0000001fff0d7819 */ /* 0x020fe2000001141e */
[----:B------:R-:W-:Y:S01]  /*2440*/  IMAD.MOV.U32 R56, RZ, RZ, R12 ;  /* 0x000000ffff387224 */ /* 0x000fe200078e000c */
[----:B------:R-:W-:Y:S01]  /*2450*/  LOP3.LUT R97, R97, 0x40, RZ, 0xc0, !PT ;  /* 0x0000004061617812 */ /* 0x000fe200078ec0ff */
[----:B------:R-:W-:Y:S02]  /*2460*/  IMAD.IADD R15, R15, 0x1, R37 ;  /* 0x000000010f0f7824 */ /* 0x000fe400078e0225 */
[----:B------:R-:W-:Y:S02]  /*2470*/  IMAD R12, R13, R82, RZ ;  /* 0x000000520d0c7224 */ /* 0x000fe400078e02ff */
[----:B------:R-:W-:Y:S02]  /*2480*/  IMAD.IADD R33, R37, 0x1, R33 ;  /* 0x0000000125217824 */ /* 0x000fe400078e0221 */
[----:B------:R-:W-:-:S02]  /*2490*/  IMAD.IADD R35, R4, 0x1, R35 ;  /* 0x0000000104237824 */ /* 0x000fc400078e0223 */
[C---:B------:R-:W-:Y:S02]  /*24a0*/  IMAD R37, R30.reuse, R83, R12 ;  /* 0x000000531e257224 */ /* 0x040fe400078e020c */
[----:B------:R-:W-:Y:S01]  /*24b0*/  IMAD R36, R13, R60, RZ ;  /* 0x0000003c0d247224 */ /* 0x000fe200078e02ff */
[----:B------:R-:W-:Y:S01]  /*24c0*/  SHF.R.S32.HI R34, RZ, 0x1f, R35 ;  /* 0x0000001fff227819 */ /* 0x000fe20000011423 */
[----:B------:R-:W-:-:S03]  /*24d0*/  IMAD.WIDE.U32 R12, R30, R82, R14 ;  /* 0x000000521e0c7225 */ /* 0x000fc600078e000e */
[----:B------:R-:W-:Y:S01]  /*24e0*/  LEA.HI R34, R34, R35, RZ, 0x3 ;  /* 0x0000002322227211 */ /* 0x000fe200078f18ff */
[----:B------:R-:W-:Y:S01]  /*24f0*/  IMAD.WIDE.U32 R14, R30, R82, R32 ;  /* 0x000000521e0e7225 */ /* 0x000fe200078e0020 */
[----:B------:R-:W-:Y:S02]  /*2500*/  LOP3.LUT R33, R73, 0x18, R4, 0xf8, !PT ;  /* 0x0000001849217812 */ /* 0x000fe400078ef804 */
[----:B------:R-:W-:Y:S01]  /*2510*/  SHF.R.S32.HI R88, RZ, 0x3, R34 ;  /* 0x00000003ff587819 */ /* 0x000fe20000011422 */
[----:B------:R-:W-:Y:S01]  /*2520*/  IMAD.IADD R59, R59, 0x1, R21 ;  /* 0x000000013b3b7824 */ /* 0x000fe200078e0215 */
[-C--:B------:R-:W-:Y:S01]  /*2530*/  LOP3.LUT R33, R33, R76.reuse, RZ, 0x3c, !PT ;  /* 0x0000004c21217212 */ /* 0x080fe200078e3cff */
[----:B------:R-:W-:Y:S01]  /*2540*/  IMAD.WIDE.U32 R8, R91, UR4, R8 ;  /* 0x000000045b087c25 */ /* 0x000fe2000f8e0008 */
[----:B------:R-:W-:Y:S01]  /*2550*/  LOP3.LUT R89, R34, 0xfffffff8, RZ, 0xc0, !PT ;  /* 0xfffffff822597812 */ /* 0x000fe200078ec0ff */
[----:B------:R-:W-:Y:S02]  /*2560*/  ULDC UR4, c[0x0][0x2f4] ;  /* 0x0000bd0000047ab9 */ /* 0x000fe40000000800 */
[----:B------:R-:W-:Y:S01]  /*2570*/  IMAD R81, R220, 0x200, R33 ;  /* 0x00000200dc517824 */ /* 0x000fe200078e0221 */
[--C-:B------:R-:W-:Y:S01]  /*2580*/  LOP3.LUT R33, R73, 0x38, R34.reuse, 0xf8, !PT ;  /* 0x0000003849217812 */ /* 0x100fe200078ef822 */
[----:B------:R-:W-:Y:S01]  /*2590*/  IMAD R35, R11, 0x60, RZ ;  /* 0x000000600b237824 */ /* 0x000fe200078e02ff */
[----:B------:R-:W-:Y:S01]  /*25a0*/  LOP3.LUT R34, R218, 0x38, R34, 0xf8, !PT ;  /* 0x00000038da227812 */ /* 0x000fe200078ef822 */
[C---:B------:R-:W-:Y:S01]  /*25b0*/  IMAD R91, R30.reuse, R61, R36 ;  /* 0x0000003d1e5b7224 */ /* 0x040fe200078e0224 */
[----:B------:R-:W-:Y:S01]  /*25c0*/  LOP3.LUT R33, R33, R76, RZ, 0x3c, !PT ;  /* 0x0000004c21217212 */ /* 0x000fe200078e3cff */
[----:B------:R-:W-:Y:S01]  /*25d0*/  IMAD.WIDE.U32 R56, R30, R60, R56 ;  /* 0x0000003c1e387225 */ /* 0x000fe200078e0038 */
[----:B------:R-:W-:-:S02]  /*25e0*/  LOP3.LUT R34, R34, R38, RZ, 0x3c, !PT ;  /* 0x0000002622227212 */ /* 0x000fc400078e3cff */
[----:B------:R-:W-:Y:S01]  /*25f0*/  SHF.R.S32.HI R92, RZ, 0x1f, R89 ;  /* 0x0000001fff5c7819 */ /* 0x000fe20000011459 */
[----:B------:R-:W-:Y:S01]  /*2600*/  IMAD.WIDE.U32 R58, R30, R60, R58 ;  /* 0x0000003c1e3a7225 */ /* 0x000fe200078e003a */
[----:B------:R-:W-:-:S03]  /*2610*/  ISETP.GE.AND P1, PT, R4, UR4, PT ;  /* 0x0000000404007c0c */ /* 0x000fc6000bf26270 */
[----:B------:R-:W-:-:S04]  /*2620*/  IMAD.WIDE.U32 R10, R10, 0x60, RZ ;  /* 0x000000600a0a7825 */ /* 0x000fc800078e00ff */
[----:B------:R-:W-:Y:S02]  /*2630*/  IMAD R83, R83, 0x60, RZ ;  /* 0x0000006053537824 */ /* 0x000fe400078e02ff */
        /* <DEDUP_REMOVED lines=12> */
[----:B------:R-:W-:Y:S02]  /*2700*/  IMAD R93, R220, 0x200, R33 ;  /* 0x00000200dc5d7824 */ /* 0x000fe400078e0221 */
[----:B------:R-:W-:Y:S02]  /*2710*/  IMAD.IADD R94, R221, 0x1, R34 ;  /* 0x00000001dd5e7824 */ /* 0x000fe400078e0222 */
[----:B------:R-:W-:-:S07]  /*2720*/  IMAD.IADD R95, R9, 0x1, R95 ;  /* 0x00000001095f7824 */ /* 0x000fce00078e025f */
.L_x_2724:
        /* <DEDUP_REMOVED lines=9> */
[----:B------:R-:W-:-:S03]  /*27c0*/  IADD3 R33, P5, R3, R104, RZ ;  /* 0x0000006803217210 */ /* 0x000fc60007fbe0ff */
[----:B------:R-:W-:Y:S01]  /*27d0*/  IMAD.IADD R109, R105, 0x1, R27 ;  /* 0x00000001696d7824 */ /* 0x000fe200078e021b */
[----:B------:R-:W-:-:S03]  /*27e0*/  IADD3 R27, P3, P4, R3, R104, R70 ;  /* 0x00000068031b7210 */ /* 0x000fc60007c7e046 */
[----:B------:R-:W-:Y:S01]  /*27f0*/  IMAD.X R34, R109, 0x1, R0, P5 ;  /* 0x000000016d227824 */ /* 0x000fe200028e0600 */
[----:B------:R-:W-:Y:S02]  /*2800*/  IADD3.X R32, R0, R109, R69, P3, P4 ;  /* 0x0000006d00207210 */ /* 0x000fe40001fe8445 */
[-C--:B0-----:R-:W-:Y:S02]  /*2810*/  LEA R40, P3, R27, R100.reuse, 0x1 ;  /* 0x000000641b287211 */ /* 0x081fe400078608ff */
[----:B------:R-:W-:Y:S02]  /*2820*/  LEA R42, P5, R33, R100, 0x1 ;  /* 0x00000064212a7211 */ /* 0x000fe400078a08ff */
[-C--:B------:R-:W-:Y:S01]  /*2830*/  LEA.HI.X R41, R27, R101.reuse, R32, 0x1, P3 ;  /* 0x000000651b297211 */ /* 0x080fe200018f0c20 */
[----:B------:R-:W-:Y:S01]  /*2840*/  IMAD R27, R17, 0x1800, R81 ;  /* 0x00001800111b7824 */ /* 0x000fe200078e0251 */
[----:B-1----:R-:W-:Y:S02]  /*2850*/  ISETP.GE.AND P3, PT, R107, 0x1, PT ;  /* 0x000000016b00780c */ /* 0x002fe40003f66270 */
[----:B------:R-:W-:Y:S01]  /*2860*/  LEA.HI.X R43, R33, R101, R34, 0x1, P5 ;  /* 0x00000065212b7211 */ /* 0x000fe200028f0c22 */
[----:B------:R-:W-:Y:S01]  /*2870*/  IMAD R33, R17, 0x1800, R85 ;  /* 0x0000180011217824 */ /* 0x000fe200078e0255 */
[----:B------:R-:W-:Y:S01]  /*2880*/  ISETP.GT.AND P4, PT, R45, R28, PT ;  /* 0x0000001c2d00720c */ /* 0x000fe20003f84270 */
[----:B------:R-:W-:-:S02]  /*2890*/  IMAD R106, R27, 0x2, R26 ;  /* 0x000000021b6a7824 */ /* 0x000fc400078e021a */
[----:B------:R-:W-:Y:S01]  /*28a0*/  IMAD R102, R33, 0x2, R26 ;  /* 0x0000000221667824 */ /* 0x000fe200078e021a */
[----:B------:R-:W-:Y:S01]  /*28b0*/  P2R R99, PR, RZ, 0x10 ;  /* 0x00000010ff637803 */ /* 0x000fe20000000000 */
[----:B------:R-:W-:-:S04]  /*28c0*/  IMAD.MOV.U32 R27, RZ, RZ, R45 ;  /* 0x000000ffff1b7224 */ /* 0x000fc800078e002d */
        /* <DEDUP_REMOVED lines=42> */
.L_x_2681:
[----:B------:R-:W-:Y:S05]  /*2b70*/  BSYNC B1 ;  /* 0x0000000000017941 */ /* 0x000fea0003800000 */
.L_x_2680:
[----:B------:R-:W-:Y:S01]  /*2b80*/  ISETP.GE.AND P5, PT, R232, R103, PT ;  /* 0x00000067e800720c */ /* 0x000fe20003fa6270 */
[----:B------:R-:W-:Y:S01]  /*2b90*/  BSSY B1, `(.L_x_2682) ;  /* 0x000001b000017945 */ /* 0x000fe20003800000 */
[----:B------:R-:W-:Y:S02]  /*2ba0*/  CS2R R46, SRZ ;  /* 0x00000000002e7805 */ /* 0x000fe4000001ff00 */
[----:B0-----:R-:W-:Y:S01]  /*2bb0*/  CS2R R38, SRZ ;  /* 0x0000000000267805 */ /* 0x001fe2000001ff00 */
        /* <DEDUP_REMOVED lines=24> */
.L_x_2683:
[----:B------:R-:W-:Y:S05]  /*2d40*/  BSYNC B1 ;  /* 0x0000000000017941 */ /* 0x000fea0003800000 */
.L_x_2682:
        /* <DEDUP_REMOVED lines=27> */
.L_x_2684:
[----:B------:R-:W-:Y:S01]  /*2f00*/  IMAD R98, R17, 0x8, R16 ;  /* 0x0000000811627824 */ /* 0x000fe200078e0210 */
[----:B------:R-:W-:Y:S01]  /*2f10*/  SHF.L.U32 R111, R208, 0x1f, RZ ;  /* 0x0000001fd06f7819 */ /* 0x000fe200000006ff */
[----:B------:R-:W-:Y:S03]  /*2f20*/  BSSY B1, `(.L_x_2685) ;  /* 0x0000003000017945 */ /* 0x000fe60003800000 */
[----:B------:R-:W0:Y:S02]  /*2f30*/  SYNCS.PHASECHK.TRANS64.TRYWAIT P6, [R98+URZ+0x22890], R111 ;  /* 0x0228906f620075a7 */ /* 0x000e2400080c017f */
[----:B0-----:R-:W-:Y:S05]  /*2f40*/  @!P6 BRA `(.L_x_2686) ;  /* 0x000001c8009ce947 */ /* 0x001fea0003800000 */
.L_x_3043:
[----:B------:R-:W-:Y:S05]  /*2f50*/  BSYNC B1 ;  /* 0x0000000000017941 */ /* 0x000fea0003800000 */
.L_x_2685:
        /* <DEDUP_REMOVED lines=49> */
.L_x_2692:
[----:B------:R-:W-:Y:S05]  /*3270*/  BSYNC B3 ;  /* 0x0000000000037941 */ /* 0x000fea0003800000 */
.L_x_2691:
[----:B--2---:R1:W-:Y:S02]  /*3280*/  STG.E.128 desc[UR40][R42.64], R32 ;  /* 0x000000202a007986 */ /* 0x0043e4000c101d28 */
.L_x_2690:
[----:B------:R-:W-:Y:S05]  /*3290*/  BSYNC B2 ;  /* 0x0000000000027941 */ /* 0x000fea0003800000 */
.L_x_2689:
[----:B------:R-:W-:Y:S05]  /*32a0*/  @P2 BRA `(.L_x_2688) ;  /* 0x0000000000bc2947 */ /* 0x000fea0003800000 */
[----:B-1----:R1:W2:Y:S01]  /*32b0*/  LDS.128 R32, [R102] ;  /* 0x0000000066207984 */ /* 0x0022a20000000c00 */
        /* <DEDUP_REMOVED lines=19> */
[-C--:B------:R-:W-:Y:S01]  /*33f0*/  FFMA.FTZ R108, R33, R50.reuse, -R108 ;  /* 0x00000032216c7223 */ /* 0x080fe2000001086c */
[----:B------:R-:W-:Y:S01]  /*3400*/  FFMA.FTZ R55, R34, R50, R51 ;  /* 0x0000003222377223 */ /* 0x000fe20000010033 */
[----:B------:R-:W-:Y:S01]  /*3410*/  FMUL.FTZ R54, R35, R54 ;  /* 0x0000003623367220 */ /* 0x000fe20000410000 */
        /* <DEDUP_REMOVED lines=22> */
.L_x_2694:
[----:B------:R-:W-:Y:S05]  /*3580*/  BSYNC B2 ;  /* 0x0000000000027941 */ /* 0x000fea0003800000 */
.L_x_2693:
[----:B--2---:R2:W-:Y:S02]  /*3590*/  STG.E.128 desc[UR40][R42.64+0x40], R32 ;  /* 0x000040202a007986 */ /* 0x0045e4000c101d28 */
.L_x_2688:
[----:B------:R-:W-:Y:S05]  /*35a0*/  BSYNC B1 ;  /* 0x0000000000017941 */ /* 0x000fea0003800000 */
.L_x_2687:
        /* <DEDUP_REMOVED lines=10> */
[----:B------:R-:W-:Y:S01]  /*3650*/  HADD2.F32 R34, -RZ, R33.H1_H1 ;  /* 0x30000021ff227230 */ /* 0x000fe20000004100 */
[--C-:B------:R-:W-:Y:S01]  /*3660*/  SHF.R.U64 R49, R46, 0x10, R47.reuse ;  /* 0x000000102e317819 */ /* 0x100fe2000000122f */
[----:B------:R-:W-:Y:S01]  /*3670*/  HADD2.F32 R45, -RZ, R43.H0_H0 ;  /* 0x2000002bff2d7230 */ /* 0x000fe20000004100 */
[----:B------:R-:W-:Y:S01]  /*3680*/  SHF.R.U32.HI R46, RZ, 0x10, R47 ;  /* 0x00000010ff2e7819 */ /* 0x000fe2000001162f */
[----:B------:R-:W-:Y:S02]  /*3690*/  HADD2.F32 R48, -RZ, R48.H0_H0 ;  /* 0x20000030ff307230 */ /* 0x000fe40000004100 */
[----:B------:R-:W-:Y:S02]  /*36a0*/  HADD2.F32 R33, -RZ, R33.H0_H0 ;  /* 0x20000021ff217230 */ /* 0x000fe40000004100 */
[----:B------:R-:W-:Y:S01]  /*36b0*/  FMUL.FTZ R50, R34, R45 ;  /* 0x0000002d22327220 */ /* 0x000fe20000410000 */
[----:B------:R-:W-:-:S02]  /*36c0*/  HADD2.F32 R43, -RZ, R35.H1_H1 ;  /* 0x30000023ff2b7230 */ /* 0x000fc40000004100 */
[----:B------:R-:W-:Y:S02]  /*36d0*/  HADD2.F32 R44, -RZ, R49.H0_H0 ;  /* 0x20000031ff2c7230 */ /* 0x000fe40000004100 */
[----:B------:R-:W-:Y:S01]  /*36e0*/  FMUL.FTZ R45, R33, R45 ;  /* 0x0000002d212d7220 */ /* 0x000fe20000410000 */
[----:B------:R-:W-:Y:S02]  /*36f0*/  HADD2.F32 R35, -RZ, R35.H0_H0 ;  /* 0x20000023ff237230 */ /* 0x000fe40000004100 */
[----:B------:R-:W-:Y:S01]  /*3700*/  FMUL.FTZ R52, R43, R48 ;  /* 0x000000302b347220 */ /* 0x000fe20000410000 */
[----:B------:R-:W-:Y:S02]  /*3710*/  HADD2.F32 R46, -RZ, R46.H0_H0 ;  /* 0x2000002eff2e7230 */ /* 0x000fe40000004100 */
[-C--:B------:R-:W-:Y:S01]  /*3720*/  FFMA.FTZ R50, R33, R44.reuse, -R50 ;  /* 0x0000002c21327223 */ /* 0x080fe20000010832 */
[----:B------:R-:W-:Y:S01]  /*3730*/  FFMA.FTZ R49, R34, R44, R45 ;  /* 0x0000002c22317223 */ /* 0x000fe2000001002d */
[----:B------:R-:W-:Y:S01]  /*3740*/  FMUL.FTZ R48, R35, R48 ;  /* 0x0000003023307220 */ /* 0x000fe20000410000 */
[----:B------:R-:W-:-:S02]  /*3750*/  HADD2.F32 R45, -RZ, R104.H1_H1 ;  /* 0x30000068ff2d7230 */ /* 0x000fc40000004100 */
[-C--:B------:R-:W-:Y:S01]  /*3760*/  FFMA.FTZ R52, R35, R46.reuse, -R52 ;  /* 0x0000002e23347223 */ /* 0x080fe20000010834 */
[--C-:B------:R-:W-:Y:S02]  /*3770*/  HADD2.F32 R35, -RZ, R105.reuse.H1_H1 ;  /* 0x30000069ff237230 */ /* 0x100fe40000004100 */
        /* <DEDUP_REMOVED lines=19> */
.L_x_2699:
[----:B------:R-:W-:Y:S05]  /*38b0*/  BSYNC B2 ;  /* 0x0000000000027941 */ /* 0x000fea0003800000 */
.L_x_2698:
[----:B--2---:R3:W-:Y:S02]  /*38c0*/  STG.E.128 desc[UR40][R40.64], R32 ;  /* 0x0000002028007986 */ /* 0x0047e4000c101d28 */
.L_x_2697:
[----:B------:R-:W-:Y:S05]  /*38d0*/  BSYNC B1 ;  /* 0x0000000000017941 */ /* 0x000fea0003800000 */
.L_x_2696:
[----:B------:R-:W-:Y:S05]  /*38e0*/  @P2 BRA `(.L_x_2695) ;  /* 0x0000001800302947 */ /* 0x000fea0003800000 */
[----:B-123--:R1:W2:Y:S01]  /*38f0*/  LDS.128 R32, [R102+0x2000] ;  /* 0x0020000066207984 */ /* 0x00e2a20000000c00 */
        /* <DEDUP_REMOVED lines=44> */
.L_x_2701:
[----:B------:R-:W-:Y:S05]  /*3bc0*/  BSYNC B1 ;  /* 0x0000000000017941 */ /* 0x000fea0003800000 */
.L_x_2700:
[----:B--2---:R4:W-:Y:S01]  /*3bd0*/  STG.E.128 desc[UR40][R40.64+0x40], R32 ;  /* 0x0000402028007986 */ /* 0x0049e2000c101d28 */
[----:B------:R-:W-:Y:S05]  /*3be0*/  BRA `(.L_x_2695) ;  /* 0x0000001400707947 */ /* 0x000fea0003800000 */
.L_x_2679:
        /* <DEDUP_REMOVED lines=18> */
[----:B------:R-:W-:Y:S02]  /*3d10*/  CS2R R34, SRZ ;  /* 0x0000000000227805 */ /* 0x000fe4000001ff00 */
[----:B------:R-:W-:-:S05]  /*3d20*/  @!P4 IADD3 R32, P5, R14, R32, RZ ;  /* 0x000000200e20c210 */ /* 0x000fca0007fbe0ff */
[----:B------:R-:W-:Y:S01]  /*3d30*/  @!P4 IMAD.X R33, R111, 0x1, R90, P5 ;  /* 0x000000016f21c824 */ /* 0x000fe200028e065a */
[----:B---3--:R-:W-:-:S04]  /*3d40*/  @!P4 LEA R50, P5, R32, R50, 0x1 ;  /* 0x000000322032c211 */ /* 0x008fc800078a08ff */
[----:B------:R-:W-:Y:S02]  /*3d50*/  @!P4 LEA.HI.X R51, R32, R51, R33, 0x1, P5 ;  /* 0x000000332033c211 */ /* 0x000fe400028f0c21 */
[----:B------:R-:W-:-:S03]  /*3d60*/  CS2R R32, SRZ ;  /* 0x0000000000207805 */ /* 0x000fc6000001ff00 */
[----:B------:R2:W3:Y:S04]  /*3d70*/  @!P4 LDG.E.128 R36, desc[UR40][R50.64] ;  /* 0x000000283224c981 */ /* 0x0004e8000c1e1d00 */
[----:B------:R-:W4:Y:S01]  /*3d80*/  @!P4 LDG.E.128 R32, desc[UR40][R48.64] ;  /* 0x000000283020c981 */ /* 0x000f22000c1e1d00 */
[C---:B0-----:R-:W-:Y:S02]  /*3d90*/  @!P3 LEA R52, P4, R40.reuse, R52, 0x1 ;  /* 0x000000342834b211 */ /* 0x041fe400078808ff */
[----:B------:R-:W-:Y:S02]  /*3da0*/  CS2R R42, SRZ ;  /* 0x00000000002a7805 */ /* 0x000fe4000001ff00 */
[----:B------:R-:W-:Y:S02]  /*3db0*/  @!P3 LEA.HI.X R53, R40, R53, R41, 0x1, P4 ;  /* 0x000000352835b211 */ /* 0x000fe400020f0c29 */
[----:B------:R-:W-:-:S02]  /*3dc0*/  CS2R R40, SRZ ;  /* 0x0000000000287805 */ /* 0x000fc4000001ff00 */
[----:B-1----:R-:W-:-:S04]  /*3dd0*/  @!P3 LEA R54, P4, R46, R44, 0x1 ;  /* 0x0000002c2e36b211 */ /* 0x002fc800078808ff */
[----:B------:R-:W-:Y:S01]  /*3de0*/  @!P3 LEA.HI.X R55, R46, R45, R47, 0x1, P4 ;  /* 0x0000002d2e37b211 */ /* 0x000fe200020f0c2f */
[----:B------:R-:W5:Y:S01]  /*3df0*/  @!P3 LDG.E.128 R40, desc[UR40][R52.64] ;  /* 0x000000283428b981 */ /* 0x000f62000c1e1d00 */
[----:B------:R-:W-:Y:S02]  /*3e00*/  CS2R R46, SRZ ;  /* 0x00000000002e7805 */ /* 0x000fe4000001ff00 */
[----:B------:R-:W-:-:S06]  /*3e10*/  CS2R R44, SRZ ;  /* 0x00000000002c7805 */ /* 0x000fcc000001ff00 */
[----:B------:R-:W5:Y:S01]  /*3e20*/  @!P3 LDG.E.128 R44, desc[UR40][R54.64] ;  /* 0x00000028362cb981 */ /* 0x000f62000c1e1d00 */
[----:B------:R-:W-:Y:S02]  /*3e30*/  ISETP.NE.AND P3, PT, R207, 0x3, PT ;  /* 0x00000003cf00780c */ /* 0x000fe40003f65270 */
[----:B------:R-:W-:Y:S01]  /*3e40*/  ISETP.GE.AND P4, PT, R4, R107, PT ;  /* 0x0000006b0400720c */ /* 0x000fe20003f86270 */
[----:B----4-:R-:W-:Y:S02]  /*3e50*/  IMAD.MOV.U32 R48, RZ, RZ, R34 ;  /* 0x000000ffff307224 */ /* 0x010fe400078e0022 */
[----:B------:R-:W-:Y:S02]  /*3e60*/  IMAD.MOV.U32 R49, RZ, RZ, R35 ;  /* 0x000000ffff317224 */ /* 0x000fe400078e0023 */
[----:B--2---:R-:W-:Y:S02]  /*3e70*/  IMAD.MOV.U32 R50, RZ, RZ, R32 ;  /* 0x000000ffff327224 */ /* 0x004fe400078e0020 */
        /* <DEDUP_REMOVED lines=10> */
[----:B-----5:R-:W-:Y:S01]  /*3f20*/  IMAD.MOV.U32 R48, RZ, RZ, R42 ;  /* 0x000000ffff307224 */ /* 0x020fe200078e002a */
[----:B------:R-:W-:Y:S01]  /*3f30*/  PRMT R125, R125, 0x5410, R49 ;  /* 0x000054107d7d7816 */ /* 0x000fe20000000031 */
[----:B------:R-:W-:Y:S01]  /*3f40*/  IMAD.MOV.U32 R49, RZ, RZ, R43 ;  /* 0x000000ffff317224 */ /* 0x000fe200078e002b */
[----:B------:R-:W-:Y:S01]  /*3f50*/  PRMT R133, R133, 0x5410, R50 ;  /* 0x0000541085857816 */ /* 0x000fe20000000032 */
[----:B------:R-:W-:Y:S01]  /*3f60*/  IMAD.MOV.U32 R50, RZ, RZ, R40 ;  /* 0x000000ffff327224 */ /* 0x000fe200078e0028 */
[----:B------:R-:W-:Y:S01]  /*3f70*/  PRMT R122, R122, 0x5410, R51 ;  /* 0x000054107a7a7816 */ /* 0x000fe20000000033 */
[----:B------:R-:W-:Y:S01]  /*3f80*/  IMAD.MOV.U32 R51, RZ, RZ, R41 ;  /* 0x000000ffff337224 */ /* 0x000fe200078e0029 */
[----:B------:R-:W-:Y:S01]  /*3f90*/  PRMT R114, R48, 0x5410, R49 ;  /* 0x0000541030727816 */ /* 0x000fe20000000031 */
[----:B------:R-:W-:-:S02]  /*3fa0*/  IMAD.MOV.U32 R48, RZ, RZ, R46 ;  /* 0x000000ffff307224 */ /* 0x000fc400078e002e */
[----:B------:R-:W-:Y:S01]  /*3fb0*/  IMAD.MOV.U32 R49, RZ, RZ, R47 ;  /* 0x000000ffff317224 */ /* 0x000fe200078e002f */
[----:B------:R-:W-:Y:S01]  /*3fc0*/  PRMT R116, R50, 0x5410, R51 ;  /* 0x0000541032747816 */ /* 0x000fe20000000033 */
[----:B------:R-:W-:Y:S02]  /*3fd0*/  IMAD.MOV.U32 R50, RZ, RZ, R44 ;  /* 0x000000ffff327224 */ /* 0x000fe400078e002c */
[----:B------:R-:W-:Y:S01]  /*3fe0*/  IMAD.MOV.U32 R51, RZ, RZ, R45 ;  /* 0x000000ffff337224 */ /* 0x000fe200078e002d */
[----:B------:R-:W-:-:S04]  /*3ff0*/  PRMT R117, R48, 0x5410, R49 ;  /* 0x0000541030757816 */ /* 0x000fc80000000031 */
[----:B------:R-:W-:Y:S01]  /*4000*/  PRMT R118, R50, 0x5410, R51 ;  /* 0x0000541032767816 */ /* 0x000fe20000000033 */
[----:B------:R-:W-:Y:S06]  /*4010*/  @!P3 BRA `(.L_x_2702) ;  /* 0x000000000004b947 */ /* 0x000fec0003800000 */
[----:B------:R-:W-:Y:S01]  /*4020*/  BPT.TRAP 0x1 ;  /* 0x000000040000795c */ /* 0x000fe20000300000 */
.L_x_2702:
        /* <DEDUP_REMOVED lines=9> */
.L_x_3044:
[----:B------:R-:W-:Y:S05]  /*40c0*/  BSYNC B1 ;  /* 0x0000000000017941 */ /* 0x000fea0003800000 */
.L_x_2703:
        /* <DEDUP_REMOVED lines=16> */
[----:B------:R-:W-:-:S05]  /*41d0*/  LOP3.LUT R49, R49, R76, RZ, 0x3c, !PT ;  /* 0x0000004c31317212 */ /* 0x000fca00078e3cff */
[----:B------:R-:W-:Y:S02]  /*41e0*/  IMAD R48, R220, 0x200, R49 ;  /* 0x00000200dc307824 */ /* 0x000fe400078e0231 */
        /* <DEDUP_REMOVED lines=16> */
[----:B------:R-:W-:Y:S01]  /*42f0*/  HADD2.F32 R35, -RZ, R122.H1_H1 ;  /* 0x3000007aff237230 */ /* 0x000fe20000004100 */
[--C-:B------:R-:W-:Y:S01]  /*4300*/  SHF.R.U64 R127, R38, 0x10, R39.reuse ;  /* 0x00000010267f7819 */ /* 0x100fe20000001227 */
[----:B------:R-:W-:Y:S01]  /*4310*/  HADD2.F32 R38, -RZ, R36.H0_H0 ;  /* 0x20000024ff267230 */ /* 0x000fe20000004100 */
[----:B------:R-:W-:Y:S01]  /*4320*/  SHF.R.U32.HI R39, RZ, 0x10, R39 ;  /* 0x00000010ff277819 */ /* 0x000fe20000011627 */
[----:B------:R-:W-:-:S02]  /*4330*/  HADD2.F32 R49, -RZ, R49.H1_H1 ;  /* 0x30000031ff317230 */ /* 0x000fc40000004100 */
[-C--:B------:R-:W-:Y:S01]  /*4340*/  FMUL.FTZ R37, R33, R35.reuse ;  /* 0x0000002321257220 */ /* 0x080fe20000410000 */
[----:B------:R-:W-:Y:S02]  /*4350*/  HADD2.F32 R34, -RZ, R122.H0_H0 ;  /* 0x2000007aff227230 */ /* 0x000fe40000004100 */
[C---:B------:R-:W-:Y:S01]  /*4360*/  FMUL.FTZ R122, R32.reuse, R35 ;  /* 0x00000023207a7220 */ /* 0x040fe20000410000 */
[----:B------:R-:W-:Y:S02]  /*4370*/  HADD2.F32 R36, -RZ, R121.H0_H0 ;  /* 0x20000079ff247230 */ /* 0x000fe40000004100 */
[-C--:B------:R-:W-:Y:S01]  /*4380*/  FMUL.FTZ R124, R53, R38.reuse ;  /* 0x00000026357c7220 */ /* 0x080fe20000410000 */
[----:B------:R-:W-:Y:S01]  /*4390*/  FMUL.FTZ R38, R49, R38 ;  /* 0x0000002631267220 */ /* 0x000fe20000410000 */
[-C--:B------:R-:W-:Y:S01]  /*43a0*/  FFMA.FTZ R121, R32, R34.reuse, -R37 ;  /* 0x0000002220797223 */ /* 0x080fe20000010825 */
[----:B------:R-:W-:Y:S01]  /*43b0*/  FFMA.FTZ R122, R33, R34, R122 ;  /* 0x00000022217a7223 */ /* 0x000fe2000001007a */
[----:B------:R-:W-:-:S02]  /*43c0*/  HADD2.F32 R33, -RZ, R55.H0_H0 ;  /* 0x20000037ff217230 */ /* 0x000fc40000004100 */
[-C--:B------:R-:W-:Y:S01]  /*43d0*/  FFMA.FTZ R53, R53, R36.reuse, R38 ;  /* 0x0000002435357223 */ /* 0x080fe20000010026 */
[----:B------:R-:W-:Y:S02]  /*43e0*/  HADD2.F32 R32, -RZ, R51.H0_H0 ;  /* 0x20000033ff207230 */ /* 0x000fe40000004100 */
[----:B------:R-:W-:Y:S01]  /*43f0*/  FFMA.FTZ R124, R49, R36, -R124 ;  /* 0x00000024317c7223 */ /* 0x000fe2000001087c */
[----:B------:R-:W-:Y:S02]  /*4400*/  HADD2.F32 R35, -RZ, R125.H1_H1 ;  /* 0x3000007dff237230 */ /* 0x000fe40000004100 */
[----:B------:R-:W-:Y:S01]  /*4410*/  HADD2.F32 R55, -RZ, R55.H1_H1 ;  /* 0x30000037ff377230 */ /* 0x000fe20000004100 */
[----:B------:R-:W-:Y:S01]  /*4420*/  F2FP.F16.F32.PACK_AB R53, R53, R122 ;  /* 0x0000007a3535723e */ /* 0x000fe200000000ff */
[----:B------:R-:W-:Y:S02]  /*4430*/  HADD2.F32 R38, -RZ, R39.H0_H0 ;  /* 0x20000027ff267230 */ /* 0x000fe40000004100 */
[----:B------:R-:W-:Y:S01]  /*4440*/  FMUL.FTZ R126, R32, R35 ;  /* 0x00000023207e7220 */ /* 0x000fe20000410000 */
[----:B------:R-:W-:-:S02]  /*4450*/  HADD2.F32 R51, -RZ, R51.H1_H1 ;  /* 0x30000033ff337230 */ /* 0x000fc40000004100 */
[----:B------:R-:W-:Y:S01]  /*4460*/  FMUL.FTZ R37, R33, R35 ;  /* 0x0000002321257220 */ /* 0x000fe20000410000 */
[----:B------:R-:W-:Y:S02]  /*4470*/  HADD2.F32 R34, -RZ, R125.H0_H0 ;  /* 0x2000007dff227230 */ /* 0x000fe40000004100 */
[-C--:B------:R-:W-:Y:S01]  /*4480*/  FMUL.FTZ R128, R55, R38.reuse ;  /* 0x0000002637807220 */ /* 0x080fe20000410000 */
[----:B------:R-:W-:Y:S02]  /*4490*/  HADD2.F32 R36, -RZ, R123.H0_H0 ;  /* 0x2000007bff247230 */ /* 0x000fe40000004100 */
[----:B------:R-:W-:Y:S01]  /*44a0*/  FMUL.FTZ R130, R51, R38 ;  /* 0x0000002633827220 */ /* 0x000fe20000410000 */
[----:B------:R-:W-:Y:S02]  /*44b0*/  HADD2.F32 R35, -RZ, R132.H0_H0 ;  /* 0x20000084ff237230 */ /* 0x000fe40000004100 */
[-C--:B------:R-:W-:Y:S01]  /*44c0*/  FFMA.FTZ R126, R33, R34.reuse, R126 ;  /* 0x00000022217e7223 */ /* 0x080fe2000001007e */
[----:B------:R-:W-:Y:S01]  /*44d0*/  FFMA.FTZ R38, R32, R34, -R37 ;  /* 0x0000002220267223 */ /* 0x000fe20000010825 */
[-C--:B------:R-:W-:Y:S01]  /*44e0*/  FFMA.FTZ R123, R51, R36.reuse, -R128 ;  /* 0x00000024337b7223 */ /* 0x080fe20000010880 */
[----:B------:R-:W-:Y:S01]  /*44f0*/  FFMA.FTZ R125, R55, R36, R130 ;  /* 0x00000024377d7223 */ /* 0x000fe20000010082 */
[----:B------:R-:W-:Y:S01]  /*4500*/  HADD2.F32 R36, -RZ, R133.H1_H1 ;  /* 0x30000085ff247230 */ /* 0x000fe20000004100 */
[----:B------:R-:W-:Y:S01]  /*4510*/  F2FP.F16.F32.PACK_AB R121, R124, R121 ;  /* 0x000000797c79723e */ /* 0x000fe200000000ff */
[----:B------:R-:W-:Y:S01]  /*4520*/  HADD2.F32 R33, -RZ, R52.H0_H0 ;  /* 0x20000034ff217230 */ /* 0x000fe20000004100 */
[----:B------:R-:W-:Y:S01]  /*4530*/  F2FP.F16.F32.PACK_AB R38, R123, R38 ;  /* 0x000000267b26723e */ /* 0x000fe200000000ff */
[----:B------:R-:W-:-:S02]  /*4540*/  HADD2.F32 R37, -RZ, R129.H0_H0 ;  /* 0x20000081ff257230 */ /* 0x000fc40000004100 */
[----:B------:R-:W-:Y:S02]  /*4550*/  HADD2.F32 R32, -RZ, R48.H0_H0 ;  /* 0x20000030ff207230 */ /* 0x000fe40000004100 */
[-C--:B------:R-:W-:Y:S01]  /*4560*/  FMUL.FTZ R39, R33, R36.reuse ;  /* 0x0000002421277220 */ /* 0x080fe20000410000 */
[----:B------:R-:W-:Y:S02]  /*4570*/  HADD2.F32 R52, -RZ, R52.H1_H1 ;  /* 0x30000034ff347230 */ /* 0x000fe40000004100 */
[----:B------:R-:W-:Y:S02]  /*4580*/  HADD2.F32 R48, -RZ, R48.H1_H1 ;  /* 0x30000030ff307230 */ /* 0x000fe40000004100 */
[----:B------:R-:W-:Y:S01]  /*4590*/  FMUL.FTZ R36, R32, R36 ;  /* 0x0000002420247220 */ /* 0x000fe20000410000 */
[----:B------:R-:W-:Y:S02]  /*45a0*/  HADD2.F32 R34, -RZ, R133.H0_H0 ;  /* 0x20000085ff227230 */ /* 0x000fe40000004100 */
[-C--:B------:R-:W-:Y:S01]  /*45b0*/  FMUL.FTZ R49, R52, R37.reuse ;  /* 0x0000002534317220 */ /* 0x080fe20000410000 */
[----:B------:R-:W-:-:S02]  /*45c0*/  FMUL.FTZ R37, R48, R37 ;  /* 0x0000002530257220 */ /* 0x000fc40000410000 */
[-C--:B------:R-:W-:Y:S01]  /*45d0*/  FFMA.FTZ R39, R32, R34.reuse, -R39 ;  /* 0x0000002220277223 */ /* 0x080fe20000010827 */
[----:B------:R-:W-:Y:S01]  /*45e0*/  FFMA.FTZ R36, R33, R34, R36 ;  /* 0x0000002221247223 */ /* 0x000fe20000010024 */
[-C--:B------:R-:W-:Y:S01]  /*45f0*/  FFMA.FTZ R48, R48, R35.reuse, -R49 ;  /* 0x0000002330307223 */ /* 0x080fe20000010831 */
[----:B------:R-:W-:Y:S01]  /*4600*/  FFMA.FTZ R49, R52, R35, R37 ;  /* 0x0000002334317223 */ /* 0x000fe20000010025 */
[----:B------:R-:W-:Y:S02]  /*4610*/  HADD2.F32 R34, -RZ, R120.H0_H0 ;  /* 0x20000078ff227230 */ /* 0x000fe40000004100 */
[----:B------:R-:W-:Y:S01]  /*4620*/  HADD2.F32 R33, -RZ, R54.H0_H0 ;  /* 0x20000036ff217230 */ /* 0x000fe20000004100 */
[----:B------:R-:W-:Y:S01]  /*4630*/  F2FP.F16.F32.PACK_AB R48, R48, R39 ;  /* 0x000000273030723e */ /* 0x000fe200000000ff */
[----:B------:R-:W-:Y:S01]  /*4640*/  HADD2.F32 R120, -RZ, R120.H1_H1 ;  /* 0x30000078ff787230 */ /* 0x000fe20000004100 */
[----:B------:R-:W-:Y:S01]  /*4650*/  F2FP.F16.F32.PACK_AB R52, R49, R36 ;  /* 0x000000243134723e */ /* 0x000fe200000000ff */
[----:B------:R-:W-:-:S02]  /*4660*/  HADD2.F32 R37, -RZ, R127.H0_H0 ;  /* 0x2000007fff257230 */ /* 0x000fc40000004100 */
[----:B------:R-:W-:Y:S02]  /*4670*/  HADD2.F32 R32, -RZ, R50.H0_H0 ;  /* 0x20000032ff207230 */ /* 0x000fe40000004100 */
[CC--:B------:R-:W-:Y:S01]  /*4680*/  FMUL.FTZ R51, R33.reuse, R120.reuse ;  /* 0x0000007821337220 */ /* 0x0c0fe20000410000 */
[----:B------:R-:W-:Y:S02]  /*4690*/  HADD2.F32 R54, -RZ, R54.H1_H1 ;  /* 0x30000036ff367230 */ /* 0x000fe40000004100 */
[----:B------:R-:W-:Y:S02]  /*46a0*/  HADD2.F32 R50, -RZ, R50.H1_H1 ;  /* 0x30000032ff327230 */ /* 0x000fe40000004100 */
[----:B------:R-:W-:Y:S01]  /*46b0*/  FMUL.FTZ R120, R32, R120 ;  /* 0x0000007820787220 */ /* 0x000fe20000410000 */
[----:B------:R-:W-:Y:S02]  /*46c0*/  HADD2.F32 R35, -RZ, R131.H0_H0 ;  /* 0x20000083ff237230 */ /* 0x000fe40000004100 */
[-C--:B------:R-:W-:Y:S01]  /*46d0*/  FMUL.FTZ R55, R54, R37.reuse ;  /* 0x0000002536377220 */ /* 0x080fe20000410000 */
[-C--:B------:R-:W-:Y:S01]  /*46e0*/  FFMA.FTZ R51, R32, R34.reuse, -R51 ;  /* 0x0000002220337223 */ /* 0x080fe20000010833 */
[C---:B------:R-:W-:Y:S01]  /*46f0*/  FMUL.FTZ R37, R50.reuse, R37 ;  /* 0x0000002532257220 */ /* 0x040fe20000410000 */
[----:B------:R-:W-:Y:S01]  /*4700*/  FFMA.FTZ R120, R33, R34, R120 ;  /* 0x0000002221787223 */ /* 0x000fe20000010078 */
[-C--:B------:R-:W-:Y:S01]  /*4710*/  FFMA.FTZ R50, R50, R35.reuse, -R55 ;  /* 0x0000002332327223 */ /* 0x080fe20000010837 */
[----:B------:R-:W-:Y:S01]  /*4720*/  F2FP.F16.F32.PACK_AB R55, R125, R126 ;  /* 0x0000007e7d37723e */ /* 0x000fe200000000ff */
[----:B------:R-:W-:Y:S01]  /*4730*/  FFMA.FTZ R37, R54, R35, R37 ;  /* 0x0000002336257223 */ /* 0x000fe20000010025 */
[----:B------:R-:W-:-:S02]  /*4740*/  IMAD.MOV.U32 R49, RZ, RZ, R121 ;  /* 0x000000ffff317224 */ /* 0x000fc400078e0079 */
[----:B------:R-:W-:Y:S01]  /*4750*/  F2FP.F16.F32.PACK_AB R50, R50, R51 ;  /* 0x000000333232723e */ /* 0x000fe200000000ff */
[----:B------:R-:W-:Y:S01]  /*4760*/  IMAD.MOV.U32 R51, RZ, RZ, R38 ;  /* 0x000000ffff337224 */ /* 0x000fe200078e0026 */
[----:B------:R-:W-:-:S07]  /*4770*/  F2FP.F16.F32.PACK_AB R54, R37, R120 ;  /* 0x000000782536723e */ /* 0x000fce00000000ff */
.L_x_2708:
[----:B------:R-:W-:Y:S05]  /*4780*/  BSYNC B2 ;  /* 0x0000000000027941 */ /* 0x000fea0003800000 */
.L_x_2707:
        /* <DEDUP_REMOVED lines=12> */
.L_x_2706:
[----:B------:R-:W-:Y:S05]  /*4850*/  BSYNC B1 ;  /* 0x0000000000017941 */ /* 0x000fea0003800000 */
.L_x_2705:
        /* <DEDUP_REMOVED lines=12> */
[----:B------:R-:W-:Y:S01]  /*4920*/  LEA.HI.X R49, R32, R101, R33, 0x1, P5 ;  /* 0x0000006520317211 */ /* 0x000fe200028f0c21 */
[----:B------:R-:W-:Y:S01]  /*4930*/  IMAD R33, R17, 0x1800, R94 ;  /* 0x0000180011217824 */ /* 0x000fe200078e025e */
[----:B------:R-:W-:-:S03]  /*4940*/  SHF.R.S32.HI R32, RZ, 0x1f, R115 ;  /* 0x0000001fff207819 */ /* 0x000fc60000011473 */
[----:B------:R-:W-:Y:S01]  /*4950*/  IMAD R33, R33, 0x2, R16 ;  /* 0x0000000221217824 */ /* 0x000fe200078e0210 */
[----:B------:R-:W-:-:S04]  /*4960*/  LEA.HI R115, R32, R115, RZ, 0x4 ;  /* 0x0000007320737211 */ /* 0x000fc800078f20ff */
[----:B------:R-:W-:-:S05]  /*4970*/  LEA.HI.SX32 R51, R115, R88, 0x1c ;  /* 0x0000005873337211 */ /* 0x000fca00078fe2ff */
[----:B------:R-:W-:-:S05]  /*4980*/  IMAD.SHL.U32 R51, R51, 0x8, RZ ;  /* 0x0000000833337824 */ /* 0x000fca00078e00ff */
[----:B------:R-:W-:-:S04]  /*4990*/  LOP3.LUT R32, R218, 0x38, R51, 0xf8, !PT ;  /* 0x00000038da207812 */ /* 0x000fc800078ef833 */
[----:B------:R-:W-:-:S05]  /*49a0*/  LOP3.LUT R32, R32, R34, RZ, 0x3c, !PT ;  /* 0x0000002220207212 */ /* 0x000fca00078e3cff */
[----:B------:R-:W-:-:S04]  /*49b0*/  IMAD.IADD R32, R221, 0x1, R32 ;  /* 0x00000001dd207824 */ /* 0x000fc800078e0220 */
        /* <DEDUP_REMOVED lines=91> */
.L_x_2710:
[----:B------:R-:W-:Y:S05]  /*4f70*/  BSYNC B1 ;  /* 0x0000000000017941 */ /* 0x000fea0003800000 */
.L_x_2709:
[----:B-1----:R1:W-:Y:S01]  /*4f80*/  STG.E.128 desc[UR40][R48.64], R32 ;  /* 0x0000002030007986 */ /* 0x0023e2000c101d28 */
[----:B------:R-:W-:-:S13]  /*4f90*/  ISETP.GE.AND P4, PT, R51, R113, PT ;  /* 0x000000713300720c */ /* 0x000fda0003f86270 */
[----:B------:R-:W-:Y:S05]  /*4fa0*/  @P4 BRA `(.L_x_2695) ;  /* 0x0000000000804947 */ /* 0x000fea0003800000 */
[--C-:B-1----:R-:W-:Y:S02]  /*4fb0*/  SHF.R.S32.HI R32, RZ, 0x1f, R51.reuse ;  /* 0x0000001fff207819 */ /* 0x102fe40000011433 */
[----:B------:R-:W-:-:S04]  /*4fc0*/  IADD3 R51, P4, P5, R6, R104, R51 ;  /* 0x0000006806337210 */ /* 0x000fc80007d9e033 */
[----:B------:R-:W-:Y:S02]  /*4fd0*/  IADD3.X R50, R29, R50, R32, P4, P5 ;  /* 0x000000321d327210 */ /* 0x000fe400027ea420 */
[----:B------:R-:W-:-:S04]  /*4fe0*/  LEA R100, P4, R51, R100, 0x1 ;  /* 0x0000006433647211 */ /* 0x000fc800078808ff */
[----:B------:R-:W-:-:S05]  /*4ff0*/  LEA.HI.X R101, R51, R101, R50, 0x1, P4 ;  /* 0x0000006533657211 */ /* 0x000fca00020f0c32 */
[----:B--2---:R1:W-:Y:S01]  /*5000*/  STG.E.128 desc[UR40][R100.64], R36 ;  /* 0x0000002464007986 */ /* 0x0043e2000c101d28 */
[----:B------:R-:W-:Y:S05]  /*5010*/  BRA `(.L_x_2695) ;  /* 0x0000000000647947 */ /* 0x000fea0003800000 */
.L_x_2678:
[----:B------:R-:W-:-:S13]  /*5020*/  ISETP.NE.AND P3, PT, R207, 0x3, PT ;  /* 0x00000003cf00780c */ /* 0x000fda0003f65270 */
[----:B------:R-:W-:Y:S05]  /*5030*/  @!P3 BRA `(.L_x_2711) ;  /* 0x000000000004b947 */ /* 0x000fea0003800000 */
[----:B------:R-:W-:Y:S01]  /*5040*/  BPT.TRAP 0x1 ;  /* 0x000000040000795c */ /* 0x000fe20000300000 */
.L_x_2711:
[----:B------:R-:W-:Y:S01]  /*5050*/  IMAD R98, R17, 0x8, R16 ;  /* 0x0000000811627824 */ /* 0x000fe200078e0210 */
[----:B------:R-:W-:Y:S01]  /*5060*/  SHF.L.U32 R111, R208, 0x1f, RZ ;  /* 0x0000001fd06f7819 */ /* 0x000fe200000006ff */
[----:B------:R-:W-:Y:S01]  /*5070*/  IMAD R103, R27, -0x60, R24 ;  /* 0xffffffa01b677824 */ /* 0x000fe200078e0218 */
[----:B------:R-:W-:Y:S02]  /*5080*/  BSSY B1, `(.L_x_2712) ;  /* 0x0000004000017945 */ /* 0x000fe40003800000 */
[----:B------:R-:W0:Y:S02]  /*5090*/  SYNCS.PHASECHK.TRANS64.TRYWAIT P4, [R98+URZ+0x22890], R111 ;  /* 0x0228906f620075a7 */ /* 0x000e24000808017f */
[----:B------:R-:W-:Y:S01]  /*50a0*/  VIMNMX R103, R103, 0x60, PT ;  /* 0x0000006067677848 */ /* 0x000fe20003fe0100 */
[----:B0-----:R-:W-:Y:S06]  /*50b0*/  @!P4 BRA `(.L_x_2713) ;  /* 0x000001a80068c947 */ /* 0x001fec0003800000 */
.L_x_3045:
[----:B------:R-:W-:Y:S05]  /*50c0*/  BSYNC B1 ;  /* 0x0000000000017941 */ /* 0x000fea0003800000 */
.L_x_2712:
        /* <DEDUP_REMOVED lines=8> */
.L_x_2715:
[----:B------:R-:W-:Y:S05]  /*5150*/  BSYNC B1 ;  /* 0x0000000000017941 */ /* 0x000fea0003800000 */
.L_x_2714:
[----:B------:R-:W-:Y:S05]  /*5160*/  @P4 BRA `(.L_x_2695) ;  /* 0x0000000000104947 */ /* 0x000fea0003800000 */
[----:B-1----:R-:W1:Y:S04]  /*5170*/  @!P1 LDS.128 R32, [R106+0x2000] ;  /* 0x002000006a209984 */ /* 0x002e680000000c00 */
[----:B------:R-:W2:Y:S04]  /*5180*/  @!P2 LDS.128 R36, [R102+0x2000] ;  /* 0x002000006624a984 */ /* 0x000ea80000000c00 */
[----:B-1----:R1:W-:Y:S04]  /*5190*/  @!P1 STG.E.128 desc[UR40][R40.64], R32 ;  /* 0x0000002028009986 */ /* 0x0023e8000c101d28 */
[----:B--2---:R1:W-:Y:S02]  /*51a0*/  @!P2 STG.E.128 desc[UR40][R40.64+0x40], R36 ;  /* 0x000040242800a986 */ /* 0x0043e4000c101d28 */
.L_x_2695:
[----:B------:R-:W-:Y:S05]  /*51b0*/  BSYNC B0 ;  /* 0x0000000000007941 */ /* 0x000fea0003800000 */
.L_x_2677:
        /* <DEDUP_REMOVED lines=17> */
.L_x_2717:
[----:B------:R-:W-:Y:S05]  /*52d0*/  BSYNC B0 ;  /* 0x0000000000007941 */ /* 0x000fea0003800000 */
.L_x_2716:
[----:B------:R-:W2:Y:S01]  /*52e0*/  SYNCS.PHASECHK.TRANS64.TRYWAIT P3, [R98+URZ+0x228b0], R111 ;  /* 0x0228b06f620075a7 */ /* 0x000ea2000806017f */
[----:B------:R-:W-:Y:S01]  /*52f0*/  ULDC UR51, c[0x0][0x320] ;  /* 0x0000c80000337ab9 */ /* 0x000fe20000000800 */
[----:B------:R-:W-:Y:S01]  /*5300*/  ULDC.64 UR48, c[0x0][0x328] ;  /* 0x0000ca0000307ab9 */ /* 0x000fe20000000a00 */
[----:B------:R-:W-:Y:S01]  /*5310*/  ULDC.64 UR46, c[0x0][0x318] ;  /* 0x0000c600002e7ab9 */ /* 0x000fe20000000a00 */
[----:B------:R-:W-:Y:S01]  /*5320*/  BSSY B0, `(.L_x_2718) ;  /* 0x0000003000007945 */ /* 0x000fe20003800000 */
[----:B-1----:R-:W-:-:S03]  /*5330*/  IMAD R32, R17, 0x6000, R81 ;  /* 0x0000600011207824 */ /* 0x002fc600078e0251 */
[----:B--2---:R-:W-:Y:S05]  /*5340*/  @!P3 BRA `(.L_x_2719) ;  /* 0x000001a400d8b947 */ /* 0x004fea0003800000 */
.L_x_3046:
[----:B------:R-:W-:Y:S05]  /*5350*/  BSYNC B0 ;  /* 0x0000000000007941 */ /* 0x000fea0003800000 */
.L_x_2718:
[----:B------:R-:W-:Y:S01]  /*5360*/  ISETP.GE.AND P3, PT, R18, R103, PT ;  /* 0x000000671200720c */ /* 0x000fe20003f66270 */
[----:B------:R-:W-:Y:S01]  /*5370*/  IMAD.IADD R34, R79, 0x1, R32 ;  /* 0x000000014f227824 */ /* 0x000fe200078e0220 */
[----:B------:R-:W-:Y:S01]  /*5380*/  BSSY B0, `(.L_x_2720) ;  /* 0x0000025000007945 */ /* 0x000fe20003800000 */
[----:B------:R-:W-:Y:S02]  /*5390*/  IMAD R40, R32, 0x2, R25 ;  /* 0x0000000220287824 */ /* 0x000fe400078e0219 */
[----:B------:R-:W-:-:S04]  /*53a0*/  IMAD.WIDE R36, R27, 0x60, R62 ;  /* 0x000000601b247825 */ /* 0x000fc800078e023e */
[----:B------:R-:W-:-:S04]  /*53b0*/  IMAD R41, R34, 0x2, R25 ;  /* 0x0000000222297824 */ /* 0x000fc800078e0219 */
[----:B------:R-:W-:Y:S05]  /*53c0*/  @P3 BRA `(.L_x_2721) ;  /* 0x0000000000803947 */ /* 0x000fea0003800000 */
[----:B------:R-:W-:Y:S02]  /*53d0*/  IMAD R35, R37, UR48, RZ ;  /* 0x0000003025237c24 */ /* 0x000fe4000f8e02ff */
        /* <DEDUP_REMOVED lines=31> */
.L_x_2721:
[----:B------:R-:W-:Y:S05]  /*55d0*/  BSYNC B0 ;  /* 0x0000000000007941 */ /* 0x000fea0003800000 */
.L_x_2720:
        /* <DEDUP_REMOVED lines=37> */
.L_x_2723:
[----:B------:R-:W-:Y:S05]  /*5830*/  BSYNC B0 ;  /* 0x0000000000007941 */ /* 0x000fea0003800000 */
.L_x_2722:
        /* <DEDUP_REMOVED lines=22> */
.L_x_2672:
[----:B------:R-:W0:Y:S01]  /*59a0*/  LDC R0, c[0x0][0x448] ;  /* 0x00011200ff007b82 */ /* 0x000e220000000800 */
[----:B------:R-:W-:-:S07]  /*59b0*/  IADD3 R5, R205, 0x1, -R204 ;  /* 0x00000001cd057810 */ /* 0x000fce0007ffe8cc */
[----:B------:R-:W1:Y:S01]  /*59c0*/  LDC.64 R6, c[0x0][0x9e0] ;  /* 0x00027800ff067b82 */ /* 0x000e620000000a00 */
[----:B0-----:R-:W-:Y:S01]  /*59d0*/  ISETP.NE.AND P1, PT, R0, 0x1, PT ;  /* 0x000000010000780c */ /* 0x001fe20003f25270 */
[----:B------:R-:W-:Y:S01]  /*59e0*/  VIADD R0, R210, 0x7f ;  /* 0x0000007fd2007836 */ /* 0x000fe20000000000 */
[----:B-1----:R-:W-:-:S11]  /*59f0*/  ISETP.GE.AND P2, PT, R7, 0x1, PT ;  /* 0x000000010700780c */ /* 0x002fd60003f46270 */
[----:B------:R-:W0:Y:S08]  /*5a00*/  @P1 LDC R3, c[0x0][0x44c] ;  /* 0x00011300ff031b82 */ /* 0x000e300000000800 */
[----:B------:R-:W1:Y:S01]  /*5a10*/  @P1 LDC R4, c[0x0][0x450] ;  /* 0x00011400ff041b82 */ /* 0x000e620000000800 */
[----:B0-----:R-:W-:-:S05]  /*5a20*/  @P1 IMAD.HI.U32 R3, R0, R3, RZ ;  /* 0x0000000300031227 */ /* 0x001fca00078e00ff */
[----:B-1----:R-:W-:-:S05]  /*5a30*/  @P1 SHF.R.U32.HI R0, RZ, R4, R3 ;  /* 0x00000004ff001219 */ /* 0x002fca0000011603 */
[----:B------:R-:W-:Y:S01]  /*5a40*/  IMAD.IADD R5, R5, 0x1, R0 ;  /* 0x0000000105057824 */ /* 0x000fe200078e0200 */
[----:B------:R-:W-:Y:S06]  /*5a50*/  @P0 BRA `(.L_x_2725) ;  /* 0x00000000000c0947 */ /* 0x000fec0003800000 */
[----:B------:R-:W0:Y:S01]  /*5a60*/  FENCE.VIEW.ASYNC.G ;  /* 0x00000000000073c6 */ /* 0x000e220000000100 */
[----:B------:R-:W-:Y:S05]  /*5a70*/  WARPSYNC.ALL ;  /* 0x0000000000007948 */ /* 0x000fea0003800000 */
[----:B0-----:R-:W-:Y:S06]  /*5a80*/  BAR.ARV 0xc, 0x180 ;  /* 0x0306000000007b1d */ /* 0x001fec0000002000 */
.L_x_2725:
        /* <DEDUP_REMOVED lines=13> */
.L_x_2728:
[----:B------:R-:W-:-:S13]  /*5b60*/  ISETP.NE.AND P0, PT, R7, 0x1, PT ;  /* 0x000000010700780c */ /* 0x000fda0003f05270 */
[----:B------:R-:W0:Y:S02]  /*5b70*/  @P0 LDC.64 R4, c[0x0][0x9e8] ;  /* 0x00027a00ff040b82 */ /* 0x000e240000000a00 */
[----:B0-----:R-:W-:-:S05]  /*5b80*/  @P0 IMAD.HI.U32 R4, R3, R4, RZ ;  /* 0x0000000403040227 */ /* 0x001fca00078e00ff */
[----:B------:R-:W-:-:S07]  /*5b90*/  @P0 SHF.R.U32.HI R3, RZ, R5, R4 ;  /* 0x00000005ff030219 */ /* 0x000fce0000011604 */
.L_x_2729:
[----:B------:R-:W-:Y:S05]  /*5ba0*/  BSYNC B0 ;  /* 0x0000000000007941 */ /* 0x000fea0003800000 */
.L_x_2727:
[----:B------:R-:W-:-:S05]  /*5bb0*/  IMAD R3, R3, R7, R7 ;  /* 0x0000000703037224 */ /* 0x000fca00078e0207 */
[----:B------:R-:W-:-:S07]  /*5bc0*/  VIMNMX R0, R0, R3, PT ;  /* 0x0000000300007248 */ /* 0x000fce0003fe0100 */
.L_x_2726:
[----:B------:R-:W0:Y:S01]  /*5bd0*/  @P1 LDC R3, c[0x0][0x44c] ;  /* 0x00011300ff031b82 */ /* 0x000e220000000800 */
[----:B------:R-:W-:Y:S01]  /*5be0*/  VIADD R0, R0, 0x5f ;  /* 0x0000005f00007836 */ /* 0x000fe20000000000 */
[----:B------:R-:W-:Y:S01]  /*5bf0*/  ULDC UR4, c[0x0][0x9dc] ;  /* 0x0002770000047ab9 */ /* 0x000fe20000000800 */
[----:B------:R-:W-:Y:S02]  /*5c00*/  IMAD.MOV.U32 R4, RZ, RZ, R210 ;  /* 0x000000ffff047224 */ /* 0x000fe400078e00d2 */
[----:B------:R-:W-:-:S03]  /*5c10*/  IMAD.HI R0, R0, 0x2aaaaaab, RZ ;  /* 0x2aaaaaab00007827 */ /* 0x000fc600078e02ff */
[----:B------:R-:W1:Y:S01]  /*5c20*/  @P1 LDC R6, c[0x0][0x450] ;  /* 0x00011400ff061b82 */ /* 0x000e620000000800 */
[----:B0-----:R-:W-:Y:S01]  /*5c30*/  @P1 IMAD.HI.U32 R5, R210, R3, RZ ;  /* 0x00000003d2051227 */ /* 0x001fe200078e00ff */
[----:B------:R-:W-:-:S04]  /*5c40*/  SHF.R.U32.HI R3, RZ, 0x1f, R0 ;  /* 0x0000001fff037819 */ /* 0x000fc80000011600 */
[----:B------:R-:W-:Y:S02]  /*5c50*/  LEA.HI.SX32 R3, R0, R3, 0x1c ;  /* 0x0000000300037211 */ /* 0x000fe400078fe2ff */
[----:B-1----:R-:W-:Y:S02]  /*5c60*/  @P1 SHF.R.U32.HI R4, RZ, R6, R5 ;  /* 0x00000006ff041219 */ /* 0x002fe40000011605 */
[----:B------:R-:W-:Y:S02]  /*5c70*/  VIMNMX R178, R178, R3, PT ;  /* 0x00000003b2b27248 */ /* 0x000fe40003fe0100 */
        /* <DEDUP_REMOVED lines=13> */
.L_x_2732:
[----:B------:R-:W-:-:S13]  /*5d50*/  ISETP.NE.AND P0, PT, R7, 0x1, PT ;  /* 0x000000010700780c */ /* 0x000fda0003f05270 */
[----:B------:R-:W0:Y:S02]  /*5d60*/  @P0 LDC.64 R4, c[0x0][0x9e8] ;  /* 0x00027a00ff040b82 */ /* 0x000e240000000a00 */
[----:B0-----:R-:W-:-:S05]  /*5d70*/  @P0 IMAD.HI.U32 R4, R0, R4, RZ ;  /* 0x0000000400040227 */ /* 0x001fca00078e00ff */
[----:B------:R-:W-:-:S07]  /*5d80*/  @P0 SHF.R.U32.HI R0, RZ, R5, R4 ;  /* 0x00000005ff000219 */ /* 0x000fce0000011604 */
.L_x_2733:
[----:B------:R-:W-:Y:S05]  /*5d90*/  BSYNC B0 ;  /* 0x0000000000007941 */ /* 0x000fea0003800000 */
.L_x_2731:
[----:B------:R-:W-:-:S05]  /*5da0*/  IMAD R0, R0, R7, RZ ;  /* 0x0000000700007224 */ /* 0x000fca00078e02ff */
[----:B------:R-:W-:-:S07]  /*5db0*/  VIMNMX R3, R3, R0, !PT ;  /* 0x0000000003037248 */ /* 0x000fce0007fe0100 */
.L_x_2730:
[----:B------:R-:W-:Y:S01]  /*5dc0*/  IMAD.HI R3, R3, 0x2aaaaaab, RZ ;  /* 0x2aaaaaab03037827 */ /* 0x000fe200078e02ff */
[----:B------:R-:W-:Y:S02]  /*5dd0*/  PLOP3.LUT P0, PT, PT, PT, PT, 0x80, 0x0 ;  /* 0x000000000000781c */ /* 0x000fe40003f0f070 */
[----:B------:R-:W-:Y:S02]  /*5de0*/  CS2R R4, SRZ ;  /* 0x0000000000047805 */ /* 0x000fe4000001ff00 */
[----:B------:R-:W-:Y:S01]  /*5df0*/  CS2R R148, SRZ ;  /* 0x0000000000947805 */ /* 0x000fe2000001ff00 */
[----:B------:R-:W-:Y:S01]  /*5e00*/  IMAD.MOV.U32 R6, RZ, RZ, RZ ;  /* 0x000000ffff067224 */ /* 0x000fe200078e00ff */
[----:B------:R-:W-:Y:S01]  /*5e10*/  SHF.R.U32.HI R0, RZ, 0x1f, R3 ;  /* 0x0000001fff007819 */ /* 0x000fe20000011603 */
[----:B------:R-:W-:Y:S01]  /*5e20*/  IMAD.MOV.U32 R150, RZ, RZ, RZ ;  /* 0x000000ffff967224 */ /* 0x000fe200078e00ff */
[----:B------:R-:W-:Y:S02]  /*5e30*/  CS2R R146, SRZ ;  /* 0x0000000000927805 */ /* 0x000fe4000001ff00 */
[----:B------:R-:W-:-:S02]  /*5e40*/  CS2R R144, SRZ ;  /* 0x0000000000907805 */ /* 0x000fc4000001ff00 */
[----:B------:R-:W-:Y:S01]  /*5e50*/  LEA.HI.SX32 R0, R3, R0, 0x1c ;  /* 0x0000000003007211 */ /* 0x000fe200078fe2ff */
[----:B------:R-:W-:Y:S01]  /*5e60*/  IMAD.MOV.U32 R3, RZ, RZ, RZ ;  /* 0x000000ffff037224 */ /* 0x000fe200078e00ff */
[----:B------:R-:W-:Y:S02]  /*5e70*/  CS2R R142, SRZ ;  /* 0x00000000008e7805 */ /* 0x000fe4000001ff00 */
[----:B------:R-:W-:Y:S02]  /*5e80*/  CS2R R140, SRZ ;  /* 0x00000000008c7805 */ /* 0x000fe4000001ff00 */
[----:B------:R-:W-:Y:S02]  /*5e90*/  VIMNMX R219, RZ, R0, !PT ;  /* 0x00000000ffdb7248 */ /* 0x000fe40007fe0100 */
[----:B------:R-:W-:Y:S02]  /*5ea0*/  CS2R R138, SRZ ;  /* 0x00000000008a7805 */ /* 0x000fe4000001ff00 */
[----:B------:R-:W-:-:S02]  /*5eb0*/  CS2R R136, SRZ ;  /* 0x0000000000887805 */ /* 0x000fc4000001ff00 */
[----:B------:R-:W-:Y:S02]  /*5ec0*/  CS2R R162, SRZ ;  /* 0x0000000000a27805 */ /* 0x000fe4000001ff00 */
[----:B------:R-:W-:Y:S02]  /*5ed0*/  ISETP.GT.AND P1, PT, R178, R219, PT ;  /* 0x000000dbb200720c */ /* 0x000fe40003f24270 */
[----:B------:R-:W-:Y:S02]  /*5ee0*/  CS2R R160, SRZ ;  /* 0x0000000000a07805 */ /* 0x000fe4000001ff00 */
[----:B------:R-:W-:Y:S02]  /*5ef0*/  CS2R R132, SRZ ;  /* 0x0000000000847805 */ /* 0x000fe4000001ff00 */
[----:B------:R-:W-:Y:S02]  /*5f00*/  CS2R R158, SRZ ;  /* 0x00000000009e7805 */ /* 0x000fe4000001ff00 */
        /* <DEDUP_REMOVED lines=52> */
[----:B------:R-:W-:Y:S06]  /*6250*/  @!P1 BRA `(.L_x_2734) ;  /* 0x000000e800709947 */ /* 0x000fec0003800000 */
[----:B------:R-:W-:-:S03]  /*6260*/  UMOV UR4, 0xffffffff ;  /* 0xffffffff00047882 */ /* 0x000fc60000000000 */
[----:B------:R-:W-:Y:S05]  /*6270*/  BRA.DIV UR4, `(.L_x_2735) ;  /* 0x0000019a04207947 */ /* 0x000fea000b800000 */
[----:B------:R-:W0:Y:S02]  /*6280*/  S2R R3, SR_TID.X ;  /* 0x0000000000037919 */ /* 0x000e240000002100 */
[----:B0-----:R-:W-:-:S05]  /*6290*/  VIADD R3, R3, 0xffffff80 ;  /* 0xffffff8003037836 */ /* 0x001fca0000000000 */
[----:B------:R-:W-:-:S04]  /*62a0*/  SHF.R.S32.HI R0, RZ, 0x1f, R3 ;  /* 0x0000001fff007819 */ /* 0x000fc80000011403 */
[----:B------:R-:W-:-:S04]  /*62b0*/  LEA.HI R0, R0, R3, RZ, 0x7 ;  /* 0x0000000300007211 */ /* 0x000fc800078f38ff */
[----:B------:R-:W-:-:S05]  /*62c0*/  SHF.R.S32.HI R0, RZ, 0x7, R0 ;  /* 0x00000007ff007819 */ /* 0x000fca0000011400 */
[----:B------:R0:W1:Y:S02]  /*62d0*/  SHFL.IDX PT, R14, R0, RZ, 0x1f ;  /* 0x00001fff000e7589 */ /* 0x00006400000e0000 */
.L_x_3049:
[----:B01----:R-:W-:Y:S01]  /*62e0*/  LEA.HI R0, R14, R14, RZ, 0x1 ;  /* 0x0000000e0e007211 */ /* 0x003fe200078f08ff */
[----:B------:R-:W-:Y:S01]  /*62f0*/  VIADD R24, R16, 0x18400 ;  /* 0x0001840010187836 */ /* 0x000fe20000000000 */
[----:B------:R-:W-:Y:S02]  /*6300*/  BSSY B6, `(.L_x_2736) ;  /* 0x0000018000067945 */ /* 0x000fe40003800000 */
[----:B------:R-:W-:Y:S02]  /*6310*/  LOP3.LUT R3, R0, 0x1e, RZ, 0xc0, !PT ;  /* 0x0000001e00037812 */ /* 0x000fe400078ec0ff */
[----:B------:R-:W-:-:S03]  /*6320*/  LOP3.LUT P0, RZ, R24, 0x1bf, RZ, 0xc0, !PT ;  /* 0x000001bf18ff7812 */ /* 0x000fc6000780c0ff */
[----:B------:R-:W-:-:S04]  /*6330*/  IMAD.IADD R3, R14, 0x1, -R3 ;  /* 0x000000010e037824 */ /* 0x000fc800078e0a03 */
[----:B------:R-:W-:-:S05]  /*6340*/  IMAD R3, R3, 0x2000, R24 ;  /* 0x0000200003037824 */ /* 0x000fca00078e0218 */
[----:B------:R-:W-:-:S04]  /*6350*/  SHF.R.U32.HI R3, RZ, 0x4, R3 ;  /* 0x00000004ff037819 */ /* 0x000fc80000011603 */
[----:B------:R-:W-:Y:S01]  /*6360*/  LOP3.LUT R36, R3, 0x3fff, RZ, 0xc0, !PT ;  /* 0x00003fff03247812 */ /* 0x000fe200078ec0ff */
[----:B------:R-:W-:Y:S06]  /*6370*/  @!P0 BRA `(.L_x_2737) ;  /* 0x0000000000408947 */ /* 0x000fec0003800000 */
        /* <DEDUP_REMOVED lines=16> */
.L_x_2737:
[----:B------:R-:W-:Y:S05]  /*6480*/  BSYNC B6 ;  /* 0x0000000000067941 */ /* 0x000fea0003800000 */
.L_x_2736:
[----:B------:R-:W-:Y:S02]  /*6490*/  ULDC UR4, c[0x0][0x3f4] ;  /* 0x0000fd0000047ab9 */ /* 0x000fe40000000800 */
[----:B------:R-:W-:-:S13]  /*64a0*/  ISETP.LT.AND P0, PT, RZ, UR4, PT ;  /* 0x00000004ff007c0c */ /* 0x000fda000bf01270 */
[----:B------:R-:W-:Y:S05]  /*64b0*/  @P0 BRA `(.L_x_2738) ;  /* 0x00000000003c0947 */ /* 0x000fea0003800000 */
[----:B------:R-:W-:-:S04]  /*64c0*/  LEA.HI R0, R235, R235, RZ, 0x1 ;  /* 0x000000ebeb007211 */ /* 0x000fc800078f08ff */
[----:B------:R-:W-:-:S05]  /*64d0*/  LOP3.LUT R0, R0, 0xfffffffe, RZ, 0xc0, !PT ;  /* 0xfffffffe00007812 */ /* 0x000fca00078ec0ff */
[----:B------:R-:W-:-:S05]  /*64e0*/  IMAD.IADD R0, R235, 0x1, -R0 ;  /* 0x00000001eb007824 */ /* 0x000fca00078e0a00 */
[----:B------:R-:W-:-:S04]  /*64f0*/  SHF.L.U32 R3, R0, 0x1f, RZ ;  /* 0x0000001f00037819 */ /* 0x000fc800000006ff */
[----:B------:R0:W1:Y:S03]  /*6500*/  SYNCS.PHASECHK.TRANS64.TRYWAIT P0, [R16+URZ+0x22800], R3 ;  /* 0x02280003100075a7 */ /* 0x000066000800017f */
[----:B-1----:R-:W-:Y:S05]  /*6510*/  @!P0 NANOSLEEP.SYNCS 0x989680 ;  /* 0x009896800000895d */ /* 0x002fea0003900000 */
[----:B------:R-:W1:Y:S01]  /*6520*/  @!P0 SYNCS.PHASECHK.TRANS64 P0, [R16+URZ+0x22800], R3 ;  /* 0x02280003100085a7 */ /* 0x000e62000800007f */
[----:B------:R-:W-:Y:S04]  /*6530*/  BSSY B0, `(.L_x_2739) ;  /* 0x0000006000007945 */ /* 0x000fe80003800000 */
[----:B-1----:R-:W-:Y:S05]  /*6540*/  @P0 BRA `(.L_x_2740) ;  /* 0x0000000000100947 */ /* 0x002fea0003800000 */
.L_x_2741:
[----:B-1----:R1:W2:Y:S02]  /*6550*/  SYNCS.PHASECHK.TRANS64.TRYWAIT P0, [R16+URZ+0x22800], R3 ;  /* 0x02280003100075a7 */ /* 0x0022a4000800017f */
[----:B--2---:R-:W-:Y:S05]  /*6560*/  @!P0 NANOSLEEP.SYNCS 0x989680 ;  /* 0x009896800000895d */ /* 0x004fea0003900000 */
[----:B------:R-:W2:Y:S02]  /*6570*/  @!P0 SYNCS.PHASECHK.TRANS64 P0, [R16+URZ+0x22800], R3 ;  /* 0x02280003100085a7 */ /* 0x000ea4000800007f */
[----:B--2---:R-:W-:Y:S05]  /*6580*/  @!P0 BRA `(.L_x_2741) ;  /* 0xfffffffc00f08947 */ /* 0x004fea000383ffff */
.L_x_2740:
[----:B------:R-:W-:Y:S05]  /*6590*/  BSYNC B0 ;  /* 0x0000000000007941 */ /* 0x000fea0003800000 */
.L_x_2739:
[----:B------:R-:W-:Y:S05]  /*65a0*/  BRA `(.L_x_2742) ;  /* 0x0000002800d87947 */ /* 0x000fea0003800000 */
.L_x_2738:
[----:B------:R-:W-:Y:S01]  /*65b0*/  LOP3.LUT P0, RZ, R24, 0x3ff, RZ, 0xc0, !PT ;  /* 0x000003ff18ff7812 */ /* 0x000fe2000780c0ff */
[----:B------:R-:W-:Y:S01]  /*65c0*/  ULDC.64 UR4, c[0x0][0x3f8] ;  /* 0x0000fe0000047ab9 */ /* 0x000fe20000000a00 */
[----:B-----5:R-:W-:Y:S01]  /*65d0*/  SHF.R.S32.HI R0, RZ, 0x1f, R30 ;  /* 0x0000001fff007819 */ /* 0x020fe2000001141e */
[----:B------:R-:W-:Y:S01]  /*65e0*/  ULDC.64 UR6, c[0x0][0x408] ;  /* 0x0001020000067ab9 */ /* 0x000fe20000000a00 */
[----:B------:R-:W-:Y:S01]  /*65f0*/  IMAD.WIDE.U32 R24, R30, UR4, RZ ;  /* 0x000000041e187c25 */ /* 0x000fe2000f8e00ff */
[----:B------:R-:W-:Y:S03]  /*6600*/  BSSY B6, `(.L_x_2743) ;  /* 0x0000019000067945 */ /* 0x000fe60003800000 */
[C---:B------:R-:W-:Y:S02]  /*6610*/  IMAD R3, R0.reuse, UR4, RZ ;  /* 0x0000000400037c24 */ /* 0x040fe4000f8e02ff */
[----:B------:R-:W-:-:S02]  /*6620*/  IMAD R5, R0, UR6, RZ ;  /* 0x0000000600057c24 */ /* 0x000fc4000f8e02ff */
[C---:B------:R-:W-:Y:S02]  /*6630*/  IMAD R3, R30.reuse, UR5, R3 ;  /* 0x000000051e037c24 */ /* 0x040fe4000f8e0203 */
[C---:B------:R-:W-:Y:S02]  /*6640*/  IMAD R5, R30.reuse, UR7, R5 ;  /* 0x000000071e057c24 */ /* 0x040fe4000f8e0205 */
[----:B------:R-:W-:-:S04]  /*6650*/  IMAD.WIDE.U32 R26, R30, UR6, RZ ;  /* 0x000000061e1a7c25 */ /* 0x000fc8000f8e00ff */
[----:B------:R-:W-:Y:S02]  /*6660*/  IMAD.IADD R29, R3, 0x1, R25 ;  /* 0x00000001031d7824 */ /* 0x000fe400078e0219 */
[----:B------:R-:W-:Y:S01]  /*6670*/  IMAD.IADD R31, R5, 0x1, R27 ;  /* 0x00000001051f7824 */ /* 0x000fe200078e021b */
        /* <DEDUP_REMOVED lines=17> */
.L_x_2744:
[----:B------:R-:W-:Y:S05]  /*6790*/  BSYNC B6 ;  /* 0x0000000000067941 */ /* 0x000fea0003800000 */
.L_x_2743:
[----:B------:R-:W-:Y:S01]  /*67a0*/  ULDC.U8 UR4, c[0x0][0x410] ;  /* 0x0001040000047ab9 */ /* 0x000fe20000000000 */
[----:B------:R-:W-:Y:S01]  /*67b0*/  BSSY B0, `(.L_x_2745) ;  /* 0x000028d000007945 */ /* 0x000fe20003800000 */
[----:B------:R-:W-:Y:S01]  /*67c0*/  ISETP.NE.AND P0, PT, RZ, UR4, PT ;  /* 0x00000004ff007c0c */ /* 0x000fe2000bf05270 */
[----:B------:R-:W-:Y:S02]  /*67d0*/  IMAD.SHL.U32 R30, R233, 0x8, RZ ;  /* 0x00000008e91e7824 */ /* 0x000fe400078e00ff */
[----:B------:R-:W-:-:S10]  /*67e0*/  IMAD.IADD R42, R18, 0x1, R210 ;  /* 0x00000001122a7824 */ /* 0x000fd400078e02d2 */
[----:B------:R-:W-:Y:S05]  /*67f0*/  @!P0 BRA `(.L_x_2746) ;  /* 0x00000014004c8947 */ /* 0x000fea0003800000 */
[----:B------:R-:W0:Y:S01]  /*6800*/  LDC R37, c[0x0][0x448] ;  /* 0x00011200ff257b82 */ /* 0x000e220000000800 */
[----:B------:R-:W-:Y:S01]  /*6810*/  IMAD R3, R233, 0x40, R42 ;  /* 0x00000040e9037824 */ /* 0x000fe200078e022a */
[----:B------:R-:W-:Y:S01]  /*6820*/  ULDC.64 UR4, c[0x0][0x3f8] ;  /* 0x0000fe0000047ab9 */ /* 0x000fe20000000a00 */
[----:B------:R-:W-:Y:S01]  /*6830*/  ULDC.64 UR6, c[0x0][0x408] ;  /* 0x0001020000067ab9 */ /* 0x000fe20000000a00 */
[----:B------:R-:W-:Y:S01]  /*6840*/  IMAD.MOV.U32 R6, RZ, RZ, R24 ;  /* 0x000000ffff067224 */ /* 0x000fe200078e0018 */
[----:B------:R-:W-:Y:S01]  /*6850*/  SHF.R.S32.HI R40, RZ, 0x1f, R209 ;  /* 0x0000001fff287819 */ /* 0x000fe200000114d1 */
[----:B------:R-:W-:Y:S02]  /*6860*/  IMAD.MOV.U32 R7, RZ, RZ, R29 ;  /* 0x000000ffff077224 */ /* 0x000fe400078e001d */
[----:B------:R-:W-:Y:S02]  /*6870*/  IMAD.MOV.U32 R8, RZ, RZ, R26 ;  /* 0x000000ffff087224 */ /* 0x000fe400078e001a */
[----:B------:R-:W-:Y:S01]  /*6880*/  IMAD.MOV.U32 R9, RZ, RZ, R31 ;  /* 0x000000ffff097224 */ /* 0x000fe200078e001f */
[----:B0-----:R-:W-:-:S13]  /*6890*/  ISETP.NE.AND P0, PT, R37, 0x1, PT ;  /* 0x000000012500780c */ /* 0x001fda0003f05270 */
[----:B------:R-:W0:Y:S08]  /*68a0*/  @P0 LDC R0, c[0x0][0x44c] ;  /* 0x00011300ff000b82 */ /* 0x000e300000000800 */
[----:B------:R-:W1:Y:S01]  /*68b0*/  @P0 LDC R5, c[0x0][0x450] ;  /* 0x00011400ff050b82 */ /* 0x000e620000000800 */
[----:B0-----:R-:W-:-:S05]  /*68c0*/  @P0 IMAD.HI.U32 R0, R3, R0, RZ ;  /* 0x0000000003000227 */ /* 0x001fca00078e00ff */
[----:B-1----:R-:W-:-:S04]  /*68d0*/  @P0 SHF.R.U32.HI R3, RZ, R5, R0 ;  /* 0x00000005ff030219 */ /* 0x002fc80000011600 */
[----:B------:R-:W-:Y:S01]  /*68e0*/  SHF.R.S32.HI R0, RZ, 0x1f, R3 ;  /* 0x0000001fff007819 */ /* 0x000fe20000011403 */
[----:B------:R-:W-:-:S04]  /*68f0*/  IMAD.WIDE.U32 R6, R3, UR4, R6 ;  /* 0x0000000403067c25 */ /* 0x000fc8000f8e0006 */
[C---:B------:R-:W-:Y:S02]  /*6900*/  IMAD R4, R0.reuse, UR4, RZ ;  /* 0x0000000400047c24 */ /* 0x040fe4000f8e02ff */
[----:B------:R-:W-:Y:S02]  /*6910*/  IMAD R0, R0, UR6, RZ ;  /* 0x0000000600007c24 */ /* 0x000fe4000f8e02ff */
[C---:B------:R-:W-:Y:S01]  /*6920*/  IMAD R5, R3.reuse, UR5, R4 ;  /* 0x0000000503057c24 */ /* 0x040fe2000f8e0204 */
[----:B------:R-:W-:Y:S01]  /*6930*/  ULDC.64 UR4, c[0x0][0x3e8] ;  /* 0x0000fa0000047ab9 */ /* 0x000fe20000000a00 */
[C---:B------:R-:W-:Y:S01]  /*6940*/  IMAD.WIDE.U32 R8, R3.reuse, UR6, R8 ;  /* 0x0000000603087c25 */ /* 0x040fe2000f8e0008 */
[----:B------:R-:W-:Y:S01]  /*6950*/  LEA R4, P0, R6, UR4, 0x1 ;  /* 0x0000000406047c11 */ /* 0x000fe2000f8008ff */
[----:B------:R-:W-:Y:S02]  /*6960*/  UMOV UR4, 0xffffffff ;  /* 0xffffffff00047882 */ /* 0x000fe40000000000 */
[----:B------:R-:W-:Y:S01]  /*6970*/  IMAD R3, R3, UR7, R0 ;  /* 0x0000000703037c24 */ /* 0x000fe2000f8e0200 */
[----:B------:R-:W-:Y:S01]  /*6980*/  ULDC.64 UR6, c[0x0][0x400] ;  /* 0x0001000000067ab9 */ /* 0x000fe20000000a00 */
[----:B------:R-:W-:Y:S01]  /*6990*/  IMAD.IADD R5, R7, 0x1, R5 ;  /* 0x0000000107057824 */ /* 0x000fe200078e0205 */
[----:B------:R-:W-:Y:S01]  /*69a0*/  LEA R7, P1, R8, UR6, 0x1 ;  /* 0x0000000608077c11 */ /* 0x000fe2000f8208ff */
[----:B------:R-:W-:-:S03]  /*69b0*/  IMAD.IADD R3, R9, 0x1, R3 ;  /* 0x0000000109037824 */ /* 0x000fc600078e0203 */
[----:B------:R-:W-:Y:S02]  /*69c0*/  LEA.HI.X R6, R6, UR5, R5, 0x1, P0 ;  /* 0x0000000506067c11 */ /* 0x000fe400080f0c05 */
[----:B------:R-:W-:Y:S01]  /*69d0*/  LEA.HI.X R8, R8, UR7, R3, 0x1, P1 ;  /* 0x0000000708087c11 */ /* 0x000fe200088f0c03 */
[----:B------:R-:W-:Y:S06]  /*69e0*/  BRA.DIV UR4, `(.L_x_2747) ;  /* 0x0000019204807947 */ /* 0x000fec000b800000 */
[----:B------:R0:W1:Y:S04]  /*69f0*/  SHFL.IDX PT, R3, R6, RZ, 0x1c1f ;  /* 0x001c1fff06037589 */ /* 0x00006800000e0000 */
[----:B------:R0:W2:Y:S04]  /*6a00*/  SHFL.IDX PT, R0, R4, RZ, 0x1c1f ;  /* 0x001c1fff04007589 */ /* 0x0000a800000e0000 */
[----:B------:R0:W3:Y:S04]  /*6a10*/  SHFL.IDX PT, R5, R8, RZ, 0x1c1f ;  /* 0x001c1fff08057589 */ /* 0x0000e800000e0000 */
[----:B------:R0:W4:Y:S02]  /*6a20*/  SHFL.IDX PT, R14, R7, RZ, 0x1c1f ;  /* 0x001c1fff070e7589 */ /* 0x00012400000e0000 */
.L_x_3055:
[----:B------:R-:W-:Y:S01]  /*6a30*/  IMAD R37, R204, R37, RZ ;  /* 0x00000025cc257224 */ /* 0x000fe200078e02ff */
[----:B------:R-:W-:Y:S01]  /*6a40*/  BSSY B1, `(.L_x_2748) ;  /* 0x000001d000017945 */ /* 0x000fe20003800000 */
[----:B------:R-:W-:Y:S02]  /*6a50*/  CS2R R32, SRZ ;  /* 0x0000000000207805 */ /* 0x000fe4000001ff00 */
[----:B------:R-:W-:Y:S02]  /*6a60*/  CS2R R20, SRZ ;  /* 0x0000000000147805 */ /* 0x000fe4000001ff00 */
[----:B------:R-:W-:Y:S02]  /*6a70*/  CS2R R28, SRZ ;  /* 0x00000000001c7805 */ /* 0x000fe4000001ff00 */
[----:B------:R-:W-:Y:S02]  /*6a80*/  ISETP.GE.AND P0, PT, R42, R37, PT ;  /* 0x000000252a00720c */ /* 0x000fe40003f06270 */
[----:B------:R-:W-:-:S11]  /*6a90*/  CS2R R24, SRZ ;  /* 0x0000000000187805 */ /* 0x000fd6000001ff00 */
[----:B------:R-:W-:Y:S05]  /*6aa0*/  @P0 BRA `(.L_x_2749) ;  /* 0x0000000000580947 */ /* 0x000fea0003800000 */
[----:B------:R-:W-:Y:S01]  /*6ab0*/  ULDC UR4, c[0x0][0x3f4] ;  /* 0x0000fd0000047ab9 */ /* 0x000fe20000000800 */
[----:B--2---:R-:W-:Y:S01]  /*6ac0*/  IMAD.MOV.U32 R10, RZ, RZ, R0 ;  /* 0x000000ffff0a7224 */ /* 0x004fe200078e0000 */
[----:B------:R-:W-:Y:S01]  /*6ad0*/  ISETP.GE.AND P3, PT, R209, UR4, PT ;  /* 0x00000004d1007c0c */ /* 0x000fe2000bf66270 */
[----:B-1----:R-:W-:Y:S01]  /*6ae0*/  IMAD.MOV.U32 R11, RZ, RZ, R3 ;  /* 0x000000ffff0b7224 */ /* 0x002fe200078e0003 */
[----:B------:R-:W-:Y:S01]  /*6af0*/  ISETP.GE.AND P2, PT, R22, UR4, PT ;  /* 0x0000000416007c0c */ /* 0x000fe2000bf46270 */
[----:B---3--:R-:W-:Y:S01]  /*6b00*/  IMAD.MOV.U32 R15, RZ, RZ, R5 ;  /* 0x000000ffff0f7224 */ /* 0x008fe200078e0005 */
[----:B------:R-:W-:-:S09]  /*6b10*/  CS2R R28, SRZ ;  /* 0x00000000001c7805 */ /* 0x000fd2000001ff00 */
[C---:B------:R-:W-:Y:S01]  /*6b20*/  @!P3 IMAD.SHL.U32 R35, R209.reuse, 0x2, RZ ;  /* 0x00000002d123b824 */ /* 0x040fe200078e00ff */
[----:B------:R-:W-:Y:S02]  /*6b30*/  @!P3 SHF.L.U64.HI R20, R209, 0x1, R40 ;  /* 0x00000001d114b819 */ /* 0x000fe40000010228 */
[----:B------:R-:W-:Y:S02]  /*6b40*/  CS2R R32, SRZ ;  /* 0x0000000000207805 */ /* 0x000fe4000001ff00 */
[----:B------:R-:W-:Y:S01]  /*6b50*/  CS2R R24, SRZ ;  /* 0x0000000000187805 */ /* 0x000fe2000001ff00 */
[----:B------:R-:W-:Y:S01]  /*6b60*/  @!P2 IMAD.WIDE R10, R22, 0x2, R10 ;  /* 0x00000002160aa825 */ /* 0x000fe200078e020a */
[-C--:B------:R-:W-:Y:S02]  /*6b70*/  @!P3 IADD3 R26, P0, R0, R35.reuse, RZ ;  /* 0x00000023001ab210 */ /* 0x080fe40007f1e0ff */
[----:B----4-:R-:W-:Y:S01]  /*6b80*/  @!P3 IADD3 R34, P1, R14, R35, RZ ;  /* 0x000000230e22b210 */ /* 0x010fe20007f3e0ff */
[----:B------:R-:W-:Y:S01]  /*6b90*/  @!P2 IMAD.WIDE R12, R22, 0x2, R14 ;  /* 0x00000002160ca825 */ /* 0x000fe200078e020e */
[----:B------:R1:W5:Y:S03]  /*6ba0*/  @!P2 LD.E.64 R28, desc[UR40][R10.64] ;  /* 0x000000280a1ca980 */ /* 0x000366000c101b00 */
[--C-:B------:R-:W-:Y:S01]  /*6bb0*/  @!P3 IMAD.X R27, R3, 0x1, R20.reuse, P0 ;  /* 0x00000001031bb824 */ /* 0x100fe200000e0614 */
[----:B------:R1:W5:Y:S01]  /*6bc0*/  @!P2 LD.E.64 R32, desc[UR40][R12.64] ;  /* 0x000000280c20a980 */ /* 0x000362000c101b00 */
[----:B------:R-:W-:Y:S01]  /*6bd0*/  @!P3 IMAD.X R35, R5, 0x1, R20, P1 ;  /* 0x000000010523b824 */ /* 0x000fe200008e0614 */
[----:B------:R-:W-:-:S02]  /*6be0*/  CS2R R20, SRZ ;  /* 0x0000000000147805 */ /* 0x000fc4000001ff00 */
[----:B------:R1:W5:Y:S04]  /*6bf0*/  @!P3 LD.E.64 R24, desc[UR40][R26.64] ;  /* 0x000000281a18b980 */ /* 0x000368000c101b00 */
[----:B------:R1:W5:Y:S02]  /*6c00*/  @!P3 LD.E.64 R20, desc[UR40][R34.64] ;  /* 0x000000282214b980 */ /* 0x000364000c101b00 */
.L_x_2749:
[----:B------:R-:W-:Y:S05]  /*6c10*/  BSYNC B1 ;  /* 0x0000000000017941 */ /* 0x000fea0003800000 */
.L_x_2748:
[----:B--2--5:R-:W-:Y:S01]  /*6c20*/  IMAD.MOV.U32 R0, RZ, RZ, R32 ;  /* 0x000000ffff007224 */ /* 0x024fe200078e0020 */
[----:B------:R-:W-:Y:S01]  /*6c30*/  UMOV UR4, 0xffffffff ;  /* 0xffffffff00047882 */ /* 0x000fe20000000000 */
[----:B-1----:R-:W-:Y:S01]  /*6c40*/  IMAD.MOV.U32 R3, RZ, RZ, R33 ;  /* 0x000000ffff037224 */ /* 0x002fe200078e0021 */
[----:B------:R-:W-:Y:S01]  /*6c50*/  CS2R R26, SRZ ;  /* 0x00000000001a7805 */ /* 0x000fe2000001ff00 */
[----:B---3--:R-:W-:Y:S02]  /*6c60*/  IMAD.MOV.U32 R5, RZ, RZ, R20 ;  /* 0x000000ffff057224 */ /* 0x008fe400078e0014 */
        /* <DEDUP_REMOVED lines=9> */
[----:B------:R-:W-:Y:S06]  /*6d00*/  BRA.DIV UR4, `(.L_x_2750) ;  /* 0x0000019204287947 */ /* 0x000fec000b800000 */
[----:B------:R1:W2:Y:S04]  /*6d10*/  SHFL.IDX PT, R3, R6, 0x1, 0x1c1f ;  /* 0x003c1f0006037f89 */ /* 0x0002a800000e0000 */
[----:B------:R1:W3:Y:S04]  /*6d20*/  SHFL.IDX PT, R0, R4, 0x1, 0x1c1f ;  /* 0x003c1f0004007f89 */ /* 0x0002e800000e0000 */
[----:B------:R1:W0:Y:S04]  /*6d30*/  SHFL.IDX PT, R5, R8, 0x1, 0x1c1f ;  /* 0x003c1f0008057f89 */ /* 0x00022800000e0000 */
[----:B----4-:R1:W4:Y:S02]  /*6d40*/  SHFL.IDX PT, R14, R7, 0x1, 0x1c1f ;  /* 0x003c1f00070e7f89 */ /* 0x01032400000e0000 */
.L_x_3061:
[----:B01----:R-:W-:Y:S01]  /*6d50*/  VIADD R4, R42, 0x40 ;  /* 0x000000402a047836 */ /* 0x003fe20000000000 */
[----:B------:R-:W-:Y:S01]  /*6d60*/  LEA.HI R6, R235, R235, RZ, 0x1 ;  /* 0x000000ebeb067211 */ /* 0x000fe200078f08ff */
[----:B------:R-:W-:Y:S01]  /*6d70*/  BSSY B1, `(.L_x_2751) ;  /* 0x0000020000017945 */ /* 0x000fe20003800000 */
[----:B------:R-:W-:Y:S01]  /*6d80*/  IMAD.SHL.U32 R38, R237, 0x40, RZ ;  /* 0x00000040ed267824 */ /* 0x000fe200078e00ff */
[----:B------:R-:W-:Y:S02]  /*6d90*/  CS2R R8, SRZ ;  /* 0x0000000000087805 */ /* 0x000fe4000001ff00 */
[----:B------:R-:W-:Y:S02]  /*6da0*/  ISETP.GE.AND P0, PT, R4, R37, PT ;  /* 0x000000250400720c */ /* 0x000fe40003f06270 */
[----:B------:R-:W-:Y:S02]  /*6db0*/  CS2R R12, SRZ ;  /* 0x00000000000c7805 */ /* 0x000fe4000001ff00 */
[----:B------:R-:W-:-:S02]  /*6dc0*/  LOP3.LUT R6, R6, 0xfffffffe, RZ, 0xc0, !PT ;  /* 0xfffffffe06067812 */ /* 0x000fc400078ec0ff */
[----:B------:R-:W-:-:S03]  /*6dd0*/  CS2R R10, SRZ ;  /* 0x00000000000a7805 */ /* 0x000fc6000001ff00 */
[----:B------:R-:W-:-:S05]  /*6de0*/  IMAD.IADD R6, R235, 0x1, -R6 ;  /* 0x00000001eb067824 */ /* 0x000fca00078e0a06 */
[----:B------:R-:W-:Y:S01]  /*6df0*/  SHF.L.U32 R31, R6, 0x1f, RZ ;  /* 0x0000001f061f7819 */ /* 0x000fe200000006ff */
[----:B------:R-:W-:Y:S06]  /*6e00*/  @P0 BRA `(.L_x_2752) ;  /* 0x0000000000580947 */ /* 0x000fec0003800000 */
[----:B------:R-:W-:Y:S01]  /*6e10*/  ULDC UR4, c[0x0][0x3f4] ;  /* 0x0000fd0000047ab9 */ /* 0x000fe20000000800 */
[----:B---3--:R-:W-:Y:S01]  /*6e20*/  IMAD.MOV.U32 R6, RZ, RZ, R0 ;  /* 0x000000ffff067224 */ /* 0x008fe200078e0000 */
[----:B------:R-:W-:Y:S01]  /*6e30*/  ISETP.GE.AND P3, PT, R209, UR4, PT ;  /* 0x00000004d1007c0c */ /* 0x000fe2000bf66270 */
[----:B--2---:R-:W-:Y:S01]  /*6e40*/  IMAD.MOV.U32 R7, RZ, RZ, R3 ;  /* 0x000000ffff077224 */ /* 0x004fe200078e0003 */
[----:B------:R-:W-:Y:S01]  /*6e50*/  ISETP.GE.AND P2, PT, R22, UR4, PT ;  /* 0x0000000416007c0c */ /* 0x000fe2000bf46270 */
[----:B------:R-:W-:Y:S01]  /*6e60*/  IMAD.MOV.U32 R15, RZ, RZ, R5 ;  /* 0x000000ffff0f7224 */ /* 0x000fe200078e0005 */
        /* <DEDUP_REMOVED lines=16> */
.L_x_2752:
[----:B------:R-:W-:Y:S05]  /*6f70*/  BSYNC B1 ;  /* 0x0000000000017941 */ /* 0x000fea0003800000 */
.L_x_2751:
[----:B------:R-:W1:Y:S01]  /*6f80*/  SYNCS.PHASECHK.TRANS64.TRYWAIT P0, [R16+URZ+0x22800], R31 ;  /* 0x0228001f100075a7 */ /* 0x000e62000800017f */
[----:B--2---:R-:W-:Y:S01]  /*6f90*/  LOP3.LUT R3, R38, 0x1c0, RZ, 0xc0, !PT ;  /* 0x000001c026037812 */ /* 0x004fe200078ec0ff */
[----:B---3-5:R-:W-:Y:S01]  /*6fa0*/  IMAD.MOV.U32 R0, RZ, RZ, R26 ;  /* 0x000000ffff007224 */ /* 0x028fe200078e001a */
[----:B------:R-:W-:Y:S01]  /*6fb0*/  VIADDMNMX R41, R37, -R210, 0x80, PT ;  /* 0x0000008025297446 */ /* 0x000fe200038009d2 */
[----:B0-----:R-:W-:Y:S01]  /*6fc0*/  IMAD.MOV.U32 R4, RZ, RZ, R8 ;  /* 0x000000ffff047224 */ /* 0x001fe200078e0008 */
[----:B------:R-:W-:Y:S01]  /*6fd0*/  LOP3.LUT R30, R3, 0x18, R30, 0xf8, !PT ;  /* 0x00000018031e7812 */ /* 0x000fe200078ef81e */
[----:B------:R-:W-:Y:S01]  /*6fe0*/  IMAD.MOV.U32 R5, RZ, RZ, R9 ;  /* 0x000000ffff057224 */ /* 0x000fe200078e0009 */
[----:B------:R-:W-:Y:S01]  /*6ff0*/  SHF.R.U32.HI R3, RZ, 0x3, R3 ;  /* 0x00000003ff037819 */ /* 0x000fe20000011603 */
[----:B------:R-:W-:Y:S01]  /*7000*/  IMAD.MOV.U32 R6, RZ, RZ, R12 ;  /* 0x000000ffff067224 */ /* 0x000fe200078e000c */
[----:B------:R-:W-:Y:S01]  /*7010*/  PRMT R42, R0, 0x7610, R42 ;  /* 0x00007610002a7816 */ /* 0x000fe2000000002a */
[----:B------:R-:W-:Y:S01]  /*7020*/  IMAD.MOV.U32 R0, RZ, RZ, R27 ;  /* 0x000000ffff007224 */ /* 0x000fe200078e001b */
[----:B------:R-:W-:Y:S01]  /*7030*/  LOP3.LUT R3, R30, R3, RZ, 0x3c, !PT ;  /* 0x000000031e037212 */ /* 0x000fe200078e3cff */
[----:B------:R-:W-:Y:S01]  /*7040*/  BSSY B1, `(.L_x_2753) ;  /* 0x0000010000017945 */ /* 0x000fe20003800000 */
[----:B------:R-:W-:Y:S01]  /*7050*/  PRMT R47, R4, 0x5410, R5 ;  /* 0x00005410042f7816 */ /* 0x000fe20000000005 */
[----:B------:R-:W-:Y:S01]  /*7060*/  IMAD.MOV.U32 R4, RZ, RZ, R10 ;  /* 0x000000ffff047224 */ /* 0x000fe200078e000a */
[----:B------:R-:W-:Y:S01]  /*7070*/  PRMT R42, R42, 0x5410, R0 ;  /* 0x000054102a2a7816 */ /* 0x000fe20000000000 */
[----:B------:R-:W-:Y:S01]  /*7080*/  IMAD R3, R220, 0x200, R3 ;  /* 0x00000200dc037824 */ /* 0x000fe200078e0203 */
[----:B------:R-:W-:Y:S01]  /*7090*/  PRMT R48, R6, 0x7610, R48 ;  /* 0x0000761006307816 */ /* 0x000fe20000000030 */
[----:B------:R-:W-:Y:S01]  /*70a0*/  IMAD.MOV.U32 R0, RZ, RZ, R13 ;  /* 0x000000ffff007224 */ /* 0x000fe200078e000d */
[----:B------:R-:W-:Y:S01]  /*70b0*/  PRMT R49, R4, 0x7610, R49 ;  /* 0x0000761004317816 */ /* 0x000fe20000000031 */
[----:B------:R-:W-:Y:S01]  /*70c0*/  IMAD R3, R3, 0x2, R16 ;  /* 0x0000000203037824 */ /* 0x000fe200078e0210 */
[----:B------:R-:W-:Y:S01]  /*70d0*/  LOP3.LUT P2, RZ, R237, 0x4, RZ, 0xc0, !PT ;  /* 0x00000004edff7812 */ /* 0x000fe2000784c0ff */
[----:B------:R-:W-:Y:S01]  /*70e0*/  IMAD.MOV.U32 R5, RZ, RZ, R11 ;  /* 0x000000ffff057224 */ /* 0x000fe200078e000b */
[----:B------:R-:W-:Y:S01]  /*70f0*/  PRMT R48, R48, 0x5410, R0 ;  /* 0x0000541030307816 */ /* 0x000fe20000000000 */
[C---:B------:R-:W-:Y:S01]  /*7100*/  VIADD R4, R3.reuse, 0x18400 ;  /* 0x0001840003047836 */ /* 0x040fe20000000000 */
[----:B------:R-:W-:Y:S01]  /*7110*/  ISETP.GE.AND P1, PT, R18, R41, PT ;  /* 0x000000291200720c */ /* 0x000fe20003f26270 */
[----:B------:R-:W-:Y:S01]  /*7120*/  VIADD R0, R3, 0x18440 ;  /* 0x0001844003007836 */ /* 0x000fe20000000000 */
[----:B-1----:R-:W-:Y:S11]  /*7130*/  @!P0 BRA `(.L_x_2754) ;  /* 0x0000018c008c8947 */ /* 0x002ff60003800000 */
.L_x_3062:
[----:B------:R-:W-:Y:S05]  /*7140*/  BSYNC B1 ;  /* 0x0000000000017941 */ /* 0x000fea0003800000 */
.L_x_2753:
[----:B------:R-:W-:Y:S01]  /*7150*/  BSSY B1, `(.L_x_2755) ;  /* 0x000005f000017945 */ /* 0x000fe20003800000 */
[----:B------:R-:W-:Y:S01]  /*7160*/  PRMT R49, R49, 0x5410, R5 ;  /* 0x0000541031317816 */ /* 0x000fe20000000005 */
[----:B------:R-:W-:Y:S02]  /*7170*/  @P2 VIADD R0, R4, 0xffffffc0 ;  /* 0xffffffc004002836 */ /* 0x000fe40000000000 */
[----:B------:R-:W-:Y:S05]  /*7180*/  @P1 BRA `(.L_x_2756) ;  /* 0x00000004006c1947 */ /* 0x000fea0003800000 */
[----:B------:R-:W1:Y:S01]  /*7190*/  LDC R4, c[0x0][0x3f4] ;  /* 0x0000fd00ff047b82 */ /* 0x000e620000000800 */
[----:B------:R-:W-:Y:S01]  /*71a0*/  BSSY B2, `(.L_x_2757) ;  /* 0x000002e000027945 */ /* 0x000fe20003800000 */
[-C--:B-1----:R-:W-:Y:S02]  /*71b0*/  ISETP.GE.AND P0, PT, R22, R4.reuse, PT ;  /* 0x000000041600720c */ /* 0x082fe40003f06270 */
[----:B------:R-:W-:-:S11]  /*71c0*/  ISETP.GE.AND P1, PT, R209, R4, PT ;  /* 0x00000004d100720c */ /* 0x000fd60003f26270 */
[----:B------:R-:W-:Y:S05]  /*71d0*/  @P0 BRA `(.L_x_2758) ;  /* 0x0000000000a80947 */ /* 0x000fea0003800000 */
[----:B------:R-:W1:Y:S01]  /*71e0*/  LDS.128 R4, [R3+0x18400] ;  /* 0x0184000003047984 */ /* 0x000e620000000c00 */
[----:B0-----:R-:W-:Y:S01]  /*71f0*/  SHF.R.U32.HI R31, RZ, 0x10, R29 ;  /* 0x00000010ff1f7819 */ /* 0x001fe2000001161d */
[----:B------:R-:W-:Y:S01]  /*7200*/  HADD2.F32 R30, -RZ, R45.H0_H0 ;  /* 0x2000002dff1e7230 */ /* 0x000fe20000004100 */
[--C-:B------:R-:W-:Y:S01]  /*7210*/  SHF.R.U64 R37, R32, 0x10, R33.reuse ;  /* 0x0000001020257819 */ /* 0x100fe20000001221 */
[----:B------:R-:W-:Y:S01]  /*7220*/  HADD2.F32 R32, -RZ, R43.H0_H0 ;  /* 0x2000002bff207230 */ /* 0x000fe20000004100 */
[----:B------:R-:W-:Y:S01]  /*7230*/  SHF.R.U32.HI R33, RZ, 0x10, R33 ;  /* 0x00000010ff217819 */ /* 0x000fe20000011621 */
[----:B------:R-:W-:Y:S01]  /*7240*/  HADD2.F32 R31, -RZ, R31.H0_H0 ;  /* 0x2000001fff1f7230 */ /* 0x000fe20000004100 */
[----:B------:R-:W-:-:S03]  /*7250*/  SHF.R.U64 R39, R28, 0x10, R29 ;  /* 0x000000101c277819 */ /* 0x000fc6000000121d */
[----:B------:R-:W-:Y:S02]  /*7260*/  HADD2.F32 R33, -RZ, R33.H0_H0 ;  /* 0x20000021ff217230 */ /* 0x000fe40000004100 */
[--C-:B-1----:R-:W-:Y:S02]  /*7270*/  HADD2.F32 R28, -RZ, R7.reuse.H0_H0 ;  /* 0x20000007ff1c7230 */ /* 0x102fe40000004100 */
[----:B------:R-:W-:Y:S02]  /*7280*/  HADD2.F32 R29, -RZ, R7.H1_H1 ;  /* 0x30000007ff1d7230 */ /* 0x000fe40000004100 */
[--C-:B------:R-:W-:Y:S02]  /*7290*/  HADD2.F32 R7, -RZ, R4.reuse.H0_H0 ;  /* 0x20000004ff077230 */ /* 0x100fe40000004100 */
[----:B------:R-:W-:Y:S02]  /*72a0*/  HADD2.F32 R4, -RZ, R4.H1_H1 ;  /* 0x30000004ff047230 */ /* 0x000fe40000004100 */
[C---:B------:R-:W-:Y:S01]  /*72b0*/  FMUL.FTZ R38, R29.reuse, R31 ;  /* 0x0000001f1d267220 */ /* 0x040fe20000410000 */
[----:B------:R-:W-:Y:S01]  /*72c0*/  FMUL.FTZ R35, R29, R33 ;  /* 0x000000211d237220 */ /* 0x000fe20000410000 */
[----:B----4-:R-:W-:-:S02]  /*72d0*/  HADD2.F32 R14, -RZ, R6.H0_H0 ;  /* 0x20000006ff0e7230 */ /* 0x010fc40000004100 */
[----:B------:R-:W-:Y:S01]  /*72e0*/  FMUL.FTZ R34, R4, R32 ;  /* 0x0000002004227220 */ /* 0x000fe20000410000 */
[----:B------:R-:W-:Y:S01]  /*72f0*/  FFMA.FTZ R40, R28, R33, R38 ;  /* 0x000000211c287223 */ /* 0x000fe20000010026 */
[----:B------:R-:W-:Y:S02]  /*7300*/  HADD2.F32 R15, -RZ, R6.H1_H1 ;  /* 0x30000006ff0f7230 */ /* 0x000fe40000004100 */
[-C--:B------:R-:W-:Y:S01]  /*7310*/  FMUL.FTZ R38, R4, R30.reuse ;  /* 0x0000001e04267220 */ /* 0x080fe20000410000 */
[C---:B------:R-:W-:Y:S01]  /*7320*/  FFMA.FTZ R34, R7.reuse, R30, -R34 ;  /* 0x0000001e07227223 */ /* 0x040fe20000010822 */
[----:B------:R-:W-:Y:S02]  /*7330*/  HADD2.F32 R6, -RZ, R5.H0_H0 ;  /* 0x20000005ff067230 */ /* 0x000fe40000004100 */
[----:B------:R-:W-:Y:S01]  /*7340*/  FFMA.FTZ R35, R28, R31, -R35 ;  /* 0x0000001f1c237223 */ /* 0x000fe20000010823 */
[----:B------:R-:W-:Y:S02]  /*7350*/  HADD2.F32 R30, -RZ, R43.H1_H1 ;  /* 0x3000002bff1e7230 */ /* 0x000fe40000004100 */
[----:B------:R-:W-:Y:S01]  /*7360*/  FFMA.FTZ R31, R7, R32, R38 ;  /* 0x00000020071f7223 */ /* 0x000fe20000010026 */
[----:B------:R-:W-:-:S02]  /*7370*/  HADD2.F32 R5, -RZ, R5.H1_H1 ;  /* 0x30000005ff057230 */ /* 0x000fc40000004100 */
[----:B------:R-:W-:Y:S02]  /*7380*/  HADD2.F32 R28, -RZ, R45.H1_H1 ;  /* 0x3000002dff1c7230 */ /* 0x000fe40000004100 */
[C---:B------:R-:W-:Y:S01]  /*7390*/  FMUL.FTZ R33, R15.reuse, R30 ;  /* 0x0000001e0f217220 */ /* 0x040fe20000410000 */
[----:B------:R-:W-:Y:S02]  /*73a0*/  HADD2.F32 R29, -RZ, R37.H0_H0 ;  /* 0x20000025ff1d7230 */ /* 0x000fe40000004100 */
[----:B------:R-:W-:Y:S02]  /*73b0*/  HADD2.F32 R4, -RZ, R39.H0_H0 ;  /* 0x20000027ff047230 */ /* 0x000fe40000004100 */
[-C--:B------:R-:W-:Y:S01]  /*73c0*/  FMUL.FTZ R15, R15, R28.reuse ;  /* 0x0000001c0f0f7220 */ /* 0x080fe20000410000 */
[C---:B------:R-:W-:Y:S01]  /*73d0*/  FFMA.FTZ R33, R14.reuse, R28, -R33 ;  /* 0x0000001c0e217223 */ /* 0x040fe20000010821 */
[C---:B------:R-:W-:Y:S01]  /*73e0*/  FMUL.FTZ R7, R5.reuse, R29 ;  /* 0x0000001d05077220 */ /* 0x040fe20000410000 */
[----:B------:R-:W-:Y:S01]  /*73f0*/  FMUL.FTZ R32, R5, R4 ;  /* 0x0000000405207220 */ /* 0x000fe20000410000 */
[----:B------:R-:W-:-:S02]  /*7400*/  FFMA.FTZ R14, R14, R30, R15 ;  /* 0x0000001e0e0e7223 */ /* 0x000fc4000001000f */
[----:B------:R-:W-:Y:S01]  /*7410*/  FFMA.FTZ R5, R6, R4, -R7 ;  /* 0x0000000406057223 */ /* 0x000fe20000010807 */
[----:B------:R-:W-:Y:S01]  /*7420*/  F2FP.F16.F32.PACK_AB R7, R40, R35 ;  /* 0x000000232807723e */ /* 0x000fe200000000ff */
[----:B------:R-:W-:Y:S01]  /*7430*/  FFMA.FTZ R32, R6, R29, R32 ;  /* 0x0000001d06207223 */ /* 0x000fe20000010020 */
[----:B------:R-:W-:Y:S02]  /*7440*/  F2FP.F16.F32.PACK_AB R4, R31, R34 ;  /* 0x000000221f04723e */ /* 0x000fe400000000ff */
[----:B------:R-:W-:Y:S02]  /*7450*/  F2FP.F16.F32.PACK_AB R6, R14, R33 ;  /* 0x000000210e06723e */ /* 0x000fe400000000ff */
[----:B------:R-:W-:-:S05]  /*7460*/  F2FP.F16.F32.PACK_AB R5, R32, R5 ;  /* 0x000000052005723e */ /* 0x000fca00000000ff */
[----:B------:R1:W-:Y:S02]  /*7470*/  STS.128 [R3+0x18400], R4 ;  /* 0x0184000403007388 */ /* 0x0003e40000000c00 */
.L_x_2758:
[----:B------:R-:W-:Y:S05]  /*7480*/  BSYNC B2 ;  /* 0x0000000000027941 */ /* 0x000fea0003800000 */
.L_x_2757:
[----:B------:R-:W-:Y:S05]  /*7490*/  @P1 BRA `(.L_x_2756) ;  /* 0x0000000000a81947 */ /* 0x000fea0003800000 */
[----:B-1----:R-:W1:Y:S01]  /*74a0*/  LDS.128 R4, [R0] ;  /* 0x0000000000047984 */ /* 0x002e620000000c00 */
[--C-:B------:R-:W-:Y:S01]  /*74b0*/  SHF.R.U64 R35, R24, 0x10, R25.reuse ;  /* 0x0000001018237819 */ /* 0x100fe20000001219 */
[----:B------:R-:W-:Y:S01]  /*74c0*/  HADD2.F32 R28, -RZ, R44.H0_H0 ;  /* 0x2000002cff1c7230 */ /* 0x000fe20000004100 */
[----:B------:R-:W-:Y:S01]  /*74d0*/  SHF.R.U32.HI R25, RZ, 0x10, R25 ;  /* 0x00000010ff197819 */ /* 0x000fe20000011619 */
[----:B------:R-:W-:Y:S01]  /*74e0*/  HADD2.F32 R24, -RZ, R46.H0_H0 ;  /* 0x2000002eff187230 */ /* 0x000fe20000004100 */
[--C-:B------:R-:W-:Y:S02]  /*74f0*/  SHF.R.U32.HI R29, RZ, 0x10, R21.reuse ;  /* 0x00000010ff1d7819 */ /* 0x100fe40000011615 */
[----:B------:R-:W-:Y:S01]  /*7500*/  SHF.R.U64 R33, R20, 0x10, R21 ;  /* 0x0000001014217819 */ /* 0x000fe20000001215 */
[----:B------:R-:W-:Y:S02]  /*7510*/  HADD2.F32 R25, -RZ, R25.H0_H0 ;  /* 0x20000019ff197230 */ /* 0x000fe40000004100 */
[----:B------:R-:W-:-:S02]  /*7520*/  HADD2.F32 R29, -RZ, R29.H0_H0 ;  /* 0x2000001dff1d7230 */ /* 0x000fc40000004100 */
[--C-:B-1----:R-:W-:Y:S02]  /*7530*/  HADD2.F32 R20, -RZ, R7.reuse.H0_H0 ;  /* 0x20000007ff147230 */ /* 0x102fe40000004100 */
[----:B------:R-:W-:Y:S02]  /*7540*/  HADD2.F32 R21, -RZ, R7.H1_H1 ;  /* 0x30000007ff157230 */ /* 0x000fe40000004100 */
[--C-:B------:R-:W-:Y:S02]  /*7550*/  HADD2.F32 R7, -RZ, R4.reuse.H0_H0 ;  /* 0x20000004ff077230 */ /* 0x100fe40000004100 */
[----:B------:R-:W-:Y:S02]  /*7560*/  HADD2.F32 R4, -RZ, R4.H1_H1 ;  /* 0x30000004ff047230 */ /* 0x000fe40000004100 */
[C---:B------:R-:W-:Y:S01]  /*7570*/  FMUL.FTZ R32, R21.reuse, R25 ;  /* 0x0000001915207220 */ /* 0x040fe20000410000 */
[----:B0-----:R-:W-:Y:S01]  /*7580*/  FMUL.FTZ R31, R21, R29 ;  /* 0x0000001d151f7220 */ /* 0x001fe20000410000 */
[----:B----4-:R-:W-:-:S02]  /*7590*/  HADD2.F32 R14, -RZ, R6.H0_H0 ;  /* 0x20000006ff0e7230 */ /* 0x010fc40000004100 */
[----:B------:R-:W-:Y:S01]  /*75a0*/  FMUL.FTZ R30, R4, R28 ;  /* 0x0000001c041e7220 */ /* 0x000fe20000410000 */
[----:B------:R-:W-:Y:S01]  /*75b0*/  FFMA.FTZ R34, R20, R29, R32 ;  /* 0x0000001d14227223 */ /* 0x000fe20000010020 */
[----:B------:R-:W-:Y:S02]  /*75c0*/  HADD2.F32 R15, -RZ, R6.H1_H1 ;  /* 0x30000006ff0f7230 */ /* 0x000fe40000004100 */
[-C--:B------:R-:W-:Y:S01]  /*75d0*/  FMUL.FTZ R32, R4, R24.reuse ;  /* 0x0000001804207220 */ /* 0x080fe20000410000 */
[C---:B------:R-:W-:Y:S01]  /*75e0*/  FFMA.FTZ R30, R7.reuse, R24, -R30 ;  /* 0x00000018071e7223 */ /* 0x040fe2000001081e */
[--C-:B------:R-:W-:Y:S02]  /*75f0*/  HADD2.F32 R6, -RZ, R5.reuse.H0_H0 ;  /* 0x20000005ff067230 */ /* 0x100fe40000004100 */
        /* <DEDUP_REMOVED lines=19> */
[----:B------:R2:W-:Y:S02]  /*7730*/  STS.128 [R0], R4 ;  /* 0x0000000400007388 */ /* 0x0005e40000000c00 */
.L_x_2756:
[----:B------:R-:W-:Y:S05]  /*7740*/  BSYNC B1 ;  /* 0x0000000000017941 */ /* 0x000fea0003800000 */
.L_x_2755:
[----:B------:R-:W-:-:S13]  /*7750*/  ISETP.GE.AND P0, PT, R232, R41, PT ;  /* 0x00000029e800720c */ /* 0x000fda0003f06270 */
[----:B------:R-:W-:Y:S05]  /*7760*/  @P0 BRA `(.L_x_2759) ;  /* 0x0000001800440947 */ /* 0x000fea0003800000 */
[----:B-12---:R-:W1:Y:S01]  /*7770*/  LDC R4, c[0x0][0x3f4] ;  /* 0x0000fd00ff047b82 */ /* 0x006e620000000800 */
[----:B------:R-:W-:Y:S01]  /*7780*/  BSSY B1, `(.L_x_2760) ;  /* 0x000002e000017945 */ /* 0x000fe20003800000 */
[-C--:B-1----:R-:W-:Y:S02]  /*7790*/  ISETP.GE.AND P0, PT, R22, R4.reuse, PT ;  /* 0x000000041600720c */ /* 0x082fe40003f06270 */
[----:B------:R-:W-:-:S11]  /*77a0*/  ISETP.GE.AND P1, PT, R209, R4, PT ;  /* 0x00000004d100720c */ /* 0x000fd60003f26270 */
[----:B------:R-:W-:Y:S05]  /*77b0*/  @P0 BRA `(.L_x_2761) ;  /* 0x0000000000a80947 */ /* 0x000fea0003800000 */
[----:B------:R-:W4:Y:S01]  /*77c0*/  LDS.128 R4, [R3+0x1a400] ;  /* 0x01a4000003047984 */ /* 0x000f220000000c00 */
[----:B------:R-:W-:Y:S01]  /*77d0*/  SHF.R.U32.HI R21, RZ, 0x10, R13 ;  /* 0x00000010ff157819 */ /* 0x000fe2000001160d */
[----:B------:R-:W-:Y:S01]  /*77e0*/  HADD2.F32 R24, -RZ, R42.H0_H0 ;  /* 0x2000002aff187230 */ /* 0x000fe20000004100 */
[--C-:B------:R-:W-:Y:S01]  /*77f0*/  SHF.R.U32.HI R25, RZ, 0x10, R27.reuse ;  /* 0x00000010ff197819 */ /* 0x100fe2000001161b */
[----:B------:R-:W-:Y:S01]  /*7800*/  HADD2.F32 R20, -RZ, R48.H0_H0 ;  /* 0x20000030ff147230 */ /* 0x000fe20000004100 */
[----:B------:R-:W-:Y:S01]  /*7810*/  SHF.R.U64 R29, R26, 0x10, R27 ;  /* 0x000000101a1d7819 */ /* 0x000fe2000000121b */
[----:B------:R-:W-:Y:S01]  /*7820*/  HADD2.F32 R21, -RZ, R21.H0_H0 ;  /* 0x20000015ff157230 */ /* 0x000fe20000004100 */
[----:B0-----:R-:W-:Y:S01]  /*7830*/  SHF.R.U64 R31, R12, 0x10, R13 ;  /* 0x000000100c1f7819 */ /* 0x001fe2000000120d */
[----:B------:R-:W-:Y:S02]  /*7840*/  HADD2.F32 R25, -RZ, R25.H0_H0 ;  /* 0x20000019ff197230 */ /* 0x000fe40000004100 */
[----:B----4-:R-:W-:-:S02]  /*7850*/  HADD2.F32 R14, -RZ, R7.H0_H0 ;  /* 0x20000007ff0e7230 */ /* 0x010fc40000004100 */
[----:B------:R-:W-:Y:S02]  /*7860*/  HADD2.F32 R15, -RZ, R7.H1_H1 ;  /* 0x30000007ff0f7230 */ /* 0x000fe40000004100 */
[--C-:B------:R-:W-:Y:S02]  /*7870*/  HADD2.F32 R7, -RZ, R4.reuse.H0_H0 ;  /* 0x20000004ff077230 */ /* 0x100fe40000004100 */
[----:B------:R-:W-:Y:S02]  /*7880*/  HADD2.F32 R4, -RZ, R4.H1_H1 ;  /* 0x30000004ff047230 */ /* 0x000fe40000004100 */
[C---:B------:R-:W-:Y:S01]  /*7890*/  FMUL.FTZ R28, R15.reuse, R21 ;  /* 0x000000150f1c7220 */ /* 0x040fe20000410000 */
[-C--:B------:R-:W-:Y:S01]  /*78a0*/  FMUL.FTZ R27, R15, R25.reuse ;  /* 0x000000190f1b7220 */ /* 0x080fe20000410000 */
[--C-:B------:R-:W-:Y:S02]  /*78b0*/  HADD2.F32 R12, -RZ, R6.reuse.H0_H0 ;  /* 0x20000006ff0c7230 */ /* 0x100fe40000004100 */
[----:B------:R-:W-:Y:S01]  /*78c0*/  FMUL.FTZ R26, R4, R24 ;  /* 0x00000018041a7220 */ /* 0x000fe20000410000 */
[----:B------:R-:W-:Y:S01]  /*78d0*/  FFMA.FTZ R30, R14, R25, R28 ;  /* 0x000000190e1e7223 */ /* 0x000fe2000001001c */
[----:B------:R-:W-:-:S02]  /*78e0*/  HADD2.F32 R13, -RZ, R6.H1_H1 ;  /* 0x30000006ff0d7230 */ /* 0x000fc40000004100 */
[-C--:B------:R-:W-:Y:S01]  /*78f0*/  FMUL.FTZ R28, R4, R20.reuse ;  /* 0x00000014041c7220 */ /* 0x080fe20000410000 */
[C---:B------:R-:W-:Y:S01]  /*7900*/  FFMA.FTZ R26, R7.reuse, R20, -R26 ;  /* 0x00000014071a7223 */ /* 0x040fe2000001081a */
[--C-:B------:R-:W-:Y:S02]  /*7910*/  HADD2.F32 R6, -RZ, R5.reuse.H0_H0 ;  /* 0x20000005ff067230 */ /* 0x100fe40000004100 */
[----:B------:R-:W-:Y:S01]  /*7920*/  FFMA.FTZ R27, R14, R21, -R27 ;  /* 0x000000150e1b7223 */ /* 0x000fe2000001081b */
[----:B------:R-:W-:Y:S02]  /*7930*/  HADD2.F32 R20, -RZ, R42.H1_H1 ;  /* 0x3000002aff147230 */ /* 0x000fe40000004100 */
[----:B------:R-:W-:Y:S01]  /*7940*/  FFMA.FTZ R21, R7, R24, R28 ;  /* 0x0000001807157223 */ /* 0x000fe2000001001c */
[----:B------:R-:W-:Y:S02]  /*7950*/  HADD2.F32 R5, -RZ, R5.H1_H1 ;  /* 0x30000005ff057230 */ /* 0x000fe40000004100 */
[----:B------:R-:W-:-:S02]  /*7960*/  HADD2.F32 R14, -RZ, R48.H1_H1 ;  /* 0x30000030ff0e7230 */ /* 0x000fc40000004100 */
[C---:B------:R-:W-:Y:S01]  /*7970*/  FMUL.FTZ R25, R13.reuse, R20 ;  /* 0x000000140d197220 */ /* 0x040fe20000410000 */
[----:B------:R-:W-:Y:S02]  /*7980*/  HADD2.F32 R15, -RZ, R29.H0_H0 ;  /* 0x2000001dff0f7230 */ /* 0x000fe40000004100 */
[----:B------:R-:W-:Y:S02]  /*7990*/  HADD2.F32 R4, -RZ, R31.H0_H0 ;  /* 0x2000001fff047230 */ /* 0x000fe40000004100 */
[-C--:B------:R-:W-:Y:S01]  /*79a0*/  FMUL.FTZ R13, R13, R14.reuse ;  /* 0x0000000e0d0d7220 */ /* 0x080fe20000410000 */
[C---:B------:R-:W-:Y:S01]  /*79b0*/  FFMA.FTZ R25, R12.reuse, R14, -R25 ;  /* 0x0000000e0c197223 */ /* 0x040fe20000010819 */
[C---:B------:R-:W-:Y:S01]  /*79c0*/  FMUL.FTZ R7, R5.reuse, R15 ;  /* 0x0000000f05077220 */ /* 0x040fe20000410000 */
[----:B------:R-:W-:Y:S01]  /*79d0*/  FMUL.FTZ R24, R5, R4 ;  /* 0x0000000405187220 */ /* 0x000fe20000410000 */
[----:B------:R-:W-:Y:S02]  /*79e0*/  FFMA.FTZ R12, R12, R20, R13 ;  /* 0x000000140c0c7223 */ /* 0x000fe4000001000d */
[----:B------:R-:W-:Y:S01]  /*79f0*/  FFMA.FTZ R5, R6, R4, -R7 ;  /* 0x0000000406057223 */ /* 0x000fe20000010807 */
[----:B------:R-:W-:Y:S01]  /*7a00*/  F2FP.F16.F32.PACK_AB R7, R30, R27 ;  /* 0x0000001b1e07723e */ /* 0x000fe200000000ff */
[----:B------:R-:W-:Y:S01]  /*7a10*/  FFMA.FTZ R24, R6, R15, R24 ;  /* 0x0000000f06187223 */ /* 0x000fe20000010018 */
[----:B------:R-:W-:-:S02]  /*7a20*/  F2FP.F16.F32.PACK_AB R4, R21, R26 ;  /* 0x0000001a1504723e */ /* 0x000fc400000000ff */
[----:B------:R-:W-:Y:S02]  /*7a30*/  F2FP.F16.F32.PACK_AB R6, R12, R25 ;  /* 0x000000190c06723e */ /* 0x000fe400000000ff */
[----:B------:R-:W-:-:S05]  /*7a40*/  F2FP.F16.F32.PACK_AB R5, R24, R5 ;  /* 0x000000051805723e */ /* 0x000fca00000000ff */
[----:B------:R1:W-:Y:S02]  /*7a50*/  STS.128 [R3+0x1a400], R4 ;  /* 0x01a4000403007388 */ /* 0x0003e40000000c00 */
.L_x_2761:
[----:B------:R-:W-:Y:S05]  /*7a60*/  BSYNC B1 ;  /* 0x0000000000017941 */ /* 0x000fea0003800000 */
.L_x_2760:
[----:B------:R-:W-:Y:S05]  /*7a70*/  @P1 BRA `(.L_x_2759) ;  /* 0x0000001400801947 */ /* 0x000fea0003800000 */
[----:B-1----:R-:W1:Y:S01]  /*7a80*/  LDS.128 R4, [R0+0x2000] ;  /* 0x0020000000047984 */ /* 0x002e620000000c00 */
[----:B------:R-:W-:Y:S01]  /*7a90*/  SHF.R.U32.HI R12, RZ, 0x10, R11 ;  /* 0x00000010ff0c7819 */ /* 0x000fe2000001160b */
[----:B------:R-:W-:Y:S01]  /*7aa0*/  HADD2.F32 R13, -RZ, R47.H0_H0 ;  /* 0x2000002fff0d7230 */ /* 0x000fe20000004100 */
[----:B----4-:R-:W-:Y:S02]  /*7ab0*/  SHF.R.U32.HI R14, RZ, 0x10, R9 ;  /* 0x00000010ff0e7819 */ /* 0x010fe40000011609 */
[----:B------:R-:W-:Y:S01]  /*7ac0*/  SHF.R.U64 R24, R10, 0x10, R11 ;  /* 0x000000100a187819 */ /* 0x000fe2000000120b */
[----:B------:R-:W-:Y:S01]  /*7ad0*/  HADD2.F32 R12, -RZ, R12.H0_H0 ;  /* 0x2000000cff0c7230 */ /* 0x000fe20000004100 */
[----:B------:R-:W-:Y:S01]  /*7ae0*/  SHF.R.U64 R21, R8, 0x10, R9 ;  /* 0x0000001008157819 */ /* 0x000fe20000001209 */
[----:B------:R-:W-:Y:S02]  /*7af0*/  HADD2.F32 R14, -RZ, R14.H0_H0 ;  /* 0x2000000eff0e7230 */ /* 0x000fe40000004100 */
[----:B------:R-:W-:-:S02]  /*7b00*/  HADD2.F32 R11, -RZ, R49.H0_H0 ;  /* 0x20000031ff0b7230 */ /* 0x000fc40000004100 */
[--C-:B-1----:R-:W-:Y:S02]  /*7b10*/  HADD2.F32 R10, -RZ, R7.reuse.H1_H1 ;  /* 0x30000007ff0a7230 */ /* 0x102fe40000004100 */
[--C-:B------:R-:W-:Y:S02]  /*7b20*/  HADD2.F32 R3, -RZ, R4.reuse.H0_H0 ;  /* 0x20000004ff037230 */ /* 0x100fe40000004100 */
[----:B------:R-:W-:Y:S02]  /*7b30*/  HADD2.F32 R4, -RZ, R4.H1_H1 ;  /* 0x30000004ff047230 */ /* 0x000fe40000004100 */
[C---:B------:R-:W-:Y:S01]  /*7b40*/  FMUL.FTZ R20, R10.reuse, R14 ;  /* 0x0000000e0a147220 */ /* 0x040fe20000410000 */
[----:B------:R-:W-:Y:S02]  /*7b50*/  HADD2.F32 R9, -RZ, R7.H0_H0 ;  /* 0x20000007ff097230 */ /* 0x000fe40000004100 */
[----:B------:R-:W-:Y:S01]  /*7b60*/  FMUL.FTZ R15, R10, R12 ;  /* 0x0000000c0a0f7220 */ /* 0x000fe20000410000 */
[----:B------:R-:W-:-:S02]  /*7b70*/  HADD2.F32 R7, -RZ, R6.H0_H0 ;  /* 0x20000006ff077230 */ /* 0x000fc40000004100 */
[C---:B------:R-:W-:Y:S01]  /*7b80*/  FMUL.FTZ R10, R4.reuse, R13 ;  /* 0x0000000d040a7220 */ /* 0x040fe20000410000 */
[----:B------:R-:W-:Y:S02]  /*7b90*/  HADD2.F32 R8, -RZ, R6.H1_H1 ;  /* 0x30000006ff087230 */ /* 0x000fe40000004100 */
[C---:B------:R-:W-:Y:S01]  /*7ba0*/  FFMA.FTZ R20, R9.reuse, R12, -R20 ;  /* 0x0000000c09147223 */ /* 0x040fe20000010814 */
[----:B------:R-:W-:Y:S01]  /*7bb0*/  FFMA.FTZ R15, R9, R14, R15 ;  /* 0x0000000e090f7223 */ /* 0x000fe2000001000f */
[--C-:B------:R-:W-:Y:S02]  /*7bc0*/  HADD2.F32 R6, -RZ, R5.reuse.H0_H0 ;  /* 0x20000005ff067230 */ /* 0x100fe40000004100 */
[-C--:B------:R-:W-:Y:S01]  /*7bd0*/  FMUL.FTZ R14, R4, R11.reuse ;  /* 0x0000000b040e7220 */ /* 0x080fe20000410000 */
[----:B------:R-:W-:Y:S01]  /*7be0*/  FFMA.FTZ R12, R3, R11, -R10 ;  /* 0x0000000b030c7223 */ /* 0x000fe2000001080a */
[----:B------:R-:W-:Y:S01]  /*7bf0*/  HADD2.F32 R5, -RZ, R5.H1_H1 ;  /* 0x30000005ff057230 */ /* 0x000fe20000004100 */
[----:B------:R-:W-:Y:S01]  /*7c00*/  F2FP.F16.F32.PACK_AB R15, R15, R20 ;  /* 0x000000140f0f723e */ /* 0x000fe200000000ff */
[----:B------:R-:W-:-:S02]  /*7c10*/  HADD2.F32 R11, -RZ, R47.H1_H1 ;  /* 0x3000002fff0b7230 */ /* 0x000fc40000004100 */
[----:B------:R-:W-:Y:S01]  /*7c20*/  FFMA.FTZ R3, R3, R13, R14 ;  /* 0x0000000d03037223 */ /* 0x000fe2000001000e */
[----:B------:R-:W-:Y:S02]  /*7c30*/  HADD2.F32 R10, -RZ, R21.H0_H0 ;  /* 0x20000015ff0a7230 */ /* 0x000fe40000004100 */
[----:B------:R-:W-:Y:S02]  /*7c40*/  HADD2.F32 R9, -RZ, R49.H1_H1 ;  /* 0x30000031ff097230 */ /* 0x000fe40000004100 */
[C---:B------:R-:W-:Y:S01]  /*7c50*/  FMUL.FTZ R14, R8.reuse, R11 ;  /* 0x0000000b080e7220 */ /* 0x040fe20000410000 */
[----:B------:R-:W-:Y:S02]  /*7c60*/  HADD2.F32 R4, -RZ, R24.H0_H0 ;  /* 0x20000018ff047230 */ /* 0x000fe40000004100 */
[----:B------:R-:W-:Y:S01]  /*7c70*/  FMUL.FTZ R13, R5, R10 ;  /* 0x0000000a050d7220 */ /* 0x000fe20000410000 */
[----:B------:R-:W-:Y:S01]  /*7c80*/  F2FP.F16.F32.PACK_AB R12, R3, R12 ;  /* 0x0000000c030c723e */ /* 0x000fe200000000ff */
[-C--:B------:R-:W-:Y:S01]  /*7c90*/  FMUL.FTZ R8, R8, R9.reuse ;  /* 0x0000000908087220 */ /* 0x080fe20000410000 */
[----:B------:R-:W-:Y:S01]  /*7ca0*/  FFMA.FTZ R14, R7, R9, -R14 ;  /* 0x00000009070e7223 */ /* 0x000fe2000001080e */
[-C--:B------:R-:W-:Y:S01]  /*7cb0*/  FMUL.FTZ R5, R5, R4.reuse ;  /* 0x0000000405057220 */ /* 0x080fe20000410000 */
[----:B------:R-:W-:Y:S01]  /*7cc0*/  FFMA.FTZ R13, R6, R4, -R13 ;  /* 0x00000004060d7223 */ /* 0x000fe2000001080d */
[----:B------:R-:W-:-:S02]  /*7cd0*/  FFMA.FTZ R7, R7, R11, R8 ;  /* 0x0000000b07077223 */ /* 0x000fc40000010008 */
[----:B------:R-:W-:-:S03]  /*7ce0*/  FFMA.FTZ R6, R6, R10, R5 ;  /* 0x0000000a06067223 */ /* 0x000fc60000010005 */
[----:B------:R-:W-:Y:S02]  /*7cf0*/  F2FP.F16.F32.PACK_AB R14, R7, R14 ;  /* 0x0000000e070e723e */ /* 0x000fe400000000ff */
[----:B------:R-:W-:-:S05]  /*7d00*/  F2FP.F16.F32.PACK_AB R13, R6, R13 ;  /* 0x0000000d060d723e */ /* 0x000fca00000000ff */
[----:B------:R1:W-:Y:S01]  /*7d10*/  STS.128 [R0+0x2000], R12 ;  /* 0x0020000c00007388 */ /* 0x0003e20000000c00 */
[----:B------:R-:W-:Y:S05]  /*7d20*/  BRA `(.L_x_2759) ;  /* 0x0000001000d47947 */ /* 0x000fea0003800000 */
.L_x_2746:
[----:B------:R-:W0:Y:S01]  /*7d30*/  LDC R9, c[0x0][0x448] ;  /* 0x00011200ff097b82 */ /* 0x000e220000000800 */
[----:B------:R-:W-:Y:S01]  /*7d40*/  IMAD R3, R233, 0x40, R42 ;  /* 0x00000040e9037824 */ /* 0x000fe200078e022a */
[----:B------:R-:W-:Y:S01]  /*7d50*/  ULDC.64 UR4, c[0x0][0x3f8] ;  /* 0x0000fe0000047ab9 */ /* 0x000fe20000000a00 */
[----:B------:R-:W-:Y:S01]  /*7d60*/  ULDC.64 UR6, c[0x0][0x408] ;  /* 0x0001020000067ab9 */ /* 0x000fe20000000a00 */
[----:B------:R-:W-:Y:S01]  /*7d70*/  IMAD.MOV.U32 R20, RZ, RZ, R24 ;  /* 0x000000ffff147224 */ /* 0x000fe200078e0018 */
[----:B------:R-:W-:Y:S01]  /*7d80*/  SHF.R.S32.HI R43, RZ, 0x1f, R30 ;  /* 0x0000001fff2b7819 */ /* 0x000fe2000001141e */
[----:B------:R-:W-:Y:S02]  /*7d90*/  IMAD.MOV.U32 R21, RZ, RZ, R29 ;  /* 0x000000ffff157224 */ /* 0x000fe400078e001d */
[----:B------:R-:W-:Y:S01]  /*7da0*/  IMAD.MOV.U32 R4, RZ, RZ, R26 ;  /* 0x000000ffff047224 */ /* 0x000fe200078e001a */
[----:B0-----:R-:W-:-:S13]  /*7db0*/  ISETP.NE.AND P0, PT, R9, 0x1, PT ;  /* 0x000000010900780c */ /* 0x001fda0003f05270 */
[----:B------:R-:W0:Y:S08]  /*7dc0*/  @P0 LDC R0, c[0x0][0x44c] ;  /* 0x00011300ff000b82 */ /* 0x000e300000000800 */
[----:B------:R-:W1:Y:S01]  /*7dd0*/  @P0 LDC R5, c[0x0][0x450] ;  /* 0x00011400ff050b82 */ /* 0x000e620000000800 */
[----:B0-----:R-:W-:-:S05]  /*7de0*/  @P0 IMAD.HI.U32 R0, R3, R0, RZ ;  /* 0x0000000003000227 */ /* 0x001fca00078e00ff */
[----:B-1----:R-:W-:Y:S01]  /*7df0*/  @P0 SHF.R.U32.HI R3, RZ, R5, R0 ;  /* 0x00000005ff030219 */ /* 0x002fe20000011600 */
[----:B------:R-:W-:-:S03]  /*7e00*/  IMAD.MOV.U32 R5, RZ, RZ, R31 ;  /* 0x000000ffff057224 */ /* 0x000fc600078e001f */
        /* <DEDUP_REMOVED lines=17> */
[----:B------:R-:W0:Y:S01]  /*7f20*/  LDC R37, c[0x0][0x3f4] ;  /* 0x0000fd00ff257b82 */ /* 0x000e220000000800 */
[----:B------:R-:W1:Y:S01]  /*7f30*/  SHFL.IDX PT, R3, R10, RZ, 0x1c1f ;  /* 0x001c1fff0a037589 */ /* 0x000e6200000e0000 */
[----:B------:R-:W-:-:S03]  /*7f40*/  IMAD R31, R204, R9, RZ ;  /* 0x00000009cc1f7224 */ /* 0x000fc600078e02ff */
[----:B------:R-:W2:Y:S04]  /*7f50*/  SHFL.IDX PT, R0, R20, RZ, 0x1c1f ;  /* 0x001c1fff14007589 */ /* 0x000ea800000e0000 */
[----:B------:R-:W3:Y:S04]  /*7f60*/  SHFL.IDX PT, R14, R28, RZ, 0x1c1f ;  /* 0x001c1fff1c0e7589 */ /* 0x000ee800000e0000 */
[----:B------:R-:W4:Y:S01]  /*7f70*/  SHFL.IDX PT, R8, R29, RZ, 0x1c1f ;  /* 0x001c1fff1d087589 */ /* 0x000f2200000e0000 */
[----:B0-----:R-:W-:-:S04]  /*7f80*/  ISETP.GE.AND P0, PT, R30, R37, PT ;  /* 0x000000251e00720c */ /* 0x001fc80003f06270 */
[----:B------:R-:W-:-:S13]  /*7f90*/  ISETP.GE.OR P1, PT, R42, R31, P0 ;  /* 0x0000001f2a00720c */ /* 0x000fda0000726670 */
[C---:B------:R-:W-:Y:S01]  /*7fa0*/  @!P1 IMAD.SHL.U32 R9, R30.reuse, 0x2, RZ ;  /* 0x000000021e099824 */ /* 0x040fe200078e00ff */
[----:B------:R-:W-:-:S04]  /*7fb0*/  @!P1 SHF.L.U64.HI R21, R30, 0x1, R43 ;  /* 0x000000011e159819 */ /* 0x000fc8000001022b */
[----:B-1----:R-:W-:-:S05]  /*7fc0*/  @!P1 IADD3 R4, P2, R3, R9, RZ ;  /* 0x0000000903049210 */ /* 0x002fca0007f5e0ff */
[----:B--2---:R-:W-:-:S06]  /*7fd0*/  @!P1 IMAD.X R5, R0, 0x1, R21, P2 ;  /* 0x0000000100059824 */ /* 0x004fcc00010e0615 */
[----:B------:R-:W2:Y:S01]  /*7fe0*/  @!P1 LD.E.128 R4, desc[UR40][R4.64] ;  /* 0x0000002804049980 */ /* 0x000ea2000c101d00 */
[----:B---3--:R-:W-:-:S05]  /*7ff0*/  @!P1 IADD3 R14, P2, R14, R9, RZ ;  /* 0x000000090e0e9210 */ /* 0x008fca0007f5e0ff */
[----:B----4-:R-:W-:-:S04]  /*8000*/  @!P1 IMAD.X R3, R8, 0x1, R21, P2 ;  /* 0x0000000108039824 */ /* 0x010fc800010e0615 */
[----:B------:R-:W-:-:S05]  /*8010*/  @!P1 IMAD.MOV.U32 R15, RZ, RZ, R3 ;  /* 0x000000ffff0f9224 */ /* 0x000fca00078e0003 */
[----:B------:R0:W3:Y:S01]  /*8020*/  @!P1 LD.E.128 R24, desc[UR40][R14.64] ;  /* 0x000000280e189980 */ /* 0x0000e2000c101d00 */
[----:B------:R-:W-:Y:S02]  /*8030*/  CS2R R40, SRZ ;  /* 0x0000000000287805 */ /* 0x000fe4000001ff00 */
[----:B------:R-:W-:Y:S01]  /*8040*/  CS2R R38, SRZ ;  /* 0x0000000000267805 */ /* 0x000fe2000001ff00 */
[----:B------:R-:W1:Y:S04]  /*8050*/  SHFL.IDX PT, R8, R29, 0x1, 0x1c1f ;  /* 0x003c1f001d087f89 */ /* 0x000e6800000e0000 */
[----:B0-----:R-:W0:Y:S01]  /*8060*/  SHFL.IDX PT, R14, R28, 0x1, 0x1c1f ;  /* 0x003c1f001c0e7f89 */ /* 0x001e2200000e0000 */
[----:B--2---:R-:W-:Y:S02]  /*8070*/  @!P1 IMAD.MOV.U32 R40, RZ, RZ, R4 ;  /* 0x000000ffff289224 */ /* 0x004fe400078e0004 */
[----:B------:R-:W-:Y:S01]  /*8080*/  @!P1 IMAD.MOV.U32 R41, RZ, RZ, R5 ;  /* 0x000000ffff299224 */ /* 0x000fe200078e0005 */
[----:B------:R-:W-:Y:S01]  /*8090*/  CS2R R4, SRZ ;  /* 0x0000000000047805 */ /* 0x000fe2000001ff00 */
[----:B------:R-:W-:-:S02]  /*80a0*/  IMAD.MOV.U32 R0, RZ, RZ, R40 ;  /* 0x000000ffff007224 */ /* 0x000fc400078e0028 */
[----:B------:R-:W-:Y:S02]  /*80b0*/  IMAD.MOV.U32 R3, RZ, RZ, R41 ;  /* 0x000000ffff037224 */ /* 0x000fe400078e0029 */
[----:B------:R-:W-:Y:S02]  /*80c0*/  @!P1 IMAD.MOV.U32 R38, RZ, RZ, R6 ;  /* 0x000000ffff269224 */ /* 0x000fe400078e0006 */
[----:B------:R-:W-:Y:S01]  /*80d0*/  @!P1 IMAD.MOV.U32 R39, RZ, RZ, R7 ;  /* 0x000000ffff279224 */ /* 0x000fe200078e0007 */
[----:B------:R-:W-:Y:S02]  /*80e0*/  PRMT R53, R0, 0x5410, R3 ;  /* 0x0000541000357816 */ /* 0x000fe40000000003 */
[----:B------:R-:W-:Y:S01]  /*80f0*/  CS2R R6, SRZ ;  /* 0x0000000000067805 */ /* 0x000fe2000001ff00 */
[----:B------:R-:W2:Y:S01]  /*8100*/  SHFL.IDX PT, R0, R20, 0x1, 0x1c1f ;  /* 0x003c1f0014007f89 */ /* 0x000ea200000e0000 */
[----:B------:R-:W-:Y:S02]  /*8110*/  IMAD.MOV.U32 R9, RZ, RZ, R38 ;  /* 0x000000ffff097224 */ /* 0x000fe400078e0026 */
[----:B------:R-:W-:Y:S01]  /*8120*/  IMAD.MOV.U32 R11, RZ, RZ, R39 ;  /* 0x000000ffff0b7224 */ /* 0x000fe200078e0027 */
[----:B------:R4:W0:Y:S01]  /*8130*/  SHFL.IDX PT, R3, R10, 0x1, 0x1c1f ;  /* 0x003c1f000a037f89 */ /* 0x00082200000e0000 */
[----:B---3--:R-:W-:-:S02]  /*8140*/  @!P1 IMAD.MOV.U32 R6, RZ, RZ, R24 ;  /* 0x000000ffff069224 */ /* 0x008fc400078e0018 */
[----:B------:R-:W-:Y:S01]  /*8150*/  @!P1 IMAD.MOV.U32 R7, RZ, RZ, R25 ;  /* 0x000000ffff079224 */ /* 0x000fe200078e0019 */
[----:B------:R-:W-:Y:S01]  /*8160*/  PRMT R9, R9, 0x5410, R11 ;  /* 0x0000541009097816 */ /* 0x000fe2000000000b */
[----:B------:R-:W-:Y:S01]  /*8170*/  @!P1 IMAD.MOV.U32 R4, RZ, RZ, R26 ;  /* 0x000000ffff049224 */ /* 0x000fe200078e001a */
[----:B------:R-:W-:Y:S01]  /*8180*/  CS2R R24, SRZ ;  /* 0x0000000000187805 */ /* 0x000fe2000001ff00 */
[----:B------:R-:W-:Y:S02]  /*8190*/  @!P1 IMAD.MOV.U32 R5, RZ, RZ, R27 ;  /* 0x000000ffff059224 */ /* 0x000fe400078e001b */
[----:B----4-:R-:W-:Y:S02]  /*81a0*/  IMAD.MOV.U32 R10, RZ, RZ, R6 ;  /* 0x000000ffff0a7224 */ /* 0x010fe400078e0006 */
[----:B------:R-:W-:Y:S02]  /*81b0*/  IMAD.MOV.U32 R11, RZ, RZ, R7 ;  /* 0x000000ffff0b7224 */ /* 0x000fe400078e0007 */
[----:B------:R-:W-:-:S02]  /*81c0*/  IMAD.MOV.U32 R12, RZ, RZ, R4 ;  /* 0x000000ffff0c7224 */ /* 0x000fc400078e0004 */
[----:B------:R-:W-:Y:S01]  /*81d0*/  IMAD.MOV.U32 R13, RZ, RZ, R5 ;  /* 0x000000ffff0d7224 */ /* 0x000fe200078e0005 */
[----:B------:R-:W-:-:S04]  /*81e0*/  PRMT R48, R10, 0x5410, R11 ;  /* 0x000054100a307816 */ /* 0x000fc8000000000b */
[----:B-12---:R-:W-:-:S07]  /*81f0*/  PRMT R52, R12, 0x5410, R13 ;  /* 0x000054100c347816 */ /* 0x006fce000000000d */
.L_x_3072:
[----:B------:R-:W-:Y:S01]  /*8200*/  VIADD R42, R42, 0x40 ;  /* 0x000000402a2a7836 */ /* 0x000fe20000000000 */
[----:B------:R-:W-:Y:S01]  /*8210*/  LEA.HI R10, R235, R235, RZ, 0x1 ;  /* 0x000000ebeb0a7211 */ /* 0x000fe200078f08ff */
[----:B------:R-:W-:Y:S01]  /*8220*/  BSSY B1, `(.L_x_2763) ;  /* 0x0000015000017945 */ /* 0x000fe20003800000 */
[----:B------:R-:W-:Y:S02]  /*8230*/  CS2R R26, SRZ ;  /* 0x00000000001a7805 */ /* 0x000fe4000001ff00 */
[----:B------:R-:W-:Y:S02]  /*8240*/  CS2R R32, SRZ ;  /* 0x0000000000207805 */ /* 0x000fe4000001ff00 */
[----:B------:R-:W-:Y:S02]  /*8250*/  ISETP.GE.AND P1, PT, R42, R31, PT ;  /* 0x0000001f2a00720c */ /* 0x000fe40003f26270 */
[----:B------:R-:W-:Y:S02]  /*8260*/  CS2R R34, SRZ ;  /* 0x0000000000227805 */ /* 0x000fe4000001ff00 */
[----:B------:R-:W-:-:S05]  /*8270*/  LOP3.LUT R10, R10, 0xfffffffe, RZ, 0xc0, !PT ;  /* 0xfffffffe0a0a7812 */ /* 0x000fca00078ec0ff */
[----:B------:R-:W-:-:S05]  /*8280*/  IMAD.IADD R10, R235, 0x1, -R10 ;  /* 0x00000001eb0a7824 */ /* 0x000fca00078e0a0a */
[----:B------:R-:W-:Y:S01]  /*8290*/  SHF.L.U32 R11, R10, 0x1f, RZ ;  /* 0x0000001f0a0b7819 */ /* 0x000fe200000006ff */
[----:B------:R-:W-:Y:S06]  /*82a0*/  @P1 BRA `(.L_x_2764) ;  /* 0x0000000000301947 */ /* 0x000fec0003800000 */
[----:B------:R-:W-:Y:S02]  /*82b0*/  CS2R R26, SRZ ;  /* 0x00000000001a7805 */ /* 0x000fe4000001ff00 */
[----:B------:R-:W-:Y:S02]  /*82c0*/  CS2R R32, SRZ ;  /* 0x0000000000207805 */ /* 0x000fe4000001ff00 */
[----:B------:R-:W-:Y:S01]  /*82d0*/  CS2R R34, SRZ ;  /* 0x0000000000227805 */ /* 0x000fe2000001ff00 */
[----:B------:R-:W-:Y:S06]  /*82e0*/  @P0 BRA `(.L_x_2764) ;  /* 0x0000000000200947 */ /* 0x000fec0003800000 */
[C---:B------:R-:W-:Y:S01]  /*82f0*/  IMAD.SHL.U32 R15, R30.reuse, 0x2, RZ ;  /* 0x000000021e0f7824 */ /* 0x040fe200078e00ff */
[----:B------:R-:W-:-:S04]  /*8300*/  SHF.L.U64.HI R13, R30, 0x1, R43 ;  /* 0x000000011e0d7819 */ /* 0x000fc8000001022b */
[-C--:B0-----:R-:W-:Y:S02]  /*8310*/  IADD3 R32, P1, R3, R15.reuse, RZ ;  /* 0x0000000f03207210 */ /* 0x081fe40007f3e0ff */
[----:B------:R-:W-:-:S03]  /*8320*/  IADD3 R14, P2, R14, R15, RZ ;  /* 0x0000000f0e0e7210 */ /* 0x000fc60007f5e0ff */
[--C-:B------:R-:W-:Y:S02]  /*8330*/  IMAD.X R33, R0, 0x1, R13.reuse, P1 ;  /* 0x0000000100217824 */ /* 0x100fe400008e060d */
[----:B------:R-:W-:-:S04]  /*8340*/  IMAD.X R15, R8, 0x1, R13, P2 ;  /* 0x00000001080f7824 */ /* 0x000fc800010e060d */
[----:B------:R-:W5:Y:S04]  /*8350*/  LD.E.128 R32, desc[UR40][R32.64] ;  /* 0x0000002820207980 */ /* 0x000f68000c101d00 */
[----:B------:R1:W5:Y:S02]  /*8360*/  LD.E.128 R24, desc[UR40][R14.64] ;  /* 0x000000280e187980 */ /* 0x000364000c101d00 */
.L_x_2764:
[----:B------:R-:W-:Y:S05]  /*8370*/  BSYNC B1 ;  /* 0x0000000000017941 */ /* 0x000fea0003800000 */
.L_x_2763:
[----:B------:R-:W2:Y:S01]  /*8380*/  SYNCS.PHASECHK.TRANS64.TRYWAIT P1, [R16+URZ+0x22800], R11 ;  /* 0x0228000b100075a7 */ /* 0x000ea2000802017f */
[----:B-----5:R-:W-:Y:S01]  /*8390*/  IMAD.MOV.U32 R0, RZ, RZ, R24 ;  /* 0x000000ffff007224 */ /* 0x020fe200078e0018 */
[----:B------:R-:W-:Y:S01]  /*83a0*/  VIADDMNMX R31, R31, -R210, 0x80, PT ;  /* 0x000000801f1f7446 */ /* 0x000fe200038009d2 */
[----:B0-----:R-:W-:Y:S01]  /*83b0*/  IMAD.MOV.U32 R3, RZ, RZ, R25 ;  /* 0x000000ffff037224 */ /* 0x001fe200078e0019 */
[----:B------:R-:W-:Y:S01]  /*83c0*/  BSSY B1, `(.L_x_2765) ;  /* 0x000000c000017945 */ /* 0x000fe20003800000 */
[----:B------:R-:W-:Y:S01]  /*83d0*/  IMAD.MOV.U32 R8, RZ, RZ, R32 ;  /* 0x000000ffff087224 */ /* 0x000fe200078e0020 */
[-C--:B------:R-:W-:Y:S01]  /*83e0*/  ISETP.GE.OR P2, PT, R18, R31.reuse, P0 ;  /* 0x0000001f1200720c */ /* 0x080fe20000746670 */
[----:B------:R-:W-:Y:S01]  /*83f0*/  IMAD.MOV.U32 R10, RZ, RZ, R33 ;  /* 0x000000ffff0a7224 */ /* 0x000fe200078e0021 */
[----:B------:R-:W-:Y:S01]  /*8400*/  PRMT R54, R0, 0x5410, R3 ;  /* 0x0000541000367816 */ /* 0x000fe20000000003 */
[----:B------:R-:W-:Y:S01]  /*8410*/  IMAD.MOV.U32 R0, RZ, RZ, R26 ;  /* 0x000000ffff007224 */ /* 0x000fe200078e001a */
[----:B------:R-:W-:Y:S01]  /*8420*/  ISETP.GE.OR P0, PT, R232, R31, P0 ;  /* 0x0000001fe800720c */ /* 0x000fe20000706670 */
[----:B------:R-:W-:Y:S01]  /*8430*/  IMAD.MOV.U32 R3, RZ, RZ, R27 ;  /* 0x000000ffff037224 */ /* 0x000fe200078e001b */
[----:B------:R-:W-:-:S04]  /*8440*/  PRMT R56, R8, 0x5410, R10 ;  /* 0x0000541008387816 */ /* 0x000fc8000000000a */
[----:B------:R-:W-:Y:S01]  /*8450*/  PRMT R55, R0, 0x5410, R3 ;  /* 0x0000541000377816 */ /* 0x000fe20000000003 */
[----:B------:R-:W-:Y:S01]  /*8460*/  IMAD.IADD R0, R30, 0x1, R37 ;  /* 0x000000011e007824 */ /* 0x000fe200078e0225 */
[----:B--2---:R-:W-:Y:S06]  /*8470*/  @!P1 BRA `(.L_x_2766) ;  /* 0x00000180002c9947 */ /* 0x004fec0003800000 */
.L_x_3073:
[----:B------:R-:W-:Y:S05]  /*8480*/  BSYNC B1 ;  /* 0x0000000000017941 */ /* 0x000fea0003800000 */
.L_x_2765:
[----:B------:R-:W-:Y:S01]  /*8490*/  BSSY B1, `(.L_x_2767) ;  /* 0x0000063000017945 */ /* 0x000fe20003800000 */
[----:B------:R-:W-:Y:S01]  /*84a0*/  IMAD.MOV.U32 R57, RZ, RZ, R34 ;  /* 0x000000ffff397224 */ /* 0x000fe200078e0022 */
[----:B------:R-:W-:Y:S01]  /*84b0*/  LOP3.LUT R3, R0, 0x38, RZ, 0xc0, !PT ;  /* 0x0000003800037812 */ /* 0x000fe200078ec0ff */
[----:B------:R-:W-:Y:S01]  /*84c0*/  IMAD.MOV.U32 R58, RZ, RZ, R35 ;  /* 0x000000ffff3a7224 */ /* 0x000fe200078e0023 */
[----:B------:R-:W-:Y:S06]  /*84d0*/  @P2 BRA `(.L_x_2768) ;  /* 0x0000000400782947 */ /* 0x000fec0003800000 */
[----:B------:R-:W-:Y:S01]  /*84e0*/  IMAD.SHL.U32 R0, R237, 0x40, RZ ;  /* 0x00000040ed007824 */ /* 0x000fe200078e00ff */
[----:B------:R-:W-:Y:S01]  /*84f0*/  SHF.R.U32.HI R20, RZ, 0x10, R7 ;  /* 0x00000010ff147819 */ /* 0x000fe20000011607 */
[----:B------:R-:W-:Y:S01]  /*8500*/  HADD2.F32 R21, -RZ, R53.H1_H1 ;  /* 0x30000035ff157230 */ /* 0x000fe20000004100 */
[--C-:B------:R-:W-:Y:S01]  /*8510*/  SHF.R.U64 R51, R40, 0x10, R41.reuse ;  /* 0x0000001028337819 */ /* 0x100fe20000001229 */
[----:B------:R-:W-:Y:S01]  /*8520*/  HADD2.F32 R37, -RZ, R48.H1_H1 ;  /* 0x30000030ff257230 */ /* 0x000fe20000004100 */
[----:B------:R-:W-:Y:S01]  /*8530*/  LOP3.LUT R0, R0, 0x1c0, RZ, 0xc0, !PT ;  /* 0x000001c000007812 */ /* 0x000fe200078ec0ff */
[----:B------:R-:W-:Y:S01]  /*8540*/  HADD2.F32 R20, -RZ, R20.H0_H0 ;  /* 0x20000014ff147230 */ /* 0x000fe20000004100 */
[----:B------:R-:W-:Y:S02]  /*8550*/  SHF.R.U32.HI R40, RZ, 0x10, R41 ;  /* 0x00000010ff287819 */ /* 0x000fe40000011629 */
[----:B------:R-:W-:Y:S02]  /*8560*/  LOP3.LUT R30, R0, 0x38, R30, 0xf8, !PT ;  /* 0x00000038001e7812 */ /* 0x000fe400078ef81e */
[----:B------:R-:W-:-:S02]  /*8570*/  SHF.R.U32.HI R13, RZ, 0x3, R0 ;  /* 0x00000003ff0d7819 */ /* 0x000fc40000011600 */
[----:B------:R-:W-:Y:S02]  /*8580*/  SHF.R.U64 R47, R4, 0x10, R5 ;  /* 0x00000010042f7819 */ /* 0x000fe40000001205 */
[----:B0-----:R-:W-:Y:S02]  /*8590*/  LOP3.LUT R11, R30, R13, RZ, 0x3c, !PT ;  /* 0x0000000d1e0b7212 */ /* 0x001fe400078e3cff */
[--C-:B------:R-:W-:Y:S02]  /*85a0*/  SHF.R.U64 R50, R38, 0x10, R39.reuse ;  /* 0x0000001026327819 */ /* 0x100fe40000001227 */
[----:B------:R-:W-:Y:S01]  /*85b0*/  SHF.R.U32.HI R46, RZ, 0x10, R39 ;  /* 0x00000010ff2e7819 */ /* 0x000fe20000011627 */
[----:B------:R-:W-:Y:S01]  /*85c0*/  IMAD R11, R220, 0x200, R11 ;  /* 0x00000200dc0b7824 */ /* 0x000fe200078e020b */
[----:B------:R-:W-:Y:S02]  /*85d0*/  SHF.R.U32.HI R44, RZ, 0x10, R5 ;  /* 0x00000010ff2c7819 */ /* 0x000fe40000011605 */
[----:B------:R-:W-:Y:S01]  /*85e0*/  SHF.R.U64 R49, R6, 0x10, R7 ;  /* 0x0000001006317819 */ /* 0x000fe20000001207 */
[----:B------:R-:W-:Y:S01]  /*85f0*/  IMAD R43, R11, 0x2, R16 ;  /* 0x000000020b2b7824 */ /* 0x000fe200078e0210 */
[----:B------:R-:W-:-:S04]  /*8600*/  LOP3.LUT R11, R13, R3, R0, 0x1e, !PT ;  /* 0x000000030d0b7212 */ /* 0x000fc800078e1e00 */
[----:B-1----:R-:W0:Y:S01]  /*8610*/  LDS.128 R12, [R43+0x18400] ;  /* 0x018400002b0c7984 */ /* 0x002e220000000c00 */
[----:B------:R-:W-:-:S04]  /*8620*/  IMAD R11, R220, 0x200, R11 ;  /* 0x00000200dc0b7824 */ /* 0x000fc800078e020b */
[----:B------:R-:W-:-:S05]  /*8630*/  IMAD R45, R11, 0x2, R16 ;  /* 0x000000020b2d7824 */ /* 0x000fca00078e0210 */
[----:B------:R-:W1:Y:S01]  /*8640*/  LDS.128 R28, [R45+0x18400] ;  /* 0x018400002d1c7984 */ /* 0x000e620000000c00 */
[--C-:B0-----:R-:W-:Y:S02]  /*8650*/  HADD2.F32 R4, -RZ, R13.reuse.H0_H0 ;  /* 0x2000000dff047230 */ /* 0x101fe40000004100 */
[----:B------:R-:W-:Y:S02]  /*8660*/  HADD2.F32 R13, -RZ, R13.H1_H1 ;  /* 0x3000000dff0d7230 */ /* 0x000fe40000004100 */
[--C-:B------:R-:W-:Y:S02]  /*8670*/  HADD2.F32 R6, -RZ, R15.reuse.H0_H0 ;  /* 0x2000000fff067230 */ /* 0x100fe40000004100 */
[----:B------:R-:W-:Y:S02]  /*8680*/  HADD2.F32 R15, -RZ, R15.H1_H1 ;  /* 0x3000000fff0f7230 */ /* 0x000fe40000004100 */
[----:B------:R-:W-:Y:S02]  /*8690*/  HADD2.F32 R0, -RZ, R12.H0_H0 ;  /* 0x2000000cff007230 */ /* 0x000fe40000004100 */
[----:B-1----:R-:W-:-:S02]  /*86a0*/  HADD2.F32 R8, -RZ, R29.H0_H0 ;  /* 0x2000001dff087230 */ /* 0x002fc40000004100 */
[----:B------:R-:W-:Y:S02]  /*86b0*/  HADD2.F32 R29, -RZ, R29.H1_H1 ;  /* 0x3000001dff1d7230 */ /* 0x000fe40000004100 */
[----:B------:R-:W-:Y:S02]  /*86c0*/  HADD2.F32 R11, -RZ, R31.H0_H0 ;  /* 0x2000001fff0b7230 */ /* 0x000fe40000004100 */
[C---:B------:R-:W-:Y:S01]  /*86d0*/  FMUL.FTZ R39, R8.reuse, R37 ;  /* 0x0000002508277220 */ /* 0x040fe20000410000 */
[-C--:B------:R-:W-:Y:S01]  /*86e0*/  FMUL.FTZ R41, R8, R21.reuse ;  /* 0x0000001508297220 */ /* 0x080fe20000410000 */
[----:B------:R-:W-:Y:S02]  /*86f0*/  HADD2.F32 R8, -RZ, R40.H0_H0 ;  /* 0x20000028ff087230 */ /* 0x000fe40000004100 */
[----:B------:R-:W-:Y:S01]  /*8700*/  FMUL.FTZ R38, R29, R20 ;  /* 0x000000141d267220 */ /* 0x000fe20000410000 */
[C---:B------:R-:W-:Y:S01]  /*8710*/  FFMA.FTZ R39, R4.reuse, R21, -R39 ;  /* 0x0000001504277223 */ /* 0x040fe20000010827 */
[----:B------:R-:W-:Y:S01]  /*8720*/  FFMA.FTZ R41, R4, R37, R41 ;  /* 0x0000002504297223 */ /* 0x000fe20000010029 */
[----:B------:R-:W-:-:S02]  /*8730*/  HADD2.F32 R21, -RZ, R52.H1_H1 ;  /* 0x30000034ff157230 */ /* 0x000fc40000004100 */
[-C--:B------:R-:W-:Y:S01]  /*8740*/  FFMA.FTZ R40, R13, R8.reuse, -R38 ;  /* 0x000000080d287223 */ /* 0x080fe20000010826 */
[----:B------:R-:W-:Y:S02]  /*8750*/  HADD2.F32 R4, -RZ, R9.H1_H1 ;  /* 0x30000009ff047230 */ /* 0x000fe40000004100 */
[----:B------:R-:W-:Y:S01]  /*8760*/  FMUL.FTZ R42, R29, R8 ;  /* 0x000000081d2a7220 */ /* 0x000fe20000410000 */
[----:B------:R-:W-:Y:S02]  /*8770*/  HADD2.F32 R31, -RZ, R31.H1_H1 ;  /* 0x3000001fff1f7230 */ /* 0x000fe40000004100 */
[C---:B------:R-:W-:Y:S01]  /*8780*/  FMUL.FTZ R29, R11.reuse, R21 ;  /* 0x000000150b1d7220 */ /* 0x040fe20000410000 */
[----:B------:R-:W-:Y:S02]  /*8790*/  HADD2.F32 R38, -RZ, R44.H0_H0 ;  /* 0x2000002cff267230 */ /* 0x000fe40000004100 */
[----:B------:R-:W-:Y:S01]  /*87a0*/  FMUL.FTZ R44, R11, R4 ;  /* 0x000000040b2c7220 */ /* 0x000fe20000410000 */
[----:B------:R-:W-:Y:S01]  /*87b0*/  FFMA.FTZ R42, R13, R20, R42 ;  /* 0x000000140d2a7223 */ /* 0x000fe2000001002a */
[----:B------:R-:W-:-:S02]  /*87c0*/  HADD2.F32 R8, -RZ, R46.H0_H0 ;  /* 0x2000002eff087230 */ /* 0x000fc40000004100 */
[C---:B------:R-:W-:Y:S01]  /*87d0*/  FFMA.FTZ R37, R6.reuse, R4, -R29 ;  /* 0x0000000406257223 */ /* 0x040fe2000001081d */
[C---:B------:R-:W-:Y:S01]  /*87e0*/  FMUL.FTZ R20, R31.reuse, R38 ;  /* 0x000000261f147220 */ /* 0x040fe20000410000 */
[----:B------:R-:W-:Y:S01]  /*87f0*/  FFMA.FTZ R44, R6, R21, R44 ;  /* 0x00000015062c7223 */ /* 0x000fe2000001002c */
[----:B------:R-:W-:Y:S02]  /*8800*/  HADD2.F32 R7, -RZ, R28.H0_H0 ;  /* 0x2000001cff077230 */ /* 0x000fe40000004100 */
[----:B------:R-:W-:Y:S02]  /*8810*/  HADD2.F32 R6, -RZ, R48.H0_H0 ;  /* 0x20000030ff067230 */ /* 0x000fe40000004100 */
[-C--:B------:R-:W-:Y:S01]  /*8820*/  FMUL.FTZ R48, R31, R8.reuse ;  /* 0x000000081f307220 */ /* 0x080fe20000410000 */
[----:B------:R-:W-:Y:S02]  /*8830*/  HADD2.F32 R4, -RZ, R53.H0_H0 ;  /* 0x20000035ff047230 */ /* 0x000fe40000004100 */
[----:B------:R-:W-:Y:S01]  /*8840*/  FFMA.FTZ R46, R15, R8, -R20 ;  /* 0x000000080f2e7223 */ /* 0x000fe20000010814 */
[----:B------:R-:W-:-:S02]  /*8850*/  HADD2.F32 R10, -RZ, R30.H0_H0 ;  /* 0x2000001eff0a7230 */ /* 0x000fc40000004100 */
[C---:B------:R-:W-:Y:S01]  /*8860*/  FMUL.FTZ R11, R7.reuse, R6 ;  /* 0x00000006070b7220 */ /* 0x040fe20000410000 */
[----:B------:R-:W-:Y:S02]  /*8870*/  HADD2.F32 R8, -RZ, R52.H0_H0 ;  /* 0x20000034ff087230 */ /* 0x000fe40000004100 */
[-C--:B------:R-:W-:Y:S01]  /*8880*/  FMUL.FTZ R7, R7, R4.reuse ;  /* 0x0000000407077220 */ /* 0x080fe20000410000 */
[----:B------:R-:W-:Y:S02]  /*8890*/  HADD2.F32 R5, -RZ, R14.H0_H0 ;  /* 0x2000000eff057230 */ /* 0x000fe40000004100 */
[----:B------:R-:W-:Y:S01]  /*88a0*/  FFMA.FTZ R4, R0, R4, -R11 ;  /* 0x0000000400047223 */ /* 0x000fe2000001080b */
[----:B------:R-:W-:Y:S02]  /*88b0*/  HADD2.F32 R9, -RZ, R9.H0_H0 ;  /* 0x20000009ff097230 */ /* 0x000fe40000004100 */
[----:B------:R-:W-:Y:S01]  /*88c0*/  FMUL.FTZ R20, R10, R8 ;  /* 0x000000080a147220 */ /* 0x000fe20000410000 */
[----:B------:R-:W-:Y:S01]  /*88d0*/  FFMA.FTZ R0, R0, R6, R7 ;  /* 0x0000000600007223 */ /* 0x000fe20000010007 */
[----:B------:R-:W-:-:S02]  /*88e0*/  HADD2.F32 R28, -RZ, R28.H1_H1 ;  /* 0x3000001cff1c7230 */ /* 0x000fc40000004100 */
[----:B------:R-:W-:Y:S01]  /*88f0*/  FFMA.FTZ R31, R15, R38, R48 ;  /* 0x000000260f1f7223 */ /* 0x000fe20000010030 */
[----:B------:R-:W-:Y:S02]  /*8900*/  HADD2.F32 R30, -RZ, R30.H1_H1 ;  /* 0x3000001eff1e7230 */ /* 0x000fe40000004100 */
[-C--:B------:R-:W-:Y:S01]  /*8910*/  FMUL.FTZ R10, R10, R9.reuse ;  /* 0x000000090a0a7220 */ /* 0x080fe20000410000 */
[C---:B------:R-:W-:Y:S01]  /*8920*/  FFMA.FTZ R6, R5.reuse, R9, -R20 ;  /* 0x0000000905067223 */ /* 0x040fe20000010814 */
[----:B------:R-:W-:Y:S02]  /*8930*/  HADD2.F32 R11, -RZ, R49.H0_H0 ;  /* 0x20000031ff0b7230 */ /* 0x000fe40000004100 */
[----:B------:R-:W-:Y:S02]  /*8940*/  HADD2.F32 R13, -RZ, R47.H0_H0 ;  /* 0x2000002fff0d7230 */ /* 0x000fe40000004100 */
[----:B------:R-:W-:Y:S01]  /*8950*/  FFMA.FTZ R10, R5, R8, R10 ;  /* 0x00000008050a7223 */ /* 0x000fe2000001000a */
[----:B------:R-:W-:-:S02]  /*8960*/  HADD2.F32 R7, -RZ, R51.H0_H0 ;  /* 0x20000033ff077230 */ /* 0x000fc40000004100 */
[----:B------:R-:W-:Y:S01]  /*8970*/  FMUL.FTZ R5, R28, R11 ;  /* 0x0000000b1c057220 */ /* 0x000fe20000410000 */
[----:B------:R-:W-:Y:S02]  /*8980*/  HADD2.F32 R9, -RZ, R50.H0_H0 ;  /* 0x20000032ff097230 */ /* 0x000fe40000004100 */
[----:B------:R-:W-:Y:S01]  /*8990*/  FMUL.FTZ R29, R30, R13 ;  /* 0x0000000d1e1d7220 */ /* 0x000fe20000410000 */
[----:B------:R-:W-:Y:S02]  /*89a0*/  HADD2.F32 R12, -RZ, R12.H1_H1 ;  /* 0x3000000cff0c7230 */ /* 0x000fe40000004100 */
[----:B------:R-:W-:Y:S01]  /*89b0*/  FMUL.FTZ R28, R28, R7 ;  /* 0x000000071c1c7220 */ /* 0x000fe20000410000 */
[----:B------:R-:W-:Y:S02]  /*89c0*/  HADD2.F32 R14, -RZ, R14.H1_H1 ;  /* 0x3000000eff0e7230 */ /* 0x000fe40000004100 */
[----:B------:R-:W-:Y:S01]  /*89d0*/  FMUL.FTZ R30, R30, R9 ;  /* 0x000000091e1e7220 */ /* 0x000fe20000410000 */
        /* <DEDUP_REMOVED lines=11> */
[----:B------:R-:W-:-:S02]  /*8a90*/  F2FP.F16.F32.PACK_AB R8, R21, R0 ;  /* 0x000000001508723e */ /* 0x000fc400000000ff */
[----:B------:R-:W-:-:S05]  /*8aa0*/  F2FP.F16.F32.PACK_AB R10, R13, R10 ;  /* 0x0000000a0d0a723e */ /* 0x000fca00000000ff */
[----:B------:R2:W-:Y:S02]  /*8ab0*/  STS.128 [R45+0x18400], R8 ;  /* 0x018400082d007388 */ /* 0x0005e40000000c00 */
.L_x_2768:
[----:B------:R-:W-:Y:S05]  /*8ac0*/  BSYNC B1 ;  /* 0x0000000000017941 */ /* 0x000fea0003800000 */
.L_x_2767:
[----:B------:R-:W-:Y:S01]  /*8ad0*/  PRMT R40, R57, 0x5410, R58 ;  /* 0x0000541039287816 */ /* 0x000fe2000000003a */
[----:B------:R-:W-:Y:S06]  /*8ae0*/  @P0 BRA `(.L_x_2759) ;  /* 0x0000000400640947 */ /* 0x000fec0003800000 */
[----:B------:R-:W3:Y:S01]  /*8af0*/  LDL R41, [R1+0xc] ;  /* 0x00000c0001297983 */ /* 0x000ee20000100800 */
[----:B------:R-:W-:-:S04]  /*8b00*/  SHF.R.U32.HI R0, RZ, 0x3, R218 ;  /* 0x00000003ff007819 */ /* 0x000fc800000116da */
[----:B------:R-:W-:-:S05]  /*8b10*/  LOP3.LUT R0, R0, R3, R218, 0x1e, !PT ;  /* 0x0000000300007212 */ /* 0x000fca00078e1eda */
[----:B------:R-:W-:-:S04]  /*8b20*/  IMAD.IADD R3, R221, 0x1, R0 ;  /* 0x00000001dd037824 */ /* 0x000fc800078e0200 */
[----:B------:R-:W-:-:S05]  /*8b30*/  IMAD R3, R3, 0x2, R16 ;  /* 0x0000000203037824 */ /* 0x000fca00078e0210 */
[----:B0-2---:R-:W1:Y:S01]  /*8b40*/  LDS.128 R8, [R3+0x18400] ;  /* 0x0184000003087984 */ /* 0x005e620000000c00 */
[--C-:B------:R-:W-:Y:S02]  /*8b50*/  SHF.R.U64 R38, R34, 0x10, R35.reuse ;  /* 0x0000001022267819 */ /* 0x100fe40000001223 */
[----:B------:R-:W-:Y:S02]  /*8b60*/  SHF.R.U32.HI R34, RZ, 0x10, R35 ;  /* 0x00000010ff227819 */ /* 0x000fe40000011623 */
[----:B------:R-:W-:Y:S01]  /*8b70*/  SHF.R.U64 R35, R26, 0x10, R27 ;  /* 0x000000101a237819 */ /* 0x000fe2000000121b */
[----:B------:R-:W-:Y:S01]  /*8b80*/  HADD2.F32 R26, -RZ, R54.H1_H1 ;  /* 0x30000036ff1a7230 */ /* 0x000fe20000004100 */
[--C-:B------:R-:W-:Y:S02]  /*8b90*/  SHF.R.U32.HI R28, RZ, 0x10, R25.reuse ;  /* 0x00000010ff1c7819 */ /* 0x100fe40000011619 */
[----:B------:R-:W-:Y:S01]  /*8ba0*/  SHF.R.U64 R37, R24, 0x10, R25 ;  /* 0x0000001018257819 */ /* 0x000fe20000001219 */
[----:B------:R-:W-:Y:S01]  /*8bb0*/  HADD2.F32 R25, -RZ, R56.H1_H1 ;  /* 0x30000038ff197230 */ /* 0x000fe20000004100 */
[----:B------:R-:W-:-:S02]  /*8bc0*/  SHF.R.U64 R39, R32, 0x10, R33 ;  /* 0x0000001020277819 */ /* 0x000fc40000001221 */
[----:B------:R-:W-:Y:S02]  /*8bd0*/  SHF.R.U32.HI R32, RZ, 0x10, R33 ;  /* 0x00000010ff207819 */ /* 0x000fe40000011621 */
[----:B------:R-:W-:Y:S01]  /*8be0*/  SHF.R.U32.HI R33, RZ, 0x10, R27 ;  /* 0x00000010ff217819 */ /* 0x000fe2000001161b */
[----:B------:R-:W-:Y:S02]  /*8bf0*/  HADD2.F32 R27, -RZ, R28.H0_H0 ;  /* 0x2000001cff1b7230 */ /* 0x000fe40000004100 */
[--C-:B-1----:R-:W-:Y:S02]  /*8c00*/  HADD2.F32 R15, -RZ, R9.reuse.H0_H0 ;  /* 0x20000009ff0f7230 */ /* 0x102fe40000004100 */
[----:B------:R-:W-:-:S03]  /*8c10*/  HADD2.F32 R20, -RZ, R9.H1_H1 ;  /* 0x30000009ff147230 */ /* 0x000fc60000004100 */
[C---:B------:R-:W-:Y:S01]  /*8c20*/  FMUL.FTZ R29, R15.reuse, R26 ;  /* 0x0000001a0f1d7220 */ /* 0x040fe20000410000 */
[----:B------:R-:W-:Y:S01]  /*8c30*/  FMUL.FTZ R31, R15, R25 ;  /* 0x000000190f1f7220 */ /* 0x000fe20000410000 */
[----:B------:R-:W-:Y:S02]  /*8c40*/  HADD2.F32 R15, -RZ, R32.H0_H0 ;  /* 0x20000020ff0f7230 */ /* 0x000fe40000004100 */
[C---:B------:R-:W-:Y:S01]  /*8c50*/  FMUL.FTZ R28, R20.reuse, R27 ;  /* 0x0000001b141c7220 */ /* 0x040fe20000410000 */
[----:B------:R-:W-:Y:S02]  /*8c60*/  HADD2.F32 R9, -RZ, R8.H0_H0 ;  /* 0x20000008ff097230 */ /* 0x000fe40000004100 */
[----:B------:R-:W-:Y:S01]  /*8c70*/  FMUL.FTZ R30, R20, R15 ;  /* 0x0000000f141e7220 */ /* 0x000fe20000410000 */
[----:B------:R-:W-:Y:S02]  /*8c80*/  HADD2.F32 R21, -RZ, R10.H0_H0 ;  /* 0x2000000aff157230 */ /* 0x000fe40000004100 */
[----:B------:R-:W-:-:S02]  /*8c90*/  HADD2.F32 R20, -RZ, R55.H0_H0 ;  /* 0x20000037ff147230 */ /* 0x000fc40000004100 */
[--C-:B------:R-:W-:Y:S02]  /*8ca0*/  HADD2.F32 R24, -RZ, R11.reuse.H0_H0 ;  /* 0x2000000bff187230 */ /* 0x100fe40000004100 */
[----:B------:R-:W-:Y:S02]  /*8cb0*/  HADD2.F32 R11, -RZ, R11.H1_H1 ;  /* 0x3000000bff0b7230 */ /* 0x000fe40000004100 */
[----:B------:R-:W-:Y:S02]  /*8cc0*/  HADD2.F32 R8, -RZ, R8.H1_H1 ;  /* 0x30000008ff087230 */ /* 0x000fe40000004100 */
[----:B------:R-:W-:Y:S01]  /*8cd0*/  HADD2.F32 R10, -RZ, R10.H1_H1 ;  /* 0x3000000aff0a7230 */ /* 0x000fe20000004100 */
[----:B---3--:R-:W0:Y:S02]  /*8ce0*/  LDS.128 R4, [R41+0x18400] ;  /* 0x0184000029047984 */ /* 0x008e240000000c00 */
[--C-:B0-----:R-:W-:Y:S02]  /*8cf0*/  HADD2.F32 R12, -RZ, R5.reuse.H0_H0 ;  /* 0x20000005ff0c7230 */ /* 0x101fe40000004100 */
[----:B------:R-:W-:-:S03]  /*8d00*/  HADD2.F32 R5, -RZ, R5.H1_H1 ;  /* 0x30000005ff057230 */ /* 0x000fc60000004100 */
[C---:B------:R-:W-:Y:S01]  /*8d10*/  FFMA.FTZ R29, R12.reuse, R25, -R29 ;  /* 0x000000190c1d7223 */ /* 0x040fe2000001081d */
[----:B------:R-:W-:Y:S02]  /*8d20*/  HADD2.F32 R25, -RZ, R54.H0_H0 ;  /* 0x20000036ff197230 */ /* 0x000fe40000004100 */
[----:B------:R-:W-:Y:S01]  /*8d30*/  FFMA.FTZ R31, R12, R26, R31 ;  /* 0x0000001a0c1f7223 */ /* 0x000fe2000001001f */
[----:B------:R-:W-:Y:S02]  /*8d40*/  HADD2.F32 R12, -RZ, R56.H0_H0 ;  /* 0x20000038ff0c7230 */ /* 0x000fe40000004100 */
[----:B------:R-:W-:Y:S01]  /*8d50*/  FFMA.FTZ R28, R5, R15, -R28 ;  /* 0x0000000f051c7223 */ /* 0x000fe2000001081c */
[----:B------:R-:W-:Y:S02]  /*8d60*/  HADD2.F32 R0, -RZ, R4.H0_H0 ;  /* 0x20000004ff007230 */ /* 0x000fe40000004100 */
[C---:B------:R-:W-:Y:S01]  /*8d70*/  FMUL.FTZ R15, R9.reuse, R25 ;  /* 0x00000019090f7220 */ /* 0x040fe20000410000 */
[----:B------:R-:W-:-:S03]  /*8d80*/  FMUL.FTZ R26, R9, R12 ;  /* 0x0000000c091a7220 */ /* 0x000fc60000410000 */
[C---:B------:R-:W-:Y:S01]  /*8d90*/  FFMA.FTZ R15, R0.reuse, R12, -R15 ;  /* 0x0000000c000f7223 */ /* 0x040fe2000001080f */
[----:B------:R-:W-:Y:S02]  /*8da0*/  HADD2.F32 R12, -RZ, R40.H0_H0 ;  /* 0x20000028ff0c7230 */ /* 0x000fe40000004100 */
[----:B------:R-:W-:Y:S01]  /*8db0*/  FFMA.FTZ R30, R5, R27, R30 ;  /* 0x0000001b051e7223 */ /* 0x000fe2000001001e */
[----:B------:R-:W-:Y:S02]  /*8dc0*/  HADD2.F32 R13, -RZ, R6.H0_H0 ;  /* 0x20000006ff0d7230 */ /* 0x000fe40000004100 */
[----:B------:R-:W-:Y:S01]  /*8dd0*/  FFMA.FTZ R26, R0, R25, R26 ;  /* 0x00000019001a7223 */ /* 0x000fe2000001001a */
[----:B------:R-:W-:Y:S02]  /*8de0*/  HADD2.F32 R9, -RZ, R55.H1_H1 ;  /* 0x30000037ff097230 */ /* 0x000fe40000004100 */
[----:B------:R-:W-:Y:S01]  /*8df0*/  FMUL.FTZ R0, R21, R20 ;  /* 0x0000001415007220 */ /* 0x000fe20000410000 */
[----:B------:R-:W-:-:S02]  /*8e00*/  HADD2.F32 R5, -RZ, R40.H1_H1 ;  /* 0x30000028ff057230 */ /* 0x000fc40000004100 */
[-C--:B------:R-:W-:Y:S01]  /*8e10*/  FMUL.FTZ R32, R21, R12.reuse ;  /* 0x0000000c15207220 */ /* 0x080fe20000410000 */
[----:B------:R-:W-:Y:S02]  /*8e20*/  HADD2.F32 R14, -RZ, R7.H0_H0 ;  /* 0x20000007ff0e7230 */ /* 0x000fe40000004100 */
[C---:B------:R-:W-:Y:S01]  /*8e30*/  FFMA.FTZ R25, R13.reuse, R12, -R0 ;  /* 0x0000000c0d197223 */ /* 0x040fe20000010800 */
[C---:B------:R-:W-:Y:S01]  /*8e40*/  FMUL.FTZ R21, R24.reuse, R9 ;  /* 0x0000000918157220 */ /* 0x040fe20000410000 */
[----:B------:R-:W-:Y:S02]  /*8e50*/  HADD2.F32 R12, -RZ, R33.H0_H0 ;  /* 0x20000021ff0c7230 */ /* 0x000fe40000004100 */
[-C--:B------:R-:W-:Y:S01]  /*8e60*/  FMUL.FTZ R24, R24, R5.reuse ;  /* 0x0000000518187220 */ /* 0x080fe20000410000 */
[----:B------:R-:W-:Y:S02]  /*8e70*/  HADD2.F32 R0, -RZ, R34.H0_H0 ;  /* 0x20000022ff007230 */ /* 0x000fe40000004100 */
[----:B------:R-:W-:Y:S01]  /*8e80*/  FFMA.FTZ R32, R13, R20, R32 ;  /* 0x000000140d207223 */ /* 0x000fe20000010020 */
[C---:B------:R-:W-:Y:S01]  /*8e90*/  FFMA.FTZ R20, R14.reuse, R5, -R21 ;  /* 0x000000050e147223 */ /* 0x040fe20000010815 */
[----:B------:R-:W-:Y:S01]  /*8ea0*/  FFMA.FTZ R24, R14, R9, R24 ;  /* 0x000000090e187223 */ /* 0x000fe20000010018 */
[----:B------:R-:W-:-:S02]  /*8eb0*/  HADD2.F32 R7, -RZ, R7.H1_H1 ;  /* 0x30000007ff077230 */ /* 0x000fc40000004100 */
[C---:B------:R-:W-:Y:S01]  /*8ec0*/  FMUL.FTZ R34, R11.reuse, R12 ;  /* 0x0000000c0b227220 */ /* 0x040fe20000410000 */
[-C--:B------:R-:W-:Y:S01]  /*8ed0*/  FMUL.FTZ R14, R11, R0.reuse ;  /* 0x000000000b0e7220 */ /* 0x080fe20000410000 */
[----:B------:R-:W-:Y:S02]  /*8ee0*/  HADD2.F32 R11, -RZ, R37.H0_H0 ;  /* 0x20000025ff0b7230 */ /* 0x000fe40000004100 */
[----:B------:R-:W-:Y:S02]  /*8ef0*/  HADD2.F32 R13, -RZ, R35.H0_H0 ;  /* 0x20000023ff0d7230 */ /* 0x000fe40000004100 */
[----:B------:R-:W-:Y:S02]  /*8f00*/  HADD2.F32 R5, -RZ, R39.H0_H0 ;  /* 0x20000027ff057230 */ /* 0x000fe40000004100 */
[----:B------:R-:W-:Y:S02]  /*8f10*/  HADD2.F32 R9, -RZ, R38.H0_H0 ;  /* 0x20000026ff097230 */ /* 0x000fe40000004100 */
[----:B------:R-:W-:Y:S01]  /*8f20*/  FFMA.FTZ R33, R7, R0, -R34 ;  /* 0x0000000007217223 */ /* 0x000fe20000010822 */
[----:B------:R-:W-:-:S02]  /*8f30*/  HADD2.F32 R4, -RZ, R4.H1_H1 ;  /* 0x30000004ff047230 */ /* 0x000fc40000004100 */
[----:B------:R-:W-:Y:S01]  /*8f40*/  FFMA.FTZ R35, R7, R12, R14 ;  /* 0x0000000c07237223 */ /* 0x000fe2000001000e */
[----:B------:R-:W-:Y:S02]  /*8f50*/  HADD2.F32 R6, -RZ, R6.H1_H1 ;  /* 0x30000006ff067230 */ /* 0x000fe40000004100 */
[----:B------:R-:W-:Y:S01]  /*8f60*/  FMUL.FTZ R7, R8, R11 ;  /* 0x0000000b08077220 */ /* 0x000fe20000410000 */
[----:B------:R-:W-:Y:S01]  /*8f70*/  FMUL.FTZ R27, R10, R13 ;  /* 0x0000000d0a1b7220 */ /* 0x000fe20000410000 */
[----:B------:R-:W-:Y:S01]  /*8f80*/  FMUL.FTZ R8, R8, R5 ;  /* 0x0000000508087220 */ /* 0x000fe20000410000 */
        /* <DEDUP_REMOVED lines=10> */
[----:B------:R-:W-:Y:S02]  /*9030*/  F2FP.F16.F32.PACK_AB R9, R30, R31 ;  /* 0x0000001f1e09723e */ /* 0x000fe400000000ff */
[----:B------:R-:W-:-:S02]  /*9040*/  F2FP.F16.F32.PACK_AB R8, R21, R26 ;  /* 0x0000001a1508723e */ /* 0x000fc400000000ff */
[----:B------:R-:W-:Y:S01]  /*9050*/  F2FP.F16.F32.PACK_AB R10, R13, R32 ;  /* 0x000000200d0a723e */ /* 0x000fe200000000ff */
[----:B------:R3:W-:Y:S04]  /*9060*/  STS.128 [R41+0x18400], R4 ;  /* 0x0184000429007388 */ /* 0x0007e80000000c00 */
[----:B------:R3:W-:Y:S02]  /*9070*/  STS.128 [R3+0x18400], R8 ;  /* 0x0184000803007388 */ /* 0x0007e40000000c00 */
.L_x_2759:
[----:B------:R-:W-:Y:S05]  /*9080*/  BSYNC B0 ;  /* 0x0000000000007941 */ /* 0x000fea0003800000 */
.L_x_2745:
        /* <DEDUP_REMOVED lines=8> */
.L_x_2742:
[----:B-12---:R-:W1:Y:S01]  /*9110*/  S2R R0, SR_TID.X ;  /* 0x0000000000007919 */ /* 0x006e620000002100 */
[----:B------:R-:W-:Y:S01]  /*9120*/  ISETP.NE.AND P0, PT, R207, 0x3, PT ;  /* 0x00000003cf00780c */ /* 0x000fe20003f05270 */
[----:B------:R-:W-:Y:S05]  /*9130*/  WARPSYNC.ALL ;  /* 0x0000000000007948 */ /* 0x000fea0003800000 */
[----:B-1----:R-:W-:-:S05]  /*9140*/  SHF.R.U32.HI R0, RZ, 0x7, R0 ;  /* 0x00000007ff007819 */ /* 0x002fca0000011600 */
[----:B------:R-:W-:-:S05]  /*9150*/  VIADD R179, R0, 0x8 ;  /* 0x0000000800b37836 */ /* 0x000fca0000000000 */
[----:B------:R1:W-:Y:S06]  /*9160*/  BAR.SYNC.DEFER_BLOCKING R179, 0x100 ;  /* 0x000400b30000751d */ /* 0x0003ec0000010000 */
[----:B------:R-:W-:Y:S05]  /*9170*/  @!P0 BRA `(.L_x_2769) ;  /* 0x0000000000048947 */ /* 0x000fea0003800000 */
[----:B------:R-:W-:Y:S01]  /*9180*/  BPT.TRAP 0x1 ;  /* 0x000000040000795c */ /* 0x000fe20000300000 */
.L_x_2769:
[----:B---3--:R-:W-:Y:S01]  /*9190*/  IMAD R6, R2, 0x8, R16 ;  /* 0x0000000802067824 */ /* 0x008fe200078e0210 */
[----:B0-----:R-:W-:-:S04]  /*91a0*/  SHF.L.U32 R11, R19, 0x1f, RZ ;  /* 0x0000001f130b7819 */ /* 0x001fc800000006ff */
[----:B------:R0:W2:Y:S01]  /*91b0*/  SYNCS.PHASECHK.TRANS64.TRYWAIT P2, [R6+URZ+0x22830], R11 ;  /* 0x0228300b060075a7 */ /* 0x0000a2000804017f */
[----:B------:R-:W-:Y:S05]  /*91c0*/  @!P0 BRA `(.L_x_2770) ;  /* 0x0000000000048947 */ /* 0x000fea0003800000 */
[----:B------:R-:W-:Y:S01]  /*91d0*/  BPT.TRAP 0x1 ;  /* 0x000000040000795c */ /* 0x000fe20000300000 */
.L_x_2770:
[----:B------:R-:W3:Y:S01]  /*91e0*/  S2R R3, SR_TID.X ;  /* 0x0000000000037919 */ /* 0x000ee20000002100 */
[----:B------:R-:W-:-:S05]  /*91f0*/  VIADD R0, R16, 0x1c400 ;  /* 0x0001c40010007836 */ /* 0x000fca0000000000 */
[----:B------:R-:W-:-:S04]  /*9200*/  SHF.R.U32.HI R0, RZ, 0x4, R0 ;  /* 0x00000004ff007819 */ /* 0x000fc80000011600 */
[----:B------:R-:W-:Y:S02]  /*9210*/  LOP3.LUT R0, R0, 0x3fff, RZ, 0xc0, !PT ;  /* 0x00003fff00007812 */ /* 0x000fe400078ec0ff */
[----:B---3--:R-:W-:-:S04]  /*9220*/  LOP3.LUT R3, R3, 0x7f, RZ, 0xc0, !PT ;  /* 0x0000007f03037812 */ /* 0x008fc800078ec0ff */
[----:B------:R-:W-:Y:S01]  /*9230*/  ISETP.NE.AND P1, PT, R3, RZ, PT ;  /* 0x000000ff0300720c */ /* 0x000fe20003f25270 */
[----:B--2---:R-:W-:-:S12]  /*9240*/  @P2 BRA `(.L_x_2771) ;  /* 0x0000000000082947 */ /* 0x004fd80003800000 */
[----:B------:R-:W2:Y:S02]  /*9250*/  SYNCS.PHASECHK.TRANS64.TRYWAIT P2, [R6+URZ+0x22830], R11 ;  /* 0x0228300b060075a7 */ /* 0x000ea4000804017f */
[----:B--2---:R-:W-:Y:S05]  /*9260*/  @!P2 BRA `(.L_x_2772) ;  /* 0x0000017000c4a947 */ /* 0x004fea0003800000 */
.L_x_2771:
[----:B------:R-:W-:Y:S05]  /*9270*/  WARPSYNC.ALL ;  /* 0x0000000000007948 */ /* 0x000fea0003800000 */
[----:B------:R-:W-:-:S05]  /*9280*/  LOP3.LUT R211, R0, 0x10000, RZ, 0xfc, !PT ;  /* 0x0001000000d37812 */ /* 0x000fca00078efcff */
[----:B------:R-:W-:Y:S01]  /*9290*/  IMAD R4, R2, 0x300, R211 ;  /* 0x0000030002047824 */ /* 0x000fe200078e02d3 */
[----:B------:R-:W-:Y:S01]  /*92a0*/  LOP3.LUT R8, R36, 0x10000, RZ, 0xfc, !PT ;  /* 0x0001000024087812 */ /* 0x000fe200078efcff */
[----:B------:R-:W-:Y:S01]  /*92b0*/  IMAD.MOV.U32 R5, RZ, RZ, 0x40000040 ;  /* 0x40000040ff057424 */ /* 0x000fe200078e00ff */
[----:B------:R-:W3:Y:S01]  /*92c0*/  LDL.LU R76, [R1] ;  /* 0x00000000014c7983 */ /* 0x000ee20000300800 */
[----:B------:R-:W-:Y:S01]  /*92d0*/  IMAD.MOV.U32 R9, RZ, RZ, 0x40000040 ;  /* 0x40000040ff097424 */ /* 0x000fe200078e00ff */
[C---:B------:R-:W-:Y:S01]  /*92e0*/  R2UR UR6, R4.reuse ;  /* 0x00000000040672ca */ /* 0x040fe200000e0000 */
[----:B-----5:R-:W-:Y:S01]  /*92f0*/  WARPGROUP.ARRIVE ;  /* 0x00000000000079c5 */ /* 0x020fe20000000000 */
[----:B------:R-:W-:Y:S01]  /*9300*/  R2UR UR7, R5 ;  /* 0x00000000050772ca */ /* 0x000fe200000e0000 */
[----:B------:R-:W-:Y:S01]  /*9310*/  VIADD R12, R4, 0x2 ;  /* 0x00000002040c7836 */ /* 0x000fe20000000000 */
[C---:B------:R-:W-:Y:S01]  /*9320*/  R2UR UR4, R8.reuse ;  /* 0x00000000080472ca */ /* 0x040fe200000e0000 */
[C---:B------:R-:W-:Y:S01]  /*9330*/  VIADD R20, R8.reuse, 0x2 ;  /* 0x0000000208147836 */ /* 0x040fe20000000000 */
[----:B------:R-:W-:Y:S01]  /*9340*/  R2UR UR5, R9 ;  /* 0x00000000090572ca */ /* 0x000fe200000e0000 */
[----:B------:R-:W-:Y:S01]  /*9350*/  IMAD.MOV.U32 R13, RZ, RZ, 0x40000040 ;  /* 0x40000040ff0d7424 */ /* 0x000fe200078e00ff */
[----:B------:R-:W0:Y:S01]  /*9360*/  LDC R0, c[0x0][0x448] ;  /* 0x00011200ff007b82 */ /* 0x000e220000000800 */
[----:B------:R-:W-:Y:S01]  /*9370*/  IMAD.MOV.U32 R21, RZ, RZ, 0x40000040 ;  /* 0x40000040ff157424 */ /* 0x000fe200078e00ff */
[----:B------:R-:W1:Y:S01]  /*9380*/  S2R R7, SR_TID.X ;  /* 0x0000000000077919 */ /* 0x000e620000002100 */
[----:B----4-:R-:W-:-:S02]  /*9390*/  VIADD R14, R8, 0x4 ;  /* 0x00000004080e7836 */ /* 0x010fc40000000000 */
[----:B------:R-:W-:Y:S02]  /*93a0*/  IMAD.MOV.U32 R15, RZ, RZ, 0x40000040 ;  /* 0x40000040ff0f7424 */ /* 0x000fe400078e00ff */
[----:B------:R-:W-:Y:S01]  /*93b0*/  IMAD.MOV.U32 R5, RZ, RZ, 0x40000040 ;  /* 0x40000040ff057424 */ /* 0x000fe200078e00ff */
[----:B------:R-:W4:Y:S01]  /*93c0*/  LDC.64 R176, c[0x0][0x9e0] ;  /* 0x00027800ffb07b82 */ /* 0x000f220000000a00 */
[----:B------:R-:W-:Y:S02]  /*93d0*/  IMAD R3, R178, -0x60, R205 ;  /* 0xffffffa0b2037824 */ /* 0x000fe400078e02cd */
[----:B------:R-:W-:Y:S01]  /*93e0*/  HGMMA.64x96x16.F32 R24, gdesc[UR4], RZ, !UPT, gsb0 ;  /* 0x01600000041879f0 */ /* 0x000fe2000c0008ff */
[----:B------:R-:W-:Y:S01]  /*93f0*/  R2UR UR6, R12 ;  /* 0x000000000c0672ca */ /* 0x000fe200000e0000 */
[----:B------:R-:W-:Y:S01]  /*9400*/  VIADD R12, R4, 0x4 ;  /* 0x00000004040c7836 */ /* 0x000fe20000000000 */
[----:B------:R-:W-:Y:S01]  /*9410*/  R2UR UR7, R13 ;  /* 0x000000000d0772ca */ /* 0x000fe200000e0000 */
[----:B------:R-:W-:Y:S01]  /*9420*/  IMAD.MOV.U32 R13, RZ, RZ, 0x40000040 ;  /* 0x40000040ff0d7424 */ /* 0x000fe200078e00ff */
[----:B------:R-:W-:Y:S01]  /*9430*/  R2UR UR4, R20 ;  /* 0x00000000140472ca */ /* 0x000fe200000e0000 */
[----:B------:R-:W-:Y:S01]  /*9440*/  VIADD R4, R4, 0x6 ;  /* 0x0000000604047836 */ /* 0x000fe20000000000 */
[----:B------:R-:W-:Y:S01]  /*9450*/  R2UR UR5, R21 ;  /* 0x00000000150572ca */ /* 0x000fe200000e0000 */
[----:B------:R-:W-:-:S04]  /*9460*/  IMAD.MOV.U32 R73, RZ, RZ, -0x60 ;  /* 0xffffffa0ff497424 */ /* 0x000fc800078e00ff */
[----:B------:R-:W-:Y:S01]  /*9470*/  IMAD R77, R178, R73, 0x60 ;  /* 0x00000060b24d7424 */ /* 0x000fe200078e0249 */
[----:B0-----:R-:W-:Y:S01]  /*9480*/  ISETP.NE.AND P2, PT, R0, 0x1, PT ;  /* 0x000000010000780c */ /* 0x001fe20003f45270 */
[----:B------:R-:W-:Y:S01]  /*9490*/  IMAD.IADD R0, R215, 0x1, R210 ;  /* 0x00000001d7007824 */ /* 0x000fe200078e02d2 */
[----:B-1----:R-:W-:-:S11]  /*94a0*/  SHF.R.U32.HI R7, RZ, 0x7, R7 ;  /* 0x00000007ff077819 */ /* 0x002fd60000011607 */
[----:B------:R-:W0:Y:S01]  /*94b0*/  @P2 LDC R10, c[0x0][0x450] ;  /* 0x00011400ff0a2b82 */ /* 0x000e220000000800 */
[----:B------:R-:W-:Y:S02]  /*94c0*/  WARPGROUP.DEPBAR.LE gsb0, 0x0 ;  /* 0x00008000000079c5 */ /* 0x000fe40000010000 */
[----:B------:R-:W-:-:S06]  /*94d0*/  WARPGROUP.ARRIVE ;  /* 0x00000000000079c5 */ /* 0x000fcc0000000000 */
[----:B------:R-:W-:Y:S01]  /*94e0*/  HGMMA.64x96x16.F32 R24, gdesc[UR4], R24, gsb0 ;  /* 0x01600000041879f0 */ /* 0x000fe20008000818 */
[----:B------:R-:W-:Y:S01]  /*94f0*/  R2UR UR6, R12 ;  /* 0x000000000c0672ca */ /* 0x000fe200000e0000 */
[----:B------:R-:W-:Y:S01]  /*9500*/  VIADD R12, R8, 0x6 ;  /* 0x00000006080c7836 */ /* 0x000fe20000000000 */
[----:B------:R-:W-:Y:S01]  /*9510*/  R2UR UR7, R13 ;  /* 0x000000000d0772ca */ /* 0x000fe200000e0000 */
[----:B------:R-:W-:Y:S01]  /*9520*/  IMAD.MOV.U32 R13, RZ, RZ, 0x40000040 ;  /* 0x40000040ff0d7424 */ /* 0x000fe200078e00ff */
[----:B------:R-:W-:Y:S02]  /*9530*/  R2UR UR4, R14 ;  /* 0x000000000e0472ca */ /* 0x000fe400000e0000 */
[----:B------:R-:W-:Y:S01]  /*9540*/  R2UR UR5, R15 ;  /* 0x000000000f0572ca */ /* 0x000fe200000e0000 */
[----:B------:R-:W-:Y:S02]  /*9550*/  WARPGROUP.DEPBAR.LE gsb0, 0x0 ;  /* 0x00008000000079c5 */ /* 0x000fe40000010000 */
[----:B------:R-:W-:-:S10]  /*9560*/  WARPGROUP.ARRIVE ;  /* 0x00000000000079c5 */ /* 0x000fd40000000000 */
[----:B------:R-:W-:Y:S01]  /*9570*/  HGMMA.64x96x16.F32 R24, gdesc[UR4], R24, gsb0 ;  /* 0x01600000041879f0 */ /* 0x000fe20008000818 */
[----:B------:R-:W-:Y:S01]  /*9580*/  R2UR UR6, R4 ;  /* 0x00000000040672ca */ /* 0x000fe200000e0000 */
[----:B------:R-:W-:Y:S01]  /*9590*/  IMAD.MOV.U32 R4, RZ, RZ, R0 ;  /* 0x000000ffff047224 */ /* 0x000fe200078e0000 */
[----:B------:R-:W-:Y:S02]  /*95a0*/  R2UR UR7, R5 ;  /* 0x00000000050772ca */ /* 0x000fe400000e0000 */
[----:B------:R-:W-:Y:S01]  /*95b0*/  R2UR UR4, R12 ;  /* 0x000000000c0472ca */ /* 0x000fe200000e0000 */
[----:B------:R-:W1:Y:S01]  /*95c0*/  @P2 LDC R5, c[0x0][0x44c] ;  /* 0x00011300ff052b82 */ /* 0x000e620000000800 */
[----:B------:R-:W-:Y:S01]  /*95d0*/  R2UR UR5, R13 ;  /* 0x000000000d0572ca */ /* 0x000fe200000e0000 */
[----:B-1----:R-:W-:-:S04]  /*95e0*/  @P2 IMAD.HI.U32 R5, R0, R5, RZ ;  /* 0x0000000500052227 */ /* 0x002fc800078e00ff */
[----:B------:R-:W-:Y:S01]  /*95f0*/  @!P1 VIADD R0, R6, 0x22840 ;  /* 0x0002284006009836 */ /* 0x000fe20000000000 */
[----:B0-----:R-:W-:Y:S02]  /*9600*/  @P2 SHF.R.U32.HI R4, RZ, R10, R5 ;  /* 0x0000000aff042219 */ /* 0x001fe40000011605 */
[----:B------:R-:W-:Y:S01]  /*9610*/  IADD3 R5, -R7, 0xb, RZ ;  /* 0x0000000b07057810 */ /* 0x000fe20007ffe1ff */
[C---:B------:R-:W-:Y:S01]  /*9620*/  VIADD R7, R3.reuse, 0x61 ;  /* 0x0000006103077836 */ /* 0x040fe20000000000 */
[----:B------:R-:W-:Y:S01]  /*9630*/  @!P1 PRMT R0, RZ, 0x654, R0 ;  /* 0x00000654ff009816 */ /* 0x000fe20000000000 */
[----:B------:R-:W0:Y:S01]  /*9640*/  SHFL.IDX PT, R72, R4, RZ, 0x1c1f ;  /* 0x001c1fff04487589 */ /* 0x000e2200000e0000 */
[----:B------:R-:W-:Y:S02]  /*9650*/  VIADD R3, R3, 0x60 ;  /* 0x0000006003037836 */ /* 0x000fe40000000000 */
[C---:B------:R-:W-:Y:S02]  /*9660*/  IMAD R7, R206.reuse, -0x2, R7 ;  /* 0xfffffffece077824 */ /* 0x040fe400078e0207 */
[----:B------:R-:W-:-:S02]  /*9670*/  IMAD R73, R206, -0x2, R3 ;  /* 0xfffffffece497824 */ /* 0x000fc400078e0203 */
[----:B------:R-:W-:-:S04]  /*9680*/  IMAD.IADD R7, R7, 0x1, -R204 ;  /* 0x0000000107077824 */ /* 0x000fc800078e0acc */
[----:B----4-:R-:W-:Y:S01]  /*9690*/  IMAD.IADD R74, R7, 0x1, R176 ;  /* 0x00000001074a7824 */ /* 0x010fe200078e02b0 */
[----:B---3--:R-:W-:-:S04]  /*96a0*/  LOP3.LUT R76, R76, 0xffdfffff, RZ, 0xc0, !PT ;  /* 0xffdfffff4c4c7812 */ /* 0x008fc800078ec0ff */
[----:B------:R-:W-:Y:S02]  /*96b0*/  @P2 LOP3.LUT R76, R76, 0x200000, RZ, 0xfc, !PT ;  /* 0x002000004c4c2812 */ /* 0x000fe400078efcff */
[----:B------:R-:W-:Y:S02]  /*96c0*/  ISETP.GE.AND P2, PT, R177, 0x1, PT ;  /* 0x00000001b100780c */ /* 0x000fe40003f46270 */
[----:B------:R-:W-:-:S11]  /*96d0*/  LOP3.LUT R76, R76, 0xffefffff, RZ, 0xc0, !PT ;  /* 0xffefffff4c4c7812 */ /* 0x000fd600078ec0ff */
[----:B------:R-:W-:-:S05]  /*96e0*/  @P2 LOP3.LUT R76, R76, 0x100000, RZ, 0xfc, !PT ;  /* 0x001000004c4c2812 */ /* 0x000fca00078efcff */
[----:B------:R1:W-:Y:S02]  /*96f0*/  STL [R1], R76 ;  /* 0x0000004c01007387 */ /* 0x0003e40000100800 */
[----:B-1----:R-:W-:Y:S01]  /*9700*/  IMAD R76, R206, -0x2, R77 ;  /* 0xfffffffece4c7824 */ /* 0x002fe200078e024d */
[----:B------:R-:W-:Y:S02]  /*9710*/  WARPGROUP.DEPBAR.LE gsb0, 0x0 ;  /* 0x00008000000079c5 */ /* 0x000fe40000010000 */
[----:B------:R-:W-:-:S06]  /*9720*/  WARPGROUP.ARRIVE ;  /* 0x00000000000079c5 */ /* 0x000fcc0000000000 */
[----:B------:R-:W-:Y:S01]  /*9730*/  HGMMA.64x96x16.F32 R24, gdesc[UR4], R24, gsb0 ;  /* 0x01600000041879f0 */ /* 0x000fe20008000818 */
[----:B------:R-:W-:Y:S02]  /*9740*/  ULDC UR4, c[0x0][0x9dc] ;  /* 0x0002770000047ab9 */ /* 0x000fe40000000800 */
[----:B------:R-:W-:Y:S01]  /*9750*/  IMAD.U32 R200, RZ, RZ, UR4 ;  /* 0x00000004ffc87e24 */ /* 0x000fe2000f8e00ff */
[----:B------:R-:W-:Y:S02]  /*9760*/  WARPGROUP.DEPBAR.LE gsb0, 0x0 ;  /* 0x00008000000079c5 */ /* 0x000fe40000010000 */
[----:B------:R1:W-:Y:S06]  /*9770*/  BAR.ARV R5, 0x100 ;  /* 0x000400050000751d */ /* 0x0003ec0000002000 */
[----:B------:R3:W-:Y:S02]  /*9780*/  @!P1 SYNCS.ARRIVE.TRANS64.RED.A1T0 RZ, [R0+URZ], RZ ;  /* 0x000000ff00ff99a7 */ /* 0x0007e4000810043f */
[----:B---3--:R-:W-:-:S05]  /*9790*/  LOP3.LUT R0, RZ, R200, RZ, 0x33, !PT ;  /* 0x000000c8ff007212 */ /* 0x008fca00078e33ff */
[----:B------:R-:W-:Y:S01]  /*97a0*/  IMAD.IADD R75, R7, 0x1, R0 ;  /* 0x00000001074b7824 */ /* 0x000fe200078e0200 */
[----:B0-----:R-:W-:-:S03]  /*97b0*/  VIADDMNMX R0, R72, R74, R73, PT ;  /* 0x0000004a48007246 */ /* 0x001fc60003800149 */
[----:B------:R-:W-:Y:S01]  /*97c0*/  IMAD.IADD R10, R75, 0x1, R72 ;  /* 0x000000014b0a7824 */ /* 0x000fe200078e0248 */
[----:B-1----:R-:W-:Y:S06]  /*97d0*/  @!P2 BRA `(.L_x_2773) ;  /* 0x00000000004ca947 */ /* 0x002fec0003800000 */
[----:B------:R-:W-:Y:S01]  /*97e0*/  IADD3 R3, -R204, R205, R72 ;  /* 0x000000cdcc037210 */ /* 0x000fe20007ffe148 */
[----:B------:R-:W-:Y:S03]  /*97f0*/  BSSY B0, `(.L_x_2774) ;  /* 0x000000e000007945 */ /* 0x000fe60003800000 */
        /* <DEDUP_REMOVED lines=9> */
.L_x_2775:
[----:B------:R-:W-:-:S13]  /*9890*/  ISETP.NE.AND P2, PT, R177, 0x1, PT ;  /* 0x00000001b100780c */ /* 0x000fda0003f45270 */
[----:B------:R-:W0:Y:S02]  /*98a0*/  @P2 LDC.64 R78, c[0x0][0x9e8] ;  /* 0x00027a00ff4e2b82 */ /* 0x000e240000000a00 */
[----:B0-----:R-:W-:-:S05]  /*98b0*/  @P2 IMAD.HI.U32 R72, R3, R78, RZ ;  /* 0x0000004e03482227 */ /* 0x001fca00078e00ff */
[----:B------:R-:W-:-:S07]  /*98c0*/  @P2 SHF.R.U32.HI R3, RZ, R79, R72 ;  /* 0x0000004fff032219 */ /* 0x000fce0000011648 */
.L_x_2776:
[----:B------:R-:W-:Y:S05]  /*98d0*/  BSYNC B0 ;  /* 0x0000000000007941 */ /* 0x000fea0003800000 */
.L_x_2774:
[----:B------:R-:W-:-:S05]  /*98e0*/  IMAD R3, R3, R177, R76 ;  /* 0x000000b103037224 */ /* 0x000fca00078e024c */
[----:B------:R-:W-:Y:S02]  /*98f0*/  VIMNMX R10, R10, R3, !PT ;  /* 0x000000030a0a7248 */ /* 0x000fe40007fe0100 */
[----:B------:R-:W-:-:S07]  /*9900*/  VIADDMNMX R0, R3, R177, R0, PT ;  /* 0x000000b103007246 */ /* 0x000fce0003800100 */
.L_x_2773:
[C---:B------:R-:W-:Y:S02]  /*9910*/  ISETP.GE.AND P2, PT, R77.reuse, 0x2, PT ;  /* 0x000000024d00780c */ /* 0x040fe40003f46270 */
[C---:B------:R-:W-:Y:S02]  /*9920*/  ISETP.GE.AND P6, PT, R77.reuse, 0x9, PT ;  /* 0x000000094d00780c */ /* 0x040fe40003fc6270 */
[----:B------:R-:W-:Y:S02]  /*9930*/  ISETP.GT.AND P3, PT, R10, 0x1, !P2 ;  /* 0x000000010a00780c */ /* 0x000fe40005764270 */
[----:B------:R-:W-:Y:S02]  /*9940*/  ISETP.GE.AND P4, PT, R77, 0xa, PT ;  /* 0x0000000a4d00780c */ /* 0x000fe40003f86270 */
[----:B------:R-:W-:Y:S02]  /*9950*/  ISETP.LT.OR P3, PT, R0, 0x2, P3 ;  /* 0x000000020000780c */ /* 0x000fe40001f61670 */
[----:B------:R-:W-:-:S02]  /*9960*/  P2R R72, PR, RZ, 0x10 ;  /* 0x00000010ff487803 */ /* 0x000fc40000000000 */
[----:B------:R-:W-:Y:S02]  /*9970*/  FSEL R109, R25, -INF , !P3 ;  /* 0xff800000196d7808 */ /* 0x000fe40005800000 */
[----:B------:R-:W-:-:S04]  /*9980*/  ISETP.GT.AND P3, PT, R10, 0x8, !P6 ;  /* 0x000000080a00780c */ /* 0x000fc80007764270 */
[----:B------:R-:W-:-:S04]  /*9990*/  ISETP.LT.OR P3, PT, R0, 0x9, P3 ;  /* 0x000000090000780c */ /* 0x000fc80001f61670 */
[----:B------:R-:W-:Y:S02]  /*99a0*/  FSEL R111, R28, -INF , !P3 ;  /* 0xff8000001c6f7808 */ /* 0x000fe40005800000 */
[----:B------:R-:W-:Y:S02]  /*99b0*/  ISETP.GT.AND P3, PT, R10, 0x9, !P4 ;  /* 0x000000090a00780c */ /* 0x000fe40006764270 */
[----:B------:R-:W-:Y:S02]  /*99c0*/  ISETP.GE.AND P4, PT, R77, 0x11, PT ;  /* 0x000000114d00780c */ /* 0x000fe40003f86270 */
[----:B------:R-:W-:Y:S02]  /*99d0*/  ISETP.LT.OR P3, PT, R0, 0xa, P3 ;  /* 0x0000000a0000780c */ /* 0x000fe40001f61670 */
[----:B------:R-:W-:Y:S02]  /*99e0*/  P2R R78, PR, RZ, 0x10 ;  /* 0x00000010ff4e7803 */ /* 0x000fe40000000000 */
[----:B------:R-:W-:-:S02]  /*99f0*/  FSEL R113, R29, -INF , !P3 ;  /* 0xff8000001d717808 */ /* 0x000fc40005800000 */
[----:B------:R-:W-:Y:S02]  /*9a00*/  ISETP.GT.AND P3, PT, R10, 0x10, !P4 ;  /* 0x000000100a00780c */ /* 0x000fe40006764270 */
[----:B------:R-:W-:Y:S02]  /*9a10*/  ISETP.GE.AND P4, PT, R77, 0x12, PT ;  /* 0x000000124d00780c */ /* 0x000fe40003f86270 */
[----:B------:R-:W-:Y:S02]  /*9a20*/  ISETP.LT.OR P3, PT, R0, 0x11, P3 ;  /* 0x000000110000780c */ /* 0x000fe40001f61670 */
[----:B------:R-:W-:Y:S02]  /*9a30*/  P2R R79, PR, RZ, 0x10 ;  /* 0x00000010ff4f7803 */ /* 0x000fe40000000000 */
[----:B------:R-:W-:Y:S02]  /*9a40*/  FSEL R107, R32, -INF , !P3 ;  /* 0xff800000206b7808 */ /* 0x000fe40005800000 */
[----:B------:R-:W-:-:S02]  /*9a50*/  ISETP.GT.AND P3, PT, R10, 0x11, !P4 ;  /* 0x000000110a00780c */ /* 0x000fc40006764270 */
[----:B------:R-:W-:Y:S02]  /*9a60*/  ISETP.GE.AND P4, PT, R77, 0x19, PT ;  /* 0x000000194d00780c */ /* 0x000fe40003f86270 */
[----:B------:R-:W-:Y:S02]  /*9a70*/  ISETP.LT.OR P3, PT, R0, 0x12, P3 ;  /* 0x000000120000780c */ /* 0x000fe40001f61670 */
[----:B------:R-:W-:Y:S02]  /*9a80*/  P2R R80, PR, RZ, 0x10 ;  /* 0x00000010ff507803 */ /* 0x000fe40000000000 */
[----:B------:R-:W-:Y:S02]  /*9a90*/  FSEL R87, R33, -INF , !P3 ;  /* 0xff80000021577808 */ /* 0x000fe40005800000 */
[----:B------:R-:W-:Y:S02]  /*9aa0*/  ISETP.GT.AND P3, PT, R10, 0x18, !P4 ;  /* 0x000000180a00780c */ /* 0x000fe40006764270 */
[----:B------:R-:W-:-:S02]  /*9ab0*/  ISETP.GE.AND P4, PT, R77, 0x1a, PT ;  /* 0x0000001a4d00780c */ /* 0x000fc40003f86270 */
[----:B------:R-:W-:-:S04]  /*9ac0*/  ISETP.LT.OR P3, PT, R0, 0x19, P3 ;  /* 0x000000190000780c */ /* 0x000fc80001f61670 */
        /* <DEDUP_REMOVED lines=73> */
[----:B------:R-:W-:-:S04]  /*9f60*/  ISETP.LT.OR P3, PT, R0, 0x52, P3 ;  /* 0x000000520000780c */ /* 0x000fc80001f61670 */
[----:B------:R-:W-:Y:S02]  /*9f70*/  FSEL R65, R65, -INF , !P3 ;  /* 0xff80000041417808 */ /* 0x000fe40005800000 */
[----:B------:R-:W-:-:S04]  /*9f80*/  ISETP.GE.AND P3, PT, R77, 0x59, PT ;  /* 0x000000594d00780c */ /* 0x000fc80003f66270 */
[----:B------:R-:W-:-:S04]  /*9f90*/  ISETP.GT.AND P4, PT, R10, 0x58, !P3 ;  /* 0x000000580a00780c */ /* 0x000fc80005f84270 */
[----:B------:R-:W-:-:S04]  /*9fa0*/  ISETP.LT.OR P4, PT, R0, 0x59, P4 ;  /* 0x000000590000780c */ /* 0x000fc80002781670 */
[----:B------:R-:W-:Y:S02]  /*9fb0*/  FSEL R29, R68, -INF , !P4 ;  /* 0xff800000441d7808 */ /* 0x000fe40006000000 */
[----:B------:R-:W-:-:S04]  /*9fc0*/  ISETP.GE.AND P4, PT, R77, 0x1, PT ;  /* 0x000000014d00780c */ /* 0x000fc80003f86270 */
[----:B------:R-:W-:-:S04]  /*9fd0*/  ISETP.GT.AND P5, PT, R10, RZ, !P4 ;  /* 0x000000ff0a00720c */ /* 0x000fc800067a4270 */
[----:B------:R-:W-:-:S04]  /*9fe0*/  ISETP.LT.OR P5, PT, R0, 0x1, P5 ;  /* 0x000000010000780c */ /* 0x000fc80002fa1670 */
[----:B------:R-:W-:Y:S02]  /*9ff0*/  FSEL R85, R24, -INF , !P5 ;  /* 0xff80000018557808 */ /* 0x000fe40006800000 */
[----:B------:R-:W-:-:S04]  /*a000*/  ISETP.GE.AND P5, PT, R77, 0x5a, PT ;  /* 0x0000005a4d00780c */ /* 0x000fc80003fa6270 */
[----:B------:R-:W-:Y:S02]  /*a010*/  P2R R68, PR, RZ, 0x20 ;  /* 0x00000020ff447803 */ /* 0x000fe40000000000 */
[----:B------:R-:W-:-:S04]  /*a020*/  ISETP.GT.AND P5, PT, R10, 0x59, !P5 ;  /* 0x000000590a00780c */ /* 0x000fc80006fa4270 */
[----:B------:R-:W-:Y:S02]  /*a030*/  ISETP.LT.OR P5, PT, R0, 0x5a, P5 ;  /* 0x0000005a0000780c */ /* 0x000fe40002fa1670 */
[----:B------:R-:W0:Y:S02]  /*a040*/  SHFL.IDX PT, R0, R4, 0x1, 0x1c1f ;  /* 0x003c1f0004007f89 */ /* 0x000e2400000e0000 */
[----:B------:R-:W-:Y:S02]  /*a050*/  FSEL R69, R69, -INF , !P5 ;  /* 0xff80000045457808 */ /* 0x000fe40006800000 */
[----:B------:R-:W-:Y:S02]  /*a060*/  ISETP.GE.AND P5, PT, R177, 0x1, PT ;  /* 0x00000001b100780c */ /* 0x000fe40003fa6270 */
[----:B0-----:R-:W-:Y:S01]  /*a070*/  VIADDMNMX R24, R0, R74, R73, PT ;  /* 0x0000004a00187246 */ /* 0x001fe20003800149 */
[----:B------:R-:W-:-:S10]  /*a080*/  IMAD.IADD R28, R75, 0x1, R0 ;  /* 0x000000014b1c7824 */ /* 0x000fd400078e0200 */
[----:B------:R-:W-:Y:S05]  /*a090*/  @!P5 BRA `(.L_x_2777) ;  /* 0x00000000004cd947 */ /* 0x000fea0003800000 */
        /* <DEDUP_REMOVED lines=11> */
.L_x_2779:
[----:B------:R-:W-:-:S13]  /*a150*/  ISETP.NE.AND P5, PT, R177, 0x1, PT ;  /* 0x00000001b100780c */ /* 0x000fda0003fa5270 */
[----:B------:R-:W0:Y:S02]  /*a160*/  @P5 LDC.64 R32, c[0x0][0x9e8] ;  /* 0x00027a00ff205b82 */ /* 0x000e240000000a00 */
[----:B0-----:R-:W-:-:S05]  /*a170*/  @P5 IMAD.HI.U32 R32, R0, R32, RZ ;  /* 0x0000002000205227 */ /* 0x001fca00078e00ff */
[----:B------:R-:W-:-:S07]  /*a180*/  @P5 SHF.R.U32.HI R0, RZ, R33, R32 ;  /* 0x00000021ff005219 */ /* 0x000fce0000011620 */
.L_x_2780:
[----:B------:R-:W-:Y:S05]  /*a190*/  BSYNC B0 ;  /* 0x0000000000007941 */ /* 0x000fea0003800000 */
.L_x_2778:
[----:B------:R-:W-:-:S05]  /*a1a0*/  IMAD R33, R0, R177, R76 ;  /* 0x000000b100217224 */ /* 0x000fca00078e024c */
[----:B------:R-:W-:Y:S02]  /*a1b0*/  VIMNMX R28, R28, R33, !PT ;  /* 0x000000211c1c7248 */ /* 0x000fe40007fe0100 */
[----:B------:R-:W-:-:S07]  /*a1c0*/  VIADDMNMX R24, R33, R177, R24, PT ;  /* 0x000000b121187246 */ /* 0x000fce0003800118 */
.L_x_2777:
[----:B------:R-:W-:Y:S01]  /*a1d0*/  ISETP.GT.AND P2, PT, R28, 0x1, !P2 ;  /* 0x000000011c00780c */ /* 0x000fe20005744270 */
[----:B------:R-:W-:Y:S01]  /*a1e0*/  ULDC UR4, c[0x0][0x988] ;  /* 0x0002620000047ab9 */ /* 0x000fe20000000800 */
[----:B------:R-:W-:Y:S01]  /*a1f0*/  FMNMX.FTZ R0, R85, R109, !PT ;  /* 0x0000006d55007209 */ /* 0x000fe20007810000 */
[----:B------:R-:W-:Y:S01]  /*a200*/  IMAD.U32 R10, RZ, RZ, UR4 ;  /* 0x00000004ff0a7e24 */ /* 0x000fe2000f8e00ff */
        /* <DEDUP_REMOVED lines=8> */
[----:B------:R-:W-:Y:S02]  /*a290*/  ISETP.GT.AND P6, PT, R28, 0x8, !P6 ;  /* 0x000000081c00780c */ /* 0x000fe400077c4270 */
[----:B------:R-:W-:-:S02]  /*a2a0*/  FSEL R31, R31, -INF , !P2 ;  /* 0xff8000001f1f7808 */ /* 0x000fc40005000000 */
[----:B------:R-:W-:Y:S02]  /*a2b0*/  ISETP.NE.AND P2, PT, R78, RZ, PT ;  /* 0x000000ff4e00720c */ /* 0x000fe40003f45270 */
[----:B------:R-:W-:Y:S02]  /*a2c0*/  FMNMX.FTZ R0, R87, R0, !PT ;  /* 0x0000000057007209 */ /* 0x000fe40007810000 */
[----:B------:R-:W-:Y:S02]  /*a2d0*/  ISETP.GT.AND P2, PT, R28, 0x10, !P2 ;  /* 0x000000101c00780c */ /* 0x000fe40005744270 */
[C---:B------:R-:W-:Y:S02]  /*a2e0*/  ISETP.LT.OR P6, PT, R24.reuse, 0x9, P6 ;  /* 0x000000091800780c */ /* 0x040fe400037c1670 */
[----:B------:R-:W-:Y:S02]  /*a2f0*/  ISETP.LT.OR P2, PT, R24, 0x11, P2 ;  /* 0x000000111800780c */ /* 0x000fe40001741670 */
[----:B------:R-:W-:-:S02]  /*a300*/  FMNMX.FTZ R0, R105, R0, !PT ;  /* 0x0000000069007209 */ /* 0x000fc40007810000 */
[----:B------:R-:W-:Y:S02]  /*a310*/  FSEL R37, R34, -INF , !P2 ;  /* 0xff80000022257808 */ /* 0x000fe40005000000 */
[----:B------:R-:W-:Y:S02]  /*a320*/  ISETP.NE.AND P2, PT, R79, RZ, PT ;  /* 0x000000ff4f00720c */ /* 0x000fe40003f45270 */
[----:B------:R-:W-:Y:S02]  /*a330*/  FSEL R33, R30, -INF , !P6 ;  /* 0xff8000001e217808 */ /* 0x000fe40007000000 */
[----:B------:R-:W-:Y:S02]  /*a340*/  ISETP.GT.AND P2, PT, R28, 0x11, !P2 ;  /* 0x000000111c00780c */ /* 0x000fe40005744270 */
[----:B------:R-:W-:Y:S02]  /*a350*/  ISETP.NE.AND P6, PT, R81, RZ, PT ;  /* 0x000000ff5100720c */ /* 0x000fe40003fc5270 */
[----:B------:R-:W-:-:S02]  /*a360*/  ISETP.LT.OR P2, PT, R24, 0x12, P2 ;  /* 0x000000121800780c */ /* 0x000fc40001741670 */
[----:B------:R-:W-:Y:S02]  /*a370*/  FMNMX.FTZ R0, R89, R0, !PT ;  /* 0x0000000059007209 */ /* 0x000fe40007810000 */
[----:B------:R-:W-:Y:S02]  /*a380*/  FSEL R35, R35, -INF , !P2 ;  /* 0xff80000023237808 */ /* 0x000fe40005000000 */
[----:B------:R-:W-:Y:S02]  /*a390*/  ISETP.NE.AND P2, PT, R80, RZ, PT ;  /* 0x000000ff5000720c */ /* 0x000fe40003f45270 */
[----:B------:R-:W-:Y:S02]  /*a3a0*/  FMNMX.FTZ R0, R103, R0, !PT ;  /* 0x0000000067007209 */ /* 0x000fe40007810000 */
[----:B------:R-:W-:Y:S02]  /*a3b0*/  ISETP.GT.AND P2, PT, R28, 0x18, !P2 ;  /* 0x000000181c00780c */ /* 0x000fe40005744270 */
[----:B------:R-:W-:-:S02]  /*a3c0*/  ISETP.NE.AND P5, PT, R40, RZ, PT ;  /* 0x000000ff2800720c */ /* 0x000fc40003fa5270 */
        /* <DEDUP_REMOVED lines=39> */
[----:B------:R-:W-:Y:S01]  /*a640*/  ISETP.GT.AND P4, PT, R28, RZ, !P4 ;  /* 0x000000ff1c00720c */ /* 0x000fe20006784270 */
[----:B------:R-:W0:Y:S01]  /*a650*/  SHFL.BFLY PT, R83, R4, 0x2, 0x1f ;  /* 0x0c401f0004537f89 */ /* 0x000e2200000e0000 */
[----:B------:R-:W-:Y:S02]  /*a660*/  FSEL R73, R50, -INF , !P2 ;  /* 0xff80000032497808 */ /* 0x000fe40005000000 */
[----:B------:R-:W-:-:S02]  /*a670*/  ISETP.NE.AND P2, PT, R48, RZ, PT ;  /* 0x000000ff3000720c */ /* 0x000fc40003f45270 */
[----:B------:R-:W-:Y:S02]  /*a680*/  ISETP.LT.OR P4, PT, R24, 0x1, P4 ;  /* 0x000000011800780c */ /* 0x000fe40002781670 */
[----:B------:R-:W-:Y:S02]  /*a690*/  ISETP.GT.AND P2, PT, R28, 0x31, !P2 ;  /* 0x000000311c00780c */ /* 0x000fe40005744270 */
[----:B------:R-:W-:Y:S02]  /*a6a0*/  FSEL R26, R26, -INF , !P4 ;  /* 0xff8000001a1a7808 */ /* 0x000fe40006000000 */
[----:B------:R-:W-:Y:S02]  /*a6b0*/  ISETP.LT.OR P2, PT, R24, 0x32, P2 ;  /* 0x000000321800780c */ /* 0x000fe40001741670 */
[----:B------:R-:W-:Y:S02]  /*a6c0*/  ISETP.NE.AND P5, PT, R60, RZ, PT ;  /* 0x000000ff3c00720c */ /* 0x000fe40003fa5270 */
[----:B------:R-:W-:-:S02]  /*a6d0*/  FSEL R51, R51, -INF , !P2 ;  /* 0xff80000033337808 */ /* 0x000fc40005000000 */
[----:B------:R-:W-:Y:S02]  /*a6e0*/  ISETP.NE.AND P2, PT, R84, RZ, PT ;  /* 0x000000ff5400720c */ /* 0x000fe40003f45270 */
[C---:B------:R-:W-:Y:S02]  /*a6f0*/  ISETP.GT.AND P3, PT, R28.reuse, 0x58, !P3 ;  /* 0x000000581c00780c */ /* 0x040fe40005f64270 */
[----:B------:R-:W-:Y:S02]  /*a700*/  ISETP.GT.AND P2, PT, R28, 0x38, !P2 ;  /* 0x000000381c00780c */ /* 0x000fe40005744270 */
[C---:B------:R-:W-:Y:S02]  /*a710*/  ISETP.LT.OR P3, PT, R24.reuse, 0x59, P3 ;  /* 0x000000591800780c */ /* 0x040fe40001f61670 */
[----:B------:R-:W-:Y:S02]  /*a720*/  ISETP.LT.OR P2, PT, R24, 0x39, P2 ;  /* 0x000000391800780c */ /* 0x000fe40001741670 */
[----:B0-----:R-:W-:-:S02]  /*a730*/  FMNMX.FTZ R83, R4, R83, !PT ;  /* 0x0000005304537209 */ /* 0x001fc40007810000 */
[----:B------:R-:W-:Y:S02]  /*a740*/  FSEL R75, R54, -INF , !P2 ;  /* 0xff800000364b7808 */ /* 0x000fe40005000000 */
[----:B------:R-:W-:Y:S01]  /*a750*/  ISETP.NE.AND P2, PT, R52, RZ, PT ;  /* 0x000000ff3400720c */ /* 0x000fe20003f45270 */
[----:B------:R-:W0:Y:S01]  /*a760*/  SHFL.BFLY PT, R0, R83, 0x1, 0x1f ;  /* 0x0c201f0053007f89 */ /* 0x000e2200000e0000 */
        /* <DEDUP_REMOVED lines=27> */
[----:B------:R-:W-:-:S02]  /*a920*/  ISETP.GT.AND P2, PT, R28, 0x49, !P6 ;  /* 0x000000491c00780c */ /* 0x000fc40007744270 */
[----:B------:R-:W-:Y:S02]  /*a930*/  FMNMX.FTZ R4, R51, R4, !PT ;  /* 0x0000000433047209 */ /* 0x000fe40007810000 */
[----:B------:R-:W-:Y:S02]  /*a940*/  ISETP.LT.OR P2, PT, R24, 0x4a, P2 ;  /* 0x0000004a1800780c */ /* 0x000fe40001741670 */
[----:B------:R-:W-:Y:S02]  /*a950*/  FMNMX.FTZ R4, R75, R4, !PT ;  /* 0x000000044b047209 */ /* 0x000fe40007810000 */
[----:B------:R-:W-:Y:S02]  /*a960*/  FSEL R63, R63, -INF , !P2 ;  /* 0xff8000003f3f7808 */ /* 0x000fe40005000000 */
[----:B------:R-:W-:Y:S02]  /*a970*/  ISETP.GT.AND P2, PT, R28, 0x50, !P5 ;  /* 0x000000501c00780c */ /* 0x000fe40006f44270 */
[----:B0-----:R-:W-:-:S02]  /*a980*/  FMNMX.FTZ R0, R83, R0, !PT ;  /* 0x0000000053007209 */ /* 0x001fc40007810000 */
[----:B------:R-:W-:Y:S02]  /*a990*/  FMNMX.FTZ R4, R55, R4, !PT ;  /* 0x0000000437047209 */ /* 0x000fe40007810000 */
[----:B------:R-:W-:Y:S01]  /*a9a0*/  ISETP.LT.OR P2, PT, R24, 0x51, P2 ;  /* 0x000000511800780c */ /* 0x000fe20001741670 */
[----:B------:R-:W-:Y:S01]  /*a9b0*/  FMUL.FTZ R30, R0, R10 ;  /* 0x0000000a001e7220 */ /* 0x000fe20000410000 */
[----:B------:R-:W-:Y:S02]  /*a9c0*/  FMNMX.FTZ R4, R77, R4, !PT ;  /* 0x000000044d047209 */ /* 0x000fe40007810000 */
[----:B------:R-:W-:Y:S02]  /*a9d0*/  FSEL R81, R66, -INF , !P2 ;  /* 0xff80000042517808 */ /* 0x000fe40005000000 */
[----:B------:R-:W-:Y:S02]  /*a9e0*/  FSETP.NEU.FTZ.AND P2, PT, R0, -INF , PT ;  /* 0xff8000000000780b */ /* 0x000fe40003f5d000 */
[----:B------:R-:W-:-:S02]  /*a9f0*/  ISETP.NE.AND P5, PT, R64, RZ, PT ;  /* 0x000000ff4000720c */ /* 0x000fc40003fa5270 */
[----:B------:R-:W-:Y:S02]  /*aa00*/  FMNMX.FTZ R4, R59, R4, !PT ;  /* 0x000000043b047209 */ /* 0x000fe40007810000 */
[----:B------:R-:W-:Y:S02]  /*aa10*/  FSEL R30, R30, RZ, P2 ;  /* 0x000000ff1e1e7208 */ /* 0x000fe40001000000 */
[----:B------:R-:W-:Y:S02]  /*aa20*/  ISETP.GT.AND P2, PT, R28, 0x51, !P5 ;  /* 0x000000511c00780c */ /* 0x000fe40006f44270 */
[----:B------:R-:W-:Y:S01]  /*aa30*/  FMNMX.FTZ R4, R79, R4, !PT ;  /* 0x000000044f047209 */ /* 0x000fe20007810000 */
[-CC-:B------:R-:W-:Y:S01]  /*aa40*/  FFMA.FTZ R160, R103, R10.reuse, -R30.reuse ;  /* 0x0000000a67a07223 */ /* 0x180fe2000001081e */
[----:B------:R-:W-:Y:S01]  /*aa50*/  ISETP.LT.OR P2, PT, R24, 0x52, P2 ;  /* 0x000000521800780c */ /* 0x000fe20001741670 */
[-CC-:B------:R-:W-:Y:S01]  /*aa60*/  FFMA.FTZ R152, R85, R10.reuse, -R30.reuse ;  /* 0x0000000a55987223 */ /* 0x180fe2000001081e */
[----:B------:R-:W-:Y:S01]  /*aa70*/  ISETP.NE.AND P5, PT, R68, RZ, PT ;  /* 0x000000ff4400720c */ /* 0x000fe20003fa5270 */
[--C-:B------:R-:W-:Y:S01]  /*aa80*/  FFMA.FTZ R83, R109, R10, -R30.reuse ;  /* 0x0000000a6d537223 */ /* 0x100fe2000001081e */
[----:B------:R-:W-:Y:S01]  /*aa90*/  FMNMX.FTZ R4, R63, R4, !PT ;  /* 0x000000043f047209 */ /* 0x000fe20007810000 */
[-CC-:B------:R-:W-:Y:S01]  /*aaa0*/  FFMA.FTZ R154, R111, R10.reuse, -R30.reuse ;  /* 0x0000000a6f9a7223 */ /* 0x180fe2000001081e */
[----:B------:R-:W-:Y:S01]  /*aab0*/  FSEL R67, R67, -INF , !P2 ;  /* 0xff80000043437808 */ /* 0x000fe20005000000 */
[----:B------:R-:W-:Y:S01]  /*aac0*/  MUFU.EX2 R152, R152 ;  /* 0x0000009800987308 */ /* 0x000fe20000000800 */
[----:B------:R-:W-:Y:S01]  /*aad0*/  ISETP.GT.AND P2, PT, R28, 0x59, !P5 ;  /* 0x000000591c00780c */ /* 0x000fe20006f44270 */
[--C-:B------:R-:W-:Y:S01]  /*aae0*/  FFMA.FTZ R28, R101, R10, -R30.reuse ;  /* 0x0000000a651c7223 */ /* 0x100fe2000001081e */
[----:B------:R-:W-:Y:S01]  /*aaf0*/  FMNMX.FTZ R4, R81, R4, !PT ;  /* 0x0000000451047209 */ /* 0x000fe20007810000 */
[-CC-:B------:R-:W-:Y:S01]  /*ab00*/  FFMA.FTZ R85, R113, R10.reuse, -R30.reuse ;  /* 0x0000000a71557223 */ /* 0x180fe2000001081e */
[----:B------:R-:W-:Y:S01]  /*ab10*/  ISETP.LT.OR P2, PT, R24, 0x5a, P2 ;  /* 0x0000005a1800780c */ /* 0x000fe20001741670 */
[--C-:B------:R-:W-:Y:S01]  /*ab20*/  FFMA.FTZ R24, R97, R10, -R30.reuse ;  /* 0x0000000a61187223 */ /* 0x100fe2000001081e */
[----:B------:R-:W-:Y:S01]  /*ab30*/  FSEL R101, R70, -INF , !P3 ;  /* 0xff80000046657808 */ /* 0x000fe20005800000 */
[----:B------:R0:W-:Y:S01]  /*ab40*/  MUFU.EX2 R103, R28 ;  /* 0x0000001c00677308 */ /* 0x0001e20000000800 */
[----:B------:R-:W-:Y:S01]  /*ab50*/  FMNMX.FTZ R4, R67, R4, !PT ;  /* 0x0000000443047209 */ /* 0x000fe20007810000 */
[-CC-:B------:R-:W-:Y:S01]  /*ab60*/  FFMA.FTZ R156, R107, R10.reuse, -R30.reuse ;  /* 0x0000000a6b9c7223 */ /* 0x180fe2000001081e */
[----:B------:R-:W-:Y:S01]  /*ab70*/  FSEL R71, R71, -INF , !P2 ;  /* 0xff80000047477808 */ /* 0x000fe20005000000 */
[--C-:B------:R-:W-:Y:S01]  /*ab80*/  FFMA.FTZ R87, R87, R10, -R30.reuse ;  /* 0x0000000a57577223 */ /* 0x100fe2000001081e */
[----:B------:R-:W-:Y:S01]  /*ab90*/  FMNMX.FTZ R4, R101, R4, !PT ;  /* 0x0000000465047209 */ /* 0x000fe20007810000 */
[-CC-:B------:R-:W-:Y:S01]  /*aba0*/  FFMA.FTZ R158, R105, R10.reuse, -R30.reuse ;  /* 0x0000000a699e7223 */ /* 0x180fe2000001081e */
[--C-:B------:R-:W-:Y:S01]  /*abb0*/  FFMA.FTZ R89, R89, R10, -R30.reuse ;  /* 0x0000000a59597223 */ /* 0x100fe2000001081e */
[----:B------:R-:W-:Y:S01]  /*abc0*/  MUFU.EX2 R83, R83 ;  /* 0x0000005300537308 */ /* 0x000fe20000000800 */
[----:B------:R-:W-:Y:S01]  /*abd0*/  FMNMX.FTZ R4, R71, R4, !PT ;  /* 0x0000000447047209 */ /* 0x000fe20007810000 */
[-CC-:B0-----:R-:W-:Y:S01]  /*abe0*/  FFMA.FTZ R28, R7, R10.reuse, -R30.reuse ;  /* 0x0000000a071c7223 */ /* 0x181fe2000001081e */
[-CC-:B------:R-:W-:Y:S01]  /*abf0*/  FFMA.FTZ R99, R99, R10.reuse, -R30.reuse ;  /* 0x0000000a63637223 */ /* 0x180fe2000001081e */
[-CC-:B------:R-:W-:Y:S01]  /*ac00*/  FFMA.FTZ R95, R95, R10.reuse, -R30.reuse ;  /* 0x0000000a5f5f7223 */ /* 0x180fe2000001081e */
[-CC-:B------:R-:W-:Y:S01]  /*ac10*/  FFMA.FTZ R93, R93, R10.reuse, -R30.reuse ;  /* 0x0000000a5d5d7223 */ /* 0x180fe2000001081e */
[----:B------:R-:W0:Y:S01]  /*ac20*/  SHFL.BFLY PT, R97, R4, 0x2, 0x1f ;  /* 0x0c401f0004617f89 */ /* 0x000e2200000e0000 */
        /* <DEDUP_REMOVED lines=9> */
[----:B------:R-:W-:Y:S01]  /*acc0*/  MUFU.EX2 R85, R85 ;  /* 0x0000005500557308 */ /* 0x000fe20000000800 */
[----:B------:R-:W-:-:S07]  /*acd0*/  FFMA.FTZ R30, R69, R10, -R30 ;  /* 0x0000000a451e7223 */ /* 0x000fce000001081e */
[----:B------:R-:W-:Y:S01]  /*ace0*/  MUFU.EX2 R156, R156 ;  /* 0x0000009c009c7308 */ /* 0x000fe20000000800 */
[----:B0-----:R-:W-:-:S07]  /*acf0*/  FMNMX.FTZ R97, R4, R97, !PT ;  /* 0x0000006104617209 */ /* 0x001fce0007810000 */
[----:B------:R-:W-:Y:S01]  /*ad00*/  MUFU.EX2 R87, R87 ;  /* 0x0000005700577308 */ /* 0x000fe20000000800 */
[----:B------:R-:W0:Y:S07]  /*ad10*/  SHFL.BFLY PT, R4, R97, 0x1, 0x1f ;  /* 0x0c201f0061047f89 */ /* 0x000e2e00000e0000 */
[----:B------:R-:W-:Y:S08]  /*ad20*/  MUFU.EX2 R158, R158 ;  /* 0x0000009e009e7308 */ /* 0x000ff00000000800 */
[----:B------:R-:W-:Y:S08]  /*ad30*/  MUFU.EX2 R89, R89 ;  /* 0x0000005900597308 */ /* 0x000ff00000000800 */
[----:B------:R-:W-:Y:S01]  /*ad40*/  MUFU.EX2 R160, R160 ;  /* 0x000000a000a07308 */ /* 0x000fe20000000800 */
[----:B0-----:R-:W-:-:S04]  /*ad50*/  FMNMX.FTZ R7, R97, R4, !PT ;  /* 0x0000000461077209 */ /* 0x001fc80007810000 */
[C---:B------:R-:W-:Y:S01]  /*ad60*/  FSETP.NEU.FTZ.AND P2, PT, R7.reuse, -INF , PT ;  /* 0xff8000000700780b */ /* 0x040fe20003f5d000 */
[----:B------:R-:W-:Y:S02]  /*ad70*/  FMUL.FTZ R4, R7, R10 ;  /* 0x0000000a07047220 */ /* 0x000fe40000410000 */
[----:B------:R-:W-:Y:S03]  /*ad80*/  MUFU.EX2 R99, R99 ;  /* 0x0000006300637308 */ /* 0x000fe60000000800 */
[----:B------:R-:W-:-:S05]  /*ad90*/  FSEL R4, R4, RZ, P2 ;  /* 0x000000ff04047208 */ /* 0x000fca0001000000 */
        /* <DEDUP_REMOVED lines=24> */
[----:B------:R3:W-:Y:S01]  /*af20*/  MUFU.EX2 R32, R31 ;  /* 0x0000001f00207308 */ /* 0x0007e20000000800 */
[-CC-:B------:R-:W-:Y:S01]  /*af30*/  FFMA.FTZ R67, R67, R10.reuse, -R4.reuse ;  /* 0x0000000a43437223 */ /* 0x180fe20000010804 */
[-CC-:B------:R-:W-:Y:S01]  /*af40*/  FFMA.FTZ R101, R101, R10.reuse, -R4.reuse ;  /* 0x0000000a65657223 */ /* 0x180fe20000010804 */
[----:B------:R-:W-:Y:S01]  /*af50*/  FFMA.FTZ R71, R71, R10, -R4 ;  /* 0x0000000a47477223 */ /* 0x000fe20000010804 */
[----:B0-----:R-:W-:-:S04]  /*af60*/  F2FP.F16.F32.PACK_AB R162, R24, R99 ;  /* 0x0000006318a2723e */ /* 0x001fc800000000ff */
[----:B------:R-:W0:Y:S01]  /*af70*/  MUFU.EX2 R33, R33 ;  /* 0x0000002100217308 */ /* 0x000e220000000800 */
[----:B---3--:R-:W-:Y:S01]  /*af80*/  FADD.FTZ R31, R152, R83 ;  /* 0x00000053981f7221 */ /* 0x008fe20000010000 */
[----:B-1----:R-:W-:Y:S02]  /*af90*/  F2FP.F16.F32.PACK_AB R153, R27, R26 ;  /* 0x0000001a1b99723e */ /* 0x002fe400000000ff */
[----:B------:R-:W-:Y:S01]  /*afa0*/  F2FP.F16.F32.PACK_AB R152, R83, R152 ;  /* 0x000000985398723e */ /* 0x000fe200000000ff */
[----:B------:R-:W-:Y:S01]  /*afb0*/  FADD.FTZ R44, R154, R31 ;  /* 0x0000001f9a2c7221 */ /* 0x000fe20000010000 */
[C---:B------:R-:W-:Y:S02]  /*afc0*/  F2FP.F16.F32.PACK_AB R154, R85.reuse, R154 ;  /* 0x0000009a559a723e */ /* 0x040fe400000000ff */
[----:B------:R-:W1:Y:S01]  /*afd0*/  MUFU.EX2 R37, R37 ;  /* 0x0000002500257308 */ /* 0x000e620000000800 */
[----:B------:R-:W-:Y:S01]  /*afe0*/  FADD.FTZ R31, R85, R44 ;  /* 0x0000002c551f7221 */ /* 0x000fe20000010000 */
[----:B------:R-:W-:-:S03]  /*aff0*/  FADD.FTZ R44, R26, R27 ;  /* 0x0000001b1a2c7221 */ /* 0x000fc60000010000 */
[----:B------:R-:W-:Y:S01]  /*b000*/  FADD.FTZ R46, R156, R31 ;  /* 0x0000001f9c2e7221 */ /* 0x000fe20000010000 */
[----:B------:R-:W-:Y:S02]  /*b010*/  F2FP.F16.F32.PACK_AB R156, R87, R156 ;  /* 0x0000009c579c723e */ /* 0x000fe400000000ff */
[----:B------:R3:W4:Y:S01]  /*b020*/  MUFU.EX2 R34, R35 ;  /* 0x0000002300227308 */ /* 0x0007220000000800 */
[----:B0-----:R-:W-:Y:S01]  /*b030*/  FADD.FTZ R31, R33, R44 ;  /* 0x0000002c211f7221 */ /* 0x001fe20000010000 */
[----:B------:R-:W-:-:S06]  /*b040*/  F2FP.F16.F32.PACK_AB R155, R32, R33 ;  /* 0x00000021209b723e */ /* 0x000fcc00000000ff */
[----:B------:R-:W0:Y:S01]  /*b050*/  MUFU.EX2 R41, R41 ;  /* 0x0000002900297308 */ /* 0x000e220000000800 */
[----:B---3--:R-:W-:Y:S01]  /*b060*/  FADD.FTZ R35, R87, R46 ;  /* 0x0000002e57237221 */ /* 0x008fe20000010000 */
[----:B------:R-:W-:-:S03]  /*b070*/  FADD.FTZ R46, R32, R31 ;  /* 0x0000001f202e7221 */ /* 0x000fc60000010000 */
[----:B------:R-:W-:Y:S01]  /*b080*/  FADD.FTZ R48, R158, R35 ;  /* 0x000000239e307221 */ /* 0x000fe20000010000 */
[----:B-1----:R-:W-:Y:S01]  /*b090*/  FADD.FTZ R31, R37, R46 ;  /* 0x0000002e251f7221 */ /* 0x002fe20000010000 */
[C---:B------:R-:W-:Y:S01]  /*b0a0*/  F2FP.F16.F32.PACK_AB R158, R89.reuse, R158 ;  /* 0x0000009e599e723e */ /* 0x040fe200000000ff */
[----:B------:R-:W1:Y:S01]  /*b0b0*/  MUFU.EX2 R36, R39 ;  /* 0x0000002700247308 */ /* 0x000e620000000800 */
[----:B------:R-:W-:Y:S01]  /*b0c0*/  FADD.FTZ R35, R89, R48 ;  /* 0x0000003059237221 */ /* 0x000fe20000010000 */
[C---:B----4-:R-:W-:Y:S01]  /*b0d0*/  FADD.FTZ R46, R34.reuse, R31 ;  /* 0x0000001f222e7221 */ /* 0x050fe20000010000 */
[----:B------:R-:W-:Y:S02]  /*b0e0*/  F2FP.F16.F32.PACK_AB R157, R34, R37 ;  /* 0x00000025229d723e */ /* 0x000fe400000000ff */
[----:B------:R-:W-:Y:S01]  /*b0f0*/  FADD.FTZ R48, R160, R35 ;  /* 0x00000023a0307221 */ /* 0x000fe20000010000 */
[C---:B------:R-:W-:Y:S02]  /*b100*/  F2FP.F16.F32.PACK_AB R160, R103.reuse, R160 ;  /* 0x000000a067a0723e */ /* 0x040fe400000000ff */
[----:B------:R-:W3:Y:S01]  /*b110*/  MUFU.EX2 R45, R45 ;  /* 0x0000002d002d7308 */ /* 0x000ee20000000800 */
[----:B------:R-:W-:Y:S01]  /*b120*/  FADD.FTZ R48, R103, R48 ;  /* 0x0000003067307221 */ /* 0x000fe20000010000 */
[----:B0-----:R-:W-:-:S03]  /*b130*/  FADD.FTZ R31, R41, R46 ;  /* 0x0000002e291f7221 */ /* 0x001fc60000010000 */
[----:B------:R-:W-:-:S03]  /*b140*/  FADD.FTZ R35, R99, R48 ;  /* 0x0000003063237221 */ /* 0x000fc60000010000 */
[----:B------:R-:W0:Y:S01]  /*b150*/  MUFU.EX2 R95, R95 ;  /* 0x0000005f005f7308 */ /* 0x000e220000000800 */
[----:B-1----:R-:W-:Y:S01]  /*b160*/  FADD.FTZ R48, R36, R31 ;  /* 0x0000001f24307221 */ /* 0x002fe20000010000 */
[----:B------:R-:W-:Y:S01]  /*b170*/  FADD.FTZ R50, R24, R35 ;  /* 0x0000002318327221 */ /* 0x000fe20000010000 */
[----:B------:R-:W-:-:S05]  /*b180*/  F2FP.F16.F32.PACK_AB R159, R36, R41 ;  /* 0x00000029249f723e */ /* 0x000fca00000000ff */
[----:B------:R-:W1:Y:S01]  /*b190*/  MUFU.EX2 R38, R43 ;  /* 0x0000002b00267308 */ /* 0x000e620000000800 */
[----:B---3--:R-:W-:-:S07]  /*b1a0*/  FADD.FTZ R31, R45, R48 ;  /* 0x000000302d1f7221 */ /* 0x008fce0000010000 */
[----:B------:R-:W3:Y:S01]  /*b1b0*/  MUFU.EX2 R164, R93 ;  /* 0x0000005d00a47308 */ /* 0x000ee20000000800 */
[----:B0-----:R-:W-:-:S07]  /*b1c0*/  FADD.FTZ R35, R95, R50 ;  /* 0x000000325f237221 */ /* 0x001fce0000010000 */
[----:B------:R-:W0:Y:S01]  /*b1d0*/  MUFU.EX2 R49, R49 ;  /* 0x0000003100317308 */ /* 0x000e220000000800 */
[C---:B-1----:R-:W-:Y:S01]  /*b1e0*/  FADD.FTZ R48, R38.reuse, R31 ;  /* 0x0000001f26307221 */ /* 0x042fe20000010000 */
[----:B------:R-:W-:-:S06]  /*b1f0*/  F2FP.F16.F32.PACK_AB R161, R38, R45 ;  /* 0x0000002d26a1723e */ /* 0x000fcc00000000ff */
[----:B------:R-:W1:Y:S01]  /*b200*/  MUFU.EX2 R91, R91 ;  /* 0x0000005b005b7308 */ /* 0x000e620000000800 */
[C---:B---3--:R-:W-:Y:S01]  /*b210*/  FADD.FTZ R50, R164.reuse, R35 ;  /* 0x00000023a4327221 */ /* 0x048fe20000010000 */
[----:B------:R-:W-:-:S06]  /*b220*/  F2FP.F16.F32.PACK_AB R164, R164, R95 ;  /* 0x0000005fa4a4723e */ /* 0x000fcc00000000ff */
[----:B------:R-:W3:Y:S01]  /*b230*/  MUFU.EX2 R40, R47 ;  /* 0x0000002f00287308 */ /* 0x000ee20000000800 */
[----:B0-----:R-:W-:-:S07]  /*b240*/  FADD.FTZ R31, R49, R48 ;  /* 0x00000030311f7221 */ /* 0x001fce0000010000 */
[----:B------:R-:W0:Y:S01]  /*b250*/  MUFU.EX2 R166, R53 ;  /* 0x0000003500a67308 */ /* 0x000e220000000800 */
[----:B-1----:R-:W-:-:S07]  /*b260*/  FADD.FTZ R35, R91, R50 ;  /* 0x000000325b237221 */ /* 0x002fce0000010000 */
[----:B------:R-:W1:Y:S01]  /*b270*/  MUFU.EX2 R73, R73 ;  /* 0x0000004900497308 */ /* 0x000e620000000800 */
[C---:B---3--:R-:W-:Y:S01]  /*b280*/  FADD.FTZ R50, R40.reuse, R31 ;  /* 0x0000001f28327221 */ /* 0x048fe20000010000 */
[----:B------:R-:W-:-:S06]  /*b290*/  F2FP.F16.F32.PACK_AB R163, R40, R49 ;  /* 0x0000003128a3723e */ /* 0x000fcc00000000ff */
[----:B------:R-:W3:Y:S01]  /*b2a0*/  MUFU.EX2 R3, R3 ;  /* 0x0000000300037308 */ /* 0x000ee20000000800 */
[C---:B0-----:R-:W-:Y:S01]  /*b2b0*/  FADD.FTZ R52, R166.reuse, R35 ;  /* 0x00000023a6347221 */ /* 0x041fe20000010000 */
[----:B------:R-:W-:-:S06]  /*b2c0*/  F2FP.F16.F32.PACK_AB R166, R166, R91 ;  /* 0x0000005ba6a6723e */ /* 0x000fcc00000000ff */
[----:B------:R-:W0:Y:S01]  /*b2d0*/  MUFU.EX2 R42, R51 ;  /* 0x00000033002a7308 */ /* 0x000e220000000800 */
[----:B-1----:R-:W-:-:S07]  /*b2e0*/  FADD.FTZ R31, R73, R50 ;  /* 0x00000032491f7221 */ /* 0x002fce0000010000 */
[----:B------:R-:W1:Y:S01]  /*b2f0*/  MUFU.EX2 R168, R57 ;  /* 0x0000003900a87308 */ /* 0x000e620000000800 */
[----:B---3--:R-:W-:-:S07]  /*b300*/  FADD.FTZ R35, R3, R52 ;  /* 0x0000003403237221 */ /* 0x008fce0000010000 */
[----:B------:R-:W3:Y:S01]  /*b310*/  MUFU.EX2 R75, R75 ;  /* 0x0000004b004b7308 */ /* 0x000ee20000000800 */
[C---:B0-----:R-:W-:Y:S01]  /*b320*/  FADD.FTZ R4, R42.reuse, R31 ;  /* 0x0000001f2a047221 */ /* 0x041fe20000010000 */
[----:B------:R-:W-:-:S06]  /*b330*/  F2FP.F16.F32.PACK_AB R165, R42, R73 ;  /* 0x000000492aa5723e */ /* 0x000fcc00000000ff */
[----:B------:R-:W0:Y:S01]  /*b340*/  MUFU.EX2 R28, R28 ;  /* 0x0000001c001c7308 */ /* 0x000e220000000800 */
[C---:B-1----:R-:W-:Y:S01]  /*b350*/  FADD.FTZ R35, R168.reuse, R35 ;  /* 0x00000023a8237221 */ /* 0x042fe20000010000 */
[----:B------:R-:W-:-:S06]  /*b360*/  F2FP.F16.F32.PACK_AB R168, R168, R3 ;  /* 0x00000003a8a8723e */ /* 0x000fcc00000000ff */
        /* <DEDUP_REMOVED lines=28> */
[----:B-1----:R-:W-:-:S07]  /*b530*/  FADD.FTZ R3, R81, R28 ;  /* 0x0000001c51037221 */ /* 0x002fce0000010000 */
[----:B------:R-:W1:Y:S01]  /*b540*/  MUFU.EX2 R30, R30 ;  /* 0x0000001e001e7308 */ /* 0x000e620000000800 */
[C---:B---3--:R-:W-:Y:S01]  /*b550*/  FADD.FTZ R26, R50.reuse, R3 ;  /* 0x00000003321a7221 */ /* 0x048fe20000010000 */
[----:B------:R-:W-:-:S06]  /*b560*/  F2FP.F16.F32.PACK_AB R173, R50, R81 ;  /* 0x0000005132ad723e */ /* 0x000fcc00000000ff */
[----:B------:R-:W3:Y:S01]  /*b570*/  MUFU.EX2 R24, R71 ;  /* 0x0000004700187308 */ /* 0x000ee20000000800 */
[----:B0-----:R-:W-:Y:S01]  /*b580*/  FADD.FTZ R3, R101, R26 ;  /* 0x0000001a65037221 */ /* 0x001fe20000010000 */
[C---:B-1----:R-:W-:Y:S01]  /*b590*/  FADD.FTZ R4, R30.reuse, R31 ;  /* 0x0000001f1e047221 */ /* 0x042fe20000010000 */
[----:B------:R-:W-:Y:S02]  /*b5a0*/  F2FP.F16.F32.PACK_AB R174, R30, R29 ;  /* 0x0000001d1eae723e */ /* 0x000fe400000000ff */
[C---:B---3--:R-:W-:Y:S01]  /*b5b0*/  FADD.FTZ R3, R24.reuse, R3 ;  /* 0x0000000318037221 */ /* 0x048fe20000010000 */
[----:B------:R-:W-:Y:S01]  /*b5c0*/  F2FP.F16.F32.PACK_AB R175, R24, R101 ;  /* 0x0000006518af723e */ /* 0x000fe200000000ff */
[----:B------:R-:W-:Y:S06]  /*b5d0*/  @!P0 BRA `(.L_x_2781) ;  /* 0x0000000000048947 */ /* 0x000fec0003800000 */
[----:B------:R-:W-:Y:S01]  /*b5e0*/  BPT.TRAP 0x1 ;  /* 0x000000040000795c */ /* 0x000fe20000300000 */
.L_x_2781:
[----:B------:R0:W1:Y:S01]  /*b5f0*/  SYNCS.PHASECHK.TRANS64.TRYWAIT P2, [R6+URZ+0x22850], R11 ;  /* 0x0228500b060075a7 */ /* 0x000062000804017f */
[----:B------:R-:W-:Y:S05]  /*b600*/  @!P0 BRA `(.L_x_2782) ;  /* 0x0000000000048947 */ /* 0x000fea0003800000 */
[----:B------:R-:W-:Y:S01]  /*b610*/  BPT.TRAP 0x1 ;  /* 0x000000040000795c */ /* 0x000fe20000300000 */
.L_x_2782:
[----:B------:R-:W-:Y:S04]  /*b620*/  BSSY B0, `(.L_x_2783) ;  /* 0x0000004000007945 */ /* 0x000fe80003800000 */
[----:B-1----:R-:W-:Y:S05]  /*b630*/  @P2 BRA `(.L_x_2784) ;  /* 0x0000000000082947 */ /* 0x002fea0003800000 */
[----:B------:R-:W1:Y:S02]  /*b640*/  SYNCS.PHASECHK.TRANS64.TRYWAIT P2, [R6+URZ+0x22850], R11 ;  /* 0x0228500b060075a7 */ /* 0x000e64000804017f */
[----:B-1----:R-:W-:Y:S05]  /*b650*/  @!P2 BRA `(.L_x_2785) ;  /* 0x0000014c00dca947 */ /* 0x002fea0003800000 */
.L_x_2784:
[----:B------:R-:W-:Y:S05]  /*b660*/  BSYNC B0 ;  /* 0x0000000000007941 */ /* 0x000fea0003800000 */
.L_x_2783:
[----:B------:R-:W-:Y:S05]  /*b670*/  WARPSYNC.ALL ;  /* 0x0000000000007948 */ /* 0x000fea0003800000 */
[----:B012---:R-:W-:Y:S01]  /*b680*/  VIADD R11, R16, 0x400 ;  /* 0x00000400100b7836 */ /* 0x007fe20000000000 */
[----:B------:R0:W-:Y:S01]  /*b690*/  BAR.SYNC.DEFER_BLOCKING R179, 0x100 ;  /* 0x000400b30000751d */ /* 0x0001e20000010000 */
[----:B------:R-:W-:Y:S02]  /*b6a0*/  IMAD.MOV.U32 R181, RZ, RZ, 0x40000040 ;  /* 0x40000040ffb57424 */ /* 0x000fe400078e00ff */
[----:B------:R-:W-:Y:S01]  /*b6b0*/  @!P1 VIADD R6, R6, 0x22860 ;  /* 0x0002286006069836 */ /* 0x000fe20000000000 */
[----:B------:R-:W-:-:S02]  /*b6c0*/  SHF.R.U32.HI R11, RZ, 0x4, R11 ;  /* 0x00000004ff0b7819 */ /* 0x000fc4000001160b */
[----:B------:R-:W-:Y:S01]  /*b6d0*/  R2UR UR7, R181 ;  /* 0x00000000b50772ca */ /* 0x000fe200000e0000 */
[----:B------:R-:W-:Y:S01]  /*b6e0*/  IMAD.MOV.U32 R181, RZ, RZ, 0x40000040 ;  /* 0x40000040ffb57424 */ /* 0x000fe200078e00ff */
[----:B------:R-:W-:Y:S01]  /*b6f0*/  LOP3.LUT R11, R11, 0x3fff, RZ, 0xc0, !PT ;  /* 0x00003fff0b0b7812 */ /* 0x000fe200078ec0ff */
[----:B------:R-:W1:Y:S01]  /*b700*/  LDC R182, c[0x0][0x448] ;  /* 0x00011200ffb67b82 */ /* 0x000e620000000800 */
[----:B------:R-:W-:Y:S02]  /*b710*/  @!P1 PRMT R6, RZ, 0x654, R6 ;  /* 0x00000654ff069816 */ /* 0x000fe40000000006 */
[----:B------:R-:W-:-:S05]  /*b720*/  LOP3.LUT R11, R11, 0x3000000, RZ, 0xfc, !PT ;  /* 0x030000000b0b7812 */ /* 0x000fca00078efcff */
[----:B------:R-:W-:-:S05]  /*b730*/  IMAD R180, R2, 0xc00, R11 ;  /* 0x00000c0002b47824 */ /* 0x000fca00078e020b */
[----:B------:R-:W-:Y:S01]  /*b740*/  R2UR UR6, R180 ;  /* 0x00000000b40672ca */ /* 0x000fe200000e0000 */
[----:B------:R-:W-:Y:S01]  /*b750*/  WARPGROUP.ARRIVE ;  /* 0x00000000000079c5 */ /* 0x000fe20000000000 */
[----:B-1----:R-:W-:-:S11]  /*b760*/  ISETP.NE.AND P2, PT, R182, 0x1, PT ;  /* 0x00000001b600780c */ /* 0x002fd60003f45270 */
[----:B------:R-:W-:Y:S03]  /*b770*/  HGMMA.64x256x16.F32 R24, R152, gdesc[UR4].tnspB, RZ, !UPT, gsb0 ;  /* 0x43e0000498187df0 */ /* 0x000fe6000c0008ff */
        /* <DEDUP_REMOVED lines=10> */
[----:B------:R-:W-:Y:S01]  /*b820*/  VIADD R152, R180, 0x180 ;  /* 0x00000180b4987836 */ /* 0x000fe20000000000 */
[----:B------:R-:W-:Y:S01]  /*b830*/  R2UR UR7, R153 ;  /* 0x00000000990772ca */ /* 0x000fe200000e0000 */
[----:B------:R-:W-:Y:S01]  /*b840*/  IMAD.MOV.U32 R153, RZ, RZ, 0x40000040 ;  /* 0x40000040ff997424 */ /* 0x000fe200078e00ff */
[----:B------:R-:W-:Y:S02]  /*b850*/  WARPGROUP.DEPBAR.LE gsb0, 0x0 ;  /* 0x00008000000079c5 */ /* 0x000fe40000010000 */
[----:B------:R-:W-:-:S15]  /*b860*/  WARPGROUP.ARRIVE ;  /* 0x00000000000079c5 */ /* 0x000fde0000000000 */
[----:B------:R-:W-:-:S06]  /*b870*/  NOP ;  /* 0x0000000000007918 */ /* 0x000fcc0000000000 */
        /* <DEDUP_REMOVED lines=12> */
[----:B------:R-:W1:Y:S08]  /*b940*/  @P2 LDC R152, c[0x0][0x450] ;  /* 0x00011400ff982b82 */ /* 0x000e700000000800 */
[----:B------:R-:W2:Y:S02]  /*b950*/  @P2 LDC R153, c[0x0][0x44c] ;  /* 0x00011300ff992b82 */ /* 0x000ea40000000800 */
[----:B--2---:R-:W-:Y:S01]  /*b960*/  @P2 IMAD.HI.U32 R153, R210, R153, RZ ;  /* 0x00000099d2992227 */ /* 0x004fe200078e00ff */
[----:B------:R-:W-:-:S02]  /*b970*/  WARPGROUP.DEPBAR.LE gsb0, 0x0 ;  /* 0x00008000000079c5 */ /* 0x000fc40000010000 */
[----:B------:R-:W-:-:S11]  /*b980*/  WARPGROUP.ARRIVE ;  /* 0x00000000000079c5 */ /* 0x000fd60000000000 */
        /* <DEDUP_REMOVED lines=8> */
[----:B------:R2:W-:Y:S02]  /*ba10*/  @!P1 SYNCS.ARRIVE.TRANS64.RED.A1T0 RZ, [R6+URZ], RZ ;  /* 0x000000ff06ff99a7 */ /* 0x0005e4000810043f */
[----:B--2---:R-:W-:Y:S01]  /*ba20*/  IMAD.MOV.U32 R6, RZ, RZ, R210 ;  /* 0x000000ffff067224 */ /* 0x004fe200078e00d2 */
[----:B-1----:R-:W-:Y:S02]  /*ba30*/  @P2 SHF.R.U32.HI R6, RZ, R152, R153 ;  /* 0x00000098ff062219 */ /* 0x002fe40000011699 */
[----:B------:R-:W-:-:S02]  /*ba40*/  ISETP.GE.AND P2, PT, R177, 0x1, PT ;  /* 0x00000001b100780c */ /* 0x000fc40003f46270 */
[----:B------:R-:W-:Y:S01]  /*ba50*/  IADD3 R155, R6, R205, -R204 ;  /* 0x000000cd069b7210 */ /* 0x000fe20007ffe8cc */
[----:B------:R-:W-:-:S04]  /*ba60*/  VIADD R6, R178, 0xfffffffe ;  /* 0xfffffffeb2067836 */ /* 0x000fc80000000000 */
[----:B------:R-:W-:-:S06]  /*ba70*/  IMAD.IADD R176, R155, 0x1, R176 ;  /* 0x000000019bb07824 */ /* 0x000fcc00078e02b0 */
[----:B0-----:R-:W-:Y:S05]  /*ba80*/  @!P2 BRA `(.L_x_2786) ;  /* 0x000000000048a947 */ /* 0x001fea0003800000 */
        /* <DEDUP_REMOVED lines=11> */
.L_x_2788:
[----:B------:R-:W-:-:S13]  /*bb40*/  ISETP.NE.AND P2, PT, R177, 0x1, PT ;  /* 0x00000001b100780c */ /* 0x000fda0003f45270 */
[----:B------:R-:W0:Y:S02]  /*bb50*/  @P2 LDC.64 R152, c[0x0][0x9e8] ;  /* 0x00027a00ff982b82 */ /* 0x000e240000000a00 */
[----:B0-----:R-:W-:-:S05]  /*bb60*/  @P2 IMAD.HI.U32 R152, R154, R152, RZ ;  /* 0x000000989a982227 */ /* 0x001fca00078e00ff */
[----:B------:R-:W-:-:S07]  /*bb70*/  @P2 SHF.R.U32.HI R154, RZ, R153, R152 ;  /* 0x00000099ff9a2219 */ /* 0x000fce0000011698 */
.L_x_2789:
[----:B------:R-:W-:Y:S05]  /*bb80*/  BSYNC B0 ;  /* 0x0000000000007941 */ /* 0x000fea0003800000 */
.L_x_2787:
[----:B------:R-:W-:-:S05]  /*bb90*/  IMAD R177, R154, R177, R177 ;  /* 0x000000b19ab17224 */ /* 0x000fca00078e02b1 */
[----:B------:R-:W-:-:S07]  /*bba0*/  VIMNMX R176, R176, R177, PT ;  /* 0x000000b1b0b07248 */ /* 0x000fce0003fe0100 */
.L_x_2786:
[----:B------:R-:W-:Y:S01]  /*bbb0*/  IMAD.HI R176, R176, 0x2aaaaaab, RZ ;  /* 0x2aaaaaabb0b07827 */ /* 0x000fe200078e02ff */
[----:B------:R-:W-:Y:S01]  /*bbc0*/  ULDC UR42, c[0x0][0x9e4] ;  /* 0x00027900002a7ab9 */ /* 0x000fe20000000800 */
[----:B------:R-:W-:Y:S01]  /*bbd0*/  ULDC UR37, c[0x0][0x9e4] ;  /* 0x0002790000257ab9 */ /* 0x000fe20000000800 */
[----:B------:R-:W-:Y:S01]  /*bbe0*/  ULDC UR43, c[0x0][0x9dc] ;  /* 0x00027700002b7ab9 */ /* 0x000fe20000000800 */
[----:B------:R-:W-:Y:S01]  /*bbf0*/  ULDC UR45, c[0x0][0x9dc] ;  /* 0x00027700002d7ab9 */ /* 0x000fe20000000800 */
[----:B------:R-:W-:Y:S01]  /*bc00*/  SHF.R.U32.HI R153, RZ, 0x1f, R176 ;  /* 0x0000001fff997819 */ /* 0x000fe200000116b0 */
[----:B------:R-:W-:Y:S01]  /*bc10*/  ULDC UR36, c[0x0][0x988] ;  /* 0x0002620000247ab9 */ /* 0x000fe20000000800 */
[----:B------:R-:W-:Y:S01]  /*bc20*/  ULDC UR39, c[0x0][0x988] ;  /* 0x0002620000277ab9 */ /* 0x000fe20000000800 */
[----:B------:R-:W-:Y:S01]  /*bc30*/  ULDC UR38, c[0x0][0x988] ;  /* 0x0002620000267ab9 */ /* 0x000fe20000000800 */
[----:B------:R-:W-:Y:S01]  /*bc40*/  LEA.HI.SX32 R176, R176, R153, 0x1c ;  /* 0x00000099b0b07211 */ /* 0x000fe200078fe2ff */
[----:B------:R-:W-:Y:S01]  /*bc50*/  ULDC UR50, c[0x0][0x9e0] ;  /* 0x0002780000327ab9 */ /* 0x000fe20000000800 */
[----:B------:R-:W-:-:S02]  /*bc60*/  ULDC UR44, c[0x0][0x9e0] ;  /* 0x00027800002c7ab9 */ /* 0x000fc40000000800 */
[----:B------:R-:W-:-:S04]  /*bc70*/  VIMNMX R203, R219, R176, !PT ;  /* 0x000000b0dbcb7248 */ /* 0x000fc80007fe0100 */
[----:B------:R-:W-:-:S13]  /*bc80*/  ISETP.GE.AND P2, PT, R6, R203, PT ;  /* 0x000000cb0600720c */ /* 0x000fda0003f46270 */
[----:B------:R-:W-:Y:S05]  /*bc90*/  @!P2 BRA `(.L_x_2790) ;  /* 0x000000300078a947 */ /* 0x000fea0003800000 */
.L_x_2808:
[----:B------:R-:W-:Y:S01]  /*bca0*/  VIADD R2, R2, 0x1 ;  /* 0x0000000102027836 */ /* 0x000fe20000000000 */
[----:B------:R-:W-:Y:S05]  /*bcb0*/  YIELD ;  /* 0x0000000000007946 */ /* 0x000fea0003800000 */
[----:B------:R-:W-:-:S04]  /*bcc0*/  ISETP.NE.AND P2, PT, R2, 0x2, PT ;  /* 0x000000020200780c */ /* 0x000fc80003f45270 */
[----:B------:R-:W-:Y:S02]  /*bcd0*/  SEL R10, RZ, 0x1, P2 ;  /* 0x00000001ff0a7807 */ /* 0x000fe40001000000 */
[----:B------:R-:W-:Y:S02]  /*bce0*/  SEL R2, R2, RZ, P2 ;  /* 0x000000ff02027207 */ /* 0x000fe40001000000 */
[----:B------:R-:W-:Y:S01]  /*bcf0*/  LOP3.LUT R19, R19, R10, RZ, 0x3c, !PT ;  /* 0x0000000a13137212 */ /* 0x000fe200078e3cff */
[----:B0-----:R-:W-:Y:S06]  /*bd00*/  @!P0 BRA `(.L_x_2791) ;  /* 0x0000000000048947 */ /* 0x001fec0003800000 */
[----:B------:R-:W-:Y:S01]  /*bd10*/  BPT.TRAP 0x1 ;  /* 0x000000040000795c */ /* 0x000fe20000300000 */
.L_x_2791:
[----:B------:R-:W-:Y:S01]  /*bd20*/  IMAD R201, R2, 0x8, R16 ;  /* 0x0000000802c97824 */ /* 0x000fe200078e0210 */
[----:B------:R-:W-:-:S04]  /*bd30*/  SHF.L.U32 R202, R19, 0x1f, RZ ;  /* 0x0000001f13ca7819 */ /* 0x000fc800000006ff */
[----:B------:R0:W1:Y:S01]  /*bd40*/  SYNCS.PHASECHK.TRANS64.TRYWAIT P2, [R201+URZ+0x22830], R202 ;  /* 0x022830cac90075a7 */ /* 0x000062000804017f */
[----:B------:R-:W-:Y:S05]  /*bd50*/  @!P0 BRA `(.L_x_2792) ;  /* 0x0000000000048947 */ /* 0x000fea0003800000 */
[----:B------:R-:W-:Y:S01]  /*bd60*/  BPT.TRAP 0x1 ;  /* 0x000000040000795c */ /* 0x000fe20000300000 */
.L_x_2792:
[----:B------:R-:W-:Y:S02]  /*bd70*/  IMAD R212, R2, 0x300, R211 ;  /* 0x0000030002d47824 */ /* 0x000fe400078e02d3 */
[----:B------:R-:W-:Y:S01]  /*bd80*/  IMAD.MOV.U32 R213, RZ, RZ, 0x40000040 ;  /* 0x40000040ffd57424 */ /* 0x000fe200078e00ff */
[----:B-1----:R-:W-:Y:S06]  /*bd90*/  @P2 BRA `(.L_x_2793) ;  /* 0x0000000000082947 */ /* 0x002fec0003800000 */
[----:B------:R-:W1:Y:S02]  /*bda0*/  SYNCS.PHASECHK.TRANS64.TRYWAIT P2, [R201+URZ+0x22830], R202 ;  /* 0x022830cac90075a7 */ /* 0x000e64000804017f */
[----:B-1----:R-:W-:Y:S05]  /*bdb0*/  @!P2 BRA `(.L_x_2794) ;  /* 0x000001480018a947 */ /* 0x002fea0003800000 */
.L_x_2793:
[----:B------:R-:W-:Y:S05]  /*bdc0*/  WARPSYNC.ALL ;  /* 0x0000000000007948 */ /* 0x000fea0003800000 */
[----:B------:R-:W-:Y:S01]  /*bdd0*/  R2UR UR6, R212 ;  /* 0x00000000d40672ca */ /* 0x000fe200000e0000 */
[----:B------:R-:W2:Y:S01]  /*bde0*/  LDL R5, [R1] ;  /* 0x0000000001057983 */ /* 0x000ea20000100800 */
[----:B------:R-:W-:Y:S01]  /*bdf0*/  R2UR UR7, R213 ;  /* 0x00000000d50772ca */ /* 0x000fe200000e0000 */
[----:B------:R-:W-:Y:S01]  /*be00*/  WARPGROUP.ARRIVE ;  /* 0x00000000000079c5 */ /* 0x000fe20000000000 */
[----:B------:R-:W-:Y:S01]  /*be10*/  R2UR UR4, R8 ;  /* 0x00000000080472ca */ /* 0x000fe200000e0000 */
[----:B------:R-:W-:Y:S01]  /*be20*/  VIADD R216, R212, 0x2 ;  /* 0x00000002d4d87836 */ /* 0x000fe20000000000 */
[----:B------:R-:W-:Y:S01]  /*be30*/  R2UR UR5, R9 ;  /* 0x00000000090572ca */ /* 0x000fe200000e0000 */
[----:B------:R-:W-:-:S02]  /*be40*/  IMAD.MOV.U32 R217, RZ, RZ, 0x40000040 ;  /* 0x40000040ffd97424 */ /* 0x000fc400078e00ff */
[----:B------:R-:W3:Y:S01]  /*be50*/  S2R R200, SR_TID.X ;  /* 0x0000000000c87919 */ /* 0x000ee20000002100 */
[----:B------:R-:W-:Y:S02]  /*be60*/  IMAD.MOV.U32 R213, RZ, RZ, 0x40000040 ;  /* 0x40000040ffd57424 */ /* 0x000fe400078e00ff */
[----:B------:R-:W-:-:S07]  /*be70*/  IMAD.IADD R228, R215, 0x1, R210 ;  /* 0x00000001d7e47824 */ /* 0x000fce00078e02d2 */
[----:B------:R-:W-:Y:S01]  /*be80*/  HGMMA.64x96x16.F32 R152, gdesc[UR4], RZ, !UPT, gsb0 ;  /* 0x01600000049879f0 */ /* 0x000fe2000c0008ff */
[----:B------:R-:W-:Y:S01]  /*be90*/  R2UR UR6, R216 ;  /* 0x00000000d80672ca */ /* 0x000fe200000e0000 */
[----:B------:R-:W-:Y:S01]  /*bea0*/  VIADD R216, R212, 0x4 ;  /* 0x00000004d4d87836 */ /* 0x000fe20000000000 */
[----:B------:R-:W-:Y:S01]  /*beb0*/  R2UR UR7, R217 ;  /* 0x00000000d90772ca */ /* 0x000fe200000e0000 */
[----:B------:R-:W-:Y:S01]  /*bec0*/  IMAD.MOV.U32 R217, RZ, RZ, 0x40000040 ;  /* 0x40000040ffd97424 */ /* 0x000fe200078e00ff */
[----:B------:R-:W-:Y:S01]  /*bed0*/  R2UR UR4, R20 ;  /* 0x00000000140472ca */ /* 0x000fe200000e0000 */
[----:B------:R-:W-:Y:S01]  /*bee0*/  VIADD R212, R212, 0x6 ;  /* 0x00000006d4d47836 */ /* 0x000fe20000000000 */
[----:B------:R-:W-:Y:S02]  /*bef0*/  R2UR UR5, R21 ;  /* 0x00000000150572ca */ /* 0x000fe400000e0000 */
[----:B---3--:R-:W-:Y:S01]  /*bf00*/  SHF.R.U32.HI R200, RZ, 0x7, R200 ;  /* 0x00000007ffc87819 */ /* 0x008fe200000116c8 */
[----:B------:R-:W-:-:S02]  /*bf10*/  WARPGROUP.DEPBAR.LE gsb0, 0x0 ;  /* 0x00008000000079c5 */ /* 0x000fc40000010000 */
[----:B------:R-:W-:-:S08]  /*bf20*/  WARPGROUP.ARRIVE ;  /* 0x00000000000079c5 */ /* 0x000fd00000000000 */
        /* <DEDUP_REMOVED lines=12> */
[----:B--2---:R-:W-:Y:S02]  /*bff0*/  LOP3.LUT P2, RZ, R5, 0x100000, RZ, 0xc0, !PT ;  /* 0x0010000005ff7812 */ /* 0x004fe4000784c0ff */
[----:B------:R-:W2:Y:S02]  /*c000*/  LDC R5, c[0x0][0x448] ;  /* 0x00011200ff057b82 */ /* 0x000ea40000000800 */
[----:B--2---:R-:W-:-:S13]  /*c010*/  ISETP.NE.AND P3, PT, R5, 0x1, PT ;  /* 0x000000010500780c */ /* 0x004fda0003f65270 */
[----:B------:R-:W2:Y:S01]  /*c020*/  @P3 LDC R10, c[0x0][0x44c] ;  /* 0x00011300ff0a3b82 */ /* 0x000ea20000000800 */
[----:B------:R-:W-:Y:S02]  /*c030*/  WARPGROUP.DEPBAR.LE gsb0, 0x0 ;  /* 0x00008000000079c5 */ /* 0x000fe40000010000 */
[----:B------:R-:W-:-:S05]  /*c040*/  WARPGROUP.ARRIVE ;  /* 0x00000000000079c5 */ /* 0x000fca0000000000 */
[----:B------:R-:W3:Y:S01]  /*c050*/  @P3 LDC R5, c[0x0][0x450] ;  /* 0x00011400ff053b82 */ /* 0x000ee20000000800 */
[----:B------:R-:W-:Y:S01]  /*c060*/  HGMMA.64x96x16.F32 R152, gdesc[UR4], R152, gsb0 ;  /* 0x01600000049879f0 */ /* 0x000fe20008000898 */
[----:B--2---:R-:W-:-:S05]  /*c070*/  @P3 IMAD.HI.U32 R10, R228, R10, RZ ;  /* 0x0000000ae40a3227 */ /* 0x004fca00078e00ff */
[----:B---3--:R-:W-:Y:S01]  /*c080*/  @P3 SHF.R.U32.HI R228, RZ, R5, R10 ;  /* 0x00000005ffe43219 */ /* 0x008fe2000001160a */
[----:B------:R-:W-:Y:S01]  /*c090*/  @!P1 VIADD R10, R201, 0x22840 ;  /* 0x00022840c90a9836 */ /* 0x000fe20000000000 */
[----:B------:R-:W-:Y:S01]  /*c0a0*/  IADD3 R5, -R200, 0xb, RZ ;  /* 0x0000000bc8057810 */ /* 0x000fe20007ffe1ff */
[----:B------:R-:W-:Y:S02]  /*c0b0*/  IMAD.U32 R200, RZ, RZ, UR43 ;  /* 0x0000002bffc87e24 */ /* 0x000fe4000f8e00ff */
[----:B------:R-:W2:Y:S01]  /*c0c0*/  SHFL.IDX PT, R229, R228, RZ, 0x1c1f ;  /* 0x001c1fffe4e57589 */ /* 0x000ea200000e0000 */
[----:B------:R-:W-:Y:S02]  /*c0d0*/  @!P1 PRMT R10, RZ, 0x654, R10 ;  /* 0x00000654ff0a9816 */ /* 0x000fe4000000000a */
[----:B------:R-:W-:Y:S01]  /*c0e0*/  LOP3.LUT R227, RZ, R200, RZ, 0x33, !PT ;  /* 0x000000c8ffe37212 */ /* 0x000fe200078e33ff */
[----:B------:R-:W-:Y:S02]  /*c0f0*/  WARPGROUP.DEPBAR.LE gsb0, 0x0 ;  /* 0x00008000000079c5 */ /* 0x000fe40000010000 */
[----:B------:R3:W-:Y:S06]  /*c100*/  BAR.ARV R5, 0x100 ;  /* 0x000400050000751d */ /* 0x0007ec0000002000 */
[----:B------:R4:W-:Y:S02]  /*c110*/  @!P1 SYNCS.ARRIVE.TRANS64.RED.A1T0 RZ, [R10+URZ], RZ ;  /* 0x000000ff0aff99a7 */ /* 0x0009e4000810043f */
[----:B----4-:R-:W-:-:S04]  /*c120*/  IMAD R10, R6, -0x60, RZ ;  /* 0xffffffa0060a7824 */ /* 0x010fc800078e02ff */
[----:B------:R-:W-:-:S04]  /*c130*/  VIADD R226, R10, 0x1 ;  /* 0x000000010ae27836 */ /* 0x000fc80000000000 */
[----:B------:R-:W-:-:S05]  /*c140*/  IMAD R226, R206, -0x2, R226 ;  /* 0xfffffffecee27824 */ /* 0x000fca00078e02e2 */
[----:B------:R-:W-:-:S05]  /*c150*/  IADD3 R226, -R204, R226, R205 ;  /* 0x000000e2cce27210 */ /* 0x000fca0007ffe1cd */
[----:B------:R-:W-:Y:S02]  /*c160*/  IMAD.IADD R227, R227, 0x1, R226 ;  /* 0x00000001e3e37824 */ /* 0x000fe400078e02e2 */
[----:B------:R-:W-:Y:S02]  /*c170*/  VIADD R226, R226, UR50 ;  /* 0x00000032e2e27c36 */ /* 0x000fe40008000000 */
[C---:B--2---:R-:W-:Y:S02]  /*c180*/  IMAD.IADD R216, R229.reuse, 0x1, R227 ;  /* 0x00000001e5d87824 */ /* 0x044fe400078e02e3 */
[----:B------:R-:W-:Y:S01]  /*c190*/  IMAD.IADD R217, R229, 0x1, R226 ;  /* 0x00000001e5d97824 */ /* 0x000fe200078e02e2 */
[----:B---3--:R-:W-:Y:S06]  /*c1a0*/  @!P2 BRA `(.L_x_2795) ;  /* 0x000000000058a947 */ /* 0x008fec0003800000 */
[----:B------:R-:W-:Y:S01]  /*c1b0*/  IADD3 R229, -R204, R205, R229 ;  /* 0x000000cdcce57210 */ /* 0x000fe20007ffe1e5 */
[----:B------:R-:W-:Y:S03]  /*c1c0*/  BSSY B0, `(.L_x_2796) ;  /* 0x0000010000007945 */ /* 0x000fe60003800000 */
[----:B------:R-:W-:-:S13]  /*c1d0*/  ISETP.GT.AND P2, PT, R229, -0x1, PT ;  /* 0xffffffffe500780c */ /* 0x000fda0003f44270 */
[----:B------:R-:W-:Y:S05]  /*c1e0*/  @P2 BRA `(.L_x_2797) ;  /* 0x0000000000202947 */ /* 0x000fea0003800000 */
[----:B------:R-:W-:Y:S01]  /*c1f0*/  IMAD.U32 R234, RZ, RZ, UR42 ;  /* 0x0000002affea7e24 */ /* 0x000fe2000f8e00ff */
[----:B------:R-:W-:-:S04]  /*c200*/  LOP3.LUT R229, RZ, R229, RZ, 0x33, !PT ;  /* 0x000000e5ffe57212 */ /* 0x000fc800078e33ff */
[----:B------:R-:W-:-:S13]  /*c210*/  ISETP.NE.AND P2, PT, R234, 0x1, PT ;  /* 0x00000001ea00780c */ /* 0x000fda0003f45270 */
[----:B------:R-:W2:Y:S02]  /*c220*/  @P2 LDC.64 R212, c[0x0][0x9e8] ;  /* 0x00027a00ffd42b82 */ /* 0x000ea40000000a00 */
[----:B--2---:R-:W-:-:S05]  /*c230*/  @P2 IMAD.HI.U32 R212, R229, R212, RZ ;  /* 0x000000d4e5d42227 */ /* 0x004fca00078e00ff */
[----:B------:R-:W-:-:S04]  /*c240*/  @P2 SHF.R.U32.HI R229, RZ, R213, R212 ;  /* 0x000000d5ffe52219 */ /* 0x000fc800000116d4 */
[----:B------:R-:W-:Y:S01]  /*c250*/  LOP3.LUT R229, RZ, R229, RZ, 0x33, !PT ;  /* 0x000000e5ffe57212 */ /* 0x000fe200078e33ff */
[----:B------:R-:W-:Y:S06]  /*c260*/  BRA `(.L_x_2798) ;  /* 0x0000000000147947 */ /* 0x000fec0003800000 */
.L_x_2797:
[----:B------:R-:W-:-:S05]  /*c270*/  IMAD.U32 R234, RZ, RZ, UR42 ;  /* 0x0000002affea7e24 */ /* 0x000fca000f8e00ff */
[----:B------:R-:W-:-:S13]  /*c280*/  ISETP.NE.AND P2, PT, R234, 0x1, PT ;  /* 0x00000001ea00780c */ /* 0x000fda0003f45270 */
[----:B------:R-:W2:Y:S02]  /*c290*/  @P2 LDC.64 R212, c[0x0][0x9e8] ;  /* 0x00027a00ffd42b82 */ /* 0x000ea40000000a00 */
[----:B--2---:R-:W-:-:S05]  /*c2a0*/  @P2 IMAD.HI.U32 R212, R229, R212, RZ ;  /* 0x000000d4e5d42227 */ /* 0x004fca00078e00ff */
[----:B------:R-:W-:-:S07]  /*c2b0*/  @P2 SHF.R.U32.HI R229, RZ, R213, R212 ;  /* 0x000000d5ffe52219 */ /* 0x000fce00000116d4 */
.L_x_2798:
[----:B------:R-:W-:Y:S05]  /*c2c0*/  BSYNC B0 ;  /* 0x0000000000007941 */ /* 0x000fea0003800000 */
.L_x_2796:
[----:B------:R-:W-:-:S04]  /*c2d0*/  IMAD R212, R206, -0x2, R10 ;  /* 0xfffffffeced47824 */ /* 0x000fc800078e020a */
[----:B------:R-:W-:-:S05]  /*c2e0*/  IMAD R212, R229, R234, R212 ;  /* 0x000000eae5d47224 */ /* 0x000fca00078e02d4 */
[----:B------:R-:W-:Y:S02]  /*c2f0*/  VIMNMX R216, R216, R212, !PT ;  /* 0x000000d4d8d87248 */ /* 0x000fe40007fe0100 */
[----:B------:R-:W-:-:S07]  /*c300*/  VIADDMNMX R217, R212, R234, R217, PT ;  /* 0x000000ead4d97246 */ /* 0x000fce00038001d9 */
.L_x_2795:
[----:B------:R-:W2:Y:S01]  /*c310*/  LDL.LU R229, [R1] ;  /* 0x0000000001e57983 */ /* 0x000ea20000300800 */
[C---:B------:R-:W-:Y:S02]  /*c320*/  ISETP.GE.AND P2, PT, R10.reuse, 0x1, PT ;  /* 0x000000010a00780c */ /* 0x040fe40003f46270 */
[----:B------:R-:W-:Y:S02]  /*c330*/  ISETP.GE.AND P4, PT, R10, 0x9, PT ;  /* 0x000000090a00780c */ /* 0x000fe40003f86270 */
[----:B--2---:R-:W-:-:S09]  /*c340*/  LOP3.LUT R229, R229, 0xfff7ffff, RZ, 0xc0, !PT ;  /* 0xfff7ffffe5e57812 */ /* 0x004fd200078ec0ff */
[----:B------:R-:W-:Y:S02]  /*c350*/  @P2 LOP3.LUT R229, R229, 0x80000, RZ, 0xfc, !PT ;  /* 0x00080000e5e52812 */ /* 0x000fe400078efcff */
[----:B------:R-:W-:Y:S02]  /*c360*/  ISETP.GT.AND P2, PT, R216, RZ, !P2 ;  /* 0x000000ffd800720c */ /* 0x000fe40005744270 */
[----:B------:R-:W-:Y:S02]  /*c370*/  LOP3.LUT R229, R229, 0xfffffffd, RZ, 0xc0, !PT ;  /* 0xfffffffde5e57812 */ /* 0x000fe400078ec0ff */
[----:B------:R-:W-:Y:S02]  /*c380*/  ISETP.LT.OR P2, PT, R217, 0x1, P2 ;  /* 0x00000001d900780c */ /* 0x000fe40001741670 */
[----:B------:R-:W-:Y:S02]  /*c390*/  @P4 LOP3.LUT R229, R229, 0x2, RZ, 0xfc, !PT ;  /* 0x00000002e5e54812 */ /* 0x000fe400078efcff */
[----:B------:R-:W-:-:S02]  /*c3a0*/  FSEL R212, R152, -INF , !P2 ;  /* 0xff80000098d47808 */ /* 0x000fc40005000000 */
[----:B------:R-:W-:Y:S02]  /*c3b0*/  ISETP.GE.AND P2, PT, R10, 0x2, PT ;  /* 0x000000020a00780c */ /* 0x000fe40003f46270 */
[----:B------:R-:W-:Y:S02]  /*c3c0*/  LOP3.LUT R229, R229, 0xfffffffb, RZ, 0xc0, !PT ;  /* 0xfffffffbe5e57812 */ /* 0x000fe400078ec0ff */
[----:B------:R-:W-:-:S04]  /*c3d0*/  ISETP.GT.AND P3, PT, R216, 0x1, !P2 ;  /* 0x00000001d800780c */ /* 0x000fc80005764270 */
[----:B------:R-:W-:-:S04]  /*c3e0*/  ISETP.LT.OR P3, PT, R217, 0x2, P3 ;  /* 0x00000002d900780c */ /* 0x000fc80001f61670 */
[----:B------:R-:W-:Y:S02]  /*c3f0*/  FSEL R213, R153, -INF , !P3 ;  /* 0xff80000099d57808 */ /* 0x000fe40005800000 */
[----:B------:R-:W-:Y:S02]  /*c400*/  ISETP.GT.AND P3, PT, R216, 0x8, !P4 ;  /* 0x00000008d800780c */ /* 0x000fe40006764270 */
[----:B------:R-:W-:Y:S02]  /*c410*/  ISETP.GE.AND P4, PT, R10, 0xa, PT ;  /* 0x0000000a0a00780c */ /* 0x000fe40003f86270 */
[----:B------:R-:W-:-:S04]  /*c420*/  ISETP.LT.OR P3, PT, R217, 0x9, P3 ;  /* 0x00000009d900780c */ /* 0x000fc80001f61670 */
        /* <DEDUP_REMOVED lines=116> */
[----:B------:R-:W-:Y:S02]  /*cb70*/  ISETP.GT.AND P6, PT, R216, 0x59, !P6 ;  /* 0x00000059d800780c */ /* 0x000fe400077c4270 */
[----:B------:R-:W2:Y:S02]  /*cb80*/  SHFL.IDX PT, R216, R228, 0x1, 0x1c1f ;  /* 0x003c1f00e4d87f89 */ /* 0x000ea400000e0000 */
[----:B------:R-:W-:Y:S02]  /*cb90*/  ISETP.LT.OR P6, PT, R217, 0x5a, P6 ;  /* 0x0000005ad900780c */ /* 0x000fe400037c1670 */
[----:B------:R3:W-:Y:S02]  /*cba0*/  STL [R1], R229 ;  /* 0x000000e501007387 */ /* 0x0007e40000100800 */
[----:B------:R-:W-:-:S02]  /*cbb0*/  FSEL R197, R197, -INF , !P6 ;  /* 0xff800000c5c57808 */ /* 0x000fc40007000000 */
[----:B------:R-:W-:Y:S01]  /*cbc0*/  LOP3.LUT P6, RZ, R229, 0x100000, RZ, 0xc0, !PT ;  /* 0x00100000e5ff7812 */ /* 0x000fe200078cc0ff */
[--C-:B--2---:R-:W-:Y:S02]  /*cbd0*/  IMAD.IADD R226, R226, 0x1, R216.reuse ;  /* 0x00000001e2e27824 */ /* 0x104fe400078e02d8 */
[----:B------:R-:W-:-:S10]  /*cbe0*/  IMAD.IADD R227, R227, 0x1, R216 ;  /* 0x00000001e3e37824 */ /* 0x000fd400078e02d8 */
[----:B---3--:R-:W-:Y:S05]  /*cbf0*/  @!P6 BRA `(.L_x_2799) ;  /* 0x000000000058e947 */ /* 0x008fea0003800000 */
        /* <DEDUP_REMOVED lines=12> */
.L_x_2801:
[----:B------:R-:W-:-:S05]  /*ccc0*/  IMAD.U32 R217, RZ, RZ, UR42 ;  /* 0x0000002affd97e24 */ /* 0x000fca000f8e00ff */
[----:B------:R-:W-:-:S13]  /*ccd0*/  ISETP.NE.AND P6, PT, R217, 0x1, PT ;  /* 0x00000001d900780c */ /* 0x000fda0003fc5270 */
[----:B------:R-:W2:Y:S02]  /*cce0*/  @P6 LDC.64 R152, c[0x0][0x9e8] ;  /* 0x00027a00ff986b82 */ /* 0x000ea40000000a00 */
[----:B--2---:R-:W-:-:S05]  /*ccf0*/  @P6 IMAD.HI.U32 R152, R216, R152, RZ ;  /* 0x00000098d8986227 */ /* 0x004fca00078e00ff */
[----:B------:R-:W-:-:S07]  /*cd00*/  @P6 SHF.R.U32.HI R216, RZ, R153, R152 ;  /* 0x00000099ffd86219 */ /* 0x000fce0000011698 */
.L_x_2802:
[----:B------:R-:W-:Y:S05]  /*cd10*/  BSYNC B0 ;  /* 0x0000000000007941 */ /* 0x000fea0003800000 */
.L_x_2800:
[----:B------:R-:W-:-:S04]  /*cd20*/  IMAD R10, R206, -0x2, R10 ;  /* 0xfffffffece0a7824 */ /* 0x000fc800078e020a */
[----:B------:R-:W-:-:S05]  /*cd30*/  IMAD R10, R216, R217, R10 ;  /* 0x000000d9d80a7224 */ /* 0x000fca00078e020a */
[----:B------:R-:W-:Y:S02]  /*cd40*/  VIMNMX R227, R227, R10, !PT ;  /* 0x0000000ae3e37248 */ /* 0x000fe40007fe0100 */
[----:B------:R-:W-:-:S07]  /*cd50*/  VIADDMNMX R226, R10, R217, R226, PT ;  /* 0x000000d90ae27246 */ /* 0x000fce00038001e2 */
.L_x_2799:
[----:B------:R-:W-:Y:S02]  /*cd60*/  ISETP.GT.AND P2, PT, R227, 0x1, !P2 ;  /* 0x00000001e300780c */ /* 0x000fe40005744270 */
[----:B------:R-:W-:Y:S02]  /*cd70*/  FMNMX.FTZ R10, R212, R0, !PT ;  /* 0x00000000d40a7209 */ /* 0x000fe40007810000 */
[----:B------:R-:W-:Y:S02]  /*cd80*/  ISETP.LT.OR P2, PT, R226, 0x2, P2 ;  /* 0x00000002e200780c */ /* 0x000fe40001741670 */
[----:B------:R-:W-:Y:S02]  /*cd90*/  LOP3.LUT P6, RZ, R229, 0x8000, RZ, 0xc0, !PT ;  /* 0x00008000e5ff7812 */ /* 0x000fe400078cc0ff */
        /* <DEDUP_REMOVED lines=56> */
[----:B------:R-:W2:Y:S01]  /*d120*/  SHFL.BFLY PT, R152, R10, 0x2, 0x1f ;  /* 0x0c401f000a987f89 */ /* 0x000ea200000e0000 */
[----:B------:R-:W-:-:S02]  /*d130*/  LOP3.LUT P6, RZ, R229, 0x10, RZ, 0xc0, !PT ;  /* 0x00000010e5ff7812 */ /* 0x000fc400078cc0ff */
[C---:B------:R-:W-:Y:S02]  /*d140*/  ISETP.GT.AND P2, PT, R227.reuse, 0x28, !P2 ;  /* 0x00000028e300780c */ /* 0x040fe40005744270 */
[----:B------:R-:W-:Y:S02]  /*d150*/  ISETP.GT.AND P3, PT, R227, 0x50, !P3 ;  /* 0x00000050e300780c */ /* 0x000fe40005f64270 */
[C---:B------:R-:W-:Y:S02]  /*d160*/  ISETP.LT.OR P2, PT, R226.reuse, 0x29, P2 ;  /* 0x00000029e200780c */ /* 0x040fe40001741670 */
[----:B------:R-:W-:Y:S02]  /*d170*/  ISETP.LT.OR P3, PT, R226, 0x51, P3 ;  /* 0x00000051e200780c */ /* 0x000fe40001f61670 */
[----:B------:R-:W-:Y:S02]  /*d180*/  FSEL R174, R174, -INF , !P2 ;  /* 0xff800000aeae7808 */ /* 0x000fe40005000000 */
[----:B------:R-:W-:-:S02]  /*d190*/  LOP3.LUT P2, RZ, R229, 0x1000, RZ, 0xc0, !PT ;  /* 0x00001000e5ff7812 */ /* 0x000fc4000784c0ff */
[----:B------:R-:W-:Y:S02]  /*d1a0*/  FSEL R194, R194, -INF , !P3 ;  /* 0xff800000c2c27808 */ /* 0x000fe40005800000 */
[----:B------:R-:W-:Y:S02]  /*d1b0*/  ISETP.GT.AND P2, PT, R227, 0x29, !P2 ;  /* 0x00000029e300780c */ /* 0x000fe40005744270 */
[----:B------:R-:W-:Y:S02]  /*d1c0*/  LOP3.LUT P3, RZ, R229, 0x80000, RZ, 0xc0, !PT ;  /* 0x00080000e5ff7812 */ /* 0x000fe4000786c0ff */
[----:B------:R-:W-:Y:S02]  /*d1d0*/  ISETP.LT.OR P2, PT, R226, 0x2a, P2 ;  /* 0x0000002ae200780c */ /* 0x000fe40001741670 */
[----:B------:R-:W-:Y:S02]  /*d1e0*/  ISETP.GT.AND P4, PT, R227, 0x51, !P4 ;  /* 0x00000051e300780c */ /* 0x000fe40006784270 */
[----:B------:R-:W-:-:S02]  /*d1f0*/  FSEL R175, R175, -INF , !P2 ;  /* 0xff800000afaf7808 */ /* 0x000fc40005000000 */
[----:B------:R-:W-:Y:S02]  /*d200*/  LOP3.LUT P2, RZ, R229, 0x800, RZ, 0xc0, !PT ;  /* 0x00000800e5ff7812 */ /* 0x000fe4000784c0ff */
[----:B--2---:R-:W-:Y:S02]  /*d210*/  FMNMX.FTZ R152, R10, R152, !PT ;  /* 0x000000980a987209 */ /* 0x004fe40007810000 */
[C---:B------:R-:W-:Y:S02]  /*d220*/  ISETP.GT.AND P2, PT, R227.reuse, 0x30, !P2 ;  /* 0x00000030e300780c */ /* 0x040fe40005744270 */
[C---:B------:R-:W-:Y:S02]  /*d230*/  ISETP.LT.OR P4, PT, R226.reuse, 0x52, P4 ;  /* 0x00000052e200780c */ /* 0x040fe40002781670 */
[----:B------:R-:W-:Y:S02]  /*d240*/  ISETP.LT.OR P2, PT, R226, 0x31, P2 ;  /* 0x00000031e200780c */ /* 0x000fe40001741670 */
[----:B------:R-:W-:-:S02]  /*d250*/  ISETP.GT.AND P5, PT, R227, 0x58, !P5 ;  /* 0x00000058e300780c */ /* 0x000fc40006fa4270 */
[----:B------:R-:W-:Y:S02]  /*d260*/  FSEL R153, R178, -INF , !P2 ;  /* 0xff800000b2997808 */ /* 0x000fe40005000000 */
[----:B------:R-:W-:Y:S01]  /*d270*/  LOP3.LUT P2, RZ, R229, 0x400, RZ, 0xc0, !PT ;  /* 0x00000400e5ff7812 */ /* 0x000fe2000784c0ff */
[----:B------:R-:W2:Y:S01]  /*d280*/  SHFL.BFLY PT, R178, R152, 0x1, 0x1f ;  /* 0x0c201f0098b27f89 */ /* 0x000ea200000e0000 */
[----:B------:R-:W-:Y:S02]  /*d290*/  FSEL R195, R195, -INF , !P4 ;  /* 0xff800000c3c37808 */ /* 0x000fe40006000000 */
[----:B------:R-:W-:Y:S02]  /*d2a0*/  ISETP.GT.AND P2, PT, R227, 0x31, !P2 ;  /* 0x00000031e300780c */ /* 0x000fe40005744270 */
[C---:B------:R-:W-:Y:S02]  /*d2b0*/  ISETP.LT.OR P5, PT, R226.reuse, 0x59, P5 ;  /* 0x00000059e200780c */ /* 0x040fe40002fa1670 */
[----:B------:R-:W-:-:S02]  /*d2c0*/  ISETP.LT.OR P2, PT, R226, 0x32, P2 ;  /* 0x00000032e200780c */ /* 0x000fc40001741670 */
[----:B------:R-:W-:Y:S02]  /*d2d0*/  FSEL R198, R198, -INF , !P5 ;  /* 0xff800000c6c67808 */ /* 0x000fe40006800000 */
[----:B------:R-:W-:Y:S02]  /*d2e0*/  FSEL R179, R179, -INF , !P2 ;  /* 0xff800000b3b37808 */ /* 0x000fe40005000000 */
[----:B------:R-:W-:-:S04]  /*d2f0*/  LOP3.LUT P2, RZ, R229, 0x200, RZ, 0xc0, !PT ;  /* 0x00000200e5ff7812 */ /* 0x000fc8000784c0ff */
[----:B------:R-:W-:-:S04]  /*d300*/  ISETP.GT.AND P2, PT, R227, 0x38, !P2 ;  /* 0x00000038e300780c */ /* 0x000fc80005744270 */
[----:B------:R-:W-:Y:S02]  /*d310*/  ISETP.LT.OR P2, PT, R226, 0x39, P2 ;  /* 0x00000039e200780c */ /* 0x000fe40001741670 */
[----:B--2---:R-:W-:Y:S02]  /*d320*/  FMNMX.FTZ R178, R152, R178, !PT ;  /* 0x000000b298b27209 */ /* 0x004fe40007810000 */
        /* <DEDUP_REMOVED lines=21> */
[----:B------:R-:W-:-:S04]  /*d480*/  FSETP.NEU.FTZ.AND P2, PT, R178, -INF , PT ;  /* 0xff800000b200780b */ /* 0x000fc80003f5d000 */
[----:B------:R-:W-:-:S05]  /*d490*/  FSEL R10, R178, RZ, P2 ;  /* 0x000000ffb20a7208 */ /* 0x000fca0001000000 */
[----:B------:R-:W-:Y:S01]  /*d4a0*/  FADD.FTZ R0, -R10, R0 ;  /* 0x000000000a007221 */ /* 0x000fe20000010100 */
[----:B------:R-:W-:-:S04]  /*d4b0*/  IMAD.U32 R10, RZ, RZ, UR39 ;  /* 0x00000027ff0a7e24 */ /* 0x000fc8000f8e00ff */
[-C--:B------:R-:W-:Y:S01]  /*d4c0*/  FMUL.FTZ R217, R178, R10.reuse ;  /* 0x0000000ab2d97220 */ /* 0x080fe20000410000 */
[----:B------:R-:W-:-:S04]  /*d4d0*/  FMUL.FTZ R0, R0, R10 ;  /* 0x0000000a00007220 */ /* 0x000fc80000410000 */
[----:B------:R-:W-:Y:S02]  /*d4e0*/  FSEL R217, R217, RZ, P2 ;  /* 0x000000ffd9d97208 */ /* 0x000fe40001000000 */
[----:B------:R-:W-:Y:S01]  /*d4f0*/  ISETP.GT.AND P2, PT, R227, RZ, !P3 ;  /* 0x000000ffe300720c */ /* 0x000fe20005f44270 */
[----:B------:R-:W-:Y:S02]  /*d500*/  MUFU.EX2 R0, R0 ;  /* 0x0000000000007308 */ /* 0x000fe40000000800 */
[-CC-:B------:R-:W-:Y:S01]  /*d510*/  FFMA.FTZ R212, R212, R10.reuse, -R217.reuse ;  /* 0x0000000ad4d47223 */ /* 0x180fe200000108d9 */
[----:B------:R-:W-:Y:S01]  /*d520*/  ISETP.LT.OR P2, PT, R226, 0x1, P2 ;  /* 0x00000001e200780c */ /* 0x000fe20001741670 */
[-CC-:B------:R-:W-:Y:S01]  /*d530*/  FFMA.FTZ R213, R213, R10.reuse, -R217.reuse ;  /* 0x0000000ad5d57223 */ /* 0x180fe200000108d9 */
[-CC-:B------:R-:W-:Y:S01]  /*d540*/  FFMA.FTZ R156, R156, R10.reuse, -R217.reuse ;  /* 0x0000000a9c9c7223 */ /* 0x180fe200000108d9 */
[-CC-:B------:R-:W-:Y:S01]  /*d550*/  FFMA.FTZ R157, R157, R10.reuse, -R217.reuse ;  /* 0x0000000a9d9d7223 */ /* 0x180fe200000108d9 */
[----:B------:R-:W-:Y:S01]  /*d560*/  FSEL R154, R154, -INF , !P2 ;  /* 0xff8000009a9a7808 */ /* 0x000fe20005000000 */
[----:B------:R2:W3:Y:S01]  /*d570*/  MUFU.EX2 R152, R212 ;  /* 0x000000d400987308 */ /* 0x0004e20000000800 */
[----:B------:R-:W-:Y:S01]  /*d580*/  ISETP.GT.AND P2, PT, R227, 0x59, !P6 ;  /* 0x00000059e300780c */ /* 0x000fe20007744270 */
[-CC-:B------:R-:W-:Y:S01]  /*d590*/  FFMA.FTZ R160, R160, R10.reuse, -R217.reuse ;  /* 0x0000000aa0a07223 */ /* 0x180fe200000108d9 */
[-CC-:B------:R-:W-:Y:S01]  /*d5a0*/  FFMA.FTZ R161, R161, R10.reuse, -R217.reuse ;  /* 0x0000000aa1a17223 */ /* 0x180fe200000108d9 */
[-CC-:B------:R-:W-:Y:S01]  /*d5b0*/  FFMA.FTZ R164, R164, R10.reuse, -R217.reuse ;  /* 0x0000000aa4a47223 */ /* 0x180fe200000108d9 */
[----:B------:R-:W-:Y:S01]  /*d5c0*/  ISETP.LT.OR P2, PT, R226, 0x5a, P2 ;  /* 0x0000005ae200780c */ /* 0x000fe20001741670 */
[-CC-:B------:R-:W-:Y:S01]  /*d5d0*/  FFMA.FTZ R165, R165, R10.reuse, -R217.reuse ;  /* 0x0000000aa5a57223 */ /* 0x180fe200000108d9 */
[-CC-:B------:R-:W-:Y:S01]  /*d5e0*/  FFMA.FTZ R168, R168, R10.reuse, -R217.reuse ;  /* 0x0000000aa8a87223 */ /* 0x180fe200000108d9 */
[----:B------:R-:W4:Y:S01]  /*d5f0*/  MUFU.EX2 R213, R213 ;  /* 0x000000d500d57308 */ /* 0x000f220000000800 */
[----:B--2---:R-:W-:Y:S01]  /*d600*/  FMNMX.FTZ R212, R154, R7, !PT ;  /* 0x000000079ad47209 */ /* 0x004fe20007810000 */
[-CC-:B------:R-:W-:Y:S01]  /*d610*/  FFMA.FTZ R169, R169, R10.reuse, -R217.reuse ;  /* 0x0000000aa9a97223 */ /* 0x180fe200000108d9 */
[----:B------:R-:W-:Y:S01]  /*d620*/  FSEL R199, R199, -INF , !P2 ;  /* 0xff800000c7c77808 */ /* 0x000fe20005000000 */
[--C-:B------:R-:W-:Y:S01]  /*d630*/  FFMA.FTZ R172, R172, R10, -R217.reuse ;  /* 0x0000000aacac7223 */ /* 0x100fe200000108d9 */
[----:B------:R-:W-:Y:S01]  /*d640*/  FMNMX.FTZ R212, R155, R212, !PT ;  /* 0x000000d49bd47209 */ /* 0x000fe20007810000 */
[-CC-:B------:R-:W-:Y:S01]  /*d650*/  FFMA.FTZ R173, R173, R10.reuse, -R217.reuse ;  /* 0x0000000aadad7223 */ /* 0x180fe200000108d9 */
[--C-:B------:R-:W-:Y:S01]  /*d660*/  FFMA.FTZ R176, R176, R10, -R217.reuse ;  /* 0x0000000ab0b07223 */ /* 0x100fe200000108d9 */
[----:B------:R-:W2:Y:S01]  /*d670*/  MUFU.EX2 R156, R156 ;  /* 0x0000009c009c7308 */ /* 0x000ea20000000800 */
[----:B------:R-:W-:Y:S01]  /*d680*/  FMNMX.FTZ R212, R158, R212, !PT ;  /* 0x000000d49ed47209 */ /* 0x000fe20007810000 */
[----:B---3--:R-:W-:Y:S01]  /*d690*/  FFMA.FTZ R4, R0, R4, R152 ;  /* 0x0000000400047223 */ /* 0x008fe20000010098 */
[-CC-:B------:R-:W-:Y:S01]  /*d6a0*/  FFMA.FTZ R177, R177, R10.reuse, -R217.reuse ;  /* 0x0000000ab1b17223 */ /* 0x180fe200000108d9 */
[--C-:B------:R-:W-:Y:S01]  /*d6b0*/  FFMA.FTZ R180, R180, R10, -R217.reuse ;  /* 0x0000000ab4b47223 */ /* 0x100fe200000108d9 */
[----:B------:R-:W-:Y:S01]  /*d6c0*/  FMNMX.FTZ R212, R159, R212, !PT ;  /* 0x000000d49fd47209 */ /* 0x000fe20007810000 */
[-CC-:B------:R-:W-:Y:S01]  /*d6d0*/  FFMA.FTZ R181, R181, R10.reuse, -R217.reuse ;  /* 0x0000000ab5b57223 */ /* 0x180fe200000108d9 */
[--C-:B------:R-:W-:Y:S01]  /*d6e0*/  FFMA.FTZ R184, R184, R10, -R217.reuse ;  /* 0x0000000ab8b87223 */ /* 0x100fe200000108d9 */
[----:B------:R-:W3:Y:S01]  /*d6f0*/  MUFU.EX2 R157, R157 ;  /* 0x0000009d009d7308 */ /* 0x000ee20000000800 */
[----:B------:R-:W-:Y:S01]  /*d700*/  FMNMX.FTZ R212, R162, R212, !PT ;  /* 0x000000d4a2d47209 */ /* 0x000fe20007810000 */
[C---:B----4-:R-:W-:Y:S01]  /*d710*/  FADD.FTZ R4, R213.reuse, R4 ;  /* 0x00000004d5047221 */ /* 0x050fe20000010000 */
[----:B------:R-:W-:Y:S01]  /*d720*/  F2FP.F16.F32.PACK_AB R152, R213, R152 ;  /* 0x00000098d598723e */ /* 0x000fe200000000ff */
[--C-:B------:R-:W-:Y:S01]  /*d730*/  FFMA.FTZ R185, R185, R10, -R217.reuse ;  /* 0x0000000ab9b97223 */ /* 0x100fe200000108d9 */
[----:B------:R-:W-:Y:S01]  /*d740*/  FMNMX.FTZ R212, R163, R212, !PT ;  /* 0x000000d4a3d47209 */ /* 0x000fe20007810000 */
[-CC-:B------:R-:W-:Y:S01]  /*d750*/  FFMA.FTZ R188, R188, R10.reuse, -R217.reuse ;  /* 0x0000000abcbc7223 */ /* 0x180fe200000108d9 */
[--C-:B------:R-:W-:Y:S01]  /*d760*/  FFMA.FTZ R189, R189, R10, -R217.reuse ;  /* 0x0000000abdbd7223 */ /* 0x100fe200000108d9 */
[----:B------:R-:W4:Y:S01]  /*d770*/  MUFU.EX2 R160, R160 ;  /* 0x000000a000a07308 */ /* 0x000f220000000800 */
[----:B------:R-:W-:Y:S01]  /*d780*/  FMNMX.FTZ R212, R166, R212, !PT ;  /* 0x000000d4a6d47209 */ /* 0x000fe20007810000 */
[----:B--2---:R-:W-:Y:S01]  /*d790*/  FADD.FTZ R4, R156, R4 ;  /* 0x000000049c047221 */ /* 0x004fe20000010000 */
[-CC-:B------:R-:W-:Y:S01]  /*d7a0*/  FFMA.FTZ R192, R192, R10.reuse, -R217.reuse ;  /* 0x0000000ac0c07223 */ /* 0x180fe200000108d9 */
[--C-:B------:R-:W-:Y:S01]  /*d7b0*/  FFMA.FTZ R193, R193, R10, -R217.reuse ;  /* 0x0000000ac1c17223 */ /* 0x100fe200000108d9 */
[----:B------:R-:W-:Y:S01]  /*d7c0*/  FMNMX.FTZ R212, R167, R212, !PT ;  /* 0x000000d4a7d47209 */ /* 0x000fe20007810000 */
[-CC-:B------:R-:W-:Y:S01]  /*d7d0*/  FFMA.FTZ R196, R196, R10.reuse, -R217.reuse ;  /* 0x0000000ac4c47223 */ /* 0x180fe200000108d9 */
[----:B------:R-:W-:Y:S01]  /*d7e0*/  FFMA.FTZ R197, R197, R10, -R217 ;  /* 0x0000000ac5c57223 */ /* 0x000fe200000108d9 */
[----:B------:R-:W2:Y:S01]  /*d7f0*/  MUFU.EX2 R161, R161 ;  /* 0x000000a100a17308 */ /* 0x000ea20000000800 */
[----:B------:R-:W-:Y:S01]  /*d800*/  FMNMX.FTZ R212, R170, R212, !PT ;  /* 0x000000d4aad47209 */ /* 0x000fe20007810000 */
[----:B---3--:R-:W-:Y:S01]  /*d810*/  FADD.FTZ R4, R157, R4 ;  /* 0x000000049d047221 */ /* 0x008fe20000010000 */
[-C--:B------:R-:W-:Y:S01]  /*d820*/  FMUL.FTZ R24, R24, R0.reuse ;  /* 0x0000000018187220 */ /* 0x080fe20000410000 */
[----:B------:R-:W-:Y:S01]  /*d830*/  FMUL.FTZ R25, R25, R0 ;  /* 0x0000000019197220 */ /* 0x000fe20000410000 */
[----:B------:R-:W-:Y:S01]  /*d840*/  FMNMX.FTZ R212, R171, R212, !PT ;  /* 0x000000d4abd47209 */ /* 0x000fe20007810000 */
[-C--:B------:R-:W-:Y:S01]  /*d850*/  FMUL.FTZ R28, R28, R0.reuse ;  /* 0x000000001c1c7220 */ /* 0x080fe20000410000 */
[----:B------:R-:W-:Y:S01]  /*d860*/  FMUL.FTZ R29, R29, R0 ;  /* 0x000000001d1d7220 */ /* 0x000fe20000410000 */
[----:B------:R-:W3:Y:S01]  /*d870*/  MUFU.EX2 R164, R164 ;  /* 0x000000a400a47308 */ /* 0x000ee20000000800 */
[----:B------:R-:W-:Y:S01]  /*d880*/  FMNMX.FTZ R212, R174, R212, !PT ;  /* 0x000000d4aed47209 */ /* 0x000fe20007810000 */
[----:B----4-:R-:W-:Y:S01]  /*d890*/  FADD.FTZ R4, R160, R4 ;  /* 0x00000004a0047221 */ /* 0x010fe20000010000 */
[-C--:B------:R-:W-:Y:S01]  /*d8a0*/  FMUL.FTZ R32, R32, R0.reuse ;  /* 0x0000000020207220 */ /* 0x080fe20000410000 */
[----:B------:R-:W-:Y:S01]  /*d8b0*/  FMUL.FTZ R33, R33, R0 ;  /* 0x0000000021217220 */ /* 0x000fe20000410000 */
[----:B------:R-:W-:Y:S01]  /*d8c0*/  FMNMX.FTZ R212, R175, R212, !PT ;  /* 0x000000d4afd47209 */ /* 0x000fe20007810000 */
[-C--:B------:R-:W-:Y:S01]  /*d8d0*/  FMUL.FTZ R36, R36, R0.reuse ;  /* 0x0000000024247220 */ /* 0x080fe20000410000 */
[----:B------:R-:W-:Y:S01]  /*d8e0*/  FMUL.FTZ R37, R37, R0 ;  /* 0x0000000025257220 */ /* 0x000fe20000410000 */
[----:B------:R-:W4:Y:S01]  /*d8f0*/  MUFU.EX2 R165, R165 ;  /* 0x000000a500a57308 */ /* 0x000f220000000800 */
[----:B------:R-:W-:Y:S01]  /*d900*/  FMNMX.FTZ R212, R153, R212, !PT ;  /* 0x000000d499d47209 */ /* 0x000fe20007810000 */
[----:B--2---:R-:W-:Y:S01]  /*d910*/  FADD.FTZ R4, R161, R4 ;  /* 0x00000004a1047221 */ /* 0x004fe20000010000 */
[-C--:B------:R-:W-:Y:S01]  /*d920*/  FMUL.FTZ R40, R40, R0.reuse ;  /* 0x0000000028287220 */ /* 0x080fe20000410000 */
[----:B------:R-:W-:Y:S01]  /*d930*/  FMUL.FTZ R41, R41, R0 ;  /* 0x0000000029297220 */ /* 0x000fe20000410000 */
[----:B------:R-:W-:Y:S01]  /*d940*/  FMNMX.FTZ R212, R179, R212, !PT ;  /* 0x000000d4b3d47209 */ /* 0x000fe20007810000 */
[-C--:B------:R-:W-:Y:S01]  /*d950*/  FMUL.FTZ R44, R44, R0.reuse ;  /* 0x000000002c2c7220 */ /* 0x080fe20000410000 */
[----:B------:R-:W-:Y:S01]  /*d960*/  FMUL.FTZ R45, R45, R0 ;  /* 0x000000002d2d7220 */ /* 0x000fe20000410000 */
        /* <DEDUP_REMOVED lines=39> */
[-C--:B------:R-:W-:Y:S01]  /*dbe0*/  FMUL.FTZ R85, R85, R0.reuse ;  /* 0x0000000055557220 */ /* 0x080fe20000410000 */
[----:B------:R-:W4:Y:S01]  /*dbf0*/  MUFU.EX2 R177, R177 ;  /* 0x000000b100b17308 */ /* 0x000f220000000800 */
[----:B--2---:R-:W-:Y:S01]  /*dc00*/  FADD.FTZ R4, R173, R4 ;  /* 0x00000004ad047221 */ /* 0x004fe20000010000 */
[----:B------:R-:W2:Y:S01]  /*dc10*/  SHFL.BFLY PT, R213, R212, 0x2, 0x1f ;  /* 0x0c401f00d4d57f89 */ /* 0x000ea200000e0000 */
[-C--:B------:R-:W-:Y:S01]  /*dc20*/  FMUL.FTZ R88, R88, R0.reuse ;  /* 0x0000000058587220 */ /* 0x080fe20000410000 */
[-C--:B------:R-:W-:Y:S01]  /*dc30*/  FMUL.FTZ R89, R89, R0.reuse ;  /* 0x0000000059597220 */ /* 0x080fe20000410000 */
[-C--:B------:R-:W-:Y:S01]  /*dc40*/  FMUL.FTZ R92, R92, R0.reuse ;  /* 0x000000005c5c7220 */ /* 0x080fe20000410000 */
[-C--:B------:R-:W-:Y:S01]  /*dc50*/  FMUL.FTZ R93, R93, R0.reuse ;  /* 0x000000005d5d7220 */ /* 0x080fe20000410000 */
[-C--:B------:R-:W-:Y:S01]  /*dc60*/  FMUL.FTZ R96, R96, R0.reuse ;  /* 0x0000000060607220 */ /* 0x080fe20000410000 */
[----:B------:R-:W5:Y:S01]  /*dc70*/  MUFU.EX2 R180, R180 ;  /* 0x000000b400b47308 */ /* 0x000f620000000800 */
        /* <DEDUP_REMOVED lines=16> */
[----:B-----5:R-:W-:Y:S01]  /*dd80*/  FADD.FTZ R4, R180, R4 ;  /* 0x00000004b4047221 */ /* 0x020fe20000010000 */
[----:B--2---:R-:W-:Y:S01]  /*dd90*/  FMNMX.FTZ R212, R212, R213, !PT ;  /* 0x000000d5d4d47209 */ /* 0x004fe20007810000 */
[-C--:B------:R-:W-:Y:S01]  /*dda0*/  FMUL.FTZ R121, R121, R0.reuse ;  /* 0x0000000079797220 */ /* 0x080fe20000410000 */
[-C--:B------:R-:W-:Y:S01]  /*ddb0*/  FMUL.FTZ R124, R124, R0.reuse ;  /* 0x000000007c7c7220 */ /* 0x080fe20000410000 */
[-C--:B------:R-:W-:Y:S01]  /*ddc0*/  FMUL.FTZ R125, R125, R0.reuse ;  /* 0x000000007d7d7220 */ /* 0x080fe20000410000 */
[-C--:B------:R-:W-:Y:S01]  /*ddd0*/  FMUL.FTZ R128, R128, R0.reuse ;  /* 0x0000000080807220 */ /* 0x080fe20000410000 */
[----:B------:R-:W2:Y:S01]  /*dde0*/  SHFL.BFLY PT, R213, R212, 0x1, 0x1f ;  /* 0x0c201f00d4d57f89 */ /* 0x000ea200000e0000 */
        /* <DEDUP_REMOVED lines=14> */
[----:B------:R-:W-:-:S02]  /*ded0*/  FMUL.FTZ R149, R149, R0 ;  /* 0x0000000095957220 */ /* 0x000fc40000410000 */
[----:B------:R-:W4:Y:S01]  /*dee0*/  MUFU.EX2 R189, R189 ;  /* 0x000000bd00bd7308 */ /* 0x000f220000000800 */
[----:B-----5:R-:W-:Y:S01]  /*def0*/  FADD.FTZ R4, R185, R4 ;  /* 0x00000004b9047221 */ /* 0x020fe20000010000 */
[----:B--2---:R-:W-:-:S06]  /*df00*/  FMNMX.FTZ R176, R212, R213, !PT ;  /* 0x000000d5d4b07209 */ /* 0x004fcc0007810000 */
[----:B------:R-:W2:Y:S01]  /*df10*/  MUFU.EX2 R192, R192 ;  /* 0x000000c000c07308 */ /* 0x000ea20000000800 */
[----:B---3--:R-:W-:Y:S01]  /*df20*/  FADD.FTZ R4, R188, R4 ;  /* 0x00000004bc047221 */ /* 0x008fe20000010000 */
[C---:B------:R-:W-:Y:S01]  /*df30*/  FSETP.NEU.FTZ.AND P2, PT, R176.reuse, -INF , PT ;  /* 0xff800000b000780b */ /* 0x040fe20003f5d000 */
[----:B------:R-:W-:-:S05]  /*df40*/  FMUL.FTZ R213, R176, R10 ;  /* 0x0000000ab0d57220 */ /* 0x000fca0000410000 */
[----:B------:R-:W3:Y:S01]  /*df50*/  MUFU.EX2 R193, R193 ;  /* 0x000000c100c17308 */ /* 0x000ee20000000800 */
[----:B------:R-:W-:-:S05]  /*df60*/  FSEL R213, R213, RZ, P2 ;  /* 0x000000ffd5d57208 */ /* 0x000fca0001000000 */
[--C-:B------:R-:W-:Y:S01]  /*df70*/  FFMA.FTZ R226, R166, R10, -R213.reuse ;  /* 0x0000000aa6e27223 */ /* 0x100fe200000108d5 */
[----:B------:R-:W-:Y:S01]  /*df80*/  F2FP.F16.F32.PACK_AB R166, R181, R180 ;  /* 0x000000b4b5a6723e */ /* 0x000fe200000000ff */
[-CC-:B------:R-:W-:Y:S01]  /*df90*/  FFMA.FTZ R229, R154, R10.reuse, -R213.reuse ;  /* 0x0000000a9ae57223 */ /* 0x180fe200000108d5 */
[----:B------:R-:W-:Y:S01]  /*dfa0*/  FSEL R180, R176, RZ, P2 ;  /* 0x000000ffb0b47208 */ /* 0x000fe20001000000 */
[-CC-:B------:R-:W-:Y:S01]  /*dfb0*/  FFMA.FTZ R212, R155, R10.reuse, -R213.reuse ;  /* 0x0000000a9bd47223 */ /* 0x180fe200000108d5 */
[-CC-:B------:R-:W-:Y:S01]  /*dfc0*/  FFMA.FTZ R228, R158, R10.reuse, -R213.reuse ;  /* 0x0000000a9ee47223 */ /* 0x180fe200000108d5 */
[-CC-:B------:R-:W-:Y:S01]  /*dfd0*/  FFMA.FTZ R159, R159, R10.reuse, -R213.reuse ;  /* 0x0000000a9f9f7223 */ /* 0x180fe200000108d5 */
[-C--:B------:R-:W-:Y:S01]  /*dfe0*/  FFMA.FTZ R227, R162, R10.reuse, -R213 ;  /* 0x0000000aa2e37223 */ /* 0x080fe200000108d5 */
[----:B------:R-:W-:Y:S01]  /*dff0*/  FADD.FTZ R7, -R180, R7 ;  /* 0x00000007b4077221 */ /* 0x000fe20000010100 */
[----:B------:R-:W-:Y:S01]  /*e000*/  MUFU.EX2 R229, R229 ;  /* 0x000000e500e57308 */ /* 0x000fe20000000800 */
[--C-:B------:R-:W-:Y:S01]  /*e010*/  FFMA.FTZ R163, R163, R10, -R213.reuse ;  /* 0x0000000aa3a37223 */ /* 0x100fe200000108d5 */
[----:B------:R-:W-:Y:S01]  /*e020*/  F2FP.F16.F32.PACK_AB R154, R157, R156 ;  /* 0x0000009c9d9a723e */ /* 0x000fe200000000ff */
[-C--:B------:R-:W-:Y:S01]  /*e030*/  FMUL.FTZ R7, R7, R10.reuse ;  /* 0x0000000a07077220 */ /* 0x080fe20000410000 */
[--C-:B------:R-:W-:Y:S01]  /*e040*/  FFMA.FTZ R155, R174, R10, -R213.reuse ;  /* 0x0000000aae9b7223 */ /* 0x100fe200000108d5 */
[----:B------:R-:W-:Y:S01]  /*e050*/  F2FP.F16.F32.PACK_AB R156, R161, R160 ;  /* 0x000000a0a19c723e */ /* 0x000fe200000000ff */
[-CC-:B------:R-:W-:Y:S01]  /*e060*/  FFMA.FTZ R167, R167, R10.reuse, -R213.reuse ;  /* 0x0000000aa7a77223 */ /* 0x180fe200000108d5 */
[----:B----4-:R-:W-:Y:S01]  /*e070*/  FADD.FTZ R161, R189, R4 ;  /* 0x00000004bda17221 */ /* 0x010fe20000010000 */
[----:B------:R-:W-:Y:S01]  /*e080*/  MUFU.EX2 R212, R212 ;  /* 0x000000d400d47308 */ /* 0x000fe20000000800 */
[----:B------:R-:W-:Y:S01]  /*e090*/  FFMA.FTZ R217, R170, R10, -R213 ;  /* 0x0000000aaad97223 */ /* 0x000fe200000108d5 */
[----:B------:R-:W-:Y:S01]  /*e0a0*/  F2FP.F16.F32.PACK_AB R158, R165, R164 ;  /* 0x000000a4a59e723e */ /* 0x000fe200000000ff */
[----:B--2---:R-:W-:Y:S01]  /*e0b0*/  FADD.FTZ R4, R192, R161 ;  /* 0x000000a1c0047221 */ /* 0x004fe20000010000 */
[-CC-:B------:R-:W-:Y:S01]  /*e0c0*/  FFMA.FTZ R171, R171, R10.reuse, -R213.reuse ;  /* 0x0000000aabab7223 */ /* 0x180fe200000108d5 */
[-CC-:B------:R-:W-:Y:S01]  /*e0d0*/  FFMA.FTZ R175, R175, R10.reuse, -R213.reuse ;  /* 0x0000000aafaf7223 */ /* 0x180fe200000108d5 */
[-CC-:B------:R-:W-:Y:S01]  /*e0e0*/  FFMA.FTZ R153, R153, R10.reuse, -R213.reuse ;  /* 0x0000000a99997223 */ /* 0x180fe200000108d5 */
[----:B---3--:R-:W-:Y:S01]  /*e0f0*/  FADD.FTZ R165, R193, R4 ;  /* 0x00000004c1a57221 */ /* 0x008fe20000010000 */
[----:B------:R-:W2:Y:S01]  /*e100*/  MUFU.EX2 R7, R7 ;  /* 0x0000000700077308 */ /* 0x000ea20000000800 */
[--C-:B------:R-:W-:Y:S01]  /*e110*/  FFMA.FTZ R179, R179, R10, -R213.reuse ;  /* 0x0000000ab3b37223 */ /* 0x100fe200000108d5 */
[----:B------:R-:W-:Y:S01]  /*e120*/  F2FP.F16.F32.PACK_AB R160, R169, R168 ;  /* 0x000000a8a9a0723e */ /* 0x000fe200000000ff */
        /* <DEDUP_REMOVED lines=8> */
[--C-:B------:R-:W-:Y:S01]  /*e1b0*/  FFMA.FTZ R195, R195, R10, -R213.reuse ;  /* 0x0000000ac3c37223 */ /* 0x100fe200000108d5 */
[----:B------:R-:W-:Y:S01]  /*e1c0*/  F2FP.F16.F32.PACK_AB R162, R173, R172 ;  /* 0x000000acada2723e */ /* 0x000fe200000000ff */
[-CC-:B------:R-:W-:Y:S01]  /*e1d0*/  FFMA.FTZ R198, R198, R10.reuse, -R213.reuse ;  /* 0x0000000ac6c67223 */ /* 0x180fe200000108d5 */
[----:B------:R-:W-:Y:S01]  /*e1e0*/  FFMA.FTZ R199, R199, R10, -R213 ;  /* 0x0000000ac7c77223 */ /* 0x000fe200000108d5 */
[----:B------:R-:W-:Y:S01]  /*e1f0*/  F2FP.F16.F32.PACK_AB R164, R177, R216 ;  /* 0x000000d8b1a4723e */ /* 0x000fe200000000ff */
[----:B------:R-:W4:Y:S01]  /*e200*/  MUFU.EX2 R159, R159 ;  /* 0x0000009f009f7308 */ /* 0x000f220000000800 */
[----:B--2---:R-:W-:Y:S01]  /*e210*/  FFMA.FTZ R3, R7, R3, R229 ;  /* 0x0000000307037223 */ /* 0x004fe200000100e5 */
[----:B------:R-:W-:Y:S01]  /*e220*/  F2FP.F16.F32.PACK_AB R168, R185, R184 ;  /* 0x000000b8b9a8723e */ /* 0x000fe200000000ff */
[-C--:B------:R-:W-:Y:S01]  /*e230*/  FMUL.FTZ R26, R26, R7.reuse ;  /* 0x000000071a1a7220 */ /* 0x080fe20000410000 */
[----:B------:R-:W-:Y:S01]  /*e240*/  F2FP.F16.F32.PACK_AB R170, R189, R188 ;  /* 0x000000bcbdaa723e */ /* 0x000fe200000000ff */
[----:B------:R-:W-:Y:S01]  /*e250*/  FADD.FTZ R3, R212, R3 ;  /* 0x00000003d4037221 */ /* 0x000fe20000010000 */
[----:B------:R-:W-:Y:S01]  /*e260*/  F2FP.F16.F32.PACK_AB R172, R193, R192 ;  /* 0x000000c0c1ac723e */ /* 0x000fe200000000ff */
        /* <DEDUP_REMOVED lines=34> */
[C---:B----4-:R-:W-:Y:S01]  /*e490*/  FADD.FTZ R3, R163.reuse, R180 ;  /* 0x000000b4a3037221 */ /* 0x050fe20000010000 */
[----:B------:R-:W-:Y:S01]  /*e4a0*/  F2FP.F16.F32.PACK_AB R157, R163, R157 ;  /* 0x0000009da39d723e */ /* 0x000fe200000000ff */
[-C--:B------:R-:W-:Y:S01]  /*e4b0*/  FMUL.FTZ R78, R78, R7.reuse ;  /* 0x000000074e4e7220 */ /* 0x080fe20000410000 */
[-C--:B------:R-:W-:Y:S01]  /*e4c0*/  FMUL.FTZ R79, R79, R7.reuse ;  /* 0x000000074f4f7220 */ /* 0x080fe20000410000 */
[-C--:B------:R-:W-:Y:S01]  /*e4d0*/  FMUL.FTZ R82, R82, R7.reuse ;  /* 0x0000000752527220 */ /* 0x080fe20000410000 */
[-C--:B------:R-:W-:Y:S01]  /*e4e0*/  FMUL.FTZ R83, R83, R7.reuse ;  /* 0x0000000753537220 */ /* 0x080fe20000410000 */
[-C--:B------:R-:W-:Y:S01]  /*e4f0*/  FMUL.FTZ R86, R86, R7.reuse ;  /* 0x0000000756567220 */ /* 0x080fe20000410000 */
[----:B------:R-:W4:Y:S01]  /*e500*/  MUFU.EX2 R167, R167 ;  /* 0x000000a700a77308 */ /* 0x000f220000000800 */
        /* <DEDUP_REMOVED lines=23> */
[----:B------:R4:W5:Y:S01]  /*e680*/  MUFU.EX2 R165, R155 ;  /* 0x0000009b00a57308 */ /* 0x0009620000000800 */
        /* <DEDUP_REMOVED lines=9> */
[----:B----4-:R-:W-:Y:S01]  /*e720*/  F2FP.F16.F32.PACK_AB R155, R159, R228 ;  /* 0x000000e49f9b723e */ /* 0x010fe200000000ff */
[-C--:B------:R-:W-:Y:S01]  /*e730*/  FMUL.FTZ R134, R134, R7.reuse ;  /* 0x0000000786867220 */ /* 0x080fe20000410000 */
[----:B------:R-:W-:Y:S01]  /*e740*/  F2FP.F16.F32.PACK_AB R159, R167, R226 ;  /* 0x000000e2a79f723e */ /* 0x000fe200000000ff */
[----:B------:R-:W-:Y:S01]  /*e750*/  FMUL.FTZ R135, R135, R7 ;  /* 0x0000000787877220 */ /* 0x000fe20000410000 */
[----:B------:R-:W-:Y:S01]  /*e760*/  F2FP.F16.F32.PACK_AB R161, R171, R161 ;  /* 0x000000a1aba1723e */ /* 0x000fe200000000ff */
[-C--:B------:R-:W-:Y:S01]  /*e770*/  FMUL.FTZ R138, R138, R7.reuse ;  /* 0x000000078a8a7220 */ /* 0x080fe20000410000 */
[----:B------:R3:W4:Y:S01]  /*e780*/  MUFU.EX2 R169, R153 ;  /* 0x0000009900a97308 */ /* 0x0007220000000800 */
[----:B-----5:R-:W-:Y:S01]  /*e790*/  FADD.FTZ R180, R165, R180 ;  /* 0x000000b4a5b47221 */ /* 0x020fe20000010000 */
[-C--:B------:R-:W-:Y:S01]  /*e7a0*/  FMUL.FTZ R139, R139, R7.reuse ;  /* 0x000000078b8b7220 */ /* 0x080fe20000410000 */
[-C--:B------:R-:W-:Y:S01]  /*e7b0*/  FMUL.FTZ R142, R142, R7.reuse ;  /* 0x000000078e8e7220 */ /* 0x080fe20000410000 */
[-C--:B------:R-:W-:Y:S01]  /*e7c0*/  FMUL.FTZ R143, R143, R7.reuse ;  /* 0x000000078f8f7220 */ /* 0x080fe20000410000 */
[-C--:B------:R-:W-:Y:S01]  /*e7d0*/  FMUL.FTZ R146, R146, R7.reuse ;  /* 0x0000000792927220 */ /* 0x080fe20000410000 */
[-C--:B------:R-:W-:Y:S01]  /*e7e0*/  FMUL.FTZ R147, R147, R7.reuse ;  /* 0x0000000793937220 */ /* 0x080fe20000410000 */
[----:B------:R-:W-:Y:S01]  /*e7f0*/  FMUL.FTZ R150, R150, R7 ;  /* 0x0000000796967220 */ /* 0x000fe20000410000 */
[----:B------:R-:W5:Y:S01]  /*e800*/  MUFU.EX2 R179, R179 ;  /* 0x000000b300b37308 */ /* 0x000f620000000800 */
[C---:B--2---:R-:W-:Y:S01]  /*e810*/  FADD.FTZ R180, R175.reuse, R180 ;  /* 0x000000b4afb47221 */ /* 0x044fe20000010000 */
[----:B------:R-:W-:Y:S01]  /*e820*/  F2FP.F16.F32.PACK_AB R163, R175, R165 ;  /* 0x000000a5afa3723e */ /* 0x000fe200000000ff */
[----:B------:R-:W-:Y:S01]  /*e830*/  FMUL.FTZ R151, R151, R7 ;  /* 0x0000000797977220 */ /* 0x000fe20000410000 */
[----:B---3--:R-:W-:-:S04]  /*e840*/  F2FP.F16.F32.PACK_AB R153, R212, R229 ;  /* 0x000000e5d499723e */ /* 0x008fc800000000ff */
[----:B------:R-:W2:Y:S01]  /*e850*/  MUFU.EX2 R182, R182 ;  /* 0x000000b600b67308 */ /* 0x000ea20000000800 */
[----:B----4-:R-:W-:-:S07]  /*e860*/  FADD.FTZ R180, R169, R180 ;  /* 0x000000b4a9b47221 */ /* 0x010fce0000010000 */
[----:B------:R-:W3:Y:S01]  /*e870*/  MUFU.EX2 R183, R183 ;  /* 0x000000b700b77308 */ /* 0x000ee20000000800 */
[C---:B-----5:R-:W-:Y:S01]  /*e880*/  FADD.FTZ R3, R179.reuse, R180 ;  /* 0x000000b4b3037221 */ /* 0x060fe20000010000 */
[----:B------:R-:W-:-:S06]  /*e890*/  F2FP.F16.F32.PACK_AB R165, R179, R169 ;  /* 0x000000a9b3a5723e */ /* 0x000fcc00000000ff */
[----:B------:R-:W4:Y:S01]  /*e8a0*/  MUFU.EX2 R186, R186 ;  /* 0x000000ba00ba7308 */ /* 0x000f220000000800 */
[----:B--2---:R-:W-:-:S07]  /*e8b0*/  FADD.FTZ R0, R182, R3 ;  /* 0x00000003b6007221 */ /* 0x004fce0000010000 */
[----:B------:R-:W2:Y:S01]  /*e8c0*/  MUFU.EX2 R187, R187 ;  /* 0x000000bb00bb7308 */ /* 0x000ea20000000800 */
[C---:B---3--:R-:W-:Y:S01]  /*e8d0*/  FADD.FTZ R3, R183.reuse, R0 ;  /* 0x00000000b7037221 */ /* 0x048fe20000010000 */
[----:B------:R-:W-:-:S06]  /*e8e0*/  F2FP.F16.F32.PACK_AB R167, R183, R182 ;  /* 0x000000b6b7a7723e */ /* 0x000fcc00000000ff */
        /* <DEDUP_REMOVED lines=11> */
[----:B--2---:R-:W-:-:S07]  /*e9a0*/  FADD.FTZ R0, R173, R0 ;  /* 0x00000000ad007221 */ /* 0x004fce0000010000 */
[----:B------:R-:W2:Y:S01]  /*e9b0*/  MUFU.EX2 R199, R199 ;  /* 0x000000c700c77308 */ /* 0x000ea20000000800 */
[C---:B---3--:R-:W-:Y:S01]  /*e9c0*/  FADD.FTZ R3, R195.reuse, R0 ;  /* 0x00000000c3037221 */ /* 0x048fe20000010000 */
[----:B------:R-:W-:-:S03]  /*e9d0*/  F2FP.F16.F32.PACK_AB R173, R195, R173 ;  /* 0x000000adc3ad723e */ /* 0x000fc600000000ff */
[----:B----4-:R-:W-:-:S04]  /*e9e0*/  FADD.FTZ R0, R198, R3 ;  /* 0x00000003c6007221 */ /* 0x010fc80000010000 */
[C---:B--2---:R-:W-:Y:S01]  /*e9f0*/  FADD.FTZ R3, R199.reuse, R0 ;  /* 0x00000000c7037221 */ /* 0x044fe20000010000 */
[----:B------:R-:W-:Y:S01]  /*ea00*/  F2FP.F16.F32.PACK_AB R175, R199, R198 ;  /* 0x000000c6c7af723e */ /* 0x000fe200000000ff */
[----:B------:R-:W-:Y:S06]  /*ea10*/  @!P0 BRA `(.L_x_2803) ;  /* 0x0000000000048947 */ /* 0x000fec0003800000 */
[----:B------:R-:W-:Y:S01]  /*ea20*/  BPT.TRAP 0x1 ;  /* 0x000000040000795c */ /* 0x000fe20000300000 */
.L_x_2803:
[----:B------:R2:W3:Y:S01]  /*ea30*/  SYNCS.PHASECHK.TRANS64.TRYWAIT P2, [R201+URZ+0x22850], R202 ;  /* 0x022850cac90075a7 */ /* 0x0004e2000804017f */
[----:B------:R-:W-:Y:S05]  /*ea40*/  @!P0 BRA `(.L_x_2804) ;  /* 0x0000000000048947 */ /* 0x000fea0003800000 */
[----:B------:R-:W-:Y:S01]  /*ea50*/  BPT.TRAP 0x1 ;  /* 0x000000040000795c */ /* 0x000fe20000300000 */
.L_x_2804:
[----:B------:R-:W-:Y:S04]  /*ea60*/  BSSY B0, `(.L_x_2805) ;  /* 0x0000004000007945 */ /* 0x000fe80003800000 */
[----:B---3--:R-:W-:Y:S05]  /*ea70*/  @P2 BRA `(.L_x_2806) ;  /* 0x0000000000082947 */ /* 0x008fea0003800000 */
[----:B------:R-:W3:Y:S02]  /*ea80*/  SYNCS.PHASECHK.TRANS64.TRYWAIT P2, [R201+URZ+0x22850], R202 ;  /* 0x022850cac90075a7 */ /* 0x000ee4000804017f */
[----:B---3--:R-:W-:Y:S05]  /*ea90*/  @!P2 BRA `(.L_x_2807) ;  /* 0x0000011800f4a947 */ /* 0x008fea0003800000 */
.L_x_2806:
[----:B------:R-:W-:Y:S05]  /*eaa0*/  BSYNC B0 ;  /* 0x0000000000007941 */ /* 0x000fea0003800000 */
.L_x_2805:
[----:B------:R-:W4:Y:S01]  /*eab0*/  S2R R0, SR_TID.X ;  /* 0x0000000000007919 */ /* 0x000f220000002100 */
[----:B------:R-:W-:Y:S05]  /*eac0*/  WARPSYNC.ALL ;  /* 0x0000000000007948 */ /* 0x000fea0003800000 */
[----:B------:R-:W-:Y:S01]  /*ead0*/  IMAD R180, R2, 0xc00, R11 ;  /* 0x00000c0002b47824 */ /* 0x000fe200078e020b */
[----:B------:R-:W-:Y:S01]  /*eae0*/  ISETP.GT.AND P2, PT, R6, R203, PT ;  /* 0x000000cb0600720c */ /* 0x000fe20003f44270 */
[----:B------:R-:W-:Y:S02]  /*eaf0*/  IMAD.MOV.U32 R181, RZ, RZ, 0x40000040 ;  /* 0x40000040ffb57424 */ /* 0x000fe400078e00ff */
[----:B0123--:R-:W-:Y:S01]  /*eb00*/  @!P1 VIADD R201, R201, 0x22860 ;  /* 0x00022860c9c99836 */ /* 0x00ffe20000000000 */
[----:B------:R-:W-:Y:S01]  /*eb10*/  R2UR UR6, R180 ;  /* 0x00000000b40672ca */ /* 0x000fe200000e0000 */
[----:B------:R-:W-:Y:S01]  /*eb20*/  VIADD R6, R6, 0xffffffff ;  /* 0xffffffff06067836 */ /* 0x000fe20000000000 */
[----:B------:R-:W-:Y:S01]  /*eb30*/  R2UR UR7, R181 ;  /* 0x00000000b50772ca */ /* 0x000fe200000e0000 */
[----:B------:R-:W-:Y:S01]  /*eb40*/  IMAD.MOV.U32 R181, RZ, RZ, 0x40000040 ;  /* 0x40000040ffb57424 */ /* 0x000fe200078e00ff */
[----:B------:R-:W-:Y:S01]  /*eb50*/  @!P1 PRMT R201, RZ, 0x654, R201 ;  /* 0x00000654ffc99816 */ /* 0x000fe200000000c9 */
[----:B------:R-:W-:Y:S01]  /*eb60*/  IMAD.MOV.U32 R7, RZ, RZ, R176 ;  /* 0x000000ffff077224 */ /* 0x000fe200078e00b0 */
[----:B----4-:R-:W-:-:S05]  /*eb70*/  SHF.R.U32.HI R0, RZ, 0x7, R0 ;  /* 0x00000007ff007819 */ /* 0x010fca0000011600 */
[----:B------:R-:W-:-:S05]  /*eb80*/  VIADD R0, R0, 0x8 ;  /* 0x0000000800007836 */ /* 0x000fca0000000000 */
[----:B------:R0:W-:Y:S02]  /*eb90*/  BAR.SYNC.DEFER_BLOCKING R0, 0x100 ;  /* 0x000400000000751d */ /* 0x0001e40000010000 */
[----:B0-----:R-:W-:-:S04]  /*eba0*/  IMAD.MOV.U32 R0, RZ, RZ, R178 ;  /* 0x000000ffff007224 */ /* 0x001fc800078e00b2 */
[----:B------:R-:W-:-:S06]  /*ebb0*/  WARPGROUP.ARRIVE ;  /* 0x00000000000079c5 */ /* 0x000fcc0000000000 */
        /* <DEDUP_REMOVED lines=42> */
[----:B------:R-:W-:Y:S02]  /*ee60*/  IMAD.MOV.U32 R7, RZ, RZ, R176 ;  /* 0x000000ffff077224 */ /* 0x000fe400078e00b0 */
[----:B------:R-:W-:-:S07]  /*ee70*/  IMAD.MOV.U32 R0, RZ, RZ, R178 ;  /* 0x000000ffff007224 */ /* 0x000fce00078e00b2 */
.L_x_2790:
[----:B------:R-:W2:Y:S01]  /*ee80*/  LDL.LU R156, [R1] ;  /* 0x00000000019c7983 */ /* 0x000ea20000300800 */
[----:B------:R-:W1:Y:S01]  /*ee90*/  LDC R234, c[0x0][0x448] ;  /* 0x00011200ffea7b82 */ /* 0x000e620000000800 */
[----:B------:R-:W-:Y:S01]  /*eea0*/  VIADD R152, R210, 0x7f ;  /* 0x0000007fd2987836 */ /* 0x000fe20000000000 */
[----:B------:R-:W-:-:S06]  /*eeb0*/  IADD3 R155, R205, 0x1, -R204 ;  /* 0x00000001cd9b7810 */ /* 0x000fcc0007ffe8cc */
[----:B------:R-:W3:Y:S01]  /*eec0*/  LDC R229, c[0x0][0x9e4] ;  /* 0x00027900ffe57b82 */ /* 0x000ee20000000800 */
[----:B-1----:R-:W-:-:S13]  /*eed0*/  ISETP.NE.AND P2, PT, R234, 0x1, PT ;  /* 0x00000001ea00780c */ /* 0x002fda0003f45270 */
[----:B------:R-:W1:Y:S08]  /*eee0*/  @P2 LDC R153, c[0x0][0x44c] ;  /* 0x00011300ff992b82 */ /* 0x000e700000000800 */
[----:B------:R-:W4:Y:S01]  /*eef0*/  @P2 LDC R154, c[0x0][0x450] ;  /* 0x00011400ff9a2b82 */ /* 0x000f220000000800 */
[----:B-1----:R-:W-:-:S05]  /*ef00*/  @P2 IMAD.HI.U32 R153, R152, R153, RZ ;  /* 0x0000009998992227 */ /* 0x002fca00078e00ff */
[----:B----4-:R-:W-:-:S05]  /*ef10*/  @P2 SHF.R.U32.HI R152, RZ, R154, R153 ;  /* 0x0000009aff982219 */ /* 0x010fca0000011699 */
[----:B------:R-:W-:-:S04]  /*ef20*/  IMAD.IADD R153, R155, 0x1, R152 ;  /* 0x000000019b997824 */ /* 0x000fc800078e0298 */
[----:B------:R-:W-:Y:S01]  /*ef30*/  IMAD.IADD R200, R153, 0x1, -R200 ;  /* 0x0000000199c87824 */ /* 0x000fe200078e0ac8 */
[----:B--2---:R-:W-:-:S04]  /*ef40*/  LOP3.LUT R156, R156, 0xffefffff, RZ, 0xc0, !PT ;  /* 0xffefffff9c9c7812 */ /* 0x004fc800078ec0ff */
[----:B------:R-:W-:Y:S02]  /*ef50*/  @P2 LOP3.LUT R156, R156, 0x100000, RZ, 0xfc, !PT ;  /* 0x001000009c9c2812 */ /* 0x000fe400078efcff */
[----:B---3--:R-:W-:Y:S02]  /*ef60*/  ISETP.GE.AND P2, PT, R229, 0x1, PT ;  /* 0x00000001e500780c */ /* 0x008fe40003f46270 */
[----:B------:R-:W-:-:S11]  /*ef70*/  LOP3.LUT R156, R156, 0xffdfffff, RZ, 0xc0, !PT ;  /* 0xffdfffff9c9c7812 */ /* 0x000fd600078ec0ff */
[----:B------:R-:W-:-:S05]  /*ef80*/  @P2 LOP3.LUT R156, R156, 0x200000, RZ, 0xfc, !PT ;  /* 0x002000009c9c2812 */ /* 0x000fca00078efcff */
[----:B------:R1:W-:Y:S01]  /*ef90*/  STL [R1], R156 ;  /* 0x0000009c01007387 */ /* 0x0003e20000100800 */
[----:B------:R-:W-:Y:S05]  /*efa0*/  @!P2 BRA `(.L_x_2809) ;  /* 0x000000000048a947 */ /* 0x000fea0003800000 */
[----:B------:R-:W-:Y:S01]  /*efb0*/  IMAD.MOV.U32 R154, RZ, RZ, R153 ;  /* 0x000000ffff9a7224 */ /* 0x000fe200078e0099 */
[----:B------:R-:W-:Y:S04]  /*efc0*/  BSSY B0, `(.L_x_2810) ;  /* 0x000000e000007945 */ /* 0x000fe80003800000 */
[----:B------:R-:W-:-:S13]  /*efd0*/  ISETP.GT.AND P2, PT, R154, -0x1, PT ;  /* 0xffffffff9a00780c */ /* 0x000fda0003f44270 */
[----:B------:R-:W-:Y:S05]  /*efe0*/  @P2 BRA `(.L_x_2811) ;  /* 0x00000000001c2947 */ /* 0x000fea0003800000 */
[----:B------:R-:W-:Y:S02]  /*eff0*/  ISETP.NE.AND P2, PT, R229, 0x1, PT ;  /* 0x00000001e500780c */ /* 0x000fe40003f45270 */
[----:B------:R-:W-:-:S11]  /*f000*/  LOP3.LUT R155, RZ, R154, RZ, 0x33, !PT ;  /* 0x0000009aff9b7212 */ /* 0x000fd600078e33ff */
[----:B------:R-:W2:Y:S02]  /*f010*/  @P2 LDC.64 R152, c[0x0][0x9e8] ;  /* 0x00027a00ff982b82 */ /* 0x000ea40000000a00 */
[----:B--2---:R-:W-:-:S05]  /*f020*/  @P2 IMAD.HI.U32 R152, R155, R152, RZ ;  /* 0x000000989b982227 */ /* 0x004fca00078e00ff */
[----:B------:R-:W-:-:S04]  /*f030*/  @P2 SHF.R.U32.HI R155, RZ, R153, R152 ;  /* 0x00000099ff9b2219 */ /* 0x000fc80000011698 */
[----:B------:R-:W-:Y:S01]  /*f040*/  LOP3.LUT R154, RZ, R155, RZ, 0x33, !PT ;  /* 0x0000009bff9a7212 */ /* 0x000fe200078e33ff */
[----:B------:R-:W-:Y:S06]  /*f050*/  BRA `(.L_x_2812) ;  /* 0x0000000000107947 */ /* 0x000fec0003800000 */
.L_x_2811:
[----:B------:R-:W-:-:S13]  /*f060*/  ISETP.NE.AND P2, PT, R229, 0x1, PT ;  /* 0x00000001e500780c */ /* 0x000fda0003f45270 */
[----:B------:R-:W2:Y:S02]  /*f070*/  @P2 LDC.64 R152, c[0x0][0x9e8] ;  /* 0x00027a00ff982b82 */ /* 0x000ea40000000a00 */
[----:B--2---:R-:W-:-:S05]  /*f080*/  @P2 IMAD.HI.U32 R152, R154, R152, RZ ;  /* 0x000000989a982227 */ /* 0x004fca00078e00ff */
[----:B------:R-:W-:-:S07]  /*f090*/  @P2 SHF.R.U32.HI R154, RZ, R153, R152 ;  /* 0x00000099ff9a2219 */ /* 0x000fce0000011698 */
.L_x_2812:
[----:B------:R-:W-:Y:S05]  /*f0a0*/  BSYNC B0 ;  /* 0x0000000000007941 */ /* 0x000fea0003800000 */
.L_x_2810:
[----:B------:R-:W-:-:S05]  /*f0b0*/  IMAD R153, R154, R229, RZ ;  /* 0x000000e59a997224 */ /* 0x000fca00078e02ff */
[----:B------:R-:W-:-:S07]  /*f0c0*/  VIMNMX R200, R200, R153, !PT ;  /* 0x00000099c8c87248 */ /* 0x000fce0007fe0100 */
.L_x_2809:
[----:B------:R-:W-:-:S04]  /*f0d0*/  VIADD R200, R200, 0x5f ;  /* 0x0000005fc8c87836 */ /* 0x000fc80000000000 */
[----:B------:R-:W-:-:S05]  /*f0e0*/  IMAD.HI R200, R200, 0x2aaaaaab, RZ ;  /* 0x2aaaaaabc8c87827 */ /* 0x000fca00078e02ff */
[----:B------:R-:W-:-:S04]  /*f0f0*/  SHF.R.U32.HI R153, RZ, 0x1f, R200 ;  /* 0x0000001fff997819 */ /* 0x000fc800000116c8 */
[----:B------:R-:W-:-:S04]  /*f100*/  LEA.HI.SX32 R212, R200, R153, 0x1c ;  /* 0x00000099c8d47211 */ /* 0x000fc800078fe2ff */
[----:B------:R-:W-:-:S04]  /*f110*/  VIMNMX R212, R219, R212, !PT ;  /* 0x000000d4dbd47248 */ /* 0x000fc80007fe0100 */
[----:B------:R-:W-:-:S13]  /*f120*/  ISETP.GE.AND P2, PT, R6, R212, PT ;  /* 0x000000d40600720c */ /* 0x000fda0003f46270 */
[----:B------:R-:W-:Y:S05]  /*f130*/  @!P2 BRA `(.L_x_2813) ;  /* 0x0000001c00bca947 */ /* 0x000fea0003800000 */
[----:B0-----:R-:W-:Y:S02]  /*f140*/  IMAD.MOV.U32 R201, RZ, RZ, R7 ;  /* 0x000000ffffc97224 */ /* 0x001fe400078e0007 */
[----:B------:R-:W-:Y:S02]  /*f150*/  IMAD.MOV.U32 R200, RZ, RZ, R0 ;  /* 0x000000ffffc87224 */ /* 0x000fe400078e0000 */
[----:B------:R-:W-:-:S07]  /*f160*/  IMAD.MOV.U32 R216, RZ, RZ, R6 ;  /* 0x000000ffffd87224 */ /* 0x000fce00078e0006 */
.L_x_2823:
[----:B------:R-:W-:Y:S01]  /*f170*/  VIADD R2, R2, 0x1 ;  /* 0x0000000102027836 */ /* 0x000fe20000000000 */
[----:B------:R-:W-:Y:S05]  /*f180*/  YIELD ;  /* 0x0000000000007946 */ /* 0x000fea0003800000 */
[----:B------:R-:W-:Y:S01]  /*f190*/  ISETP.NE.AND P3, PT, R2, 0x2, PT ;  /* 0x000000020200780c */ /* 0x000fe20003f65270 */
[----:B------:R-:W-:Y:S02]  /*f1a0*/  IMAD.MOV.U32 R5, RZ, RZ, R216 ;  /* 0x000000ffff057224 */ /* 0x000fe400078e00d8 */
[----:B------:R-:W-:Y:S01]  /*f1b0*/  VIADD R216, R216, 0xffffffff ;  /* 0xffffffffd8d87836 */ /* 0x000fe20000000000 */
[----:B------:R-:W-:-:S02]  /*f1c0*/  SEL R0, RZ, 0x1, P3 ;  /* 0x00000001ff007807 */ /* 0x000fc40001800000 */
[----:B------:R-:W-:Y:S02]  /*f1d0*/  ISETP.GT.AND P2, PT, R5, R212, PT ;  /* 0x000000d40500720c */ /* 0x000fe40003f44270 */
[----:B------:R-:W-:Y:S02]  /*f1e0*/  LOP3.LUT R19, R19, R0, RZ, 0x3c, !PT ;  /* 0x0000000013137212 */ /* 0x000fe400078e3cff */
[----:B------:R-:W-:Y:S01]  /*f1f0*/  SEL R2, R2, RZ, P3 ;  /* 0x000000ff02027207 */ /* 0x000fe20001800000 */
[----:B0-----:R-:W-:Y:S08]  /*f200*/  @!P0 BRA `(.L_x_2814) ;  /* 0x0000000000048947 */ /* 0x001ff00003800000 */
[----:B------:R-:W-:Y:S01]  /*f210*/  BPT.TRAP 0x1 ;  /* 0x000000040000795c */ /* 0x000fe20000300000 */
.L_x_2814:
[----:B------:R-:W-:Y:S01]  /*f220*/  IMAD R6, R2, 0x8, R16 ;  /* 0x0000000802067824 */ /* 0x000fe200078e0210 */
[----:B------:R-:W-:-:S04]  /*f230*/  SHF.L.U32 R213, R19, 0x1f, RZ ;  /* 0x0000001f13d57819 */ /* 0x000fc800000006ff */
[----:B------:R0:W2:Y:S01]  /*f240*/  SYNCS.PHASECHK.TRANS64.TRYWAIT P3, [R6+URZ+0x22830], R213 ;  /* 0x022830d5060075a7 */ /* 0x0000a2000806017f */
[----:B------:R-:W-:Y:S05]  /*f250*/  @!P0 BRA `(.L_x_2815) ;  /* 0x0000000000048947 */ /* 0x000fea0003800000 */
[----:B------:R-:W-:Y:S01]  /*f260*/  BPT.TRAP 0x1 ;  /* 0x000000040000795c */ /* 0x000fe20000300000 */
.L_x_2815:
[----:B-1----:R-:W-:Y:S02]  /*f270*/  IMAD R156, R2, 0x300, R211 ;  /* 0x00000300029c7824 */ /* 0x002fe400078e02d3 */
[----:B------:R-:W-:Y:S01]  /*f280*/  IMAD.MOV.U32 R157, RZ, RZ, 0x40000040 ;  /* 0x40000040ff9d7424 */ /* 0x000fe200078e00ff */
[----:B--2---:R-:W-:Y:S06]  /*f290*/  @P3 BRA `(.L_x_2816) ;  /* 0x0000000000083947 */ /* 0x004fec0003800000 */
[----:B------:R-:W1:Y:S02]  /*f2a0*/  SYNCS.PHASECHK.TRANS64.TRYWAIT P3, [R6+URZ+0x22830], R213 ;  /* 0x022830d5060075a7 */ /* 0x000e64000806017f */
[----:B-1----:R-:W-:Y:S05]  /*f2b0*/  @!P3 BRA `(.L_x_2817) ;  /* 0x000001140000b947 */ /* 0x002fea0003800000 */
.L_x_2816:
        /* <DEDUP_REMOVED lines=13> */
[----:B------:R-:W-:Y:S01]  /*f390*/  R2UR UR11, R155 ;  /* 0x000000009b0b72ca */ /* 0x000fe200000e0000 */
[----:B------:R-:W-:Y:S01]  /*f3a0*/  IMAD.U32 R10, RZ, RZ, UR38 ;  /* 0x00000026ff0a7e24 */ /* 0x000fe2000f8e00ff */
[----:B------:R-:W-:Y:S01]  /*f3b0*/  R2UR UR15, R153 ;  /* 0x00000000990f72ca */ /* 0x000fe200000e0000 */
[----:B------:R-:W2:Y:S01]  /*f3c0*/  S2R R217, SR_TID.X ;  /* 0x0000000000d97919 */ /* 0x000ea20000002100 */
[----:B------:R-:W-:-:S02]  /*f3d0*/  R2UR UR18, R156 ;  /* 0x000000009c1272ca */ /* 0x000fc400000e0000 */
[----:B------:R-:W-:Y:S02]  /*f3e0*/  R2UR UR19, R157 ;  /* 0x000000009d1372ca */ /* 0x000fe400000e0000 */
[----:B------:R-:W-:Y:S01]  /*f3f0*/  WARPGROUP.ARRIVE ;  /* 0x00000000000079c5 */ /* 0x000fe20000000000 */
[----:B------:R-:W-:Y:S02]  /*f400*/  R2UR UR8, R20 ;  /* 0x00000000140872ca */ /* 0x000fe400000e0000 */
[----:B------:R-:W-:Y:S02]  /*f410*/  R2UR UR9, R21 ;  /* 0x00000000150972ca */ /* 0x000fe400000e0000 */
[----:B------:R-:W-:Y:S01]  /*f420*/  R2UR UR12, R14 ;  /* 0x000000000e0c72ca */ /* 0x000fe200000e0000 */
[----:B------:R-:W-:Y:S01]  /*f430*/  HGMMA.64x96x16.F32 R152, gdesc[UR4], RZ, !UPT, gsb0 ;  /* 0x01600000049879f0 */ /* 0x000fe2000c0008ff */
[----:B------:R-:W-:Y:S02]  /*f440*/  R2UR UR13, R15 ;  /* 0x000000000f0d72ca */ /* 0x000fe400000e0000 */
[----:B------:R-:W-:-:S02]  /*f450*/  R2UR UR16, R12 ;  /* 0x000000000c1072ca */ /* 0x000fc400000e0000 */
[----:B------:R-:W-:Y:S02]  /*f460*/  R2UR UR17, R13 ;  /* 0x000000000d1172ca */ /* 0x000fe400000e0000 */
[----:B--2---:R-:W-:Y:S01]  /*f470*/  SHF.R.U32.HI R217, RZ, 0x7, R217 ;  /* 0x00000007ffd97819 */ /* 0x004fe200000116d9 */
        /* <DEDUP_REMOVED lines=37> */
[----:B--2---:R-:W-:-:S05]  /*f6d0*/  FMNMX.FTZ R0, R0, R5, !PT ;  /* 0x0000000500007209 */ /* 0x004fca0007810000 */
[C---:B------:R-:W-:Y:S01]  /*f6e0*/  FMUL.FTZ R5, R0.reuse, R10 ;  /* 0x0000000a00057220 */ /* 0x040fe20000410000 */
[----:B------:R-:W-:-:S03]  /*f6f0*/  FADD.FTZ R7, -R0, R200 ;  /* 0x000000c800077221 */ /* 0x000fc60000010100 */
[-CC-:B------:R-:W-:Y:S01]  /*f700*/  FFMA.FTZ R152, R152, R10.reuse, -R5.reuse ;  /* 0x0000000a98987223 */ /* 0x180fe20000010805 */
        /* <DEDUP_REMOVED lines=92> */
[----:B------:R-:W-:Y:S01]  /*fcd0*/  FFMA.FTZ R4, R7, R4, R152 ;  /* 0x0000000407047223 */ /* 0x000fe20000010098 */
[----:B------:R-:W-:Y:S01]  /*fce0*/  FMNMX.FTZ R7, R154, R201, !PT ;  /* 0x000000c99a077209 */ /* 0x000fe20007810000 */
[----:B------:R-:W2:Y:S01]  /*fcf0*/  MUFU.EX2 R157, R157 ;  /* 0x0000009d009d7308 */ /* 0x000ea20000000800 */
[C---:B---3--:R-:W-:Y:S01]  /*fd00*/  F2FP.F16.F32.PACK_AB R200, R153.reuse, R152 ;  /* 0x0000009899c8723e */ /* 0x048fe200000000ff */
[----:B------:R-:W-:Y:S01]  /*fd10*/  FADD.FTZ R4, R153, R4 ;  /* 0x0000000499047221 */ /* 0x000fe20000010000 */
[----:B------:R-:W-:-:S03]  /*fd20*/  FMNMX.FTZ R7, R155, R7, !PT ;  /* 0x000000079b077209 */ /* 0x000fc60007810000 */
[----:B----4-:R-:W-:Y:S01]  /*fd30*/  FADD.FTZ R4, R156, R4 ;  /* 0x000000049c047221 */ /* 0x010fe20000010000 */
[----:B------:R-:W-:Y:S01]  /*fd40*/  FMNMX.FTZ R7, R158, R7, !PT ;  /* 0x000000079e077209 */ /* 0x000fe20007810000 */
[----:B------:R-:W3:Y:S03]  /*fd50*/  MUFU.EX2 R152, R160 ;  /* 0x000000a000987308 */ /* 0x000ee60000000800 */
[----:B------:R-:W-:-:S04]  /*fd60*/  FMNMX.FTZ R7, R159, R7, !PT ;  /* 0x000000079f077209 */ /* 0x000fc80007810000 */
[----:B------:R-:W-:Y:S01]  /*fd70*/  FMNMX.FTZ R7, R162, R7, !PT ;  /* 0x00000007a2077209 */ /* 0x000fe20007810000 */
[----:B------:R-:W4:Y:S01]  /*fd80*/  MUFU.EX2 R161, R161 ;  /* 0x000000a100a17308 */ /* 0x000f220000000800 */
[C---:B--2---:R-:W-:Y:S01]  /*fd90*/  FADD.FTZ R4, R157.reuse, R4 ;  /* 0x000000049d047221 */ /* 0x044fe20000010000 */
[----:B------:R-:W-:Y:S02]  /*fda0*/  F2FP.F16.F32.PACK_AB R202, R157, R156 ;  /* 0x0000009c9dca723e */ /* 0x000fe400000000ff */
[----:B------:R-:W-:-:S04]  /*fdb0*/  FMNMX.FTZ R7, R163, R7, !PT ;  /* 0x00000007a3077209 */ /* 0x000fc80007810000 */
[----:B------:R-:W-:Y:S01]  /*fdc0*/  FMNMX.FTZ R7, R166, R7, !PT ;  /* 0x00000007a6077209 */ /* 0x000fe20007810000 */
[----:B------:R-:W2:Y:S01]  /*fdd0*/  MUFU.EX2 R164, R164 ;  /* 0x000000a400a47308 */ /* 0x000ea20000000800 */
[----:B---3--:R-:W-:Y:S02]  /*fde0*/  FADD.FTZ R4, R152, R4 ;  /* 0x0000000498047221 */ /* 0x008fe40000010000 */
[----:B------:R-:W-:-:S04]  /*fdf0*/  FMNMX.FTZ R7, R167, R7, !PT ;  /* 0x00000007a7077209 */ /* 0x000fc80007810000 */
[----:B------:R-:W-:Y:S01]  /*fe00*/  FMNMX.FTZ R7, R170, R7, !PT ;  /* 0x00000007aa077209 */ /* 0x000fe20007810000 */
[----:B------:R-:W3:Y:S01]  /*fe10*/  MUFU.EX2 R165, R165 ;  /* 0x000000a500a57308 */ /* 0x000ee20000000800 */
[C---:B----4-:R-:W-:Y:S01]  /*fe20*/  FADD.FTZ R4, R161.reuse, R4 ;  /* 0x00000004a1047221 */ /* 0x050fe20000010000 */
[----:B------:R-:W-:Y:S02]  /*fe30*/  F2FP.F16.F32.PACK_AB R152, R161, R152 ;  /* 0x00000098a198723e */ /* 0x000fe400000000ff */
[----:B------:R-:W-:-:S04]  /*fe40*/  FMNMX.FTZ R7, R171, R7, !PT ;  /* 0x00000007ab077209 */ /* 0x000fc80007810000 */
[----:B------:R-:W-:Y:S01]  /*fe50*/  FMNMX.FTZ R7, R174, R7, !PT ;  /* 0x00000007ae077209 */ /* 0x000fe20007810000 */
[----:B------:R-:W4:Y:S01]  /*fe60*/  MUFU.EX2 R156, R168 ;  /* 0x000000a8009c7308 */ /* 0x000f220000000800 */
[----:B--2---:R-:W-:Y:S02]  /*fe70*/  FADD.FTZ R4, R164, R4 ;  /* 0x00000004a4047221 */ /* 0x004fe40000010000 */
[----:B------:R-:W-:-:S04]  /*fe80*/  FMNMX.FTZ R7, R175, R7, !PT ;  /* 0x00000007af077209 */ /* 0x000fc80007810000 */
[----:B------:R-:W-:Y:S01]  /*fe90*/  FMNMX.FTZ R7, R178, R7, !PT ;  /* 0x00000007b2077209 */ /* 0x000fe20007810000 */
[----:B------:R-:W2:Y:S01]  /*fea0*/  MUFU.EX2 R169, R169 ;  /* 0x000000a900a97308 */ /* 0x000ea20000000800 */
[----:B---3--:R-:W-:Y:S02]  /*feb0*/  FADD.FTZ R4, R165, R4 ;  /* 0x00000004a5047221 */ /* 0x008fe40000010000 */
[----:B------:R-:W-:-:S04]  /*fec0*/  FMNMX.FTZ R7, R179, R7, !PT ;  /* 0x00000007b3077209 */ /* 0x000fc80007810000 */
[----:B------:R-:W-:Y:S01]  /*fed0*/  FMNMX.FTZ R7, R182, R7, !PT ;  /* 0x00000007b6077209 */ /* 0x000fe20007810000 */
[----:B------:R-:W3:Y:S01]  /*fee0*/  MUFU.EX2 R172, R172 ;  /* 0x000000ac00ac7308 */ /* 0x000ee20000000800 */
[----:B----4-:R-:W-:Y:S02]  /*fef0*/  FADD.FTZ R4, R156, R4 ;  /* 0x000000049c047221 */ /* 0x010fe40000010000 */
        /* <DEDUP_REMOVED lines=15> */
[----:B------:R-:W-:Y:S01]  /*fff0*/  MUFU.EX2 R168, R192 ;  /* 0x000000c000a87308 */ /* 0x000fe20000000800 */
[----:B--2---:R-:W-:Y:S02]  /*10000*/  FADD.FTZ R4, R160, R4 ;  /* 0x00000004a0047221 */ /* 0x004fe40000010000 */
[----:B------:R-:W-:-:S05]  /*10010*/  FMNMX.FTZ R7, R199, R7, !PT ;  /* 0x00000007c7077209 */ /* 0x000fca0007810000 */
[----:B------:R-:W2:Y:S01]  /*10020*/  SHFL.BFLY PT, R153, R7, 0x2, 0x1f ;  /* 0x0c401f0007997f89 */ /* 0x000ea200000e0000 */
[----:B------:R-:W4:Y:S01]  /*10030*/  MUFU.EX2 R180, R180 ;  /* 0x000000b400b47308 */ /* 0x000f220000000800 */
[C---:B---3--:R-:W-:Y:S01]  /*10040*/  FADD.FTZ R4, R177.reuse, R4 ;  /* 0x00000004b1047221 */ /* 0x048fe20000010000 */
[----:B------:R-:W-:-:S06]  /*10050*/  F2FP.F16.F32.PACK_AB R160, R177, R160 ;  /* 0x000000a0b1a0723e */ /* 0x000fcc00000000ff */
[----:B------:R-:W3:Y:S08]  /*10060*/  MUFU.EX2 R181, R181 ;  /* 0x000000b500b57308 */ /* 0x000ef00000000800 */
[----:B------:R-:W5:Y:S01]  /*10070*/  MUFU.EX2 R184, R184 ;  /* 0x000000b800b87308 */ /* 0x000f620000000800 */
[----:B----4-:R-:W-:Y:S01]  /*10080*/  FADD.FTZ R4, R180, R4 ;  /* 0x00000004b4047221 */ /* 0x010fe20000010000 */
[----:B--2---:R-:W-:-:S06]  /*10090*/  FMNMX.FTZ R7, R7, R153, !PT ;  /* 0x0000009907077209 */ /* 0x004fcc0007810000 */
[----:B------:R-:W2:Y:S01]  /*100a0*/  MUFU.EX2 R185, R185 ;  /* 0x000000b900b97308 */ /* 0x000ea20000000800 */
[----:B---3--:R-:W-:Y:S01]  /*100b0*/  FADD.FTZ R4, R181, R4 ;  /* 0x00000004b5047221 */ /* 0x008fe20000010000 */
[----:B------:R-:W3:Y:S06]  /*100c0*/  SHFL.BFLY PT, R153, R7, 0x1, 0x1f ;  /* 0x0c201f0007997f89 */ /* 0x000eec00000e0000 */
[----:B------:R-:W4:Y:S01]  /*100d0*/  MUFU.EX2 R188, R188 ;  /* 0x000000bc00bc7308 */ /* 0x000f220000000800 */
[----:B-----5:R-:W-:-:S07]  /*100e0*/  FADD.FTZ R4, R184, R4 ;  /* 0x00000004b8047221 */ /* 0x020fce0000010000 */
[----:B------:R-:W5:Y:S01]  /*100f0*/  MUFU.EX2 R189, R189 ;  /* 0x000000bd00bd7308 */ /* 0x000f620000000800 */
[----:B--2---:R-:W-:-:S07]  /*10100*/  FADD.FTZ R4, R185, R4 ;  /* 0x00000004b9047221 */ /* 0x004fce0000010000 */
[----:B------:R-:W-:Y:S01]  /*10110*/  MUFU.EX2 R193, R193 ;  /* 0x000000c100c17308 */ /* 0x000fe20000000800 */
[----:B----4-:R-:W-:Y:S01]  /*10120*/  FADD.FTZ R4, R188, R4 ;  /* 0x00000004bc047221 */ /* 0x010fe20000010000 */
[----:B---3--:R-:W-:-:S06]  /*10130*/  FMNMX.FTZ R7, R7, R153, !PT ;  /* 0x0000009907077209 */ /* 0x008fcc0007810000 */
[----:B------:R-:W-:Y:S01]  /*10140*/  MUFU.EX2 R196, R196 ;  /* 0x000000c400c47308 */ /* 0x000fe20000000800 */
[C---:B------:R-:W-:Y:S01]  /*10150*/  FADD.FTZ R157, -R7.reuse, R201 ;  /* 0x000000c9079d7221 */ /* 0x040fe20000010100 */
[-C--:B------:R-:W-:Y:S01]  /*10160*/  FMUL.FTZ R153, R7, R10.reuse ;  /* 0x0000000a07997220 */ /* 0x080fe20000410000 */
[----:B-----5:R-:W-:Y:S02]  /*10170*/  FADD.FTZ R169, R189, R4 ;  /* 0x00000004bda97221 */ /* 0x020fe40000010000 */
[-C--:B------:R-:W-:Y:S01]  /*10180*/  FMUL.FTZ R157, R157, R10.reuse ;  /* 0x0000000a9d9d7220 */ /* 0x080fe20000410000 */
[-CC-:B------:R-:W-:Y:S01]  /*10190*/  FFMA.FTZ R154, R154, R10.reuse, -R153.reuse ;  /* 0x0000000a9a9a7223 */ /* 0x180fe20000010899 */
[-CC-:B------:R-:W-:Y:S01]  /*101a0*/  FFMA.FTZ R155, R155, R10.reuse, -R153.reuse ;  /* 0x0000000a9b9b7223 */ /* 0x180fe20000010899 */
[-CC-:B------:R-:W-:Y:S01]  /*101b0*/  FFMA.FTZ R158, R158, R10.reuse, -R153.reuse ;  /* 0x0000000a9e9e7223 */ /* 0x180fe20000010899 */
[-CC-:B------:R-:W-:Y:S01]  /*101c0*/  FFMA.FTZ R159, R159, R10.reuse, -R153.reuse ;  /* 0x0000000a9f9f7223 */ /* 0x180fe20000010899 */
[----:B------:R2:W-:Y:S01]  /*101d0*/  MUFU.EX2 R201, R154 ;  /* 0x0000009a00c97308 */ /* 0x0005e20000000800 */
        /* <DEDUP_REMOVED lines=21> */
[----:B------:R-:W-:Y:S01]  /*10330*/  FFMA.FTZ R199, R199, R10, -R153 ;  /* 0x0000000ac7c77223 */ /* 0x000fe20000010899 */
[----:B--2---:R-:W-:Y:S01]  /*10340*/  @!P1 VIADD R154, R6, 0x22840 ;  /* 0x00022840069a9836 */ /* 0x004fe20000000000 */
[----:B------:R2:W5:Y:S01]  /*10350*/  MUFU.EX2 R203, R158 ;  /* 0x0000009e00cb7308 */ /* 0x0005620000000800 */
[----:B------:R-:W-:Y:S01]  /*10360*/  FADD.FTZ R4, R168, R169 ;  /* 0x000000a9a8047221 */ /* 0x000fe20000010000 */
[-C--:B---3--:R-:W-:Y:S01]  /*10370*/  FMUL.FTZ R26, R26, R157.reuse ;  /* 0x0000009d1a1a7220 */ /* 0x088fe20000410000 */
[-C--:B------:R-:W-:Y:S01]  /*10380*/  FMUL.FTZ R27, R27, R157.reuse ;  /* 0x0000009d1b1b7220 */ /* 0x080fe20000410000 */
[----:B------:R-:W-:Y:S01]  /*10390*/  @!P1 PRMT R154, RZ, 0x654, R154 ;  /* 0x00000654ff9a9816 */ /* 0x000fe2000000009a */
[----:B------:R-:W-:Y:S01]  /*103a0*/  FADD.FTZ R169, R193, R4 ;  /* 0x00000004c1a97221 */ /* 0x000fe20000010000 */
[-C--:B------:R-:W-:Y:S01]  /*103b0*/  FMUL.FTZ R30, R30, R157.reuse ;  /* 0x0000009d1e1e7220 */ /* 0x080fe20000410000 */
[----:B------:R-:W-:Y:S01]  /*103c0*/  FMUL.FTZ R31, R31, R157 ;  /* 0x0000009d1f1f7220 */ /* 0x000fe20000410000 */
[----:B------:R-:W3:Y:S01]  /*103d0*/  MUFU.EX2 R159, R159 ;  /* 0x0000009f009f7308 */ /* 0x000ee20000000800 */
[----:B--2---:R-:W-:Y:S01]  /*103e0*/  F2FP.F16.F32.PACK_AB R158, R173, R172 ;  /* 0x000000acad9e723e */ /* 0x004fe200000000ff */
[----:B------:R-:W-:Y:S01]  /*103f0*/  FFMA.FTZ R172, R157, R3, R201 ;  /* 0x000000039dac7223 */ /* 0x000fe200000100c9 */
[----:B------:R-:W-:Y:S01]  /*10400*/  FADD.FTZ R169, R196, R169 ;  /* 0x000000a9c4a97221 */ /* 0x000fe20000010000 */
[C---:B----4-:R-:W-:Y:S01]  /*10410*/  F2FP.F16.F32.PACK_AB R201, R155.reuse, R201 ;  /* 0x000000c99bc9723e */ /* 0x050fe200000000ff */
[-C--:B------:R-:W-:Y:S01]  /*10420*/  FMUL.FTZ R34, R34, R157.reuse ;  /* 0x0000009d22227220 */ /* 0x080fe20000410000 */
[----:B------:R-:W-:Y:S01]  /*10430*/  FADD.FTZ R172, R155, R172 ;  /* 0x000000ac9bac7221 */ /* 0x000fe20000010000 */
[-C--:B------:R-:W-:Y:S01]  /*10440*/  FMUL.FTZ R35, R35, R157.reuse ;  /* 0x0000009d23237220 */ /* 0x080fe20000410000 */
[----:B------:R-:W2:Y:S01]  /*10450*/  MUFU.EX2 R153, R162 ;  /* 0x000000a200997308 */ /* 0x000ea20000000800 */
[-C--:B------:R-:W-:Y:S01]  /*10460*/  FMUL.FTZ R38, R38, R157.reuse ;  /* 0x0000009d26267220 */ /* 0x080fe20000410000 */
[----:B-----5:R-:W-:Y:S01]  /*10470*/  FADD.FTZ R172, R203, R172 ;  /* 0x000000accbac7221 */ /* 0x020fe20000010000 */
        /* <DEDUP_REMOVED lines=70> */
[C---:B----4-:R-:W-:Y:S01]  /*108e0*/  FADD.FTZ R172, R175.reuse, R172 ;  /* 0x000000acafac7221 */ /* 0x050fe20000010000 */
[----:B------:R-:W-:Y:S01]  /*108f0*/  F2FP.F16.F32.PACK_AB R159, R175, R174 ;  /* 0x000000aeaf9f723e */ /* 0x000fe200000000ff */
[-C--:B------:R-:W-:Y:S01]  /*10900*/  FMUL.FTZ R142, R142, R157.reuse ;  /* 0x0000009d8e8e7220 */ /* 0x080fe20000410000 */
[-C--:B------:R-:W-:Y:S01]  /*10910*/  FMUL.FTZ R143, R143, R157.reuse ;  /* 0x0000009d8f8f7220 */ /* 0x080fe20000410000 */
[-C--:B------:R-:W-:Y:S01]  /*10920*/  FMUL.FTZ R146, R146, R157.reuse ;  /* 0x0000009d92927220 */ /* 0x080fe20000410000 */
[-C--:B------:R-:W-:Y:S01]  /*10930*/  FMUL.FTZ R147, R147, R157.reuse ;  /* 0x0000009d93937220 */ /* 0x080fe20000410000 */
[-C--:B------:R-:W-:Y:S01]  /*10940*/  FMUL.FTZ R150, R150, R157.reuse ;  /* 0x0000009d96967220 */ /* 0x080fe20000410000 */
[----:B------:R4:W5:Y:S01]  /*10950*/  MUFU.EX2 R170, R5 ;  /* 0x0000000500aa7308 */ /* 0x0009620000000800 */
[----:B---3--:R-:W-:Y:S01]  /*10960*/  FADD.FTZ R172, R161, R172 ;  /* 0x000000aca1ac7221 */ /* 0x008fe20000010000 */
[----:B------:R-:W-:Y:S01]  /*10970*/  FMUL.FTZ R151, R151, R157 ;  /* 0x0000009d97977220 */ /* 0x000fe20000410000 */
[----:B------:R-:W-:-:S02]  /*10980*/  F2FP.F16.F32.PACK_AB R153, R163, R153 ;  /* 0x00000099a399723e */ /* 0x000fc400000000ff */
[----:B------:R-:W-:Y:S02]  /*10990*/  F2FP.F16.F32.PACK_AB R157, R171, R167 ;  /* 0x000000a7ab9d723e */ /* 0x000fe400000000ff */
[----:B------:R-:W-:Y:S01]  /*109a0*/  F2FP.F16.F32.PACK_AB R162, R181, R180 ;  /* 0x000000b4b5a2723e */ /* 0x000fe200000000ff */
[----:B------:R-:W3:Y:S01]  /*109b0*/  MUFU.EX2 R182, R182 ;  /* 0x000000b600b67308 */ /* 0x000ee20000000800 */
[----:B----4-:R-:W-:Y:S01]  /*109c0*/  IADD3 R5, -R217, 0xb, RZ ;  /* 0x0000000bd9057810 */ /* 0x010fe20007ffe1ff */
[----:B--2---:R-:W-:Y:S01]  /*109d0*/  FADD.FTZ R3, R179, R172 ;  /* 0x000000acb3037221 */ /* 0x004fe20000010000 */
[----:B------:R-:W-:Y:S02]  /*109e0*/  F2FP.F16.F32.PACK_AB R166, R189, R188 ;  /* 0x000000bcbda6723e */ /* 0x000fe400000000ff */
[----:B------:R-:W-:Y:S01]  /*109f0*/  F2FP.F16.F32.PACK_AB R168, R193, R168 ;  /* 0x000000a8c1a8723e */ /* 0x000fe200000000ff */
[----:B------:R2:W-:Y:S06]  /*10a00*/  BAR.ARV R5, 0x100 ;  /* 0x000400050000751d */ /* 0x0005ec0000002000 */
[----:B------:R-:W4:Y:S01]  /*10a10*/  MUFU.EX2 R183, R183 ;  /* 0x000000b700b77308 */ /* 0x000f220000000800 */
[----:B------:R0:W-:Y:S01]  /*10a20*/  @!P1 SYNCS.ARRIVE.TRANS64.RED.A1T0 RZ, [R154+URZ], RZ ;  /* 0x000000ff9aff99a7 */ /* 0x0001e2000810043f */
[C---:B-----5:R-:W-:Y:S01]  /*10a30*/  FADD.FTZ R4, R170.reuse, R169 ;  /* 0x000000a9aa047221 */ /* 0x060fe20000010000 */
[----:B------:R-:W-:Y:S01]  /*10a40*/  F2FP.F16.F32.PACK_AB R170, R170, R196 ;  /* 0x000000c4aaaa723e */ /* 0x000fe200000000ff */
[----:B---3--:R-:W-:Y:S01]  /*10a50*/  FADD.FTZ R178, R182, R3 ;  /* 0x00000003b6b27221 */ /* 0x008fe20000010000 */
[----:B------:R-:W-:-:S03]  /*10a60*/  F2FP.F16.F32.PACK_AB R161, R179, R161 ;  /* 0x000000a1b3a1723e */ /* 0x000fc600000000ff */
[----:B------:R-:W-:Y:S01]  /*10a70*/  MUFU.EX2 R187, R187 ;  /* 0x000000bb00bb7308 */ /* 0x000fe20000000800 */
[----:B0-----:R-:W-:Y:S02]  /*10a80*/  F2FP.F16.F32.PACK_AB R154, R165, R164 ;  /* 0x000000a4a59a723e */ /* 0x001fe400000000ff */
[----:B------:R-:W-:-:S05]  /*10a90*/  F2FP.F16.F32.PACK_AB R164, R185, R184 ;  /* 0x000000b8b9a4723e */ /* 0x000fca00000000ff */
[----:B------:R-:W0:Y:S01]  /*10aa0*/  MUFU.EX2 R165, R186 ;  /* 0x000000ba00a57308 */ /* 0x000e220000000800 */
[C---:B----4-:R-:W-:Y:S01]  /*10ab0*/  FADD.FTZ R178, R183.reuse, R178 ;  /* 0x000000b2b7b27221 */ /* 0x050fe20000010000 */
[----:B------:R-:W-:-:S06]  /*10ac0*/  F2FP.F16.F32.PACK_AB R163, R183, R182 ;  /* 0x000000b6b7a3723e */ /* 0x000fcc00000000ff */
[----:B------:R-:W3:Y:S08]  /*10ad0*/  MUFU.EX2 R190, R190 ;  /* 0x000000be00be7308 */ /* 0x000ef00000000800 */
[----:B------:R-:W4:Y:S01]  /*10ae0*/  MUFU.EX2 R191, R191 ;  /* 0x000000bf00bf7308 */ /* 0x000f220000000800 */
[----:B0-----:R-:W-:Y:S01]  /*10af0*/  FADD.FTZ R178, R165, R178 ;  /* 0x000000b2a5b27221 */ /* 0x001fe20000010000 */
[----:B------:R-:W-:-:S03]  /*10b00*/  F2FP.F16.F32.PACK_AB R165, R187, R165 ;  /* 0x000000a5bba5723e */ /* 0x000fc600000000ff */
[----:B------:R-:W-:-:S03]  /*10b10*/  FADD.FTZ R3, R187, R178 ;  /* 0x000000b2bb037221 */ /* 0x000fc60000010000 */
[----:B------:R-:W0:Y:S01]  /*10b20*/  MUFU.EX2 R169, R194 ;  /* 0x000000c200a97308 */ /* 0x000e220000000800 */
[----:B---3--:R-:W-:-:S07]  /*10b30*/  FADD.FTZ R176, R190, R3 ;  /* 0x00000003beb07221 */ /* 0x008fce0000010000 */
[----:B------:R-:W3:Y:S01]  /*10b40*/  MUFU.EX2 R172, R195 ;  /* 0x000000c300ac7308 */ /* 0x000ee20000000800 */
[C---:B----4-:R-:W-:Y:S01]  /*10b50*/  FADD.FTZ R176, R191.reuse, R176 ;  /* 0x000000b0bfb07221 */ /* 0x050fe20000010000 */
[----:B------:R-:W-:-:S06]  /*10b60*/  F2FP.F16.F32.PACK_AB R167, R191, R190 ;  /* 0x000000bebfa7723e */ /* 0x000fcc00000000ff */
[----:B------:R-:W4:Y:S01]  /*10b70*/  MUFU.EX2 R198, R198 ;  /* 0x000000c600c67308 */ /* 0x000f220000000800 */
[----:B0-----:R-:W-:-:S07]  /*10b80*/  FADD.FTZ R3, R169, R176 ;  /* 0x000000b0a9037221 */ /* 0x001fce0000010000 */
[----:B------:R-:W0:Y:S01]  /*10b90*/  MUFU.EX2 R199, R199 ;  /* 0x000000c700c77308 */ /* 0x000e220000000800 */
[C---:B---3--:R-:W-:Y:S01]  /*10ba0*/  FADD.FTZ R3, R172.reuse, R3 ;  /* 0x00000003ac037221 */ /* 0x048fe20000010000 */
[----:B------:R-:W-:-:S03]  /*10bb0*/  F2FP.F16.F32.PACK_AB R169, R172, R169 ;  /* 0x000000a9aca9723e */ /* 0x000fc600000000ff */
[----:B----4-:R-:W-:-:S04]  /*10bc0*/  FADD.FTZ R174, R198, R3 ;  /* 0x00000003c6ae7221 */ /* 0x010fc80000010000 */
[C---:B0-----:R-:W-:Y:S01]  /*10bd0*/  FADD.FTZ R3, R199.reuse, R174 ;  /* 0x000000aec7037221 */ /* 0x041fe20000010000 */
[----:B------:R-:W-:Y:S01]  /*10be0*/  F2FP.F16.F32.PACK_AB R171, R199, R198 ;  /* 0x000000c6c7ab723e */ /* 0x000fe200000000ff */
[----:B--2---:R-:W-:Y:S06]  /*10bf0*/  @!P0 BRA `(.L_x_2818) ;  /* 0x0000000000048947 */ /* 0x004fec0003800000 */
[----:B------:R-:W-:Y:S01]  /*10c00*/  BPT.TRAP 0x1 ;  /* 0x000000040000795c */ /* 0x000fe20000300000 */
.L_x_2818:
[----:B------:R0:W2:Y:S01]  /*10c10*/  SYNCS.PHASECHK.TRANS64.TRYWAIT P3, [R6+URZ+0x22850], R213 ;  /* 0x022850d5060075a7 */ /* 0x0000a2000806017f */
[----:B------:R-:W-:Y:S05]  /*10c20*/  @!P0 BRA `(.L_x_2819) ;  /* 0x0000000000048947 */ /* 0x000fea0003800000 */
[----:B------:R-:W-:Y:S01]  /*10c30*/  BPT.TRAP 0x1 ;  /* 0x000000040000795c */ /* 0x000fe20000300000 */
.L_x_2819:
[----:B------:R-:W-:Y:S04]  /*10c40*/  BSSY B0, `(.L_x_2820) ;  /* 0x0000004000007945 */ /* 0x000fe80003800000 */
[----:B--2---:R-:W-:Y:S05]  /*10c50*/  @P3 BRA `(.L_x_2821) ;  /* 0x0000000000083947 */ /* 0x004fea0003800000 */
[----:B------:R-:W2:Y:S02]  /*10c60*/  SYNCS.PHASECHK.TRANS64.TRYWAIT P3, [R6+URZ+0x22850], R213 ;  /* 0x022850d5060075a7 */ /* 0x000ea4000806017f */
[----:B--2---:R-:W-:Y:S05]  /*10c70*/  @!P3 BRA `(.L_x_2822) ;  /* 0x000000f800a4b947 */ /* 0x004fea0003800000 */
.L_x_2821:
[----:B------:R-:W-:Y:S05]  /*10c80*/  BSYNC B0 ;  /* 0x0000000000007941 */ /* 0x000fea0003800000 */
.L_x_2820:
[----:B------:R-:W3:Y:S01]  /*10c90*/  S2R R174, SR_TID.X ;  /* 0x0000000000ae7919 */ /* 0x000ee20000002100 */
[----:B------:R-:W-:Y:S01]  /*10ca0*/  IMAD.MOV.U32 R173, RZ, RZ, 0x40000040 ;  /* 0x40000040ffad7424 */ /* 0x000fe200078e00ff */
[----:B------:R-:W-:Y:S05]  /*10cb0*/  WARPSYNC.ALL ;  /* 0x0000000000007948 */ /* 0x000fea0003800000 */
[----:B------:R-:W-:Y:S01]  /*10cc0*/  R2UR UR7, R173 ;  /* 0x00000000ad0772ca */ /* 0x000fe200000e0000 */
[----:B------:R-:W-:Y:S02]  /*10cd0*/  IMAD R172, R2, 0xc00, R11 ;  /* 0x00000c0002ac7824 */ /* 0x000fe400078e020b */
[----:B------:R-:W-:-:S02]  /*10ce0*/  IMAD.MOV.U32 R175, RZ, RZ, 0x40000040 ;  /* 0x40000040ffaf7424 */ /* 0x000fc400078e00ff */
[----:B012---:R-:W-:Y:S01]  /*10cf0*/  @!P1 VIADD R6, R6, 0x22860 ;  /* 0x0002286006069836 */ /* 0x007fe20000000000 */
[----:B------:R-:W-:-:S04]  /*10d00*/  R2UR UR6, R172 ;  /* 0x00000000ac0672ca */ /* 0x000fc800000e0000 */
[----:B------:R-:W-:Y:S02]  /*10d10*/  @!P1 PRMT R6, RZ, 0x654, R6 ;  /* 0x00000654ff069816 */ /* 0x000fe40000000006 */
[----:B---3--:R-:W-:-:S05]  /*10d20*/  SHF.R.U32.HI R174, RZ, 0x7, R174 ;  /* 0x00000007ffae7819 */ /* 0x008fca00000116ae */
[----:B------:R-:W-:Y:S02]  /*10d30*/  VIADD R173, R174, 0x8 ;  /* 0x00000008aead7836 */ /* 0x000fe40000000000 */
[----:B------:R-:W-:-:S03]  /*10d40*/  VIADD R174, R172, 0x80 ;  /* 0x00000080acae7836 */ /* 0x000fc60000000000 */
        /* <DEDUP_REMOVED lines=45> */
[----:B0-----:R-:W-:-:S07]  /*11020*/  IMAD.MOV.U32 R6, RZ, RZ, R216 ;  /* 0x000000ffff067224 */ /* 0x001fce00078e00d8 */
.L_x_2813:
[----:B------:R-:W-:-:S13]  /*11030*/  ISETP.GE.AND P2, PT, R6, R219, PT ;  /* 0x000000db0600720c */ /* 0x000fda0003f46270 */
[----:B------:R-:W-:Y:S05]  /*11040*/  @!P2 BRA `(.L_x_2824) ;  /* 0x00000030006ca947 */ /* 0x000fea0003800000 */
[----:B------:R-:W-:Y:S02]  /*11050*/  IMAD.MOV.U32 R216, RZ, RZ, R7 ;  /* 0x000000ffffd87224 */ /* 0x000fe400078e0007 */
[----:B------:R-:W-:-:S07]  /*11060*/  IMAD.MOV.U32 R217, RZ, RZ, R0 ;  /* 0x000000ffffd97224 */ /* 0x000fce00078e0000 */
.L_x_2842:
[----:B------:R-:W-:Y:S01]  /*11070*/  VIADD R2, R2, 0x1 ;  /* 0x0000000102027836 */ /* 0x000fe20000000000 */
[----:B------:R-:W-:Y:S05]  /*11080*/  YIELD ;  /* 0x0000000000007946 */ /* 0x000fea0003800000 */
[----:B------:R-:W-:-:S04]  /*11090*/  ISETP.NE.AND P2, PT, R2, 0x2, PT ;  /* 0x000000020200780c */ /* 0x000fc80003f45270 */
[----:B------:R-:W-:Y:S02]  /*110a0*/  SEL R0, RZ, 0x1, P2 ;  /* 0x00000001ff007807 */ /* 0x000fe40001000000 */
[----:B------:R-:W-:Y:S02]  /*110b0*/  SEL R2, R2, RZ, P2 ;  /* 0x000000ff02027207 */ /* 0x000fe40001000000 */
[----:B------:R-:W-:Y:S01]  /*110c0*/  LOP3.LUT R19, R19, R0, RZ, 0x3c, !PT ;  /* 0x0000000013137212 */ /* 0x000fe200078e3cff */
[----:B--2---:R-:W-:Y:S06]  /*110d0*/  @!P0 BRA `(.L_x_2825) ;  /* 0x0000000000048947 */ /* 0x004fec0003800000 */
[----:B------:R-:W-:Y:S01]  /*110e0*/  BPT.TRAP 0x1 ;  /* 0x000000040000795c */ /* 0x000fe20000300000 */
.L_x_2825:
[----:B0-----:R-:W-:Y:S01]  /*110f0*/  IMAD R201, R2, 0x8, R16 ;  /* 0x0000000802c97824 */ /* 0x001fe200078e0210 */
[----:B------:R-:W-:-:S04]  /*11100*/  SHF.L.U32 R200, R19, 0x1f, RZ ;  /* 0x0000001f13c87819 */ /* 0x000fc800000006ff */
[----:B------:R0:W2:Y:S01]  /*11110*/  SYNCS.PHASECHK.TRANS64.TRYWAIT P2, [R201+URZ+0x22830], R200 ;  /* 0x022830c8c90075a7 */ /* 0x0000a2000804017f */
[----:B------:R-:W-:Y:S05]  /*11120*/  @!P0 BRA `(.L_x_2826) ;  /* 0x0000000000048947 */ /* 0x000fea0003800000 */
[----:B------:R-:W-:Y:S01]  /*11130*/  BPT.TRAP 0x1 ;  /* 0x000000040000795c */ /* 0x000fe20000300000 */
.L_x_2826:
[----:B------:R-:W-:Y:S02]  /*11140*/  IMAD R202, R2, 0x300, R211 ;  /* 0x0000030002ca7824 */ /* 0x000fe400078e02d3 */
[----:B------:R-:W-:Y:S01]  /*11150*/  IMAD.MOV.U32 R203, RZ, RZ, 0x40000040 ;  /* 0x40000040ffcb7424 */ /* 0x000fe200078e00ff */
[----:B--2---:R-:W-:Y:S06]  /*11160*/  @P2 BRA `(.L_x_2827) ;  /* 0x0000000000082947 */ /* 0x004fec0003800000 */
[----:B------:R-:W2:Y:S02]  /*11170*/  SYNCS.PHASECHK.TRANS64.TRYWAIT P2, [R201+URZ+0x22830], R200 ;  /* 0x022830c8c90075a7 */ /* 0x000ea4000804017f */
[----:B--2---:R-:W-:Y:S05]  /*11180*/  @!P2 BRA `(.L_x_2828) ;  /* 0x000000f40074a947 */ /* 0x004fea0003800000 */
.L_x_2827:
[----:B------:R-:W-:Y:S05]  /*11190*/  WARPSYNC.ALL ;  /* 0x0000000000007948 */ /* 0x000fea0003800000 */
[C---:B------:R-:W-:Y:S01]  /*111a0*/  R2UR UR6, R202.reuse ;  /* 0x00000000ca0672ca */ /* 0x040fe200000e0000 */
[----:B-1----:R-:W-:Y:S01]  /*111b0*/  WARPGROUP.ARRIVE ;  /* 0x00000000000079c5 */ /* 0x002fe20000000000 */
[----:B------:R-:W-:Y:S01]  /*111c0*/  R2UR UR7, R203 ;  /* 0x00000000cb0772ca */ /* 0x000fe200000e0000 */
[----:B------:R-:W-:Y:S01]  /*111d0*/  VIADD R212, R202, 0x2 ;  /* 0x00000002cad47836 */ /* 0x000fe20000000000 */
[----:B------:R-:W-:Y:S01]  /*111e0*/  R2UR UR4, R8 ;  /* 0x00000000080472ca */ /* 0x000fe200000e0000 */
[----:B------:R-:W-:Y:S01]  /*111f0*/  IMAD.MOV.U32 R213, RZ, RZ, 0x40000040 ;  /* 0x40000040ffd57424 */ /* 0x000fe200078e00ff */
[----:B------:R-:W-:Y:S01]  /*11200*/  R2UR UR5, R9 ;  /* 0x00000000090572ca */ /* 0x000fe200000e0000 */
[----:B------:R-:W-:Y:S01]  /*11210*/  IMAD.MOV.U32 R203, RZ, RZ, 0x40000040 ;  /* 0x40000040ffcb7424 */ /* 0x000fe200078e00ff */
[----:B------:R-:W-:Y:S01]  /*11220*/  ISETP.NE.AND P2, PT, R234, 0x1, PT ;  /* 0x00000001ea00780c */ /* 0x000fe20003f45270 */
[----:B------:R-:W1:Y:S01]  /*11230*/  S2R R7, SR_TID.X ;  /* 0x0000000000077919 */ /* 0x000e620000002100 */
[----:B------:R-:W-:-:S09]  /*11240*/  IMAD.IADD R227, R215, 0x1, R210 ;  /* 0x00000001d7e37824 */ /* 0x000fd200078e02d2 */
        /* <DEDUP_REMOVED lines=8> */
[----:B------:R-:W3:Y:S08]  /*112d0*/  @P2 LDC R5, c[0x0][0x44c] ;  /* 0x00011300ff052b82 */ /* 0x000ef00000000800 */
[----:B------:R-:W4:Y:S01]  /*112e0*/  @P2 LDC R0, c[0x0][0x450] ;  /* 0x00011400ff002b82 */ /* 0x000f220000000800 */
[----:B-1----:R-:W-:Y:S01]  /*112f0*/  SHF.R.U32.HI R7, RZ, 0x7, R7 ;  /* 0x00000007ff077819 */ /* 0x002fe20000011607 */
[----:B---3--:R-:W-:-:S05]  /*11300*/  @P2 IMAD.HI.U32 R5, R227, R5, RZ ;  /* 0x00000005e3052227 */ /* 0x008fca00078e00ff */
[----:B----4-:R-:W-:Y:S01]  /*11310*/  @P2 SHF.R.U32.HI R227, RZ, R0, R5 ;  /* 0x00000000ffe32219 */ /* 0x010fe20000011605 */
[----:B------:R-:W-:Y:S01]  /*11320*/  @!P1 VIADD R0, R201, 0x22840 ;  /* 0x00022840c9009836 */ /* 0x000fe20000000000 */
[----:B------:R-:W-:Y:S02]  /*11330*/  IADD3 R5, -R7, 0xb, RZ ;  /* 0x0000000b07057810 */ /* 0x000fe40007ffe1ff */
[----:B------:R-:W-:Y:S01]  /*11340*/  ISETP.GE.AND P2, PT, R229, 0x1, PT ;  /* 0x00000001e500780c */ /* 0x000fe20003f46270 */
[----:B------:R-:W1:Y:S01]  /*11350*/  SHFL.IDX PT, R7, R227, RZ, 0x1c1f ;  /* 0x001c1fffe3077589 */ /* 0x000e6200000e0000 */
[----:B------:R-:W-:Y:S01]  /*11360*/  @!P1 PRMT R0, RZ, 0x654, R0 ;  /* 0x00000654ff009816 */ /* 0x000fe20000000000 */
[----:B------:R-:W-:Y:S02]  /*11370*/  WARPGROUP.DEPBAR.LE gsb0, 0x0 ;  /* 0x00008000000079c5 */ /* 0x000fe40000010000 */
[----:B------:R-:W-:-:S06]  /*11380*/  WARPGROUP.ARRIVE ;  /* 0x00000000000079c5 */ /* 0x000fcc0000000000 */
        /* <DEDUP_REMOVED lines=15> */
[----:B------:R-:W-:Y:S02]  /*11480*/  ULOP3.LUT UR4, URZ, UR45, URZ, 0x33, !UPT ;  /* 0x0000002d3f047292 */ /* 0x000fe4000f8e333f */
[----:B------:R-:W-:Y:S02]  /*11490*/  WARPGROUP.DEPBAR.LE gsb0, 0x0 ;  /* 0x00008000000079c5 */ /* 0x000fe40000010000 */
[----:B------:R3:W-:Y:S06]  /*114a0*/  BAR.ARV R5, 0x100 ;  /* 0x000400050000751d */ /* 0x0007ec0000002000 */
[----:B------:R4:W-:Y:S02]  /*114b0*/  @!P1 SYNCS.ARRIVE.TRANS64.RED.A1T0 RZ, [R0+URZ], RZ ;  /* 0x000000ff00ff99a7 */ /* 0x0009e4000810043f */
[----:B----4-:R-:W-:-:S04]  /*114c0*/  IMAD R0, R6, -0x60, RZ ;  /* 0xffffffa006007824 */ /* 0x010fc800078e02ff */
[----:B------:R-:W-:-:S04]  /*114d0*/  VIADD R10, R0, 0x1 ;  /* 0x00000001000a7836 */ /* 0x000fc80000000000 */
[----:B------:R-:W-:-:S05]  /*114e0*/  IMAD R10, R206, -0x2, R10 ;  /* 0xfffffffece0a7824 */ /* 0x000fca00078e020a */
[----:B------:R-:W-:-:S05]  /*114f0*/  IADD3 R213, -R204, R10, R205 ;  /* 0x0000000accd57210 */ /* 0x000fca0007ffe1cd */
[C---:B------:R-:W-:Y:S02]  /*11500*/  VIADD R226, R213.reuse, UR44 ;  /* 0x0000002cd5e27c36 */ /* 0x040fe40008000000 */
[----:B------:R-:W-:Y:S02]  /*11510*/  VIADD R213, R213, UR4 ;  /* 0x00000004d5d57c36 */ /* 0x000fe40008000000 */
[C---:B-1----:R-:W-:Y:S02]  /*11520*/  IMAD.IADD R212, R7.reuse, 0x1, R226 ;  /* 0x0000000107d47824 */ /* 0x042fe400078e02e2 */
        /* <DEDUP_REMOVED lines=14> */
.L_x_2831:
[----:B------:R-:W-:-:S05]  /*11610*/  IMAD.U32 R228, RZ, RZ, UR37 ;  /* 0x00000025ffe47e24 */ /* 0x000fca000f8e00ff */
[----:B------:R-:W-:-:S13]  /*11620*/  ISETP.NE.AND P2, PT, R228, 0x1, PT ;  /* 0x00000001e400780c */ /* 0x000fda0003f45270 */
[----:B------:R-:W1:Y:S02]  /*11630*/  @P2 LDC.64 R202, c[0x0][0x9e8] ;  /* 0x00027a00ffca2b82 */ /* 0x000e640000000a00 */
[----:B-1----:R-:W-:-:S05]  /*11640*/  @P2 IMAD.HI.U32 R202, R7, R202, RZ ;  /* 0x000000ca07ca2227 */ /* 0x002fca00078e00ff */
[----:B------:R-:W-:-:S07]  /*11650*/  @P2 SHF.R.U32.HI R7, RZ, R203, R202 ;  /* 0x000000cbff072219 */ /* 0x000fce00000116ca */
.L_x_2832:
[----:B------:R-:W-:Y:S05]  /*11660*/  BSYNC B0 ;  /* 0x0000000000007941 */ /* 0x000fea0003800000 */
.L_x_2830:
[----:B------:R-:W-:-:S04]  /*11670*/  IMAD R202, R206, -0x2, R0 ;  /* 0xfffffffececa7824 */ /* 0x000fc800078e0200 */
[----:B------:R-:W-:-:S05]  /*11680*/  IMAD R202, R7, R228, R202 ;  /* 0x000000e407ca7224 */ /* 0x000fca00078e02ca */
[----:B------:R-:W-:Y:S02]  /*11690*/  VIMNMX R10, R10, R202, !PT ;  /* 0x000000ca0a0a7248 */ /* 0x000fe40007fe0100 */
[----:B------:R-:W-:-:S07]  /*116a0*/  VIADDMNMX R212, R202, R228, R212, PT ;  /* 0x000000e4cad47246 */ /* 0x000fce00038001d4 */
.L_x_2829:
[----:B------:R-:W3:Y:S01]  /*116b0*/  LDL.LU R228, [R1] ;  /* 0x0000000001e47983 */ /* 0x000ee20000300800 */
[C---:B------:R-:W-:Y:S02]  /*116c0*/  ISETP.GE.AND P2, PT, R0.reuse, 0x1, PT ;  /* 0x000000010000780c */ /* 0x040fe40003f46270 */
[----:B------:R-:W-:Y:S02]  /*116d0*/  ISETP.GE.AND P4, PT, R0, 0x9, PT ;  /* 0x000000090000780c */ /* 0x000fe40003f86270 */
[----:B---3--:R-:W-:-:S09]  /*116e0*/  LOP3.LUT R228, R228, 0xfff7ffff, RZ, 0xc0, !PT ;  /* 0xfff7ffffe4e47812 */ /* 0x008fd200078ec0ff */
        /* <DEDUP_REMOVED lines=131> */
[----:B------:R-:W1:Y:S02]  /*11f20*/  SHFL.IDX PT, R10, R227, 0x1, 0x1c1f ;  /* 0x003c1f00e30a7f89 */ /* 0x000e6400000e0000 */
[----:B------:R-:W-:Y:S02]  /*11f30*/  ISETP.LT.OR P6, PT, R212, 0x5a, P6 ;  /* 0x0000005ad400780c */ /* 0x000fe400037c1670 */
[----:B------:R3:W-:Y:S02]  /*11f40*/  STL [R1], R228 ;  /* 0x000000e401007387 */ /* 0x0007e40000100800 */
[----:B------:R-:W-:-:S02]  /*11f50*/  FSEL R197, R197, -INF , !P6 ;  /* 0xff800000c5c57808 */ /* 0x000fc40007000000 */
[----:B------:R-:W-:Y:S01]  /*11f60*/  ISETP.GE.AND P6, PT, R229, 0x1, PT ;  /* 0x00000001e500780c */ /* 0x000fe20003fc6270 */
[--C-:B-1----:R-:W-:Y:S02]  /*11f70*/  IMAD.IADD R226, R226, 0x1, R10.reuse ;  /* 0x00000001e2e27824 */ /* 0x102fe400078e020a */
        /* <DEDUP_REMOVED lines=14> */
.L_x_2835:
[----:B------:R-:W-:-:S05]  /*12060*/  IMAD.U32 R203, RZ, RZ, UR37 ;  /* 0x00000025ffcb7e24 */ /* 0x000fca000f8e00ff */
[----:B------:R-:W-:-:S13]  /*12070*/  ISETP.NE.AND P6, PT, R203, 0x1, PT ;  /* 0x00000001cb00780c */ /* 0x000fda0003fc5270 */
[----:B------:R-:W1:Y:S02]  /*12080*/  @P6 LDC.64 R152, c[0x0][0x9e8] ;  /* 0x00027a00ff986b82 */ /* 0x000e640000000a00 */
[----:B-1----:R-:W-:-:S05]  /*12090*/  @P6 IMAD.HI.U32 R152, R10, R152, RZ ;  /* 0x000000980a986227 */ /* 0x002fca00078e00ff */
[----:B------:R-:W-:-:S07]  /*120a0*/  @P6 SHF.R.U32.HI R10, RZ, R153, R152 ;  /* 0x00000099ff0a6219 */ /* 0x000fce0000011698 */
.L_x_2836:
[----:B------:R-:W-:Y:S05]  /*120b0*/  BSYNC B0 ;  /* 0x0000000000007941 */ /* 0x000fea0003800000 */
.L_x_2834:
[----:B------:R-:W-:-:S04]  /*120c0*/  IMAD R0, R206, -0x2, R0 ;  /* 0xfffffffece007824 */ /* 0x000fc800078e0200 */
[----:B------:R-:W-:-:S05]  /*120d0*/  IMAD R0, R10, R203, R0 ;  /* 0x000000cb0a007224 */ /* 0x000fca00078e0200 */
[----:B------:R-:W-:Y:S02]  /*120e0*/  VIMNMX R213, R213, R0, !PT ;  /* 0x00000000d5d57248 */ /* 0x000fe40007fe0100 */
[----:B------:R-:W-:-:S07]  /*120f0*/  VIADDMNMX R226, R0, R203, R226, PT ;  /* 0x000000cb00e27246 */ /* 0x000fce00038001e2 */
.L_x_2833:
[----:B------:R-:W-:Y:S02]  /*12100*/  ISETP.GT.AND P2, PT, R213, 0x1, !P2 ;  /* 0x00000001d500780c */ /* 0x000fe40005744270 */
[----:B------:R-:W-:Y:S02]  /*12110*/  FMNMX.FTZ R0, R7, R217, !PT ;  /* 0x000000d907007209 */ /* 0x000fe40007810000 */
[----:B------:R-:W-:Y:S02]  /*12120*/  ISETP.LT.OR P2, PT, R226, 0x2, P2 ;  /* 0x00000002e200780c */ /* 0x000fe40001741670 */
[C---:B------:R-:W-:Y:S02]  /*12130*/  LOP3.LUT P6, RZ, R228.reuse, 0x8000, RZ, 0xc0, !PT ;  /* 0x00008000e4ff7812 */ /* 0x040fe400078cc0ff */
        /* <DEDUP_REMOVED lines=65> */
[C---:B------:R-:W-:Y:S02]  /*12550*/  ISETP.GT.AND P2, PT, R213.reuse, 0x29, !P2 ;  /* 0x00000029d500780c */ /* 0x040fe40005744270 */
[----:B------:R-:W-:Y:S02]  /*12560*/  LOP3.LUT P3, RZ, R228, 0x80000, RZ, 0xc0, !PT ;  /* 0x00080000e4ff7812 */ /* 0x000fe4000786c0ff */
        /* <DEDUP_REMOVED lines=12> */
[----:B------:R-:W-:Y:S02]  /*12630*/  FSEL R195, R195, -INF , !P4 ;  /* 0xff800000c3c37808 */ /* 0x000fe40006000000 */
[----:B------:R-:W-:Y:S02]  /*12640*/  ISETP.GT.AND P2, PT, R213, 0x31, !P2 ;  /* 0x00000031d500780c */ /* 0x000fe40005744270 */
[C---:B------:R-:W-:Y:S02]  /*12650*/  ISETP.LT.OR P5, PT, R226.reuse, 0x59, P5 ;  /* 0x00000059e200780c */ /* 0x040fe40002fa1670 */
[----:B------:R-:W-:-:S02]  /*12660*/  ISETP.LT.OR P2, PT, R226, 0x32, P2 ;  /* 0x00000032e200780c */ /* 0x000fc40001741670 */
[----:B------:R-:W-:Y:S02]  /*12670*/  FSEL R198, R198, -INF , !P5 ;  /* 0xff800000c6c67808 */ /* 0x000fe40006800000 */
[----:B------:R-:W-:Y:S02]  /*12680*/  FSEL R179, R179, -INF , !P2 ;  /* 0xff800000b3b37808 */ /* 0x000fe40005000000 */
[----:B------:R-:W-:Y:S02]  /*12690*/  LOP3.LUT P2, RZ, R228, 0x200, RZ, 0xc0, !PT ;  /* 0x00000200e4ff7812 */ /* 0x000fe4000784c0ff */
[----:B-1----:R-:W-:Y:S01]  /*126a0*/  FMNMX.FTZ R0, R0, R10, !PT ;  /* 0x0000000a00007209 */ /* 0x002fe20007810000 */
[----:B------:R-:W-:Y:S01]  /*126b0*/  IMAD.U32 R10, RZ, RZ, UR36 ;  /* 0x00000024ff0a7e24 */ /* 0x000fe2000f8e00ff */
[----:B------:R-:W-:-:S03]  /*126c0*/  ISETP.GT.AND P2, PT, R213, 0x38, !P2 ;  /* 0x00000038d500780c */ /* 0x000fc60005744270 */
[----:B------:R-:W-:Y:S01]  /*126d0*/  FMUL.FTZ R153, R0, R10 ;  /* 0x0000000a00997220 */ /* 0x000fe20000410000 */
        /* <DEDUP_REMOVED lines=23> */
[----:B------:R-:W-:Y:S02]  /*12850*/  FSEL R152, R0, RZ, P2 ;  /* 0x000000ff00987208 */ /* 0x000fe40001000000 */
[----:B------:R-:W-:Y:S02]  /*12860*/  FSEL R153, R153, RZ, P2 ;  /* 0x000000ff99997208 */ /* 0x000fe40001000000 */
[----:B------:R-:W-:Y:S01]  /*12870*/  ISETP.GT.AND P2, PT, R213, RZ, !P3 ;  /* 0x000000ffd500720c */ /* 0x000fe20005f44270 */
[----:B------:R-:W-:Y:S02]  /*12880*/  FADD.FTZ R152, -R152, R217 ;  /* 0x000000d998987221 */ /* 0x000fe40000010100 */
[-CC-:B------:R-:W-:Y:S01]  /*12890*/  FFMA.FTZ R7, R7, R10.reuse, -R153.reuse ;  /* 0x0000000a07077223 */ /* 0x180fe20000010899 */
[-CC-:B------:R-:W-:Y:S01]  /*128a0*/  FFMA.FTZ R202, R202, R10.reuse, -R153.reuse ;  /* 0x0000000acaca7223 */ /* 0x180fe20000010899 */
[-C--:B------:R-:W-:Y:S01]  /*128b0*/  FMUL.FTZ R152, R152, R10.reuse ;  /* 0x0000000a98987220 */ /* 0x080fe20000410000 */
        /* <DEDUP_REMOVED lines=23> */
[----:B------:R-:W-:-:S04]  /*12a30*/  ISETP.LT.OR P2, PT, R226, 0x1, P2 ;  /* 0x00000001e200780c */ /* 0x000fc80001741670 */
[----:B------:R-:W-:Y:S02]  /*12a40*/  FSEL R154, R154, -INF , !P2 ;  /* 0xff8000009a9a7808 */ /* 0x000fe40005000000 */
[----:B------:R-:W-:Y:S01]  /*12a50*/  ISETP.GT.AND P2, PT, R213, 0x59, !P6 ;  /* 0x00000059d500780c */ /* 0x000fe20007744270 */
[----:B------:R-:W1:Y:S03]  /*12a60*/  MUFU.EX2 R153, R152 ;  /* 0x0000009800997308 */ /* 0x000e660000000800 */
[----:B------:R-:W-:-:S04]  /*12a70*/  ISETP.LT.OR P2, PT, R226, 0x5a, P2 ;  /* 0x0000005ae200780c */ /* 0x000fc80001741670 */
[----:B------:R-:W-:Y:S01]  /*12a80*/  FSEL R199, R199, -INF , !P2 ;  /* 0xff800000c7c77808 */ /* 0x000fe20005000000 */
[----:B------:R-:W3:Y:S08]  /*12a90*/  MUFU.EX2 R152, R202 ;  /* 0x000000ca00987308 */ /* 0x000ef00000000800 */
[----:B------:R-:W4:Y:S01]  /*12aa0*/  MUFU.EX2 R156, R156 ;  /* 0x0000009c009c7308 */ /* 0x000f220000000800 */
[----:B-1----:R-:W-:Y:S01]  /*12ab0*/  FFMA.FTZ R4, R153, R4, R7 ;  /* 0x0000000499047223 */ /* 0x002fe20000010007 */
[-C--:B------:R-:W-:Y:S01]  /*12ac0*/  FMUL.FTZ R24, R24, R153.reuse ;  /* 0x0000009918187220 */ /* 0x080fe20000410000 */
[-C--:B------:R-:W-:Y:S01]  /*12ad0*/  FMUL.FTZ R25, R25, R153.reuse ;  /* 0x0000009919197220 */ /* 0x080fe20000410000 */
[-C--:B------:R-:W-:Y:S01]  /*12ae0*/  FMUL.FTZ R28, R28, R153.reuse ;  /* 0x000000991c1c7220 */ /* 0x080fe20000410000 */
[-C--:B------:R-:W-:Y:S01]  /*12af0*/  FMUL.FTZ R29, R29, R153.reuse ;  /* 0x000000991d1d7220 */ /* 0x080fe20000410000 */
[-C--:B------:R-:W-:Y:S01]  /*12b00*/  FMUL.FTZ R32, R32, R153.reuse ;  /* 0x0000009920207220 */ /* 0x080fe20000410000 */
[----:B------:R-:W-:Y:S01]  /*12b10*/  FMUL.FTZ R33, R33, R153 ;  /* 0x0000009921217220 */ /* 0x000fe20000410000 */
[----:B------:R-:W1:Y:S01]  /*12b20*/  MUFU.EX2 R157, R157 ;  /* 0x0000009d009d7308 */ /* 0x000e620000000800 */
[C---:B---3--:R-:W-:Y:S01]  /*12b30*/  FADD.FTZ R4, R152.reuse, R4 ;  /* 0x0000000498047221 */ /* 0x048fe20000010000 */
[----:B------:R-:W-:Y:S01]  /*12b40*/  F2FP.F16.F32.PACK_AB R152, R152, R7 ;  /* 0x000000079898723e */ /* 0x000fe200000000ff */
[-C--:B------:R-:W-:Y:S01]  /*12b50*/  FMUL.FTZ R36, R36, R153.reuse ;  /* 0x0000009924247220 */ /* 0x080fe20000410000 */
[----:B------:R-:W-:Y:S01]  /*12b60*/  FMNMX.FTZ R7, R154, R216, !PT ;  /* 0x000000d89a077209 */ /* 0x000fe20007810000 */
[-C--:B------:R-:W-:Y:S01]  /*12b70*/  FMUL.FTZ R37, R37, R153.reuse ;  /* 0x0000009925257220 */ /* 0x080fe20000410000 */
[-C--:B------:R-:W-:Y:S01]  /*12b80*/  FMUL.FTZ R40, R40, R153.reuse ;  /* 0x0000009928287220 */ /* 0x080fe20000410000 */
[----:B------:R-:W-:Y:S01]  /*12b90*/  FMUL.FTZ R41, R41, R153 ;  /* 0x0000009929297220 */ /* 0x000fe20000410000 */
[----:B------:R-:W-:Y:S01]  /*12ba0*/  FMNMX.FTZ R7, R155, R7, !PT ;  /* 0x000000079b077209 */ /* 0x000fe20007810000 */
[----:B------:R-:W3:Y:S01]  /*12bb0*/  MUFU.EX2 R160, R160 ;  /* 0x000000a000a07308 */ /* 0x000ee20000000800 */
[----:B----4-:R-:W-:Y:S01]  /*12bc0*/  FADD.FTZ R4, R156, R4 ;  /* 0x000000049c047221 */ /* 0x010fe20000010000 */
[----:B------:R-:W-:Y:S01]  /*12bd0*/  FMUL.FTZ R44, R44, R153 ;  /* 0x000000992c2c7220 */ /* 0x000fe20000410000 */
[----:B------:R-:W-:Y:S01]  /*12be0*/  FMNMX.FTZ R7, R158, R7, !PT ;  /* 0x000000079e077209 */ /* 0x000fe20007810000 */
[-C--:B------:R-:W-:Y:S01]  /*12bf0*/  FMUL.FTZ R45, R45, R153.reuse ;  /* 0x000000992d2d7220 */ /* 0x080fe20000410000 */
[-C--:B------:R-:W-:Y:S01]  /*12c00*/  FMUL.FTZ R48, R48, R153.reuse ;  /* 0x0000009930307220 */ /* 0x080fe20000410000 */
[----:B------:R-:W-:Y:S01]  /*12c10*/  FMUL.FTZ R49, R49, R153 ;  /* 0x0000009931317220 */ /* 0x000fe20000410000 */
[----:B------:R-:W-:Y:S01]  /*12c20*/  FMNMX.FTZ R7, R159, R7, !PT ;  /* 0x000000079f077209 */ /* 0x000fe20007810000 */
[----:B------:R-:W4:Y:S01]  /*12c30*/  MUFU.EX2 R161, R161 ;  /* 0x000000a100a17308 */ /* 0x000f220000000800 */
[----:B-1----:R-:W-:Y:S01]  /*12c40*/  FADD.FTZ R4, R157, R4 ;  /* 0x000000049d047221 */ /* 0x002fe20000010000 */
[----:B------:R-:W-:Y:S01]  /*12c50*/  FMUL.FTZ R52, R52, R153 ;  /* 0x0000009934347220 */ /* 0x000fe20000410000 */
[----:B------:R-:W-:Y:S01]  /*12c60*/  FMNMX.FTZ R7, R162, R7, !PT ;  /* 0x00000007a2077209 */ /* 0x000fe20007810000 */
[-C--:B------:R-:W-:Y:S01]  /*12c70*/  FMUL.FTZ R53, R53, R153.reuse ;  /* 0x0000009935357220 */ /* 0x080fe20000410000 */
[-C--:B------:R-:W-:Y:S01]  /*12c80*/  FMUL.FTZ R56, R56, R153.reuse ;  /* 0x0000009938387220 */ /* 0x080fe20000410000 */
[----:B------:R-:W-:Y:S01]  /*12c90*/  FMUL.FTZ R57, R57, R153 ;  /* 0x0000009939397220 */ /* 0x000fe20000410000 */
[----:B------:R-:W-:Y:S01]  /*12ca0*/  FMNMX.FTZ R7, R163, R7, !PT ;  /* 0x00000007a3077209 */ /* 0x000fe20007810000 */
[----:B------:R-:W1:Y:S01]  /*12cb0*/  MUFU.EX2 R164, R164 ;  /* 0x000000a400a47308 */ /* 0x000e620000000800 */
[----:B---3--:R-:W-:Y:S01]  /*12cc0*/  FADD.FTZ R4, R160, R4 ;  /* 0x00000004a0047221 */ /* 0x008fe20000010000 */
[----:B------:R-:W-:Y:S01]  /*12cd0*/  FMUL.FTZ R60, R60, R153 ;  /* 0x000000993c3c7220 */ /* 0x000fe20000410000 */
        /* <DEDUP_REMOVED lines=71> */
[-C--:B------:R-:W-:Y:S01]  /*13150*/  FMUL.FTZ R132, R132, R153.reuse ;  /* 0x0000009984847220 */ /* 0x080fe20000410000 */
[-C--:B------:R-:W-:Y:S01]  /*13160*/  FMUL.FTZ R133, R133, R153.reuse ;  /* 0x0000009985857220 */ /* 0x080fe20000410000 */
[----:B------:R-:W3:Y:S01]  /*13170*/  SHFL.BFLY PT, R202, R7, 0x2, 0x1f ;  /* 0x0c401f0007ca7f89 */ /* 0x000ee200000e0000 */
[-C--:B------:R-:W-:Y:S01]  /*13180*/  FMUL.FTZ R136, R136, R153.reuse ;  /* 0x0000009988887220 */ /* 0x080fe20000410000 */
[-C--:B------:R-:W-:Y:S01]  /*13190*/  FMUL.FTZ R137, R137, R153.reuse ;  /* 0x0000009989897220 */ /* 0x080fe20000410000 */
[-C--:B------:R-:W-:Y:S01]  /*131a0*/  FMUL.FTZ R140, R140, R153.reuse ;  /* 0x000000998c8c7220 */ /* 0x080fe20000410000 */
[----:B------:R-:W5:Y:S01]  /*131b0*/  MUFU.EX2 R184, R184 ;  /* 0x000000b800b87308 */ /* 0x000f620000000800 */
[----:B----4-:R-:W-:Y:S01]  /*131c0*/  FADD.FTZ R4, R180, R4 ;  /* 0x00000004b4047221 */ /* 0x010fe20000010000 */
[-C--:B------:R-:W-:Y:S01]  /*131d0*/  FMUL.FTZ R141, R141, R153.reuse ;  /* 0x000000998d8d7220 */ /* 0x080fe20000410000 */
[-C--:B------:R-:W-:Y:S01]  /*131e0*/  FMUL.FTZ R144, R144, R153.reuse ;  /* 0x0000009990907220 */ /* 0x080fe20000410000 */
[-C--:B------:R-:W-:Y:S01]  /*131f0*/  FMUL.FTZ R145, R145, R153.reuse ;  /* 0x0000009991917220 */ /* 0x080fe20000410000 */
[-C--:B------:R-:W-:Y:S01]  /*13200*/  FMUL.FTZ R148, R148, R153.reuse ;  /* 0x0000009994947220 */ /* 0x080fe20000410000 */
[----:B------:R-:W-:-:S02]  /*13210*/  FMUL.FTZ R149, R149, R153 ;  /* 0x0000009995957220 */ /* 0x000fc40000410000 */
[----:B------:R-:W4:Y:S01]  /*13220*/  MUFU.EX2 R185, R185 ;  /* 0x000000b900b97308 */ /* 0x000f220000000800 */
[----:B-1----:R-:W-:-:S07]  /*13230*/  FADD.FTZ R4, R181, R4 ;  /* 0x00000004b5047221 */ /* 0x002fce0000010000 */
[----:B------:R-:W1:Y:S01]  /*13240*/  MUFU.EX2 R188, R188 ;  /* 0x000000bc00bc7308 */ /* 0x000e620000000800 */
[----:B-----5:R-:W-:Y:S01]  /*13250*/  FADD.FTZ R4, R184, R4 ;  /* 0x00000004b8047221 */ /* 0x020fe20000010000 */
[----:B---3--:R-:W-:-:S06]  /*13260*/  FMNMX.FTZ R7, R7, R202, !PT ;  /* 0x000000ca07077209 */ /* 0x008fcc0007810000 */
[----:B------:R-:W3:Y:S01]  /*13270*/  MUFU.EX2 R189, R189 ;  /* 0x000000bd00bd7308 */ /* 0x000ee20000000800 */
[----:B------:R-:W5:Y:S07]  /*13280*/  SHFL.BFLY PT, R202, R7, 0x1, 0x1f ;  /* 0x0c201f0007ca7f89 */ /* 0x000f6e00000e0000 */
[----:B------:R-:W0:Y:S08]  /*13290*/  MUFU.EX2 R192, R192 ;  /* 0x000000c000c07308 */ /* 0x000e300000000800 */
[----:B------:R-:W2:Y:S08]  /*132a0*/  MUFU.EX2 R193, R193 ;  /* 0x000000c100c17308 */ /* 0x000eb00000000800 */
[----:B------:R-:W2:Y:S01]  /*132b0*/  MUFU.EX2 R196, R196 ;  /* 0x000000c400c47308 */ /* 0x000ea20000000800 */
[----:B-----5:R-:W-:-:S04]  /*132c0*/  FMNMX.FTZ R7, R7, R202, !PT ;  /* 0x000000ca07077209 */ /* 0x020fc80007810000 */
[C---:B------:R-:W-:Y:S01]  /*132d0*/  FSETP.NEU.FTZ.AND P2, PT, R7.reuse, -INF , PT ;  /* 0xff8000000700780b */ /* 0x040fe20003f5d000 */
[----:B------:R-:W-:-:S05]  /*132e0*/  FMUL.FTZ R203, R7, R10 ;  /* 0x0000000a07cb7220 */ /* 0x000fca0000410000 */
[----:B------:R-:W-:-:S05]  /*132f0*/  FSEL R203, R203, RZ, P2 ;  /* 0x000000ffcbcb7208 */ /* 0x000fca0001000000 */
[--C-:B------:R-:W-:Y:S01]  /*13300*/  FFMA.FTZ R227, R154, R10, -R203.reuse ;  /* 0x0000000a9ae37223 */ /* 0x100fe200000108cb */
[----:B------:R-:W-:Y:S01]  /*13310*/  F2FP.F16.F32.PACK_AB R154, R157, R156 ;  /* 0x0000009c9d9a723e */ /* 0x000fe200000000ff */
[--C-:B------:R-:W-:Y:S01]  /*13320*/  FFMA.FTZ R226, R158, R10, -R203.reuse ;  /* 0x0000000a9ee27223 */ /* 0x100fe200000108cb */
[----:B------:R-:W-:Y:S01]  /*13330*/  F2FP.F16.F32.PACK_AB R156, R161, R160 ;  /* 0x000000a0a19c723e */ /* 0x000fe200000000ff */
[--C-:B------:R-:W-:Y:S01]  /*13340*/  FFMA.FTZ R202, R155, R10, -R203.reuse ;  /* 0x0000000a9bca7223 */ /* 0x100fe200000108cb */
[----:B------:R-:W-:Y:S01]  /*13350*/  F2FP.F16.F32.PACK_AB R160, R169, R168 ;  /* 0x000000a8a9a0723e */ /* 0x000fe200000000ff */
[----:B------:R-:W-:Y:S01]  /*13360*/  MUFU.EX2 R227, R227 ;  /* 0x000000e300e37308 */ /* 0x000fe20000000800 */
[----:B------:R-:W-:Y:S01]  /*13370*/  FSEL R169, R7, RZ, P2 ;  /* 0x000000ff07a97208 */ /* 0x000fe20001000000 */
[--C-:B------:R-:W-:Y:S01]  /*13380*/  FFMA.FTZ R159, R159, R10, -R203.reuse ;  /* 0x0000000a9f9f7223 */ /* 0x100fe200000108cb */
[----:B------:R-:W-:Y:S01]  /*13390*/  F2FP.F16.F32.PACK_AB R158, R165, R164 ;  /* 0x000000a4a59e723e */ /* 0x000fe200000000ff */
[--C-:B------:R-:W-:Y:S01]  /*133a0*/  FFMA.FTZ R217, R162, R10, -R203.reuse ;  /* 0x0000000aa2d97223 */ /* 0x100fe200000108cb */
[----:B------:R-:W-:Y:S01]  /*133b0*/  F2FP.F16.F32.PACK_AB R164, R177, R176 ;  /* 0x000000b0b1a4723e */ /* 0x000fe200000000ff */
[----:B------:R-:W-:Y:S01]  /*133c0*/  FADD.FTZ R169, -R169, R216 ;  /* 0x000000d8a9a97221 */ /* 0x000fe20000010100 */
[-CC-:B------:R-:W-:Y:S01]  /*133d0*/  FFMA.FTZ R163, R163, R10.reuse, -R203.reuse ;  /* 0x0000000aa3a37223 */ /* 0x180fe200000108cb */
[----:B------:R-:W-:Y:S01]  /*133e0*/  MUFU.EX2 R202, R202 ;  /* 0x000000ca00ca7308 */ /* 0x000fe20000000800 */
[----:B----4-:R-:W-:Y:S01]  /*133f0*/  FADD.FTZ R161, R185, R4 ;  /* 0x00000004b9a17221 */ /* 0x010fe20000010000 */
[-C--:B------:R-:W-:Y:S01]  /*13400*/  FMUL.FTZ R169, R169, R10.reuse ;  /* 0x0000000aa9a97220 */ /* 0x080fe20000410000 */
[-CC-:B------:R-:W-:Y:S01]  /*13410*/  FFMA.FTZ R213, R166, R10.reuse, -R203.reuse ;  /* 0x0000000aa6d57223 */ /* 0x180fe200000108cb */
[-C--:B------:R-:W-:Y:S01]  /*13420*/  FFMA.FTZ R155, R174, R10.reuse, -R203 ;  /* 0x0000000aae9b7223 */ /* 0x080fe200000108cb */
[----:B-1----:R-:W-:Y:S01]  /*13430*/  FADD.FTZ R4, R188, R161 ;  /* 0x000000a1bc047221 */ /* 0x002fe20000010000 */
[--C-:B------:R-:W-:Y:S01]  /*13440*/  FFMA.FTZ R167, R167, R10, -R203.reuse ;  /* 0x0000000aa7a77223 */ /* 0x100fe200000108cb */
[----:B------:R-:W-:Y:S01]  /*13450*/  F2FP.F16.F32.PACK_AB R166, R181, R180 ;  /* 0x000000b4b5a6723e */ /* 0x000fe200000000ff */
[----:B------:R-:W1:Y:S01]  /*13460*/  MUFU.EX2 R176, R169 ;  /* 0x000000a900b07308 */ /* 0x000e620000000800 */
[----:B---3--:R-:W-:Y:S01]  /*13470*/  FADD.FTZ R161, R189, R4 ;  /* 0x00000004bda17221 */ /* 0x008fe20000010000 */
[-CC-:B------:R-:W-:Y:S01]  /*13480*/  FFMA.FTZ R212, R170, R10.reuse, -R203.reuse ;  /* 0x0000000aaad47223 */ /* 0x180fe200000108cb */
[-CC-:B------:R-:W-:Y:S01]  /*13490*/  FFMA.FTZ R171, R171, R10.reuse, -R203.reuse ;  /* 0x0000000aabab7223 */ /* 0x180fe200000108cb */
[-C--:B------:R-:W-:Y:S01]  /*134a0*/  FFMA.FTZ R175, R175, R10.reuse, -R203 ;  /* 0x0000000aafaf7223 */ /* 0x080fe200000108cb */
[----:B0-----:R-:W-:Y:S01]  /*134b0*/  FADD.FTZ R4, R192, R161 ;  /* 0x000000a1c0047221 */ /* 0x001fe20000010000 */
[-CC-:B------:R-:W-:Y:S01]  /*134c0*/  FFMA.FTZ R178, R178, R10.reuse, -R203.reuse ;  /* 0x0000000ab2b27223 */ /* 0x180fe200000108cb */
[-CC-:B------:R-:W-:Y:S01]  /*134d0*/  FFMA.FTZ R179, R179, R10.reuse, -R203.reuse ;  /* 0x0000000ab3b37223 */ /* 0x180fe200000108cb */
[----:B------:R-:W0:Y:S01]  /*134e0*/  MUFU.EX2 R226, R226 ;  /* 0x000000e200e27308 */ /* 0x000e220000000800 */
[----:B--2---:R-:W-:Y:S01]  /*134f0*/  FADD.FTZ R165, R193, R4 ;  /* 0x00000004c1a57221 */ /* 0x004fe20000010000 */
[-CC-:B------:R-:W-:Y:S01]  /*13500*/  FFMA.FTZ R182, R182, R10.reuse, -R203.reuse ;  /* 0x0000000ab6b67223 */ /* 0x180fe200000108cb */
[-CC-:B------:R-:W-:Y:S01]  /*13510*/  FFMA.FTZ R183, R183, R10.reuse, -R203.reuse ;  /* 0x0000000ab7b77223 */ /* 0x180fe200000108cb */
[-C--:B------:R-:W-:Y:S01]  /*13520*/  FFMA.FTZ R186, R186, R10.reuse, -R203 ;  /* 0x0000000ababa7223 */ /* 0x080fe200000108cb */
[----:B------:R-:W-:Y:S01]  /*13530*/  FADD.FTZ R165, R196, R165 ;  /* 0x000000a5c4a57221 */ /* 0x000fe20000010000 */
[-CC-:B------:R-:W-:Y:S01]  /*13540*/  FFMA.FTZ R187, R187, R10.reuse, -R203.reuse ;  /* 0x0000000abbbb7223 */ /* 0x180fe200000108cb */
[-C--:B------:R-:W-:Y:S01]  /*13550*/  FFMA.FTZ R190, R190, R10.reuse, -R203 ;  /* 0x0000000abebe7223 */ /* 0x080fe200000108cb */
[----:B------:R-:W2:Y:S01]  /*13560*/  MUFU.EX2 R159, R159 ;  /* 0x0000009f009f7308 */ /* 0x000ea20000000800 */
[----:B-1----:R-:W-:Y:S01]  /*13570*/  FFMA.FTZ R3, R176, R3, R227 ;  /* 0x00000003b0037223 */ /* 0x002fe200000100e3 */
[-CC-:B------:R-:W-:Y:S01]  /*13580*/  FFMA.FTZ R191, R191, R10.reuse, -R203.reuse ;  /* 0x0000000abfbf7223 */ /* 0x180fe200000108cb */
[-CC-:B------:R-:W-:Y:S01]  /*13590*/  FFMA.FTZ R194, R194, R10.reuse, -R203.reuse ;  /* 0x0000000ac2c27223 */ /* 0x180fe200000108cb */
[----:B------:R-:W-:Y:S01]  /*135a0*/  FFMA.FTZ R195, R195, R10, -R203 ;  /* 0x0000000ac3c37223 */ /* 0x000fe200000108cb */
[----:B------:R-:W-:Y:S01]  /*135b0*/  FADD.FTZ R3, R202, R3 ;  /* 0x00000003ca037221 */ /* 0x000fe20000010000 */
[----:B------:R-:W-:Y:S01]  /*135c0*/  F2FP.F16.F32.PACK_AB R162, R173, R172 ;  /* 0x000000acada2723e */ /* 0x000fe200000000ff */
[-C--:B------:R-:W-:Y:S01]  /*135d0*/  FFMA.FTZ R198, R198, R10.reuse, -R203 ;  /* 0x0000000ac6c67223 */ /* 0x080fe200000108cb */
[----:B------:R-:W1:Y:S01]  /*135e0*/  MUFU.EX2 R157, R217 ;  /* 0x000000d9009d7308 */ /* 0x000e620000000800 */
[----:B0-----:R-:W-:Y:S01]  /*135f0*/  FADD.FTZ R180, R226, R3 ;  /* 0x00000003e2b47221 */ /* 0x001fe20000010000 */
[----:B------:R-:W-:Y:S01]  /*13600*/  FFMA.FTZ R199, R199, R10, -R203 ;  /* 0x0000000ac7c77223 */ /* 0x000fe200000108cb */
[----:B------:R-:W-:Y:S01]  /*13610*/  F2FP.F16.F32.PACK_AB R168, R185, R184 ;  /* 0x000000b8b9a8723e */ /* 0x000fe200000000ff */
[----:B------:R-:W-:Y:S01]  /*13620*/  FMUL.FTZ R26, R26, R176 ;  /* 0x000000b01a1a7220 */ /* 0x000fe20000410000 */
[----:B------:R-:W-:Y:S01]  /*13630*/  F2FP.F16.F32.PACK_AB R170, R189, R188 ;  /* 0x000000bcbdaa723e */ /* 0x000fe200000000ff */
[----:B------:R-:W-:Y:S01]  /*13640*/  FMUL.FTZ R27, R27, R176 ;  /* 0x000000b01b1b7220 */ /* 0x000fe20000410000 */
[----:B------:R-:W-:Y:S01]  /*13650*/  F2FP.F16.F32.PACK_AB R172, R193, R192 ;  /* 0x000000c0c1ac723e */ /* 0x000fe200000000ff */
[----:B------:R-:W0:Y:S01]  /*13660*/  MUFU.EX2 R163, R163 ;  /* 0x000000a300a37308 */ /* 0x000e220000000800 */
[----:B--2---:R-:W-:Y:S01]  /*13670*/  FADD.FTZ R180, R159, R180 ;  /* 0x000000b49fb47221 */ /* 0x004fe20000010000 */
        /* <DEDUP_REMOVED lines=15> */
[C---:B0-----:R-:W-:Y:S01]  /*13770*/  FADD.FTZ R180, R163.reuse, R180 ;  /* 0x000000b4a3b47221 */ /* 0x041fe20000010000 */
[----:B------:R-:W-:Y:S01]  /*13780*/  F2FP.F16.F32.PACK_AB R157, R163, R157 ;  /* 0x0000009da39d723e */ /* 0x000fe200000000ff */
[-C--:B------:R-:W-:Y:S01]  /*13790*/  FMUL.FTZ R51, R51, R176.reuse ;  /* 0x000000b033337220 */ /* 0x080fe20000410000 */
[-C--:B------:R-:W-:Y:S01]  /*137a0*/  FMUL.FTZ R54, R54, R176.reuse ;  /* 0x000000b036367220 */ /* 0x080fe20000410000 */
[-C--:B------:R-:W-:Y:S01]  /*137b0*/  FMUL.FTZ R55, R55, R176.reuse ;  /* 0x000000b037377220 */ /* 0x080fe20000410000 */
[-C--:B------:R-:W-:Y:S01]  /*137c0*/  FMUL.FTZ R58, R58, R176.reuse ;  /* 0x000000b03a3a7220 */ /* 0x080fe20000410000 */
[----:B------:R-:W-:Y:S01]  /*137d0*/  FMUL.FTZ R59, R59, R176 ;  /* 0x000000b03b3b7220 */ /* 0x000fe20000410000 */
[----:B------:R-:W0:Y:S01]  /*137e0*/  MUFU.EX2 R167, R167 ;  /* 0x000000a700a77308 */ /* 0x000e220000000800 */
        /* <DEDUP_REMOVED lines=23> */
[----:B------:R0:W3:Y:S01]  /*13960*/  MUFU.EX2 R165, R155 ;  /* 0x0000009b00a57308 */ /* 0x0000e20000000800 */
        /* <DEDUP_REMOVED lines=8> */
[----:B-1----:R-:W-:Y:S01]  /*139f0*/  FADD.FTZ R180, R171, R180 ;  /* 0x000000b4abb47221 */ /* 0x002fe20000010000 */
[----:B0-----:R-:W-:Y:S01]  /*13a00*/  F2FP.F16.F32.PACK_AB R155, R159, R226 ;  /* 0x000000e29f9b723e */ /* 0x001fe200000000ff */
[-C--:B------:R-:W-:Y:S01]  /*13a10*/  FMUL.FTZ R107, R107, R176.reuse ;  /* 0x000000b06b6b7220 */ /* 0x080fe20000410000 */
[----:B------:R-:W-:Y:S01]  /*13a20*/  F2FP.F16.F32.PACK_AB R159, R167, R213 ;  /* 0x000000d5a79f723e */ /* 0x000fe200000000ff */
[-C--:B------:R-:W-:Y:S01]  /*13a30*/  FMUL.FTZ R110, R110, R176.reuse ;  /* 0x000000b06e6e7220 */ /* 0x080fe20000410000 */
[----:B------:R-:W-:Y:S01]  /*13a40*/  F2FP.F16.F32.PACK_AB R161, R171, R161 ;  /* 0x000000a1aba1723e */ /* 0x000fe200000000ff */
        /* <DEDUP_REMOVED lines=24> */
[----:B------:R-:W-:Y:S01]  /*13bd0*/  FMUL.FTZ R146, R146, R176 ;  /* 0x000000b092927220 */ /* 0x000fe20000410000 */
[----:B------:R-:W0:Y:S01]  /*13be0*/  MUFU.EX2 R183, R183 ;  /* 0x000000b700b77308 */ /* 0x000e220000000800 */
[C---:B-1----:R-:W-:Y:S01]  /*13bf0*/  FADD.FTZ R3, R179.reuse, R180 ;  /* 0x000000b4b3037221 */ /* 0x042fe20000010000 */
[----:B------:R-:W-:Y:S01]  /*13c00*/  F2FP.F16.F32.PACK_AB R165, R179, R178 ;  /* 0x000000b2b3a5723e */ /* 0x000fe200000000ff */
[-C--:B------:R-:W-:Y:S01]  /*13c10*/  FMUL.FTZ R147, R147, R176.reuse ;  /* 0x000000b093937220 */ /* 0x080fe20000410000 */
[-C--:B------:R-:W-:Y:S01]  /*13c20*/  FMUL.FTZ R150, R150, R176.reuse ;  /* 0x000000b096967220 */ /* 0x080fe20000410000 */
[----:B------:R-:W-:-:S03]  /*13c30*/  FMUL.FTZ R151, R151, R176 ;  /* 0x000000b097977220 */ /* 0x000fc60000410000 */
        /* <DEDUP_REMOVED lines=25> */
.L_x_2837:
[----:B------:R0:W1:Y:S01]  /*13dd0*/  SYNCS.PHASECHK.TRANS64.TRYWAIT P2, [R201+URZ+0x22850], R200 ;  /* 0x022850c8c90075a7 */ /* 0x000062000804017f */
[----:B------:R-:W-:Y:S05]  /*13de0*/  @!P0 BRA `(.L_x_2838) ;  /* 0x0000000000048947 */ /* 0x000fea0003800000 */
[----:B------:R-:W-:Y:S01]  /*13df0*/  BPT.TRAP 0x1 ;  /* 0x000000040000795c */ /* 0x000fe20000300000 */
.L_x_2838:
[----:B------:R-:W-:Y:S04]  /*13e00*/  BSSY B0, `(.L_x_2839) ;  /* 0x0000004000007945 */ /* 0x000fe80003800000 */
[----:B-1----:R-:W-:Y:S05]  /*13e10*/  @P2 BRA `(.L_x_2840) ;  /* 0x0000000000082947 */ /* 0x002fea0003800000 */
[----:B------:R-:W1:Y:S02]  /*13e20*/  SYNCS.PHASECHK.TRANS64.TRYWAIT P2, [R201+URZ+0x22850], R200 ;  /* 0x022850c8c90075a7 */ /* 0x000e64000804017f */
[----:B-1----:R-:W-:Y:S05]  /*13e30*/  @!P2 BRA `(.L_x_2841) ;  /* 0x000000c8005ca947 */ /* 0x002fea0003800000 */
.L_x_2840:
[----:B------:R-:W-:Y:S05]  /*13e40*/  BSYNC B0 ;  /* 0x0000000000007941 */ /* 0x000fea0003800000 */
.L_x_2839:
[----:B------:R-:W2:Y:S01]  /*13e50*/  S2R R178, SR_TID.X ;  /* 0x0000000000b27919 */ /* 0x000ea20000002100 */
[----:B------:R-:W-:Y:S01]  /*13e60*/  IMAD.MOV.U32 R177, RZ, RZ, 0x40000040 ;  /* 0x40000040ffb17424 */ /* 0x000fe200078e00ff */
[----:B------:R-:W-:Y:S05]  /*13e70*/  WARPSYNC.ALL ;  /* 0x0000000000007948 */ /* 0x000fea0003800000 */
[----:B------:R-:W-:Y:S01]  /*13e80*/  R2UR UR7, R177 ;  /* 0x00000000b10772ca */ /* 0x000fe200000e0000 */
[----:B------:R-:W-:Y:S01]  /*13e90*/  IMAD R176, R2, 0xc00, R11 ;  /* 0x00000c0002b07824 */ /* 0x000fe200078e020b */
[----:B------:R-:W-:Y:S01]  /*13ea0*/  ISETP.GT.AND P2, PT, R6, R219, PT ;  /* 0x000000db0600720c */ /* 0x000fe20003f44270 */
[----:B01----:R-:W-:-:S02]  /*13eb0*/  @!P1 VIADD R201, R201, 0x22860 ;  /* 0x00022860c9c99836 */ /* 0x003fc40000000000 */
[----:B------:R-:W-:Y:S01]  /*13ec0*/  VIADD R6, R6, 0xffffffff ;  /* 0xffffffff06067836 */ /* 0x000fe20000000000 */
[----:B------:R-:W-:Y:S01]  /*13ed0*/  R2UR UR6, R176 ;  /* 0x00000000b00672ca */ /* 0x000fe200000e0000 */
[----:B------:R-:W-:Y:S01]  /*13ee0*/  IMAD.MOV.U32 R216, RZ, RZ, R7 ;  /* 0x000000ffffd87224 */ /* 0x000fe200078e0007 */
[----:B------:R-:W-:Y:S01]  /*13ef0*/  @!P1 PRMT R201, RZ, 0x654, R201 ;  /* 0x00000654ffc99816 */ /* 0x000fe200000000c9 */
[----:B------:R-:W-:Y:S01]  /*13f00*/  IMAD.MOV.U32 R217, RZ, RZ, R0 ;  /* 0x000000ffffd97224 */ /* 0x000fe200078e0000 */
[----:B--2---:R-:W-:-:S05]  /*13f10*/  SHF.R.U32.HI R178, RZ, 0x7, R178 ;  /* 0x00000007ffb27819 */ /* 0x004fca00000116b2 */
[----:B------:R-:W-:-:S05]  /*13f20*/  VIADD R177, R178, 0x8 ;  /* 0x00000008b2b17836 */ /* 0x000fca0000000000 */
[----:B------:R0:W-:Y:S02]  /*13f30*/  BAR.SYNC.DEFER_BLOCKING R177, 0x100 ;  /* 0x000400b10000751d */ /* 0x0001e40000010000 */
[----:B0-----:R-:W-:-:S04]  /*13f40*/  IMAD.MOV.U32 R177, RZ, RZ, 0x40000040 ;  /* 0x40000040ffb17424 */ /* 0x001fc800078e00ff */
        /* <DEDUP_REMOVED lines=43> */
.L_x_2824:
[----:B------:R-:W-:Y:S05]  /*14200*/  WARPSYNC.ALL ;  /* 0x0000000000007948 */ /* 0x000fea0003800000 */
[----:B------:R-:W3:Y:S01]  /*14210*/  SHFL.BFLY PT, R9, R4, 0x2, 0x1f ;  /* 0x0c401f0004097f89 */ /* 0x000ee200000e0000 */
[----:B------:R-:W-:Y:S01]  /*14220*/  VIADD R2, R2, 0x1 ;  /* 0x0000000102027836 */ /* 0x000fe20000000000 */
[----:B------:R4:W-:Y:S08]  /*14230*/  BAR.ARV R5, 0x100 ;  /* 0x000400050000751d */ /* 0x0009f00000002000 */
[----:B------:R-:W-:Y:S06]  /*14240*/  BAR.ARV 0x8, 0x180 ;  /* 0x0206000000007b1d */ /* 0x000fec0000002000 */
[C---:B------:R-:W-:Y:S01]  /*14250*/  ISETP.NE.AND P1, PT, R2.reuse, 0x2, PT ;  /* 0x000000020200780c */ /* 0x040fe20003f25270 */
[----:B----4-:R-:W-:Y:S01]  /*14260*/  IMAD.MOV.U32 R5, RZ, RZ, -0x800000 ;  /* 0xff800000ff057424 */ /* 0x010fe200078e00ff */
[----:B------:R-:W4:Y:S01]  /*14270*/  SHFL.BFLY PT, R6, R3, 0x2, 0x1f ;  /* 0x0c401f0003067f89 */ /* 0x000f2200000e0000 */
[----:B------:R-:W-:Y:S01]  /*14280*/  PLOP3.LUT P0, PT, PT, PT, PT, 0x8, 0x0 ;  /* 0x000000000000781c */ /* 0x000fe20003f0e170 */
[----:B------:R-:W-:Y:S01]  /*14290*/  VIADD R235, R235, 0x1 ;  /* 0x00000001ebeb7836 */ /* 0x000fe20000000000 */
[----:B------:R-:W-:Y:S01]  /*142a0*/  SEL R2, R2, RZ, P1 ;  /* 0x000000ff02027207 */ /* 0x000fe20000800000 */
[----:B---3--:R-:W-:Y:S01]  /*142b0*/  FADD.FTZ R11, R9, R4 ;  /* 0x00000004090b7221 */ /* 0x008fe20000010000 */
[----:B------:R-:W-:-:S04]  /*142c0*/  SEL R4, RZ, 0x1, P1 ;  /* 0x00000001ff047807 */ /* 0x000fc80000800000 */
[----:B------:R-:W3:Y:S01]  /*142d0*/  SHFL.BFLY PT, R8, R11, 0x1, 0x1f ;  /* 0x0c201f000b087f89 */ /* 0x000ee200000e0000 */
[----:B------:R-:W-:Y:S01]  /*142e0*/  LOP3.LUT R19, R19, R4, RZ, 0x3c, !PT ;  /* 0x0000000413137212 */ /* 0x000fe200078e3cff */
[----:B----4-:R-:W-:Y:S01]  /*142f0*/  FADD.FTZ R12, R6, R3 ;  /* 0x00000003060c7221 */ /* 0x010fe20000010000 */
[----:B------:R-:W-:Y:S02]  /*14300*/  IMAD.MOV.U32 R6, RZ, RZ, RZ ;  /* 0x000000ffff067224 */ /* 0x000fe400078e00ff */
[----:B------:R-:W-:Y:S02]  /*14310*/  IMAD.MOV.U32 R3, RZ, RZ, RZ ;  /* 0x000000ffff037224 */ /* 0x000fe400078e00ff */
[----:B------:R-:W4:Y:S01]  /*14320*/  SHFL.BFLY PT, R9, R12, 0x1, 0x1f ;  /* 0x0c201f000c097f89 */ /* 0x000f2200000e0000 */
[----:B---3--:R-:W-:-:S05]  /*14330*/  FADD.FTZ R8, R11, R8 ;  /* 0x000000080b087221 */ /* 0x008fca0000010000 */
[----:B------:R-:W-:-:S13]  /*14340*/  FSETP.NE.FTZ.AND P2, PT, R8, RZ, PT ;  /* 0x000000ff0800720b */ /* 0x000fda0003f55000 */
[----:B------:R-:W3:Y:S01]  /*14350*/  @P2 MUFU.LG2 R14, R8 ;  /* 0x00000008000e2308 */ /* 0x000ee20000000c00 */
[----:B----4-:R-:W-:Y:S01]  /*14360*/  FADD.FTZ R9, R12, R9 ;  /* 0x000000090c097221 */ /* 0x010fe20000010000 */
[----:B------:R-:W-:-:S04]  /*14370*/  @P2 FMUL.FTZ R12, R10, 0.69314718246459960938 ;  /* 0x3f3172180a0c2820 */ /* 0x000fc80000410000 */
[----:B------:R-:W-:Y:S02]  /*14380*/  FSETP.NE.FTZ.AND P3, PT, R9, RZ, PT ;  /* 0x000000ff0900720b */ /* 0x000fe40003f75000 */
[----:B------:R-:W4:Y:S01]  /*14390*/  @P2 MUFU.RCP R6, R8 ;  /* 0x0000000800062308 */ /* 0x000f220000001000 */
[----:B---3--:R-:W-:-:S10]  /*143a0*/  @P2 FMUL.FTZ R21, R14, 0.69314718246459960938 ;  /* 0x3f3172180e152820 */ /* 0x008fd40000410000 */
[----:B------:R-:W3:Y:S01]  /*143b0*/  @P3 MUFU.LG2 R15, R9 ;  /* 0x00000009000f3308 */ /* 0x000ee20000000c00 */
[----:B------:R-:W-:Y:S01]  /*143c0*/  @P3 FMUL.FTZ R13, R10, 0.69314718246459960938 ;  /* 0x3f3172180a0d3820 */ /* 0x000fe20000410000 */
[-C--:B----4-:R-:W-:Y:S01]  /*143d0*/  FMUL.FTZ R163, R68, R6.reuse ;  /* 0x0000000644a37220 */ /* 0x090fe20000410000 */
[-C--:B------:R-:W-:Y:S01]  /*143e0*/  FMUL.FTZ R165, R76, R6.reuse ;  /* 0x000000064ca57220 */ /* 0x080fe20000410000 */
[----:B------:R-:W-:-:S04]  /*143f0*/  FMUL.FTZ R24, R24, R6 ;  /* 0x0000000618187220 */ /* 0x000fc80000410000 */
[----:B------:R-:W4:Y:S01]  /*14400*/  @P3 MUFU.RCP R3, R9 ;  /* 0x0000000900033308 */ /* 0x000f220000001000 */
        /* <DEDUP_REMOVED lines=8> */
[----:B---3--:R-:W-:Y:S01]  /*14490*/  @P3 FMUL.FTZ R14, R15, 0.69314718246459960938 ;  /* 0x3f3172180f0e3820 */ /* 0x008fe20000410000 */
[-C--:B------:R-:W-:Y:S01]  /*144a0*/  FMUL.FTZ R41, R41, R6.reuse ;  /* 0x0000000629297220 */ /* 0x080fe20000410000 */
[-C--:B------:R-:W-:Y:S01]  /*144b0*/  FMUL.FTZ R44, R44, R6.reuse ;  /* 0x000000062c2c7220 */ /* 0x080fe20000410000 */
[-C--:B------:R-:W-:Y:S01]  /*144c0*/  FMUL.FTZ R45, R45, R6.reuse ;  /* 0x000000062d2d7220 */ /* 0x080fe20000410000 */
[-C--:B------:R-:W-:Y:S01]  /*144d0*/  FMUL.FTZ R48, R48, R6.reuse ;  /* 0x0000000630307220 */ /* 0x080fe20000410000 */
[-C--:B------:R-:W-:Y:S01]  /*144e0*/  FMUL.FTZ R49, R49, R6.reuse ;  /* 0x0000000631317220 */ /* 0x080fe20000410000 */
[-C--:B------:R-:W-:Y:S01]  /*144f0*/  FMUL.FTZ R52, R52, R6.reuse ;  /* 0x0000000634347220 */ /* 0x080fe20000410000 */
[-C--:B------:R-:W-:Y:S01]  /*14500*/  FMUL.FTZ R53, R53, R6.reuse ;  /* 0x0000000635357220 */ /* 0x080fe20000410000 */
[-C--:B----4-:R-:W-:Y:S01]  /*14510*/  FMUL.FTZ R10, R43, R3.reuse ;  /* 0x000000032b0a7220 */ /* 0x090fe20000410000 */
        /* <DEDUP_REMOVED lines=112> */
.L_x_2734:
[----:B------:R-:W-:Y:S05]  /*14c20*/  WARPSYNC.ALL ;  /* 0x0000000000007948 */ /* 0x000fea0003800000 */
[----:B------:R-:W1:Y:S08]  /*14c30*/  S2UR UR5, SR_CgaCtaId ;  /* 0x00000000000579c3 */ /* 0x000e700000008800 */
[----:B------:R-:W-:Y:S06]  /*14c40*/  BAR.SYNC.DEFER_BLOCKING 0x5, 0x180 ;  /* 0x0146000000007b1d */ /* 0x000fec0000010000 */
[----:B------:R-:W-:Y:S01]  /*14c50*/  UMOV UR4, 0x400 ;  /* 0x0000040000047882 */ /* 0x000fe20000000000 */
[----:B------:R-:W-:Y:S01]  /*14c60*/  BSSY B0, `(.L_x_2843) ;  /* 0x00002e4000007945 */ /* 0x000fe20003800000 */
[----:B-1----:R-:W-:-:S06]  /*14c70*/  ULEA UR4, UR5, UR4, 0x18 ;  /* 0x0000000405047291 */ /* 0x002fcc000f8ec03f */
[----:B------:R-:W-:-:S05]  /*14c80*/  IMAD.U32 R16, RZ, RZ, UR4 ;  /* 0x00000004ff107e24 */ /* 0x000fca000f8e00ff */
[----:B------:R1:W3:Y:S01]  /*14c90*/  LDS.128 R88, [R16+0x228d0] ;  /* 0x0228d00010587984 */ /* 0x0002e20000000c00 */
[----:B------:R-:W-:Y:S06]  /*14ca0*/  BAR.ARV 0x4, 0x180 ;  /* 0x0106000000007b1d */ /* 0x000fec0000002000 */
[----:B------:R-:W-:Y:S05]  /*14cb0*/  @P0 BRA `(.L_x_2844) ;  /* 0x0000001c00e00947 */ /* 0x000fea0003800000 */
[----:B------:R-:W4:Y:S01]  /*14cc0*/  LDL R0, [R1+0x1c] ;  /* 0x00001c0001007983 */ /* 0x000f220000100800 */
[----:B------:R-:W-:Y:S05]  /*14cd0*/  WARPSYNC.ALL ;  /* 0x0000000000007948 */ /* 0x000fea0003800000 */
[----:B------:R-:W0:Y:S01]  /*14ce0*/  S2R R7, SR_SWINHI ;  /* 0x0000000000077919 */ /* 0x000e220000002f00 */
        /* <DEDUP_REMOVED lines=17> */
[----:B0-----:R-:W-:Y:S02]  /*14e00*/  MOV R13, R7 ;  /* 0x00000007000d7202 */ /* 0x001fe40000000f00 */
        /* <DEDUP_REMOVED lines=24> */
[----:B------:R-:W-:Y:S01]  /*14f90*/  F2FP.F16.F32.PACK_AB R147, R3, R150 ;  /* 0x000000960393723e */ /* 0x000fe200000000ff */
[----:B------:R-:W-:Y:S01]  /*14fa0*/  BAR.SYNC.DEFER_BLOCKING 0x1, 0x100 ;  /* 0x0044000000007b1d */ /* 0x000fe20000010000 */
[----:B----4-:R-:W-:-:S03]  /*14fb0*/  IMAD.WIDE R134, R0, 0x2, R12 ;  /* 0x0000000200867825 */ /* 0x010fc600078e020c */
[C---:B------:R-:W-:Y:S02]  /*14fc0*/  IADD3 R151, P1, R134.reuse, 0x20, RZ ;  /* 0x0000002086977810 */ /* 0x040fe40007f3e0ff */
[C---:B------:R-:W-:Y:S02]  /*14fd0*/  IADD3 R181, P2, R134.reuse, 0x40, RZ ;  /* 0x0000004086b57810 */ /* 0x040fe40007f5e0ff */
[----:B------:R-:W-:Y:S01]  /*14fe0*/  IADD3 R183, P3, R134, 0x60, RZ ;  /* 0x0000006086b77810 */ /* 0x000fe20007f7e0ff */
[--C-:B------:R-:W-:Y:S01]  /*14ff0*/  IMAD.X R21, RZ, RZ, R135.reuse, P1 ;  /* 0x000000ffff157224 */ /* 0x100fe200008e0687 */
[----:B------:R-:W-:Y:S01]  /*15000*/  LOP3.LUT R20, R151, 0x380, RZ, 0xc0, !PT ;  /* 0x0000038097147812 */ /* 0x000fe200078ec0ff */
[--C-:B------:R-:W-:Y:S01]  /*15010*/  IMAD.X R31, RZ, RZ, R135.reuse, P2 ;  /* 0x000000ffff1f7224 */ /* 0x100fe200010e0687 */
[----:B-----5:R-:W-:Y:S01]  /*15020*/  LOP3.LUT R30, R181, 0x380, RZ, 0xc0, !PT ;  /* 0x00000380b51e7812 */ /* 0x020fe200078ec0ff */
[----:B------:R-:W-:Y:S01]  /*15030*/  IMAD.X R39, RZ, RZ, R135, P3 ;  /* 0x000000ffff277224 */ /* 0x000fe200018e0687 */
[----:B------:R-:W-:-:S02]  /*15040*/  LOP3.LUT R38, R183, 0x380, RZ, 0xc0, !PT ;  /* 0x00000380b7267812 */ /* 0x000fc400078ec0ff */
[----:B------:R-:W-:Y:S02]  /*15050*/  SHF.R.U64 R20, R20, 0x3, RZ ;  /* 0x0000000314147819 */ /* 0x000fe400000012ff */
[----:B------:R-:W-:Y:S02]  /*15060*/  IADD3 R86, P4, R134, 0x4000, RZ ;  /* 0x0000400086567810 */ /* 0x000fe40007f9e0ff */
[----:B------:R-:W-:Y:S02]  /*15070*/  SHF.R.U64 R30, R30, 0x3, RZ ;  /* 0x000000031e1e7819 */ /* 0x000fe400000012ff */
[----:B------:R-:W-:Y:S01]  /*15080*/  IADD3 R94, P5, R134, 0x4020, RZ ;  /* 0x00004020865e7810 */ /* 0x000fe20007fbe0ff */
[--C-:B------:R-:W-:Y:S01]  /*15090*/  IMAD.X R87, RZ, RZ, R135.reuse, P4 ;  /* 0x000000ffff577224 */ /* 0x100fe200020e0687 */
[----:B------:R-:W-:Y:S02]  /*150a0*/  SHF.R.U64 R38, R38, 0x3, RZ ;  /* 0x0000000326267819 */ /* 0x000fe400000012ff */
[----:B------:R-:W-:Y:S01]  /*150b0*/  IADD3 R98, P0, R134, 0x4040, RZ ;  /* 0x0000404086627810 */ /* 0x000fe20007f1e0ff */
[----:B------:R-:W-:Y:S01]  /*150c0*/  IMAD.X R95, RZ, RZ, R135, P5 ;  /* 0x000000ffff5f7224 */ /* 0x000fe200028e0687 */
[----:B------:R-:W-:-:S02]  /*150d0*/  LOP3.LUT R20, R20, R151, RZ, 0x3c, !PT ;  /* 0x0000009714147212 */ /* 0x000fc400078e3cff */
[----:B------:R-:W-:Y:S01]  /*150e0*/  LOP3.LUT R30, R30, R181, RZ, 0x3c, !PT ;  /* 0x000000b51e1e7212 */ /* 0x000fe200078e3cff */
[----:B------:R-:W-:Y:S01]  /*150f0*/  IMAD.X R99, RZ, RZ, R135, P0 ;  /* 0x000000ffff637224 */ /* 0x000fe200000e0687 */
[----:B------:R-:W-:Y:S02]  /*15100*/  LOP3.LUT R151, R86, 0x380, RZ, 0xc0, !PT ;  /* 0x0000038056977812 */ /* 0x000fe400078ec0ff */
[----:B------:R-:W-:Y:S02]  /*15110*/  LOP3.LUT R38, R38, R183, RZ, 0x3c, !PT ;  /* 0x000000b726267212 */ /* 0x000fe400078e3cff */
[----:B------:R-:W-:Y:S02]  /*15120*/  LOP3.LUT R181, R94, 0x380, RZ, 0xc0, !PT ;  /* 0x000003805eb57812 */ /* 0x000fe400078ec0ff */
[----:B------:R-:W-:Y:S02]  /*15130*/  LOP3.LUT R183, R98, 0x380, RZ, 0xc0, !PT ;  /* 0x0000038062b77812 */ /* 0x000fe400078ec0ff */
[----:B------:R-:W-:-:S02]  /*15140*/  IADD3 R102, P1, R134, 0x4060, RZ ;  /* 0x0000406086667810 */ /* 0x000fc40007f3e0ff */
[C---:B------:R-:W-:Y:S02]  /*15150*/  LOP3.LUT R15, R134.reuse, 0x380, RZ, 0xc0, !PT ;  /* 0x00000380860f7812 */ /* 0x040fe400078ec0ff */
[C---:B------:R-:W-:Y:S01]  /*15160*/  IADD3 R0, P0, R134.reuse, 0xc000, RZ ;  /* 0x0000c00086007810 */ /* 0x040fe20007f1e0ff */
[--C-:B------:R-:W-:Y:S01]  /*15170*/  IMAD.X R103, RZ, RZ, R135.reuse, P1 ;  /* 0x000000ffff677224 */ /* 0x100fe200008e0687 */
[----:B------:R-:W-:Y:S02]  /*15180*/  SHF.R.U64 R151, R151, 0x3, RZ ;  /* 0x0000000397977819 */ /* 0x000fe400000012ff */
[C---:B------:R-:W-:Y:S01]  /*15190*/  IADD3 R106, P2, R134.reuse, 0x8000, RZ ;  /* 0x00008000866a7810 */ /* 0x040fe20007f5e0ff */
[--C-:B------:R-:W-:Y:S01]  /*151a0*/  IMAD.X R123, RZ, RZ, R135.reuse, P0 ;  /* 0x000000ffff7b7224 */ /* 0x100fe200000e0687 */
[C---:B------:R-:W-:Y:S02]  /*151b0*/  IADD3 R110, P3, R134.reuse, 0x8020, RZ ;  /* 0x00008020866e7810 */ /* 0x040fe40007f7e0ff */
[----:B------:R-:W-:Y:S01]  /*151c0*/  SHF.R.U64 R181, R181, 0x3, RZ ;  /* 0x00000003b5b57819 */ /* 0x000fe200000012ff */
[--C-:B------:R-:W-:Y:S01]  /*151d0*/  IMAD.X R107, RZ, RZ, R135.reuse, P2 ;  /* 0x000000ffff6b7224 */ /* 0x100fe200010e0687 */
[----:B------:R-:W-:Y:S01]  /*151e0*/  SHF.R.U64 R183, R183, 0x3, RZ ;  /* 0x00000003b7b77819 */ /* 0x000fe200000012ff */
[----:B------:R-:W-:Y:S01]  /*151f0*/  IMAD.X R111, RZ, RZ, R135, P3 ;  /* 0x000000ffff6f7224 */ /* 0x000fe200018e0687 */
[----:B------:R-:W-:-:S02]  /*15200*/  IADD3 R114, P4, R134, 0x8040, RZ ;  /* 0x0000804086727810 */ /* 0x000fc40007f9e0ff */
[----:B------:R-:W-:Y:S02]  /*15210*/  LOP3.LUT R185, R102, 0x380, RZ, 0xc0, !PT ;  /* 0x0000038066b97812 */ /* 0x000fe400078ec0ff */
[----:B------:R-:W-:Y:S01]  /*15220*/  SHF.R.U64 R15, R15, 0x3, RZ ;  /* 0x000000030f0f7819 */ /* 0x000fe200000012ff */
[----:B------:R-:W-:Y:S01]  /*15230*/  IMAD.X R115, RZ, RZ, R135, P4 ;  /* 0x000000ffff737224 */ /* 0x000fe200020e0687 */
[----:B------:R-:W-:Y:S02]  /*15240*/  LOP3.LUT R86, R151, R86, RZ, 0x3c, !PT ;  /* 0x0000005697567212 */ /* 0x000fe400078e3cff */
[----:B------:R-:W-:Y:S02]  /*15250*/  LOP3.LUT R94, R181, R94, RZ, 0x3c, !PT ;  /* 0x0000005eb55e7212 */ /* 0x000fe400078e3cff */
[----:B------:R-:W-:Y:S02]  /*15260*/  LOP3.LUT R151, R106, 0x380, RZ, 0xc0, !PT ;  /* 0x000003806a977812 */ /* 0x000fe400078ec0ff */
[----:B------:R-:W-:-:S02]  /*15270*/  LOP3.LUT R98, R183, R98, RZ, 0x3c, !PT ;  /* 0x00000062b7627212 */ /* 0x000fc400078e3cff */
[----:B------:R-:W-:Y:S02]  /*15280*/  LOP3.LUT R181, R110, 0x380, RZ, 0xc0, !PT ;  /* 0x000003806eb57812 */ /* 0x000fe400078ec0ff */
[----:B------:R-:W-:Y:S02]  /*15290*/  ISETP.NE.U32.AND P0, PT, RZ, UR4, PT ;  /* 0x00000004ff007c0c */ /* 0x000fe4000bf05070 */
[C---:B------:R-:W-:Y:S02]  /*152a0*/  IADD3 R118, P5, R134.reuse, 0x8060, RZ ;  /* 0x0000806086767810 */ /* 0x040fe40007fbe0ff */
[C---:B------:R-:W-:Y:S02]  /*152b0*/  IADD3 R14, P1, R134.reuse, 0xc020, RZ ;  /* 0x0000c020860e7810 */ /* 0x040fe40007f3e0ff */
[C---:B---3--:R-:W-:Y:S01]  /*152c0*/  IADD3 R88, P2, R134.reuse, 0xc040, RZ ;  /* 0x0000c04086587810 */ /* 0x048fe20007f5e0ff */
        /* <DEDUP_REMOVED lines=9> */
[----:B------:R-:W-:Y:S02]  /*15360*/  SHF.R.U64 R181, R181, 0x3, RZ ;  /* 0x00000003b5b57819 */ /* 0x000fe400000012ff */
[----:B------:R-:W-:Y:S01]  /*15370*/  ISETP.NE.AND.EX P0, PT, RZ, UR5, PT, P0 ;  /* 0x00000005ff007c0c */ /* 0x000fe2000bf05300 */
[----:B------:R-:W-:Y:S01]  /*15380*/  ULDC.64 UR4, c[0x0][0xc08] ;  /* 0x0003020000047ab9 */ /* 0x000fe20000000a00 */
[----:B------:R-:W-:Y:S02]  /*15390*/  LOP3.LUT R102, R185, R102, RZ, 0x3c, !PT ;  /* 0x00000066b9667212 */ /* 0x000fe400078e3cff */
[----:B------:R-:W-:-:S02]  /*153a0*/  SHF.R.U64 R183, R183, 0x3, RZ ;  /* 0x00000003b7b77819 */ /* 0x000fc400000012ff */
[----:B------:R-:W-:Y:S02]  /*153b0*/  LOP3.LUT R185, R118, 0x380, RZ, 0xc0, !PT ;  /* 0x0000038076b97812 */ /* 0x000fe400078ec0ff */
[----:B------:R-:W-:Y:S02]  /*153c0*/  MOV R134, R134 ;  /* 0x0000008600867202 */ /* 0x000fe40000000f00 */
[----:B------:R-:W-:Y:S02]  /*153d0*/  LOP3.LUT R106, R151, R106, RZ, 0x3c, !PT ;  /* 0x0000006a976a7212 */ /* 0x000fe400078e3cff */
[----:B------:R-:W-:Y:S01]  /*153e0*/  MOV R20, R20 ;  /* 0x0000001400147202 */ /* 0x000fe20000000f00 */
[----:B------:R0:W-:Y:S01]  /*153f0*/  STSM.16.M88.4 [R134], R24 ;  /* 0x0000001886007844 */ /* 0x0001e20000000200 */
[----:B------:R-:W-:Y:S02]  /*15400*/  ISETP.NE.U32.AND P2, PT, RZ, UR4, PT ;  /* 0x00000004ff007c0c */ /* 0x000fe4000bf45070 */
[----:B------:R-:W-:Y:S01]  /*15410*/  LOP3.LUT R110, R181, R110, RZ, 0x3c, !PT ;  /* 0x0000006eb56e7212 */ /* 0x000fe200078e3cff */
[----:B------:R3:W-:Y:S01]  /*15420*/  STSM.16.M88.4 [R20], R32 ;  /* 0x0000002014007844 */ /* 0x0007e20000000200 */
[----:B------:R-:W-:-:S02]  /*15430*/  LOP3.LUT R151, R0, 0x380, RZ, 0xc0, !PT ;  /* 0x0000038000977812 */ /* 0x000fc400078ec0ff */
[----:B------:R-:W-:Y:S02]  /*15440*/  MOV R30, R30 ;  /* 0x0000001e001e7202 */ /* 0x000fe40000000f00 */
[----:B------:R-:W-:Y:S02]  /*15450*/  LOP3.LUT R114, R183, R114, RZ, 0x3c, !PT ;  /* 0x00000072b7727212 */ /* 0x000fe400078e3cff */
[----:B------:R-:W-:Y:S01]  /*15460*/  LOP3.LUT R181, R14, 0x380, RZ, 0xc0, !PT ;  /* 0x000003800eb57812 */ /* 0x000fe200078ec0ff */
[----:B------:R4:W-:Y:S01]  /*15470*/  STSM.16.M88.4 [R30], R40 ;  /* 0x000000281e007844 */ /* 0x0009e20000000200 */
[----:B------:R-:W-:Y:S02]  /*15480*/  MOV R38, R38 ;  /* 0x0000002600267202 */ /* 0x000fe40000000f00 */
[----:B------:R-:W-:Y:S02]  /*15490*/  SHF.R.U64 R185, R185, 0x3, RZ ;  /* 0x00000003b9b97819 */ /* 0x000fe400000012ff */
[----:B------:R-:W-:Y:S01]  /*154a0*/  LOP3.LUT R183, R88, 0x380, RZ, 0xc0, !PT ;  /* 0x0000038058b77812 */ /* 0x000fe200078ec0ff */
[----:B------:R2:W-:Y:S01]  /*154b0*/  STSM.16.M88.4 [R38], R48 ;  /* 0x0000003026007844 */ /* 0x0005e20000000200 */
[----:B------:R-:W-:-:S02]  /*154c0*/  LOP3.LUT R178, R7, 0x380, RZ, 0xc0, !PT ;  /* 0x0000038007b27812 */ /* 0x000fc400078ec0ff */
[----:B------:R-:W-:Y:S02]  /*154d0*/  MOV R86, R86 ;  /* 0x0000005600567202 */ /* 0x000fe40000000f00 */
[----:B------:R-:W-:Y:S02]  /*154e0*/  MOV R94, R94 ;  /* 0x0000005e005e7202 */ /* 0x000fe40000000f00 */
[----:B------:R-:W-:Y:S01]  /*154f0*/  MOV R98, R98 ;  /* 0x0000006200627202 */ /* 0x000fe20000000f00 */
[----:B------:R-:W-:Y:S01]  /*15500*/  STSM.16.M88.4 [R86], R56 ;  /* 0x0000003856007844 */ /* 0x000fe20000000200 */
[----:B------:R-:W-:Y:S02]  /*15510*/  ISETP.NE.AND.EX P2, PT, RZ, UR5, PT, P2 ;  /* 0x00000005ff007c0c */ /* 0x000fe4000bf45320 */
[----:B------:R-:W-:Y:S01]  /*15520*/  MOV R102, R102 ;  /* 0x0000006600667202 */ /* 0x000fe20000000f00 */
[----:B------:R-:W-:Y:S01]  /*15530*/  STSM.16.M88.4 [R94], R64 ;  /* 0x000000405e007844 */ /* 0x000fe20000000200 */
[----:B------:R-:W-:-:S02]  /*15540*/  SHF.R.U64 R151, R151, 0x3, RZ ;  /* 0x0000000397977819 */ /* 0x000fc400000012ff */
[----:B0-----:R-:W-:Y:S01]  /*15550*/  F2FP.F16.F32.PACK_AB R24, R81, R166 ;  /* 0x000000a65118723e */ /* 0x001fe200000000ff */
[----:B------:R0:W-:Y:S01]  /*15560*/  STSM.16.M88.4 [R98], R8 ;  /* 0x0000000862007844 */ /* 0x0001e20000000200 */
[----:B------:R-:W-:Y:S02]  /*15570*/  SHF.R.U64 R181, R181, 0x3, RZ ;  /* 0x00000003b5b57819 */ /* 0x000fe400000012ff */
[----:B------:R-:W-:Y:S02]  /*15580*/  F2FP.F16.F32.PACK_AB R25, R83, R82 ;  /* 0x000000525319723e */ /* 0x000fe400000000ff */
[----:B------:R-:W-:Y:S02]  /*15590*/  F2FP.F16.F32.PACK_AB R26, R85, R167 ;  /* 0x000000a7551a723e */ /* 0x000fe400000000ff */
[----:B------:R-:W-:Y:S02]  /*155a0*/  F2FP.F16.F32.PACK_AB R27, R54, R46 ;  /* 0x0000002e361b723e */ /* 0x000fe400000000ff */
[----:B------:R-:W-:Y:S01]  /*155b0*/  MOV R106, R106 ;  /* 0x0000006a006a7202 */ /* 0x000fe20000000f00 */
[----:B------:R-:W-:Y:S01]  /*155c0*/  ULDC UR4, c[0x0][0xa88] ;  /* 0x0002a20000047ab9 */ /* 0x000fe20000000800 */
[----:B------:R-:W-:Y:S01]  /*155d0*/  LOP3.LUT R118, R185, R118, RZ, 0x3c, !PT ;  /* 0x00000076b9767212 */ /* 0x000fe200078e3cff */
[----:B------:R1:W-:Y:S01]  /*155e0*/  STSM.16.M88.4 [R102], R24 ;  /* 0x0000001866007844 */ /* 0x0003e20000000200 */
[----:B------:R-:W-:Y:S01]  /*155f0*/  SHF.R.U64 R183, R183, 0x3, RZ ;  /* 0x00000003b7b77819 */ /* 0x000fe200000012ff */
[----:B---3--:R-:W-:Y:S01]  /*15600*/  IMAD.MOV.U32 R20, RZ, RZ, RZ ;  /* 0x000000ffff147224 */ /* 0x008fe200078e00ff */
[----:B------:R-:W-:-:S02]  /*15610*/  SHF.R.U64 R178, R178, 0x3, RZ ;  /* 0x00000003b2b27819 */ /* 0x000fc400000012ff */
[----:B----4-:R-:W-:Y:S02]  /*15620*/  F2FP.F16.F32.PACK_AB R30, R93, R169 ;  /* 0x000000a95d1e723e */ /* 0x010fe400000000ff */
[----:B------:R-:W-:Y:S02]  /*15630*/  F2FP.F16.F32.PACK_AB R31, R92, R84 ;  /* 0x000000545c1f723e */ /* 0x000fe400000000ff */
[----:B------:R-:W-:Y:S02]  /*15640*/  LOP3.LUT R122, R151, R0, RZ, 0x3c, !PT ;  /* 0x00000000977a7212 */ /* 0x000fe400078e3cff */
[----:B------:R-:W-:Y:S01]  /*15650*/  MOV R110, R110 ;  /* 0x0000006e006e7202 */ /* 0x000fe20000000f00 */
[----:B------:R3:W-:Y:S01]  /*15660*/  STSM.16.M88.4 [R106], R28 ;  /* 0x0000001c6a007844 */ /* 0x0007e20000000200 */
[----:B------:R-:W-:Y:S01]  /*15670*/  F2FP.F16.F32.PACK_AB R32, R97, R170 ;  /* 0x000000aa6120723e */ /* 0x000fe200000000ff */
[----:B------:R-:W4:Y:S01]  /*15680*/  LDC R0, c[0x0][0xbe8] ;  /* 0x0002fa00ff007b82 */ /* 0x000f220000000800 */
[----:B------:R-:W-:-:S02]  /*15690*/  F2FP.F16.F32.PACK_AB R33, R100, R96 ;  /* 0x000000606421723e */ /* 0x000fc400000000ff */
[----:B------:R-:W-:Y:S02]  /*156a0*/  F2FP.F16.F32.PACK_AB R34, R101, R171 ;  /* 0x000000ab6522723e */ /* 0x000fe400000000ff */
[----:B------:R-:W-:Y:S02]  /*156b0*/  F2FP.F16.F32.PACK_AB R35, R108, R104 ;  /* 0x000000686c23723e */ /* 0x000fe400000000ff */
[----:B------:R-:W-:Y:S02]  /*156c0*/  LOP3.LUT R126, R181, R14, RZ, 0x3c, !PT ;  /* 0x0000000eb57e7212 */ /* 0x000fe400078e3cff */
[----:B------:R-:W-:Y:S01]  /*156d0*/  MOV R114, R114 ;  /* 0x0000007200727202 */ /* 0x000fe20000000f00 */
[----:B------:R-:W-:Y:S01]  /*156e0*/  STSM.16.M88.4 [R110], R32 ;  /* 0x000000206e007844 */ /* 0x000fe20000000200 */
[----:B--2---:R-:W-:Y:S02]  /*156f0*/  F2FP.F16.F32.PACK_AB R38, R109, R173 ;  /* 0x000000ad6d26723e */ /* 0x004fe400000000ff */
[----:B------:R-:W-:-:S02]  /*15700*/  F2FP.F16.F32.PACK_AB R39, R124, R120 ;  /* 0x000000787c27723e */ /* 0x000fc400000000ff */
[----:B------:R-:W-:Y:S02]  /*15710*/  LOP3.LUT R130, R183, R88, RZ, 0x3c, !PT ;  /* 0x00000058b7827212 */ /* 0x000fe400078e3cff */
[----:B------:R-:W-:Y:S01]  /*15720*/  LOP3.LUT R14, R178, R7, RZ, 0x3c, !PT ;  /* 0x00000007b20e7212 */ /* 0x000fe200078e3cff */
[----:B------:R-:W-:Y:S01]  /*15730*/  STSM.16.M88.4 [R114], R36 ;  /* 0x0000002472007844 */ /* 0x000fe20000000200 */
[----:B------:R-:W-:Y:S02]  /*15740*/  MOV R118, R118 ;  /* 0x0000007600767202 */ /* 0x000fe40000000f00 */
[----:B0-----:R-:W-:Y:S02]  /*15750*/  F2FP.F16.F32.PACK_AB R8, R113, R174 ;  /* 0x000000ae7108723e */ /* 0x001fe400000000ff */
[----:B------:R-:W-:Y:S02]  /*15760*/  F2FP.F16.F32.PACK_AB R9, R152, R128 ;  /* 0x000000809809723e */ /* 0x000fe400000000ff */
[----:B------:R-:W-:-:S02]  /*15770*/  F2FP.F16.F32.PACK_AB R10, R117, R175 ;  /* 0x000000af750a723e */ /* 0x000fc400000000ff */
[----:B------:R-:W-:Y:S02]  /*15780*/  F2FP.F16.F32.PACK_AB R11, R154, R153 ;  /* 0x000000999a0b723e */ /* 0x000fe400000000ff */
[----:B------:R-:W-:Y:S02]  /*15790*/  MOV R122, R122 ;  /* 0x0000007a007a7202 */ /* 0x000fe40000000f00 */
[----:B-1----:R-:W-:Y:S01]  /*157a0*/  F2FP.F16.F32.PACK_AB R24, R121, R176 ;  /* 0x000000b07918723e */ /* 0x002fe200000000ff */
[----:B------:R0:W-:Y:S01]  /*157b0*/  STSM.16.M88.4 [R118], R8 ;  /* 0x0000000876007844 */ /* 0x0001e20000000200 */
[----:B------:R-:W-:Y:S02]  /*157c0*/  F2FP.F16.F32.PACK_AB R25, R156, R155 ;  /* 0x0000009b9c19723e */ /* 0x000fe400000000ff */
[----:B------:R-:W-:Y:S02]  /*157d0*/  F2FP.F16.F32.PACK_AB R26, R125, R177 ;  /* 0x000000b17d1a723e */ /* 0x000fe400000000ff */
[----:B------:R-:W-:-:S02]  /*157e0*/  F2FP.F16.F32.PACK_AB R27, R158, R157 ;  /* 0x0000009d9e1b723e */ /* 0x000fc400000000ff */
[----:B------:R-:W-:Y:S02]  /*157f0*/  MOV R126, R126 ;  /* 0x0000007e007e7202 */ /* 0x000fe40000000f00 */
[----:B---3--:R-:W-:Y:S01]  /*15800*/  F2FP.F16.F32.PACK_AB R28, R129, R179 ;  /* 0x000000b3811c723e */ /* 0x008fe200000000ff */
[----:B------:R-:W-:Y:S01]  /*15810*/  STSM.16.M88.4 [R122], R24 ;  /* 0x000000187a007844 */ /* 0x000fe20000000200 */
[----:B------:R-:W-:Y:S02]  /*15820*/  F2FP.F16.F32.PACK_AB R29, R160, R159 ;  /* 0x0000009fa01d723e */ /* 0x000fe400000000ff */
[----:B------:R-:W-:Y:S02]  /*15830*/  F2FP.F16.F32.PACK_AB R30, R133, R132 ;  /* 0x00000084851e723e */ /* 0x000fe400000000ff */
[----:B------:R-:W-:Y:S01]  /*15840*/  F2FP.F16.F32.PACK_AB R31, R162, R161 ;  /* 0x000000a1a21f723e */ /* 0x000fe200000000ff */
[----:B0-----:R-:W0:Y:S01]  /*15850*/  @P2 LDC.64 R8, c[0x0][0xc08] ;  /* 0x00030200ff082b82 */ /* 0x001e220000000a00 */
[----:B------:R-:W-:-:S02]  /*15860*/  MOV R130, R130 ;  /* 0x0000008200827202 */ /* 0x000fc40000000f00 */
[----:B------:R-:W-:Y:S01]  /*15870*/  MOV R7, R14 ;  /* 0x0000000e00077202 */ /* 0x000fe20000000f00 */
[----:B------:R-:W-:Y:S04]  /*15880*/  STSM.16.M88.4 [R126], R28 ;  /* 0x0000001c7e007844 */ /* 0x000fe80000000200 */
[----:B------:R-:W1:Y:S01]  /*15890*/  LDC.64 R14, c[0x0][0xc00] ;  /* 0x00030000ff0e7b82 */ /* 0x000e620000000a00 */
[----:B------:R-:W-:Y:S04]  /*158a0*/  STSM.16.M88.4 [R130], R136 ;  /* 0x0000008882007844 */ /* 0x000fe80000000200 */
[----:B------:R2:W-:Y:S01]  /*158b0*/  STSM.16.M88.4 [R7], R144 ;  /* 0x0000009007007844 */ /* 0x0005e20000000200 */
[----:B0-----:R-:W-:-:S04]  /*158c0*/  @P2 IMAD.WIDE R8, R231, 0x4, R8 ;  /* 0x00000004e7082825 */ /* 0x001fc800078e0208 */
[----:B--2---:R-:W-:Y:S01]  /*158d0*/  IMAD.U32 R7, RZ, RZ, UR4 ;  /* 0x00000004ff077e24 */ /* 0x004fe2000f8e00ff */
[----:B------:R-:W-:Y:S01]  /*158e0*/  BAR.SYNC.DEFER_BLOCKING 0x1, 0x100 ;  /* 0x0044000000007b1d */ /* 0x000fe20000010000 */
[----:B-1----:R-:W-:-:S05]  /*158f0*/  IMAD.WIDE R14, R231, 0x4, R14 ;  /* 0x00000004e70e7825 */ /* 0x002fca00078e020e */
[----:B------:R0:W5:Y:S01]  /*15900*/  @P0 LDG.E R20, desc[UR40][R14.64] ;  /* 0x000000280e140981 */ /* 0x000162000c1e1900 */
[----:B----4-:R-:W-:Y:S01]  /*15910*/  ISETP.NE.AND P1, PT, R0, 0x1, PT ;  /* 0x000000010000780c */ /* 0x010fe20003f25270 */
[----:B------:R-:W-:Y:S02]  /*15920*/  IMAD.IADD R10, R215, 0x1, R210 ;  /* 0x00000001d70a7824 */ /* 0x000fe400078e02d2 */
[----:B------:R0:W5:Y:S10]  /*15930*/  @P2 LDG.E R7, desc[UR40][R8.64] ;  /* 0x0000002808072981 */ /* 0x000174000c1e1900 */
[----:B------:R-:W1:Y:S08]  /*15940*/  @P1 LDC R3, c[0x0][0xbec] ;  /* 0x0002fb00ff031b82 */ /* 0x000e700000000800 */
[----:B------:R-:W2:Y:S01]  /*15950*/  @P1 LDC R4, c[0x0][0xbf0] ;  /* 0x0002fc00ff041b82 */ /* 0x000ea20000000800 */
[----:B0-----:R-:W-:Y:S05]  /*15960*/  @P2 BRA `(.L_x_2845) ;  /* 0x0000000000102947 */ /* 0x001fea0003800000 */
[----:B------:R-:W-:Y:S05]  /*15970*/  @!P0 BRA `(.L_x_2845) ;  /* 0x00000000000c8947 */ /* 0x000fea0003800000 */
[----:B------:R-:W3:Y:S04]  /*15980*/  LDG.E R8, desc[UR40][R14.64] ;  /* 0x000000280e087981 */ /* 0x000ee8000c1e1900 */
[----:B-----5:R-:W3:Y:S02]  /*15990*/  LDG.E R7, desc[UR40][R14.64+0x4] ;  /* 0x000004280e077981 */ /* 0x020ee4000c1e1900 */
[----:B---3--:R-:W-:-:S07]  /*159a0*/  IMAD.IADD R7, R7, 0x1, -R8 ;  /* 0x0000000107077824 */ /* 0x008fce00078e0a08 */
.L_x_2845:
[----:B------:R-:W3:Y:S01]  /*159b0*/  LDL R26, [R1+0x18] ;  /* 0x00001800011a7983 */ /* 0x000ee20000100800 */
[----:B------:R-:W-:Y:S01]  /*159c0*/  SHF.R.S32.HI R77, RZ, 0x1f, R230 ;  /* 0x0000001fff4d7819 */ /* 0x000fe200000114e6 */
[----:B-1----:R-:W-:Y:S01]  /*159d0*/  @P1 IMAD.HI.U32 R3, R10, R3, RZ ;  /* 0x000000030a031227 */ /* 0x002fe200078e00ff */
[----:B------:R-:W-:Y:S01]  /*159e0*/  ULDC.64 UR4, c[0x0][0xb90] ;  /* 0x0002e40000047ab9 */ /* 0x000fe20000000a00 */
[----:B-----5:R-:W-:Y:S01]  /*159f0*/  SHF.R.S32.HI R21, RZ, 0x1f, R20 ;  /* 0x0000001fff157819 */ /* 0x020fe20000011414 */
[----:B------:R-:W0:Y:S01]  /*15a00*/  S2R R31, SR_TID.X ;  /* 0x00000000001f7919 */ /* 0x000e220000002100 */
[----:B------:R-:W-:Y:S01]  /*15a10*/  IMAD R15, R77, UR4, RZ ;  /* 0x000000044d0f7c24 */ /* 0x000fe2000f8e02ff */
[----:B------:R-:W-:Y:S01]  /*15a20*/  SEL R76, R231, RZ, !P0 ;  /* 0x000000ffe74c7207 */ /* 0x000fe20004000000 */
[----:B------:R-:W-:Y:S01]  /*15a30*/  IMAD.MOV.U32 R11, RZ, RZ, R10 ;  /* 0x000000ffff0b7224 */ /* 0x000fe200078e000a */
[----:B--2---:R-:W-:Y:S01]  /*15a40*/  @P1 SHF.R.U32.HI R11, RZ, R4, R3 ;  /* 0x00000004ff0b1219 */ /* 0x004fe20000011603 */
[C---:B------:R-:W-:Y:S01]  /*15a50*/  IMAD.WIDE.U32 R8, R230.reuse, UR4, R20 ;  /* 0x00000004e6087c25 */ /* 0x040fe2000f8e0014 */
[----:B------:R-:W-:Y:S01]  /*15a60*/  SHF.R.S32.HI R3, RZ, 0x1f, R231 ;  /* 0x0000001fff037819 */ /* 0x000fe200000114e7 */
[----:B------:R-:W1:Y:S02]  /*15a70*/  @P1 LDC R85, c[0x0][0xbec] ;  /* 0x0002fb00ff551b82 */ /* 0x000e640000000800 */
[----:B------:R-:W-:Y:S01]  /*15a80*/  IMAD R15, R230, UR5, R15 ;  /* 0x00000005e60f7c24 */ /* 0x000fe2000f8e020f */
[----:B------:R-:W-:Y:S01]  /*15a90*/  SEL R3, R3, RZ, !P0 ;  /* 0x000000ff03037207 */ /* 0x000fe20004000000 */
[----:B------:R-:W-:Y:S01]  /*15aa0*/  IMAD.MOV R27, RZ, RZ, -R11 ;  /* 0x000000ffff1b7224 */ /* 0x000fe200078e0a0b */
[----:B------:R-:W-:Y:S01]  /*15ab0*/  ULDC.64 UR4, c[0x0][0xb98] ;  /* 0x0002e60000047ab9 */ /* 0x000fe20000000a00 */
[----:B------:R-:W-:-:S02]  /*15ac0*/  IMAD.IADD R9, R9, 0x1, R15 ;  /* 0x0000000109097824 */ /* 0x000fc400078e020f */
[----:B------:R-:W-:Y:S01]  /*15ad0*/  IMAD R15, R0, R27, R10 ;  /* 0x0000001b000f7224 */ /* 0x000fe200078e020a */
[----:B------:R-:W2:Y:S01]  /*15ae0*/  @P1 LDC R87, c[0x0][0xbf0] ;  /* 0x0002fc00ff571b82 */ /* 0x000ea20000000800 */
        /* <DEDUP_REMOVED lines=12> */
[----:B0-----:R-:W-:Y:S01]  /*15bb0*/  VIADD R31, R31, 0xffffff80 ;  /* 0xffffff801f1f7836 */ /* 0x001fe20000000000 */
[----:B------:R-:W-:Y:S01]  /*15bc0*/  IADD3.X R9, R25, R9, R27, P0, !PT ;  /* 0x0000000919097210 */ /* 0x000fe200007fe41b */
[----:B------:R-:W-:Y:S01]  /*15bd0*/  IMAD R25, R15, UR5, R4 ;  /* 0x000000050f197c24 */ /* 0x000fe2000f8e0204 */
[----:B------:R-:W-:Y:S01]  /*15be0*/  LOP3.LUT R36, R37, 0x380, RZ, 0xc0, !PT ;  /* 0x0000038025247812 */ /* 0x000fe200078ec0ff */
[----:B------:R-:W-:Y:S01]  /*15bf0*/  IMAD R83, R7, R0, RZ ;  /* 0x0000000007537224 */ /* 0x000fe200078e02ff */
[----:B------:R-:W-:Y:S01]  /*15c00*/  SHF.R.S32.HI R30, RZ, 0x1f, R31 ;  /* 0x0000001fff1e7819 */ /* 0x000fe2000001141f */
[----:B------:R-:W-:Y:S01]  /*15c10*/  IMAD.WIDE.U32 R8, R15, UR4, R8 ;  /* 0x000000040f087c25 */ /* 0x000fe2000f8e0008 */
[----:B------:R-:W-:Y:S01]  /*15c20*/  ULDC.64 UR4, c[0x0][0xb50] ;  /* 0x0002d40000047ab9 */ /* 0x000fe20000000a00 */
[----:B------:R-:W-:-:S02]  /*15c30*/  SHF.R.U64 R36, R36, 0x3, RZ ;  /* 0x0000000324247819 */ /* 0x000fc400000012ff */
[----:B------:R-:W-:Y:S01]  /*15c40*/  IMAD.IADD R9, R9, 0x1, R25 ;  /* 0x0000000109097824 */ /* 0x000fe200078e0219 */
[----:B------:R-:W-:Y:S01]  /*15c50*/  LEA R10, P0, R8, UR4, 0x2 ;  /* 0x00000004080a7c11 */ /* 0x000fe2000f8010ff */
[----:B------:R-:W-:Y:S01]  /*15c60*/  IMAD.X R15, RZ, RZ, R13, P2 ;  /* 0x000000ffff0f7224 */ /* 0x000fe200010e060d */
[----:B------:R-:W-:Y:S02]  /*15c70*/  IADD3 R25, P3, R12, 0x2000, RZ ;  /* 0x000020000c197810 */ /* 0x000fe40007f7e0ff */
[----:B------:R-:W-:Y:S01]  /*15c80*/  LEA.HI.X R8, R8, UR5, R9, 0x2, P0 ;  /* 0x0000000508087c11 */ /* 0x000fe200080f1409 */
[----:B------:R-:W-:Y:S01]  /*15c90*/  SHFL.IDX PT, R54, R10, RZ, 0x1c1f ;  /* 0x001c1fff0a367589 */ /* 0x000fe200000e0000 */
[----:B------:R-:W-:Y:S01]  /*15ca0*/  IADD3 R33, P0, R12, 0x4000, RZ ;  /* 0x000040000c217810 */ /* 0x000fe20007f1e0ff */
[----:B------:R-:W-:Y:S01]  /*15cb0*/  ULDC.64 UR4, c[0x0][0xaa0] ;  /* 0x0002a80000047ab9 */ /* 0x000fe20000000a00 */
[----:B------:R-:W-:Y:S01]  /*15cc0*/  LOP3.LUT R24, R25, 0x380, RZ, 0xc0, !PT ;  /* 0x0000038019187812 */ /* 0x000fe200078ec0ff */
[----:B------:R-:W0:Y:S01]  /*15cd0*/  SHFL.IDX PT, R55, R8, RZ, 0x1c1f ;  /* 0x001c1fff08377589 */ /* 0x000e2200000e0000 */
[----:B------:R-:W-:-:S02]  /*15ce0*/  LOP3.LUT R32, R33, 0x380, RZ, 0xc0, !PT ;  /* 0x0000038021207812 */ /* 0x000fc400078ec0ff */
[----:B------:R-:W-:Y:S01]  /*15cf0*/  SHF.R.U64 R24, R24, 0x3, RZ ;  /* 0x0000000318187819 */ /* 0x000fe200000012ff */
[----:B------:R-:W-:Y:S01]  /*15d00*/  SHFL.IDX PT, R58, R10, 0x1, 0x1c1f ;  /* 0x003c1f000a3a7f89 */ /* 0x000fe200000e0000 */
[----:B------:R-:W-:Y:S02]  /*15d10*/  IADD3 R41, P2, R12, 0x6000, RZ ;  /* 0x000060000c297810 */ /* 0x000fe40007f5e0ff */
[----:B------:R-:W-:Y:S01]  /*15d20*/  SHF.R.U64 R32, R32, 0x3, RZ ;  /* 0x0000000320207819 */ /* 0x000fe200000012ff */
[----:B------:R4:W1:Y:S01]  /*15d30*/  SHFL.IDX PT, R59, R8, 0x1, 0x1c1f ;  /* 0x003c1f00083b7f89 */ /* 0x00086200000e0000 */
[----:B------:R-:W-:Y:S01]  /*15d40*/  LOP3.LUT R24, R24, R25, RZ, 0x3c, !PT ;  /* 0x0000001918187212 */ /* 0x000fe200078e3cff */
[----:B------:R-:W-:Y:S01]  /*15d50*/  IMAD.X R25, RZ, RZ, R13, P3 ;  /* 0x000000ffff197224 */ /* 0x000fe200018e060d */
[----:B------:R-:W-:Y:S02]  /*15d60*/  LOP3.LUT R40, R41, 0x380, RZ, 0xc0, !PT ;  /* 0x0000038029287812 */ /* 0x000fe400078ec0ff */
[----:B------:R-:W-:-:S02]  /*15d70*/  IADD3 R45, P3, R12, 0x7000, RZ ;  /* 0x000070000c2d7810 */ /* 0x000fc40007f7e0ff */
[----:B------:R-:W-:Y:S01]  /*15d80*/  LOP3.LUT R32, R32, R33, RZ, 0x3c, !PT ;  /* 0x0000002120207212 */ /* 0x000fe200078e3cff */
[--C-:B------:R-:W-:Y:S01]  /*15d90*/  IMAD.X R33, RZ, RZ, R13.reuse, P0 ;  /* 0x000000ffff217224 */ /* 0x100fe200000e060d */
[----:B------:R-:W-:Y:S02]  /*15da0*/  SHF.R.U64 R40, R40, 0x3, RZ ;  /* 0x0000000328287819 */ /* 0x000fe400000012ff */
[----:B------:R-:W-:Y:S02]  /*15db0*/  IADD3 R53, P0, R12, 0x9000, RZ ;  /* 0x000090000c357810 */ /* 0x000fe40007f1e0ff */
[----:B------:R-:W-:Y:S02]  /*15dc0*/  LOP3.LUT R44, R45, 0x380, RZ, 0xc0, !PT ;  /* 0x000003802d2c7812 */ /* 0x000fe400078ec0ff */
[----:B------:R-:W-:Y:S02]  /*15dd0*/  LEA.HI R30, R30, R31, RZ, 0x7 ;  /* 0x0000001f1e1e7211 */ /* 0x000fe400078f38ff */
[----:B------:R-:W-:Y:S01]  /*15de0*/  LOP3.LUT R40, R40, R41, RZ, 0x3c, !PT ;  /* 0x0000002928287212 */ /* 0x000fe200078e3cff */
[----:B------:R-:W-:Y:S01]  /*15df0*/  IMAD.X R41, RZ, RZ, R13, P2 ;  /* 0x000000ffff297224 */ /* 0x000fe200010e060d */
[----:B------:R-:W-:-:S02]  /*15e00*/  LOP3.LUT R52, R53, 0x380, RZ, 0xc0, !PT ;  /* 0x0000038035347812 */ /* 0x000fc400078ec0ff */
[----:B------:R-:W-:Y:S02]  /*15e10*/  SHF.R.U64 R44, R44, 0x3, RZ ;  /* 0x000000032c2c7819 */ /* 0x000fe400000012ff */
[----:B------:R-:W-:Y:S02]  /*15e20*/  IADD3 R57, P2, R12, 0xb000, RZ ;  /* 0x0000b0000c397810 */ /* 0x000fe40007f5e0ff */
[----:B------:R-:W-:Y:S02]  /*15e30*/  LOP3.LUT R30, R30, 0xffffff80, RZ, 0xc0, !PT ;  /* 0xffffff801e1e7812 */ /* 0x000fe400078ec0ff */
[----:B------:R-:W-:Y:S02]  /*15e40*/  SHF.R.U64 R52, R52, 0x3, RZ ;  /* 0x0000000334347819 */ /* 0x000fe400000012ff */
[----:B------:R-:W-:Y:S01]  /*15e50*/  LOP3.LUT R44, R44, R45, RZ, 0x3c, !PT ;  /* 0x0000002d2c2c7212 */ /* 0x000fe200078e3cff */
[----:B------:R-:W-:Y:S01]  /*15e60*/  IMAD.X R45, RZ, RZ, R13, P3 ;  /* 0x000000ffff2d7224 */ /* 0x000fe200018e060d */
[----:B------:R-:W-:Y:S01]  /*15e70*/  LOP3.LUT R56, R57, 0x380, RZ, 0xc0, !PT ;  /* 0x0000038039387812 */ /* 0x000fe200078ec0ff */
[----:B------:R-:W-:Y:S01]  /*15e80*/  IMAD.IADD R30, R31, 0x1, -R30 ;  /* 0x000000011f1e7824 */ /* 0x000fe200078e0a1e */
[----:B------:R-:W-:-:S02]  /*15e90*/  IADD3 R61, P3, R12, 0xc000, RZ ;  /* 0x0000c0000c3d7810 */ /* 0x000fc40007f7e0ff */
[----:B------:R-:W-:Y:S01]  /*15ea0*/  LOP3.LUT R52, R52, R53, RZ, 0x3c, !PT ;  /* 0x0000003534347212 */ /* 0x000fe200078e3cff */
[--C-:B------:R-:W-:Y:S01]  /*15eb0*/  IMAD.X R53, RZ, RZ, R13.reuse, P0 ;  /* 0x000000ffff357224 */ /* 0x100fe200000e060d */
[----:B------:R-:W-:Y:S02]  /*15ec0*/  SHF.R.U64 R56, R56, 0x3, RZ ;  /* 0x0000000338387819 */ /* 0x000fe400000012ff */
[----:B------:R-:W-:Y:S02]  /*15ed0*/  LOP3.LUT R60, R61, 0x380, RZ, 0xc0, !PT ;  /* 0x000003803d3c7812 */ /* 0x000fe400078ec0ff */
[----:B------:R-:W-:Y:S02]  /*15ee0*/  LOP3.LUT P0, RZ, R30, 0x3, RZ, 0xc0, !PT ;  /* 0x000000031eff7812 */ /* 0x000fe4000780c0ff */
[----:B------:R-:W-:Y:S01]  /*15ef0*/  LOP3.LUT R56, R56, R57, RZ, 0x3c, !PT ;  /* 0x0000003938387212 */ /* 0x000fe200078e3cff */
[--C-:B------:R-:W-:Y:S01]  /*15f00*/  IMAD.X R57, RZ, RZ, R13.reuse, P2 ;  /* 0x000000ffff397224 */ /* 0x100fe200010e060d */
[----:B------:R-:W-:Y:S01]  /*15f10*/  LOP3.LUT R36, R36, R37, RZ, 0x3c, !PT ;  /* 0x0000002524247212 */ /* 0x000fe200078e3cff */
[----:B------:R-:W-:Y:S01]  /*15f20*/  IMAD.X R37, RZ, RZ, R13, P4 ;  /* 0x000000ffff257224 */ /* 0x000fe200020e060d */
[----:B------:R-:W-:-:S02]  /*15f30*/  SHF.R.U64 R60, R60, 0x3, RZ ;  /* 0x000000033c3c7819 */ /* 0x000fc400000012ff */
[C---:B------:R-:W-:Y:S02]  /*15f40*/  IADD3 R29, P5, R12.reuse, 0x3000, RZ ;  /* 0x000030000c1d7810 */ /* 0x040fe40007fbe0ff */
[----:B------:R-:W-:Y:S02]  /*15f50*/  IADD3 R79, P4, R12, 0xa000, RZ ;  /* 0x0000a0000c4f7810 */ /* 0x000fe40007f9e0ff */
[----:B------:R-:W-:Y:S01]  /*15f60*/  LOP3.LUT R60, R60, R61, RZ, 0x3c, !PT ;  /* 0x0000003d3c3c7212 */ /* 0x000fe200078e3cff */
[----:B------:R-:W-:Y:S01]  /*15f70*/  IMAD.X R61, RZ, RZ, R13, P3 ;  /* 0x000000ffff3d7224 */ /* 0x000fe200018e060d */
[----:B------:R-:W-:Y:S02]  /*15f80*/  LOP3.LUT R28, R29, 0x380, RZ, 0xc0, !PT ;  /* 0x000003801d1c7812 */ /* 0x000fe400078ec0ff */
[----:B------:R-:W-:Y:S02]  /*15f90*/  LOP3.LUT R78, R79, 0x380, RZ, 0xc0, !PT ;  /* 0x000003804f4e7812 */ /* 0x000fe400078ec0ff */
[----:B------:R-:W-:-:S02]  /*15fa0*/  IADD3 R7, P3, R12, 0xf000, RZ ;  /* 0x0000f0000c077810 */ /* 0x000fc40007f7e0ff */
[----:B------:R-:W-:Y:S02]  /*15fb0*/  SHF.R.U64 R28, R28, 0x3, RZ ;  /* 0x000000031c1c7819 */ /* 0x000fe400000012ff */
[----:B------:R-:W-:Y:S01]  /*15fc0*/  SHF.R.U64 R78, R78, 0x3, RZ ;  /* 0x000000034e4e7819 */ /* 0x000fe200000012ff */
[----:B------:R-:W-:Y:S01]  /*15fd0*/  IMAD R21, R21, UR4, RZ ;  /* 0x0000000415157c24 */ /* 0x000fe2000f8e02ff */
[----:B------:R-:W-:Y:S01]  /*15fe0*/  LOP3.LUT R28, R28, R29, RZ, 0x3c, !PT ;  /* 0x0000001d1c1c7212 */ /* 0x000fe200078e3cff */
[--C-:B------:R-:W-:Y:S01]  /*15ff0*/  IMAD.X R29, RZ, RZ, R13.reuse, P5 ;  /* 0x000000ffff1d7224 */ /* 0x100fe200028e060d */
[----:B------:R-:W-:Y:S01]  /*16000*/  LOP3.LUT R78, R78, R79, RZ, 0x3c, !PT ;  /* 0x0000004f4e4e7212 */ /* 0x000fe200078e3cff */
[----:B------:R-:W-:Y:S01]  /*16010*/  IMAD.X R79, RZ, RZ, R13, P4 ;  /* 0x000000ffff4f7224 */ /* 0x000fe200020e060d */
[----:B------:R-:W-:Y:S01]  /*16020*/  IADD3 R49, P5, R12, 0x8000, RZ ;  /* 0x000080000c317810 */ /* 0x000fe20007fbe0ff */
[----:B------:R-:W-:Y:S01]  /*16030*/  IMAD R81, R20, UR5, R21 ;  /* 0x0000000514517c24 */ /* 0x000fe2000f8e0215 */
[----:B------:R-:W-:Y:S01]  /*16040*/  IADD3 R69, P4, R12, 0xe000, RZ ;  /* 0x0000e0000c457810 */ /* 0x000fe20007f9e0ff */
[----:B------:R-:W-:Y:S01]  /*16050*/  IMAD.WIDE.U32 R20, R20, UR4, RZ ;  /* 0x0000000414147c25 */ /* 0x000fe2000f8e00ff */
[----:B------:R-:W-:Y:S01]  /*16060*/  LOP3.LUT R48, R49, 0x380, RZ, 0xc0, !PT ;  /* 0x0000038031307812 */ /* 0x000fe200078ec0ff */
[----:B------:R-:W-:Y:S01]  /*16070*/  ULDC.64 UR4, c[0x0][0xae8] ;  /* 0x0002ba0000047ab9 */ /* 0x000fe20000000a00 */
[----:B------:R-:W-:Y:S01]  /*16080*/  LOP3.LUT R68, R69, 0x380, RZ, 0xc0, !PT ;  /* 0x0000038045447812 */ /* 0x000fe200078ec0ff */
[----:B------:R-:W-:Y:S01]  /*16090*/  IMAD.IADD R21, R21, 0x1, R81 ;  /* 0x0000000115157824 */ /* 0x000fe200078e0251 */
[----:B------:R-:W-:Y:S01]  /*160a0*/  SHF.R.U64 R48, R48, 0x3, RZ ;  /* 0x0000000330307819 */ /* 0x000fe200000012ff */
[----:B------:R-:W-:Y:S01]  /*160b0*/  IMAD.X R73, RZ, RZ, R13, P3 ;  /* 0x000000ffff497224 */ /* 0x000fe200018e060d */
[----:B------:R-:W-:Y:S01]  /*160c0*/  LOP3.LUT R9, R12, 0x380, RZ, 0xc0, !PT ;  /* 0x000003800c097812 */ /* 0x000fe200078ec0ff */
[----:B------:R-:W-:Y:S01]  /*160d0*/  IMAD.WIDE.U32 R20, R230, UR4, R20 ;  /* 0x00000004e6147c25 */ /* 0x000fe2000f8e0014 */
[----:B------:R-:W-:-:S02]  /*160e0*/  LOP3.LUT R48, R48, R49, RZ, 0x3c, !PT ;  /* 0x0000003130307212 */ /* 0x000fc400078e3cff */
[----:B------:R-:W-:Y:S01]  /*160f0*/  LOP3.LUT R14, R11, 0x380, RZ, 0xc0, !PT ;  /* 0x000003800b0e7812 */ /* 0x000fe200078ec0ff */
[----:B------:R-:W-:Y:S01]  /*16100*/  IMAD.X R49, RZ, RZ, R13, P5 ;  /* 0x000000ffff317224 */ /* 0x000fe200028e060d */
[----:B------:R-:W-:Y:S02]  /*16110*/  IADD3 R65, P5, R12, 0xd000, RZ ;  /* 0x0000d0000c417810 */ /* 0x000fe40007fbe0ff */
[----:B------:R-:W-:Y:S02]  /*16120*/  SHF.R.U64 R68, R68, 0x3, RZ ;  /* 0x0000000344447819 */ /* 0x000fe400000012ff */
[----:B------:R-:W-:Y:S02]  /*16130*/  LOP3.LUT R64, R65, 0x380, RZ, 0xc0, !PT ;  /* 0x0000038041407812 */ /* 0x000fe400078ec0ff */
[----:B------:R-:W-:Y:S02]  /*16140*/  SHF.R.U64 R9, R9, 0x3, RZ ;  /* 0x0000000309097819 */ /* 0x000fe400000012ff */
[----:B------:R-:W-:-:S02]  /*16150*/  SHF.R.U64 R64, R64, 0x3, RZ ;  /* 0x0000000340407819 */ /* 0x000fc400000012ff */
[----:B------:R-:W-:Y:S02]  /*16160*/  SHF.R.U64 R14, R14, 0x3, RZ ;  /* 0x000000030e0e7819 */ /* 0x000fe400000012ff */
[----:B------:R-:W-:Y:S01]  /*16170*/  LOP3.LUT R64, R64, R65, RZ, 0x3c, !PT ;  /* 0x0000004140407212 */ /* 0x000fe200078e3cff */
[--C-:B------:R-:W-:Y:S01]  /*16180*/  IMAD.X R65, RZ, RZ, R13.reuse, P5 ;  /* 0x000000ffff417224 */ /* 0x100fe200028e060d */
[----:B------:R-:W-:Y:S01]  /*16190*/  LOP3.LUT R68, R68, R69, RZ, 0x3c, !PT ;  /* 0x0000004544447212 */ /* 0x000fe200078e3cff */
[--C-:B------:R-:W-:Y:S01]  /*161a0*/  IMAD.X R69, RZ, RZ, R13.reuse, P4 ;  /* 0x000000ffff457224 */ /* 0x100fe200020e060d */
[----:B----4-:R-:W-:Y:S01]  /*161b0*/  LOP3.LUT R8, R9, R12, RZ, 0x3c, !PT ;  /* 0x0000000c09087212 */ /* 0x010fe200078e3cff */
[----:B------:R-:W-:Y:S01]  /*161c0*/  IMAD.MOV.U32 R9, RZ, RZ, R13 ;  /* 0x000000ffff097224 */ /* 0x000fe200078e000d */
[----:B------:R-:W-:Y:S01]  /*161d0*/  LOP3.LUT R14, R14, R11, RZ, 0x3c, !PT ;  /* 0x0000000b0e0e7212 */ /* 0x000fe200078e3cff */
[----:B------:R-:W-:Y:S01]  /*161e0*/  BSSY B1, `(.L_x_2846) ;  /* 0x0000062000017945 */ /* 0x000fe20003800000 */
[----:B------:R-:W-:-:S02]  /*161f0*/  SHF.R.S32.HI R86, RZ, 0x1f, R224 ;  /* 0x0000001fff567819 */ /* 0x000fc400000114e0 */
[----:B------:R-:W-:Y:S02]  /*16200*/  SHF.R.S32.HI R88, RZ, 0x1f, R222 ;  /* 0x0000001fff587819 */ /* 0x000fe400000114de */
[----:B------:R-:W-:Y:S02]  /*16210*/  SHF.R.S32.HI R92, RZ, 0x1f, R223 ;  /* 0x0000001fff5c7819 */ /* 0x000fe400000114df */
[----:B------:R-:W-:Y:S01]  /*16220*/  SHF.R.S32.HI R93, RZ, 0x1f, R214 ;  /* 0x0000001fff5d7819 */ /* 0x000fe200000114d6 */
[----:B---3--:R-:W-:-:S05]  /*16230*/  IMAD.IADD R4, R26, 0x1, R210 ;  /* 0x000000011a047824 */ /* 0x008fca00078e02d2 */
[C---:B------:R-:W-:Y:S01]  /*16240*/  ISETP.GE.OR P2, PT, R4.reuse, R83, P0 ;  /* 0x000000530400720c */ /* 0x040fe20000746670 */
[----:B------:R-:W-:-:S05]  /*16250*/  VIADD R4, R4, 0x8 ;  /* 0x0000000804047836 */ /* 0x000fca0000000000 */
[----:B------:R-:W-:Y:S02]  /*16260*/  ISETP.GE.OR P0, PT, R4, R83, P0 ;  /* 0x000000530400720c */ /* 0x000fe40000706670 */
[----:B------:R-:W-:-:S04]  /*16270*/  LOP3.LUT R4, R7, 0x380, RZ, 0xc0, !PT ;  /* 0x0000038007047812 */ /* 0x000fc800078ec0ff */
[----:B------:R-:W-:Y:S01]  /*16280*/  SHF.R.U64 R4, R4, 0x3, RZ ;  /* 0x0000000304047819 */ /* 0x000fe200000012ff */
[----:B0-----:R-:W-:Y:S03]  /*16290*/  @!P2 ST.E desc[UR40][R54.64], R6 ;  /* 0x000000063600a985 */ /* 0x001fe6000c101928 */
[----:B------:R-:W-:-:S03]  /*162a0*/  LOP3.LUT R72, R4, R7, RZ, 0x3c, !PT ;  /* 0x0000000704487212 */ /* 0x000fc600078e3cff */
[----:B-1----:R0:W-:Y:S04]  /*162b0*/  @!P0 ST.E desc[UR40][R58.64], R5 ;  /* 0x000000053a008985 */ /* 0x0021e8000c101928 */
[----:B------:R-:W5:Y:S04]  /*162c0*/  LD.E.128 R8, desc[UR40][R8.64] ;  /* 0x0000002808087980 */ /* 0x000f68000c101d00 */
[----:B------:R-:W5:Y:S04]  /*162d0*/  LD.E.128 R12, desc[UR40][R14.64] ;  /* 0x000000280e0c7980 */ /* 0x000f68000c101d00 */
[----:B0-----:R0:W5:Y:S04]  /*162e0*/  LD.E.128 R4, desc[UR40][R78.64] ;  /* 0x000000284e047980 */ /* 0x001168000c101d00 */
[----:B------:R-:W5:Y:S04]  /*162f0*/  LD.E.128 R24, desc[UR40][R24.64] ;  /* 0x0000002818187980 */ /* 0x000f68000c101d00 */
[----:B------:R-:W5:Y:S01]  /*16300*/  LD.E.128 R28, desc[UR40][R28.64] ;  /* 0x000000281c1c7980 */ /* 0x000f62000c101d00 */
[----:B0-----:R-:W-:-:S02]  /*16310*/  IMAD R79, R77, UR4, RZ ;  /* 0x000000044d4f7c24 */ /* 0x001fc4000f8e02ff */
[----:B------:R-:W-:Y:S01]  /*16320*/  IMAD R77, R225, 0x20, R236 ;  /* 0x00000020e14d7824 */ /* 0x000fe200078e02ec */
[----:B------:R-:W5:Y:S01]  /*16330*/  LD.E.128 R32, desc[UR40][R32.64] ;  /* 0x0000002820207980 */ /* 0x000f62000c101d00 */
[----:B------:R-:W-:Y:S01]  /*16340*/  IMAD R79, R230, UR5, R79 ;  /* 0x00000005e64f7c24 */ /* 0x000fe2000f8e024f */
[----:B------:R-:W-:Y:S01]  /*16350*/  ULDC.64 UR4, c[0x0][0xaf0] ;  /* 0x0002bc0000047ab9 */ /* 0x000fe20000000a00 */
[----:B------:R-:W-:Y:S01]  /*16360*/  IMAD.IADD R80, R210, 0x1, R77 ;  /* 0x00000001d2507824 */ /* 0x000fe200078e024d */
[----:B------:R-:W5:Y:S01]  /*16370*/  LD.E.128 R36, desc[UR40][R36.64] ;  /* 0x0000002824247980 */ /* 0x000f62000c101d00 */
[----:B------:R-:W-:Y:S02]  /*16380*/  IMAD R77, R3, UR4, RZ ;  /* 0x00000004034d7c24 */ /* 0x000fe4000f8e02ff */
[----:B------:R-:W-:Y:S01]  /*16390*/  @P1 IMAD.HI.U32 R78, R80, R85, RZ ;  /* 0x00000055504e1227 */ /* 0x000fe200078e00ff */
[----:B------:R-:W5:Y:S03]  /*163a0*/  LD.E.128 R40, desc[UR40][R40.64] ;  /* 0x0000002828287980 */ /* 0x000f66000c101d00 */
[----:B------:R-:W-:Y:S01]  /*163b0*/  IMAD.IADD R21, R21, 0x1, R79 ;  /* 0x0000000115157824 */ /* 0x000fe200078e024f */
[----:B------:R-:W5:Y:S01]  /*163c0*/  LD.E.128 R44, desc[UR40][R44.64] ;  /* 0x000000282c2c7980 */ /* 0x000f62000c101d00 */
[----:B------:R-:W-:Y:S01]  /*163d0*/  IMAD.MOV.U32 R3, RZ, RZ, R80 ;  /* 0x000000ffff037224 */ /* 0x000fe200078e0050 */
[----:B--2---:R-:W-:Y:S01]  /*163e0*/  @P1 SHF.R.U32.HI R3, RZ, R87, R78 ;  /* 0x00000057ff031219 */ /* 0x004fe2000001164e */
[C---:B------:R-:W-:Y:S01]  /*163f0*/  IMAD R79, R76.reuse, UR5, R77 ;  /* 0x000000054c4f7c24 */ /* 0x040fe2000f8e024d */
[----:B------:R-:W5:Y:S01]  /*16400*/  LD.E.128 R48, desc[UR40][R48.64] ;  /* 0x0000002830307980 */ /* 0x000f62000c101d00 */
[----:B------:R-:W-:Y:S01]  /*16410*/  IMAD.WIDE.U32 R76, R76, UR4, R20 ;  /* 0x000000044c4c7c25 */ /* 0x000fe2000f8e0014 */
[----:B------:R-:W-:Y:S01]  /*16420*/  SHF.R.S32.HI R20, RZ, 0x1f, R3 ;  /* 0x0000001fff147819 */ /* 0x000fe20000011403 */
[----:B------:R-:W-:Y:S01]  /*16430*/  ULDC.64 UR4, c[0x0][0xae0] ;  /* 0x0002b80000047ab9 */ /* 0x000fe20000000a00 */
[----:B------:R-:W5:Y:S01]  /*16440*/  LD.E.128 R52, desc[UR40][R52.64] ;  /* 0x0000002834347980 */ /* 0x000f62000c101d00 */
[----:B------:R-:W-:-:S02]  /*16450*/  IMAD.IADD R77, R77, 0x1, R79 ;  /* 0x000000014d4d7824 */ /* 0x000fc400078e024f */
[----:B------:R-:W-:Y:S01]  /*16460*/  IMAD.MOV R79, RZ, RZ, -R3 ;  /* 0x000000ffff4f7224 */ /* 0x000fe200078e0a03 */
[----:B------:R-:W5:Y:S01]  /*16470*/  LD.E.128 R56, desc[UR40][R56.64] ;  /* 0x0000002838387980 */ /* 0x000f62000c101d00 */
[----:B------:R-:W-:Y:S02]  /*16480*/  IMAD R20, R20, UR4, RZ ;  /* 0x0000000414147c24 */ /* 0x000fe4000f8e02ff */
[----:B------:R-:W-:Y:S01]  /*16490*/  IMAD R79, R0, R79, R80 ;  /* 0x0000004f004f7224 */ /* 0x000fe200078e0250 */
[----:B------:R-:W5:Y:S01]  /*164a0*/  LD.E.128 R60, desc[UR40][R60.64] ;  /* 0x000000283c3c7980 */ /* 0x000f62000c101d00 */
[C---:B------:R-:W-:Y:S02]  /*164b0*/  IMAD R81, R3.reuse, UR5, R20 ;  /* 0x0000000503517c24 */ /* 0x040fe4000f8e0214 */
[----:B------:R-:W-:Y:S01]  /*164c0*/  IMAD.WIDE.U32 R20, R3, UR4, R76 ;  /* 0x0000000403147c25 */ /* 0x000fe2000f8e004c */
[----:B------:R-:W5:Y:S01]  /*164d0*/  LD.E.128 R64, desc[UR40][R64.64] ;  /* 0x0000002840407980 */ /* 0x000f62000c101d00 */
[----:B------:R-:W-:Y:S01]  /*164e0*/  SHF.R.S32.HI R3, RZ, 0x1f, R79 ;  /* 0x0000001fff037819 */ /* 0x000fe2000001144f */
[----:B------:R-:W-:-:S02]  /*164f0*/  ULDC.64 UR4, c[0x0][0xad8] ;  /* 0x0002b60000047ab9 */ /* 0x000fc40000000a00 */
        /* <DEDUP_REMOVED lines=9> */
[----:B------:R-:W-:Y:S02]  /*16590*/  IMAD.IADD R21, R21, 0x1, R81 ;  /* 0x0000000115157824 */ /* 0x000fe400078e0251 */
[----:B------:R-:W-:Y:S02]  /*165a0*/  IMAD R76, R3, UR4, RZ ;  /* 0x00000004034c7c24 */ /* 0x000fe4000f8e02ff */
[C---:B------:R-:W-:Y:S02]  /*165b0*/  VIADD R0, R210.reuse, 0x20 ;  /* 0x00000020d2007836 */ /* 0x040fe40000000000 */
[C---:B------:R-:W-:Y:S02]  /*165c0*/  IMAD R77, R79.reuse, UR5, R76 ;  /* 0x000000054f4d7c24 */ /* 0x040fe4000f8e024c */
[----:B------:R-:W-:Y:S01]  /*165d0*/  IMAD.WIDE.U32 R20, R79, UR4, R20 ;  /* 0x000000044f147c25 */ /* 0x000fe2000f8e0014 */
[-C--:B------:R-:W-:Y:S01]  /*165e0*/  ISETP.GE.AND P2, PT, R210, R83.reuse, PT ;  /* 0x00000053d200720c */ /* 0x080fe20003f46270 */
[----:B------:R-:W-:Y:S01]  /*165f0*/  ULDC.64 UR4, c[0x0][0xa80] ;  /* 0x0002a00000047ab9 */ /* 0x000fe20000000a00 */
[----:B------:R-:W-:Y:S01]  /*16600*/  ISETP.GE.AND P0, PT, R0, R83, PT ;  /* 0x000000530000720c */ /* 0x000fe20003f06270 */
[----:B------:R-:W-:Y:S01]  /*16610*/  VIADD R3, R210, 0x40 ;  /* 0x00000040d2037836 */ /* 0x000fe20000000000 */
[----:B------:R-:W-:Y:S01]  /*16620*/  LEA R82, P3, R20, UR4, 0x1 ;  /* 0x0000000414527c11 */ /* 0x000fe2000f8608ff */
[----:B------:R-:W-:-:S02]  /*16630*/  IMAD.IADD R21, R21, 0x1, R77 ;  /* 0x0000000115157824 */ /* 0x000fc400078e024d */
[----:B------:R-:W-:Y:S01]  /*16640*/  VIADD R0, R16, 0x22820 ;  /* 0x0002282010007836 */ /* 0x000fe20000000000 */
[----:B------:R-:W-:Y:S01]  /*16650*/  P2R R84, PR, RZ, 0x1 ;  /* 0x00000001ff547803 */ /* 0x000fe20000000000 */
[----:B------:R-:W-:Y:S01]  /*16660*/  VIADD R76, R210, 0x60 ;  /* 0x00000060d24c7836 */ /* 0x000fe20000000000 */
[-C--:B------:R-:W-:Y:S02]  /*16670*/  ISETP.GE.AND P0, PT, R3, R83.reuse, PT ;  /* 0x000000530300720c */ /* 0x080fe40003f06270 */
[----:B------:R-:W-:Y:S02]  /*16680*/  LEA.HI.X R3, R20, UR5, R21, 0x1, P3 ;  /* 0x0000000514037c11 */ /* 0x000fe400098f0c15 */
[----:B------:R-:W-:Y:S02]  /*16690*/  PRMT R0, RZ, 0x654, R0 ;  /* 0x00000654ff007816 */ /* 0x000fe40000000000 */
[----:B------:R-:W-:Y:S01]  /*166a0*/  ISETP.GE.AND P1, PT, R76, R83, PT ;  /* 0x000000534c00720c */ /* 0x000fe20003f26270 */
[----:B0-----:R0:W1:Y:S01]  /*166b0*/  SHFL.IDX PT, R81, R3, RZ, 0x181f ;  /* 0x00181fff03517589 */ /* 0x00106200000e0000 */
[----:B------:R0:W-:Y:S03]  /*166c0*/  SYNCS.ARRIVE.TRANS64.RED.A1T0 RZ, [R0+URZ], RZ ;  /* 0x000000ff00ff79a7 */ /* 0x0001e6000810043f */
[----:B------:R0:W2:Y:S01]  /*166d0*/  SHFL.IDX PT, R83, R82, RZ, 0x181f ;  /* 0x00181fff52537589 */ /* 0x0000a200000e0000 */
[----:B------:R-:W-:Y:S07]  /*166e0*/  @P2 BRA `(.L_x_2847) ;  /* 0x0000000000442947 */ /* 0x000fee0003800000 */
[----:B------:R-:W-:Y:S02]  /*166f0*/  ULDC UR4, c[0x0][0xac8] ;  /* 0x0002b20000047ab9 */ /* 0x000fe40000000800 */
[----:B------:R-:W-:Y:S02]  /*16700*/  ISETP.GE.AND P2, PT, R214, UR4, PT ;  /* 0x00000004d6007c0c */ /* 0x000fe4000bf46270 */
[----:B------:R-:W-:-:S11]  /*16710*/  ISETP.GE.AND P3, PT, R223, UR4, PT ;  /* 0x00000004df007c0c */ /* 0x000fd6000bf66270 */
[----:B--2---:R-:W-:-:S04]  /*16720*/  @!P2 LEA R20, P4, R214, R83, 0x1 ;  /* 0x00000053d614a211 */ /* 0x004fc800078808ff */
[----:B-1----:R-:W-:Y:S02]  /*16730*/  @!P2 LEA.HI.X R21, R214, R81, R93, 0x1, P4 ;  /* 0x00000051d615a211 */ /* 0x002fe400020f0c5d */
        /* <DEDUP_REMOVED lines=12> */
.L_x_2847:
[----:B------:R-:W-:Y:S05]  /*16800*/  BSYNC B1 ;  /* 0x0000000000017941 */ /* 0x000fea0003800000 */
.L_x_2846:
[----:B------:R-:W-:Y:S01]  /*16810*/  ISETP.NE.AND P2, PT, R84, RZ, PT ;  /* 0x000000ff5400720c */ /* 0x000fe20003f45270 */
[----:B---3-5:R3:W4:Y:S01]  /*16820*/  SHFL.IDX PT, R33, R3, 0x1, 0x181f ;  /* 0x00381f0003217f89 */ /* 0x02872200000e0000 */
[----:B------:R-:W-:Y:S03]  /*16830*/  BSSY B1, `(.L_x_2848) ;  /* 0x0000014000017945 */ /* 0x000fe60003800000 */
[----:B------:R3:W0:Y:S08]  /*16840*/  SHFL.IDX PT, R35, R82, 0x1, 0x181f ;  /* 0x00381f0052237f89 */ /* 0x00063000000e0000 */
[----:B---3--:R-:W-:Y:S05]  /*16850*/  @P2 BRA `(.L_x_2849) ;  /* 0x0000000000442947 */ /* 0x008fea0003800000 */
[----:B------:R-:W-:Y:S02]  /*16860*/  ULDC UR4, c[0x0][0xac8] ;  /* 0x0002b20000047ab9 */ /* 0x000fe40000000800 */
[----:B------:R-:W-:Y:S02]  /*16870*/  ISETP.GE.AND P2, PT, R214, UR4, PT ;  /* 0x00000004d6007c0c */ /* 0x000fe4000bf46270 */
[----:B------:R-:W-:Y:S02]  /*16880*/  ISETP.GE.AND P3, PT, R223, UR4, PT ;  /* 0x00000004df007c0c */ /* 0x000fe4000bf66270 */
[----:B------:R-:W-:-:S09]  /*16890*/  ISETP.GE.AND P4, PT, R222, UR4, PT ;  /* 0x00000004de007c0c */ /* 0x000fd2000bf86270 */
[----:B0-----:R-:W-:-:S04]  /*168a0*/  @!P2 LEA R8, P5, R214, R35, 0x1 ;  /* 0x00000023d608a211 */ /* 0x001fc800078a08ff */
        /* <DEDUP_REMOVED lines=12> */
.L_x_2849:
[----:B------:R-:W-:Y:S05]  /*16970*/  BSYNC B1 ;  /* 0x0000000000017941 */ /* 0x000fea0003800000 */
.L_x_2848:
[----:B---3--:R3:W0:Y:S01]  /*16980*/  SHFL.IDX PT, R15, R3, 0x2, 0x181f ;  /* 0x00581f00030f7f89 */ /* 0x00862200000e0000 */
        /* <DEDUP_REMOVED lines=8> */
[----:B0-----:R-:W-:-:S04]  /*16a10*/  @!P4 LEA R8, P5, R214, R21, 0x1 ;  /* 0x00000015d608c211 */ /* 0x001fc800078a08ff */
[----:B------:R-:W-:Y:S02]  /*16a20*/  @!P4 LEA.HI.X R9, R214, R15, R93, 0x1, P5 ;  /* 0x0000000fd609c211 */ /* 0x000fe400028f0c5d */
        /* <DEDUP_REMOVED lines=10> */
.L_x_2851:
[----:B------:R-:W-:Y:S05]  /*16ad0*/  BSYNC B1 ;  /* 0x0000000000017941 */ /* 0x000fea0003800000 */
.L_x_2850:
[----:B0--3--:R-:W0:Y:S04]  /*16ae0*/  SHFL.IDX PT, R3, R3, 0x3, 0x181f ;  /* 0x00781f0003037f89 */ /* 0x009e2800000e0000 */
[----:B------:R3:W0:Y:S01]  /*16af0*/  SHFL.IDX PT, R11, R82, 0x3, 0x181f ;  /* 0x00781f00520b7f89 */ /* 0x00062200000e0000 */
[----:B------:R-:W-:Y:S05]  /*16b00*/  @P1 BRA `(.L_x_2852) ;  /* 0x0000000c00e41947 */ /* 0x000fea0003800000 */
        /* <DEDUP_REMOVED lines=19> */
.L_x_2844:
[----:B------:R-:W-:Y:S01]  /*16c40*/  ULDC.64 UR4, c[0x0][0xc00] ;  /* 0x0003000000047ab9 */ /* 0x000fe20000000a00 */
[----:B------:R-:W4:Y:S01]  /*16c50*/  LDC.64 R4, c[0x0][0xc00] ;  /* 0x00030000ff047b82 */ /* 0x000f220000000a00 */
[----:B------:R-:W-:Y:S01]  /*16c60*/  ISETP.NE.U32.AND P0, PT, RZ, UR4, PT ;  /* 0x00000004ff007c0c */ /* 0x000fe2000bf05070 */
[----:B------:R-:W-:-:S03]  /*16c70*/  IMAD.MOV.U32 R0, RZ, RZ, RZ ;  /* 0x000000ffff007224 */ /* 0x000fc600078e00ff */
[----:B------:R-:W-:Y:S01]  /*16c80*/  ISETP.NE.AND.EX P0, PT, RZ, UR5, PT, P0 ;  /* 0x00000005ff007c0c */ /* 0x000fe2000bf05300 */
[----:B------:R-:W-:Y:S02]  /*16c90*/  ULDC.64 UR4, c[0x0][0xc08] ;  /* 0x0003020000047ab9 */ /* 0x000fe40000000a00 */
[----:B------:R-:W-:Y:S01]  /*16ca0*/  ISETP.NE.U32.AND P1, PT, RZ, UR4, PT ;  /* 0x00000004ff007c0c */ /* 0x000fe2000bf25070 */
[----:B------:R-:W0:Y:S03]  /*16cb0*/  LDC R25, c[0x0][0xbe8] ;  /* 0x0002fa00ff197b82 */ /* 0x000e260000000800 */
[----:B------:R-:W-:Y:S01]  /*16cc0*/  ISETP.NE.AND.EX P1, PT, RZ, UR5, PT, P1 ;  /* 0x00000005ff007c0c */ /* 0x000fe2000bf25310 */
[----:B----4-:R-:W-:-:S12]  /*16cd0*/  IMAD.WIDE R4, R231, 0x4, R4 ;  /* 0x00000004e7047825 */ /* 0x010fd800078e0204 */
[----:B------:R-:W4:Y:S01]  /*16ce0*/  @P1 LDC.64 R6, c[0x0][0xc08] ;  /* 0x00030200ff061b82 */ /* 0x000f220000000a00 */
[----:B------:R-:W-:Y:S02]  /*16cf0*/  ULDC UR4, c[0x0][0xa88] ;  /* 0x0002a20000047ab9 */ /* 0x000fe40000000800 */
[----:B------:R-:W-:Y:S01]  /*16d00*/  IMAD.U32 R8, RZ, RZ, UR4 ;  /* 0x00000004ff087e24 */ /* 0x000fe2000f8e00ff */
[----:B------:R0:W5:Y:S01]  /*16d10*/  @P0 LDG.E R0, desc[UR40][R4.64] ;  /* 0x0000002804000981 */ /* 0x000162000c1e1900 */
[----:B----4-:R-:W-:-:S05]  /*16d20*/  @P1 IMAD.WIDE R6, R231, 0x4, R6 ;  /* 0x00000004e7061825 */ /* 0x010fca00078e0206 */
[----:B------:R4:W5:Y:S01]  /*16d30*/  @P1 LDG.E R8, desc[UR40][R6.64] ;  /* 0x0000002806081981 */ /* 0x000962000c1e1900 */
[----:B0-----:R-:W-:Y:S02]  /*16d40*/  ISETP.NE.AND P2, PT, R25, 0x1, PT ;  /* 0x000000011900780c */ /* 0x001fe40003f45270 */
[----:B------:R-:W-:Y:S01]  /*16d50*/  SHF.R.S32.HI R9, RZ, 0x1f, R231 ;  /* 0x0000001fff097819 */ /* 0x000fe200000114e7 */
[----:B------:R-:W0:Y:S10]  /*16d60*/  S2R R3, SR_TID.X ;  /* 0x0000000000037919 */ /* 0x000e340000002100 */
[----:B------:R-:W1:Y:S01]  /*16d70*/  @P2 LDC R27, c[0x0][0xbec] ;  /* 0x0002fb00ff1b2b82 */ /* 0x000e620000000800 */
[----:B0-----:R-:W-:-:S05]  /*16d80*/  VIADD R3, R3, 0xffffff80 ;  /* 0xffffff8003037836 */ /* 0x001fca0000000000 */
[----:B------:R-:W-:Y:S01]  /*16d90*/  ISETP.GE.AND P3, PT, R3, 0x80, PT ;  /* 0x000000800300780c */ /* 0x000fe20003f66270 */
[----:B----4-:R-:W-:-:S12]  /*16da0*/  @P1 BRA `(.L_x_2853) ;  /* 0x0000000000101947 */ /* 0x010fd80003800000 */
[----:B------:R-:W-:Y:S05]  /*16db0*/  @!P0 BRA `(.L_x_2853) ;  /* 0x00000000000c8947 */ /* 0x000fea0003800000 */
[----:B------:R-:W4:Y:S04]  /*16dc0*/  LDG.E R3, desc[UR40][R4.64] ;  /* 0x0000002804037981 */ /* 0x000f28000c1e1900 */
[----:B-----5:R-:W4:Y:S02]  /*16dd0*/  LDG.E R8, desc[UR40][R4.64+0x4] ;  /* 0x0000042804087981 */ /* 0x020f24000c1e1900 */
[----:B----4-:R-:W-:-:S07]  /*16de0*/  IMAD.IADD R8, R8, 0x1, -R3 ;  /* 0x0000000108087824 */ /* 0x010fce00078e0a03 */
.L_x_2853:
[----:B------:R-:W-:Y:S01]  /*16df0*/  BSSY B1, `(.L_x_2854) ;  /* 0x000002d000017945 */ /* 0x000fe20003800000 */
[----:B------:R-:W-:Y:S02]  /*16e00*/  SHF.R.S32.HI R12, RZ, 0x1f, R230 ;  /* 0x0000001fff0c7819 */ /* 0x000fe400000114e6 */
[----:B------:R-:W-:Y:S02]  /*16e10*/  SEL R13, R231, RZ, !P0 ;  /* 0x000000ffe70d7207 */ /* 0x000fe40004000000 */
[----:B------:R-:W-:Y:S02]  /*16e20*/  SEL R14, R9, RZ, !P0 ;  /* 0x000000ff090e7207 */ /* 0x000fe40004000000 */
[----:B-----5:R-:W-:Y:S01]  /*16e30*/  SHF.R.S32.HI R11, RZ, 0x1f, R0 ;  /* 0x0000001fff0b7819 */ /* 0x020fe20000011400 */
[----:B------:R-:W-:Y:S06]  /*16e40*/  @P3 BRA `(.L_x_2855) ;  /* 0x00000000009c3947 */ /* 0x000fec0003800000 */
[----:B------:R-:W0:Y:S01]  /*16e50*/  S2R R5, SR_TID.X ;  /* 0x0000000000057919 */ /* 0x000e220000002100 */
[----:B------:R-:W4:Y:S02]  /*16e60*/  LDC R9, c[0x0][0xbe8] ;  /* 0x0002fa00ff097b82 */ /* 0x000f240000000800 */
[----:B----4-:R-:W-:Y:S01]  /*16e70*/  IMAD R3, R8, R9, RZ ;  /* 0x0000000908037224 */ /* 0x010fe200078e02ff */
[----:B0-----:R-:W-:-:S04]  /*16e80*/  IADD3 R10, R210, -0x80, R5 ;  /* 0xffffff80d20a7810 */ /* 0x001fc80007ffe005 */
        /* <DEDUP_REMOVED lines=9> */
[----:B------:R-:W0:Y:S01]  /*16f20*/  @P0 LDC R15, c[0x0][0xbec] ;  /* 0x0002fb00ff0f0b82 */ /* 0x000e220000000800 */
[----:B------:R-:W-:Y:S01]  /*16f30*/  IMAD R7, R230, UR5, R7 ;  /* 0x00000005e6077c24 */ /* 0x000fe2000f8e0207 */
[----:B------:R-:W-:-:S03]  /*16f40*/  ULDC.64 UR4, c[0x0][0xb98] ;  /* 0x0002e60000047ab9 */ /* 0x000fc60000000a00 */
[----:B------:R-:W-:-:S03]  /*16f50*/  IMAD.IADD R5, R5, 0x1, R7 ;  /* 0x0000000105057824 */ /* 0x000fc600078e0207 */
[----:B------:R-:W4:Y:S01]  /*16f60*/  @P0 LDC R21, c[0x0][0xbf0] ;  /* 0x0002fc00ff150b82 */ /* 0x000f220000000800 */
[----:B------:R-:W-:-:S04]  /*16f70*/  IMAD.WIDE.U32 R4, R13, UR4, R4 ;  /* 0x000000040d047c25 */ /* 0x000fc8000f8e0004 */
[----:B0-----:R-:W-:-:S05]  /*16f80*/  @P0 IMAD.HI.U32 R6, R10, R15, RZ ;  /* 0x0000000f0a060227 */ /* 0x001fca00078e00ff */
[----:B----4-:R-:W-:Y:S01]  /*16f90*/  @P0 SHF.R.U32.HI R3, RZ, R21, R6 ;  /* 0x00000015ff030219 */ /* 0x010fe20000011606 */
[----:B------:R-:W-:-:S03]  /*16fa0*/  IMAD R6, R14, UR4, RZ ;  /* 0x000000040e067c24 */ /* 0x000fc6000f8e02ff */
[----:B------:R-:W-:Y:S01]  /*16fb0*/  IADD3 R4, P0, R3, R4, RZ ;  /* 0x0000000403047210 */ /* 0x000fe20007f1e0ff */
[--C-:B------:R-:W-:Y:S02]  /*16fc0*/  IMAD.MOV R7, RZ, RZ, -R3.reuse ;  /* 0x000000ffff077224 */ /* 0x100fe400078e0a03 */
        /* <DEDUP_REMOVED lines=15> */
.L_x_2855:
[----:B------:R-:W-:Y:S05]  /*170c0*/  BSYNC B1 ;  /* 0x0000000000017941 */ /* 0x000fea0003800000 */
.L_x_2854:
[----:B------:R-:W4:Y:S01]  /*170d0*/  @P2 LDC R9, c[0x0][0xbf0] ;  /* 0x0002fc00ff092b82 */ /* 0x000f220000000800 */
[----:B------:R-:W-:Y:S01]  /*170e0*/  ULDC.64 UR4, c[0x0][0xaa0] ;  /* 0x0002a80000047ab9 */ /* 0x000fe20000000a00 */
[----:B0-----:R-:W-:Y:S02]  /*170f0*/  IMAD R7, R225, 0x20, R236 ;  /* 0x00000020e1077824 */ /* 0x001fe400078e02ec */
[----:B------:R-:W-:Y:S02]  /*17100*/  IMAD R3, R11, UR4, RZ ;  /* 0x000000040b037c24 */ /* 0x000fe4000f8e02ff */
[----:B------:R-:W-:-:S04]  /*17110*/  IMAD.WIDE.U32 R4, R0, UR4, RZ ;  /* 0x0000000400047c25 */ /* 0x000fc8000f8e00ff */
[----:B------:R-:W-:Y:S01]  /*17120*/  IMAD R3, R0, UR5, R3 ;  /* 0x0000000500037c24 */ /* 0x000fe2000f8e0203 */
[----:B------:R-:W-:Y:S01]  /*17130*/  ULDC.64 UR4, c[0x0][0xae8] ;  /* 0x0002ba0000047ab9 */ /* 0x000fe20000000a00 */
[----:B------:R-:W-:Y:S02]  /*17140*/  IMAD.IADD R10, R210, 0x1, R7 ;  /* 0x00000001d20a7824 */ /* 0x000fe400078e0207 */
[----:B------:R-:W-:Y:S02]  /*17150*/  IMAD.IADD R5, R5, 0x1, R3 ;  /* 0x0000000105057824 */ /* 0x000fe400078e0203 */
[----:B------:R-:W-:Y:S02]  /*17160*/  IMAD R3, R12, UR4, RZ ;  /* 0x000000040c037c24 */ /* 0x000fe4000f8e02ff */
[----:B-1----:R-:W-:-:S04]  /*17170*/  @P2 IMAD.HI.U32 R0, R10, R27, RZ ;  /* 0x0000001b0a002227 */ /* 0x002fc800078e00ff */
[C---:B------:R-:W-:Y:S02]  /*17180*/  IMAD R7, R230.reuse, UR5, R3 ;  /* 0x00000005e6077c24 */ /* 0x040fe4000f8e0203 */
        /* <DEDUP_REMOVED lines=28> */
[----:B------:R0:W1:Y:S04]  /*17350*/  SHFL.IDX PT, R3, R4, RZ, 0x181f ;  /* 0x00181fff04037589 */ /* 0x00006800000e0000 */
[----:B------:R0:W4:Y:S02]  /*17360*/  SHFL.IDX PT, R14, R0, RZ, 0x181f ;  /* 0x00181fff000e7589 */ /* 0x00012400000e0000 */
.L_x_3076:
[----:B------:R-:W-:Y:S01]  /*17370*/  IMAD R8, R8, R25, RZ ;  /* 0x0000001908087224 */ /* 0x000fe200078e02ff */
[----:B------:R-:W-:Y:S01]  /*17380*/  BSSY B1, `(.L_x_2857) ;  /* 0x0000019000017945 */ /* 0x000fe20003800000 */
[----:B------:R-:W-:-:S05]  /*17390*/  IMAD.IADD R7, R236, 0x1, R210 ;  /* 0x00000001ec077824 */ /* 0x000fca00078e02d2 */
        /* <DEDUP_REMOVED lines=11> */
[CC--:B------:R-:W-:Y:S02]  /*17450*/  @!P2 LEA R12, P4, R223.reuse, R14.reuse, 0x1 ;  /* 0x0000000edf0ca211 */ /* 0x0c0fe400078808ff */
[-C--:B-1----:R-:W-:Y:S02]  /*17460*/  @!P3 LEA.HI.X R11, R214, R3.reuse, R5, 0x1, P5 ;  /* 0x00000003d60bb211 */ /* 0x082fe400028f0c05 */
        /* <DEDUP_REMOVED lines=10> */
.L_x_2858:
[----:B------:R-:W-:Y:S05]  /*17510*/  BSYNC B1 ;  /* 0x0000000000017941 */ /* 0x000fea0003800000 */
.L_x_2857:
[----:B------:R-:W-:-:S03]  /*17520*/  UMOV UR4, 0xffffffff ;  /* 0xffffffff00047882 */ /* 0x000fc60000000000 */
[----:B------:R-:W-:Y:S05]  /*17530*/  BRA.DIV UR4, `(.L_x_2859) ;  /* 0x0000009204e47947 */ /* 0x000fea000b800000 */
[----:B-1----:R1:W0:Y:S04]  /*17540*/  SHFL.IDX PT, R3, R4, 0x1, 0x181f ;  /* 0x00381f0004037f89 */ /* 0x00222800000e0000 */
[----:B----4-:R1:W4:Y:S02]  /*17550*/  SHFL.IDX PT, R14, R0, 0x1, 0x181f ;  /* 0x00381f00000e7f89 */ /* 0x01032400000e0000 */
.L_x_3080:
        /* <DEDUP_REMOVED lines=14> */
[-C--:B0-----:R-:W-:Y:S02]  /*17640*/  @!P3 LEA.HI.X R11, R214, R3.reuse, R6, 0x1, P5 ;  /* 0x00000003d60bb211 */ /* 0x081fe400028f0c06 */
        /* <DEDUP_REMOVED lines=10> */
.L_x_2861:
[----:B------:R-:W-:Y:S05]  /*176f0*/  BSYNC B1 ;  /* 0x0000000000017941 */ /* 0x000fea0003800000 */
.L_x_2860:
[----:B------:R-:W-:-:S03]  /*17700*/  UMOV UR4, 0xffffffff ;  /* 0xffffffff00047882 */ /* 0x000fc60000000000 */
[----:B------:R-:W-:Y:S05]  /*17710*/  BRA.DIV UR4, `(.L_x_2862) ;  /* 0x0000009204b47947 */ /* 0x000fea000b800000 */
[----:B0-----:R0:W0:Y:S04]  /*17720*/  SHFL.IDX PT, R3, R4, 0x2, 0x181f ;  /* 0x00581f0004037f89 */ /* 0x00102800000e0000 */
[----:B----4-:R4:W0:Y:S02]  /*17730*/  SHFL.IDX PT, R14, R0, 0x2, 0x181f ;  /* 0x00581f00000e7f89 */ /* 0x01082400000e0000 */
.L_x_3084:
        /* <DEDUP_REMOVED lines=13> */
[CC--:B------:R-:W-:Y:S02]  /*17810*/  @!P2 LEA R12, P4, R223.reuse, R14.reuse, 0x1 ;  /* 0x0000000edf0ca211 */ /* 0x0c0fe400078808ff */
[-C--:B------:R-:W-:Y:S02]  /*17820*/  @!P3 LEA.HI.X R11, R214, R3.reuse, R6, 0x1, P5 ;  /* 0x00000003d60bb211 */ /* 0x080fe400028f0c06 */
        /* <DEDUP_REMOVED lines=10> */
.L_x_2864:
[----:B------:R-:W-:Y:S05]  /*178d0*/  BSYNC B1 ;  /* 0x0000000000017941 */ /* 0x000fea0003800000 */
.L_x_2863:
[----:B------:R-:W-:-:S03]  /*178e0*/  UMOV UR4, 0xffffffff ;  /* 0xffffffff00047882 */ /* 0x000fc60000000000 */
[----:B------:R-:W-:Y:S05]  /*178f0*/  BRA.DIV UR4, `(.L_x_2865) ;  /* 0x0000009204847947 */ /* 0x000fea000b800000 */
[----:B0-----:R0:W0:Y:S04]  /*17900*/  SHFL.IDX PT, R3, R4, 0x3, 0x181f ;  /* 0x00781f0004037f89 */ /* 0x00102800000e0000 */
[----:B------:R0:W0:Y:S02]  /*17910*/  SHFL.IDX PT, R14, R0, 0x3, 0x181f ;  /* 0x00781f00000e7f89 */ /* 0x00002400000e0000 */
.L_x_3088:
[----:B01--4-:R-:W-:-:S05]  /*17920*/  VIADD R0, R7, 0x60 ;  /* 0x0000006007007836 */ /* 0x013fca0000000000 */
        /* <DEDUP_REMOVED lines=12> */
[-C--:B------:R-:W-:Y:S02]  /*179f0*/  @!P2 LEA R6, P4, R223, R14.reuse, 0x1 ;  /* 0x0000000edf06a211 */ /* 0x080fe400078808ff */
[----:B------:R-:W-:Y:S02]  /*17a00*/  @!P3 LEA.HI.X R5, R214, R3, R9, 0x1, P5 ;  /* 0x00000003d605b211 */ /* 0x000fe400028f0c09 */
[----:B------:R-:W-:-:S02]  /*17a10*/  @!P1 LEA R8, P5, R222, R14, 0x1 ;  /* 0x0000000ede089211 */ /* 0x000fc400078a08ff */
[-C--:B------:R-:W-:Y:S01]  /*17a20*/  @!P2 LEA.HI.X R7, R223, R3.reuse, R12, 0x1, P4 ;  /* 0x00000003df07a211 */ /* 0x080fe200020f0c0c */
[----:B------:R0:W-:Y:S01]  /*17a30*/  @!P3 ST.E.128 desc[UR40][R4.64], RZ ;  /* 0x000000ff0400b985 */ /* 0x0001e2000c101d28 */
[----:B------:R-:W-:Y:S02]  /*17a40*/  @!P0 LEA R14, P4, R224, R14, 0x1 ;  /* 0x0000000ee00e8211 */ /* 0x000fe400078808ff */
[-C--:B------:R-:W-:Y:S01]  /*17a50*/  @!P1 LEA.HI.X R9, R222, R3.reuse, R11, 0x1, P5 ;  /* 0x00000003de099211 */ /* 0x080fe200028f0c0b */
[----:B------:R0:W-:Y:S01]  /*17a60*/  @!P2 ST.E.128 desc[UR40][R6.64], RZ ;  /* 0x000000ff0600a985 */ /* 0x0001e2000c101d28 */
[----:B------:R-:W-:-:S03]  /*17a70*/  @!P0 LEA.HI.X R15, R224, R3, R10, 0x1, P4 ;  /* 0x00000003e00f8211 */ /* 0x000fc600020f0c0a */
[----:B------:R0:W-:Y:S04]  /*17a80*/  @!P1 ST.E.128 desc[UR40][R8.64], RZ ;  /* 0x000000ff08009985 */ /* 0x0001e8000c101d28 */
[----:B------:R0:W-:Y:S02]  /*17a90*/  @!P0 ST.E.128 desc[UR40][R14.64], RZ ;  /* 0x000000ff0e008985 */ /* 0x0001e4000c101d28 */
.L_x_2852:
[----:B------:R-:W-:Y:S05]  /*17aa0*/  BSYNC B0 ;  /* 0x0000000000007941 */ /* 0x000fea0003800000 */
.L_x_2843:
[----:B------:R-:W-:Y:S02]  /*17ab0*/  ULDC UR4, c[0x0][0xc3c] ;  /* 0x00030f0000047ab9 */ /* 0x000fe40000000800 */
[----:B---3--:R-:W-:-:S13]  /*17ac0*/  ISETP.GE.AND P0, PT, R91, UR4, PT ;  /* 0x000000045b007c0c */ /* 0x008fda000bf06270 */
[----:B------:R-:W-:Y:S05]  /*17ad0*/  @!P0 BRA `(.L_x_2866) ;  /* 0xfffffe94005c8947 */ /* 0x000fea000383ffff */
[----:B------:R-:W-:Y:S05]  /*17ae0*/  BRA `(.L_x_2660) ;  /* 0x0000007c00ac7947 */ /* 0x000fea0003800000 */
.L_x_2658:
[----:B------:R-:W-:-:S08]  /*17af0*/  NOP ;  /* 0x0000000000007918 */ /* 0x000fd00000000000 */
[----:B--2---:R-:W0:-:S00]  /*17b00*/  USETMAXREG.DEALLOC.CTAPOOL 0x18 ;  /* 0x00000018000079c8 */ /* 0x004e0000080e0500 */
        /* <DEDUP_REMOVED lines=16> */
.L_x_2867:
[----:B------:R-:W-:Y:S01]  /*17c10*/  LOP3.LUT R0, R4, 0x1f, RZ, 0xc0, !PT ;  /* 0x0000001f04007812 */ /* 0x000fe200078ec0ff */
[----:B------:R-:W-:Y:S01]  /*17c20*/  ULDC UR4, c[0x0][0xc3c] ;  /* 0x00030f0000047ab9 */ /* 0x000fe20000000800 */
[----:B------:R-:W1:Y:S01]  /*17c30*/  S2UR UR6, SR_CTAID.X ;  /* 0x00000000000679c3 */ /* 0x000e620000002500 */
[----:B------:R-:W-:Y:S01]  /*17c40*/  ULDC UR5, c[0x0][0xc38] ;  /* 0x00030e0000057ab9 */ /* 0x000fe20000000800 */
[----:B------:R-:W-:-:S04]  /*17c50*/  ISETP.NE.AND P0, PT, R0, 0x1f, PT ;  /* 0x0000001f0000780c */ /* 0x000fc80003f05270 */
[----:B------:R-:W-:-:S13]  /*17c60*/  ISETP.GE.OR P1, PT, R0, UR4, !P0 ;  /* 0x0000000400007c0c */ /* 0x000fda000c726670 */
[----:B0-----:R-:W0:Y:S02]  /*17c70*/  @!P1 LDC.64 R2, c[0x0][0xc80] ;  /* 0x00032000ff029b82 */ /* 0x001e240000000a00 */
        /* <DEDUP_REMOVED lines=34> */
.L_x_2873:
        /* <DEDUP_REMOVED lines=12> */
.L_x_2872:
[----:B------:R-:W-:Y:S05]  /*17f60*/  BSYNC B0 ;  /* 0x0000000000007941 */ /* 0x000fea0003800000 */
.L_x_2871:
        /* <DEDUP_REMOVED lines=21> */
.L_x_2869:
        /* <DEDUP_REMOVED lines=20> */
.L_x_2874:
[----:B-12---:R-:W-:Y:S01]  /*18200*/  IMAD.MOV R5, RZ, RZ, -R3 ;  /* 0x000000ffff057224 */ /* 0x006fe200078e0a03 */
[----:B------:R-:W-:Y:S01]  /*18210*/  IABS R7, R9 ;  /* 0x0000000900077213 */ /* 0x000fe20000000000 */
[----:B---3--:R-:W-:Y:S02]  /*18220*/  IMAD R16, R16, UR5, R8 ;  /* 0x0000000510107c24 */ /* 0x008fe4000f8e0208 */
        /* <DEDUP_REMOVED lines=22> */
[----:B------:R-:W-:Y:S01]  /*18390*/  VIADDMNMX R11, R10, UR5, R11, PT ;  /* 0x000000050a0b7c46 */ /* 0x000fe2000b80010b */
[----:B------:R-:W-:-:S03]  /*183a0*/  IMAD.IADD R5, R8, 0x1, R5 ;  /* 0x0000000108057824 */ /* 0x000fc600078e0205 */
[----:B------:R-:W-:-:S04]  /*183b0*/  IABS R7, R11 ;  /* 0x0000000b00077213 */ /* 0x000fc80000000000 */
[----:B------:R-:W1:Y:S08]  /*183c0*/  I2F.RP R10, R7 ;  /* 0x00000007000a7306 */ /* 0x000e700000209400 */
[----:B-1----:R-:W1:Y:S02]  /*183d0*/  MUFU.RCP R10, R10 ;  /* 0x0000000a000a7308 */ /* 0x002e640000001000 */
[----:B-1----:R-:W-:Y:S01]  /*183e0*/  VIADD R3, R10, 0xffffffe ;  /* 0x0ffffffe0a037836 */ /* 0x002fe20000000000 */
[----:B------:R-:W-:-:S05]  /*183f0*/  IABS R10, R11 ;  /* 0x0000000b000a7213 */ /* 0x000fca0000000000 */
[----:B------:R-:W1:Y:S01]  /*18400*/  F2I.FTZ.U32.TRUNC.NTZ R3, R3 ;  /* 0x0000000300037305 */ /* 0x000e62000021f000 */
[----:B------:R-:W-:Y:S02]  /*18410*/  IMAD.MOV R10, RZ, RZ, -R10 ;  /* 0x000000ffff0a7224 */ /* 0x000fe400078e0a0a */
[----:B-1----:R-:W-:-:S04]  /*18420*/  IMAD.MOV R2, RZ, RZ, -R3 ;  /* 0x000000ffff027224 */ /* 0x002fc800078e0a03 */
[----:B------:R-:W-:Y:S02]  /*18430*/  IMAD R9, R2, R7, RZ ;  /* 0x0000000702097224 */ /* 0x000fe400078e02ff */
[----:B------:R-:W-:-:S04]  /*18440*/  IMAD.MOV.U32 R2, RZ, RZ, RZ ;  /* 0x000000ffff027224 */ /* 0x000fc800078e00ff */
[----:B------:R-:W-:Y:S01]  /*18450*/  IMAD.HI.U32 R2, R3, R9, R2 ;  /* 0x0000000903027227 */ /* 0x000fe200078e0002 */
[----:B------:R-:W-:Y:S02]  /*18460*/  IABS R9, R8 ;  /* 0x0000000800097213 */ /* 0x000fe40000000000 */
[----:B------:R-:W-:-:S03]  /*18470*/  LOP3.LUT R3, R8, R11, RZ, 0x3c, !PT ;  /* 0x0000000b08037212 */ /* 0x000fc600078e3cff */
        /* <DEDUP_REMOVED lines=16> */
.L_x_2870:
[----:B------:R-:W-:Y:S02]  /*18580*/  IMAD.MOV.U32 R17, RZ, RZ, RZ ;  /* 0x000000ffff117224 */ /* 0x000fe400078e00ff */
[----:B------:R-:W-:Y:S02]  /*18590*/  IMAD.U32 R16, RZ, RZ, UR6 ;  /* 0x00000006ff107e24 */ /* 0x000fe4000f8e00ff */
[----:B------:R-:W-:-:S07]  /*185a0*/  IMAD.MOV.U32 R18, RZ, RZ, RZ ;  /* 0x000000ffff127224 */ /* 0x000fce00078e00ff */
.L_x_2875:
[----:B------:R-:W-:-:S13]  /*185b0*/  ISETP.NE.AND P0, PT, R0, RZ, PT ;  /* 0x000000ff0000720c */ /* 0x000fda0003f05270 */
[----:B------:R-:W1:Y:S01]  /*185c0*/  @!P0 S2R R3, SR_CgaCtaId ;  /* 0x0000000000038919 */ /* 0x000e620000008800 */
[----:B------:R-:W-:-:S04]  /*185d0*/  @!P0 MOV R0, 0x400 ;  /* 0x0000040000008802 */ /* 0x000fc80000000f00 */
[----:B-1----:R-:W-:-:S05]  /*185e0*/  @!P0 LEA R0, R3, R0, 0x18 ;  /* 0x0000000003008211 */ /* 0x002fca00078ec0ff */
[----:B------:R2:W-:Y:S01]  /*185f0*/  @!P0 STS.128 [R0+0x228d0], R16 ;  /* 0x0228d01000008388 */ /* 0x0005e20000000c00 */
[----:B------:R-:W-:Y:S06]  /*18600*/  BAR.ARV 0x5, 0x180 ;  /* 0x0146000000007b1d */ /* 0x000fec0000002000 */
.L_x_2868:
[----:B--2---:R-:W-:Y:S01]  /*18610*/  IMAD.MOV.U32 R0, RZ, RZ, 0x1 ;  /* 0x00000001ff007424 */ /* 0x004fe200078e00ff */
[----:B------:R2:W-:Y:S01]  /*18620*/  STL [R1+0x8], RZ ;  /* 0x000008ff01007387 */ /* 0x0005e20000100800 */
[----:B------:R-:W-:Y:S02]  /*18630*/  ULDC UR4, c[0x0][0xc3c] ;  /* 0x00030f0000047ab9 */ /* 0x000fe40000000800 */
[----:B-1----:R-:W-:Y:S01]  /*18640*/  ISETP.GE.AND P0, PT, R19, UR4, PT ;  /* 0x0000000413007c0c */ /* 0x002fe2000bf06270 */
[----:B------:R2:W-:Y:S04]  /*18650*/  STL [R1+0x14], R0 ;  /* 0x0000140001007387 */ /* 0x0005e80000100800 */
[----:B------:R2:W-:Y:S08]  /*18660*/  STL [R1+0x48], RZ ;  /* 0x000048ff01007387 */ /* 0x0005f00000100800 */
[----:B--2---:R-:W-:Y:S05]  /*18670*/  @P0 BRA `(.L_x_2876) ;  /* 0x0000006c00e00947 */ /* 0x004fea0003800000 */
[----:B------:R-:W1:Y:S01]  /*18680*/  S2UR UR5, SR_CgaCtaId ;  /* 0x00000000000579c3 */ /* 0x000e620000008800 */
[C---:B------:R-:W-:Y:S01]  /*18690*/  IMAD.SHL.U32 R0, R4.reuse, 0x8, RZ ;  /* 0x0000000804007824 */ /* 0x040fe200078e00ff */
[----:B------:R-:W-:Y:S01]  /*186a0*/  LOP3.LUT R5, R4, 0x7f, RZ, 0xc0, !PT ;  /* 0x0000007f04057812 */ /* 0x000fe200078ec0ff */
[----:B------:R-:W-:Y:S01]  /*186b0*/  UMOV UR4, 0x400 ;  /* 0x0000040000047882 */ /* 0x000fe20000000000 */
[----:B------:R-:W-:Y:S01]  /*186c0*/  BSSY B8, `(.L_x_2876) ;  /* 0x00006f3000087945 */ /* 0x000fe20003800000 */
[----:B------:R-:W-:Y:S01]  /*186d0*/  ULDC.64 UR38, c[0x0][0x198] ;  /* 0x0000660000267ab9 */ /* 0x000fe20000000a00 */
[----:B------:R-:W-:Y:S01]  /*186e0*/  LOP3.LUT R3, R0, 0x1f8, RZ, 0xc0, !PT ;  /* 0x000001f800037812 */ /* 0x000fe200078ec0ff */
[----:B0-----:R-:W-:Y:S01]  /*186f0*/  IMAD.SHL.U32 R2, R5, 0x8, RZ ;  /* 0x0000000805027824 */ /* 0x001fe200078e00ff */
[----:B------:R-:W-:Y:S01]  /*18700*/  SHF.R.U32.HI R5, RZ, 0x3, R5 ;  /* 0x00000003ff057819 */ /* 0x000fe20000011605 */
[----:B------:R-:W-:Y:S01]  /*18710*/  ULDC UR36, c[0x0][0xc] ;  /* 0x0000030000247ab9 */ /* 0x000fe20000000800 */
[----:B------:R-:W-:Y:S01]  /*18720*/  LOP3.LUT R3, R3, 0x38, R4, 0x78, !PT ;  /* 0x0000003803037812 */ /* 0x000fe200078e7804 */
[----:B------:R-:W-:-:S03]  /*18730*/  IMAD.SHL.U32 R4, R4, 0x10, RZ ;  /* 0x0000001004047824 */ /* 0x000fc600078e00ff */
[----:B------:R-:W-:Y:S02]  /*18740*/  LOP3.LUT R2, R3, 0x200, R2, 0xf8, !PT ;  /* 0x0000020003027812 */ /* 0x000fe400078ef802 */
[----:B------:R-:W-:Y:S01]  /*18750*/  LOP3.LUT R0, R5, 0x70, R4, 0xf8, !PT ;  /* 0x0000007005007812 */ /* 0x000fe200078ef804 */
[----:B------:R-:W-:Y:S01]  /*18760*/  IMAD.MOV.U32 R0, RZ, RZ, 0x1 ;  /* 0x00000001ff007424 */ /* 0x000fe200078e00ff */
[----:B-1----:R-:W-:-:S06]  /*18770*/  ULEA UR4, UR5, UR4, 0x18 ;  /* 0x0000000405047291 */ /* 0x002fcc000f8ec03f */
[----:B------:R-:W-:-:S04]  /*18780*/  IMAD.U32 R3, RZ, RZ, UR4 ;  /* 0x00000004ff037e24 */ /* 0x000fc8000f8e00ff */
[----:B------:R-:W-:Y:S01]  /*18790*/  IMAD R2, R2, 0x2, R3 ;  /* 0x0000000202027824 */ /* 0x000fe200078e0203 */
[----:B------:R0:W-:Y:S04]  /*187a0*/  STL [R1+0x4], R3 ;  /* 0x0000040301007387 */ /* 0x0001e80000100800 */
[----:B------:R0:W-:Y:S04]  /*187b0*/  STL [R1+0x34], R2 ;  /* 0x0000340201007387 */ /* 0x0001e80000100800 */
[----:B------:R0:W-:Y:S04]  /*187c0*/  STL [R1+0x48], RZ ;  /* 0x000048ff01007387 */ /* 0x0001e80000100800 */
[----:B------:R0:W-:Y:S04]  /*187d0*/  STL [R1+0x18], R0 ;  /* 0x0000180001007387 */ /* 0x0001e80000100800 */
[----:B------:R0:W-:Y:S04]  /*187e0*/  STL [R1+0xc], RZ ;  /* 0x00000cff01007387 */ /* 0x0001e80000100800 */
[----:B------:R0:W-:Y:S04]  /*187f0*/  STL [R1+0x8], RZ ;  /* 0x000008ff01007387 */ /* 0x0001e80000100800 */
[----:B------:R0:W-:Y:S02]  /*18800*/  STL [R1+0x14], R0 ;  /* 0x0000140001007387 */ /* 0x0001e40000100800 */
.L_x_3032:
[----:B------:R-:W-:Y:S05]  /*18810*/  YIELD ;  /* 0x0000000000007946 */ /* 0x000fea0003800000 */
[----:B------:R-:W-:Y:S01]  /*18820*/  ULDC.64 UR4, c[0x0][0xa28] ;  /* 0x00028a0000047ab9 */ /* 0x000fe20000000a00 */
[----:B0-----:R-:W-:Y:S02]  /*18830*/  CS2R R6, SRZ ;  /* 0x0000000000067805 */ /* 0x001fe4000001ff00 */
[----:B------:R-:W-:Y:S01]  /*18840*/  ISETP.NE.U32.AND P0, PT, RZ, UR4, PT ;  /* 0x00000004ff007c0c */ /* 0x000fe2000bf05070 */
[----:B-1----:R-:W1:Y:S01]  /*18850*/  LDC.64 R12, c[0x0][0xa00] ;  /* 0x00028000ff0c7b82 */ /* 0x002e620000000a00 */
[----:B------:R-:W-:Y:S01]  /*18860*/  ULDC.64 UR6, c[0x0][0xa08] ;  /* 0x0002820000067ab9 */ /* 0x000fe20000000a00 */
[----:B------:R-:W-:Y:S01]  /*18870*/  ULDC.64 UR8, c[0x0][0xa10] ;  /* 0x0002840000087ab9 */ /* 0x000fe20000000a00 */
[----:B------:R-:W-:Y:S01]  /*18880*/  ISETP.NE.AND.EX P0, PT, RZ, UR5, PT, P0 ;  /* 0x00000005ff007c0c */ /* 0x000fe2000bf05300 */
[----:B------:R-:W-:-:S04]  /*18890*/  ULDC.64 UR4, c[0x0][0xa18] ;  /* 0x0002860000047ab9 */ /* 0x000fc80000000a00 */
[----:B--2---:R-:W2:Y:S08]  /*188a0*/  LDC.64 R4, c[0x0][0xa08] ;  /* 0x00028200ff047b82 */ /* 0x004eb00000000a00 */
[----:B0-----:R-:W0:Y:S02]  /*188b0*/  @P0 LDC.64 R2, c[0x0][0xa28] ;  /* 0x00028a00ff020b82 */ /* 0x001e240000000a00 */
[----:B0-----:R-:W-:-:S05]  /*188c0*/  @P0 IMAD.WIDE R2, R19, 0x4, R2 ;  /* 0x0000000413020825 */ /* 0x001fca00078e0202 */
[----:B-----5:R0:W5:Y:S01]  /*188d0*/  @P0 LDG.E R6, desc[UR40][R2.64] ;  /* 0x0000002802060981 */ /* 0x020162000c1e1900 */
[----:B------:R-:W-:Y:S01]  /*188e0*/  ISETP.NE.U32.AND P0, PT, RZ, UR4, PT ;  /* 0x00000004ff007c0c */ /* 0x000fe2000bf05070 */
[----:B-1----:R-:W-:Y:S01]  /*188f0*/  IMAD.WIDE R12, R19, 0x4, R12 ;  /* 0x00000004130c7825 */ /* 0x002fe200078e020c */
[----:B------:R-:W-:Y:S02]  /*18900*/  ISETP.NE.U32.AND P2, PT, RZ, UR6, PT ;  /* 0x00000006ff007c0c */ /* 0x000fe4000bf45070 */
[----:B------:R-:W-:Y:S01]  /*18910*/  ISETP.NE.AND.EX P0, PT, RZ, UR5, PT, P0 ;  /* 0x00000005ff007c0c */ /* 0x000fe2000bf05300 */
[----:B------:R-:W-:Y:S01]  /*18920*/  ULDC.64 UR4, c[0x0][0xa00] ;  /* 0x0002800000047ab9 */ /* 0x000fe20000000a00 */
[----:B------:R-:W-:Y:S01]  /*18930*/  ISETP.NE.U32.AND P4, PT, RZ, UR8, PT ;  /* 0x00000008ff007c0c */ /* 0x000fe2000bf85070 */
[----:B------:R-:W-:Y:S01]  /*18940*/  IMAD.MOV.U32 R8, RZ, RZ, RZ ;  /* 0x000000ffff087224 */ /* 0x000fe200078e00ff */
[----:B------:R-:W-:Y:S01]  /*18950*/  ISETP.NE.U32.AND P1, PT, RZ, UR4, PT ;  /* 0x00000004ff007c0c */ /* 0x000fe2000bf25070 */
[----:B0-----:R-:W0:Y:S01]  /*18960*/  LDC.64 R2, c[0x0][0xa10] ;  /* 0x00028400ff027b82 */ /* 0x001e220000000a00 */
[----:B------:R-:W-:-:S02]  /*18970*/  IMAD.MOV.U32 R0, RZ, RZ, RZ ;  /* 0x000000ffff007224 */ /* 0x000fc400078e00ff */
[----:B------:R-:W-:Y:S01]  /*18980*/  ISETP.NE.AND.EX P3, PT, RZ, UR5, PT, P1 ;  /* 0x00000005ff007c0c */ /* 0x000fe2000bf65310 */
[----:B--2---:R-:W-:-:S04]  /*18990*/  IMAD.WIDE R4, R19, 0x4, R4 ;  /* 0x0000000413047825 */ /* 0x004fc800078e0204 */
[----:B------:R-:W1:Y:S01]  /*189a0*/  @P0 LDC.64 R10, c[0x0][0xa18] ;  /* 0x00028600ff0a0b82 */ /* 0x000e620000000a00 */
[----:B------:R-:W-:Y:S01]  /*189b0*/  ULDC UR4, c[0x0][0x288] ;  /* 0x0000a20000047ab9 */ /* 0x000fe20000000800 */
[----:B------:R-:W-:Y:S02]  /*189c0*/  ISETP.NE.AND.EX P1, PT, RZ, UR7, PT, P2 ;  /* 0x00000007ff007c0c */ /* 0x000fe4000bf25320 */
[----:B------:R-:W-:-:S04]  /*189d0*/  ISETP.NE.AND.EX P2, PT, RZ, UR9, PT, P4 ;  /* 0x00000009ff007c0c */ /* 0x000fc8000bf45340 */
[----:B------:R-:W2:Y:S07]  /*189e0*/  @P3 LDG.E R7, desc[UR40][R12.64] ;  /* 0x000000280c073981 */ /* 0x000eae000c1e1900 */
[----:B------:R-:W5:Y:S01]  /*189f0*/  @P1 LDG.E R8, desc[UR40][R4.64] ;  /* 0x0000002804081981 */ /* 0x000f62000c1e1900 */
        /* <DEDUP_REMOVED lines=15> */
[----:B--2---:R0:W-:Y:S01]  /*18af0*/  STL [R1+0x38], R7 ;  /* 0x0000380701007387 */ /* 0x0041e20000100800 */
[----:B------:R-:W-:Y:S02]  /*18b00*/  IMAD.MOV.U32 R11, RZ, RZ, R7 ;  /* 0x000000ffff0b7224 */ /* 0x000fe400078e0007 */
[----:B0-----:R-:W-:Y:S01]  /*18b10*/  IMAD.U32 R7, RZ, RZ, UR4 ;  /* 0x00000004ff077e24 */ /* 0x001fe2000f8e00ff */
[----:B------:R-:W-:Y:S06]  /*18b20*/  @P0 BRA `(.L_x_2877) ;  /* 0x0000000000140947 */ /* 0x000fec0003800000 */
[----:B------:R-:W-:Y:S05]  /*18b30*/  @!P3 BRA `(.L_x_2877) ;  /* 0x000000000010b947 */ /* 0x000fea0003800000 */
[----:B------:R-:W2:Y:S04]  /*18b40*/  LDG.E R9, desc[UR40][R12.64] ;  /* 0x000000280c097981 */ /* 0x000ea8000c1e1900 */
[----:B------:R-:W2:Y:S02]  /*18b50*/  LDG.E R12, desc[UR40][R12.64+0x4] ;  /* 0x000004280c0c7981 */ /* 0x000ea4000c1e1900 */
[----:B--2---:R-:W-:-:S05]  /*18b60*/  IMAD.IADD R11, R12, 0x1, -R9 ;  /* 0x000000010c0b7824 */ /* 0x004fca00078e0a09 */
[----:B------:R0:W-:Y:S02]  /*18b70*/  STL [R1+0x38], R11 ;  /* 0x0000380b01007387 */ /* 0x0001e40000100800 */
.L_x_2877:
[----:B-----5:R-:W-:Y:S01]  /*18b80*/  IMAD.IADD R8, R8, 0x1, R6 ;  /* 0x0000000108087824 */ /* 0x020fe200078e0206 */
[----:B------:R-:W-:Y:S02]  /*18b90*/  ULDC.64 UR4, c[0x0][0xa20] ;  /* 0x0002880000047ab9 */ /* 0x000fe40000000a00 */
[----:B------:R-:W-:Y:S02]  /*18ba0*/  ISETP.NE.U32.AND P0, PT, RZ, UR4, PT ;  /* 0x00000004ff007c0c */ /* 0x000fe4000bf05070 */
[----:B------:R1:W-:Y:S02]  /*18bb0*/  STL [R1+0x20], R8 ;  /* 0x0000200801007387 */ /* 0x0003e40000100800 */
[----:B------:R-:W-:-:S13]  /*18bc0*/  ISETP.NE.AND.EX P0, PT, RZ, UR5, PT, P0 ;  /* 0x00000005ff007c0c */ /* 0x000fda000bf05300 */
[----:B-1----:R-:W-:Y:S05]  /*18bd0*/  @!P0 BRA `(.L_x_2878) ;  /* 0x0000000000108947 */ /* 0x002fea0003800000 */
[----:B------:R-:W1:Y:S02]  /*18be0*/  LDC.64 R4, c[0x0][0xa20] ;  /* 0x00028800ff047b82 */ /* 0x000e640000000a00 */
[----:B-1----:R-:W-:-:S05]  /*18bf0*/  IMAD.WIDE R4, R19, 0x4, R4 ;  /* 0x0000000413047825 */ /* 0x002fca00078e0204 */
[----:B------:R1:W5:Y:S01]  /*18c00*/  LDG.E R7, desc[UR40][R4.64] ;  /* 0x0000002804077981 */ /* 0x000362000c1e1900 */
[----:B------:R-:W-:Y:S05]  /*18c10*/  BRA `(.L_x_2879) ;  /* 0x0000000000107947 */ /* 0x000fea0003800000 */
.L_x_2878:
[----:B------:R-:W-:Y:S05]  /*18c20*/  @!P1 BRA `(.L_x_2879) ;  /* 0x00000000000c9947 */ /* 0x000fea0003800000 */
[----:B------:R-:W2:Y:S04]  /*18c30*/  LDG.E R7, desc[UR40][R4.64] ;  /* 0x0000002804077981 */ /* 0x000ea8000c1e1900 */
[----:B------:R-:W2:Y:S02]  /*18c40*/  LDG.E R4, desc[UR40][R4.64+0x4] ;  /* 0x0000042804047981 */ /* 0x000ea4000c1e1900 */
[----:B--2---:R-:W-:-:S07]  /*18c50*/  IMAD.IADD R7, R4, 0x1, -R7 ;  /* 0x0000000104077824 */ /* 0x004fce00078e0a07 */
.L_x_2879:
[----:B-1----:R-:W2:Y:S04]  /*18c60*/  @P2 LDG.E R4, desc[UR40][R2.64] ;  /* 0x0000002802042981 */ /* 0x002ea8000c1e1900 */
[----:B------:R1:W2:Y:S01]  /*18c70*/  @P2 LDG.E R2, desc[UR40][R2.64+0x4] ;  /* 0x0000042802022981 */ /* 0x0002a2000c1e1900 */
[----:B------:R-:W-:Y:S02]  /*18c80*/  IMAD.SHL.U32 R12, R17, 0x80, RZ ;  /* 0x00000080110c7824 */ /* 0x000fe400078e00ff */
[----:B-----5:R-:W-:Y:S02]  /*18c90*/  IMAD.IADD R9, R7, 0x1, -R6 ;  /* 0x0000000107097824 */ /* 0x020fe400078e0a06 */
[----:B------:R-:W-:Y:S01]  /*18ca0*/  VIADD R7, R12, 0x7f ;  /* 0x0000007f0c077836 */ /* 0x000fe20000000000 */
[----:B------:R3:W-:Y:S01]  /*18cb0*/  STL [R1+0x28], R12 ;  /* 0x0000280c01007387 */ /* 0x0007e20000100800 */
[----:B-1----:R-:W1:Y:S02]  /*18cc0*/  LDC R3, c[0x0][0x448] ;  /* 0x00011200ff037b82 */ /* 0x002e640000000800 */
[----:B-1----:R-:W-:-:S13]  /*18cd0*/  ISETP.NE.AND P1, PT, R3, 0x1, PT ;  /* 0x000000010300780c */ /* 0x002fda0003f25270 */
[----:B------:R-:W1:Y:S08]  /*18ce0*/  @P1 LDC R3, c[0x0][0x44c] ;  /* 0x00011300ff031b82 */ /* 0x000e700000000800 */
[----:B------:R-:W4:Y:S01]  /*18cf0*/  @P1 LDC R5, c[0x0][0x450] ;  /* 0x00011400ff051b82 */ /* 0x000f220000000800 */
[----:B--2---:R-:W-:Y:S02]  /*18d00*/  @P2 IMAD.IADD R10, R2, 0x1, -R4 ;  /* 0x00000001020a2824 */ /* 0x004fe400078e0a04 */
[----:B-1----:R-:W-:-:S04]  /*18d10*/  @P1 IMAD.HI.U32 R2, R7, R3, RZ ;  /* 0x0000000307021227 */ /* 0x002fc800078e00ff */
[----:B------:R-:W-:Y:S01]  /*18d20*/  IMAD.IADD R6, R9, 0x1, R10 ;  /* 0x0000000109067824 */ /* 0x000fe200078e020a */
[----:B----4-:R-:W-:-:S03]  /*18d30*/  @P1 SHF.R.U32.HI R7, RZ, R5, R2 ;  /* 0x00000005ff071219 */ /* 0x010fc60000011602 */
[C---:B------:R-:W-:Y:S01]  /*18d40*/  VIADD R2, R6.reuse, 0x5f ;  /* 0x0000005f06027836 */ /* 0x040fe20000000000 */
[----:B------:R-:W-:-:S03]  /*18d50*/  IADD3 R17, R6, 0x1, -R11 ;  /* 0x0000000106117810 */ /* 0x000fc60007ffe80b */
[----:B------:R-:W-:-:S04]  /*18d60*/  IMAD.HI R2, R2, 0x2aaaaaab, RZ ;  /* 0x2aaaaaab02027827 */ /* 0x000fc800078e02ff */
[----:B------:R-:W-:Y:S01]  /*18d70*/  IMAD.IADD R7, R17, 0x1, R7 ;  /* 0x0000000111077824 */ /* 0x000fe200078e0207 */
[----:B------:R-:W-:-:S04]  /*18d80*/  SHF.R.U32.HI R21, RZ, 0x1f, R2 ;  /* 0x0000001fff157819 */ /* 0x000fc80000011602 */
[----:B------:R-:W-:Y:S02]  /*18d90*/  LEA.HI.SX32 R21, R2, R21, 0x1c ;  /* 0x0000001502157211 */ /* 0x000fe400078fe2ff */
[----:B------:R-:W1:Y:S02]  /*18da0*/  LDC.64 R2, c[0x0][0x9e0] ;  /* 0x00027800ff027b82 */ /* 0x000e640000000a00 */
[----:B-1----:R-:W-:Y:S01]  /*18db0*/  ISETP.GE.AND P3, PT, R3, 0x1, PT ;  /* 0x000000010300780c */ /* 0x002fe20003f66270 */
        /* <DEDUP_REMOVED lines=8> */
[----:B------:R-:W1:Y:S02]  /*18e40*/  @P0 LDC.64 R4, c[0x0][0x9e8] ;  /* 0x00027a00ff040b82 */ /* 0x000e640000000a00 */
[----:B-1----:R-:W-:-:S05]  /*18e50*/  @P0 IMAD.HI.U32 R4, R2, R4, RZ ;  /* 0x0000000402040227 */ /* 0x002fca00078e00ff */
[----:B------:R-:W-:-:S04]  /*18e60*/  @P0 SHF.R.U32.HI R2, RZ, R5, R4 ;  /* 0x00000005ff020219 */ /* 0x000fc80000011604 */
[----:B------:R-:W-:Y:S01]  /*18e70*/  LOP3.LUT R2, RZ, R2, RZ, 0x33, !PT ;  /* 0x00000002ff027212 */ /* 0x000fe200078e33ff */
[----:B------:R-:W-:Y:S06]  /*18e80*/  BRA `(.L_x_2883) ;  /* 0x0000000000107947 */ /* 0x000fec0003800000 */
.L_x_2882:
[----:B------:R-:W-:-:S13]  /*18e90*/  ISETP.NE.AND P0, PT, R3, 0x1, PT ;  /* 0x000000010300780c */ /* 0x000fda0003f05270 */
[----:B------:R-:W1:Y:S02]  /*18ea0*/  @P0 LDC.64 R4, c[0x0][0x9e8] ;  /* 0x00027a00ff040b82 */ /* 0x000e640000000a00 */
[----:B-1----:R-:W-:-:S05]  /*18eb0*/  @P0 IMAD.HI.U32 R4, R2, R4, RZ ;  /* 0x0000000402040227 */ /* 0x002fca00078e00ff */
[----:B------:R-:W-:-:S07]  /*18ec0*/  @P0 SHF.R.U32.HI R2, RZ, R5, R4 ;  /* 0x00000005ff020219 */ /* 0x000fce0000011604 */
.L_x_2883:
[----:B------:R-:W-:Y:S05]  /*18ed0*/  BSYNC B0 ;  /* 0x0000000000007941 */ /* 0x000fea0003800000 */
.L_x_2881:
[----:B------:R-:W-:-:S05]  /*18ee0*/  IMAD R2, R2, R3, R3 ;  /* 0x0000000302027224 */ /* 0x000fca00078e0203 */
[----:B------:R-:W-:-:S07]  /*18ef0*/  VIMNMX R8, R8, R2, PT ;  /* 0x0000000208087248 */ /* 0x000fce0003fe0100 */
.L_x_2880:
[----:B------:R-:W1:Y:S01]  /*18f00*/  @P1 LDC R4, c[0x0][0x44c] ;  /* 0x00011300ff041b82 */ /* 0x000e620000000800 */
[----:B------:R-:W-:Y:S01]  /*18f10*/  IMAD.MOV.U32 R2, RZ, RZ, R12 ;  /* 0x000000ffff027224 */ /* 0x000fe200078e000c */
[----:B------:R-:W-:Y:S01]  /*18f20*/  ULDC UR4, c[0x0][0x9dc] ;  /* 0x0002770000047ab9 */ /* 0x000fe20000000800 */
[----:B------:R-:W-:-:S05]  /*18f30*/  IMAD.IADD R20, R6, 0x1, -R11 ;  /* 0x0000000106147824 */ /* 0x000fca00078e0a0b */
[----:B------:R-:W2:Y:S01]  /*18f40*/  @P1 LDC R5, c[0x0][0x450] ;  /* 0x00011400ff051b82 */ /* 0x000ea20000000800 */
[----:B-1----:R-:W-:-:S05]  /*18f50*/  @P1 IMAD.HI.U32 R4, R12, R4, RZ ;  /* 0x000000040c041227 */ /* 0x002fca00078e00ff */
[----:B--2---:R-:W-:-:S05]  /*18f60*/  @P1 SHF.R.U32.HI R2, RZ, R5, R4 ;  /* 0x00000005ff021219 */ /* 0x004fca0000011604 */
[----:B------:R-:W-:-:S04]  /*18f70*/  IMAD.IADD R2, R20, 0x1, R2 ;  /* 0x0000000114027824 */ /* 0x000fc800078e0202 */
[----:B------:R-:W-:Y:S01]  /*18f80*/  VIADD R6, R2, -UR4 ;  /* 0x8000000402067c36 */ /* 0x000fe20008000000 */
[----:B------:R-:W-:Y:S06]  /*18f90*/  @!P3 BRA `(.L_x_2884) ;  /* 0x000000000044b947 */ /* 0x000fec0003800000 */
[----:B------:R-:W-:Y:S01]  /*18fa0*/  ISETP.GT.AND P0, PT, R2, -0x1, PT ;  /* 0xffffffff0200780c */ /* 0x000fe20003f04270 */
[----:B------:R-:W-:-:S12]  /*18fb0*/  BSSY B0, `(.L_x_2885) ;  /* 0x000000d000007945 */ /* 0x000fd80003800000 */
[----:B------:R-:W-:Y:S05]  /*18fc0*/  @P0 BRA `(.L_x_2886) ;  /* 0x00000000001c0947 */ /* 0x000fea0003800000 */
[----:B------:R-:W-:Y:S02]  /*18fd0*/  ISETP.NE.AND P0, PT, R3, 0x1, PT ;  /* 0x000000010300780c */ /* 0x000fe40003f05270 */
[----:B------:R-:W-:-:S11]  /*18fe0*/  LOP3.LUT R2, RZ, R2, RZ, 0x33, !PT ;  /* 0x00000002ff027212 */ /* 0x000fd600078e33ff */
[----:B------:R-:W1:Y:S02]  /*18ff0*/  @P0 LDC.64 R4, c[0x0][0x9e8] ;  /* 0x00027a00ff040b82 */ /* 0x000e640000000a00 */
[----:B-1----:R-:W-:-:S05]  /*19000*/  @P0 IMAD.HI.U32 R4, R2, R4, RZ ;  /* 0x0000000402040227 */ /* 0x002fca00078e00ff */
[----:B------:R-:W-:-:S04]  /*19010*/  @P0 SHF.R.U32.HI R2, RZ, R5, R4 ;  /* 0x00000005ff020219 */ /* 0x000fc80000011604 */
[----:B------:R-:W-:Y:S01]  /*19020*/  LOP3.LUT R2, RZ, R2, RZ, 0x33, !PT ;  /* 0x00000002ff027212 */ /* 0x000fe200078e33ff */
[----:B------:R-:W-:Y:S06]  /*19030*/  BRA `(.L_x_2887) ;  /* 0x0000000000107947 */ /* 0x000fec0003800000 */
.L_x_2886:
[----:B------:R-:W-:-:S13]  /*19040*/  ISETP.NE.AND P0, PT, R3, 0x1, PT ;  /* 0x000000010300780c */ /* 0x000fda0003f05270 */
[----:B------:R-:W1:Y:S02]  /*19050*/  @P0 LDC.64 R4, c[0x0][0x9e8] ;  /* 0x00027a00ff040b82 */ /* 0x000e640000000a00 */
[----:B-1----:R-:W-:-:S05]  /*19060*/  @P0 IMAD.HI.U32 R4, R2, R4, RZ ;  /* 0x0000000402040227 */ /* 0x002fca00078e00ff */
[----:B------:R-:W-:-:S07]  /*19070*/  @P0 SHF.R.U32.HI R2, RZ, R5, R4 ;  /* 0x00000005ff020219 */ /* 0x000fce0000011604 */
.L_x_2887:
[----:B------:R-:W-:Y:S05]  /*19080*/  BSYNC B0 ;  /* 0x0000000000007941 */ /* 0x000fea0003800000 */
.L_x_2885:
[----:B------:R-:W-:-:S05]  /*19090*/  IMAD R2, R2, R3, RZ ;  /* 0x0000000302027224 */ /* 0x000fca00078e02ff */
[----:B------:R-:W-:-:S07]  /*190a0*/  VIMNMX R6, R6, R2, !PT ;  /* 0x0000000206067248 */ /* 0x000fce0007fe0100 */
.L_x_2884:
[----:B------:R-:W-:Y:S01]  /*190b0*/  VIADD R8, R8, 0x5f ;  /* 0x0000005f08087836 */ /* 0x000fe20000000000 */
[----:B------:R-:W-:Y:S01]  /*190c0*/  BSSY B0, `(.L_x_2888) ;  /* 0x000014f000007945 */ /* 0x000fe20003800000 */
        /* <DEDUP_REMOVED lines=26> */
[----:B------:R-:W1:Y:S02]  /*19270*/  S2R R5, SR_TID.X ;  /* 0x0000000000057919 */ /* 0x000e640000002100 */
[----:B-1----:R-:W-:-:S04]  /*19280*/  SHF.R.U32.HI R5, RZ, 0x5, R5 ;  /* 0x00000005ff057819 */ /* 0x002fc80000011605 */
[----:B------:R-:W-:-:S05]  /*19290*/  LOP3.LUT R5, R5, 0x3, RZ, 0xc0, !PT ;  /* 0x0000000305057812 */ /* 0x000fca00078ec0ff */
[----:B------:R1:W2:Y:S02]  /*192a0*/  SHFL.IDX PT, R14, R5, RZ, 0x1f ;  /* 0x00001fff050e7589 */ /* 0x0002a400000e0000 */
.L_x_3091:
[----:B--2---:R-:W-:Y:S02]  /*192b0*/  ISETP.NE.AND P0, PT, R14, RZ, PT ;  /* 0x000000ff0e00720c */ /* 0x004fe40003f05270 */
[----:B------:R-:W-:-:S11]  /*192c0*/  PLOP3.LUT P6, PT, PT, PT, PT, 0x8, 0x0 ;  /* 0x000000000000781c */ /* 0x000fd60003fce170 */
[----:B------:R-:W-:Y:S05]  /*192d0*/  @P0 BRA `(.L_x_2891) ;  /* 0x00000000000c0947 */ /* 0x000fea0003800000 */
[----:B------:R-:W-:-:S03]  /*192e0*/  UMOV UR4, 0xffffffff ;  /* 0xffffffff00047882 */ /* 0x000fc60000000000 */
[----:B------:R-:W-:Y:S05]  /*192f0*/  BRA.DIV UR4, `(.L_x_2892) ;  /* 0x0000007a04807947 */ /* 0x000fea000b800000 */
[----:B------:R-:W-:-:S13]  /*19300*/  ELECT P6, URZ, PT ;  /* 0x00000000003f782f */ /* 0x000fda00038c0000 */
.L_x_2891:
[----:B-1----:R-:W2:Y:S04]  /*19310*/  LDL R5, [R1+0x48] ;  /* 0x0000480001057983 */ /* 0x002ea80000100800 */
[----:B------:R-:W3:Y:S01]  /*19320*/  LDL R7, [R1+0x4] ;  /* 0x0000040001077983 */ /* 0x000ee20000100800 */
[----:B------:R-:W-:Y:S01]  /*19330*/  BSSY B1, `(.L_x_2893) ;  /* 0x0000008000017945 */ /* 0x000fe20003800000 */
[----:B--2---:R-:W-:-:S05]  /*19340*/  VIADD R5, R5, 0x1 ;  /* 0x0000000105057836 */ /* 0x004fca0000000000 */
[----:B------:R-:W-:-:S04]  /*19350*/  LEA.HI R6, R5, R5, RZ, 0x1 ;  /* 0x0000000505067211 */ /* 0x000fc800078f08ff */
[----:B------:R-:W-:-:S05]  /*19360*/  LOP3.LUT R6, R6, 0xfffffffe, RZ, 0xc0, !PT ;  /* 0xfffffffe06067812 */ /* 0x000fca00078ec0ff */
[----:B------:R-:W-:-:S05]  /*19370*/  IMAD.IADD R5, R5, 0x1, -R6 ;  /* 0x0000000105057824 */ /* 0x000fca00078e0a06 */
[----:B------:R-:W-:-:S04]  /*19380*/  SHF.L.U32 R5, R5, 0x1f, RZ ;  /* 0x0000001f05057819 */ /* 0x000fc800000006ff */
[----:B---3--:R-:W1:Y:S02]  /*19390*/  SYNCS.PHASECHK.TRANS64.TRYWAIT P0, [R7+URZ+0x22820], R5 ;  /* 0x02282005070075a7 */ /* 0x008e64000800017f */
[----:B-1----:R-:W-:Y:S05]  /*193a0*/  @!P0 BRA `(.L_x_2894) ;  /* 0x0000007800748947 */ /* 0x002fea0003800000 */
.L_x_3094:
[----:B------:R-:W-:Y:S05]  /*193b0*/  BSYNC B1 ;  /* 0x0000000000017941 */ /* 0x000fea0003800000 */
.L_x_2893:
[----:B------:R-:W-:Y:S04]  /*193c0*/  BSSY B1, `(.L_x_2895) ;  /* 0x0000082000017945 */ /* 0x000fe80003800000 */
[----:B------:R-:W-:Y:S05]  /*193d0*/  @!P6 BRA `(.L_x_2896) ;  /* 0x000000080000e947 */ /* 0x000fea0003800000 */
[----:B------:R-:W2:Y:S04]  /*193e0*/  LDL R9, [R1+0x4] ;  /* 0x0000040001097983 */ /* 0x000ea80000100800 */
[----:B-1----:R-:W2:Y:S04]  /*193f0*/  LDL R6, [R1+0xc] ;  /* 0x00000c0001067983 */ /* 0x002ea80000100800 */
[----:B------:R-:W3:Y:S01]  /*19400*/  LDL R8, [R1+0x18] ;  /* 0x0000180001087983 */ /* 0x000ee20000100800 */
[----:B------:R-:W-:Y:S01]  /*19410*/  BSSY B2, `(.L_x_2897) ;  /* 0x0000008000027945 */ /* 0x000fe20003800000 */
[----:B------:R-:W1:Y:S02]  /*19420*/  S2R R7, SR_TID.X ;  /* 0x0000000000077919 */ /* 0x000e640000002100 */
[----:B-1----:R-:W-:-:S04]  /*19430*/  LOP3.LUT R7, R7, 0x7f, RZ, 0xc0, !PT ;  /* 0x0000007f07077812 */ /* 0x002fc800078ec0ff */
[----:B------:R-:W-:Y:S01]  /*19440*/  ISETP.NE.AND P1, PT, R7, RZ, PT ;  /* 0x000000ff0700720c */ /* 0x000fe20003f25270 */
[----:B--2---:R-:W-:Y:S01]  /*19450*/  IMAD R6, R6, 0x8, R9 ;  /* 0x0000000806067824 */ /* 0x004fe200078e0209 */
[----:B---3--:R-:W-:-:S04]  /*19460*/  SHF.L.U32 R9, R8, 0x1f, RZ ;  /* 0x0000001f08097819 */ /* 0x008fc800000006ff */
[----:B------:R-:W1:Y:S02]  /*19470*/  SYNCS.PHASECHK.TRANS64.TRYWAIT P0, [R6+URZ+0x228a0], R9 ;  /* 0x0228a009060075a7 */ /* 0x000e64000800017f */
[----:B-1----:R-:W-:Y:S05]  /*19480*/  @!P0 BRA `(.L_x_2898) ;  /* 0x0000007800548947 */ /* 0x002fea0003800000 */
.L_x_3095:
[----:B------:R-:W-:Y:S05]  /*19490*/  BSYNC B2 ;  /* 0x0000000000027941 */ /* 0x000fea0003800000 */
.L_x_2897:
        /* <DEDUP_REMOVED lines=9> */
.L_x_2900:
[----:B------:R-:W-:Y:S05]  /*19530*/  BSYNC B2 ;  /* 0x0000000000027941 */ /* 0x000fea0003800000 */
.L_x_2899:
        /* <DEDUP_REMOVED lines=14> */
.L_x_2901:
        /* <DEDUP_REMOVED lines=10> */
[----:B------:R-:W2:Y:S01]  /*196c0*/  SYNCS.PHASECHK.TRANS64.TRYWAIT P0, [R6+URZ+0x228c0], R9 ;  /* 0x0228c009060075a7 */ /* 0x000ea2000800017f */
[----:B------:R-:W-:Y:S04]  /*196d0*/  BSSY B2, `(.L_x_2902) ;  /* 0x0000002000027945 */ /* 0x000fe80003800000 */
[----:B--2---:R-:W-:Y:S05]  /*196e0*/  @!P0 BRA `(.L_x_2903) ;  /* 0x0000007400d08947 */ /* 0x004fea0003800000 */
.L_x_3096:
[----:B------:R-:W-:Y:S05]  /*196f0*/  BSYNC B2 ;  /* 0x0000000000027941 */ /* 0x000fea0003800000 */
.L_x_2902:
[----:B------:R-:W-:Y:S01]  /*19700*/  BSSY B2, `(.L_x_2904) ;  /* 0x000000b000027945 */ /* 0x000fe20003800000 */
[----:B------:R-:W-:Y:S02]  /*19710*/  IMAD.MOV.U32 R10, RZ, RZ, 0x0 ;  /* 0x00000000ff0a7424 */ /* 0x000fe400078e00ff */
[----:B0-----:R-:W-:Y:S01]  /*19720*/  IMAD.MOV.U32 R11, RZ, RZ, 0x12f00000 ;  /* 0x12f00000ff0b7424 */ /* 0x001fe200078e00ff */
[----:B------:R-:W-:Y:S06]  /*19730*/  @P1 BRA `(.L_x_2905) ;  /* 0x00000000001c1947 */ /* 0x000fec0003800000 */
[----:B------:R-:W0:Y:S01]  /*19740*/  S2R R8, SR_TID.X ;  /* 0x0000000000087919 */ /* 0x000e220000002100 */
[----:B------:R-:W-:-:S04]  /*19750*/  IMAD.MOV.U32 R7, RZ, RZ, 0xc000 ;  /* 0x0000c000ff077424 */ /* 0x000fc800078e00ff */
[----:B------:R3:W-:Y:S01]  /*19760*/  SYNCS.ARRIVE.TRANS64 RZ, [R6+URZ+0x228b0], R7 ;  /* 0x0228b00706ff79a7 */ /* 0x0007e2000800003f */
[----:B0-----:R-:W-:-:S04]  /*19770*/  LOP3.LUT R8, R8, 0x1f, RZ, 0xc0, !PT ;  /* 0x0000001f08087812 */ /* 0x001fc800078ec0ff */
[----:B------:R-:W-:-:S13]  /*19780*/  ISETP.NE.AND P0, PT, R8, RZ, PT ;  /* 0x000000ff0800720c */ /* 0x000fda0003f05270 */
[----:B---3--:R-:W-:Y:S05]  /*19790*/  @!P0 BRA `(.L_x_2905) ;  /* 0x0000000000048947 */ /* 0x008fea0003800000 */
[----:B------:R-:W-:Y:S01]  /*197a0*/  BPT.TRAP 0x1 ;  /* 0x000000040000795c */ /* 0x000fe20000300000 */
.L_x_2905:
[----:B------:R-:W-:Y:S05]  /*197b0*/  BSYNC B2 ;  /* 0x0000000000027941 */ /* 0x000fea0003800000 */
.L_x_2904:
[----:B------:R-:W3:Y:S04]  /*197c0*/  LDL R8, [R1+0x4] ;  /* 0x0000040001087983 */ /* 0x000ee80000100800 */
[----:B------:R-:W3:Y:S01]  /*197d0*/  LDL R7, [R1+0xc] ;  /* 0x00000c0001077983 */ /* 0x000ee20000100800 */
[----:B------:R-:W-:Y:S01]  /*197e0*/  R2UR UR10, R12 ;  /* 0x000000000c0a72ca */ /* 0x000fe200000e0000 */
[----:B------:R-:W-:Y:S01]  /*197f0*/  UIADD3 UR4, UP0, UR38, 0x670, URZ ;  /* 0x0000067026047890 */ /* 0x000fe2000ff1e03f */
[----:B------:R-:W-:Y:S01]  /*19800*/  R2UR UR6, R10 ;  /* 0x000000000a0672ca */ /* 0x000fe200000e0000 */
[----:B-12---:R-:W-:Y:S01]  /*19810*/  VIADD R6, R6, 0x228b0 ;  /* 0x000228b006067836 */ /* 0x006fe20000000000 */
[----:B------:R-:W-:Y:S01]  /*19820*/  R2UR UR7, R11 ;  /* 0x000000000b0772ca */ /* 0x000fe200000e0000 */
[----:B------:R-:W-:Y:S01]  /*19830*/  UIADD3.X UR5, URZ, UR39, URZ, UP0, !UPT ;  /* 0x000000273f057290 */ /* 0x000fe200087fe43f */
[----:B------:R-:W-:Y:S01]  /*19840*/  PLOP3.LUT P0, PT, PT, PT, PT, 0x80, 0x0 ;  /* 0x000000000000781c */ /* 0x000fe20003f0f070 */
[----:B---3--:R-:W-:-:S04]  /*19850*/  IMAD R7, R7, 0xc000, R8 ;  /* 0x0000c00007077824 */ /* 0x008fc800078e0208 */
[----:B------:R-:W-:-:S08]  /*19860*/  VIADD R8, R7, 0x400 ;  /* 0x0000040007087836 */ /* 0x000fd00000000000 */
.L_x_2906:
        /* <DEDUP_REMOVED lines=15> */
.L_x_2907:
        /* <DEDUP_REMOVED lines=15> */
.L_x_2908:
        /* <DEDUP_REMOVED lines=15> */
.L_x_2909:
        /* <DEDUP_REMOVED lines=10> */
.L_x_2896:
[----:B------:R-:W-:Y:S05]  /*19be0*/  BSYNC B1 ;  /* 0x0000000000017941 */ /* 0x000fea0003800000 */
.L_x_2895:
[----:B------:R-:W1:Y:S04]  /*19bf0*/  LDL.LU R9, [R1+0xc] ;  /* 0x00000c0001097983 */ /* 0x000e680000300800 */
[----:B------:R-:W2:Y:S01]  /*19c00*/  LDL.LU R8, [R1+0x18] ;  /* 0x0000180001087983 */ /* 0x000ea20000300800 */
[----:B------:R-:W-:Y:S01]  /*19c10*/  VIADD R4, R4, 0xfffffffe ;  /* 0xfffffffe04047836 */ /* 0x000fe20000000000 */
[----:B------:R-:W-:-:S04]  /*19c20*/  PLOP3.LUT P0, PT, PT, PT, PT, 0x8, 0x0 ;  /* 0x000000000000781c */ /* 0x000fc80003f0e170 */
[----:B------:R-:W-:Y:S01]  /*19c30*/  ISETP.GE.AND P2, PT, R4, R3, PT ;  /* 0x000000030400720c */ /* 0x000fe20003f46270 */
[----:B-1----:R-:W-:-:S05]  /*19c40*/  VIADD R5, R9, 0x1 ;  /* 0x0000000109057836 */ /* 0x002fca0000000000 */
[----:B------:R-:W-:-:S04]  /*19c50*/  ISETP.NE.AND P1, PT, R5, 0x2, PT ;  /* 0x000000020500780c */ /* 0x000fc80003f25270 */
[----:B------:R-:W-:Y:S02]  /*19c60*/  SEL R6, RZ, 0x1, P1 ;  /* 0x00000001ff067807 */ /* 0x000fe40000800000 */
[----:B------:R-:W-:Y:S02]  /*19c70*/  SEL R5, R5, RZ, P1 ;  /* 0x000000ff05057207 */ /* 0x000fe40000800000 */
[----:B--2---:R-:W-:-:S03]  /*19c80*/  LOP3.LUT R8, R8, R6, RZ, 0x3c, !PT ;  /* 0x0000000608087212 */ /* 0x004fc600078e3cff */
[----:B------:R1:W-:Y:S04]  /*19c90*/  STL [R1+0xc], R5 ;  /* 0x00000c0501007387 */ /* 0x0003e80000100800 */
[----:B------:R1:W-:Y:S01]  /*19ca0*/  STL [R1+0x18], R8 ;  /* 0x0000180801007387 */ /* 0x0003e20000100800 */
[----:B------:R-:W-:Y:S05]  /*19cb0*/  @!P2 BRA `(.L_x_2889) ;  /* 0x00000008003ca947 */ /* 0x000fea0003800000 */
.L_x_2925:
[----:B------:R-:W-:Y:S05]  /*19cc0*/  YIELD ;  /* 0x0000000000007946 */ /* 0x000fea0003800000 */
[----:B------:R-:W-:Y:S04]  /*19cd0*/  BSSY B1, `(.L_x_2910) ;  /* 0x0000081000017945 */ /* 0x000fe80003800000 */
[----:B--2---:R-:W-:Y:S05]  /*19ce0*/  @!P6 BRA `(.L_x_2911) ;  /* 0x0000000400fce947 */ /* 0x004fea0003800000 */
[----:B-1----:R-:W2:Y:S04]  /*19cf0*/  LDL R8, [R1+0x4] ;  /* 0x0000040001087983 */ /* 0x002ea80000100800 */
[----:B------:R-:W2:Y:S04]  /*19d00*/  LDL R5, [R1+0xc] ;  /* 0x00000c0001057983 */ /* 0x000ea80000100800 */
        /* <DEDUP_REMOVED lines=9> */
.L_x_3097:
[----:B------:R-:W-:Y:S05]  /*19da0*/  BSYNC B2 ;  /* 0x0000000000027941 */ /* 0x000fea0003800000 */
.L_x_2912:
        /* <DEDUP_REMOVED lines=9> */
.L_x_2915:
[----:B------:R-:W-:Y:S05]  /*19e40*/  BSYNC B2 ;  /* 0x0000000000027941 */ /* 0x000fea0003800000 */
.L_x_2914:
        /* <DEDUP_REMOVED lines=13> */
.L_x_2916:
        /* <DEDUP_REMOVED lines=13> */
.L_x_3098:
[----:B------:R-:W-:Y:S05]  /*19ff0*/  BSYNC B2 ;  /* 0x0000000000027941 */ /* 0x000fea0003800000 */
.L_x_2917:
[----:B------:R-:W-:Y:S01]  /*1a000*/  BSSY B2, `(.L_x_2919) ;  /* 0x000000b000027945 */ /* 0x000fe20003800000 */
[----:B------:R-:W-:Y:S02]  /*1a010*/  IMAD.MOV.U32 R10, RZ, RZ, 0x0 ;  /* 0x00000000ff0a7424 */ /* 0x000fe400078e00ff */
[----:B0-----:R-:W-:Y:S01]  /*1a020*/  IMAD.MOV.U32 R11, RZ, RZ, 0x12f00000 ;  /* 0x12f00000ff0b7424 */ /* 0x001fe200078e00ff */
[----:B------:R-:W-:Y:S06]  /*1a030*/  @P2 BRA `(.L_x_2920) ;  /* 0x00000000001c2947 */ /* 0x000fec0003800000 */
[----:B------:R-:W0:Y:S01]  /*1a040*/  S2R R7, SR_TID.X ;  /* 0x0000000000077919 */ /* 0x000e220000002100 */
[----:B-12---:R-:W-:-:S04]  /*1a050*/  IMAD.MOV.U32 R6, RZ, RZ, 0xc000 ;  /* 0x0000c000ff067424 */ /* 0x006fc800078e00ff */
[----:B------:R3:W-:Y:S01]  /*1a060*/  SYNCS.ARRIVE.TRANS64 RZ, [R5+URZ+0x228b0], R6 ;  /* 0x0228b00605ff79a7 */ /* 0x0007e2000800003f */
[----:B0-----:R-:W-:-:S04]  /*1a070*/  LOP3.LUT R7, R7, 0x1f, RZ, 0xc0, !PT ;  /* 0x0000001f07077812 */ /* 0x001fc800078ec0ff */
[----:B------:R-:W-:-:S13]  /*1a080*/  ISETP.NE.AND P1, PT, R7, RZ, PT ;  /* 0x000000ff0700720c */ /* 0x000fda0003f25270 */
[----:B---3--:R-:W-:Y:S05]  /*1a090*/  @!P1 BRA `(.L_x_2920) ;  /* 0x0000000000049947 */ /* 0x008fea0003800000 */
[----:B------:R-:W-:Y:S01]  /*1a0a0*/  BPT.TRAP 0x1 ;  /* 0x000000040000795c */ /* 0x000fe20000300000 */
.L_x_2920:
[----:B------:R-:W-:Y:S05]  /*1a0b0*/  BSYNC B2 ;  /* 0x0000000000027941 */ /* 0x000fea0003800000 */
.L_x_2919:
[----:B------:R-:W3:Y:S04]  /*1a0c0*/  LDL R7, [R1+0x4] ;  /* 0x0000040001077983 */ /* 0x000ee80000100800 */
[----:B-12---:R-:W3:Y:S01]  /*1a0d0*/  LDL R6, [R1+0xc] ;  /* 0x00000c0001067983 */ /* 0x006ee20000100800 */
[----:B------:R-:W-:Y:S01]  /*1a0e0*/  R2UR UR10, R12 ;  /* 0x000000000c0a72ca */ /* 0x000fe200000e0000 */
[----:B------:R-:W-:Y:S01]  /*1a0f0*/  UIADD3 UR4, UP0, UR38, 0x670, URZ ;  /* 0x0000067026047890 */ /* 0x000fe2000ff1e03f */
[----:B------:R-:W-:Y:S01]  /*1a100*/  R2UR UR6, R10 ;  /* 0x000000000a0672ca */ /* 0x000fe200000e0000 */
[----:B------:R-:W-:Y:S01]  /*1a110*/  VIADD R5, R5, 0x228b0 ;  /* 0x000228b005057836 */ /* 0x000fe20000000000 */
[----:B------:R-:W-:Y:S01]  /*1a120*/  R2UR UR7, R11 ;  /* 0x000000000b0772ca */ /* 0x000fe200000e0000 */
[----:B------:R-:W-:Y:S01]  /*1a130*/  UIADD3.X UR5, URZ, UR39, URZ, UP0, !UPT ;  /* 0x000000273f057290 */ /* 0x000fe200087fe43f */
[----:B------:R-:W-:Y:S01]  /*1a140*/  PLOP3.LUT P1, PT, PT, PT, PT, 0x80, 0x0 ;  /* 0x000000000000781c */ /* 0x000fe20003f2f070 */
[----:B---3--:R-:W-:-:S04]  /*1a150*/  IMAD R6, R6, 0xc000, R7 ;  /* 0x0000c00006067824 */ /* 0x008fc800078e0207 */
[----:B------:R-:W-:-:S08]  /*1a160*/  VIADD R7, R6, 0x400 ;  /* 0x0000040006077836 */ /* 0x000fd00000000000 */
.L_x_2921:
        /* <DEDUP_REMOVED lines=15> */
.L_x_2922:
        /* <DEDUP_REMOVED lines=15> */
.L_x_2923:
        /* <DEDUP_REMOVED lines=15> */
.L_x_2924:
        /* <DEDUP_REMOVED lines=10> */
.L_x_2911:
[----:B------:R-:W-:Y:S05]  /*1a4e0*/  BSYNC B1 ;  /* 0x0000000000017941 */ /* 0x000fea0003800000 */
.L_x_2910:
[----:B------:R-:W1:Y:S04]  /*1a4f0*/  LDL.LU R9, [R1+0xc] ;  /* 0x00000c0001097983 */ /* 0x000e680000300800 */
[----:B------:R-:W2:Y:S01]  /*1a500*/  LDL.LU R7, [R1+0x18] ;  /* 0x0000180001077983 */ /* 0x000ea20000300800 */
[C---:B------:R-:W-:Y:S01]  /*1a510*/  ISETP.GT.AND P2, PT, R4.reuse, R3, PT ;  /* 0x000000030400720c */ /* 0x040fe20003f44270 */
[----:B------:R-:W-:Y:S02]  /*1a520*/  VIADD R4, R4, 0xffffffff ;  /* 0xffffffff04047836 */ /* 0x000fe40000000000 */
[----:B-1----:R-:W-:-:S05]  /*1a530*/  VIADD R5, R9, 0x1 ;  /* 0x0000000109057836 */ /* 0x002fca0000000000 */
[----:B------:R-:W-:-:S04]  /*1a540*/  ISETP.NE.AND P1, PT, R5, 0x2, PT ;  /* 0x000000020500780c */ /* 0x000fc80003f25270 */
[----:B------:R-:W-:Y:S02]  /*1a550*/  SEL R6, RZ, 0x1, P1 ;  /* 0x00000001ff067807 */ /* 0x000fe40000800000 */
[----:B------:R-:W-:Y:S02]  /*1a560*/  SEL R5, R5, RZ, P1 ;  /* 0x000000ff05057207 */ /* 0x000fe40000800000 */
[----:B--2---:R-:W-:-:S05]  /*1a570*/  LOP3.LUT R7, R7, R6, RZ, 0x3c, !PT ;  /* 0x0000000607077212 */ /* 0x004fca00078e3cff */
[----:B------:R2:W-:Y:S04]  /*1a580*/  STL [R1+0x18], R7 ;  /* 0x0000180701007387 */ /* 0x0005e80000100800 */
[----:B------:R2:W-:Y:S01]  /*1a590*/  STL [R1+0xc], R5 ;  /* 0x00000c0501007387 */ /* 0x0005e20000100800 */
[----:B------:R-:W-:Y:S05]  /*1a5a0*/  @P2 BRA `(.L_x_2925) ;  /* 0xfffffff400c42947 */ /* 0x000fea000383ffff */
.L_x_2889:
[----:B------:R-:W-:Y:S05]  /*1a5b0*/  BSYNC B0 ;  /* 0x0000000000007941 */ /* 0x000fea0003800000 */
.L_x_2888:
[----:B--2---:R-:W2:Y:S01]  /*1a5c0*/  LDL R7, [R1+0x28] ;  /* 0x0000280001077983 */ /* 0x004ea20000100800 */
[----:B------:R-:W3:Y:S01]  /*1a5d0*/  LDC R0, c[0x0][0x448] ;  /* 0x00011200ff007b82 */ /* 0x000ee20000000800 */
[----:B------:R-:W-:Y:S07]  /*1a5e0*/  @!P0 WARPSYNC.ALL ;  /* 0x0000000000008948 */ /* 0x000fee0003800000 */
[----:B------:R-:W-:Y:S01]  /*1a5f0*/  @!P0 BAR.SYNC.DEFER_BLOCKING 0xc, 0x180 ;  /* 0x0306000000008b1d */ /* 0x000fe20000010000 */
[----:B---3--:R-:W-:-:S13]  /*1a600*/  ISETP.NE.AND P1, PT, R0, 0x1, PT ;  /* 0x000000010000780c */ /* 0x008fda0003f25270 */
[----:B------:R-:W3:Y:S08]  /*1a610*/  @P1 LDC R2, c[0x0][0x44c] ;  /* 0x00011300ff021b82 */ /* 0x000ef00000000800 */
[----:B------:R-:W4:Y:S01]  /*1a620*/  @P1 LDC R3, c[0x0][0x450] ;  /* 0x00011400ff031b82 */ /* 0x000f220000000800 */
[----:B--2---:R-:W-:-:S04]  /*1a630*/  VIADD R0, R7, 0x7f ;  /* 0x0000007f07007836 */ /* 0x004fc80000000000 */
[----:B---3--:R-:W-:-:S05]  /*1a640*/  @P1 IMAD.HI.U32 R2, R0, R2, RZ ;  /* 0x0000000200021227 */ /* 0x008fca00078e00ff */
[----:B----4-:R-:W-:Y:S02]  /*1a650*/  @P1 SHF.R.U32.HI R0, RZ, R3, R2 ;  /* 0x00000003ff001219 */ /* 0x010fe40000011602 */
[----:B------:R-:W2:Y:S03]  /*1a660*/  LDC.64 R2, c[0x0][0x9e0] ;  /* 0x00027800ff027b82 */ /* 0x000ea60000000a00 */
[----:B------:R-:W-:Y:S01]  /*1a670*/  IMAD.IADD R0, R17, 0x1, R0 ;  /* 0x0000000111007824 */ /* 0x000fe200078e0200 */
[----:B--2---:R-:W-:-:S03]  /*1a680*/  ISETP.GE.AND P2, PT, R3, 0x1, PT ;  /* 0x000000010300780c */ /* 0x004fc60003f46270 */
[----:B------:R-:W-:-:S10]  /*1a690*/  IMAD.IADD R2, R0, 0x1, R2 ;  /* 0x0000000100027824 */ /* 0x000fd400078e0202 */
[----:B------:R-:W-:Y:S05]  /*1a6a0*/  @!P2 BRA `(.L_x_2926) ;  /* 0x000000000048a947 */ /* 0x000fea0003800000 */
[C---:B------:R-:W-:Y:S01]  /*1a6b0*/  ISETP.GT.AND P0, PT, R0.reuse, RZ, PT ;  /* 0x000000ff0000720c */ /* 0x040fe20003f04270 */
[----:B------:R-:W-:Y:S01]  /*1a6c0*/  BSSY B0, `(.L_x_2927) ;  /* 0x000000e000007945 */ /* 0x000fe20003800000 */
[----:B------:R-:W-:-:S11]  /*1a6d0*/  VIADD R6, R0, 0xffffffff ;  /* 0xffffffff00067836 */ /* 0x000fd60000000000 */
[----:B------:R-:W-:Y:S05]  /*1a6e0*/  @P0 BRA `(.L_x_2928) ;  /* 0x00000000001c0947 */ /* 0x000fea0003800000 */
[----:B------:R-:W-:Y:S01]  /*1a6f0*/  ISETP.NE.AND P0, PT, R3, 0x1, PT ;  /* 0x000000010300780c */ /* 0x000fe20003f05270 */
[----:B------:R-:W-:-:S12]  /*1a700*/  IMAD.MOV R0, RZ, RZ, -R0 ;  /* 0x000000ffff007224 */ /* 0x000fd800078e0a00 */
[----:B-1----:R-:W1:Y:S02]  /*1a710*/  @P0 LDC.64 R4, c[0x0][0x9e8] ;  /* 0x00027a00ff040b82 */ /* 0x002e640000000a00 */
[----:B-1----:R-:W-:-:S05]  /*1a720*/  @P0 IMAD.HI.U32 R4, R0, R4, RZ ;  /* 0x0000000400040227 */ /* 0x002fca00078e00ff */
[----:B------:R-:W-:-:S04]  /*1a730*/  @P0 SHF.R.U32.HI R0, RZ, R5, R4 ;  /* 0x00000005ff000219 */ /* 0x000fc80000011604 */
[----:B------:R-:W-:Y:S01]  /*1a740*/  LOP3.LUT R6, RZ, R0, RZ, 0x33, !PT ;  /* 0x00000000ff067212 */ /* 0x000fe200078e33ff */
[----:B------:R-:W-:Y:S06]  /*1a750*/  BRA `(.L_x_2929) ;  /* 0x0000000000107947 */ /* 0x000fec0003800000 */
.L_x_2928:
[----:B------:R-:W-:-:S13]  /*1a760*/  ISETP.NE.AND P0, PT, R3, 0x1, PT ;  /* 0x000000010300780c */ /* 0x000fda0003f05270 */
[----:B-1----:R-:W1:Y:S02]  /*1a770*/  @P0 LDC.64 R4, c[0x0][0x9e8] ;  /* 0x00027a00ff040b82 */ /* 0x002e640000000a00 */
[----:B-1----:R-:W-:-:S05]  /*1a780*/  @P0 IMAD.HI.U32 R4, R6, R4, RZ ;  /* 0x0000000406040227 */ /* 0x002fca00078e00ff */
[----:B------:R-:W-:-:S07]  /*1a790*/  @P0 SHF.R.U32.HI R6, RZ, R5, R4 ;  /* 0x00000005ff060219 */ /* 0x000fce0000011604 */
.L_x_2929:
[----:B------:R-:W-:Y:S05]  /*1a7a0*/  BSYNC B0 ;  /* 0x0000000000007941 */ /* 0x000fea0003800000 */
.L_x_2927:
[----:B------:R-:W-:-:S05]  /*1a7b0*/  IMAD R6, R6, R3, R3 ;  /* 0x0000000306067224 */ /* 0x000fca00078e0203 */
[----:B------:R-:W-:-:S07]  /*1a7c0*/  VIMNMX R2, R2, R6, PT ;  /* 0x0000000602027248 */ /* 0x000fce0003fe0100 */
.L_x_2926:
[----:B------:R-:W-:Y:S01]  /*1a7d0*/  VIADD R0, R2, 0x5f ;  /* 0x0000005f02007836 */ /* 0x000fe20000000000 */
[----:B------:R-:W2:Y:S01]  /*1a7e0*/  @P1 LDC R4, c[0x0][0x450] ;  /* 0x00011400ff041b82 */ /* 0x000ea20000000800 */
[----:B------:R-:W-:Y:S02]  /*1a7f0*/  ULDC UR4, c[0x0][0x9dc] ;  /* 0x0002770000047ab9 */ /* 0x000fe40000000800 */
[----:B------:R-:W-:-:S05]  /*1a800*/  IMAD.HI R0, R0, 0x2aaaaaab, RZ ;  /* 0x2aaaaaab00007827 */ /* 0x000fca00078e02ff */
[----:B------:R-:W-:-:S04]  /*1a810*/  SHF.R.U32.HI R2, RZ, 0x1f, R0 ;  /* 0x0000001fff027819 */ /* 0x000fc80000011600 */
[----:B------:R-:W-:Y:S02]  /*1a820*/  LEA.HI.SX32 R2, R0, R2, 0x1c ;  /* 0x0000000200027211 */ /* 0x000fe400078fe2ff */
[----:B------:R-:W3:Y:S02]  /*1a830*/  @P1 LDC R0, c[0x0][0x44c] ;  /* 0x00011300ff001b82 */ /* 0x000ee40000000800 */
[----:B------:R-:W-:Y:S01]  /*1a840*/  VIMNMX R6, R21, R2, PT ;  /* 0x0000000215067248 */ /* 0x000fe20003fe0100 */
[----:B------:R-:W-:-:S04]  /*1a850*/  IMAD.MOV.U32 R2, RZ, RZ, R7 ;  /* 0x000000ffff027224 */ /* 0x000fc800078e0007 */
[----:B------:R4:W-:Y:S01]  /*1a860*/  STL [R1+0x2c], R6 ;  /* 0x00002c0601007387 */ /* 0x0009e20000100800 */
[----:B---3--:R-:W-:-:S05]  /*1a870*/  @P1 IMAD.HI.U32 R0, R7, R0, RZ ;  /* 0x0000000007001227 */ /* 0x008fca00078e00ff */
[----:B--2---:R-:W-:-:S05]  /*1a880*/  @P1 SHF.R.U32.HI R2, RZ, R4, R0 ;  /* 0x00000004ff021219 */ /* 0x004fca0000011600 */
[----:B------:R-:W-:-:S04]  /*1a890*/  IMAD.IADD R0, R20, 0x1, R2 ;  /* 0x0000000114007824 */ /* 0x000fc800078e0202 */
[----:B------:R-:W-:Y:S01]  /*1a8a0*/  VIADD R2, R0, -UR4 ;  /* 0x8000000400027c36 */ /* 0x000fe20008000000 */
[----:B----4-:R-:W-:Y:S06]  /*1a8b0*/  @!P2 BRA `(.L_x_2930) ;  /* 0x000000000044a947 */ /* 0x010fec0003800000 */
[----:B------:R-:W-:Y:S01]  /*1a8c0*/  ISETP.GT.AND P0, PT, R0, -0x1, PT ;  /* 0xffffffff0000780c */ /* 0x000fe20003f04270 */
[----:B------:R-:W-:-:S12]  /*1a8d0*/  BSSY B0, `(.L_x_2931) ;  /* 0x000000d000007945 */ /* 0x000fd80003800000 */
[----:B------:R-:W-:Y:S05]  /*1a8e0*/  @P0 BRA `(.L_x_2932) ;  /* 0x00000000001c0947 */ /* 0x000fea0003800000 */
[----:B------:R-:W-:Y:S02]  /*1a8f0*/  ISETP.NE.AND P0, PT, R3, 0x1, PT ;  /* 0x000000010300780c */ /* 0x000fe40003f05270 */
[----:B------:R-:W-:-:S11]  /*1a900*/  LOP3.LUT R0, RZ, R0, RZ, 0x33, !PT ;  /* 0x00000000ff007212 */ /* 0x000fd600078e33ff */
[----:B-1----:R-:W1:Y:S02]  /*1a910*/  @P0 LDC.64 R4, c[0x0][0x9e8] ;  /* 0x00027a00ff040b82 */ /* 0x002e640000000a00 */
[----:B-1----:R-:W-:-:S05]  /*1a920*/  @P0 IMAD.HI.U32 R4, R0, R4, RZ ;  /* 0x0000000400040227 */ /* 0x002fca00078e00ff */
[----:B------:R-:W-:-:S04]  /*1a930*/  @P0 SHF.R.U32.HI R0, RZ, R5, R4 ;  /* 0x00000005ff000219 */ /* 0x000fc80000011604 */
[----:B------:R-:W-:Y:S01]  /*1a940*/  LOP3.LUT R0, RZ, R0, RZ, 0x33, !PT ;  /* 0x00000000ff007212 */ /* 0x000fe200078e33ff */
[----:B------:R-:W-:Y:S06]  /*1a950*/  BRA `(.L_x_2933) ;  /* 0x0000000000107947 */ /* 0x000fec0003800000 */
.L_x_2932:
[----:B------:R-:W-:-:S13]  /*1a960*/  ISETP.NE.AND P0, PT, R3, 0x1, PT ;  /* 0x000000010300780c */ /* 0x000fda0003f05270 */
[----:B-1----:R-:W1:Y:S02]  /*1a970*/  @P0 LDC.64 R4, c[0x0][0x9e8] ;  /* 0x00027a00ff040b82 */ /* 0x002e640000000a00 */
[----:B-1----:R-:W-:-:S05]  /*1a980*/  @P0 IMAD.HI.U32 R4, R0, R4, RZ ;  /* 0x0000000400040227 */ /* 0x002fca00078e00ff */
[----:B------:R-:W-:-:S07]  /*1a990*/  @P0 SHF.R.U32.HI R0, RZ, R5, R4 ;  /* 0x00000005ff000219 */ /* 0x000fce0000011604 */
.L_x_2933:
[----:B------:R-:W-:Y:S05]  /*1a9a0*/  BSYNC B0 ;  /* 0x0000000000007941 */ /* 0x000fea0003800000 */
.L_x_2931:
[----:B------:R-:W-:-:S05]  /*1a9b0*/  IMAD R0, R0, R3, RZ ;  /* 0x0000000300007224 */ /* 0x000fca00078e02ff */
[----:B------:R-:W-:-:S07]  /*1a9c0*/  VIMNMX R2, R2, R0, !PT ;  /* 0x0000000002027248 */ /* 0x000fce0007fe0100 */
.L_x_2930:
[----:B------:R-:W-:Y:S01]  /*1a9d0*/  IMAD.HI R2, R2, 0x2aaaaaab, RZ ;  /* 0x2aaaaaab02027827 */ /* 0x000fe200078e02ff */
[----:B------:R-:W-:Y:S04]  /*1a9e0*/  BSSY B7, `(.L_x_2934) ;  /* 0x00003fa000077945 */ /* 0x000fe80003800000 */
[----:B------:R-:W-:-:S04]  /*1a9f0*/  SHF.R.U32.HI R0, RZ, 0x1f, R2 ;  /* 0x0000001fff007819 */ /* 0x000fc80000011602 */
[----:B------:R-:W-:-:S04]  /*1aa00*/  LEA.HI.SX32 R0, R2, R0, 0x1c ;  /* 0x0000000002007211 */ /* 0x000fc800078fe2ff */
[----:B------:R-:W-:-:S04]  /*1aa10*/  VIMNMX R3, RZ, R0, !PT ;  /* 0x00000000ff037248 */ /* 0x000fc80007fe0100 */
[----:B------:R-:W-:Y:S01]  /*1aa20*/  ISETP.GT.AND P0, PT, R6, R3, PT ;  /* 0x000000030600720c */ /* 0x000fe20003f04270 */
[----:B------:R2:W-:-:S12]  /*1aa30*/  STL [R1+0x24], R3 ;  /* 0x0000240301007387 */ /* 0x0005d80000100800 */
[----:B--2---:R-:W-:Y:S05]  /*1aa40*/  @P0 BRA `(.L_x_2935) ;  /* 0x0000000000440947 */ /* 0x004fea0003800000 */
[----:B------:R-:W2:Y:S02]  /*1aa50*/  S2R R3, SR_TID.X ;  /* 0x0000000000037919 */ /* 0x000ea40000002100 */
[----:B--2---:R-:W-:-:S04]  /*1aa60*/  LOP3.LUT R3, R3, 0x7f, RZ, 0xc0, !PT ;  /* 0x0000007f03037812 */ /* 0x004fc800078ec0ff */
[----:B------:R-:W-:-:S13]  /*1aa70*/  ISETP.NE.AND P0, PT, R3, RZ, PT ;  /* 0x000000ff0300720c */ /* 0x000fda0003f05270 */
[----:B------:R-:W-:Y:S05]  /*1aa80*/  @P0 BRA `(.L_x_2936) ;  /* 0x0000003c00bc0947 */ /* 0x000fea0003800000 */
[----:B------:R-:W2:Y:S01]  /*1aa90*/  S2R R3, SR_LANEID ;  /* 0x0000000000037919 */ /* 0x000ea20000000000 */
[----:B------:R-:W-:Y:S02]  /*1aaa0*/  VOTEU.ANY UR4, UPT, PT ;  /* 0x0000000000047886 */ /* 0x000fe400038e0100 */
[----:B------:R-:W2:Y:S08]  /*1aab0*/  FLO.U32 R0, UR4 ;  /* 0x0000000400007d00 */ /* 0x000eb000080e0000 */
[----:B-1----:R-:W1:Y:S01]  /*1aac0*/  POPC R5, UR4 ;  /* 0x0000000400057d09 */ /* 0x002e620008000000 */
[----:B--2---:R-:W-:-:S02]  /*1aad0*/  ISETP.EQ.U32.AND P0, PT, R0, R3, PT ;  /* 0x000000030000720c */ /* 0x004fc40003f02070 */
[----:B------:R-:W1:Y:S11]  /*1aae0*/  LDC.64 R2, c[0x0][0xc60] ;  /* 0x00031800ff027b82 */ /* 0x000e760000000a00 */
[----:B-1----:R-:W2:Y:S01]  /*1aaf0*/  @P0 ATOMG.E.ADD.STRONG.GPU PT, R3, desc[UR40][R2.64], R5 ;  /* 0x00000005020309a8 */ /* 0x002ea200081ee1e8 */
[----:B------:R-:W1:Y:S02]  /*1ab00*/  S2R R4, SR_LTMASK ;  /* 0x0000000000047919 */ /* 0x000e640000003900 */
[----:B-1----:R-:W-:-:S04]  /*1ab10*/  LOP3.LUT R4, R4, UR4, RZ, 0xc0, !PT ;  /* 0x0000000404047c12 */ /* 0x002fc8000f8ec0ff */
[----:B------:R-:W1:Y:S01]  /*1ab20*/  POPC R7, R4 ;  /* 0x0000000400077309 */ /* 0x000e620000000000 */
[----:B--2---:R-:W1:Y:S02]  /*1ab30*/  SHFL.IDX PT, R0, R3, R0, 0x1f ;  /* 0x00001f0003007589 */ /* 0x004e6400000e0000 */
[----:B-1----:R-:W-:Y:S01]  /*1ab40*/  IADD3 R16, R0, UR36, R7 ;  /* 0x0000002400107c10 */ /* 0x002fe2000fffe007 */
[----:B------:R-:W-:Y:S06]  /*1ab50*/  BRA `(.L_x_2936) ;  /* 0x0000003c00887947 */ /* 0x000fec0003800000 */
.L_x_2935:
        /* <DEDUP_REMOVED lines=11> */
[----:B-1----:R-:W-:Y:S02]  /*1ac10*/  IMAD.U32 R5, RZ, RZ, UR7 ;  /* 0x00000007ff057e24 */ /* 0x002fe4000f8e00ff */
[----:B------:R-:W-:Y:S02]  /*1ac20*/  IMAD.U32 R6, RZ, RZ, UR8 ;  /* 0x00000008ff067e24 */ /* 0x000fe4000f8e00ff */
[----:B------:R-:W-:-:S02]  /*1ac30*/  IMAD.U32 R7, RZ, RZ, UR9 ;  /* 0x00000009ff077e24 */ /* 0x000fc4000f8e00ff */
[----:B------:R-:W-:Y:S02]  /*1ac40*/  IMAD.U32 R10, RZ, RZ, UR4 ;  /* 0x00000004ff0a7e24 */ /* 0x000fe4000f8e00ff */
[----:B0-----:R-:W-:Y:S02]  /*1ac50*/  IMAD.U32 R11, RZ, RZ, UR5 ;  /* 0x00000005ff0b7e24 */ /* 0x001fe4000f8e00ff */
[----:B------:R-:W-:Y:S02]  /*1ac60*/  IMAD.MOV.U32 R8, RZ, RZ, 0x70 ;  /* 0x00000070ff087424 */ /* 0x000fe400078e00ff */
[----:B------:R-:W-:Y:S02]  /*1ac70*/  IMAD.MOV.U32 R12, RZ, RZ, 0x1 ;  /* 0x00000001ff0c7424 */ /* 0x000fe400078e00ff */
[----:B------:R-:W-:-:S07]  /*1ac80*/  IMAD.MOV.U32 R13, RZ, RZ, RZ ;  /* 0x000000ffff0d7224 */ /* 0x000fce00078e00ff */
[----:B------:R-:W-:-:S07]  /*1ac90*/  LEPC R20, `(.L_x_2938) ;  /* 0x000000001014794e */ /* 0x000fce0000000000 */
[----:B--2---:R-:W-:Y:S05]  /*1aca0*/  CALL.ABS.NOINC R2 ;  /* 0x0000000002007343 */ /* 0x004fea0003c00000 */
.L_x_2938:
[----:B------:R-:W-:Y:S05]  /*1acb0*/  BSYNC B6 ;  /* 0x0000000000067941 */ /* 0x000fea0003800000 */
.L_x_2937:
        /* <DEDUP_REMOVED lines=10> */
[----:B-1----:R-:W-:Y:S02]  /*1ad60*/  IMAD.U32 R5, RZ, RZ, UR7 ;  /* 0x00000007ff057e24 */ /* 0x002fe4000f8e00ff */
[----:B------:R-:W-:Y:S02]  /*1ad70*/  IMAD.U32 R6, RZ, RZ, UR8 ;  /* 0x00000008ff067e24 */ /* 0x000fe4000f8e00ff */
[----:B------:R-:W-:-:S02]  /*1ad80*/  IMAD.U32 R7, RZ, RZ, UR9 ;  /* 0x00000009ff077e24 */ /* 0x000fc4000f8e00ff */
[----:B------:R-:W-:Y:S02]  /*1ad90*/  IMAD.U32 R10, RZ, RZ, UR4 ;  /* 0x00000004ff0a7e24 */ /* 0x000fe4000f8e00ff */
[----:B0-----:R-:W-:Y:S02]  /*1ada0*/  IMAD.U32 R11, RZ, RZ, UR5 ;  /* 0x00000005ff0b7e24 */ /* 0x001fe4000f8e00ff */
[----:B------:R-:W-:Y:S02]  /*1adb0*/  IMAD.MOV.U32 R8, RZ, RZ, 0x70 ;  /* 0x00000070ff087424 */ /* 0x000fe400078e00ff */
[----:B------:R-:W-:Y:S02]  /*1adc0*/  IMAD.MOV.U32 R12, RZ, RZ, 0x1 ;  /* 0x00000001ff0c7424 */ /* 0x000fe400078e00ff */
[----:B--2---:R-:W-:-:S07]  /*1add0*/  IMAD.MOV.U32 R13, RZ, RZ, RZ ;  /* 0x000000ffff0d7224 */ /* 0x004fce00078e00ff */
[----:B------:R-:W-:-:S07]  /*1ade0*/  LEPC R20, `(.L_x_2941) ;  /* 0x000000001014794e */ /* 0x000fce0000000000 */
[----:B---3--:R-:W-:Y:S05]  /*1adf0*/  CALL.ABS.NOINC R2 ;  /* 0x0000000002007343 */ /* 0x008fea0003c00000 */
.L_x_2941:
        /* <DEDUP_REMOVED lines=15> */
.L_x_2940:
[----:B------:R-:W-:Y:S05]  /*1aef0*/  BSYNC B6 ;  /* 0x0000000000067941 */ /* 0x000fea0003800000 */
.L_x_2939:
[----:B------:R-:W-:Y:S01]  /*1af00*/  ULDC.64 UR4, c[0x0][0x9f8] ;  /* 0x00027e0000047ab9 */ /* 0x000fe20000000a00 */
[----:B------:R-:W2:Y:S01]  /*1af10*/  LDL R17, [R1+0x2c] ;  /* 0x00002c0001117983 */ /* 0x000ea20000100800 */
[----:B------:R-:W-:Y:S01]  /*1af20*/  ISETP.NE.U32.AND P0, PT, RZ, UR4, PT ;  /* 0x00000004ff007c0c */ /* 0x000fe2000bf05070 */
[----:B------:R-:W-:-:S03]  /*1af30*/  IMAD.MOV.U32 R7, RZ, RZ, R19 ;  /* 0x000000ffff077224 */ /* 0x000fc600078e0013 */
[----:B------:R-:W-:Y:S01]  /*1af40*/  ISETP.NE.AND.EX P0, PT, RZ, UR5, PT, P0 ;  /* 0x00000005ff007c0c */ /* 0x000fe2000bf05300 */
[----:B------:R-:W-:-:S12]  /*1af50*/  ULDC.64 UR4, c[0x0][0xa08] ;  /* 0x0002820000047ab9 */ /* 0x000fd80000000a00 */
[----:B------:R-:W3:Y:S02]  /*1af60*/  @P0 LDC.64 R2, c[0x0][0x9f8] ;  /* 0x00027e00ff020b82 */ /* 0x000ee40000000a00 */
[----:B---3--:R-:W-:-:S05]  /*1af70*/  @P0 IMAD.WIDE R2, R19, 0x4, R2 ;  /* 0x0000000413020825 */ /* 0x008fca00078e0202 */
[----:B------:R3:W1:Y:S02]  /*1af80*/  @P0 LDG.E R7, desc[UR40][R2.64] ;  /* 0x0000002802070981 */ /* 0x000664000c1e1900 */
[----:B---3--:R-:W3:Y:S02]  /*1af90*/  LDC.64 R2, c[0x0][0x418] ;  /* 0x00010600ff027b82 */ /* 0x008ee40000000a00 */
[----:B---3--:R-:W-:Y:S01]  /*1afa0*/  LOP3.LUT P0, RZ, R2, UR4, RZ, 0xfc, !PT ;  /* 0x0000000402ff7c12 */ /* 0x008fe2000f80fcff */
[----:B------:R-:W-:-:S03]  /*1afb0*/  UMOV UR4, 0xffffffff ;  /* 0xffffffff00047882 */ /* 0x000fc60000000000 */
[----:B------:R-:W-:Y:S01]  /*1afc0*/  LOP3.LUT P0, RZ, R3, UR5, RZ, 0xfc, P0 ;  /* 0x0000000503ff7c12 */ /* 0x000fe2000800fcff */
[----:B--2---:R-:W-:Y:S01]  /*1afd0*/  VIADD R0, R17, 0xffffffff ;  /* 0xffffffff11007836 */ /* 0x004fe20000000000 */
[----:B-1----:R-:W-:Y:S01]  /*1afe0*/  SHF.R.S32.HI R8, RZ, 0x1f, R7 ;  /* 0x0000001fff087819 */ /* 0x002fe20000011407 */
[----:B------:R1:W-:Y:S01]  /*1aff0*/  STL [R1+0x10], R7 ;  /* 0x0000100701007387 */ /* 0x0003e20000100800 */
[----:B------:R-:W-:-:S03]  /*1b000*/  SEL R17, R7, RZ, !P0 ;  /* 0x000000ff07117207 */ /* 0x000fc60004000000 */
[----:B------:R1:W-:Y:S01]  /*1b010*/  STL [R1+0x1c], R8 ;  /* 0x00001c0801007387 */ /* 0x0003e20000100800 */
[----:B------:R-:W-:Y:S05]  /*1b020*/  BRA.DIV UR4, `(.L_x_2942) ;  /* 0x0000005e04bc7947 */ /* 0x000fea000b800000 */
[----:B------:R-:W2:Y:S02]  /*1b030*/  S2R R4, SR_TID.X ;  /* 0x0000000000047919 */ /* 0x000ea40000002100 */
[----:B--2---:R-:W-:-:S04]  /*1b040*/  SHF.R.U32.HI R4, RZ, 0x5, R4 ;  /* 0x00000005ff047819 */ /* 0x004fc80000011604 */
[----:B------:R-:W-:-:S05]  /*1b050*/  LOP3.LUT R4, R4, 0x3, RZ, 0xc0, !PT ;  /* 0x0000000304047812 */ /* 0x000fca00078ec0ff */
[----:B------:R2:W3:Y:S02]  /*1b060*/  SHFL.IDX PT, R14, R4, RZ, 0x1f ;  /* 0x00001fff040e7589 */ /* 0x0004e400000e0000 */
.L_x_3101:
[----:B--2---:R-:W2:Y:S01]  /*1b070*/  LDL.LU R4, [R1] ;  /* 0x0000000001047983 */ /* 0x004ea20000300800 */
[----:B------:R-:W-:Y:S02]  /*1b080*/  PLOP3.LUT P1, PT, PT, PT, PT, 0x8, 0x0 ;  /* 0x000000000000781c */ /* 0x000fe40003f2e170 */
[----:B---3--:R-:W-:Y:S01]  /*1b090*/  ISETP.NE.AND P0, PT, R14, RZ, PT ;  /* 0x000000ff0e00720c */ /* 0x008fe20003f05270 */
[----:B------:R3:W-:Y:S01]  /*1b0a0*/  STL [R1+0x30], R0 ;  /* 0x0000300001007387 */ /* 0x0007e20000100800 */
[----:B--2---:R-:W-:-:S09]  /*1b0b0*/  LOP3.LUT R4, R4, 0xfffffffe, RZ, 0xc0, !PT ;  /* 0xfffffffe04047812 */ /* 0x004fd200078ec0ff */
[----:B------:R-:W-:-:S05]  /*1b0c0*/  @P1 LOP3.LUT R4, R4, 0x1, RZ, 0xfc, !PT ;  /* 0x0000000104041812 */ /* 0x000fca00078efcff */
[----:B------:R3:W-:Y:S01]  /*1b0d0*/  STL [R1], R4 ;  /* 0x0000000401007387 */ /* 0x0007e20000100800 */
[----:B------:R-:W-:Y:S05]  /*1b0e0*/  @P0 BRA `(.L_x_2943) ;  /* 0x00000004001c0947 */ /* 0x000fea0003800000 */
[----:B------:R-:W-:-:S03]  /*1b0f0*/  UMOV UR4, 0xffffffff ;  /* 0xffffffff00047882 */ /* 0x000fc60000000000 */
[----:B------:R-:W-:Y:S05]  /*1b100*/  BRA.DIV UR4, `(.L_x_2944) ;  /* 0x0000005e04b87947 */ /* 0x000fea000b800000 */
[----:B------:R-:W-:-:S13]  /*1b110*/  ELECT P6, URZ, PT ;  /* 0x00000000003f782f */ /* 0x000fda00038c0000 */
.L_x_3104:
[----:B------:R-:W-:Y:S05]  /*1b120*/  @!P6 BRA `(.L_x_2943) ;  /* 0x00000004000ce947 */ /* 0x000fea0003800000 */
[----:B------:R-:W-:-:S04]  /*1b130*/  ISETP.NE.U32.AND P0, PT, R2, RZ, PT ;  /* 0x000000ff0200720c */ /* 0x000fc80003f05070 */
[----:B------:R-:W-:-:S13]  /*1b140*/  ISETP.NE.AND.EX P0, PT, R3, RZ, PT, P0 ;  /* 0x000000ff0300720c */ /* 0x000fda0003f05300 */
[----:B------:R-:W-:Y:S05]  /*1b150*/  @!P0 BRA `(.L_x_2945) ;  /* 0x0000000000508947 */ /* 0x000fea0003800000 */
[----:B------:R-:W2:Y:S01]  /*1b160*/  LDC R6, c[0x0][0x43c] ;  /* 0x00010f00ff067b82 */ /* 0x000ea20000000800 */
[----:B------:R-:W-:Y:S01]  /*1b170*/  IMAD.MOV.U32 R9, RZ, RZ, R0 ;  /* 0x000000ffff097224 */ /* 0x000fe200078e0000 */
[----:B------:R-:W-:-:S03]  /*1b180*/  ULDC.64 UR4, c[0x0][0x428] ;  /* 0x00010a0000047ab9 */ /* 0x000fc60000000a00 */
[----:B---3--:R-:W-:Y:S01]  /*1b190*/  IMAD.MOV.U32 R0, RZ, RZ, R9 ;  /* 0x000000ffff007224 */ /* 0x008fe200078e0009 */
[----:B--2---:R-:W-:-:S13]  /*1b1a0*/  ISETP.NE.AND P0, PT, R6, 0x1, PT ;  /* 0x000000010600780c */ /* 0x004fda0003f05270 */
[----:B------:R-:W2:Y:S02]  /*1b1b0*/  @P0 LDC.64 R4, c[0x0][0x440] ;  /* 0x00011000ff040b82 */ /* 0x000ea40000000a00 */
[----:B--2---:R-:W-:-:S05]  /*1b1c0*/  @P0 IMAD.HI.U32 R4, R9, R4, RZ ;  /* 0x0000000409040227 */ /* 0x004fca00078e00ff */
        /* <DEDUP_REMOVED lines=13> */
.L_x_2945:
[----:B-1----:R-:W4:Y:S04]  /*1b2a0*/  LDL R7, [R1+0x4] ;  /* 0x0000040001077983 */ /* 0x002f280000100800 */
[----:B---3--:R-:W4:Y:S04]  /*1b2b0*/  LDL R0, [R1+0x8] ;  /* 0x0000080001007983 */ /* 0x008f280000100800 */
[----:B--2---:R-:W2:Y:S01]  /*1b2c0*/  LDL R2, [R1+0x14] ;  /* 0x0000140001027983 */ /* 0x004ea20000100800 */
[----:B----4-:R-:W-:Y:S01]  /*1b2d0*/  IMAD R0, R0, 0x8, R7 ;  /* 0x0000000800007824 */ /* 0x010fe200078e0207 */
[----:B--2---:R-:W-:-:S04]  /*1b2e0*/  SHF.L.U32 R2, R2, 0x1f, RZ ;  /* 0x0000001f02027819 */ /* 0x004fc800000006ff */
[----:B------:R-:W1:Y:S02]  /*1b2f0*/  SYNCS.PHASECHK.TRANS64.TRYWAIT P0, [R0+URZ+0x22840], R2 ;  /* 0x02284002000075a7 */ /* 0x000e64000800017f */
[----:B-1----:R-:W-:Y:S05]  /*1b300*/  @!P0 BRA `(.L_x_2946) ;  /* 0x0000005c00588947 */ /* 0x002fea0003800000 */
.L_x_3105:
[----:B------:R-:W2:Y:S02]  /*1b310*/  S2R R3, SR_TID.X ;  /* 0x0000000000037919 */ /* 0x000ea40000002100 */
[----:B--2---:R-:W-:-:S04]  /*1b320*/  LOP3.LUT R3, R3, 0x7f, RZ, 0xc0, !PT ;  /* 0x0000007f03037812 */ /* 0x004fc800078ec0ff */
[----:B------:R-:W-:-:S13]  /*1b330*/  ISETP.NE.AND P0, PT, R3, RZ, PT ;  /* 0x000000ff0300720c */ /* 0x000fda0003f05270 */
        /* <DEDUP_REMOVED lines=8> */
.L_x_2947:
[----:B------:R-:W2:Y:S04]  /*1b3c0*/  LDL R6, [R1+0x4] ;  /* 0x0000040001067983 */ /* 0x000ea80000100800 */
[----:B------:R-:W2:Y:S04]  /*1b3d0*/  LDL R5, [R1+0x8] ;  /* 0x0000080001057983 */ /* 0x000ea80000100800 */
[----:B------:R-:W3:Y:S04]  /*1b3e0*/  LDL R4, [R1+0x30] ;  /* 0x0000300001047983 */ /* 0x000ee80000100800 */
[----:B------:R-:W4:Y:S04]  /*1b3f0*/  LDL R3, [R1+0x20] ;  /* 0x0000200001037983 */ /* 0x000f280000100800 */
[----:B-1----:R-:W4:Y:S01]  /*1b400*/  LDL.LU R2, [R1] ;  /* 0x0000000001027983 */ /* 0x002f220000300800 */
        /* <DEDUP_REMOVED lines=9> */
[----:B--2---:R-:W-:Y:S01]  /*1b4a0*/  IMAD R0, R5, 0x3000, R6 ;  /* 0x0000300005007824 */ /* 0x004fe200078e0206 */
[----:B---3--:R-:W-:-:S04]  /*1b4b0*/  R2UR UR11, R4 ;  /* 0x00000000040b72ca */ /* 0x008fc800000e0000 */
[----:B------:R-:W-:Y:S02]  /*1b4c0*/  R2UR UR8, R0 ;  /* 0x00000000000872ca */ /* 0x000fe400000e0000 */
[----:B----4-:R-:W-:Y:S02]  /*1b4d0*/  R2UR UR4, R3 ;  /* 0x00000000030472ca */ /* 0x010fe400000e0000 */
[----:B------:R-:W-:-:S04]  /*1b4e0*/  LOP3.LUT R2, R2, 0xfffffffe, RZ, 0xc0, !PT ;  /* 0xfffffffe02027812 */ /* 0x000fc800078ec0ff */
[----:B------:R-:W-:-:S05]  /*1b4f0*/  @P0 LOP3.LUT R2, R2, 0x1, RZ, 0xfc, !PT ;  /* 0x0000000102020812 */ /* 0x000fca00078efcff */
[----:B------:R-:W-:Y:S02]  /*1b500*/  UIADD3 UR8, UR8, 0x1c400, URZ ;  /* 0x0001c40008087890 */ /* 0x000fe4000fffe03f */
[----:B------:R-:W-:Y:S01]  /*1b510*/  UIMAD UR11, UR11, 0x60, UR4 ;  /* 0x000000600b0b78a4 */ /* 0x000fe2000f8e0204 */
[----:B------:R2:W-:Y:S02]  /*1b520*/  STL [R1], R2 ;  /* 0x0000000201007387 */ /* 0x0005e40000100800 */
[----:B------:R-:W-:-:S06]  /*1b530*/  UMOV UR4, 0x0 ;  /* 0x0000000000047882 */ /* 0x000fcc0000000000 */
[----:B------:R2:W-:Y:S01]  /*1b540*/  UTMALDG.4D [UR8], [UR6], desc[UR4] ;  /* 0x00000408060075b4 */ /* 0x0005e20008019000 */
[----:B------:R-:W-:Y:S02]  /*1b550*/  NOP ;  /* 0x0000000000007918 */ /* 0x000fe40000000000 */
.L_x_2943:
[----:B---3--:R-:W3:Y:S04]  /*1b560*/  LDL R4, [R1+0x4] ;  /* 0x0000040001047983 */ /* 0x008ee80000100800 */
[----:B------:R-:W4:Y:S01]  /*1b570*/  LDL.LU R3, [R1+0x40] ;  /* 0x0000400001037983 */ /* 0x000f220000300800 */
[----:B------:R-:W-:Y:S05]  /*1b580*/  WARPSYNC.ALL ;  /* 0x0000000000007948 */ /* 0x000fea0003800000 */
[----:B--2---:R-:W-:Y:S01]  /*1b590*/  ULDC.64 UR4, c[0x0][0x298] ;  /* 0x0000a60000047ab9 */ /* 0x004fe20000000a00 */
[----:B------:R-:W-:Y:S01]  /*1b5a0*/  BSSY B6, `(.L_x_2948) ;  /* 0x000001c000067945 */ /* 0x000fe20003800000 */
[----:B------:R-:W-:Y:S01]  /*1b5b0*/  BAR.SYNC.DEFER_BLOCKING 0x8, 0x180 ;  /* 0x0206000000007b1d */ /* 0x000fe20000010000 */
[----:B----4-:R-:W-:-:S05]  /*1b5c0*/  SHF.R.S32.HI R0, RZ, 0x1f, R3 ;  /* 0x0000001fff007819 */ /* 0x010fca0000011403 */
[----:B------:R-:W-:Y:S02]  /*1b5d0*/  IMAD R2, R0, UR4, RZ ;  /* 0x0000000400027c24 */ /* 0x000fe4000f8e02ff */
[----:B---3--:R-:W-:Y:S02]  /*1b5e0*/  VIADD R0, R4, 0x18400 ;  /* 0x0001840004007836 */ /* 0x008fe40000000000 */
[C---:B------:R-:W-:Y:S02]  /*1b5f0*/  IMAD R2, R3.reuse, UR5, R2 ;  /* 0x0000000503027c24 */ /* 0x040fe4000f8e0202 */
[----:B------:R-:W-:Y:S01]  /*1b600*/  IMAD.WIDE.U32 R4, R3, UR4, RZ ;  /* 0x0000000403047c25 */ /* 0x000fe2000f8e00ff */
[----:B------:R-:W-:-:S03]  /*1b610*/  LOP3.LUT P0, RZ, R0, 0x3ff, RZ, 0xc0, !PT ;  /* 0x000003ff00ff7812 */ /* 0x000fc6000780c0ff */
[----:B------:R-:W-:Y:S01]  /*1b620*/  IMAD.IADD R0, R5, 0x1, R2 ;  /* 0x0000000105007824 */ /* 0x000fe200078e0202 */
[----:B------:R2:W-:Y:S04]  /*1b630*/  STL.64 [R1+0x40], R4 ;  /* 0x0000400401007387 */ /* 0x0005e80000100a00 */
[----:B------:R2:W-:Y:S05]  /*1b640*/  STL [R1+0x4c], R0 ;  /* 0x00004c0001007387 */ /* 0x0005ea0000100800 */
[----:B------:R-:W-:Y:S05]  /*1b650*/  @!P0 BRA `(.L_x_2949) ;  /* 0x0000000000408947 */ /* 0x000fea0003800000 */
[----:B------:R-:W-:Y:S01]  /*1b660*/  MOV R2, 0x0 ;  /* 0x0000000000027802 */ /* 0x000fe20000000f00 */
[----:B------:R-:W-:Y:S01]  /*1b670*/  ULDC.64 UR4, c[0x4][0x98] ;  /* 0x0100260000047ab9 */ /* 0x000fe20000000a00 */
[----:B------:R-:W-:Y:S01]  /*1b680*/  ULDC.64 UR6, c[0x4][0xa0] ;  /* 0x0100280000067ab9 */ /* 0x000fe20000000a00 */
[----:B------:R-:W-:Y:S01]  /*1b690*/  ULDC.64 UR8, c[0x4][0x20] ;  /* 0x0100080000087ab9 */ /* 0x000fe20000000a00 */
[----:B--2---:R-:W-:Y:S02]  /*1b6a0*/  IMAD.U32 R4, RZ, RZ, UR4 ;  /* 0x00000004ff047e24 */ /* 0x004fe4000f8e00ff */
[----:B------:R-:W2:Y:S01]  /*1b6b0*/  LDC.64 R2, c[0x4][R2] ;  /* 0x0100000002027b82 */ /* 0x000ea20000000a00 */
[----:B------:R-:W-:Y:S02]  /*1b6c0*/  IMAD.U32 R5, RZ, RZ, UR5 ;  /* 0x00000005ff057e24 */ /* 0x000fe4000f8e00ff */
[----:B------:R-:W-:Y:S02]  /*1b6d0*/  IMAD.U32 R6, RZ, RZ, UR6 ;  /* 0x00000006ff067e24 */ /* 0x000fe4000f8e00ff */
[----:B-1----:R-:W-:-:S02]  /*1b6e0*/  IMAD.U32 R7, RZ, RZ, UR7 ;  /* 0x00000007ff077e24 */ /* 0x002fc4000f8e00ff */
[----:B------:R-:W-:Y:S02]  /*1b6f0*/  IMAD.U32 R10, RZ, RZ, UR8 ;  /* 0x00000008ff0a7e24 */ /* 0x000fe4000f8e00ff */
[----:B0-----:R-:W-:Y:S02]  /*1b700*/  IMAD.U32 R11, RZ, RZ, UR9 ;  /* 0x00000009ff0b7e24 */ /* 0x001fe4000f8e00ff */
[----:B------:R-:W-:Y:S02]  /*1b710*/  IMAD.MOV.U32 R8, RZ, RZ, 0x70 ;  /* 0x00000070ff087424 */ /* 0x000fe400078e00ff */
[----:B------:R-:W-:Y:S02]  /*1b720*/  IMAD.MOV.U32 R12, RZ, RZ, 0x1 ;  /* 0x00000001ff0c7424 */ /* 0x000fe400078e00ff */
[----:B------:R-:W-:-:S07]  /*1b730*/  IMAD.MOV.U32 R13, RZ, RZ, RZ ;  /* 0x000000ffff0d7224 */ /* 0x000fce00078e00ff */
[----:B------:R-:W-:-:S07]  /*1b740*/  LEPC R20, `(.L_x_2949) ;  /* 0x000000001014794e */ /* 0x000fce0000000000 */
[----:B--2---:R-:W-:Y:S05]  /*1b750*/  CALL.ABS.NOINC R2 ;  /* 0x0000000002007343 */ /* 0x004fea0003c00000 */
.L_x_2949:
[----:B------:R-:W-:Y:S05]  /*1b760*/  BSYNC B6 ;  /* 0x0000000000067941 */ /* 0x000fea0003800000 */
.L_x_2948:
[----:B--2---:R-:W2:Y:S01]  /*1b770*/  LDL.LU R0, [R1+0x4c] ;  /* 0x00004c0001007983 */ /* 0x004ea20000300800 */
[----:B-1----:R-:W1:Y:S01]  /*1b780*/  LDC R7, c[0x0][0x448] ;  /* 0x00011200ff077b82 */ /* 0x002e620000000800 */
[----:B------:R-:W-:Y:S01]  /*1b790*/  ULDC.64 UR4, c[0x0][0x2d8] ;  /* 0x0000b60000047ab9 */ /* 0x000fe20000000a00 */
[----:B------:R-:W-:Y:S01]  /*1b7a0*/  ULDC UR6, c[0x0][0x2b8] ;  /* 0x0000ae0000067ab9 */ /* 0x000fe20000000800 */
[----:B------:R-:W2:Y:S04]  /*1b7b0*/  LDL.LU.64 R2, [R1+0x40] ;  /* 0x0000400001027983 */ /* 0x000ea80000300a00 */
[----:B------:R-:W3:Y:S04]  /*1b7c0*/  LDL R12, [R1+0x28] ;  /* 0x00002800010c7983 */ /* 0x000ee80000100800 */
[----:B------:R4:W5:Y:S01]  /*1b7d0*/  LDL R9, [R1+0x34] ;  /* 0x0000340001097983 */ /* 0x0009620000100800 */
[----:B------:R-:W0:Y:S01]  /*1b7e0*/  S2R R5, SR_TID.X ;  /* 0x0000000000057919 */ /* 0x000e220000002100 */
[----:B------:R-:W4:Y:S01]  /*1b7f0*/  S2R R8, SR_TID.X ;  /* 0x0000000000087919 */ /* 0x000f220000002100 */
[----:B0-----:R-:W-:-:S04]  /*1b800*/  LOP3.LUT R5, R5, 0x7f, RZ, 0xc0, !PT ;  /* 0x0000007f05057812 */ /* 0x001fc800078ec0ff */
[----:B------:R-:W-:Y:S01]  /*1b810*/  SHF.R.U32.HI R5, RZ, 0x3, R5 ;  /* 0x00000003ff057819 */ /* 0x000fe20000011605 */
[----:B----4-:R-:W-:-:S05]  /*1b820*/  IMAD.SHL.U32 R8, R8, 0x10, RZ ;  /* 0x0000001008087824 */ /* 0x010fca00078e00ff */
[----:B------:R-:W-:Y:S01]  /*1b830*/  LOP3.LUT R8, R5, 0x70, R8, 0xf8, !PT ;  /* 0x0000007005087812 */ /* 0x000fe200078ef808 */
[----:B------:R-:W0:Y:S02]  /*1b840*/  S2R R10, SR_TID.X ;  /* 0x00000000000a7919 */ /* 0x000e240000002100 */
[----:B0-----:R-:W-:-:S05]  /*1b850*/  IMAD.SHL.U32 R10, R10, 0x8, RZ ;  /* 0x000000080a0a7824 */ /* 0x001fca00078e00ff */
[----:B------:R-:W-:Y:S01]  /*1b860*/  LOP3.LUT R10, R10, 0x38, RZ, 0xc0, !PT ;  /* 0x000000380a0a7812 */ /* 0x000fe200078ec0ff */
[----:B--2---:R-:W-:Y:S01]  /*1b870*/  IMAD.MOV.U32 R3, RZ, RZ, R0 ;  /* 0x000000ffff037224 */ /* 0x004fe200078e0000 */
        /* <DEDUP_REMOVED lines=12> */
[----:B-1----:R-:W-:-:S13]  /*1b940*/  ISETP.NE.AND P0, PT, R7, 0x1, PT ;  /* 0x000000010700780c */ /* 0x002fda0003f05270 */
[----:B------:R-:W0:Y:S08]  /*1b950*/  @P0 LDC R5, c[0x0][0x44c] ;  /* 0x00011300ff050b82 */ /* 0x000e300000000800 */
[----:B------:R-:W1:Y:S01]  /*1b960*/  @P0 LDC R6, c[0x0][0x450] ;  /* 0x00011400ff060b82 */ /* 0x000e620000000800 */
[----:B------:R-:W-:Y:S02]  /*1b970*/  IMAD R4, R4, UR4, RZ ;  /* 0x0000000404047c24 */ /* 0x000fe4000f8e02ff */
[----:B------:R-:W-:-:S04]  /*1b980*/  IMAD.WIDE.U32 R2, R0, UR4, R2 ;  /* 0x0000000400027c25 */ /* 0x000fc8000f8e0002 */
[----:B------:R-:W-:Y:S01]  /*1b990*/  IMAD R0, R0, UR5, R4 ;  /* 0x0000000500007c24 */ /* 0x000fe2000f8e0204 */
[----:B------:R-:W-:Y:S01]  /*1b9a0*/  ULDC.64 UR4, c[0x0][0x2d0] ;  /* 0x0000b40000047ab9 */ /* 0x000fe20000000a00 */
[----:B---3--:R-:W-:Y:S02]  /*1b9b0*/  IMAD.IADD R4, R8, 0x1, R12 ;  /* 0x0000000108047824 */ /* 0x008fe400078e020c */
[----:B------:R-:W-:Y:S02]  /*1b9c0*/  IMAD.IADD R3, R3, 0x1, R0 ;  /* 0x0000000103037824 */ /* 0x000fe400078e0200 */
[----:B0-----:R-:W-:-:S04]  /*1b9d0*/  @P0 IMAD.HI.U32 R5, R4, R5, RZ ;  /* 0x0000000504050227 */ /* 0x001fc800078e00ff */
[----:B------:R-:W-:Y:S01]  /*1b9e0*/  IMAD.MOV.U32 R0, RZ, RZ, R4 ;  /* 0x000000ffff007224 */ /* 0x000fe200078e0004 */
[----:B-1----:R-:W-:Y:S01]  /*1b9f0*/  @P0 SHF.R.U32.HI R0, RZ, R6, R5 ;  /* 0x00000006ff000219 */ /* 0x002fe20000011605 */
[----:B------:R-:W0:Y:S04]  /*1ba00*/  S2R R8, SR_TID.X ;  /* 0x0000000000087919 */ /* 0x000e280000002100 */
        /* <DEDUP_REMOVED lines=16> */
[----:B0-----:R-:W-:Y:S02]  /*1bb10*/  LOP3.LUT R8, R8, 0x7f, RZ, 0xc0, !PT ;  /* 0x0000007f08087812 */ /* 0x001fe400078ec0ff */
        /* <DEDUP_REMOVED lines=71> */
[----:B------:R0:W1:Y:S04]  /*1bf90*/  SHFL.IDX PT, R5, R3, 0x7, 0x181f ;  /* 0x00f81f0003057f89 */ /* 0x00006800000e0000 */
[----:B------:R0:W-:Y:S04]  /*1bfa0*/  @!P1 LDGSTS.E.BYPASS.LTC128B.128 [R9+0x1b400], desc[UR40][R6.64], !P0 ;  /* 0x1b40000006099fae */ /* 0x0001e8000c101d68 */
[----:B------:R0:W2:Y:S02]  /*1bfb0*/  SHFL.IDX PT, R3, R4, 0x7, 0x181f ;  /* 0x00f81f0004037f89 */ /* 0x0000a400000e0000 */
.L_x_3122:
[----:B------:R3:W5:Y:S01]  /*1bfc0*/  LDL R8, [R1+0x4] ;  /* 0x0000040001087983 */ /* 0x0007620000100800 */
[----:B------:R-:W-:-:S05]  /*1bfd0*/  VIADD R0, R0, 0x70 ;  /* 0x0000007000007836 */ /* 0x000fca0000000000 */
[----:B------:R-:W-:-:S13]  /*1bfe0*/  ISETP.GE.AND P1, PT, R0, R2, PT ;  /* 0x000000020000720c */ /* 0x000fda0003f26270 */
[----:B--2---:R-:W-:-:S05]  /*1bff0*/  @!P1 LEA R2, P2, R10, R3, 0x1 ;  /* 0x000000030a029211 */ /* 0x004fca00078408ff */
[----:B01----:R-:W-:-:S05]  /*1c000*/  @!P1 IMAD.X R3, RZ, RZ, R5, P2 ;  /* 0x000000ffff039224 */ /* 0x003fca00010e0605 */
[----:B------:R-:W-:Y:S01]  /*1c010*/  @!PT LDS RZ, [RZ] ;  /* 0x00000000fffff984 */ /* 0x000fe20000000800 */
[----:B------:R-:W-:Y:S01]  /*1c020*/  @!PT LDS RZ, [RZ] ;  /* 0x00000000fffff984 */ /* 0x000fe20000000800 */
[----:B------:R-:W-:Y:S01]  /*1c030*/  @!PT LDS RZ, [RZ] ;  /* 0x00000000fffff984 */ /* 0x000fe20000000800 */
[----:B------:R3:W-:Y:S01]  /*1c040*/  @!P1 LDGSTS.E.BYPASS.LTC128B.128 [R9+0x1bc00], desc[UR40][R2.64], !P0 ;  /* 0x1bc0000002099fae */ /* 0x0007e2000c101d68 */
[----:B------:R-:W-:Y:S01]  /*1c050*/  PLOP3.LUT P0, PT, PT, PT, PT, 0x80, 0x0 ;  /* 0x000000000000781c */ /* 0x000fe20003f0f070 */
[----:B------:R-:W-:-:S12]  /*1c060*/  NOP ;  /* 0x0000000000007918 */ /* 0x000fd80000000000 */
.L_x_2951:
        /* <DEDUP_REMOVED lines=19> */
.L_x_3123:
[----:B------:R-:W-:Y:S05]  /*1c1a0*/  BSYNC B0 ;  /* 0x0000000000007941 */ /* 0x000fea0003800000 */
.L_x_2952:
[----:B0-----:R-:W2:Y:S01]  /*1c1b0*/  LDL R2, [R1] ;  /* 0x0000000001027983 */ /* 0x001ea20000100800 */
[----:B------:R-:W-:Y:S01]  /*1c1c0*/  BSSY B0, `(.L_x_2954) ;  /* 0x000005e000007945 */ /* 0x000fe20003800000 */
[----:B--2---:R-:W-:-:S13]  /*1c1d0*/  LOP3.LUT P0, RZ, R2, 0x1, RZ, 0xc0, !PT ;  /* 0x0000000102ff7812 */ /* 0x004fda000780c0ff */
[----:B------:R-:W-:Y:S05]  /*1c1e0*/  @!P0 BRA `(.L_x_2955) ;  /* 0x00000004006c8947 */ /* 0x000fea0003800000 */
[----:B------:R-:W2:Y:S04]  /*1c1f0*/  LDL R5, [R1+0x4] ;  /* 0x0000040001057983 */ /* 0x000ea80000100800 */
[----:B------:R-:W2:Y:S04]  /*1c200*/  LDL R2, [R1+0x8] ;  /* 0x0000080001027983 */ /* 0x000ea80000100800 */
[----:B------:R-:W3:Y:S01]  /*1c210*/  LDL R4, [R1+0x14] ;  /* 0x0000140001047983 */ /* 0x000ee20000100800 */
[----:B------:R-:W-:Y:S01]  /*1c220*/  BSSY B1, `(.L_x_2956) ;  /* 0x0000008000017945 */ /* 0x000fe20003800000 */
[----:B------:R-:W0:Y:S02]  /*1c230*/  S2R R3, SR_TID.X ;  /* 0x0000000000037919 */ /* 0x000e240000002100 */
[----:B0-----:R-:W-:-:S04]  /*1c240*/  LOP3.LUT R3, R3, 0x7f, RZ, 0xc0, !PT ;  /* 0x0000007f03037812 */ /* 0x001fc800078ec0ff */
[----:B------:R-:W-:Y:S01]  /*1c250*/  ISETP.NE.AND P1, PT, R3, RZ, PT ;  /* 0x000000ff0300720c */ /* 0x000fe20003f25270 */
[----:B--2---:R-:W-:Y:S01]  /*1c260*/  IMAD R2, R2, 0x8, R5 ;  /* 0x0000000802027824 */ /* 0x004fe200078e0205 */
[----:B---3--:R-:W-:-:S04]  /*1c270*/  SHF.L.U32 R0, R4, 0x1f, RZ ;  /* 0x0000001f04007819 */ /* 0x008fc800000006ff */
[----:B------:R-:W0:Y:S02]  /*1c280*/  SYNCS.PHASECHK.TRANS64.TRYWAIT P0, [R2+URZ+0x22860], R0 ;  /* 0x02286000020075a7 */ /* 0x000e24000800017f */
[----:B0-----:R-:W-:Y:S05]  /*1c290*/  @!P0 BRA `(.L_x_2957) ;  /* 0x0000005800348947 */ /* 0x001fea0003800000 */
.L_x_3124:
[----:B------:R-:W-:Y:S05]  /*1c2a0*/  BSYNC B1 ;  /* 0x0000000000017941 */ /* 0x000fea0003800000 */
.L_x_2956:
        /* <DEDUP_REMOVED lines=9> */
.L_x_2959:
[----:B------:R-:W-:Y:S05]  /*1c340*/  BSYNC B1 ;  /* 0x0000000000017941 */ /* 0x000fea0003800000 */
.L_x_2958:
        /* <DEDUP_REMOVED lines=14> */
.L_x_2960:
        /* <DEDUP_REMOVED lines=15> */
.L_x_2961:
        /* <DEDUP_REMOVED lines=15> */
.L_x_2962:
        /* <DEDUP_REMOVED lines=15> */
.L_x_2963:
        /* <DEDUP_REMOVED lines=10> */
.L_x_2955:
[----:B------:R-:W-:Y:S05]  /*1c7a0*/  BSYNC B0 ;  /* 0x0000000000007941 */ /* 0x000fea0003800000 */
.L_x_2954:
        /* <DEDUP_REMOVED lines=50> */
.L_x_2970:
[----:B------:R-:W2:Y:S01]  /*1cad0*/  LDL R2, [R1+0x4] ;  /* 0x0000040001027983 */ /* 0x000ea20000100800 */
[----:B-1----:R-:W-:Y:S01]  /*1cae0*/  SHF.L.U32 R5, R7, 0x1f, RZ ;  /* 0x0000001f07057819 */ /* 0x002fe200000006ff */
[----:B------:R-:W-:Y:S01]  /*1caf0*/  BSSY B3, `(.L_x_2971) ;  /* 0x0000007000037945 */ /* 0x000fe20003800000 */
[----:B------:R-:W1:Y:S02]  /*1cb00*/  S2R R3, SR_TID.X ;  /* 0x0000000000037919 */ /* 0x000e640000002100 */
[----:B-1----:R-:W-:-:S04]  /*1cb10*/  LOP3.LUT R3, R3, 0x7f, RZ, 0xc0, !PT ;  /* 0x0000007f03037812 */ /* 0x002fc800078ec0ff */
[----:B------:R-:W-:Y:S01]  /*1cb20*/  ISETP.NE.AND P1, PT, R3, RZ, PT ;  /* 0x000000ff0300720c */ /* 0x000fe20003f25270 */
[----:B--2---:R-:W-:-:S04]  /*1cb30*/  IMAD R2, R8, 0x8, R2 ;  /* 0x0000000808027824 */ /* 0x004fc800078e0202 */
[----:B------:R-:W1:Y:S02]  /*1cb40*/  SYNCS.PHASECHK.TRANS64.TRYWAIT P0, [R2+URZ+0x22840], R5 ;  /* 0x02284005020075a7 */ /* 0x000e64000800017f */
[----:B-1----:R-:W-:Y:S06]  /*1cb50*/  @!P0 BRA `(.L_x_2972) ;  /* 0x0000005000188947 */ /* 0x002fec0003800000 */
.L_x_3125:
[----:B------:R-:W-:Y:S05]  /*1cb60*/  BSYNC B3 ;  /* 0x0000000000037941 */ /* 0x000fea0003800000 */
.L_x_2971:
        /* <DEDUP_REMOVED lines=9> */
.L_x_2974:
[----:B------:R-:W-:Y:S05]  /*1cc00*/  BSYNC B3 ;  /* 0x0000000000037941 */ /* 0x000fea0003800000 */
.L_x_2973:
        /* <DEDUP_REMOVED lines=14> */
.L_x_2975:
        /* <DEDUP_REMOVED lines=13> */
.L_x_3126:
[----:B------:R-:W-:Y:S05]  /*1cdc0*/  BSYNC B3 ;  /* 0x0000000000037941 */ /* 0x000fea0003800000 */
.L_x_2976:
[----:B------:R-:W-:Y:S01]  /*1cdd0*/  BSSY B3, `(.L_x_2978) ;  /* 0x000000b000037945 */ /* 0x000fe20003800000 */
[----:B------:R-:W-:Y:S02]  /*1cde0*/  IMAD.MOV.U32 R8, RZ, RZ, 0x0 ;  /* 0x00000000ff087424 */ /* 0x000fe400078e00ff */
[----:B------:R-:W-:Y:S01]  /*1cdf0*/  IMAD.MOV.U32 R9, RZ, RZ, 0x14f00000 ;  /* 0x14f00000ff097424 */ /* 0x000fe200078e00ff */
[----:B------:R-:W-:Y:S06]  /*1ce00*/  @P1 BRA `(.L_x_2979) ;  /* 0x00000000001c1947 */ /* 0x000fec0003800000 */
[----:B------:R-:W2:Y:S01]  /*1ce10*/  S2R R4, SR_TID.X ;  /* 0x0000000000047919 */ /* 0x000ea20000002100 */
[----:B------:R-:W-:-:S04]  /*1ce20*/  IMAD.MOV.U32 R3, RZ, RZ, 0xc000 ;  /* 0x0000c000ff037424 */ /* 0x000fc800078e00ff */
[----:B------:R3:W-:Y:S01]  /*1ce30*/  SYNCS.ARRIVE.TRANS64 RZ, [R2+URZ+0x22850], R3 ;  /* 0x0228500302ff79a7 */ /* 0x0007e2000800003f */
[----:B--2---:R-:W-:-:S04]  /*1ce40*/  LOP3.LUT R4, R4, 0x1f, RZ, 0xc0, !PT ;  /* 0x0000001f04047812 */ /* 0x004fc800078ec0ff */
[----:B------:R-:W-:-:S13]  /*1ce50*/  ISETP.NE.AND P0, PT, R4, RZ, PT ;  /* 0x000000ff0400720c */ /* 0x000fda0003f05270 */
[----:B---3--:R-:W-:Y:S05]  /*1ce60*/  @!P0 BRA `(.L_x_2979) ;  /* 0x0000000000048947 */ /* 0x008fea0003800000 */
[----:B------:R-:W-:Y:S01]  /*1ce70*/  BPT.TRAP 0x1 ;  /* 0x000000040000795c */ /* 0x000fe20000300000 */
.L_x_2979:
[----:B------:R-:W-:Y:S05]  /*1ce80*/  BSYNC B3 ;  /* 0x0000000000037941 */ /* 0x000fea0003800000 */
.L_x_2978:
        /* <DEDUP_REMOVED lines=11> */
.L_x_2980:
        /* <DEDUP_REMOVED lines=15> */
.L_x_2981:
        /* <DEDUP_REMOVED lines=15> */
.L_x_2982:
        /* <DEDUP_REMOVED lines=15> */
.L_x_2983:
        /* <DEDUP_REMOVED lines=10> */
.L_x_2969:
[----:B------:R-:W-:Y:S05]  /*1d2b0*/  BSYNC B1 ;  /* 0x0000000000017941 */ /* 0x000fea0003800000 */
.L_x_2968:
[----:B------:R-:W2:Y:S02]  /*1d2c0*/  LDL R4, [R1+0x2c] ;  /* 0x00002c0001047983 */ /* 0x000ea40000100800 */
[----:B--2---:R-:W-:-:S07]  /*1d2d0*/  VIADD R0, R4, 0xfffffffd ;  /* 0xfffffffd04007836 */ /* 0x004fce0000000000 */
.L_x_2967:
[----:B------:R-:W-:Y:S05]  /*1d2e0*/  BSYNC B2 ;  /* 0x0000000000027941 */ /* 0x000fea0003800000 */
.L_x_2966:
[----:B------:R-:W2:Y:S01]  /*1d2f0*/  LDL.LU R2, [R1+0x2c] ;  /* 0x00002c0001027983 */ /* 0x000ea20000300800 */
[----:B------:R-:W-:Y:S01]  /*1d300*/  VIADD R6, R6, 0xfffffffe ;  /* 0xfffffffe06067836 */ /* 0x000fe20000000000 */
[----:B--2---:R-:W-:-:S04]  /*1d310*/  LOP3.LUT R2, RZ, R2, RZ, 0x33, !PT ;  /* 0x00000002ff027212 */ /* 0x004fc800078e33ff */
[----:B------:R-:W-:-:S13]  /*1d320*/  ISETP.NE.AND P0, PT, R6, R2, PT ;  /* 0x000000020600720c */ /* 0x000fda0003f05270 */
[----:B------:R-:W-:Y:S05]  /*1d330*/  @!P0 BRA `(.L_x_2965) ;  /* 0x0000001400208947 */ /* 0x000fea0003800000 */
.L_x_3016:
        /* <DEDUP_REMOVED lines=36> */
.L_x_2986:
[----:B------:R-:W2:Y:S01]  /*1d580*/  LDL R2, [R1+0x4] ;  /* 0x0000040001027983 */ /* 0x000ea20000100800 */
[----:B------:R-:W-:Y:S01]  /*1d590*/  BSSY B2, `(.L_x_2987) ;  /* 0x0000008000027945 */ /* 0x000fe20003800000 */
[----:B0-----:R-:W0:Y:S02]  /*1d5a0*/  S2R R4, SR_TID.X ;  /* 0x0000000000047919 */ /* 0x001e240000002100 */
[----:B0-----:R-:W-:-:S04]  /*1d5b0*/  LOP3.LUT R4, R4, 0x7f, RZ, 0xc0, !PT ;  /* 0x0000007f04047812 */ /* 0x001fc800078ec0ff */
[----:B------:R-:W-:Y:S01]  /*1d5c0*/  ISETP.NE.AND P1, PT, R4, RZ, PT ;  /* 0x000000ff0400720c */ /* 0x000fe20003f25270 */
[----:B--2---:R-:W-:Y:S01]  /*1d5d0*/  IMAD R3, R7, 0x8, R2 ;  /* 0x0000000807037824 */ /* 0x004fe200078e0202 */
[----:B------:R-:W-:-:S04]  /*1d5e0*/  SHF.L.U32 R2, R6, 0x1f, RZ ;  /* 0x0000001f06027819 */ /* 0x000fc800000006ff */
[----:B------:R-:W0:Y:S02]  /*1d5f0*/  SYNCS.PHASECHK.TRANS64.TRYWAIT P0, [R3+URZ+0x22840], R2 ;  /* 0x02284002030075a7 */ /* 0x000e24000800017f */
[----:B0-----:R-:W-:Y:S05]  /*1d600*/  @!P0 BRA `(.L_x_2988) ;  /* 0x0000004400948947 */ /* 0x001fea0003800000 */
.L_x_3127:
[----:B------:R-:W-:Y:S05]  /*1d610*/  BSYNC B2 ;  /* 0x0000000000027941 */ /* 0x000fea0003800000 */
.L_x_2987:
[----:B------:R-:W-:Y:S04]  /*1d620*/  BSSY B2, `(.L_x_2989) ;  /* 0x0000009000027945 */ /* 0x000fe80003800000 */
[----:B------:R-:W-:Y:S05]  /*1d630*/  @P1 BRA `(.L_x_2990) ;  /* 0x00000000001c1947 */ /* 0x000fea0003800000 */
[----:B------:R-:W1:Y:S01]  /*1d640*/  S2R R5, SR_TID.X ;  /* 0x0000000000057919 */ /* 0x000e620000002100 */
[----:B------:R-:W-:-:S04]  /*1d650*/  IMAD.MOV.U32 R4, RZ, RZ, 0x3000 ;  /* 0x00003000ff047424 */ /* 0x000fc800078e00ff */
[----:B------:R2:W-:Y:S01]  /*1d660*/  SYNCS.ARRIVE.TRANS64 RZ, [R3+URZ+0x22830], R4 ;  /* 0x0228300403ff79a7 */ /* 0x0005e2000800003f */
[----:B-1----:R-:W-:-:S04]  /*1d670*/  LOP3.LUT R5, R5, 0x1f, RZ, 0xc0, !PT ;  /* 0x0000001f05057812 */ /* 0x002fc800078ec0ff */
[----:B------:R-:W-:-:S13]  /*1d680*/  ISETP.NE.AND P0, PT, R5, RZ, PT ;  /* 0x000000ff0500720c */ /* 0x000fda0003f05270 */
[----:B--2---:R-:W-:Y:S05]  /*1d690*/  @!P0 BRA `(.L_x_2990) ;  /* 0x0000000000048947 */ /* 0x004fea0003800000 */
[----:B------:R-:W-:Y:S01]  /*1d6a0*/  BPT.TRAP 0x1 ;  /* 0x000000040000795c */ /* 0x000fe20000300000 */
.L_x_2990:
[----:B------:R-:W-:Y:S05]  /*1d6b0*/  BSYNC B2 ;  /* 0x0000000000027941 */ /* 0x000fea0003800000 */
.L_x_2989:
        /* <DEDUP_REMOVED lines=13> */
.L_x_2991:
        /* <DEDUP_REMOVED lines=13> */
.L_x_3128:
[----:B------:R-:W-:Y:S05]  /*1d860*/  BSYNC B2 ;  /* 0x0000000000027941 */ /* 0x000fea0003800000 */
.L_x_2992:
        /* <DEDUP_REMOVED lines=11> */
.L_x_2995:
[----:B------:R-:W-:Y:S05]  /*1d920*/  BSYNC B2 ;  /* 0x0000000000027941 */ /* 0x000fea0003800000 */
.L_x_2994:
        /* <DEDUP_REMOVED lines=10> */
.L_x_2996:
        /* <DEDUP_REMOVED lines=15> */
.L_x_2997:
        /* <DEDUP_REMOVED lines=15> */
.L_x_2998:
        /* <DEDUP_REMOVED lines=15> */
.L_x_2999:
        /* <DEDUP_REMOVED lines=10> */
.L_x_2985:
[----:B------:R-:W-:Y:S05]  /*1dd40*/  BSYNC B1 ;  /* 0x0000000000017941 */ /* 0x000fea0003800000 */
.L_x_2984:
        /* <DEDUP_REMOVED lines=36> */
.L_x_3002:
        /* <DEDUP_REMOVED lines=9> */
.L_x_3129:
[----:B------:R-:W-:Y:S05]  /*1e020*/  BSYNC B2 ;  /* 0x0000000000027941 */ /* 0x000fea0003800000 */
.L_x_3003:
        /* <DEDUP_REMOVED lines=9> */
.L_x_3006:
[----:B------:R-:W-:Y:S05]  /*1e0c0*/  BSYNC B2 ;  /* 0x0000000000027941 */ /* 0x000fea0003800000 */
.L_x_3005:
        /* <DEDUP_REMOVED lines=14> */
.L_x_3007:
        /* <DEDUP_REMOVED lines=13> */
.L_x_3130:
[----:B------:R-:W-:Y:S05]  /*1e280*/  BSYNC B2 ;  /* 0x0000000000027941 */ /* 0x000fea0003800000 */
.L_x_3008:
        /* <DEDUP_REMOVED lines=11> */
.L_x_3011:
[----:B------:R-:W-:Y:S05]  /*1e340*/  BSYNC B2 ;  /* 0x0000000000027941 */ /* 0x000fea0003800000 */
.L_x_3010:
        /* <DEDUP_REMOVED lines=11> */
.L_x_3012:
        /* <DEDUP_REMOVED lines=15> */
.L_x_3013:
        /* <DEDUP_REMOVED lines=15> */
.L_x_3014:
        /* <DEDUP_REMOVED lines=15> */
.L_x_3015:
        /* <DEDUP_REMOVED lines=10> */
.L_x_3001:
[----:B------:R-:W-:Y:S05]  /*1e770*/  BSYNC B1 ;  /* 0x0000000000017941 */ /* 0x000fea0003800000 */
.L_x_3000:
[----:B------:R-:W2:Y:S01]  /*1e780*/  LDL R5, [R1+0x24] ;  /* 0x0000240001057983 */ /* 0x000ea20000100800 */
[----:B------:R-:W-:Y:S01]  /*1e790*/  VIADD R0, R0, 0xfffffffe ;  /* 0xfffffffe00007836 */ /* 0x000fe20000000000 */
[----:B--2---:R-:W-:-:S13]  /*1e7a0*/  ISETP.GT.AND P0, PT, R6, R5, PT ;  /* 0x000000050600720c */ /* 0x004fda0003f04270 */
[----:B------:R-:W-:Y:S05]  /*1e7b0*/  @P0 BRA `(.L_x_3016) ;  /* 0xffffffe800e00947 */ /* 0x000fea000383ffff */
.L_x_2965:
[----:B------:R-:W-:Y:S05]  /*1e7c0*/  BSYNC B0 ;  /* 0x0000000000007941 */ /* 0x000fea0003800000 */
.L_x_2964:
        /* <DEDUP_REMOVED lines=12> */
[----:B-1----:R-:W1:Y:S01]  /*1e890*/  S2R R3, SR_LANEID ;  /* 0x0000000000037919 */ /* 0x002e620000000000 */
[----:B------:R-:W-:Y:S02]  /*1e8a0*/  VOTEU.ANY UR4, UPT, PT ;  /* 0x0000000000047886 */ /* 0x000fe400038e0100 */
[----:B------:R-:W1:Y:S08]  /*1e8b0*/  FLO.U32 R4, UR4 ;  /* 0x0000000400047d00 */ /* 0x000e7000080e0000 */
[----:B------:R-:W2:Y:S01]  /*1e8c0*/  POPC R5, UR4 ;  /* 0x0000000400057d09 */ /* 0x000ea20008000000 */
[----:B-1----:R-:W-:-:S02]  /*1e8d0*/  ISETP.EQ.U32.AND P1, PT, R4, R3, PT ;  /* 0x000000030400720c */ /* 0x002fc40003f22070 */
[----:B------:R-:W2:Y:S11]  /*1e8e0*/  LDC.64 R2, c[0x0][0xc60] ;  /* 0x00031800ff027b82 */ /* 0x000eb60000000a00 */
[----:B--2---:R-:W2:Y:S01]  /*1e8f0*/  @P1 ATOMG.E.ADD.STRONG.GPU PT, R3, desc[UR40][R2.64], R5 ;  /* 0x00000005020319a8 */ /* 0x004ea200081ee1e8 */
[----:B------:R-:W1:Y:S02]  /*1e900*/  S2R R6, SR_LTMASK ;  /* 0x0000000000067919 */ /* 0x000e640000003900 */
[----:B-1----:R-:W-:-:S04]  /*1e910*/  LOP3.LUT R6, R6, UR4, RZ, 0xc0, !PT ;  /* 0x0000000406067c12 */ /* 0x002fc8000f8ec0ff */
[----:B0-----:R-:W0:Y:S01]  /*1e920*/  POPC R7, R6 ;  /* 0x0000000600077309 */ /* 0x001e220000000000 */
[----:B--2---:R-:W0:Y:S02]  /*1e930*/  SHFL.IDX PT, R4, R3, R4, 0x1f ;  /* 0x00001f0403047589 */ /* 0x004e2400000e0000 */
[----:B0-----:R-:W-:-:S07]  /*1e940*/  IADD3 R16, R4, UR36, R7 ;  /* 0x0000002404107c10 */ /* 0x001fce000fffe007 */
.L_x_3018:
[----:B------:R-:W-:Y:S05]  /*1e950*/  BSYNC B0 ;  /* 0x0000000000007941 */ /* 0x000fea0003800000 */
.L_x_3017:
[----:B------:R-:W-:-:S05]  /*1e960*/  SEL R0, R0, RZ, P0 ;  /* 0x000000ff00007207 */ /* 0x000fca0000000000 */
[----:B------:R2:W-:Y:S02]  /*1e970*/  STL [R1+0x8], R0 ;  /* 0x0000080001007387 */ /* 0x0005e40000100800 */
.L_x_2936:
[----:B------:R-:W-:Y:S05]  /*1e980*/  BSYNC B7 ;  /* 0x0000000000077941 */ /* 0x000fea0003800000 */
.L_x_2934:
[----:B--2---:R-:W2:Y:S02]  /*1e990*/  LDL R0, [R1] ;  /* 0x0000000001007983 */ /* 0x004ea40000100800 */
        /* <DEDUP_REMOVED lines=12> */
.L_x_3019:
[----:B------:R-:W2:Y:S01]  /*1ea60*/  S2R R6, SR_TID.X ;  /* 0x0000000000067919 */ /* 0x000ea20000002100 */
[----:B------:R-:W-:Y:S01]  /*1ea70*/  UMOV UR4, 0xffffffff ;  /* 0xffffffff00047882 */ /* 0x000fe20000000000 */
[----:B--2---:R-:W-:-:S04]  /*1ea80*/  LOP3.LUT R6, R6, 0x1f, RZ, 0xc0, !PT ;  /* 0x0000001f06067812 */ /* 0x004fc800078ec0ff */
[----:B------:R-:W-:Y:S01]  /*1ea90*/  ISETP.NE.AND P0, PT, R6, 0x1f, PT ;  /* 0x0000001f0600780c */ /* 0x000fe20003f05270 */
[----:B------:R-:W-:-:S12]  /*1eaa0*/  BRA.DIV UR4, `(.L_x_3021) ;  /* 0x0000003204bc7947 */ /* 0x000fd8000b800000 */
[----:B-1----:R-:W-:Y:S01]  /*1eab0*/  IMAD.IADD R5, R19, 0x1, R6 ;  /* 0x0000000113057824 */ /* 0x002fe200078e0206 */
[----:B------:R-:W-:-:S04]  /*1eac0*/  ULDC UR4, c[0x0][0xc3c] ;  /* 0x00030f0000047ab9 */ /* 0x000fc80000000800 */
[----:B------:R-:W-:-:S13]  /*1ead0*/  ISETP.GE.OR P1, PT, R5, UR4, !P0 ;  /* 0x0000000405007c0c */ /* 0x000fda000c726670 */
[----:B------:R-:W1:Y:S02]  /*1eae0*/  @!P1 LDC.64 R2, c[0x0][0xc80] ;  /* 0x00032000ff029b82 */ /* 0x000e640000000a00 */
[----:B-1----:R-:W-:-:S06]  /*1eaf0*/  @!P1 IMAD.WIDE R2, R5, 0x4, R2 ;  /* 0x0000000405029825 */ /* 0x002fcc00078e0202 */
[----:B------:R1:W2:Y:S01]  /*1eb00*/  @!P1 LDG.E R2, desc[UR40][R2.64] ;  /* 0x0000002802029981 */ /* 0x0002a2000c1e1900 */
[C---:B------:R-:W-:Y:S02]  /*1eb10*/  ISETP.GE.U32.AND P2, PT, R6.reuse, 0x2, PT ;  /* 0x000000020600780c */ /* 0x040fe40003f46070 */
[C---:B------:R-:W-:Y:S01]  /*1eb20*/  ISETP.GE.U32.AND P3, PT, R6.reuse, 0x4, PT ;  /* 0x000000040600780c */ /* 0x040fe20003f66070 */
[----:B------:R-:W-:Y:S01]  /*1eb30*/  SHFL.IDX PT, R0, R16, RZ, 0x1f ;  /* 0x00001fff10007589 */ /* 0x000fe200000e0000 */
[C---:B------:R-:W-:Y:S02]  /*1eb40*/  ISETP.GE.U32.AND P4, PT, R6.reuse, 0x8, PT ;  /* 0x000000080600780c */ /* 0x040fe40003f86070 */
[C---:B------:R-:W-:Y:S01]  /*1eb50*/  ISETP.GE.U32.AND P5, PT, R6.reuse, 0x10, PT ;  /* 0x000000100600780c */ /* 0x040fe20003fa6070 */
        /* <DEDUP_REMOVED lines=17> */
[----:B------:R-:W-:Y:S02]  /*1ec70*/  IMAD.IADD R2, R2, 0x1, R5 ;  /* 0x0000000102027824 */ /* 0x000fe400078e0205 */
[----:B------:R1:W2:Y:S04]  /*1ec80*/  SHFL.IDX PT, R5, R16, 0x1, 0x1f ;  /* 0x00201f0010057f89 */ /* 0x0002a800000e0000 */
[----:B------:R1:W3:Y:S02]  /*1ec90*/  SHFL.IDX PT, R16, R2, 0x1f, 0x1f ;  /* 0x03e01f0002107f89 */ /* 0x0002e400000e0000 */
.L_x_3140:
[----:B------:R-:W-:Y:S02]  /*1eca0*/  ULDC UR4, c[0x0][0xc38] ;  /* 0x00030e0000047ab9 */ /* 0x000fe40000000800 */
[----:B------:R-:W-:-:S04]  /*1ecb0*/  IMAD.U32 R4, RZ, RZ, UR4 ;  /* 0x00000004ff047e24 */ /* 0x000fc8000f8e00ff */
[----:B-1-3--:R-:W-:-:S04]  /*1ecc0*/  IMAD R16, R16, R4, RZ ;  /* 0x0000000410107224 */ /* 0x00afc800078e02ff */
[----:B--2---:R-:W-:-:S05]  /*1ecd0*/  IMAD.IADD R5, R5, 0x1, R16 ;  /* 0x0000000105057824 */ /* 0x004fca00078e0210 */
[----:B------:R-:W-:-:S13]  /*1ece0*/  ISETP.GT.AND P6, PT, R5, R0, PT ;  /* 0x000000000500720c */ /* 0x000fda0003fc4270 */
[----:B------:R-:W-:Y:S05]  /*1ecf0*/  @P6 BRA `(.L_x_3022) ;  /* 0x00000000009c6947 */ /* 0x000fea0003800000 */
.L_x_3027:
[----:B0-----:R-:W1:Y:S01]  /*1ed00*/  LDC R2, c[0x0][0xc3c] ;  /* 0x00030f00ff027b82 */ /* 0x001e620000000800 */
[----:B------:R-:W-:-:S05]  /*1ed10*/  VIADD R19, R19, 0x1f ;  /* 0x0000001f13137836 */ /* 0x000fca0000000000 */
[----:B-1----:R-:W-:-:S13]  /*1ed20*/  ISETP.GE.AND P6, PT, R19, R2, PT ;  /* 0x000000021300720c */ /* 0x002fda0003fc6270 */
[----:B------:R-:W-:Y:S05]  /*1ed30*/  @P6 BRA `(.L_x_3023) ;  /* 0x0000000400d46947 */ /* 0x000fea0003800000 */
[----:B------:R-:W1:Y:S01]  /*1ed40*/  S2R R3, SR_TID.X ;  /* 0x0000000000037919 */ /* 0x000e620000002100 */
[----:B------:R-:W-:Y:S01]  /*1ed50*/  BSSY B0, `(.L_x_3024) ;  /* 0x0000009000007945 */ /* 0x000fe20003800000 */
[----:B-1----:R-:W-:-:S05]  /*1ed60*/  LOP3.LUT R3, R3, 0x1f, RZ, 0xc0, !PT ;  /* 0x0000001f03037812 */ /* 0x002fca00078ec0ff */
[----:B------:R-:W-:Y:S02]  /*1ed70*/  IMAD.IADD R4, R19, 0x1, R3 ;  /* 0x0000000113047824 */ /* 0x000fe400078e0203 */
[----:B------:R-:W-:-:S03]  /*1ed80*/  IMAD.MOV.U32 R3, RZ, RZ, RZ ;  /* 0x000000ffff037224 */ /* 0x000fc600078e00ff */
[----:B------:R-:W-:-:S13]  /*1ed90*/  ISETP.GE.OR P6, PT, R4, R2, !P0 ;  /* 0x000000020400720c */ /* 0x000fda00047c6670 */
[----:B------:R-:W-:Y:S05]  /*1eda0*/  @P6 BRA `(.L_x_3025) ;  /* 0x00000000000c6947 */ /* 0x000fea0003800000 */
[----:B------:R-:W1:Y:S02]  /*1edb0*/  LDC.64 R2, c[0x0][0xc80] ;  /* 0x00032000ff027b82 */ /* 0x000e640000000a00 */
[----:B-1----:R-:W-:-:S06]  /*1edc0*/  IMAD.WIDE R2, R4, 0x4, R2 ;  /* 0x0000000404027825 */ /* 0x002fcc00078e0202 */
[----:B------:R1:W5:Y:S02]  /*1edd0*/  LDG.E R3, desc[UR40][R2.64] ;  /* 0x0000002802037981 */ /* 0x000364000c1e1900 */
.L_x_3025:
[----:B------:R-:W-:Y:S05]  /*1ede0*/  BSYNC B0 ;  /* 0x0000000000007941 */ /* 0x000fea0003800000 */
.L_x_3024:
[----:B------:R-:W-:-:S03]  /*1edf0*/  UMOV UR4, 0xffffffff ;  /* 0xffffffff00047882 */ /* 0x000fc60000000000 */
[----:B------:R-:W-:Y:S05]  /*1ee00*/  BRA.DIV UR4, `(.L_x_3026) ;  /* 0x00000036041c7947 */ /* 0x000fea000b800000 */
[----:B-----5:R-:W1:Y:S02]  /*1ee10*/  SHFL.UP PT, R14, R3, 0x1, RZ ;  /* 0x04200000030e7989 */ /* 0x020e6400000e00ff */
[----:B-1----:R-:W-:-:S05]  /*1ee20*/  SEL R2, R14, RZ, P1 ;  /* 0x000000ff0e027207 */ /* 0x002fca0000800000 */
        /* <DEDUP_REMOVED lines=14> */
.L_x_3148:
[----:B------:R-:W-:Y:S02]  /*1ef10*/  ULDC UR4, c[0x0][0xc38] ;  /* 0x00030e0000047ab9 */ /* 0x000fe40000000800 */
[----:B------:R-:W-:-:S04]  /*1ef20*/  IMAD.U32 R4, RZ, RZ, UR4 ;  /* 0x00000004ff047e24 */ /* 0x000fc8000f8e00ff */
[----:B-1----:R-:W-:-:S04]  /*1ef30*/  IMAD R16, R16, R4, RZ ;  /* 0x0000000410107224 */ /* 0x002fc800078e02ff */
[----:B------:R-:W-:-:S05]  /*1ef40*/  IMAD.IADD R5, R16, 0x1, R5 ;  /* 0x0000000110057824 */ /* 0x000fca00078e0205 */
[----:B------:R-:W-:-:S13]  /*1ef50*/  ISETP.GT.AND P6, PT, R5, R0, PT ;  /* 0x000000000500720c */ /* 0x000fda0003fc4270 */
[----:B------:R-:W-:Y:S05]  /*1ef60*/  @!P6 BRA `(.L_x_3027) ;  /* 0xfffffffc0064e947 */ /* 0x000fea000383ffff */
.L_x_3022:
        /* <DEDUP_REMOVED lines=8> */
.L_x_3152:
[----:B------:R-:W-:Y:S01]  /*1eff0*/  ISETP.NE.AND P0, PT, R5, RZ, PT ;  /* 0x000000ff0500720c */ /* 0x000fe20003f05270 */
[----:B------:R-:W-:-:S12]  /*1f000*/  IMAD.MOV.U32 R5, RZ, RZ, RZ ;  /* 0x000000ffff057224 */ /* 0x000fd800078e00ff */
[----:B------:R-:W-:Y:S05]  /*1f010*/  @!P0 BRA `(.L_x_3029) ;  /* 0x0000000000148947 */ /* 0x000fea0003800000 */
[----:B------:R-:W-:Y:S01]  /*1f020*/  UMOV UR4, 0xffffffff ;  /* 0xffffffff00047882 */ /* 0x000fe20000000000 */
[----:B------:R-:W-:Y:S02]  /*1f030*/  VIADD R12, R6, 0xffffffff ;  /* 0xffffffff060c7836 */ /* 0x000fe40000000000 */
[----:B------:R-:W-:Y:S05]  /*1f040*/  BRA.DIV UR4, `(.L_x_3030) ;  /* 0x0000003604987947 */ /* 0x000fea000b800000 */
[----:B0-----:R0:W3:Y:S02]  /*1f050*/  SHFL.IDX PT, R2, R2, R12, 0x1f ;  /* 0x00001f0c02027589 */ /* 0x0010e400000e0000 */
.L_x_3155:
[----:B---3--:R-:W-:-:S07]  /*1f060*/  IMAD.MOV.U32 R5, RZ, RZ, R2 ;  /* 0x000000ffff057224 */ /* 0x008fce00078e0002 */
.L_x_3029:
[----:B01----:R-:W0:Y:S01]  /*1f070*/  LDC.64 R2, c[0x0][0xc90] ;  /* 0x00032400ff027b82 */ /* 0x003e220000000a00 */
[----:B------:R-:W-:-:S04]  /*1f080*/  IMAD.IADD R19, R6, 0x1, R19 ;  /* 0x0000000106137824 */ /* 0x000fc800078e0213 */
[----:B0-----:R-:W-:-:S05]  /*1f090*/  IMAD.WIDE R2, R19, 0x4, R2 ;  /* 0x0000000413027825 */ /* 0x001fca00078e0202 */
[----:B------:R-:W2:Y:S01]  /*1f0a0*/  LDG.E R7, desc[UR40][R2.64] ;  /* 0x0000002802077981 */ /* 0x000ea2000c1e1900 */
[----:B------:R-:W-:-:S04]  /*1f0b0*/  IMAD R16, R5, R4, R16 ;  /* 0x0000000405107224 */ /* 0x000fc800078e0210 */
[----:B------:R-:W-:Y:S02]  /*1f0c0*/  IMAD.IADD R0, R0, 0x1, -R16 ;  /* 0x0000000100007824 */ /* 0x000fe400078e0a10 */
[----:B--2---:R-:W-:-:S05]  /*1f0d0*/  IMAD R6, R17, R7, RZ ;  /* 0x0000000711067224 */ /* 0x004fca00078e02ff */
        /* <DEDUP_REMOVED lines=53> */
[----:B------:R-:W-:Y:S01]  /*1f430*/  @!P1 LOP3.LUT R2, RZ, R4, RZ, 0x33, !PT ;  /* 0x00000004ff029212 */ /* 0x000fe200078e33ff */
[----:B------:R-:W-:-:S04]  /*1f440*/  IMAD.MOV R4, RZ, RZ, -R4 ;  /* 0x000000ffff047224 */ /* 0x000fc800078e0a04 */
[----:B------:R-:W-:Y:S01]  /*1f450*/  IMAD R18, R2, R4, R5 ;  /* 0x0000000402127224 */ /* 0x000fe200078e0205 */
[----:B------:R-:W-:-:S05]  /*1f460*/  LOP3.LUT R2, RZ, R2, RZ, 0x33, !PT ;  /* 0x00000002ff027212 */ /* 0x000fca00078e33ff */
[----:B------:R-:W-:Y:S01]  /*1f470*/  IMAD.IADD R17, R17, 0x1, R2 ;  /* 0x0000000111117824 */ /* 0x000fe200078e0202 */
[----:B------:R-:W-:Y:S06]  /*1f480*/  BRA `(.L_x_3031) ;  /* 0x00000000001c7947 */ /* 0x000fec0003800000 */
.L_x_3023:
[----:B------:R-:W-:Y:S01]  /*1f490*/  UMOV UR4, URZ ;  /* 0x0000003f00047c82 */ /* 0x000fe20008000000 */
[----:B------:R-:W-:Y:S01]  /*1f4a0*/  UMOV UR5, URZ ;  /* 0x0000003f00057c82 */ /* 0x000fe20008000000 */
[----:B------:R-:W-:Y:S01]  /*1f4b0*/  ULDC UR6, c[0x0][0xc3c] ;  /* 0x00030f0000067ab9 */ /* 0x000fe20000000800 */
[----:B------:R-:W-:Y:S02]  /*1f4c0*/  IMAD.MOV.U32 R16, RZ, RZ, R0 ;  /* 0x000000ffff107224 */ /* 0x000fe400078e0000 */
[----:B------:R-:W-:Y:S02]  /*1f4d0*/  IMAD.U32 R17, RZ, RZ, UR4 ;  /* 0x00000004ff117e24 */ /* 0x000fe4000f8e00ff */
[----:B------:R-:W-:Y:S02]  /*1f4e0*/  IMAD.U32 R18, RZ, RZ, UR5 ;  /* 0x00000005ff127e24 */ /* 0x000fe4000f8e00ff */
[----:B------:R-:W-:-:S07]  /*1f4f0*/  IMAD.U32 R19, RZ, RZ, UR6 ;  /* 0x00000006ff137e24 */ /* 0x000fce000f8e00ff */
.L_x_3031:
[----:B------:R1:W2:Y:S01]  /*1f500*/  LDL R2, [R1+0x4] ;  /* 0x0000040001027983 */ /* 0x0002a20000100800 */
[----:B------:R-:W3:Y:S01]  /*1f510*/  S2R R0, SR_TID.X ;  /* 0x0000000000007919 */ /* 0x000ee20000002100 */
[----:B------:R-:W-:Y:S05]  /*1f520*/  WARPSYNC.ALL ;  /* 0x0000000000007948 */ /* 0x000fea0003800000 */
[----:B---3--:R-:W-:Y:S01]  /*1f530*/  LOP3.LUT R0, R0, 0x1f, RZ, 0xc0, !PT ;  /* 0x0000001f00007812 */ /* 0x008fe200078ec0ff */
        /* <DEDUP_REMOVED lines=8> */
.L_x_3020:
[----:B------:R-:W-:Y:S02]  /*1f5c0*/  ULDC UR4, c[0x0][0xc3c] ;  /* 0x00030f0000047ab9 */ /* 0x000fe40000000800 */
[----:B---3--:R-:W-:-:S13]  /*1f5d0*/  ISETP.GE.AND P0, PT, R19, UR4, PT ;  /* 0x0000000413007c0c */ /* 0x008fda000bf06270 */
[----:B------:R-:W-:Y:S05]  /*1f5e0*/  @!P0 BRA `(.L_x_3032) ;  /* 0xffffff9000888947 */ /* 0x000fea000383ffff */
[----:B------:R-:W-:Y:S05]  /*1f5f0*/  BSYNC B8 ;  /* 0x0000000000087941 */ /* 0x000fea0003800000 */
.L_x_2876:
[----:B--2---:R-:W2:Y:S01]  /*1f600*/  LDL.LU R0, [R1+0x48] ;  /* 0x0000480001007983 */ /* 0x004ea20000300800 */
[----:B------:R-:W-:Y:S01]  /*1f610*/  BSSY B0, `(.L_x_3033) ;  /* 0x000000b000007945 */ /* 0x000fe20003800000 */
[----:B-1----:R-:W1:Y:S01]  /*1f620*/  S2R R5, SR_CgaCtaId ;  /* 0x0000000000057919 */ /* 0x002e620000008800 */
[----:B--2---:R-:W-:-:S05]  /*1f630*/  VIADD R0, R0, 0x1 ;  /* 0x0000000100007836 */ /* 0x004fca0000000000 */
[----:B0-----:R-:W-:-:S04]  /*1f640*/  LEA.HI R2, R0, R0, RZ, 0x1 ;  /* 0x0000000000027211 */ /* 0x001fc800078f08ff */
[----:B------:R-:W-:-:S05]  /*1f650*/  LOP3.LUT R3, R2, 0xfffffffe, RZ, 0xc0, !PT ;  /* 0xfffffffe02037812 */ /* 0x000fca00078ec0ff */
[----:B------:R-:W-:Y:S01]  /*1f660*/  IMAD.IADD R3, R0, 0x1, -R3 ;  /* 0x0000000100037824 */ /* 0x000fe200078e0a03 */
[----:B------:R-:W-:-:S04]  /*1f670*/  MOV R0, 0x400 ;  /* 0x0000040000007802 */ /* 0x000fc80000000f00 */
[----:B-1----:R-:W-:Y:S02]  /*1f680*/  LEA R0, R5, R0, 0x18 ;  /* 0x0000000005007211 */ /* 0x002fe400078ec0ff */
[----:B------:R-:W-:-:S04]  /*1f690*/  SHF.L.U32 R3, R3, 0x1f, RZ ;  /* 0x0000001f03037819 */ /* 0x000fc800000006ff */
[----:B------:R-:W0:Y:S02]  /*1f6a0*/  SYNCS.PHASECHK.TRANS64.TRYWAIT P0, [R0+URZ+0x22820], R3 ;  /* 0x02282003000075a7 */ /* 0x000e24000800017f */
[----:B0-----:R-:W-:Y:S05]  /*1f6b0*/  @!P0 BRA `(.L_x_3034) ;  /* 0x0000003000248947 */ /* 0x001fea0003800000 */
.L_x_3156:
[----:B------:R-:W-:Y:S05]  /*1f6c0*/  BSYNC B0 ;  /* 0x0000000000007941 */ /* 0x000fea0003800000 */
.L_x_3033:
[----:B------:R-:W-:-:S03]  /*1f6d0*/  UMOV UR4, 0xffffffff ;  /* 0xffffffff00047882 */ /* 0x000fc60000000000 */
[----:B------:R-:W-:Y:S05]  /*1f6e0*/  BRA.DIV UR4, `(.L_x_3035) ;  /* 0x00000032042c7947 */ /* 0x000fea000b800000 */
[----:B------:R-:W1:Y:S02]  /*1f6f0*/  S2R R2, SR_TID.X ;  /* 0x0000000000027919 */ /* 0x000e640000002100 */
[----:B-1----:R-:W-:-:S04]  /*1f700*/  SHF.R.U32.HI R2, RZ, 0x5, R2 ;  /* 0x00000005ff027819 */ /* 0x002fc80000011602 */
[----:B------:R-:W-:-:S05]  /*1f710*/  LOP3.LUT R2, R2, 0x3, RZ, 0xc0, !PT ;  /* 0x0000000302027812 */ /* 0x000fca00078ec0ff */
[----:B------:R1:W2:Y:S02]  /*1f720*/  SHFL.IDX PT, R14, R2, RZ, 0x1f ;  /* 0x00001fff020e7589 */ /* 0x0002a400000e0000 */
.L_x_3159:
[----:B--2---:R-:W-:-:S13]  /*1f730*/  ISETP.NE.AND P0, PT, R14, RZ, PT ;  /* 0x000000ff0e00720c */ /* 0x004fda0003f05270 */
[----:B------:R-:W-:Y:S05]  /*1f740*/  @P0 BRA `(.L_x_2660) ;  /* 0x0000000000940947 */ /* 0x000fea0003800000 */
[----:B------:R-:W-:-:S03]  /*1f750*/  UMOV UR4, 0xffffffff ;  /* 0xffffffff00047882 */ /* 0x000fc60000000000 */
[----:B------:R-:W-:Y:S05]  /*1f760*/  BRA.DIV UR4, `(.L_x_3036) ;  /* 0x0000003204407947 */ /* 0x000fea000b800000 */
[----:B------:R-:W-:-:S13]  /*1f770*/  ELECT P6, URZ, PT ;  /* 0x00000000003f782f */ /* 0x000fda00038c0000 */
.L_x_3162:
[----:B------:R-:W-:Y:S05]  /*1f780*/  @!P6 BRA `(.L_x_2660) ;  /* 0x000000000084e947 */ /* 0x000fea0003800000 */
[----:B-1----:R-:W2:Y:S02]  /*1f790*/  LDL.LU R2, [R1+0x50] ;  /* 0x0000500001027983 */ /* 0x002ea40000300800 */
[----:B--2---:R-:W-:-:S04]  /*1f7a0*/  LOP3.LUT R2, R2, 0x2, RZ, 0xfc, !PT ;  /* 0x0000000202027812 */ /* 0x004fc800078efcff */
[----:B------:R-:W-:-:S13]  /*1f7b0*/  ISETP.NE.AND P2, PT, R2, 0x3, PT ;  /* 0x000000030200780c */ /* 0x000fda0003f45270 */
[----:B------:R-:W-:Y:S05]  /*1f7c0*/  @!P2 BRA `(.L_x_3037) ;  /* 0x000000000004a947 */ /* 0x000fea0003800000 */
[----:B------:R-:W-:Y:S01]  /*1f7d0*/  BPT.TRAP 0x1 ;  /* 0x000000040000795c */ /* 0x000fe20000300000 */
.L_x_3037:
        /* <DEDUP_REMOVED lines=14> */
.L_x_3163:
[----:B------:R-:W1:Y:S02]  /*1f8c0*/  SYNCS.PHASECHK.TRANS64.TRYWAIT P0, [R7+URZ], R2 ;  /* 0x00000002070075a7 */ /* 0x000e64000800017f */
[----:B-1----:R-:W-:Y:S05]  /*1f8d0*/  @!P0 BRA `(.L_x_3039) ;  /* 0x0000003000188947 */ /* 0x002fea0003800000 */
.L_x_3164:
[----:B------:R-:W-:Y:S05]  /*1f8e0*/  @!P2 BRA `(.L_x_3040) ;  /* 0x000000000004a947 */ /* 0x000fea0003800000 */
[----:B------:R-:W-:Y:S01]  /*1f8f0*/  BPT.TRAP 0x1 ;  /* 0x000000040000795c */ /* 0x000fe20000300000 */
.L_x_3040:
[----:B------:R-:W2:Y:S01]  /*1f900*/  LDL.LU R4, [R1+0x8] ;  /* 0x0000080001047983 */ /* 0x000ea20000300800 */
[----:B------:R-:W-:-:S04]  /*1f910*/  VIADD R0, R0, 0x22860 ;  /* 0x0002286000007836 */ /* 0x000fc80000000000 */
[----:B--2---:R-:W-:-:S04]  /*1f920*/  IMAD R4, R4, 0x8, R0 ;  /* 0x0000000804047824 */ /* 0x004fc800078e0200 */
[----:B------:R-:W2:Y:S02]  /*1f930*/  SYNCS.PHASECHK.TRANS64.TRYWAIT P0, [R4+URZ], R5 ;  /* 0x00000005040075a7 */ /* 0x000ea4000800017f */
[----:B--2---:R-:W-:Y:S05]  /*1f940*/  @!P0 BRA `(.L_x_3041) ;  /* 0x0000003000108947 */ /* 0x004fea0003800000 */
.L_x_3165:
[----:B------:R-:W-:-:S07]  /*1f950*/  IMAD R3, R3, 0x8, R0 ;  /* 0x0000000803037824 */ /* 0x000fce00078e0200 */
.L_x_3042:
[----:B---3--:R3:W4:Y:S02]  /*1f960*/  SYNCS.PHASECHK.TRANS64.TRYWAIT P0, [R3+URZ], R2 ;  /* 0x00000002030075a7 */ /* 0x008724000800017f */
[----:B----4-:R-:W-:Y:S05]  /*1f970*/  @!P0 NANOSLEEP.SYNCS 0x989680 ;  /* 0x009896800000895d */ /* 0x010fea0003900000 */
[----:B------:R-:W4:Y:S02]  /*1f980*/  @!P0 SYNCS.PHASECHK.TRANS64 P0, [R3+URZ], R2 ;  /* 0x00000002030085a7 */ /* 0x000f24000800007f */
[----:B----4-:R-:W-:Y:S05]  /*1f990*/  @!P0 BRA `(.L_x_3042) ;  /* 0xfffffffc00f08947 */ /* 0x010fea000383ffff */
.L_x_2660:
[----:B------:R-:W-:Y:S05]  /*1f9a0*/  BSYNC B9 ;  /* 0x0000000000097941 */ /* 0x000fea0003800000 */
.L_x_2657:
[----:B------:R-:W-:Y:S05]  /*1f9b0*/  EXIT ;  /* 0x000000000000794d */ /* 0x000fea0003800000 */
.L_x_2686:
[----:B0-----:R0:W1:Y:S02]  /*1f9c0*/  SYNCS.PHASECHK.TRANS64.TRYWAIT P6, [R98+URZ+0x22890], R111 ;  /* 0x0228906f620075a7 */ /* 0x00106400080c017f */
[----:B-1----:R-:W-:Y:S05]  /*1f9d0*/  @!P6 NANOSLEEP.SYNCS 0x989680 ;  /* 0x009896800000e95d */ /* 0x002fea0003900000 */
[----:B------:R-:W1:Y:S02]  /*1f9e0*/  @!P6 SYNCS.PHASECHK.TRANS64 P6, [R98+URZ+0x22890], R111 ;  /* 0x0228906f6200e5a7 */ /* 0x000e6400080c007f */
[----:B-1----:R-:W-:Y:S05]  /*1f9f0*/  @!P6 BRA `(.L_x_2686) ;  /* 0xfffffffc00f0e947 */ /* 0x002fea000383ffff */
[----:B------:R-:W-:Y:S05]  /*1fa00*/  BRA `(.L_x_3043) ;  /* 0xfffffe3400507947 */ /* 0x000fea000383ffff */
.L_x_2704:
[----:B0-----:R0:W1:Y:S02]  /*1fa10*/  SYNCS.PHASECHK.TRANS64.TRYWAIT P5, [R98+URZ+0x22890], R111 ;  /* 0x0228906f620075a7 */ /* 0x00106400080a017f */
[----:B-1----:R-:W-:Y:S05]  /*1fa20*/  @!P5 NANOSLEEP.SYNCS 0x989680 ;  /* 0x009896800000d95d */ /* 0x002fea0003900000 */
[----:B------:R-:W1:Y:S02]  /*1fa30*/  @!P5 SYNCS.PHASECHK.TRANS64 P5, [R98+URZ+0x22890], R111 ;  /* 0x0228906f6200d5a7 */ /* 0x000e6400080a007f */
[----:B-1----:R-:W-:Y:S05]  /*1fa40*/  @!P5 BRA `(.L_x_2704) ;  /* 0xfffffffc00f0d947 */ /* 0x002fea000383ffff */
[----:B------:R-:W-:Y:S05]  /*1fa50*/  BRA `(.L_x_3044) ;  /* 0xfffffe4400987947 */ /* 0x000fea000383ffff */
.L_x_2713:
[----:B0-----:R0:W1:Y:S02]  /*1fa60*/  SYNCS.PHASECHK.TRANS64.TRYWAIT P4, [R98+URZ+0x22890], R111 ;  /* 0x0228906f620075a7 */ /* 0x001064000808017f */
[----:B-1----:R-:W-:Y:S05]  /*1fa70*/  @!P4 NANOSLEEP.SYNCS 0x989680 ;  /* 0x009896800000c95d */ /* 0x002fea0003900000 */
[----:B------:R-:W1:Y:S02]  /*1fa80*/  @!P4 SYNCS.PHASECHK.TRANS64 P4, [R98+URZ+0x22890], R111 ;  /* 0x0228906f6200c5a7 */ /* 0x000e64000808007f */
[----:B-1----:R-:W-:Y:S05]  /*1fa90*/  @!P4 BRA `(.L_x_2713) ;  /* 0xfffffffc00f0c947 */ /* 0x002fea000383ffff */
[----:B------:R-:W-:Y:S05]  /*1faa0*/  BRA `(.L_x_3045) ;  /* 0xfffffe5400847947 */ /* 0x000fea000383ffff */
.L_x_2719:
[----:B-1----:R1:W2:Y:S02]  /*1fab0*/  SYNCS.PHASECHK.TRANS64.TRYWAIT P3, [R98+URZ+0x228b0], R111 ;  /* 0x0228b06f620075a7 */ /* 0x0022a4000806017f */
[----:B--2---:R-:W-:Y:S05]  /*1fac0*/  @!P3 NANOSLEEP.SYNCS 0x989680 ;  /* 0x009896800000b95d */ /* 0x004fea0003900000 */
[----:B------:R-:W2:Y:S02]  /*1fad0*/  @!P3 SYNCS.PHASECHK.TRANS64 P3, [R98+URZ+0x228b0], R111 ;  /* 0x0228b06f6200b5a7 */ /* 0x000ea4000806007f */
[----:B--2---:R-:W-:Y:S05]  /*1fae0*/  @!P3 BRA `(.L_x_2719) ;  /* 0xfffffffc00f0b947 */ /* 0x004fea000383ffff */
[----:B------:R-:W-:Y:S05]  /*1faf0*/  BRA `(.L_x_3046) ;  /* 0xfffffe5800147947 */ /* 0x000fea000383ffff */
.L_x_2735:
[----:B------:R-:W0:Y:S01]  /*1fb00*/  S2R R12, SR_TID.X ;  /* 0x00000000000c7919 */ /* 0x000e220000002100 */
[----:B------:R-:W-:Y:S01]  /*1fb10*/  BSSY B0, `(.L_x_3047) ;  /* 0x000000c000007945 */ /* 0x000fe20003800000 */
[----:B------:R-:W-:Y:S02]  /*1fb20*/  IMAD.MOV.U32 R11, RZ, RZ, 0x1f ;  /* 0x0000001fff0b7424 */ /* 0x000fe400078e00ff */
[----:B------:R-:W-:Y:S02]  /*1fb30*/  IMAD.MOV.U32 R15, RZ, RZ, -0x1 ;  /* 0xffffffffff0f7424 */ /* 0x000fe400078e00ff */
[----:B0-----:R-:W-:-:S05]  /*1fb40*/  VIADD R12, R12, 0xffffff80 ;  /* 0xffffff800c0c7836 */ /* 0x001fca0000000000 */
[----:B------:R-:W-:-:S04]  /*1fb50*/  SHF.R.S32.HI R7, RZ, 0x1f, R12 ;  /* 0x0000001fff077819 */ /* 0x000fc8000001140c */
[----:B------:R-:W-:Y:S01]  /*1fb60*/  LEA.HI R7, R7, R12, RZ, 0x7 ;  /* 0x0000000c07077211 */ /* 0x000fe200078f38ff */
[----:B------:R-:W-:-:S03]  /*1fb70*/  IMAD.MOV.U32 R12, RZ, RZ, RZ ;  /* 0x000000ffff0c7224 */ /* 0x000fc600078e00ff */
[----:B------:R-:W-:-:S05]  /*1fb80*/  SHF.R.S32.HI R7, RZ, 0x7, R7 ;  /* 0x00000007ff077819 */ /* 0x000fca0000011407 */
[----:B------:R-:W-:-:S07]  /*1fb90*/  IMAD.MOV.U32 R13, RZ, RZ, R7 ;  /* 0x000000ffff0d7224 */ /* 0x000fce00078e0007 */
[----:B-----5:R-:W-:Y:S05]  /*1fba0*/  WARPSYNC.COLLECTIVE R15, `(.L_x_3048) ;  /* 0x000000000f087348 */ /* 0x020fea0003c00000 */
[----:B------:R0:W1:Y:S02]  /*1fbb0*/  SHFL.IDX P6, R14, R13, R12, R11 ;  /* 0x0000000c0d0e7389 */ /* 0x00006400000c000b */
[----:B01---5:R-:W-:Y:S01]  /*1fbc0*/  ENDCOLLECTIVE ;  /* 0x000000000000791b */ /* 0x023fe20003800000 */
.L_x_3048:
[----:B------:R-:W-:Y:S05]  /*1fbd0*/  BSYNC B0 ;  /* 0x0000000000007941 */ /* 0x000fea0003800000 */
.L_x_3047:
[----:B------:R-:W-:Y:S05]  /*1fbe0*/  BRA `(.L_x_3049) ;  /* 0xfffffe6400bc7947 */ /* 0x000fea000383ffff */
.L_x_2747:
        /* <DEDUP_REMOVED lines=8> */
.L_x_3051:
[----:B------:R-:W-:Y:S05]  /*1fc70*/  BSYNC B1 ;  /* 0x0000000000017941 */ /* 0x000fea0003800000 */
.L_x_3050:
        /* <DEDUP_REMOVED lines=8> */
.L_x_3052:
[----:B------:R-:W-:Y:S02]  /*1fd00*/  IMAD.MOV.U32 R13, RZ, RZ, R8 ;  /* 0x000000ffff0d7224 */ /* 0x000fe400078e0008 */
[----:B------:R-:W-:-:S07]  /*1fd10*/  IMAD.MOV.U32 R0, RZ, RZ, R14 ;  /* 0x000000ffff007224 */ /* 0x000fce00078e000e */
[----:B------:R-:W-:Y:S05]  /*1fd20*/  WARPSYNC.COLLECTIVE R15, `(.L_x_3053) ;  /* 0x000000000f087348 */ /* 0x000fea0003c00000 */
[----:B------:R0:W1:Y:S02]  /*1fd30*/  SHFL.IDX P6, R14, R13, R12, R11 ;  /* 0x0000000c0d0e7389 */ /* 0x00006400000c000b */
[----:B01----:R-:W-:Y:S01]  /*1fd40*/  ENDCOLLECTIVE ;  /* 0x000000000000791b */ /* 0x003fe20003800000 */
.L_x_3053:
[----:B------:R-:W-:Y:S02]  /*1fd50*/  IMAD.MOV.U32 R13, RZ, RZ, R7 ;  /* 0x000000ffff0d7224 */ /* 0x000fe400078e0007 */
[----:B------:R-:W-:-:S07]  /*1fd60*/  IMAD.MOV.U32 R5, RZ, RZ, R14 ;  /* 0x000000ffff057224 */ /* 0x000fce00078e000e */
[----:B------:R-:W-:Y:S05]  /*1fd70*/  WARPSYNC.COLLECTIVE R15, `(.L_x_3054) ;  /* 0x000000000f087348 */ /* 0x000fea0003c00000 */
[----:B------:R0:W1:Y:S02]  /*1fd80*/  SHFL.IDX P6, R14, R13, R12, R11 ;  /* 0x0000000c0d0e7389 */ /* 0x00006400000c000b */
[----:B01----:R-:W-:Y:S01]  /*1fd90*/  ENDCOLLECTIVE ;  /* 0x000000000000791b */ /* 0x003fe20003800000 */
.L_x_3054:
[----:B------:R-:W-:Y:S05]  /*1fda0*/  BRA `(.L_x_3055) ;  /* 0xfffffe6c00207947 */ /* 0x000fea000383ffff */
.L_x_2750:
[----:B------:R-:W-:Y:S01]  /*1fdb0*/  BSSY B1, `(.L_x_3056) ;  /* 0x0000008000017945 */ /* 0x000fe20003800000 */
[----:B------:R-:W-:Y:S02]  /*1fdc0*/  IMAD.MOV.U32 R13, RZ, RZ, R6 ;  /* 0x000000ffff0d7224 */ /* 0x000fe400078e0006 */
[----:B------:R-:W-:Y:S02]  /*1fdd0*/  IMAD.MOV.U32 R12, RZ, RZ, 0x1 ;  /* 0x00000001ff0c7424 */ /* 0x000fe400078e00ff */
[----:B------:R-:W-:Y:S02]  /*1fde0*/  IMAD.MOV.U32 R11, RZ, RZ, 0x1c1f ;  /* 0x00001c1fff0b7424 */ /* 0x000fe400078e00ff */
[----:B------:R-:W-:-:S07]  /*1fdf0*/  IMAD.MOV.U32 R15, RZ, RZ, -0x1 ;  /* 0xffffffffff0f7424 */ /* 0x000fce00078e00ff */
[----:B0---4-:R-:W-:Y:S05]  /*1fe00*/  WARPSYNC.COLLECTIVE R15, `(.L_x_3057) ;  /* 0x000000000f087348 */ /* 0x011fea0003c00000 */
[----:B----4-:R1:W2:Y:S02]  /*1fe10*/  SHFL.IDX P6, R14, R13, R12, R11 ;  /* 0x0000000c0d0e7389 */ /* 0x0102a400000c000b */
[----:B012---:R-:W-:Y:S01]  /*1fe20*/  ENDCOLLECTIVE ;  /* 0x000000000000791b */ /* 0x007fe20003800000 */
.L_x_3057:
[----:B------:R-:W-:Y:S05]  /*1fe30*/  BSYNC B1 ;  /* 0x0000000000017941 */ /* 0x000fea0003800000 */
.L_x_3056:
        /* <DEDUP_REMOVED lines=8> */
.L_x_3058:
[----:B------:R-:W-:Y:S02]  /*1fec0*/  IMAD.MOV.U32 R13, RZ, RZ, R8 ;  /* 0x000000ffff0d7224 */ /* 0x000fe400078e0008 */
[----:B------:R-:W-:-:S07]  /*1fed0*/  IMAD.MOV.U32 R0, RZ, RZ, R14 ;  /* 0x000000ffff007224 */ /* 0x000fce00078e000e */
[----:B------:R-:W-:Y:S05]  /*1fee0*/  WARPSYNC.COLLECTIVE R15, `(.L_x_3059) ;  /* 0x000000000f087348 */ /* 0x000fea0003c00000 */
[----:B------:R0:W1:Y:S02]  /*1fef0*/  SHFL.IDX P6, R14, R13, R12, R11 ;  /* 0x0000000c0d0e7389 */ /* 0x00006400000c000b */
[----:B01----:R-:W-:Y:S01]  /*1ff00*/  ENDCOLLECTIVE ;  /* 0x000000000000791b */ /* 0x003fe20003800000 */
.L_x_3059:
[----:B------:R-:W-:Y:S02]  /*1ff10*/  IMAD.MOV.U32 R13, RZ, RZ, R7 ;  /* 0x000000ffff0d7224 */ /* 0x000fe400078e0007 */
[----:B------:R-:W-:-:S07]  /*1ff20*/  IMAD.MOV.U32 R5, RZ, RZ, R14 ;  /* 0x000000ffff057224 */ /* 0x000fce00078e000e */
[----:B------:R-:W-:Y:S05]  /*1ff30*/  WARPSYNC.COLLECTIVE R15, `(.L_x_3060) ;  /* 0x000000000f087348 */ /* 0x000fea0003c00000 */
[----:B------:R0:W1:Y:S02]  /*1ff40*/  SHFL.IDX P6, R14, R13, R12, R11 ;  /* 0x0000000c0d0e7389 */ /* 0x00006400000c000b */
[----:B01----:R-:W-:Y:S01]  /*1ff50*/  ENDCOLLECTIVE ;  /* 0x000000000000791b */ /* 0x003fe20003800000 */
.L_x_3060:
[----:B------:R-:W-:Y:S05]  /*1ff60*/  BRA `(.L_x_3061) ;  /* 0xfffffe6c00787947 */ /* 0x000fea000383ffff */
.L_x_2754:
[----:B0-----:R0:W1:Y:S02]  /*1ff70*/  SYNCS.PHASECHK.TRANS64.TRYWAIT P0, [R16+URZ+0x22800], R31 ;  /* 0x0228001f100075a7 */ /* 0x001064000800017f */
[----:B-1----:R-:W-:Y:S05]  /*1ff80*/  @!P0 NANOSLEEP.SYNCS 0x989680 ;  /* 0x009896800000895d */ /* 0x002fea0003900000 */
[----:B------:R-:W1:Y:S02]  /*1ff90*/  @!P0 SYNCS.PHASECHK.TRANS64 P0, [R16+URZ+0x22800], R31 ;  /* 0x0228001f100085a7 */ /* 0x000e64000800007f */
[----:B-1----:R-:W-:Y:S05]  /*1ffa0*/  @!P0 BRA `(.L_x_2754) ;  /* 0xfffffffc00f08947 */ /* 0x002fea000383ffff */
[----:B------:R-:W-:Y:S05]  /*1ffb0*/  BRA `(.L_x_3062) ;  /* 0xfffffe7000607947 */ /* 0x000fea000383ffff */
.L_x_2762:
[----:B------:R-:W0:Y:S01]  /*1ffc0*/  LDC R37, c[0x0][0x3f4] ;  /* 0x0000fd00ff257b82 */ /* 0x000e220000000800 */
        /* <DEDUP_REMOVED lines=8> */
.L_x_3064:
[----:B------:R-:W-:Y:S05]  /*20050*/  BSYNC B1 ;  /* 0x0000000000017941 */ /* 0x000fea0003800000 */
.L_x_3063:
[----:B------:R-:W-:Y:S01]  /*20060*/  IMAD.MOV.U32 R13, RZ, RZ, R10 ;  /* 0x000000ffff0d7224 */ /* 0x000fe200078e000a */
[----:B------:R-:W-:Y:S01]  /*20070*/  ISETP.GE.AND P0, PT, R30, R37, PT ;  /* 0x000000251e00720c */ /* 0x000fe20003f06270 */
[----:B------:R-:W-:Y:S02]  /*20080*/  IMAD.MOV.U32 R12, RZ, RZ, RZ ;  /* 0x000000ffff0c7224 */ /* 0x000fe400078e00ff */
[----:B------:R-:W-:Y:S02]  /*20090*/  IMAD.MOV.U32 R11, RZ, RZ, 0x1c1f ;  /* 0x00001c1fff0b7424 */ /* 0x000fe400078e00ff */
[----:B------:R-:W-:Y:S02]  /*200a0*/  IMAD.MOV.U32 R15, RZ, RZ, -0x1 ;  /* 0xffffffffff0f7424 */ /* 0x000fe400078e00ff */
[----:B------:R-:W-:Y:S02]  /*200b0*/  IMAD.MOV.U32 R0, RZ, RZ, R14 ;  /* 0x000000ffff007224 */ /* 0x000fe400078e000e */
[----:B------:R-:W-:-:S07]  /*200c0*/  IMAD R31, R204, R9, RZ ;  /* 0x00000009cc1f7224 */ /* 0x000fce00078e02ff */
[----:B------:R-:W-:Y:S05]  /*200d0*/  WARPSYNC.COLLECTIVE R15, `(.L_x_3065) ;  /* 0x000000000f087348 */ /* 0x000fea0003c00000 */
[----:B------:R0:W1:Y:S02]  /*200e0*/  SHFL.IDX P6, R14, R13, R12, R11 ;  /* 0x0000000c0d0e7389 */ /* 0x00006400000c000b */
[----:B01----:R-:W-:Y:S01]  /*200f0*/  ENDCOLLECTIVE ;  /* 0x000000000000791b */ /* 0x003fe20003800000 */
.L_x_3065:
[----:B------:R-:W-:Y:S01]  /*20100*/  ISETP.GE.OR P1, PT, R42, R31, P0 ;  /* 0x0000001f2a00720c */ /* 0x000fe20000726670 */
[----:B------:R-:W-:-:S12]  /*20110*/  IMAD.MOV.U32 R13, RZ, RZ, R29 ;  /* 0x000000ffff0d7224 */ /* 0x000fd800078e001d */
[C---:B------:R-:W-:Y:S01]  /*20120*/  @!P1 IMAD.SHL.U32 R9, R30.reuse, 0x2, RZ ;  /* 0x000000021e099824 */ /* 0x040fe200078e00ff */
[----:B------:R-:W-:Y:S01]  /*20130*/  @!P1 SHF.L.U64.HI R21, R30, 0x1, R43 ;  /* 0x000000011e159819 */ /* 0x000fe2000001022b */
[----:B------:R-:W-:-:S07]  /*20140*/  IMAD.MOV.U32 R3, RZ, RZ, R14 ;  /* 0x000000ffff037224 */ /* 0x000fce00078e000e */
[----:B------:R-:W-:Y:S05]  /*20150*/  WARPSYNC.COLLECTIVE R15, `(.L_x_3066) ;  /* 0x000000000f087348 */ /* 0x000fea0003c00000 */
[----:B------:R0:W1:Y:S02]  /*20160*/  SHFL.IDX P6, R14, R13, R12, R11 ;  /* 0x0000000c0d0e7389 */ /* 0x00006400000c000b */
[----:B01----:R-:W-:Y:S01]  /*20170*/  ENDCOLLECTIVE ;  /* 0x000000000000791b */ /* 0x003fe20003800000 */
.L_x_3066:
[----:B------:R-:W-:-:S05]  /*20180*/  @!P1 IADD3 R4, P2, R3, R9, RZ ;  /* 0x0000000903049210 */ /* 0x000fca0007f5e0ff */
[----:B------:R-:W-:-:S06]  /*20190*/  @!P1 IMAD.X R5, R0, 0x1, R21, P2 ;  /* 0x0000000100059824 */ /* 0x000fcc00010e0615 */
[----:B------:R-:W5:Y:S01]  /*201a0*/  @!P1 LD.E.128 R4, desc[UR40][R4.64] ;  /* 0x0000002804049980 */ /* 0x000f62000c101d00 */
[----:B------:R-:W-:Y:S02]  /*201b0*/  IMAD.MOV.U32 R13, RZ, RZ, R28 ;  /* 0x000000ffff0d7224 */ /* 0x000fe400078e001c */
[----:B------:R-:W-:-:S07]  /*201c0*/  IMAD.MOV.U32 R8, RZ, RZ, R14 ;  /* 0x000000ffff087224 */ /* 0x000fce00078e000e */
[----:B-----5:R-:W-:Y:S05]  /*201d0*/  WARPSYNC.COLLECTIVE R15, `(.L_x_3067) ;  /* 0x000000000f087348 */ /* 0x020fea0003c00000 */
[----:B------:R0:W1:Y:S02]  /*201e0*/  SHFL.IDX P6, R14, R13, R12, R11 ;  /* 0x0000000c0d0e7389 */ /* 0x00006400000c000b */
[----:B01---5:R-:W-:Y:S01]  /*201f0*/  ENDCOLLECTIVE ;  /* 0x000000000000791b */ /* 0x023fe20003800000 */
.L_x_3067:
[----:B------:R-:W-:-:S05]  /*20200*/  @!P1 IADD3 R14, P2, R14, R9, RZ ;  /* 0x000000090e0e9210 */ /* 0x000fca0007f5e0ff */
[----:B------:R-:W-:-:S04]  /*20210*/  @!P1 IMAD.X R3, R8, 0x1, R21, P2 ;  /* 0x0000000108039824 */ /* 0x000fc800010e0615 */
[----:B------:R-:W-:-:S05]  /*20220*/  @!P1 IMAD.MOV.U32 R15, RZ, RZ, R3 ;  /* 0x000000ffff0f9224 */ /* 0x000fca00078e0003 */
[----:B------:R0:W5:Y:S01]  /*20230*/  @!P1 LD.E.128 R24, desc[UR40][R14.64] ;  /* 0x000000280e189980 */ /* 0x000162000c101d00 */
[----:B------:R-:W-:Y:S02]  /*20240*/  IMAD.MOV.U32 R13, RZ, RZ, R20 ;  /* 0x000000ffff0d7224 */ /* 0x000fe400078e0014 */
[----:B------:R-:W-:Y:S02]  /*20250*/  IMAD.MOV.U32 R12, RZ, RZ, 0x1 ;  /* 0x00000001ff0c7424 */ /* 0x000fe400078e00ff */
[----:B0-----:R-:W-:-:S07]  /*20260*/  IMAD.MOV.U32 R15, RZ, RZ, -0x1 ;  /* 0xffffffffff0f7424 */ /* 0x001fce00078e00ff */
[----:B-----5:R-:W-:Y:S05]  /*20270*/  WARPSYNC.COLLECTIVE R15, `(.L_x_3068) ;  /* 0x000000000f087348 */ /* 0x020fea0003c00000 */
[----:B------:R0:W1:Y:S02]  /*20280*/  SHFL.IDX P6, R14, R13, R12, R11 ;  /* 0x0000000c0d0e7389 */ /* 0x00006400000c000b */
[----:B01---5:R-:W-:Y:S01]  /*20290*/  ENDCOLLECTIVE ;  /* 0x000000000000791b */ /* 0x023fe20003800000 */
.L_x_3068:
[----:B------:R-:W-:Y:S01]  /*202a0*/  CS2R R40, SRZ ;  /* 0x0000000000287805 */ /* 0x000fe2000001ff00 */
[----:B------:R-:W-:Y:S01]  /*202b0*/  IMAD.MOV.U32 R13, RZ, RZ, R10 ;  /* 0x000000ffff0d7224 */ /* 0x000fe200078e000a */
[----:B------:R-:W-:Y:S01]  /*202c0*/  CS2R R38, SRZ ;  /* 0x0000000000267805 */ /* 0x000fe2000001ff00 */
[----:B------:R-:W-:Y:S02]  /*202d0*/  @!P1 IMAD.MOV.U32 R40, RZ, RZ, R4 ;  /* 0x000000ffff289224 */ /* 0x000fe400078e0004 */
[----:B------:R-:W-:Y:S02]  /*202e0*/  @!P1 IMAD.MOV.U32 R41, RZ, RZ, R5 ;  /* 0x000000ffff299224 */ /* 0x000fe400078e0005 */
[----:B------:R-:W-:Y:S02]  /*202f0*/  IMAD.MOV.U32 R0, RZ, RZ, R40 ;  /* 0x000000ffff007224 */ /* 0x000fe400078e0028 */
[----:B------:R-:W-:-:S05]  /*20300*/  IMAD.MOV.U32 R3, RZ, RZ, R41 ;  /* 0x000000ffff037224 */ /* 0x000fca00078e0029 */
[----:B------:R-:W-:Y:S01]  /*20310*/  PRMT R53, R0, 0x5410, R3 ;  /* 0x0000541000357816 */ /* 0x000fe20000000003 */
[----:B------:R-:W-:-:S07]  /*20320*/  IMAD.MOV.U32 R0, RZ, RZ, R14 ;  /* 0x000000ffff007224 */ /* 0x000fce00078e000e */
[----:B------:R-:W-:Y:S05]  /*20330*/  WARPSYNC.COLLECTIVE R15, `(.L_x_3069) ;  /* 0x000000000f087348 */ /* 0x000fea0003c00000 */
[----:B------:R0:W1:Y:S02]  /*20340*/  SHFL.IDX P6, R14, R13, R12, R11 ;  /* 0x0000000c0d0e7389 */ /* 0x00006400000c000b */
[----:B01----:R-:W-:Y:S01]  /*20350*/  ENDCOLLECTIVE ;  /* 0x000000000000791b */ /* 0x003fe20003800000 */
.L_x_3069:
[----:B------:R-:W-:Y:S02]  /*20360*/  IMAD.MOV.U32 R13, RZ, RZ, R29 ;  /* 0x000000ffff0d7224 */ /* 0x000fe400078e001d */
[----:B------:R-:W-:-:S07]  /*20370*/  IMAD.MOV.U32 R3, RZ, RZ, R14 ;  /* 0x000000ffff037224 */ /* 0x000fce00078e000e */
[----:B------:R-:W-:Y:S05]  /*20380*/  WARPSYNC.COLLECTIVE R15, `(.L_x_3070) ;  /* 0x000000000f087348 */ /* 0x000fea0003c00000 */
[----:B------:R0:W1:Y:S02]  /*20390*/  SHFL.IDX P6, R14, R13, R12, R11 ;  /* 0x0000000c0d0e7389 */ /* 0x00006400000c000b */
[----:B01----:R-:W-:Y:S01]  /*203a0*/  ENDCOLLECTIVE ;  /* 0x000000000000791b */ /* 0x003fe20003800000 */
.L_x_3070:
[----:B------:R-:W-:Y:S02]  /*203b0*/  @!P1 IMAD.MOV.U32 R38, RZ, RZ, R6 ;  /* 0x000000ffff269224 */ /* 0x000fe400078e0006 */
[----:B------:R-:W-:Y:S01]  /*203c0*/  @!P1 IMAD.MOV.U32 R39, RZ, RZ, R7 ;  /* 0x000000ffff279224 */ /* 0x000fe200078e0007 */
[----:B------:R-:W-:Y:S01]  /*203d0*/  CS2R R6, SRZ ;  /* 0x0000000000067805 */ /* 0x000fe2000001ff00 */
[----:B------:R-:W-:Y:S01]  /*203e0*/  IMAD.MOV.U32 R10, RZ, RZ, R38 ;  /* 0x000000ffff0a7224 */ /* 0x000fe200078e0026 */
[----:B------:R-:W-:Y:S01]  /*203f0*/  CS2R R4, SRZ ;  /* 0x0000000000047805 */ /* 0x000fe2000001ff00 */
[----:B------:R-:W-:Y:S02]  /*20400*/  IMAD.MOV.U32 R21, RZ, RZ, R39 ;  /* 0x000000ffff157224 */ /* 0x000fe400078e0027 */
[----:B------:R-:W-:Y:S02]  /*20410*/  @!P1 IMAD.MOV.U32 R6, RZ, RZ, R24 ;  /* 0x000000ffff069224 */ /* 0x000fe400078e0018 */
[----:B------:R-:W-:-:S02]  /*20420*/  @!P1 IMAD.MOV.U32 R7, RZ, RZ, R25 ;  /* 0x000000ffff079224 */ /* 0x000fc400078e0019 */
[----:B------:R-:W-:Y:S02]  /*20430*/  IMAD.MOV.U32 R13, RZ, RZ, R28 ;  /* 0x000000ffff0d7224 */ /* 0x000fe400078e001c */
[----:B------:R-:W-:Y:S02]  /*20440*/  @!P1 IMAD.MOV.U32 R4, RZ, RZ, R26 ;  /* 0x000000ffff049224 */ /* 0x000fe400078e001a */
[----:B------:R-:W-:Y:S01]  /*20450*/  @!P1 IMAD.MOV.U32 R5, RZ, RZ, R27 ;  /* 0x000000ffff059224 */ /* 0x000fe200078e001b */
[----:B------:R-:W-:Y:S01]  /*20460*/  PRMT R9, R10, 0x5410, R21 ;  /* 0x000054100a097816 */ /* 0x000fe20000000015 */
[----:B------:R-:W-:Y:S02]  /*20470*/  IMAD.MOV.U32 R10, RZ, RZ, R6 ;  /* 0x000000ffff0a7224 */ /* 0x000fe400078e0006 */
[----:B------:R-:W-:-:S07]  /*20480*/  IMAD.MOV.U32 R8, RZ, RZ, R14 ;  /* 0x000000ffff087224 */ /* 0x000fce00078e000e */
[----:B------:R-:W-:Y:S05]  /*20490*/  WARPSYNC.COLLECTIVE R15, `(.L_x_3071) ;  /* 0x000000000f087348 */ /* 0x000fea0003c00000 */
[----:B------:R0:W1:Y:S02]  /*204a0*/  SHFL.IDX P6, R14, R13, R12, R11 ;  /* 0x0000000c0d0e7389 */ /* 0x00006400000c000b */
[----:B01----:R-:W-:Y:S01]  /*204b0*/  ENDCOLLECTIVE ;  /* 0x000000000000791b */ /* 0x003fe20003800000 */
.L_x_3071:
[----:B------:R-:W-:Y:S01]  /*204c0*/  CS2R R24, SRZ ;  /* 0x0000000000187805 */ /* 0x000fe2000001ff00 */
[----:B------:R-:W-:Y:S02]  /*204d0*/  IMAD.MOV.U32 R11, RZ, RZ, R7 ;  /* 0x000000ffff0b7224 */ /* 0x000fe400078e0007 */
[----:B------:R-:W-:Y:S02]  /*204e0*/  IMAD.MOV.U32 R12, RZ, RZ, R4 ;  /* 0x000000ffff0c7224 */ /* 0x000fe400078e0004 */
[----:B------:R-:W-:Y:S01]  /*204f0*/  IMAD.MOV.U32 R13, RZ, RZ, R5 ;  /* 0x000000ffff0d7224 */ /* 0x000fe200078e0005 */
[----:B------:R-:W-:-:S04]  /*20500*/  PRMT R48, R10, 0x5410, R11 ;  /* 0x000054100a307816 */ /* 0x000fc8000000000b */
[----:B------:R-:W-:Y:S01]  /*20510*/  PRMT R52, R12, 0x5410, R13 ;  /* 0x000054100c347816 */ /* 0x000fe2000000000d */
[----:B------:R-:W-:Y:S06]  /*20520*/  BRA `(.L_x_3072) ;  /* 0xfffffe7c00347947 */ /* 0x000fec000383ffff */
.L_x_2766:
[----:B0-----:R0:W2:Y:S02]  /*20530*/  SYNCS.PHASECHK.TRANS64.TRYWAIT P1, [R16+URZ+0x22800], R11 ;  /* 0x0228000b100075a7 */ /* 0x0010a4000802017f */
[----:B--2---:R-:W-:Y:S05]  /*20540*/  @!P1 NANOSLEEP.SYNCS 0x989680 ;  /* 0x009896800000995d */ /* 0x004fea0003900000 */
[----:B------:R-:W2:Y:S02]  /*20550*/  @!P1 SYNCS.PHASECHK.TRANS64 P1, [R16+URZ+0x22800], R11 ;  /* 0x0228000b100095a7 */ /* 0x000ea4000802007f */
[----:B--2---:R-:W-:Y:S05]  /*20560*/  @!P1 BRA `(.L_x_2766) ;  /* 0xfffffffc00f09947 */ /* 0x004fea000383ffff */
[----:B------:R-:W-:Y:S05]  /*20570*/  BRA `(.L_x_3073) ;  /* 0xfffffe7c00c07947 */ /* 0x000fea000383ffff */
.L_x_2772:
[----:B--2---:R2:W3:Y:S02]  /*20580*/  SYNCS.PHASECHK.TRANS64.TRYWAIT P2, [R6+URZ+0x22830], R11 ;  /* 0x0228300b060075a7 */ /* 0x0044e4000804017f */
[----:B---3--:R-:W-:Y:S05]  /*20590*/  @!P2 NANOSLEEP.SYNCS 0x989680 ;  /* 0x009896800000a95d */ /* 0x008fea0003900000 */
[----:B------:R-:W3:Y:S02]  /*205a0*/  @!P2 SYNCS.PHASECHK.TRANS64 P2, [R6+URZ+0x22830], R11 ;  /* 0x0228300b0600a5a7 */ /* 0x000ee4000804007f */
[----:B---3--:R-:W-:Y:S05]  /*205b0*/  @!P2 BRA `(.L_x_2772) ;  /* 0xfffffffc00f0a947 */ /* 0x008fea000383ffff */
[----:B------:R-:W-:Y:S05]  /*205c0*/  BRA `(.L_x_2771) ;  /* 0xfffffe8c00287947 */ /* 0x000fea000383ffff */
.L_x_2785:
[----:B-1----:R1:W3:Y:S02]  /*205d0*/  SYNCS.PHASECHK.TRANS64.TRYWAIT P2, [R6+URZ+0x22850], R11 ;  /* 0x0228500b060075a7 */ /* 0x0022e4000804017f */
[----:B---3--:R-:W-:Y:S05]  /*205e0*/  @!P2 NANOSLEEP.SYNCS 0x989680 ;  /* 0x009896800000a95d */ /* 0x008fea0003900000 */
[----:B------:R-:W3:Y:S02]  /*205f0*/  @!P2 SYNCS.PHASECHK.TRANS64 P2, [R6+URZ+0x22850], R11 ;  /* 0x0228500b0600a5a7 */ /* 0x000ee4000804007f */
[----:B---3--:R-:W-:Y:S05]  /*20600*/  @!P2 BRA `(.L_x_2785) ;  /* 0xfffffffc00f0a947 */ /* 0x008fea000383ffff */
[----:B------:R-:W-:Y:S05]  /*20610*/  BRA `(.L_x_2784) ;  /* 0xfffffeb000107947 */ /* 0x000fea000383ffff */
.L_x_2794:
[----:B-1----:R1:W2:Y:S02]  /*20620*/  SYNCS.PHASECHK.TRANS64.TRYWAIT P2, [R201+URZ+0x22830], R202 ;  /* 0x022830cac90075a7 */ /* 0x0022a4000804017f */
[----:B--2---:R-:W-:Y:S05]  /*20630*/  @!P2 NANOSLEEP.SYNCS 0x989680 ;  /* 0x009896800000a95d */ /* 0x004fea0003900000 */
[----:B------:R-:W2:Y:S02]  /*20640*/  @!P2 SYNCS.PHASECHK.TRANS64 P2, [R201+URZ+0x22830], R202 ;  /* 0x022830cac900a5a7 */ /* 0x000ea4000804007f */
[----:B--2---:R-:W-:Y:S05]  /*20650*/  @!P2 BRA `(.L_x_2794) ;  /* 0xfffffffc00f0a947 */ /* 0x004fea000383ffff */
[----:B------:R-:W-:Y:S05]  /*20660*/  BRA `(.L_x_2793) ;  /* 0xfffffeb400d47947 */ /* 0x000fea000383ffff */
.L_x_2807:
[----:B---3--:R3:W4:Y:S02]  /*20670*/  SYNCS.PHASECHK.TRANS64.TRYWAIT P2, [R201+URZ+0x22850], R202 ;  /* 0x022850cac90075a7 */ /* 0x008724000804017f */
[----:B----4-:R-:W-:Y:S05]  /*20680*/  @!P2 NANOSLEEP.SYNCS 0x989680 ;  /* 0x009896800000a95d */ /* 0x010fea0003900000 */
[----:B------:R-:W4:Y:S02]  /*20690*/  @!P2 SYNCS.PHASECHK.TRANS64 P2, [R201+URZ+0x22850], R202 ;  /* 0x022850cac900a5a7 */ /* 0x000f24000804007f */
[----:B----4-:R-:W-:Y:S05]  /*206a0*/  @!P2 BRA `(.L_x_2807) ;  /* 0xfffffffc00f0a947 */ /* 0x010fea000383ffff */
[----:B------:R-:W-:Y:S05]  /*206b0*/  BRA `(.L_x_2806) ;  /* 0xfffffee000f87947 */ /* 0x000fea000383ffff */
.L_x_2817:
[----:B-1----:R1:W2:Y:S02]  /*206c0*/  SYNCS.PHASECHK.TRANS64.TRYWAIT P3, [R6+URZ+0x22830], R213 ;  /* 0x022830d5060075a7 */ /* 0x0022a4000806017f */
[----:B--2---:R-:W-:Y:S05]  /*206d0*/  @!P3 NANOSLEEP.SYNCS 0x989680 ;  /* 0x009896800000b95d */ /* 0x004fea0003900000 */
[----:B------:R-:W2:Y:S02]  /*206e0*/  @!P3 SYNCS.PHASECHK.TRANS64 P3, [R6+URZ+0x22830], R213 ;  /* 0x022830d50600b5a7 */ /* 0x000ea4000806007f */
[----:B--2---:R-:W-:Y:S05]  /*206f0*/  @!P3 BRA `(.L_x_2817) ;  /* 0xfffffffc00f0b947 */ /* 0x004fea000383ffff */
[----:B------:R-:W-:Y:S05]  /*20700*/  BRA `(.L_x_2816) ;  /* 0xfffffee800ec7947 */ /* 0x000fea000383ffff */
.L_x_2822:
[----:B--2---:R2:W3:Y:S02]  /*20710*/  SYNCS.PHASECHK.TRANS64.TRYWAIT P3, [R6+URZ+0x22850], R213 ;  /* 0x022850d5060075a7 */ /* 0x0044e4000806017f */
[----:B---3--:R-:W-:Y:S05]  /*20720*/  @!P3 NANOSLEEP.SYNCS 0x989680 ;  /* 0x009896800000b95d */ /* 0x008fea0003900000 */
[----:B------:R-:W3:Y:S02]  /*20730*/  @!P3 SYNCS.PHASECHK.TRANS64 P3, [R6+URZ+0x22850], R213 ;  /* 0x022850d50600b5a7 */ /* 0x000ee4000806007f */
[----:B---3--:R-:W-:Y:S05]  /*20740*/  @!P3 BRA `(.L_x_2822) ;  /* 0xfffffffc00f0b947 */ /* 0x008fea000383ffff */
[----:B------:R-:W-:Y:S05]  /*20750*/  BRA `(.L_x_2821) ;  /* 0xffffff0400487947 */ /* 0x000fea000383ffff */
.L_x_2828:
[----:B--2---:R2:W3:Y:S02]  /*20760*/  SYNCS.PHASECHK.TRANS64.TRYWAIT P2, [R201+URZ+0x22830], R200 ;  /* 0x022830c8c90075a7 */ /* 0x0044e4000804017f */
[----:B---3--:R-:W-:Y:S05]  /*20770*/  @!P2 NANOSLEEP.SYNCS 0x989680 ;  /* 0x009896800000a95d */ /* 0x008fea0003900000 */
[----:B------:R-:W3:Y:S02]  /*20780*/  @!P2 SYNCS.PHASECHK.TRANS64 P2, [R201+URZ+0x22830], R200 ;  /* 0x022830c8c900a5a7 */ /* 0x000ee4000804007f */
[----:B---3--:R-:W-:Y:S05]  /*20790*/  @!P2 BRA `(.L_x_2828) ;  /* 0xfffffffc00f0a947 */ /* 0x008fea000383ffff */
[----:B------:R-:W-:Y:S05]  /*207a0*/  BRA `(.L_x_2827) ;  /* 0xffffff0800787947 */ /* 0x000fea000383ffff */
.L_x_2841:
[----:B-1----:R1:W2:Y:S02]  /*207b0*/  SYNCS.PHASECHK.TRANS64.TRYWAIT P2, [R201+URZ+0x22850], R200 ;  /* 0x022850c8c90075a7 */ /* 0x0022a4000804017f */
[----:B--2---:R-:W-:Y:S05]  /*207c0*/  @!P2 NANOSLEEP.SYNCS 0x989680 ;  /* 0x009896800000a95d */ /* 0x004fea0003900000 */
[----:B------:R-:W2:Y:S02]  /*207d0*/  @!P2 SYNCS.PHASECHK.TRANS64 P2, [R201+URZ+0x22850], R200 ;  /* 0x022850c8c900a5a7 */ /* 0x000ea4000804007f */
[----:B--2---:R-:W-:Y:S05]  /*207e0*/  @!P2 BRA `(.L_x_2841) ;  /* 0xfffffffc00f0a947 */ /* 0x004fea000383ffff */
[----:B------:R-:W-:Y:S05]  /*207f0*/  BRA `(.L_x_2840) ;  /* 0xffffff3400907947 */ /* 0x000fea000383ffff */
.L_x_2856:
[----:B------:R-:W-:Y:S02]  /*20800*/  IMAD.MOV.U32 R13, RZ, RZ, R4 ;  /* 0x000000ffff0d7224 */ /* 0x000fe400078e0004 */
[----:B------:R-:W-:Y:S02]  /*20810*/  IMAD.MOV.U32 R12, RZ, RZ, RZ ;  /* 0x000000ffff0c7224 */ /* 0x000fe400078e00ff */
[----:B------:R-:W-:Y:S02]  /*20820*/  IMAD.MOV.U32 R11, RZ, RZ, 0x181f ;  /* 0x0000181fff0b7424 */ /* 0x000fe400078e00ff */
[----:B------:R-:W-:-:S07]  /*20830*/  IMAD.MOV.U32 R15, RZ, RZ, -0x1 ;  /* 0xffffffffff0f7424 */ /* 0x000fce00078e00ff */
[----:B--23--:R-:W-:Y:S05]  /*20840*/  WARPSYNC.COLLECTIVE R15, `(.L_x_3074) ;  /* 0x000000000f087348 */ /* 0x00cfea0003c00000 */
[----:B------:R0:W1:Y:S02]  /*20850*/  SHFL.IDX P6, R14, R13, R12, R11 ;  /* 0x0000000c0d0e7389 */ /* 0x00006400000c000b */
[----:B0123--:R-:W-:Y:S01]  /*20860*/  ENDCOLLECTIVE ;  /* 0x000000000000791b */ /* 0x00ffe20003800000 */
.L_x_3074:
[----:B------:R-:W-:Y:S02]  /*20870*/  IMAD.MOV.U32 R13, RZ, RZ, R0 ;  /* 0x000000ffff0d7224 */ /* 0x000fe400078e0000 */
[----:B------:R-:W-:-:S07]  /*20880*/  IMAD.MOV.U32 R3, RZ, RZ, R14 ;  /* 0x000000ffff037224 */ /* 0x000fce00078e000e */
[----:B------:R-:W-:Y:S05]  /*20890*/  WARPSYNC.COLLECTIVE R15, `(.L_x_3075) ;  /* 0x000000000f087348 */ /* 0x000fea0003c00000 */
[----:B------:R0:W1:Y:S02]  /*208a0*/  SHFL.IDX P6, R14, R13, R12, R11 ;  /* 0x0000000c0d0e7389 */ /* 0x00006400000c000b */
[----:B01----:R-:W-:Y:S01]  /*208b0*/  ENDCOLLECTIVE ;  /* 0x000000000000791b */ /* 0x003fe20003800000 */
.L_x_3075:
[----:B------:R-:W-:Y:S05]  /*208c0*/  BRA `(.L_x_3076) ;  /* 0xffffff6800a87947 */ /* 0x000fea000383ffff */
.L_x_2859:
[----:B------:R-:W-:Y:S01]  /*208d0*/  BSSY B1, `(.L_x_3077) ;  /* 0x0000008000017945 */ /* 0x000fe20003800000 */
[----:B-1----:R-:W-:Y:S02]  /*208e0*/  IMAD.MOV.U32 R13, RZ, RZ, R4 ;  /* 0x000000ffff0d7224 */ /* 0x002fe400078e0004 */
[----:B------:R-:W-:Y:S02]  /*208f0*/  IMAD.MOV.U32 R12, RZ, RZ, 0x1 ;  /* 0x00000001ff0c7424 */ /* 0x000fe400078e00ff */
[----:B------:R-:W-:Y:S02]  /*20900*/  IMAD.MOV.U32 R11, RZ, RZ, 0x181f ;  /* 0x0000181fff0b7424 */ /* 0x000fe400078e00ff */
[----:B------:R-:W-:-:S07]  /*20910*/  IMAD.MOV.U32 R15, RZ, RZ, -0x1 ;  /* 0xffffffffff0f7424 */ /* 0x000fce00078e00ff */
[----:B0-234-:R-:W-:Y:S05]  /*20920*/  WARPSYNC.COLLECTIVE R15, `(.L_x_3078) ;  /* 0x000000000f087348 */ /* 0x01dfea0003c00000 */
[----:B----4-:R1:W4:Y:S02]  /*20930*/  SHFL.IDX P6, R14, R13, R12, R11 ;  /* 0x0000000c0d0e7389 */ /* 0x01032400000c000b */
[----:B01234-:R-:W-:Y:S01]  /*20940*/  ENDCOLLECTIVE ;  /* 0x000000000000791b */ /* 0x01ffe20003800000 */
.L_x_3078:
[----:B------:R-:W-:Y:S05]  /*20950*/  BSYNC B1 ;  /* 0x0000000000017941 */ /* 0x000fea0003800000 */
.L_x_3077:
        /* <DEDUP_REMOVED lines=8> */
.L_x_3079:
[----:B------:R-:W-:Y:S05]  /*209e0*/  BRA `(.L_x_3080) ;  /* 0xffffff6800dc7947 */ /* 0x000fea000383ffff */
.L_x_2862:
        /* <DEDUP_REMOVED lines=8> */
.L_x_3082:
[----:B------:R-:W-:Y:S05]  /*20a70*/  BSYNC B1 ;  /* 0x0000000000017941 */ /* 0x000fea0003800000 */
.L_x_3081:
        /* <DEDUP_REMOVED lines=8> */
.L_x_3083:
[----:B------:R-:W-:Y:S05]  /*20b00*/  BRA `(.L_x_3084) ;  /* 0xffffff6c000c7947 */ /* 0x000fea000383ffff */
.L_x_2865:
        /* <DEDUP_REMOVED lines=8> */
.L_x_3086:
[----:B------:R-:W-:Y:S05]  /*20b90*/  BSYNC B1 ;  /* 0x0000000000017941 */ /* 0x000fea0003800000 */
.L_x_3085:
        /* <DEDUP_REMOVED lines=8> */
.L_x_3087:
[----:B------:R-:W-:Y:S05]  /*20c20*/  BRA `(.L_x_3088) ;  /* 0xffffff6c003c7947 */ /* 0x000fea000383ffff */
.L_x_2890:
[----:B------:R-:W1:Y:S01]  /*20c30*/  S2R R7, SR_TID.X ;  /* 0x0000000000077919 */ /* 0x000e620000002100 */
[----:B------:R-:W-:Y:S01]  /*20c40*/  BSSY B1, `(.L_x_3089) ;  /* 0x000000a000017945 */ /* 0x000fe20003800000 */
[----:B------:R-:W-:Y:S02]  /*20c50*/  IMAD.MOV.U32 R12, RZ, RZ, RZ ;  /* 0x000000ffff0c7224 */ /* 0x000fe400078e00ff */
[----:B0-----:R-:W-:Y:S02]  /*20c60*/  IMAD.MOV.U32 R11, RZ, RZ, 0x1f ;  /* 0x0000001fff0b7424 */ /* 0x001fe400078e00ff */
[----:B------:R-:W-:Y:S01]  /*20c70*/  IMAD.MOV.U32 R15, RZ, RZ, -0x1 ;  /* 0xffffffffff0f7424 */ /* 0x000fe200078e00ff */
[----:B-1----:R-:W-:-:S04]  /*20c80*/  SHF.R.U32.HI R7, RZ, 0x5, R7 ;  /* 0x00000005ff077819 */ /* 0x002fc80000011607 */
[----:B------:R-:W-:-:S05]  /*20c90*/  LOP3.LUT R7, R7, 0x3, RZ, 0xc0, !PT ;  /* 0x0000000307077812 */ /* 0x000fca00078ec0ff */
[----:B------:R-:W-:-:S07]  /*20ca0*/  IMAD.MOV.U32 R13, RZ, RZ, R7 ;  /* 0x000000ffff0d7224 */ /* 0x000fce00078e0007 */
[----:B------:R-:W-:Y:S05]  /*20cb0*/  WARPSYNC.COLLECTIVE R15, `(.L_x_3090) ;  /* 0x000000000f087348 */ /* 0x000fea0003c00000 */
[----:B------:R0:W1:Y:S02]  /*20cc0*/  SHFL.IDX P6, R14, R13, R12, R11 ;  /* 0x0000000c0d0e7389 */ /* 0x00006400000c000b */
[----:B01----:R-:W-:Y:S01]  /*20cd0*/  ENDCOLLECTIVE ;  /* 0x000000000000791b */ /* 0x003fe20003800000 */
.L_x_3090:
[----:B------:R-:W-:Y:S05]  /*20ce0*/  BSYNC B1 ;  /* 0x0000000000017941 */ /* 0x000fea0003800000 */
.L_x_3089:
[----:B------:R-:W-:Y:S05]  /*20cf0*/  BRA `(.L_x_3091) ;  /* 0xffffff84006c7947 */ /* 0x000fea000383ffff */
.L_x_2892:
[----:B------:R-:W-:Y:S01]  /*20d00*/  BSSY B1, `(.L_x_3092) ;  /* 0x0000006000017945 */ /* 0x000fe20003800000 */
[----:B------:R-:W-:-:S07]  /*20d10*/  IMAD.MOV.U32 R15, RZ, RZ, -0x1 ;  /* 0xffffffffff0f7424 */ /* 0x000fce00078e00ff */
[----:B01----:R-:W-:Y:S05]  /*20d20*/  WARPSYNC.COLLECTIVE R15, `(.L_x_3093) ;  /* 0x000000000f0c7348 */ /* 0x003fea0003c00000 */
[----:B------:R-:W-:Y:S02]  /*20d30*/  ELECT P6, UR62, PT ;  /* 0x00000000003e782f */ /* 0x000fe400038c0000 */
[----:B------:R-:W-:Y:S01]  /*20d40*/  MOV R14, UR62 ;  /* 0x0000003e000e7c02 */ /* 0x000fe20008000f00 */
[----:B01----:R-:W-:Y:S10]  /*20d50*/  ENDCOLLECTIVE ;  /* 0x000000000000791b */ /* 0x003ff40003800000 */
.L_x_3093:
[----:B------:R-:W-:Y:S05]  /*20d60*/  BSYNC B1 ;  /* 0x0000000000017941 */ /* 0x000fea0003800000 */
.L_x_3092:
[----:B------:R-:W-:Y:S05]  /*20d70*/  BRA `(.L_x_2891) ;  /* 0xffffff8400647947 */ /* 0x000fea000383ffff */
.L_x_2894:
[----:B-1----:R-:W2:Y:S02]  /*20d80*/  LDL R6, [R1+0x4] ;  /* 0x0000040001067983 */ /* 0x002ea40000100800 */
[----:B--2---:R1:W2:Y:S02]  /*20d90*/  SYNCS.PHASECHK.TRANS64.TRYWAIT P0, [R6+URZ+0x22820], R5 ;  /* 0x02282005060075a7 */ /* 0x0042a4000800017f */
[----:B--2---:R-:W-:Y:S05]  /*20da0*/  @!P0 NANOSLEEP.SYNCS 0x989680 ;  /* 0x009896800000895d */ /* 0x004fea0003900000 */
[----:B------:R-:W2:Y:S02]  /*20db0*/  @!P0 SYNCS.PHASECHK.TRANS64 P0, [R6+URZ+0x22820], R5 ;  /* 0x02282005060085a7 */ /* 0x000ea4000800007f */
[----:B--2---:R-:W-:Y:S05]  /*20dc0*/  @!P0 BRA `(.L_x_2894) ;  /* 0xfffffffc00ec8947 */ /* 0x004fea000383ffff */
[----:B------:R-:W-:Y:S05]  /*20dd0*/  BRA `(.L_x_3094) ;  /* 0xffffff8400747947 */ /* 0x000fea000383ffff */
.L_x_2898:
[----:B-1----:R1:W2:Y:S02]  /*20de0*/  SYNCS.PHASECHK.TRANS64.TRYWAIT P0, [R6+URZ+0x228a0], R9 ;  /* 0x0228a009060075a7 */ /* 0x0022a4000800017f */
[----:B--2---:R-:W-:Y:S05]  /*20df0*/  @!P0 NANOSLEEP.SYNCS 0x989680 ;  /* 0x009896800000895d */ /* 0x004fea0003900000 */
[----:B------:R-:W2:Y:S02]  /*20e00*/  @!P0 SYNCS.PHASECHK.TRANS64 P0, [R6+URZ+0x228a0], R9 ;  /* 0x0228a009060085a7 */ /* 0x000ea4000800007f */
[----:B--2---:R-:W-:Y:S05]  /*20e10*/  @!P0 BRA `(.L_x_2898) ;  /* 0xfffffffc00f08947 */ /* 0x004fea000383ffff */
[----:B------:R-:W-:Y:S05]  /*20e20*/  BRA `(.L_x_3095) ;  /* 0xffffff8400987947 */ /* 0x000fea000383ffff */
.L_x_2903:
[----:B--2---:R2:W3:Y:S02]  /*20e30*/  SYNCS.PHASECHK.TRANS64.TRYWAIT P0, [R6+URZ+0x228c0], R9 ;  /* 0x0228c009060075a7 */ /* 0x0044e4000800017f */
[----:B---3--:R-:W-:Y:S05]  /*20e40*/  @!P0 NANOSLEEP.SYNCS 0x989680 ;  /* 0x009896800000895d */ /* 0x008fea0003900000 */
[----:B------:R-:W3:Y:S02]  /*20e50*/  @!P0 SYNCS.PHASECHK.TRANS64 P0, [R6+URZ+0x228c0], R9 ;  /* 0x0228c009060085a7 */ /* 0x000ee4000800007f */
[----:B---3--:R-:W-:Y:S05]  /*20e60*/  @!P0 BRA `(.L_x_2903) ;  /* 0xfffffffc00f08947 */ /* 0x008fea000383ffff */
[----:B------:R-:W-:Y:S05]  /*20e70*/  BRA `(.L_x_3096) ;  /* 0xffffff88001c7947 */ /* 0x000fea000383ffff */
.L_x_2913:
[----:B-1----:R1:W2:Y:S02]  /*20e80*/  SYNCS.PHASECHK.TRANS64.TRYWAIT P1, [R5+URZ+0x228a0], R6 ;  /* 0x0228a006050075a7 */ /* 0x0022a4000802017f */
[----:B--2---:R-:W-:Y:S05]  /*20e90*/  @!P1 NANOSLEEP.SYNCS 0x989680 ;  /* 0x009896800000995d */ /* 0x004fea0003900000 */
[----:B------:R-:W2:Y:S02]  /*20ea0*/  @!P1 SYNCS.PHASECHK.TRANS64 P1, [R5+URZ+0x228a0], R6 ;  /* 0x0228a006050095a7 */ /* 0x000ea4000802007f */
[----:B--2---:R-:W-:Y:S05]  /*20eb0*/  @!P1 BRA `(.L_x_2913) ;  /* 0xfffffffc00f09947 */ /* 0x004fea000383ffff */
[----:B------:R-:W-:Y:S05]  /*20ec0*/  BRA `(.L_x_3097) ;  /* 0xffffff8c00b47947 */ /* 0x000fea000383ffff */
.L_x_2918:
[----:B--2---:R2:W3:Y:S02]  /*20ed0*/  SYNCS.PHASECHK.TRANS64.TRYWAIT P1, [R5+URZ+0x228c0], R6 ;  /* 0x0228c006050075a7 */ /* 0x0044e4000802017f */
[----:B---3--:R-:W-:Y:S05]  /*20ee0*/  @!P1 NANOSLEEP.SYNCS 0x989680 ;  /* 0x009896800000995d */ /* 0x008fea0003900000 */
[----:B------:R-:W3:Y:S02]  /*20ef0*/  @!P1 SYNCS.PHASECHK.TRANS64 P1, [R5+URZ+0x228c0], R6 ;  /* 0x0228c006050095a7 */ /* 0x000ee4000802007f */
[----:B---3--:R-:W-:Y:S05]  /*20f00*/  @!P1 BRA `(.L_x_2918) ;  /* 0xfffffffc00f09947 */ /* 0x008fea000383ffff */
[----:B------:R-:W-:Y:S05]  /*20f10*/  BRA `(.L_x_3098) ;  /* 0xffffff9000347947 */ /* 0x000fea000383ffff */
.L_x_2942:
[----:B------:R-:W2:Y:S01]  /*20f20*/  S2R R4, SR_TID.X ;  /* 0x0000000000047919 */ /* 0x000ea20000002100 */
[----:B------:R-:W-:Y:S01]  /*20f30*/  BSSY B0, `(.L_x_3099) ;  /* 0x000000a000007945 */ /* 0x000fe20003800000 */
[----:B------:R-:W-:Y:S02]  /*20f40*/  IMAD.MOV.U32 R12, RZ, RZ, RZ ;  /* 0x000000ffff0c7224 */ /* 0x000fe400078e00ff */
[----:B0-----:R-:W-:Y:S02]  /*20f50*/  IMAD.MOV.U32 R11, RZ, RZ, 0x1f ;  /* 0x0000001fff0b7424 */ /* 0x001fe400078e00ff */
[----:B------:R-:W-:Y:S01]  /*20f60*/  IMAD.MOV.U32 R15, RZ, RZ, -0x1 ;  /* 0xffffffffff0f7424 */ /* 0x000fe200078e00ff */
[----:B--2---:R-:W-:-:S04]  /*20f70*/  SHF.R.U32.HI R4, RZ, 0x5, R4 ;  /* 0x00000005ff047819 */ /* 0x004fc80000011604 */
[----:B------:R-:W-:-:S05]  /*20f80*/  LOP3.LUT R4, R4, 0x3, RZ, 0xc0, !PT ;  /* 0x0000000304047812 */ /* 0x000fca00078ec0ff */
[----:B------:R-:W-:-:S07]  /*20f90*/  IMAD.MOV.U32 R13, RZ, RZ, R4 ;  /* 0x000000ffff0d7224 */ /* 0x000fce00078e0004 */
[----:B-1----:R-:W-:Y:S05]  /*20fa0*/  WARPSYNC.COLLECTIVE R15, `(.L_x_3100) ;  /* 0x000000000f087348 */ /* 0x002fea0003c00000 */
[----:B------:R0:W2:Y:S02]  /*20fb0*/  SHFL.IDX P6, R14, R13, R12, R11 ;  /* 0x0000000c0d0e7389 */ /* 0x0000a400000c000b */
[----:B012---:R-:W-:Y:S01]  /*20fc0*/  ENDCOLLECTIVE ;  /* 0x000000000000791b */ /* 0x007fe20003800000 */
.L_x_3100:
[----:B------:R-:W-:Y:S05]  /*20fd0*/  BSYNC B0 ;  /* 0x0000000000007941 */ /* 0x000fea0003800000 */
.L_x_3099:
[----:B------:R-:W-:Y:S05]  /*20fe0*/  BRA `(.L_x_3101) ;  /* 0xffffffa000207947 */ /* 0x000fea000383ffff */
.L_x_2944:
[----:B------:R-:W-:Y:S01]  /*20ff0*/  BSSY B0, `(.L_x_3102) ;  /* 0x0000006000007945 */ /* 0x000fe20003800000 */
[----:B------:R-:W-:-:S07]  /*21000*/  IMAD.MOV.U32 R15, RZ, RZ, -0x1 ;  /* 0xffffffffff0f7424 */ /* 0x000fce00078e00ff */
[----:B01-3--:R-:W-:Y:S05]  /*21010*/  WARPSYNC.COLLECTIVE R15, `(.L_x_3103) ;  /* 0x000000000f0c7348 */ /* 0x00bfea0003c00000 */
[----:B------:R-:W-:Y:S02]  /*21020*/  ELECT P6, UR62, PT ;  /* 0x00000000003e782f */ /* 0x000fe400038c0000 */
[----:B------:R-:W-:Y:S01]  /*21030*/  MOV R14, UR62 ;  /* 0x0000003e000e7c02 */ /* 0x000fe20008000f00 */
[----:B01-3--:R-:W-:Y:S10]  /*21040*/  ENDCOLLECTIVE ;  /* 0x000000000000791b */ /* 0x00bff40003800000 */
.L_x_3103:
[----:B------:R-:W-:Y:S05]  /*21050*/  BSYNC B0 ;  /* 0x0000000000007941 */ /* 0x000fea0003800000 */
.L_x_3102:
[----:B------:R-:W-:Y:S05]  /*21060*/  BRA `(.L_x_3104) ;  /* 0xffffffa0002c7947 */ /* 0x000fea000383ffff */
.L_x_2946:
[----:B-1----:R1:W2:Y:S02]  /*21070*/  SYNCS.PHASECHK.TRANS64.TRYWAIT P0, [R0+URZ+0x22840], R2 ;  /* 0x02284002000075a7 */ /* 0x0022a4000800017f */
[----:B--2---:R-:W-:Y:S05]  /*21080*/  @!P0 NANOSLEEP.SYNCS 0x989680 ;  /* 0x009896800000895d */ /* 0x004fea0003900000 */
[----:B------:R-:W2:Y:S02]  /*21090*/  @!P0 SYNCS.PHASECHK.TRANS64 P0, [R0+URZ+0x22840], R2 ;  /* 0x02284002000085a7 */ /* 0x000ea4000800007f */
[----:B--2---:R-:W-:Y:S05]  /*210a0*/  @!P0 BRA `(.L_x_2946) ;  /* 0xfffffffc00f08947 */ /* 0x004fea000383ffff */
[----:B------:R-:W-:Y:S05]  /*210b0*/  BRA `(.L_x_3105) ;  /* 0xffffffa000947947 */ /* 0x000fea000383ffff */
.L_x_2950:
        /* <DEDUP_REMOVED lines=13> */
.L_x_3106:
[----:B------:R-:W-:Y:S02]  /*21190*/  IMAD.MOV.U32 R13, RZ, RZ, R4 ;  /* 0x000000ffff0d7224 */ /* 0x000fe400078e0004 */
[----:B------:R-:W-:-:S07]  /*211a0*/  IMAD.MOV.U32 R6, RZ, RZ, R14 ;  /* 0x000000ffff067224 */ /* 0x000fce00078e000e */
[----:B------:R-:W-:Y:S05]  /*211b0*/  WARPSYNC.COLLECTIVE R15, `(.L_x_3107) ;  /* 0x000000000f087348 */ /* 0x000fea0003c00000 */
[----:B------:R0:W1:Y:S02]  /*211c0*/  SHFL.IDX P6, R14, R13, R12, R11 ;  /* 0x0000000c0d0e7389 */ /* 0x00006400000c000b */
[----:B01----:R-:W-:Y:S01]  /*211d0*/  ENDCOLLECTIVE ;  /* 0x000000000000791b */ /* 0x003fe20003800000 */
.L_x_3107:
[----:B------:R-:W-:Y:S02]  /*211e0*/  IMAD.MOV.U32 R13, RZ, RZ, R3 ;  /* 0x000000ffff0d7224 */ /* 0x000fe400078e0003 */
[----:B------:R-:W-:Y:S02]  /*211f0*/  IMAD.MOV.U32 R12, RZ, RZ, 0x1 ;  /* 0x00000001ff0c7424 */ /* 0x000fe400078e00ff */
[----:B------:R-:W-:-:S07]  /*21200*/  IMAD.MOV.U32 R7, RZ, RZ, R14 ;  /* 0x000000ffff077224 */ /* 0x000fce00078e000e */
[----:B------:R-:W-:Y:S05]  /*21210*/  WARPSYNC.COLLECTIVE R15, `(.L_x_3108) ;  /* 0x000000000f087348 */ /* 0x000fea0003c00000 */
[----:B------:R0:W1:Y:S02]  /*21220*/  SHFL.IDX P6, R14, R13, R12, R11 ;  /* 0x0000000c0d0e7389 */ /* 0x00006400000c000b */
[----:B01----:R-:W-:Y:S01]  /*21230*/  ENDCOLLECTIVE ;  /* 0x000000000000791b */ /* 0x003fe20003800000 */
.L_x_3108:
        /* <DEDUP_REMOVED lines=15> */
.L_x_3109:
[----:B------:R-:W-:Y:S02]  /*21330*/  IMAD.MOV.U32 R13, RZ, RZ, R3 ;  /* 0x000000ffff0d7224 */ /* 0x000fe400078e0003 */
[----:B------:R-:W-:Y:S02]  /*21340*/  IMAD.MOV.U32 R12, RZ, RZ, 0x2 ;  /* 0x00000002ff0c7424 */ /* 0x000fe400078e00ff */
[----:B------:R-:W-:-:S07]  /*21350*/  IMAD.MOV.U32 R5, RZ, RZ, R14 ;  /* 0x000000ffff057224 */ /* 0x000fce00078e000e */
[----:B------:R-:W-:Y:S05]  /*21360*/  WARPSYNC.COLLECTIVE R15, `(.L_x_3110) ;  /* 0x000000000f087348 */ /* 0x000fea0003c00000 */
[----:B------:R0:W1:Y:S02]  /*21370*/  SHFL.IDX P6, R14, R13, R12, R11 ;  /* 0x0000000c0d0e7389 */ /* 0x00006400000c000b */
[----:B01----:R-:W-:Y:S01]  /*21380*/  ENDCOLLECTIVE ;  /* 0x000000000000791b */ /* 0x003fe20003800000 */
.L_x_3110:
        /* <DEDUP_REMOVED lines=15> */
.L_x_3111:
[----:B------:R-:W-:Y:S02]  /*21480*/  IMAD.MOV.U32 R13, RZ, RZ, R3 ;  /* 0x000000ffff0d7224 */ /* 0x000fe400078e0003 */
[----:B------:R-:W-:Y:S02]  /*21490*/  IMAD.MOV.U32 R12, RZ, RZ, 0x3 ;  /* 0x00000003ff0c7424 */ /* 0x000fe400078e00ff */
[----:B------:R-:W-:-:S07]  /*214a0*/  IMAD.MOV.U32 R5, RZ, RZ, R14 ;  /* 0x000000ffff057224 */ /* 0x000fce00078e000e */
[----:B------:R-:W-:Y:S05]  /*214b0*/  WARPSYNC.COLLECTIVE R15, `(.L_x_3112) ;  /* 0x000000000f087348 */ /* 0x000fea0003c00000 */
[----:B------:R0:W1:Y:S02]  /*214c0*/  SHFL.IDX P6, R14, R13, R12, R11 ;  /* 0x0000000c0d0e7389 */ /* 0x00006400000c000b */
[----:B01----:R-:W-:Y:S01]  /*214d0*/  ENDCOLLECTIVE ;  /* 0x000000000000791b */ /* 0x003fe20003800000 */
.L_x_3112:
        /* <DEDUP_REMOVED lines=15> */
.L_x_3113:
[----:B------:R-:W-:Y:S02]  /*215d0*/  IMAD.MOV.U32 R13, RZ, RZ, R3 ;  /* 0x000000ffff0d7224 */ /* 0x000fe400078e0003 */
[----:B------:R-:W-:Y:S02]  /*215e0*/  IMAD.MOV.U32 R12, RZ, RZ, 0x4 ;  /* 0x00000004ff0c7424 */ /* 0x000fe400078e00ff */
[----:B------:R-:W-:-:S07]  /*215f0*/  IMAD.MOV.U32 R5, RZ, RZ, R14 ;  /* 0x000000ffff057224 */ /* 0x000fce00078e000e */
[----:B------:R-:W-:Y:S05]  /*21600*/  WARPSYNC.COLLECTIVE R15, `(.L_x_3114) ;  /* 0x000000000f087348 */ /* 0x000fea0003c00000 */
[----:B------:R0:W1:Y:S02]  /*21610*/  SHFL.IDX P6, R14, R13, R12, R11 ;  /* 0x0000000c0d0e7389 */ /* 0x00006400000c000b */
[----:B01----:R-:W-:Y:S01]  /*21620*/  ENDCOLLECTIVE ;  /* 0x000000000000791b */ /* 0x003fe20003800000 */
.L_x_3114:
        /* <DEDUP_REMOVED lines=15> */
.L_x_3115:
[----:B------:R-:W-:Y:S02]  /*21720*/  IMAD.MOV.U32 R13, RZ, RZ, R3 ;  /* 0x000000ffff0d7224 */ /* 0x000fe400078e0003 */
[----:B------:R-:W-:Y:S02]  /*21730*/  IMAD.MOV.U32 R12, RZ, RZ, 0x5 ;  /* 0x00000005ff0c7424 */ /* 0x000fe400078e00ff */
[----:B------:R-:W-:-:S07]  /*21740*/  IMAD.MOV.U32 R5, RZ, RZ, R14 ;  /* 0x000000ffff057224 */ /* 0x000fce00078e000e */
[----:B------:R-:W-:Y:S05]  /*21750*/  WARPSYNC.COLLECTIVE R15, `(.L_x_3116) ;  /* 0x000000000f087348 */ /* 0x000fea0003c00000 */
[----:B------:R0:W1:Y:S02]  /*21760*/  SHFL.IDX P6, R14, R13, R12, R11 ;  /* 0x0000000c0d0e7389 */ /* 0x00006400000c000b */
[----:B01----:R-:W-:Y:S01]  /*21770*/  ENDCOLLECTIVE ;  /* 0x000000000000791b */ /* 0x003fe20003800000 */
.L_x_3116:
        /* <DEDUP_REMOVED lines=15> */
.L_x_3117:
[----:B------:R-:W-:Y:S02]  /*21870*/  IMAD.MOV.U32 R13, RZ, RZ, R3 ;  /* 0x000000ffff0d7224 */ /* 0x000fe400078e0003 */
[----:B------:R-:W-:Y:S02]  /*21880*/  IMAD.MOV.U32 R12, RZ, RZ, 0x6 ;  /* 0x00000006ff0c7424 */ /* 0x000fe400078e00ff */
[----:B------:R-:W-:-:S07]  /*21890*/  IMAD.MOV.U32 R5, RZ, RZ, R14 ;  /* 0x000000ffff057224 */ /* 0x000fce00078e000e */
[----:B------:R-:W-:Y:S05]  /*218a0*/  WARPSYNC.COLLECTIVE R15, `(.L_x_3118) ;  /* 0x000000000f087348 */ /* 0x000fea0003c00000 */
[----:B------:R0:W1:Y:S02]  /*218b0*/  SHFL.IDX P6, R14, R13, R12, R11 ;  /* 0x0000000c0d0e7389 */ /* 0x00006400000c000b */
[----:B01----:R-:W-:Y:S01]  /*218c0*/  ENDCOLLECTIVE ;  /* 0x000000000000791b */ /* 0x003fe20003800000 */
.L_x_3118:
        /* <DEDUP_REMOVED lines=13> */
.L_x_3119:
        /* <DEDUP_REMOVED lines=8> */
.L_x_3120:
        /* <DEDUP_REMOVED lines=13> */
.L_x_3121:
[----:B------:R-:W-:Y:S01]  /*21af0*/  IMAD.MOV.U32 R3, RZ, RZ, R14 ;  /* 0x000000ffff037224 */ /* 0x000fe200078e000e */
[----:B------:R-:W-:Y:S06]  /*21b00*/  BRA `(.L_x_3122) ;  /* 0xffffffa4002c7947 */ /* 0x000fec000383ffff */
.L_x_2953:
[----:B0-----:R-:W2:Y:S02]  /*21b10*/  LDL R2, [R1+0x4] ;  /* 0x0000040001027983 */ /* 0x001ea40000100800 */
[----:B--2---:R0:W1:Y:S02]  /*21b20*/  SYNCS.PHASECHK.TRANS64.TRYWAIT P0, [R2+URZ+0x22820], R0 ;  /* 0x02282000020075a7 */ /* 0x004064000800017f */
[----:B-1----:R-:W-:Y:S05]  /*21b30*/  @!P0 NANOSLEEP.SYNCS 0x989680 ;  /* 0x009896800000895d */ /* 0x002fea0003900000 */
[----:B------:R-:W1:Y:S02]  /*21b40*/  @!P0 SYNCS.PHASECHK.TRANS64 P0, [R2+URZ+0x22820], R0 ;  /* 0x02282000020085a7 */ /* 0x000e64000800007f */
[----:B-1----:R-:W-:Y:S05]  /*21b50*/  @!P0 BRA `(.L_x_2953) ;  /* 0xfffffffc00ec8947 */ /* 0x002fea000383ffff */
[----:B------:R-:W-:Y:S05]  /*21b60*/  BRA `(.L_x_3123) ;  /* 0xffffffa4008c7947 */ /* 0x000fea000383ffff */
.L_x_2957:
[----:B0-----:R0:W1:Y:S02]  /*21b70*/  SYNCS.PHASECHK.TRANS64.TRYWAIT P0, [R2+URZ+0x22860], R0 ;  /* 0x02286000020075a7 */ /* 0x001064000800017f */
[----:B-1----:R-:W-:Y:S05]  /*21b80*/  @!P0 NANOSLEEP.SYNCS 0x989680 ;  /* 0x009896800000895d */ /* 0x002fea0003900000 */
[----:B------:R-:W1:Y:S02]  /*21b90*/  @!P0 SYNCS.PHASECHK.TRANS64 P0, [R2+URZ+0x22860], R0 ;  /* 0x02286000020085a7 */ /* 0x000e64000800007f */
[----:B-1----:R-:W-:Y:S05]  /*21ba0*/  @!P0 BRA `(.L_x_2957) ;  /* 0xfffffffc00f08947 */ /* 0x002fea000383ffff */
[----:B------:R-:W-:Y:S05]  /*21bb0*/  BRA `(.L_x_3124) ;  /* 0xffffffa400b87947 */ /* 0x000fea000383ffff */
.L_x_2972:
[----:B-1----:R1:W2:Y:S02]  /*21bc0*/  SYNCS.PHASECHK.TRANS64.TRYWAIT P0, [R2+URZ+0x22840], R5 ;  /* 0x02284005020075a7 */ /* 0x0022a4000800017f */
[----:B--2---:R-:W-:Y:S05]  /*21bd0*/  @!P0 NANOSLEEP.SYNCS 0x989680 ;  /* 0x009896800000895d */ /* 0x004fea0003900000 */
[----:B------:R-:W2:Y:S02]  /*21be0*/  @!P0 SYNCS.PHASECHK.TRANS64 P0, [R2+URZ+0x22840], R5 ;  /* 0x02284005020085a7 */ /* 0x000ea4000800007f */
[----:B--2---:R-:W-:Y:S05]  /*21bf0*/  @!P0 BRA `(.L_x_2972) ;  /* 0xfffffffc00f08947 */ /* 0x004fea000383ffff */
[----:B------:R-:W-:Y:S05]  /*21c00*/  BRA `(.L_x_3125) ;  /* 0xffffffac00d47947 */ /* 0x000fea000383ffff */
.L_x_2977:
[----:B0-----:R0:W2:Y:S02]  /*21c10*/  SYNCS.PHASECHK.TRANS64.TRYWAIT P0, [R2+URZ+0x22860], R5 ;  /* 0x02286005020075a7 */ /* 0x0010a4000800017f */
[----:B--2---:R-:W-:Y:S05]  /*21c20*/  @!P0 NANOSLEEP.SYNCS 0x989680 ;  /* 0x009896800000895d */ /* 0x004fea0003900000 */
[----:B------:R-:W2:Y:S02]  /*21c30*/  @!P0 SYNCS.PHASECHK.TRANS64 P0, [R2+URZ+0x22860], R5 ;  /* 0x02286005020085a7 */ /* 0x000ea4000800007f */
[----:B--2---:R-:W-:Y:S05]  /*21c40*/  @!P0 BRA `(.L_x_2977) ;  /* 0xfffffffc00f08947 */ /* 0x004fea000383ffff */
[----:B------:R-:W-:Y:S05]  /*21c50*/  BRA `(.L_x_3126) ;  /* 0xffffffb000587947 */ /* 0x000fea000383ffff */
.L_x_2988:
[----:B0-----:R0:W1:Y:S02]  /*21c60*/  SYNCS.PHASECHK.TRANS64.TRYWAIT P0, [R3+URZ+0x22840], R2 ;  /* 0x02284002030075a7 */ /* 0x001064000800017f */
[----:B-1----:R-:W-:Y:S05]  /*21c70*/  @!P0 NANOSLEEP.SYNCS 0x989680 ;  /* 0x009896800000895d */ /* 0x002fea0003900000 */
[----:B------:R-:W1:Y:S02]  /*21c80*/  @!P0 SYNCS.PHASECHK.TRANS64 P0, [R3+URZ+0x22840], R2 ;  /* 0x02284002030085a7 */ /* 0x000e64000800007f */
[----:B-1----:R-:W-:Y:S05]  /*21c90*/  @!P0 BRA `(.L_x_2988) ;  /* 0xfffffffc00f08947 */ /* 0x002fea000383ffff */
[----:B------:R-:W-:Y:S05]  /*21ca0*/  BRA `(.L_x_3127) ;  /* 0xffffffb800587947 */ /* 0x000fea000383ffff */
.L_x_2993:
[----:B-1----:R1:W2:Y:S02]  /*21cb0*/  SYNCS.PHASECHK.TRANS64.TRYWAIT P0, [R3+URZ+0x22860], R2 ;  /* 0x02286002030075a7 */ /* 0x0022a4000800017f */
[----:B--2---:R-:W-:Y:S05]  /*21cc0*/  @!P0 NANOSLEEP.SYNCS 0x989680 ;  /* 0x009896800000895d */ /* 0x004fea0003900000 */
[----:B------:R-:W2:Y:S02]  /*21cd0*/  @!P0 SYNCS.PHASECHK.TRANS64 P0, [R3+URZ+0x22860], R2 ;  /* 0x02286002030085a7 */ /* 0x000ea4000800007f */
[----:B--2---:R-:W-:Y:S05]  /*21ce0*/  @!P0 BRA `(.L_x_2993) ;  /* 0xfffffffc00f08947 */ /* 0x004fea000383ffff */
[----:B------:R-:W-:Y:S05]  /*21cf0*/  BRA `(.L_x_3128) ;  /* 0xffffffb800d87947 */ /* 0x000fea000383ffff */
.L_x_3004:
[----:B0-----:R0:W1:Y:S02]  /*21d00*/  SYNCS.PHASECHK.TRANS64.TRYWAIT P0, [R3+URZ+0x22840], R2 ;  /* 0x02284002030075a7 */ /* 0x001064000800017f */
[----:B-1----:R-:W-:Y:S05]  /*21d10*/  @!P0 NANOSLEEP.SYNCS 0x989680 ;  /* 0x009896800000895d */ /* 0x002fea0003900000 */
[----:B------:R-:W1:Y:S02]  /*21d20*/  @!P0 SYNCS.PHASECHK.TRANS64 P0, [R3+URZ+0x22840], R2 ;  /* 0x02284002030085a7 */ /* 0x000e64000800007f */
[----:B-1----:R-:W-:Y:S05]  /*21d30*/  @!P0 BRA `(.L_x_3004) ;  /* 0xfffffffc00f08947 */ /* 0x002fea000383ffff */
[----:B------:R-:W-:Y:S05]  /*21d40*/  BRA `(.L_x_3129) ;  /* 0xffffffc000b47947 */ /* 0x000fea000383ffff */
.L_x_3009:
[----:B-1----:R1:W2:Y:S02]  /*21d50*/  SYNCS.PHASECHK.TRANS64.TRYWAIT P0, [R3+URZ+0x22860], R2 ;  /* 0x02286002030075a7 */ /* 0x0022a4000800017f */
[----:B--2---:R-:W-:Y:S05]  /*21d60*/  @!P0 NANOSLEEP.SYNCS 0x989680 ;  /* 0x009896800000895d */ /* 0x004fea0003900000 */
[----:B------:R-:W2:Y:S02]  /*21d70*/  @!P0 SYNCS.PHASECHK.TRANS64 P0, [R3+URZ+0x22860], R2 ;  /* 0x02286002030085a7 */ /* 0x000ea4000800007f */
[----:B--2---:R-:W-:Y:S05]  /*21d80*/  @!P0 BRA `(.L_x_3009) ;  /* 0xfffffffc00f08947 */ /* 0x004fea000383ffff */
[----:B------:R-:W-:Y:S05]  /*21d90*/  BRA `(.L_x_3130) ;  /* 0xffffffc400387947 */ /* 0x000fea000383ffff */
.L_x_3021:
[----:B------:R-:W-:Y:S01]  /*21da0*/  BSSY B0, `(.L_x_3131) ;  /* 0x0000008000007945 */ /* 0x000fe20003800000 */
[----:B------:R-:W-:Y:S02]  /*21db0*/  IMAD.MOV.U32 R13, RZ, RZ, R16 ;  /* 0x000000ffff0d7224 */ /* 0x000fe400078e0010 */
[----:B------:R-:W-:Y:S02]  /*21dc0*/  IMAD.MOV.U32 R12, RZ, RZ, RZ ;  /* 0x000000ffff0c7224 */ /* 0x000fe400078e00ff */
[----:B0-----:R-:W-:Y:S02]  /*21dd0*/  IMAD.MOV.U32 R11, RZ, RZ, 0x1f ;  /* 0x0000001fff0b7424 */ /* 0x001fe400078e00ff */
[----:B------:R-:W-:-:S07]  /*21de0*/  IMAD.MOV.U32 R15, RZ, RZ, -0x1 ;  /* 0xffffffffff0f7424 */ /* 0x000fce00078e00ff */
[----:B-1---5:R-:W-:Y:S05]  /*21df0*/  WARPSYNC.COLLECTIVE R15, `(.L_x_3132) ;  /* 0x000000000f087348 */ /* 0x022fea0003c00000 */
[----:B------:R0:W2:Y:S02]  /*21e00*/  SHFL.IDX P6, R14, R13, R12, R11 ;  /* 0x0000000c0d0e7389 */ /* 0x0000a400000c000b */
[----:B012--5:R-:W-:Y:S01]  /*21e10*/  ENDCOLLECTIVE ;  /* 0x000000000000791b */ /* 0x027fe20003800000 */
.L_x_3132:
[----:B------:R-:W-:Y:S05]  /*21e20*/  BSYNC B0 ;  /* 0x0000000000007941 */ /* 0x000fea0003800000 */
.L_x_3131:
        /* <DEDUP_REMOVED lines=9> */
.L_x_3133:
        /* <DEDUP_REMOVED lines=18> */
.L_x_3134:
[----:B------:R-:W-:Y:S01]  /*21fe0*/  IMAD.MOV.U32 R12, RZ, RZ, 0x2 ;  /* 0x00000002ff0c7424 */ /* 0x000fe200078e00ff */
[----:B------:R-:W-:-:S05]  /*21ff0*/  SEL R14, R14, RZ, P1 ;  /* 0x000000ff0e0e7207 */ /* 0x000fca0000800000 */
[----:B------:R-:W-:-:S04]  /*22000*/  IMAD.IADD R2, R3, 0x1, R14 ;  /* 0x0000000103027824 */ /* 0x000fc800078e020e */
[----:B------:R-:W-:-:S07]  /*22010*/  IMAD.MOV.U32 R13, RZ, RZ, R2 ;  /* 0x000000ffff0d7224 */ /* 0x000fce00078e0002 */
[----:B------:R-:W-:Y:S05]  /*22020*/  WARPSYNC.COLLECTIVE R15, `(.L_x_3135) ;  /* 0x000000000f087348 */ /* 0x000fea0003c00000 */
[----:B------:R0:W1:Y:S02]  /*22030*/  SHFL.UP P6, R14, R13, R12, R11 ;  /* 0x0400000c0d0e7389 */ /* 0x00006400000c000b */
[----:B01----:R-:W-:Y:S01]  /*22040*/  ENDCOLLECTIVE ;  /* 0x000000000000791b */ /* 0x003fe20003800000 */
.L_x_3135:
        /* <DEDUP_REMOVED lines=8> */
.L_x_3136:
        /* <DEDUP_REMOVED lines=8> */
.L_x_3137:
        /* <DEDUP_REMOVED lines=8> */
.L_x_3138:
        /* <DEDUP_REMOVED lines=9> */
.L_x_3139:
[----:B------:R-:W-:Y:S01]  /*22260*/  IMAD.MOV.U32 R16, RZ, RZ, R14 ;  /* 0x000000ffff107224 */ /* 0x000fe200078e000e */
[----:B------:R-:W-:Y:S06]  /*22270*/  BRA `(.L_x_3140) ;  /* 0xffffffc800887947 */ /* 0x000fec000383ffff */
.L_x_3026:
[----:B------:R-:W-:Y:S01]  /*22280*/  BSSY B0, `(.L_x_3141) ;  /* 0x0000008000007945 */ /* 0x000fe20003800000 */
[----:B-----5:R-:W-:Y:S02]  /*22290*/  IMAD.MOV.U32 R13, RZ, RZ, R3 ;  /* 0x000000ffff0d7224 */ /* 0x020fe400078e0003 */
[----:B------:R-:W-:Y:S02]  /*222a0*/  IMAD.MOV.U32 R12, RZ, RZ, 0x1 ;  /* 0x00000001ff0c7424 */ /* 0x000fe400078e00ff */
[----:B0-----:R-:W-:Y:S02]  /*222b0*/  IMAD.MOV.U32 R11, RZ, RZ, RZ ;  /* 0x000000ffff0b7224 */ /* 0x001fe400078e00ff */
[----:B------:R-:W-:-:S07]  /*222c0*/  IMAD.MOV.U32 R15, RZ, RZ, -0x1 ;  /* 0xffffffffff0f7424 */ /* 0x000fce00078e00ff */
[----:B-1----:R-:W-:Y:S05]  /*222d0*/  WARPSYNC.COLLECTIVE R15, `(.L_x_3142) ;  /* 0x000000000f087348 */ /* 0x002fea0003c00000 */
[----:B------:R0:W2:Y:S02]  /*222e0*/  SHFL.UP P6, R14, R13, R12, R11 ;  /* 0x0400000c0d0e7389 */ /* 0x0000a400000c000b */
[----:B012---:R-:W-:Y:S01]  /*222f0*/  ENDCOLLECTIVE ;  /* 0x000000000000791b */ /* 0x007fe20003800000 */
.L_x_3142:
[----:B------:R-:W-:Y:S05]  /*22300*/  BSYNC B0 ;  /* 0x0000000000007941 */ /* 0x000fea0003800000 */
.L_x_3141:
        /* <DEDUP_REMOVED lines=9> */
.L_x_3143:
[----:B------:R-:W-:Y:S01]  /*223a0*/  IMAD.MOV.U32 R12, RZ, RZ, 0x4 ;  /* 0x00000004ff0c7424 */ /* 0x000fe200078e00ff */
[----:B------:R-:W-:-:S05]  /*223b0*/  SEL R7, R14, RZ, P2 ;  /* 0x000000ff0e077207 */ /* 0x000fca0001000000 */
[----:B------:R-:W-:-:S04]  /*223c0*/  IMAD.IADD R2, R2, 0x1, R7 ;  /* 0x0000000102027824 */ /* 0x000fc800078e0207 */
[----:B------:R-:W-:-:S07]  /*223d0*/  IMAD.MOV.U32 R13, RZ, RZ, R2 ;  /* 0x000000ffff0d7224 */ /* 0x000fce00078e0002 */
[----:B------:R-:W-:Y:S05]  /*223e0*/  WARPSYNC.COLLECTIVE R15, `(.L_x_3144) ;  /* 0x000000000f087348 */ /* 0x000fea0003c00000 */
[----:B------:R0:W1:Y:S02]  /*223f0*/  SHFL.UP P6, R14, R13, R12, R11 ;  /* 0x0400000c0d0e7389 */ /* 0x00006400000c000b */
[----:B01----:R-:W-:Y:S01]  /*22400*/  ENDCOLLECTIVE ;  /* 0x000000000000791b */ /* 0x003fe20003800000 */
.L_x_3144:
[----:B------:R-:W-:Y:S01]  /*22410*/  IMAD.MOV.U32 R12, RZ, RZ, 0x8 ;  /* 0x00000008ff0c7424 */ /* 0x000fe200078e00ff */
[----:B------:R-:W-:-:S05]  /*22420*/  SEL R7, R14, RZ, P3 ;  /* 0x000000ff0e077207 */ /* 0x000fca0001800000 */
[----:B------:R-:W-:-:S04]  /*22430*/  IMAD.IADD R2, R2, 0x1, R7 ;  /* 0x0000000102027824 */ /* 0x000fc800078e0207 */
[----:B------:R-:W-:-:S07]  /*22440*/  IMAD.MOV.U32 R13, RZ, RZ, R2 ;  /* 0x000000ffff0d7224 */ /* 0x000fce00078e0002 */
[----:B------:R-:W-:Y:S05]  /*22450*/  WARPSYNC.COLLECTIVE R15, `(.L_x_3145) ;  /* 0x000000000f087348 */ /* 0x000fea0003c00000 */
[----:B------:R0:W1:Y:S02]  /*22460*/  SHFL.UP P6, R14, R13, R12, R11 ;  /* 0x0400000c0d0e7389 */ /* 0x00006400000c000b */
[----:B01----:R-:W-:Y:S01]  /*22470*/  ENDCOLLECTIVE ;  /* 0x000000000000791b */ /* 0x003fe20003800000 */
.L_x_3145:
[----:B------:R-:W-:Y:S01]  /*22480*/  IMAD.MOV.U32 R12, RZ, RZ, 0x10 ;  /* 0x00000010ff0c7424 */ /* 0x000fe200078e00ff */
[----:B------:R-:W-:-:S05]  /*22490*/  SEL R7, R14, RZ, P4 ;  /* 0x000000ff0e077207 */ /* 0x000fca0002000000 */
[----:B------:R-:W-:-:S04]  /*224a0*/  IMAD.IADD R2, R2, 0x1, R7 ;  /* 0x0000000102027824 */ /* 0x000fc800078e0207 */
[----:B------:R-:W-:-:S07]  /*224b0*/  IMAD.MOV.U32 R13, RZ, RZ, R2 ;  /* 0x000000ffff0d7224 */ /* 0x000fce00078e0002 */
[----:B------:R-:W-:Y:S05]  /*224c0*/  WARPSYNC.COLLECTIVE R15, `(.L_x_3146) ;  /* 0x000000000f087348 */ /* 0x000fea0003c00000 */
[----:B------:R0:W1:Y:S02]  /*224d0*/  SHFL.UP P6, R14, R13, R12, R11 ;  /* 0x0400000c0d0e7389 */ /* 0x00006400000c000b */
[----:B01----:R-:W-:Y:S01]  /*224e0*/  ENDCOLLECTIVE ;  /* 0x000000000000791b */ /* 0x003fe20003800000 */
.L_x_3146:
        /* <DEDUP_REMOVED lines=8> */
.L_x_3147:
[----:B------:R-:W-:Y:S01]  /*22570*/  IMAD.MOV.U32 R16, RZ, RZ, R14 ;  /* 0x000000ffff107224 */ /* 0x000fe200078e000e */
[----:B------:R-:W-:Y:S06]  /*22580*/  BRA `(.L_x_3148) ;  /* 0xffffffc800607947 */ /* 0x000fec000383ffff */
.L_x_3028:
[----:B------:R-:W-:Y:S01]  /*22590*/  BSSY B0, `(.L_x_3149) ;  /* 0x0000006000007945 */ /* 0x000fe20003800000 */
[----:B------:R-:W-:Y:S01]  /*225a0*/  PLOP3.LUT P6, PT, P6, PT, PT, 0x8, 0x0 ;  /* 0x000000000000781c */ /* 0x000fe200037ce170 */
[----:B------:R-:W-:-:S12]  /*225b0*/  IMAD.MOV.U32 R15, RZ, RZ, -0x1 ;  /* 0xffffffffff0f7424 */ /* 0x000fd800078e00ff */
[----:B0----5:R-:W-:Y:S05]  /*225c0*/  WARPSYNC.COLLECTIVE R15, `(.L_x_3150) ;  /* 0x000000000f087348 */ /* 0x021fea0003c00000 */
[----:B------:R-:W-:Y:S01]  /*225d0*/  VOTE.ANY R14, PT, P6 ;  /* 0x00000000000e7806 */ /* 0x000fe200030e0100 */
[----:B0----5:R-:W-:Y:S06]  /*225e0*/  ENDCOLLECTIVE ;  /* 0x000000000000791b */ /* 0x021fec0003800000 */
.L_x_3150:
[----:B------:R-:W-:Y:S05]  /*225f0*/  BSYNC B0 ;  /* 0x0000000000007941 */ /* 0x000fea0003800000 */
.L_x_3149:
        /* <DEDUP_REMOVED lines=9> */
.L_x_3151:
[----:B------:R-:W-:Y:S01]  /*22690*/  IMAD.MOV.U32 R17, RZ, RZ, R14 ;  /* 0x000000ffff117224 */ /* 0x000fe200078e000e */
[----:B------:R-:W-:Y:S06]  /*226a0*/  BRA `(.L_x_3152) ;  /* 0xffffffc800507947 */ /* 0x000fec000383ffff */
.L_x_3030:
[----:B------:R-:W-:Y:S01]  /*226b0*/  BSSY B0, `(.L_x_3153) ;  /* 0x0000007000007945 */ /* 0x000fe20003800000 */
[----:B------:R-:W-:Y:S02]  /*226c0*/  IMAD.MOV.U32 R13, RZ, RZ, R2 ;  /* 0x000000ffff0d7224 */ /* 0x000fe400078e0002 */
[----:B0-----:R-:W-:Y:S02]  /*226d0*/  IMAD.MOV.U32 R11, RZ, RZ, 0x1f ;  /* 0x0000001fff0b7424 */ /* 0x001fe400078e00ff */
[----:B------:R-:W-:-:S07]  /*226e0*/  IMAD.MOV.U32 R15, RZ, RZ, -0x1 ;  /* 0xffffffffff0f7424 */ /* 0x000fce00078e00ff */
[----:B-12--5:R-:W-:Y:S05]  /*226f0*/  WARPSYNC.COLLECTIVE R15, `(.L_x_3154) ;  /* 0x000000000f087348 */ /* 0x026fea0003c00000 */
[----:B------:R0:W3:Y:S02]  /*22700*/  SHFL.IDX P6, R14, R13, R12, R11 ;  /* 0x0000000c0d0e7389 */ /* 0x0000e400000c000b */
[----:B0123-5:R-:W-:Y:S01]  /*22710*/  ENDCOLLECTIVE ;  /* 0x000000000000791b */ /* 0x02ffe20003800000 */
.L_x_3154:
[----:B------:R-:W-:Y:S05]  /*22720*/  BSYNC B0 ;  /* 0x0000000000007941 */ /* 0x000fea0003800000 */
.L_x_3153:
[----:B------:R-:W-:Y:S01]  /*22730*/  IMAD.MOV.U32 R2, RZ, RZ, R14 ;  /* 0x000000ffff027224 */ /* 0x000fe200078e000e */
[----:B------:R-:W-:Y:S06]  /*22740*/  BRA `(.L_x_3155) ;  /* 0xffffffc800447947 */ /* 0x000fec000383ffff */
.L_x_3034:
[----:B0-----:R0:W1:Y:S02]  /*22750*/  SYNCS.PHASECHK.TRANS64.TRYWAIT P0, [R0+URZ+0x22820], R3 ;  /* 0x02282003000075a7 */ /* 0x001064000800017f */
[----:B-1----:R-:W-:Y:S05]  /*22760*/  @!P0 NANOSLEEP.SYNCS 0x989680 ;  /* 0x009896800000895d */ /* 0x002fea0003900000 */
[----:B------:R-:W1:Y:S02]  /*22770*/  @!P0 SYNCS.PHASECHK.TRANS64 P0, [R0+URZ+0x22820], R3 ;  /* 0x02282003000085a7 */ /* 0x000e64000800007f */
[----:B-1----:R-:W-:Y:S05]  /*22780*/  @!P0 BRA `(.L_x_3034) ;  /* 0xfffffffc00f08947 */ /* 0x002fea000383ffff */
[----:B------:R-:W-:Y:S05]  /*22790*/  BRA `(.L_x_3156) ;  /* 0xffffffcc00c87947 */ /* 0x000fea000383ffff */
.L_x_3035:
        /* <DEDUP_REMOVED lines=11> */
.L_x_3158:
[----:B------:R-:W-:Y:S05]  /*22850*/  BSYNC B0 ;  /* 0x0000000000007941 */ /* 0x000fea0003800000 */
.L_x_3157:
[----:B------:R-:W-:Y:S05]  /*22860*/  BRA `(.L_x_3159) ;  /* 0xffffffcc00b07947 */ /* 0x000fea000383ffff */
.L_x_3036:
[----:B------:R-:W-:Y:S01]  /*22870*/  BSSY B0, `(.L_x_3160) ;  /* 0x0000006000007945 */ /* 0x000fe20003800000 */
[----:B------:R-:W-:-:S07]  /*22880*/  IMAD.MOV.U32 R15, RZ, RZ, -0x1 ;  /* 0xffffffffff0f7424 */ /* 0x000fce00078e00ff */
[----:B01---5:R-:W-:Y:S05]  /*22890*/  WARPSYNC.COLLECTIVE R15, `(.L_x_3161) ;  /* 0x000000000f0c7348 */ /* 0x023fea0003c00000 */
[----:B------:R-:W-:Y:S02]  /*228a0*/  ELECT P6, UR62, PT ;  /* 0x00000000003e782f */ /* 0x000fe400038c0000 */
[----:B------:R-:W-:Y:S01]  /*228b0*/  MOV R14, UR62 ;  /* 0x0000003e000e7c02 */ /* 0x000fe20008000f00 */
[----:B01---5:R-:W-:Y:S10]  /*228c0*/  ENDCOLLECTIVE ;  /* 0x000000000000791b */ /* 0x023ff40003800000 */
.L_x_3161:
[----:B------:R-:W-:Y:S05]  /*228d0*/  BSYNC B0 ;  /* 0x0000000000007941 */ /* 0x000fea0003800000 */
.L_x_3160:
[----:B------:R-:W-:Y:S05]  /*228e0*/  BRA `(.L_x_3162) ;  /* 0xffffffcc00a47947 */ /* 0x000fea000383ffff */
.L_x_3038:
[----:B0-----:R0:W1:Y:S02]  /*228f0*/  SYNCS.PHASECHK.TRANS64.TRYWAIT P0, [R6+URZ], R5 ;  /* 0x00000005060075a7 */ /* 0x001064000800017f */
[----:B-1----:R-:W-:Y:S05]  /*22900*/  @!P0 NANOSLEEP.SYNCS 0x989680 ;  /* 0x009896800000895d */ /* 0x002fea0003900000 */
[----:B------:R-:W1:Y:S02]  /*22910*/  @!P0 SYNCS.PHASECHK.TRANS64 P0, [R6+URZ], R5 ;  /* 0x00000005060085a7 */ /* 0x000e64000800007f */
[----:B-1----:R-:W-:Y:S05]  /*22920*/  @!P0 BRA `(.L_x_3038) ;  /* 0xfffffffc00f08947 */ /* 0x002fea000383ffff */
[----:B------:R-:W-:Y:S05]  /*22930*/  BRA `(.L_x_3163) ;  /* 0xffffffcc00e07947 */ /* 0x000fea000383ffff */
.L_x_3039:
[----:B-1----:R1:W2:Y:S02]  /*22940*/  SYNCS.PHASECHK.TRANS64.TRYWAIT P0, [R7+URZ], R2 ;  /* 0x00000002070075a7 */ /* 0x0022a4000800017f */
[----:B--2---:R-:W-:Y:S05]  /*22950*/  @!P0 NANOSLEEP.SYNCS 0x989680 ;  /* 0x009896800000895d */ /* 0x004fea0003900000 */
[----:B------:R-:W2:Y:S02]  /*22960*/  @!P0 SYNCS.PHASECHK.TRANS64 P0, [R7+URZ], R2 ;  /* 0x00000002070085a7 */ /* 0x000ea4000800007f */
[----:B--2---:R-:W-:Y:S05]  /*22970*/  @!P0 BRA `(.L_x_3039) ;  /* 0xfffffffc00f08947 */ /* 0x004fea000383ffff */
[----:B------:R-:W-:Y:S05]  /*22980*/  BRA `(.L_x_3164) ;  /* 0xffffffcc00d47947 */ /* 0x000fea000383ffff */
.L_x_3041:
[----:B--2---:R2:W3:Y:S02]  /*22990*/  SYNCS.PHASECHK.TRANS64.TRYWAIT P0, [R4+URZ], R5 ;  /* 0x00000005040075a7 */ /* 0x0044e4000800017f */
[----:B---3--:R-:W-:Y:S05]  /*229a0*/  @!P0 NANOSLEEP.SYNCS 0x989680 ;  /* 0x009896800000895d */ /* 0x008fea0003900000 */
[----:B------:R-:W3:Y:S02]  /*229b0*/  @!P0 SYNCS.PHASECHK.TRANS64 P0, [R4+URZ], R5 ;  /* 0x00000005040085a7 */ /* 0x000ee4000800007f */
[----:B---3--:R-:W-:Y:S05]  /*229c0*/  @!P0 BRA `(.L_x_3041) ;  /* 0xfffffffc00f08947 */ /* 0x008fea000383ffff */
[----:B------:R-:W-:Y:S05]  /*229d0*/  BRA `(.L_x_3165) ;  /* 0xffffffcc00dc7947 */ /* 0x000fea000383ffff */
.L_x_3166:
        /* <DEDUP_REMOVED lines=10> */
.L_x_6044:


//--------------------- .text._ZN7cutlass13device_kernelIN5flash11enable_sm90INS1_16FlashAttnFwdSm90INS1_25CollectiveMainloopFwdSm90ILi2EN4cute5tupleIJNS5_1CILi1EEES8_S8_EEENS6_IJNS7_ILi128EEENS7_ILi96EEENS7_ILi64EEEEEELi256ENS_6half_tEfNS_4arch4Sm90ELb0ELb1ELb0ELb1ELb0ELb0ELb1ELb1ELb0ELb1ELb0ELb0EEENS1_21CollectiveEpilogueFwdINS6_IJSA_NS7_ILi256EEESB_EEES9_SE_SG_Li256ELb1ELb1ELb0ELb0EEENS1_36VarlenDynamicPersistentTileSchedulerILi128ELi96ELi256ELi128ELb0ELb1ELb1ELb1ELb0ELb1EEEEEEEEEvNT_6ParamsE --------------------------
	.section	.text._ZN7cutlass13device_kernelIN5flash11enable_sm90INS1_16FlashAttnFwdSm90INS1_25CollectiveMainloopFwdSm90ILi2EN4cute5tupleIJNS5_1CILi1EEES8_S8_EEENS6_IJNS7_ILi128EEENS7_ILi96EEENS7_ILi64EEEEEELi256ENS_6half_tEfNS_4arch4Sm90ELb0ELb1ELb0ELb1ELb0ELb0ELb1ELb1ELb0ELb1ELb0ELb0EEENS1_21CollectiveEpilogueFwdINS6_IJSA_NS7_ILi256EEESB_EEES9_SE_SG_Li256ELb1ELb1ELb0ELb0EEENS1_36VarlenDynamicPersistentTileSchedulerILi128ELi96ELi256ELi128ELb0ELb1ELb1ELb1ELb0ELb1EEEEEEEEEvNT_6ParamsE,"ax",@progbits
	.align	128
.text._ZN7cutlass13device_kernelIN5flash11enable_sm90INS1_16FlashAttnFwdSm90INS1_25CollectiveMainloopFwdSm90ILi2EN4cute5tupleIJNS5_1CILi1EEES8_S8_EEENS6_IJNS7_ILi128EEENS7_ILi96EEENS7_ILi64EEEEEELi256ENS_6half_tEfNS_4arch4Sm90ELb0ELb1ELb0ELb1ELb0ELb0ELb1ELb1ELb0ELb1ELb0ELb0EEENS1_21CollectiveEpilogueFwdINS6_IJSA_NS7_ILi256EEESB_EEES9_SE_SG_Li256ELb1ELb1ELb0ELb0EEENS1_36VarlenDynamicPersistentTileSchedulerILi128ELi96ELi256ELi128ELb0ELb1ELb1ELb1ELb0ELb1EEEEEEEEEvNT_6ParamsE:
        .type           _ZN7cutlass13device_kernelIN5flash11enable_sm90INS1_16FlashAttnFwdSm90INS1_25CollectiveMainloopFwdSm90ILi2EN4cute5tupleIJNS5_1CILi1EEES8_S8_EEENS6_IJNS7_ILi128EEENS7_ILi96EEENS7_ILi64EEEEEELi256ENS_6half_tEfNS_4arch4Sm90ELb0ELb1ELb0ELb1ELb0ELb0ELb1ELb1ELb0ELb1ELb0ELb0EEENS1_21CollectiveEpilogueFwdINS6_IJSA_NS7_ILi256EEESB_EEES9_SE_SG_Li256ELb1ELb1ELb0ELb0EEENS1_36VarlenDynamicPersistentTileSchedulerILi128ELi96ELi256ELi128ELb0ELb1ELb1ELb1ELb0ELb1EEEEEEEEEvNT_6ParamsE,@function
        .size           _ZN7cutlass13device_kernelIN5flash11enable_sm90INS1_16FlashAttnFwdSm90INS1_25CollectiveMainloopFwdSm90ILi2EN4cute5tupleIJNS5_1CILi1EEES8_S8_EEENS6_IJNS7_ILi128EEENS7_ILi96EEENS7_ILi64EEEEEELi256ENS_6half_tEfNS_4arch4Sm90ELb0ELb1ELb0ELb1ELb0ELb0ELb1ELb1ELb0ELb1ELb0ELb0EEENS1_21CollectiveEpilogueFwdINS6_IJSA_NS7_ILi256EEESB_EEES9_SE_SG_Li256ELb1ELb1ELb0ELb0EEENS1_36VarlenDynamicPersistentTileSchedulerILi128ELi96ELi256ELi128ELb0ELb1ELb1ELb1ELb0ELb1EEEEEEEEEvNT_6ParamsE,(.L_x_6045 - _ZN7cutlass13device_kernelIN5flash11enable_sm90INS1_16FlashAttnFwdSm90INS1_25CollectiveMainloopFwdSm90ILi2EN4cute5tupleIJNS5_1CILi1EEES8_S8_EEENS6_IJNS7_ILi128EEENS7_ILi96EEENS7_ILi64EEEEEELi256ENS_6half_tEfNS_4arch4Sm90ELb0ELb1ELb0ELb1ELb0ELb0ELb1ELb1ELb0ELb1ELb0ELb0EEENS1_21CollectiveEpilogueFwdINS6_IJSA_NS7_ILi256EEESB_EEES9_SE_SG_Li256ELb1ELb1ELb0ELb0EEENS1_36VarlenDynamicPersistentTileSchedulerILi128ELi96ELi256ELi128ELb0ELb1ELb1ELb1ELb0ELb1EEEEEEEEEvNT_6ParamsE)
        .other          _ZN7cutlass13device_kernelIN5flash11enable_sm90INS1_16FlashAttnFwdSm90INS1_25CollectiveMainloopFwdSm90ILi2EN4cute5tupleIJNS5_1CILi1EEES8_S8_EEENS6_IJNS7_ILi128EEENS7_ILi96EEENS7_ILi64EEEEEELi256ENS_6half_tEfNS_4arch4Sm90ELb0ELb1ELb0ELb1ELb0ELb0ELb1ELb1ELb0ELb1ELb0ELb0EEENS1_21CollectiveEpilogueFwdINS6_IJSA_NS7_ILi256EEESB_EEES9_SE_SG_Li256ELb1ELb1ELb0ELb0EEENS1_36VarlenDynamicPersistentTileSchedulerILi128ELi96ELi256ELi128ELb0ELb1ELb1ELb1ELb0ELb1EEEEEEEEEvNT_6ParamsE,@"STO_CUDA_ENTRY STV_DEFAULT"
_ZN7cutlass13device_kernelIN5flash11enable_sm90INS1_16FlashAttnFwdSm90INS1_25CollectiveMainloopFwdSm90ILi2EN4cute5tupleIJNS5_1CILi1EEES8_S8_EEENS6_IJNS7_ILi128EEENS7_ILi96EEENS7_ILi64EEEEEELi256ENS_6half_tEfNS_4arch4Sm90ELb0ELb1ELb0ELb1ELb0ELb0ELb1ELb1ELb0ELb1ELb0ELb0EEENS1_21CollectiveEpilogueFwdINS6_IJSA_NS7_ILi256EEESB_EEES9_SE_SG_Li256ELb1ELb1ELb0ELb0EEENS1_36VarlenDynamicPersistentTileSchedulerILi128ELi96ELi256ELi128ELb0ELb1ELb1ELb1ELb0ELb1EEEEEEEEEvNT_6ParamsE:
        /* <DEDUP_REMOVED lines=22> */
.L_x_3168:
[----:B------:R-:W-:Y:S05]  /*0160*/  BSYNC B0 ;  /* 0x0000000000007941 */ /* 0x000fea0003800000 */
.L_x_3167:
        /* <DEDUP_REMOVED lines=43> */
.L_x_3169:
        /* <DEDUP_REMOVED lines=22> */
.L_x_3170:
        /* <DEDUP_REMOVED lines=18> */
.L_x_3171:
        /* <DEDUP_REMOVED lines=22> */
.L_x_3172:
        /* <DEDUP_REMOVED lines=22> */
.L_x_3173:
        /* <DEDUP_REMOVED lines=13> */
.L_x_3175:
[----:B------:R-:W-:-:S08]  /*0a30*/  NOP ;  /* 0x0000000000007918 */ /* 0x000fd00000000000 */
[----:B------:R-:W0:Y:S02]  /*0a40*/  USETMAXREG.TRY_ALLOC.CTAPOOL UP0, 0xf0 ;  /* 0x000000f0000079c8 */ /* 0x000e240008000600 */
[----:B0-----:R-:W-:-:S13]  /*0a50*/  PLOP3.LUT P0, PT, PT, PT, UP0, 0x80, 0x0 ;  /* 0x000000000000781c */ /* 0x001fda0003f0f008 */
[----:B------:R-:W-:Y:S05]  /*0a60*/  @!P0 BRA `(.L_x_3175) ;  /* 0xfffffffc00f08947 */ /* 0x000fea000383ffff */
[----:B------:R-:W-:Y:S01]  /*0a70*/  ISETP.NE.AND P0, PT, R26, 0x1, PT ;  /* 0x000000011a00780c */ /* 0x000fe20003f05270 */
[----:B------:R-:W0:Y:S08]  /*0a80*/  S2UR UR4, SR_CgaCtaId ;  /* 0x00000000000479c3 */ /* 0x000e300000008800 */
[----:B------:R-:W-:Y:S06]  /*0a90*/  BAR.ARV 0x8, 0x180 ;  /* 0x0206000000007b1d */ /* 0x000fec0000002000 */
[----:B------:R-:W-:-:S02]  /*0aa0*/  UMOV UR46, 0x400 ;  /* 0x00000400002e7882 */ /* 0x000fc40000000000 */
[----:B------:R-:W-:Y:S08]  /*0ab0*/  @!P0 BAR.ARV 0x9, 0x100 ;  /* 0x0244000000008b1d */ /* 0x000ff00000002000 */
[----:B------:R-:W-:Y:S01]  /*0ac0*/  BAR.SYNC.DEFER_BLOCKING 0x5, 0x180 ;  /* 0x0146000000007b1d */ /* 0x000fe20000010000 */
[C---:B------:R-:W-:Y:S02]  /*0ad0*/  IADD3 R218, P1, R16.reuse, 0x210, RZ ;  /* 0x0000021010da7810 */ /* 0x040fe40007f3e0ff */
[----:B------:R-:W-:Y:S01]  /*0ae0*/  IADD3 R221, P2, R16, 0x21c, RZ ;  /* 0x0000021c10dd7810 */ /* 0x000fe20007f5e0ff */
[----:B0-----:R-:W-:-:S02]  /*0af0*/  ULEA UR46, UR4, UR46, 0x18 ;  /* 0x0000002e042e7291 */ /* 0x001fc4000f8ec03f */
[--C-:B------:R-:W-:Y:S01]  /*0b00*/  IMAD.X R217, RZ, RZ, R17.reuse, P1 ;  /* 0x000000ffffd97224 */ /* 0x100fe200008e0611 */
[----:B------:R-:W-:Y:S01]  /*0b10*/  ULDC UR4, c[0x0][0xd3c] ;  /* 0x00034f0000047ab9 */ /* 0x000fe20000000800 */
[----:B------:R-:W-:Y:S01]  /*0b20*/  STL.64 [R1+0x210], RZ ;  /* 0x000210ff01007387 */ /* 0x000fe20000100a00 */
[----:B------:R-:W-:-:S03]  /*0b30*/  IMAD.X R220, RZ, RZ, R17, P2 ;  /* 0x000000ffffdc7224 */ /* 0x000fc600010e0611 */
[----:B------:R-:W-:Y:S04]  /*0b40*/  STL [R1+0x218], RZ ;  /* 0x000218ff01007387 */ /* 0x000fe80000100800 */
[----:B------:R-:W-:Y:S04]  /*0b50*/  STL [R1+0x21c], RZ ;  /* 0x00021cff01007387 */ /* 0x000fe80000100800 */
[----:B------:R-:W0:Y:S01]  /*0b60*/  LDS.128 R8, [UR46+0x324d0] ;  /* 0x0324d02eff087984 */ /* 0x000e220008000c00 */
[----:B------:R-:W-:Y:S06]  /*0b70*/  BAR.ARV 0x4, 0x180 ;  /* 0x0106000000007b1d */ /* 0x000fec0000002000 */
[----:B0-----:R-:W-:-:S13]  /*0b80*/  ISETP.GE.AND P0, PT, R11, UR4, PT ;  /* 0x000000040b007c0c */ /* 0x001fda000bf06270 */
[----:B------:R-:W-:Y:S05]  /*0b90*/  @P0 EXIT ;  /* 0x000000000000094d */ /* 0x000fea0003800000 */
[----:B------:R-:W0:Y:S01]  /*0ba0*/  S2R R0, SR_TID.X ;  /* 0x0000000000007919 */ /* 0x000e220000002100 */
[----:B------:R-:W1:Y:S01]  /*0bb0*/  S2UR UR4, SR_SWINHI ;  /* 0x00000000000479c3 */ /* 0x000e620000002f00 */
[----:B------:R-:W-:Y:S01]  /*0bc0*/  IMAD.MOV.U32 R193, RZ, RZ, 0x2 ;  /* 0x00000002ffc17424 */ /* 0x000fe200078e00ff */
[----:B------:R-:W-:Y:S01]  /*0bd0*/  R2UR UR5, R9 ;  /* 0x00000000090572ca */ /* 0x000fe200000e0000 */
[----:B------:R-:W-:Y:S01]  /*0be0*/  VIADD R209, R26, 0x8 ;  /* 0x000000081ad17836 */ /* 0x000fe20000000000 */
[----:B------:R-:W-:Y:S02]  /*0bf0*/  R2UR UR6, R11 ;  /* 0x000000000b0672ca */ /* 0x000fe400000e0000 */
[----:B------:R-:W-:Y:S02]  /*0c00*/  R2UR UR7, R10 ;  /* 0x000000000a0772ca */ /* 0x000fe400000e0000 */
[----:B------:R-:W-:Y:S01]  /*0c10*/  IADD3 R208, -R26, 0xb, RZ ;  /* 0x0000000b1ad07810 */ /* 0x000fe20007ffe1ff */
[----:B------:R-:W-:Y:S01]  /*0c20*/  UMOV UR38, UR46 ;  /* 0x0000002e00267c82 */ /* 0x000fe20008000000 */
[----:B-1----:R-:W-:Y:S01]  /*0c30*/  UMOV UR39, UR4 ;  /* 0x0000000400277c82 */ /* 0x002fe20008000000 */
[----:B0-----:R-:W-:-:S05]  /*0c40*/  VIADD R206, R0, 0xffffff80 ;  /* 0xffffff8000ce7836 */ /* 0x001fca0000000000 */
[----:B------:R-:W-:-:S04]  /*0c50*/  SHF.R.S32.HI R27, RZ, 0x1f, R206 ;  /* 0x0000001fff1b7819 */ /* 0x000fc800000114ce */
[CC--:B----4-:R-:W-:Y:S02]  /*0c60*/  LEA.HI R2, R27.reuse, R206.reuse, RZ, 0x4 ;  /* 0x000000ce1b027211 */ /* 0x0d0fe400078f20ff */
[CC--:B------:R-:W-:Y:S02]  /*0c70*/  LEA.HI R0, R27.reuse, R206.reuse, RZ, 0x7 ;  /* 0x000000ce1b007211 */ /* 0x0c0fe400078f38ff */
[----:B------:R-:W-:Y:S02]  /*0c80*/  LEA.HI R4, R27, R206, RZ, 0x5 ;  /* 0x000000ce1b047211 */ /* 0x000fe400078f28ff */
[----:B------:R-:W-:Y:S02]  /*0c90*/  SHF.R.S32.HI R7, RZ, 0x4, R2 ;  /* 0x00000004ff077819 */ /* 0x000fe40000011402 */
[----:B------:R-:W-:Y:S01]  /*0ca0*/  LOP3.LUT R3, R0, 0xffffff80, RZ, 0xc0, !PT ;  /* 0xffffff8000037812 */ /* 0x000fe200078ec0ff */
[----:B------:R-:W-:Y:S01]  /*0cb0*/  IMAD.SHL.U32 R4, R4, 0x20, RZ ;  /* 0x0000002004047824 */ /* 0x000fe200078e00ff */
[----:B------:R-:W-:-:S02]  /*0cc0*/  LOP3.LUT R5, R2, 0x3fffff0, RZ, 0xc0, !PT ;  /* 0x03fffff002057812 */ /* 0x000fc400078ec0ff */
[----:B------:R-:W-:Y:S01]  /*0cd0*/  LEA.HI R2, R2, R7, RZ, 0x1 ;  /* 0x0000000702027211 */ /* 0x000fe200078f08ff */
[----:B------:R-:W-:Y:S01]  /*0ce0*/  IMAD.IADD R216, R206, 0x1, -R3 ;  /* 0x00000001ced87824 */ /* 0x000fe200078e0a03 */
[----:B------:R-:W-:Y:S01]  /*0cf0*/  LOP3.LUT R4, R4, 0xfffffc00, RZ, 0xc0, !PT ;  /* 0xfffffc0004047812 */ /* 0x000fe200078ec0ff */
[----:B------:R-:W-:Y:S01]  /*0d00*/  IMAD.IADD R5, R206, 0x1, -R5 ;  /* 0x00000001ce057824 */ /* 0x000fe200078e0a05 */
[----:B------:R-:W-:Y:S02]  /*0d10*/  LOP3.LUT R2, R2, 0x1ffffffe, RZ, 0xc0, !PT ;  /* 0x1ffffffe02027812 */ /* 0x000fe400078ec0ff */
[----:B------:R-:W-:Y:S01]  /*0d20*/  SHF.R.S32.HI R3, RZ, 0x1f, R216 ;  /* 0x0000001fff037819 */ /* 0x000fe200000114d8 */
[----:B------:R-:W-:Y:S01]  /*0d30*/  IMAD R5, R5, 0x40, R4 ;  /* 0x0000004005057824 */ /* 0x000fe200078e0204 */
[----:B------:R-:W-:Y:S01]  /*0d40*/  LEA.HI R4, R27, R206, RZ, 0x2 ;  /* 0x000000ce1b047211 */ /* 0x000fe200078f10ff */
[----:B------:R-:W-:Y:S01]  /*0d50*/  IMAD.IADD R2, R7, 0x1, -R2 ;  /* 0x0000000107027824 */ /* 0x000fe200078e0a02 */
[----:B------:R-:W-:-:S02]  /*0d60*/  LEA.HI R28, R3, R216, RZ, 0x2 ;  /* 0x000000d8031c7211 */ /* 0x000fc400078f10ff */
[----:B------:R-:W-:Y:S01]  /*0d70*/  LOP3.LUT R7, R4, 0xfffffffc, RZ, 0xc0, !PT ;  /* 0xfffffffc04077812 */ /* 0x000fe200078ec0ff */
[----:B------:R-:W-:Y:S01]  /*0d80*/  IMAD R192, R2, 0x8, R5 ;  /* 0x0000000802c07824 */ /* 0x000fe200078e0205 */
[--C-:B------:R-:W-:Y:S02]  /*0d90*/  SHF.R.S32.HI R2, RZ, 0x2, R28.reuse ;  /* 0x00000002ff027819 */ /* 0x100fe4000001141c */
[----:B------:R-:W-:Y:S01]  /*0da0*/  SHF.R.S32.HI R5, RZ, 0x1f, R28 ;  /* 0x0000001fff057819 */ /* 0x000fe2000001141c */
[----:B------:R-:W-:Y:S01]  /*0db0*/  IMAD.IADD R7, R206, 0x1, -R7 ;  /* 0x00000001ce077824 */ /* 0x000fe200078e0a07 */
[----:B------:R-:W-:Y:S01]  /*0dc0*/  LEA.HI R3, R3, R216, RZ, 0x5 ;  /* 0x000000d803037211 */ /* 0x000fe200078f28ff */
[----:B------:R-:W-:Y:S01]  /*0dd0*/  IMAD.WIDE R192, R192, R193, UR38 ;  /* 0x00000026c0c07e25 */ /* 0x000fe2000f8e02c1 */
[----:B------:R-:W-:Y:S02]  /*0de0*/  LEA.HI R5, R5, R2, RZ, 0x3 ;  /* 0x0000000205057211 */ /* 0x000fe400078f18ff */
[----:B------:R-:W-:-:S02]  /*0df0*/  LEA.HI R4, R7, R7, RZ, 0x1 ;  /* 0x0000000707047211 */ /* 0x000fc400078f08ff */
[----:B------:R-:W-:Y:S02]  /*0e00*/  LOP3.LUT R5, R5, 0xfffffff8, RZ, 0xc0, !PT ;  /* 0xfffffff805057812 */ /* 0x000fe400078ec0ff */
[----:B------:R-:W-:Y:S02]  /*0e10*/  IADD3 R6, P6, R192, 0x40, RZ ;  /* 0x00000040c0067810 */ /* 0x000fe40007fde0ff */
[----:B------:R-:W-:Y:S01]  /*0e20*/  LOP3.LUT R4, R4, 0x1ffffffe, RZ, 0xc0, !PT ;  /* 0x1ffffffe04047812 */ /* 0x000fe200078ec0ff */
[----:B------:R-:W-:Y:S01]  /*0e30*/  IMAD.IADD R2, R2, 0x1, -R5 ;  /* 0x0000000102027824 */ /* 0x000fe200078e0a05 */
[----:B------:R-:W-:Y:S02]  /*0e40*/  LOP3.LUT R5, R6, 0x380, RZ, 0xc0, !PT ;  /* 0x0000038006057812 */ /* 0x000fe400078ec0ff */
[----:B------:R-:W-:Y:S01]  /*0e50*/  IADD3 R9, P1, R192, 0x20, RZ ;  /* 0x00000020c0097810 */ /* 0x000fe20007f3e0ff */
[----:B------:R-:W-:Y:S01]  /*0e60*/  IMAD.IADD R31, R7, 0x1, -R4 ;  /* 0x00000001071f7824 */ /* 0x000fe200078e0a04 */
[----:B------:R-:W-:-:S02]  /*0e70*/  SHF.R.U64 R5, R5, 0x3, RZ ;  /* 0x0000000305057819 */ /* 0x000fc400000012ff */
[----:B------:R-:W-:Y:S02]  /*0e80*/  LOP3.LUT R8, R9, 0x380, RZ, 0xc0, !PT ;  /* 0x0000038009087812 */ /* 0x000fe400078ec0ff */
[----:B------:R-:W-:Y:S02]  /*0e90*/  IADD3 R7, P5, R192, 0x60, RZ ;  /* 0x00000060c0077810 */ /* 0x000fe40007fbe0ff */
[----:B------:R-:W-:Y:S02]  /*0ea0*/  SHF.R.S32.HI R3, RZ, 0x5, R3 ;  /* 0x00000005ff037819 */ /* 0x000fe40000011403 */
[----:B------:R-:W-:Y:S01]  /*0eb0*/  LOP3.LUT R4, R5, R6, RZ, 0x3c, !PT ;  /* 0x0000000605047212 */ /* 0x000fe200078e3cff */
[--C-:B------:R-:W-:Y:S01]  /*0ec0*/  IMAD.X R5, RZ, RZ, R193.reuse, P6 ;  /* 0x000000ffff057224 */ /* 0x100fe200030e06c1 */
[----:B------:R-:W-:Y:S01]  /*0ed0*/  SHF.R.U64 R8, R8, 0x3, RZ ;  /* 0x0000000308087819 */ /* 0x000fe200000012ff */
[----:B------:R-:W-:Y:S01]  /*0ee0*/  IMAD R29, R3, 0x10, R2 ;  /* 0x00000010031d7824 */ /* 0x000fe200078e0202 */
[----:B------:R-:W-:Y:S01]  /*0ef0*/  LOP3.LUT R6, R7, 0x380, RZ, 0xc0, !PT ;  /* 0x0000038007067812 */ /* 0x000fe200078ec0ff */
[----:B------:R-:W-:Y:S01]  /*0f00*/  IMAD.X R3, RZ, RZ, R193, P1 ;  /* 0x000000ffff037224 */ /* 0x000fe200008e06c1 */
[----:B------:R-:W-:-:S02]  /*0f10*/  LOP3.LUT R2, R8, R9, RZ, 0x3c, !PT ;  /* 0x0000000908027212 */ /* 0x000fc400078e3cff */
[----:B------:R-:W-:Y:S02]  /*0f20*/  SHF.R.U64 R6, R6, 0x3, RZ ;  /* 0x0000000306067819 */ /* 0x000fe400000012ff */
[----:B------:R-:W-:Y:S02]  /*0f30*/  IADD3 R19, P1, R192, 0x8000, RZ ;  /* 0x00008000c0137810 */ /* 0x000fe40007f3e0ff */
[----:B------:R-:W-:Y:S02]  /*0f40*/  LEA.HI R27, R27, R206, RZ, 0x3 ;  /* 0x000000ce1b1b7211 */ /* 0x000fe400078f18ff */
[----:B------:R-:W-:Y:S02]  /*0f50*/  SHF.R.S32.HI R225, RZ, 0x7, R0 ;  /* 0x00000007ffe17819 */ /* 0x000fe40000011400 */
[----:B------:R-:W-:Y:S01]  /*0f60*/  LOP3.LUT R6, R6, R7, RZ, 0x3c, !PT ;  /* 0x0000000706067212 */ /* 0x000fe200078e3cff */
[----:B------:R-:W-:Y:S01]  /*0f70*/  IMAD.X R7, RZ, RZ, R193, P5 ;  /* 0x000000ffff077224 */ /* 0x000fe200028e06c1 */
[----:B------:R-:W-:-:S02]  /*0f80*/  LOP3.LUT R18, R19, 0x380, RZ, 0xc0, !PT ;  /* 0x0000038013127812 */ /* 0x000fc400078ec0ff */
[----:B------:R-:W-:Y:S02]  /*0f90*/  MOV R235, R2 ;  /* 0x0000000200eb7202 */ /* 0x000fe40000000f00 */
[C---:B------:R-:W-:Y:S02]  /*0fa0*/  IADD3 R9, P0, R192.reuse, 0x4000, RZ ;  /* 0x00004000c0097810 */ /* 0x040fe40007f1e0ff */
[----:B------:R-:W-:Y:S02]  /*0fb0*/  LOP3.LUT R3, R27, 0xfffffff8, RZ, 0xc0, !PT ;  /* 0xfffffff81b037812 */ /* 0x000fe400078ec0ff */
[C---:B------:R-:W-:Y:S02]  /*0fc0*/  IADD3 R11, P4, R192.reuse, 0x4020, RZ ;  /* 0x00004020c00b7810 */ /* 0x040fe40007f9e0ff */
[----:B------:R-:W-:Y:S01]  /*0fd0*/  IADD3 R13, P3, R192, 0x4040, RZ ;  /* 0x00004040c00d7810 */ /* 0x000fe20007f7e0ff */
[----:B------:R-:W-:Y:S01]  /*0fe0*/  IMAD.IADD R3, R206, 0x1, -R3 ;  /* 0x00000001ce037824 */ /* 0x000fe200078e0a03 */
[----:B------:R-:W-:-:S02]  /*0ff0*/  IADD3 R15, P2, R192, 0x4060, RZ ;  /* 0x00004060c00f7810 */ /* 0x000fc40007f5e0ff */
[C---:B------:R-:W-:Y:S01]  /*1000*/  IADD3 R21, P6, R192.reuse, 0x8020, RZ ;  /* 0x00008020c0157810 */ /* 0x040fe20007fde0ff */
[----:B------:R-:W-:Y:S01]  /*1010*/  IMAD.SHL.U32 R194, R3, 0x8, RZ ;  /* 0x0000000803c27824 */ /* 0x000fe200078e00ff */
[----:B------:R-:W-:Y:S02]  /*1020*/  IADD3 R25, P5, R192, 0xc060, RZ ;  /* 0x0000c060c0197810 */ /* 0x000fe40007fbe0ff */
[----:B------:R-:W-:Y:S01]  /*1030*/  LEA.HI R0, R0, R225, RZ, 0x1 ;  /* 0x000000e100007211 */ /* 0x000fe200078f08ff */
[----:B------:R-:W-:Y:S01]  /*1040*/  VIADD R196, R194, 0x40 ;  /* 0x00000040c2c47836 */ /* 0x000fe20000000000 */
[----:B------:R-:W-:Y:S01]  /*1050*/  SHF.R.U64 R18, R18, 0x3, RZ ;  /* 0x0000000312127819 */ /* 0x000fe200000012ff */
[C---:B------:R-:W-:Y:S01]  /*1060*/  VIADD R195, R194.reuse, 0x80 ;  /* 0x00000080c2c37836 */ /* 0x040fe20000000000 */
[----:B------:R-:W-:Y:S01]  /*1070*/  LOP3.LUT R8, R9, 0x380, RZ, 0xc0, !PT ;  /* 0x0000038009087812 */ /* 0x000fe200078ec0ff */
[----:B------:R-:W-:Y:S01]  /*1080*/  VIADD R197, R194, 0xc0 ;  /* 0x000000c0c2c57836 */ /* 0x000fe20000000000 */
[----:B------:R-:W-:-:S02]  /*1090*/  SHF.R.S32.HI R210, RZ, 0x3, R27 ;  /* 0x00000003ffd27819 */ /* 0x000fc4000001141b */
[----:B------:R-:W-:Y:S02]  /*10a0*/  LOP3.LUT R10, R11, 0x380, RZ, 0xc0, !PT ;  /* 0x000003800b0a7812 */ /* 0x000fe400078ec0ff */
[----:B------:R-:W-:Y:S01]  /*10b0*/  LOP3.LUT R12, R13, 0x380, RZ, 0xc0, !PT ;  /* 0x000003800d0c7812 */ /* 0x000fe200078ec0ff */
[----:B------:R-:W-:Y:S01]  /*10c0*/  IMAD R211, R3, 0x20, R210 ;  /* 0x0000002003d37824 */ /* 0x000fe200078e02d2 */
[----:B------:R-:W-:Y:S02]  /*10d0*/  LOP3.LUT R14, R15, 0x380, RZ, 0xc0, !PT ;  /* 0x000003800f0e7812 */ /* 0x000fe400078ec0ff */
[----:B------:R-:W-:Y:S02]  /*10e0*/  LOP3.LUT R20, R21, 0x380, RZ, 0xc0, !PT ;  /* 0x0000038015147812 */ /* 0x000fe400078ec0ff */
[----:B------:R-:W-:Y:S02]  /*10f0*/  LOP3.LUT R24, R25, 0x380, RZ, 0xc0, !PT ;  /* 0x0000038019187812 */ /* 0x000fe400078ec0ff */
[----:B------:R-:W-:-:S02]  /*1100*/  LOP3.LUT R0, R0, 0x3fffffe, RZ, 0xc0, !PT ;  /* 0x03fffffe00007812 */ /* 0x000fc400078ec0ff */
[----:B------:R-:W-:Y:S01]  /*1110*/  LOP3.LUT R18, R18, R19, RZ, 0x3c, !PT ;  /* 0x0000001312127212 */ /* 0x000fe200078e3cff */
[----:B------:R-:W-:Y:S01]  /*1120*/  IMAD.X R19, RZ, RZ, R193, P1 ;  /* 0x000000ffff137224 */ /* 0x000fe200008e06c1 */
[----:B------:R-:W-:Y:S01]  /*1130*/  SHF.R.U64 R8, R8, 0x3, RZ ;  /* 0x0000000308087819 */ /* 0x000fe200000012ff */
[----:B------:R-:W-:Y:S01]  /*1140*/  IMAD.IADD R0, R225, 0x1, -R0 ;  /* 0x00000001e1007824 */ /* 0x000fe200078e0a00 */
[----:B------:R-:W-:Y:S02]  /*1150*/  SHF.R.U64 R10, R10, 0x3, RZ ;  /* 0x000000030a0a7819 */ /* 0x000fe400000012ff */
[----:B------:R-:W-:Y:S01]  /*1160*/  SHF.R.U64 R12, R12, 0x3, RZ ;  /* 0x000000030c0c7819 */ /* 0x000fe200000012ff */
[----:B------:R-:W-:Y:S01]  /*1170*/  IMAD R204, R0, 0x40, R29 ;  /* 0x0000004000cc7824 */ /* 0x000fe200078e021d */
[----:B------:R-:W-:Y:S02]  /*1180*/  SHF.R.U64 R14, R14, 0x3, RZ ;  /* 0x000000030e0e7819 */ /* 0x000fe400000012ff */
[----:B------:R-:W-:Y:S01]  /*1190*/  SHF.R.U64 R20, R20, 0x3, RZ ;  /* 0x0000000314147819 */ /* 0x000fe200000012ff */
[----:B------:R-:W-:Y:S01]  /*11a0*/  IMAD R236, R31, 0x8, R204 ;  /* 0x000000081fec7824 */ /* 0x000fe200078e02cc */
[----:B------:R-:W-:-:S02]  /*11b0*/  SHF.R.U64 R24, R24, 0x3, RZ ;  /* 0x0000000318187819 */ /* 0x000fc400000012ff */
        /* <DEDUP_REMOVED lines=13> */
[----:B------:R-:W-:Y:S01]  /*1290*/  MOV R228, R18 ;  /* 0x0000001200e47202 */ /* 0x000fe20000000f00 */
[----:B------:R-:W-:Y:S01]  /*12a0*/  IMAD.IADD R3, R216, 0x1, -R3 ;  /* 0x00000001d8037824 */ /* 0x000fe200078e0a03 */
[----:B------:R-:W-:-:S02]  /*12b0*/  IADD3 R18, P0, R16, 0x13c, RZ ;  /* 0x0000013c10127810 */ /* 0x000fc40007f1e0ff */
[----:B------:R-:W-:Y:S01]  /*12c0*/  IADD3 R224, P1, R16, 0x220, RZ ;  /* 0x0000022010e07810 */ /* 0x000fe20007f3e0ff */
[----:B------:R-:W-:Y:S01]  /*12d0*/  IMAD.SHL.U32 R205, R3, 0x2, RZ ;  /* 0x0000000203cd7824 */ /* 0x000fe200078e00ff */
[----:B------:R-:W-:Y:S01]  /*12e0*/  MOV R234, R4 ;  /* 0x0000000400ea7202 */ /* 0x000fe20000000f00 */
[--C-:B------:R-:W-:Y:S01]  /*12f0*/  IMAD.X R164, RZ, RZ, R17.reuse, P0 ;  /* 0x000000ffffa47224 */ /* 0x100fe200000e0611 */
[----:B------:R-:W-:Y:S01]  /*1300*/  MOV R233, R6 ;  /* 0x0000000600e97202 */ /* 0x000fe20000000f00 */
[----:B------:R-:W-:Y:S01]  /*1310*/  IMAD.X R222, RZ, RZ, R17, P1 ;  /* 0x000000ffffde7224 */ /* 0x000fe200008e0611 */
[----:B------:R-:W-:Y:S02]  /*1320*/  MOV R232, R8 ;  /* 0x0000000800e87202 */ /* 0x000fe40000000f00 */
[----:B------:R-:W-:Y:S02]  /*1330*/  MOV R231, R10 ;  /* 0x0000000a00e77202 */ /* 0x000fe40000000f00 */
[----:B------:R-:W-:-:S02]  /*1340*/  MOV R230, R12 ;  /* 0x0000000c00e67202 */ /* 0x000fc40000000f00 */
[----:B------:R-:W-:Y:S02]  /*1350*/  MOV R229, R14 ;  /* 0x0000000e00e57202 */ /* 0x000fe40000000f00 */
[----:B------:R-:W-:Y:S02]  /*1360*/  MOV R227, R20 ;  /* 0x0000001400e37202 */ /* 0x000fe40000000f00 */
[----:B------:R-:W-:Y:S02]  /*1370*/  MOV R226, R24 ;  /* 0x0000001800e27202 */ /* 0x000fe40000000f00 */
[----:B------:R-:W-:Y:S02]  /*1380*/  SHF.R.S32.HI R203, RZ, 0x1f, R194 ;  /* 0x0000001fffcb7819 */ /* 0x000fe400000114c2 */
[----:B------:R-:W-:Y:S02]  /*1390*/  SHF.R.S32.HI R202, RZ, 0x1f, R196 ;  /* 0x0000001fffca7819 */ /* 0x000fe400000114c4 */
[----:B------:R-:W-:-:S02]  /*13a0*/  SHF.R.S32.HI R201, RZ, 0x1f, R195 ;  /* 0x0000001fffc97819 */ /* 0x000fc400000114c3 */
[----:B------:R-:W-:-:S07]  /*13b0*/  SHF.R.S32.HI R200, RZ, 0x1f, R197 ;  /* 0x0000001fffc87819 */ /* 0x000fce00000114c5 */
.L_x_3301:
[----:B------:R-:W-:Y:S01]  /*13c0*/  ULDC.64 UR8, c[0x0][0xb20] ;  /* 0x0002c80000087ab9 */ /* 0x000fe20000000a00 */
[----:B------:R-:W-:Y:S01]  /*13d0*/  ULDC UR48, c[0x0][0x2f0] ;  /* 0x0000bc0000307ab9 */ /* 0x000fe20000000800 */
        /* <DEDUP_REMOVED lines=10> */
[----:B012---:R-:W-:Y:S02]  /*1480*/  IMAD.U32 R2, RZ, RZ, UR8 ;  /* 0x00000008ff027e24 */ /* 0x007fe4000f8e00ff */
[----:B------:R-:W-:Y:S01]  /*1490*/  IMAD.U32 R3, RZ, RZ, UR9 ;  /* 0x00000009ff037e24 */ /* 0x000fe2000f8e00ff */
[----:B------:R-:W-:-:S03]  /*14a0*/  @UP1 UIMAD.WIDE UR8, UR6, 0x4, UR10 ;  /* 0x00000004060818a5 */ /* 0x000fc6000f8e020a */
[----:B------:R-:W-:Y:S01]  /*14b0*/  ULDC.64 UR10, c[0x0][0xb18] ;  /* 0x0002c600000a7ab9 */ /* 0x000fe20000000a00 */
[----:B------:R-:W2:Y:S02]  /*14c0*/  @P0 LDG.E R2, desc[UR40][R2.64] ;  /* 0x0000002802020981 */ /* 0x000ea4000c1e1900 */
[----:B------:R-:W-:Y:S02]  /*14d0*/  IMAD.U32 R4, RZ, RZ, UR8 ;  /* 0x00000008ff047e24 */ /* 0x000fe4000f8e00ff */
[----:B------:R-:W-:Y:S01]  /*14e0*/  IMAD.U32 R5, RZ, RZ, UR9 ;  /* 0x00000009ff057e24 */ /* 0x000fe2000f8e00ff */
[----:B------:R-:W-:-:S04]  /*14f0*/  ULDC.64 UR8, c[0x0][0x418] ;  /* 0x0001060000087ab9 */ /* 0x000fc80000000a00 */
[----:B---3--:R-:W3:Y:S01]  /*1500*/  @P2 LDG.E R4, desc[UR40][R4.64] ;  /* 0x0000002804042981 */ /* 0x008ee2000c1e1900 */
[----:B------:R-:W-:Y:S01]  /*1510*/  UISETP.NE.U32.AND UP0, UPT, UR8, URZ, UPT ;  /* 0x0000003f0800728c */ /* 0x000fe2000bf05070 */
[----:B------:R-:W-:Y:S01]  /*1520*/  ISETP.NE.U32.AND P1, PT, RZ, UR10, PT ;  /* 0x0000000aff007c0c */ /* 0x000fe2000bf25070 */
[----:B------:R-:W-:Y:S01]  /*1530*/  UMOV UR4, URZ ;  /* 0x0000003f00047c82 */ /* 0x000fe20008000000 */
[----:B------:R-:W-:Y:S01]  /*1540*/  ULDC UR8, c[0x0][0x424] ;  /* 0x0001090000087ab9 */ /* 0x000fe20000000800 */
[----:B------:R-:W-:Y:S01]  /*1550*/  UISETP.NE.AND.EX UP0, UPT, UR9, URZ, UPT, UP0 ;  /* 0x0000003f0900728c */ /* 0x000fe2000bf05300 */
[----:B------:R-:W-:Y:S01]  /*1560*/  ISETP.NE.AND.EX P1, PT, RZ, UR11, PT, P1 ;  /* 0x0000000bff007c0c */ /* 0x000fe2000bf25310 */
[----:B------:R-:W-:Y:S01]  /*1570*/  ULDC UR47, c[0x0][0x288] ;  /* 0x0000a200002f7ab9 */ /* 0x000fe20000000800 */
[----:B------:R-:W-:Y:S01]  /*1580*/  UMOV UR37, UR7 ;  /* 0x0000000700257c82 */ /* 0x000fe20008000000 */
[----:B------:R-:W-:-:S04]  /*1590*/  USEL UR8, UR8, 0x1, UP0 ;  /* 0x0000000108087887 */ /* 0x000fc80008000000 */
[----:B------:R-:W-:Y:S01]  /*15a0*/  UIMAD UR48, UR8, UR48, URZ ;  /* 0x00000030083072a4 */ /* 0x000fe2000f8e023f */
[----:B--2---:R-:W-:Y:S02]  /*15b0*/  @P0 R2UR UR4, R2 ;  /* 0x00000000020402ca */ /* 0x004fe400000e0000 */
[----:B---3--:R-:W-:Y:S01]  /*15c0*/  @P2 R2UR UR47, R4 ;  /* 0x00000000042f22ca */ /* 0x008fe200000e0000 */
[----:B----4-:R-:W-:-:S14]  /*15d0*/  @P2 BRA `(.L_x_3176) ;  /* 0x0000000000342947 */ /* 0x010fdc0003800000 */
        /* <DEDUP_REMOVED lines=13> */
.L_x_3176:
[----:B------:R-:W-:Y:S01]  /*16b0*/  UMOV UR42, UR6 ;  /* 0x00000006002a7c82 */ /* 0x000fe20008000000 */
[----:B------:R-:W-:Y:S05]  /*16c0*/  @!P1 BRA `(.L_x_3177) ;  /* 0x00000000001c9947 */ /* 0x000fea0003800000 */
[----:B------:R-:W-:Y:S02]  /*16d0*/  ULDC.64 UR8, c[0x0][0xb18] ;  /* 0x0002c60000087ab9 */ /* 0x000fe40000000a00 */
[----:B------:R-:W-:-:S06]  /*16e0*/  UIMAD.WIDE UR6, UR6, 0x4, UR8 ;  /* 0x00000004060678a5 */ /* 0x000fcc000f8e0208 */
[----:B------:R-:W-:Y:S02]  /*16f0*/  IMAD.U32 R2, RZ, RZ, UR6 ;  /* 0x00000006ff027e24 */ /* 0x000fe4000f8e00ff */
[----:B------:R-:W-:-:S05]  /*1700*/  IMAD.U32 R3, RZ, RZ, UR7 ;  /* 0x00000007ff037e24 */ /* 0x000fca000f8e00ff */
[----:B------:R-:W2:Y:S02]  /*1710*/  LDG.E R2, desc[UR40][R2.64] ;  /* 0x0000002802027981 */ /* 0x000ea4000c1e1900 */
[----:B--2---:R-:W-:Y:S01]  /*1720*/  R2UR UR48, R2 ;  /* 0x00000000023072ca */ /* 0x004fe200000e0000 */
[----:B------:R-:W-:-:S14]  /*1730*/  BRA `(.L_x_3178) ;  /* 0x0000000000347947 */ /* 0x000fdc0003800000 */
.L_x_3177:
        /* <DEDUP_REMOVED lines=13> */
.L_x_3178:
[----:B------:R-:W0:Y:S01]  /*1810*/  S2R R0, SR_TID.X ;  /* 0x0000000000007919 */ /* 0x000e220000002100 */
[----:B------:R-:W-:Y:S01]  /*1820*/  UIADD3 UR6, UP2, UR38, 0x32450, URZ ;  /* 0x0003245026067890 */ /* 0x000fe2000ff5e03f */
[----:B------:R-:W-:Y:S01]  /*1830*/  IMAD.MOV.U32 R2, RZ, RZ, 0x3000 ;  /* 0x00003000ff027424 */ /* 0x000fe200078e00ff */
[----:B------:R-:W-:Y:S01]  /*1840*/  UIADD3 UR12, UP3, UR38, 0x32460, URZ ;  /* 0x00032460260c7890 */ /* 0x000fe2000ff7e03f */
[----:B------:R-:W-:Y:S01]  /*1850*/  IMAD.U32 R3, RZ, RZ, UR36 ;  /* 0x00000024ff037e24 */ /* 0x000fe2000f8e00ff */
[----:B------:R-:W-:Y:S01]  /*1860*/  UIADD3 UR8, UP0, UR38, 0x32430, URZ ;  /* 0x0003243026087890 */ /* 0x000fe2000ff1e03f */
[----:B------:R-:W-:Y:S01]  /*1870*/  IMAD.MOV.U32 R8, RZ, RZ, 0x1 ;  /* 0x00000001ff087424 */ /* 0x000fe200078e00ff */
[----:B------:R-:W-:Y:S01]  /*1880*/  UIADD3 UR10, UP1, UR38, 0x32440, URZ ;  /* 0x00032440260a7890 */ /* 0x000fe2000ff3e03f */
[----:B------:R-:W-:Y:S01]  /*1890*/  IMAD.MOV.U32 R9, RZ, RZ, RZ ;  /* 0x000000ffff097224 */ /* 0x000fe200078e00ff */
[----:B------:R-:W-:Y:S01]  /*18a0*/  UIADD3.X UR7, URZ, UR39, URZ, UP2, !UPT ;  /* 0x000000273f077290 */ /* 0x000fe200097fe43f */
[----:B------:R-:W-:Y:S01]  /*18b0*/  IMAD.MOV.U32 R5, RZ, RZ, 0x100 ;  /* 0x00000100ff057424 */ /* 0x000fe200078e00ff */
[----:B------:R-:W-:Y:S01]  /*18c0*/  UIADD3.X UR13, URZ, UR39, URZ, UP3, !UPT ;  /* 0x000000273f0d7290 */ /* 0x000fe20009ffe43f */
[----:B------:R-:W-:Y:S01]  /*18d0*/  IMAD.MOV.U32 R6, RZ, RZ, 0x1 ;  /* 0x00000001ff067424 */ /* 0x000fe200078e00ff */
[----:B------:R-:W-:Y:S01]  /*18e0*/  UIADD3.X UR9, URZ, UR39, URZ, UP0, !UPT ;  /* 0x000000273f097290 */ /* 0x000fe200087fe43f */
[----:B------:R-:W-:Y:S01]  /*18f0*/  IMAD.MOV.U32 R7, RZ, RZ, RZ ;  /* 0x000000ffff077224 */ /* 0x000fe200078e00ff */
[----:B------:R-:W-:Y:S01]  /*1900*/  UIADD3.X UR11, URZ, UR39, URZ, UP1, !UPT ;  /* 0x000000273f0b7290 */ /* 0x000fe20008ffe43f */
[----:B------:R-:W-:Y:S01]  /*1910*/  IMAD.U32 R10, RZ, RZ, UR6 ;  /* 0x00000006ff0a7e24 */ /* 0x000fe2000f8e00ff */
[----:B------:R-:W-:Y:S01]  /*1920*/  UIADD3 UR48, -UR4, UR48, URZ ;  /* 0x0000003004307290 */ /* 0x000fe2000fffe13f */
[----:B------:R-:W-:Y:S01]  /*1930*/  IMAD.U32 R19, RZ, RZ, UR12 ;  /* 0x0000000cff137e24 */ /* 0x000fe2000f8e00ff */
[----:B------:R1:W-:Y:S01]  /*1940*/  STL.64 [R1+0x18], R2 ;  /* 0x0000180201007387 */ /* 0x0003e20000100a00 */
[----:B------:R-:W-:Y:S01]  /*1950*/  ULDC UR4, c[0x0][0x448] ;  /* 0x0001120000047ab9 */ /* 0x000fe20000000800 */
[----:B------:R-:W-:Y:S01]  /*1960*/  IMAD.U32 R11, RZ, RZ, UR7 ;  /* 0x00000007ff0b7e24 */ /* 0x000fe2000f8e00ff */
[----:B------:R-:W-:Y:S01]  /*1970*/  UISETP.NE.AND UP0, UPT, UR4, 0x1, UPT ;  /* 0x000000010400788c */ /* 0x000fe2000bf05270 */
[----:B------:R-:W-:Y:S01]  /*1980*/  IMAD.U32 R20, RZ, RZ, UR13 ;  /* 0x0000000dff147e24 */ /* 0x000fe2000f8e00ff */
[----:B------:R2:W-:Y:S01]  /*1990*/  STL.64 [R1+0x60], R8 ;  /* 0x0000600801007387 */ /* 0x0005e20000100a00 */
[----:B------:R-:W-:Y:S01]  /*19a0*/  IMAD.U32 R24, RZ, RZ, UR5 ;  /* 0x00000005ff187e24 */ /* 0x000fe2000f8e00ff */
[----:B------:R-:W-:Y:S01]  /*19b0*/  USHF.L.U32 UR43, UR5, 0x7, URZ ;  /* 0x00000007052b7899 */ /* 0x000fe2000800063f */
[----:B------:R-:W-:Y:S01]  /*19c0*/  IMAD.MOV.U32 R12, RZ, RZ, 0xc000 ;  /* 0x0000c000ff0c7424 */ /* 0x000fe200078e00ff */
[----:B------:R-:W-:Y:S01]  /*19d0*/  STL.128 [R1+0x430], RZ ;  /* 0x000430ff01007387 */ /* 0x000fe20000100c00 */
[----:B------:R-:W-:Y:S01]  /*19e0*/  IMAD.U32 R13, RZ, RZ, UR36 ;  /* 0x00000024ff0d7e24 */ /* 0x000fe2000f8e00ff */
[----:B------:R-:W-:Y:S01]  /*19f0*/  ULDC.64 UR4, c[0x0][0xad8] ;  /* 0x0002b60000047ab9 */ /* 0x000fe20000000a00 */
[----:B------:R-:W-:Y:S01]  /*1a00*/  IMAD.MOV.U32 R15, RZ, RZ, 0x100 ;  /* 0x00000100ff0f7424 */ /* 0x000fe200078e00ff */
[----:B0-----:R-:W-:Y:S01]  /*1a10*/  LOP3.LUT R0, R0, 0x7f, RZ, 0xc0, !PT ;  /* 0x0000007f00007812 */ /* 0x001fe200078ec0ff */
[----:B-1----:R-:W-:Y:S01]  /*1a20*/  IMAD.U32 R2, RZ, RZ, UR10 ;  /* 0x0000000aff027e24 */ /* 0x002fe2000f8e00ff */
[----:B------:R-:W-:Y:S01]  /*1a30*/  UISETP.GE.AND UP1, UPT, UR5, 0x1, UPT ;  /* 0x000000010500788c */ /* 0x000fe2000bf26270 */
[----:B------:R-:W-:Y:S01]  /*1a40*/  IMAD.U32 R3, RZ, RZ, UR11 ;  /* 0x0000000bff037e24 */ /* 0x000fe2000f8e00ff */
[----:B------:R-:W-:Y:S01]  /*1a50*/  ISETP.NE.AND P0, PT, R0, RZ, PT ;  /* 0x000000ff0000720c */ /* 0x000fe20003f05270 */
[----:B--2---:R-:W-:Y:S01]  /*1a60*/  IMAD.U32 R8, RZ, RZ, UR8 ;  /* 0x00000008ff087e24 */ /* 0x004fe2000f8e00ff */
[----:B------:R-:W0:Y:S01]  /*1a70*/  LDC R0, c[0x0][0xa80] ;  /* 0x0002a000ff007b82 */ /* 0x000e220000000800 */
[----:B------:R-:W-:Y:S01]  /*1a80*/  IMAD.U32 R9, RZ, RZ, UR9 ;  /* 0x00000009ff097e24 */ /* 0x000fe2000f8e00ff */
[----:B------:R-:W-:Y:S01]  /*1a90*/  SEL R4, RZ, 0x1, P0 ;  /* 0x00000001ff047807 */ /* 0x000fe20000000000 */
[----:B------:R-:W-:Y:S01]  /*1aa0*/  STL [R1+0x70], R24 ;  /* 0x0000701801007387 */ /* 0x000fe20000100800 */
[----:B------:R-:W-:Y:S01]  /*1ab0*/  UIADD3 UR8, UR43, 0x7f, URZ ;  /* 0x0000007f2b087890 */ /* 0x000fe2000fffe03f */
[----:B------:R-:W-:Y:S01]  /*1ac0*/  PLOP3.LUT P2, PT, PT, PT, UP1, 0x80, 0x0 ;  /* 0x000000000000781c */ /* 0x000fe20003f4f018 */
[----:B------:R-:W-:Y:S01]  /*1ad0*/  @UP0 ULDC UR6, c[0x0][0x44c] ;  /* 0x0001130000060ab9 */ /* 0x000fe20000000800 */
[----:B------:R-:W-:Y:S01]  /*1ae0*/  IMAD.MOV.U32 R14, RZ, RZ, R4 ;  /* 0x000000ffff0e7224 */ /* 0x000fe200078e0004 */
[----:B------:R1:W-:Y:S01]  /*1af0*/  STL.128 [R1+0x20], R4 ;  /* 0x0000200401007387 */ /* 0x0003e20000100c00 */
[----:B------:R-:W-:Y:S01]  /*1b00*/  UIMAD.WIDE.U32 UR6, UR8, UR6, URZ ;  /* 0x00000006080672a5 */ /* 0x000fe2000f8e003f */
[C---:B------:R-:W-:Y:S01]  /*1b10*/  IADD3 R35, P0, R16.reuse, 0x430, RZ ;  /* 0x0000043010237810 */ /* 0x040fe20007f1e0ff */
[----:B------:R-:W-:Y:S01]  /*1b20*/  @UP0 ULDC UR9, c[0x0][0x450] ;  /* 0x0001140000090ab9 */ /* 0x000fe20000000800 */
[----:B------:R2:W-:Y:S01]  /*1b30*/  STL.128 [R1+0x50], R12 ;  /* 0x0000500c01007387 */ /* 0x0005e20000100c00 */
[----:B------:R-:W-:Y:S01]  /*1b40*/  UIADD3 UR44, UR48, 0x1, -UR47 ;  /* 0x00000001302c7890 */ /* 0x000fe2000fffe82f */
[----:B------:R-:W-:Y:S01]  /*1b50*/  IADD3 R34, P1, R16, 0x38, RZ ;  /* 0x0000003810227810 */ /* 0x000fe20007f3e0ff */
[----:B------:R-:W-:Y:S01]  /*1b60*/  @UP0 USHF.R.U32.HI UR8, URZ, UR9, UR7 ;  /* 0x000000093f080299 */ /* 0x000fe20008011607 */
[----:B------:R2:W-:Y:S01]  /*1b70*/  STL.64 [R1+0x8], R8 ;  /* 0x0000080801007387 */ /* 0x0005e20000100a00 */
[----:B------:R-:W-:-:S02]  /*1b80*/  IMAD.X R48, RZ, RZ, R17, P0 ;  /* 0x000000ffff307224 */ /* 0x000fc400000e0611 */
[----:B------:R-:W-:Y:S01]  /*1b90*/  UIADD3 UR6, UR44, UR8, URZ ;  /* 0x000000082c067290 */ /* 0x000fe2000fffe03f */
[----:B------:R2:W-:Y:S01]  /*1ba0*/  STL.64 [R1+0x10], R2 ;  /* 0x0000100201007387 */ /* 0x0005e20000100a00 */
[----:B------:R-:W-:Y:S02]  /*1bb0*/  IMAD.X R45, RZ, RZ, R17, P1 ;  /* 0x000000ffff2d7224 */ /* 0x000fe400008e0611 */
[----:B------:R-:W-:Y:S01]  /*1bc0*/  UIADD3 UR4, UR6, UR4, URZ ;  /* 0x0000000406047290 */ /* 0x000fe2000fffe03f */
[----:B-1----:R-:W-:Y:S01]  /*1bd0*/  IMAD.MOV.U32 R4, RZ, RZ, R10 ;  /* 0x000000ffff047224 */ /* 0x002fe200078e000a */
[----:B------:R2:W-:Y:S01]  /*1be0*/  STL.64 [R1+0x30], R2 ;  /* 0x0000300201007387 */ /* 0x0005e20000100a00 */
[----:B------:R-:W-:Y:S02]  /*1bf0*/  IMAD.MOV.U32 R5, RZ, RZ, R11 ;  /* 0x000000ffff057224 */ /* 0x000fe400078e000b */
[----:B------:R-:W-:Y:S01]  /*1c00*/  IMAD.MOV.U32 R6, RZ, RZ, R19 ;  /* 0x000000ffff067224 */ /* 0x000fe200078e0013 */
[----:B0-----:R2:W-:Y:S01]  /*1c10*/  STL [R1+0x450], R0 ;  /* 0x0004500001007387 */ /* 0x0015e20000100800 */
[----:B------:R-:W-:-:S03]  /*1c20*/  IMAD.MOV.U32 R7, RZ, RZ, R20 ;  /* 0x000000ffff077224 */ /* 0x000fc600078e0014 */
[----:B------:R2:W-:Y:S04]  /*1c30*/  STL.128 [R1+0x440], RZ ;  /* 0x000440ff01007387 */ /* 0x0005e80000100c00 */
[----:B------:R2:W-:Y:S04]  /*1c40*/  STL.128 [R1+0x40], R4 ;  /* 0x0000400401007387 */ /* 0x0005e80000100c00 */
[----:B------:R2:W-:Y:S04]  /*1c50*/  STL.64 [R1+0x68], R6 ;  /* 0x0000680601007387 */ /* 0x0005e80000100a00 */
        /* <DEDUP_REMOVED lines=45> */
.L_x_3180:
[----:B------:R-:W-:-:S11]  /*1f30*/  UISETP.NE.AND UP1, UPT, UR5, 0x1, UPT ;  /* 0x000000010500788c */ /* 0x000fd6000bf25270 */
[----:B------:R-:W-:Y:S02]  /*1f40*/  @UP1 ULDC.64 UR10, c[0x0][0xae0] ;  /* 0x0002b800000a1ab9 */ /* 0x000fe40000000a00 */
[----:B------:R-:W-:-:S04]  /*1f50*/  UIMAD.WIDE.U32 UR6, UR8, UR10, URZ ;  /* 0x0000000a080672a5 */ /* 0x000fc8000f8e003f */
[----:B------:R-:W-:-:S12]  /*1f60*/  @UP1 USHF.R.U32.HI UR8, URZ, UR11, UR7 ;  /* 0x0000000b3f081299 */ /* 0x000fd80008011607 */
.L_x_3181:
[----:B------:R-:W-:-:S04]  /*1f70*/  UIMAD UR8, UR8, UR5, UR5 ;  /* 0x00000005080872a4 */ /* 0x000fc8000f8e0205 */
[----:B------:R-:W-:-:S04]  /*1f80*/  UISETP.LT.AND UP1, UPT, UR4, UR8, UPT ;  /* 0x000000080400728c */ /* 0x000fc8000bf21270 */
[----:B------:R-:W-:-:S12]  /*1f90*/  USEL UR4, UR4, UR8, UP1 ;  /* 0x0000000804047287 */ /* 0x000fd80008800000 */
.L_x_3179:
        /* <DEDUP_REMOVED lines=31> */
.L_x_3183:
[----:B------:R-:W-:-:S11]  /*2190*/  UISETP.NE.AND UP0, UPT, UR5, 0x1, UPT ;  /* 0x000000010500788c */ /* 0x000fd6000bf05270 */
[----:B------:R-:W-:Y:S02]  /*21a0*/  @UP0 ULDC.64 UR10, c[0x0][0xae0] ;  /* 0x0002b800000a0ab9 */ /* 0x000fe40000000a00 */
[----:B------:R-:W-:-:S04]  /*21b0*/  UIMAD.WIDE.U32 UR6, UR4, UR10, URZ ;  /* 0x0000000a040672a5 */ /* 0x000fc8000f8e003f */
[----:B------:R-:W-:-:S12]  /*21c0*/  @UP0 USHF.R.U32.HI UR4, URZ, UR11, UR7 ;  /* 0x0000000b3f040299 */ /* 0x000fd80008011607 */
.L_x_3184:
[----:B------:R-:W-:-:S04]  /*21d0*/  UIMAD UR4, UR4, UR5, URZ ;  /* 0x00000005040472a4 */ /* 0x000fc8000f8e023f */
[----:B------:R-:W-:-:S04]  /*21e0*/  UISETP.LT.AND UP0, UPT, UR8, UR4, UPT ;  /* 0x000000040800728c */ /* 0x000fc8000bf01270 */
[----:B------:R-:W-:-:S12]  /*21f0*/  USEL UR8, UR8, UR4, !UP0 ;  /* 0x0000000408087287 */ /* 0x000fd8000c000000 */
.L_x_3182:
        /* <DEDUP_REMOVED lines=9> */
[----:B--2---:R-:W0:Y:S01]  /*2290*/  SHFL.IDX PT, R0, R225, RZ, 0x1f ;  /* 0x00001fffe1007589 */ /* 0x004e2200000e0000 */
        /* <DEDUP_REMOVED lines=87> */
.L_x_3186:
        /* <DEDUP_REMOVED lines=8> */
[----:B------:R-:W2:Y:S01]  /*2890*/  LDC.64 R4, c[0x0][0xad8] ;  /* 0x0002b600ff047b82 */ /* 0x000ea20000000a00 */
[----:B------:R-:W-:Y:S01]  /*28a0*/  IMAD.U32 R13, RZ, RZ, UR48 ;  /* 0x00000030ff0d7e24 */ /* 0x000fe2000f8e00ff */
[----:B------:R-:W-:Y:S04]  /*28b0*/  STL.64 [R1+0x120], R204 ;  /* 0x000120cc01007387 */ /* 0x000fe80000100a00 */
[----:B------:R3:W-:Y:S02]  /*28c0*/  STL.64 [R1+0x128], R8 ;  /* 0x0001280801007387 */ /* 0x0007e40000100a00 */
[----:B------:R-:W4:Y:S02]  /*28d0*/  LDC.64 R2, c[0x0][0xae0] ;  /* 0x0002b800ff027b82 */ /* 0x000f240000000a00 */
[----:B------:R0:W-:Y:S04]  /*28e0*/  STL.U8 [R1+0x138], RZ ;  /* 0x000138ff01007387 */ /* 0x0001e80000100000 */
[----:B------:R0:W-:Y:S02]  /*28f0*/  STL [R198+0x4], R11 ;  /* 0x0000040bc6007387 */ /* 0x0001e40000100800 */
[----:B------:R-:W5:Y:S02]  /*2900*/  LDC.64 R6, c[0x0][0x448] ;  /* 0x00011200ff067b82 */ /* 0x000f640000000a00 */
[----:B------:R0:W-:Y:S04]  /*2910*/  STL [R198+0x8], R13 ;  /* 0x0000080dc6007387 */ /* 0x0001e80000100800 */
[----:B0-----:R0:W-:Y:S01]  /*2920*/  STL [R198+0xc], R15 ;  /* 0x00000c0fc6007387 */ /* 0x0011e20000100800 */
[----:B-1----:R-:W-:Y:S01]  /*2930*/  VIADD R206, R20, 0xffffff80 ;  /* 0xffffff8014ce7836 */ /* 0x002fe20000000000 */
[----:B------:R-:W1:Y:S02]  /*2940*/  LDC R237, c[0x0][0x450] ;  /* 0x00011400ffed7b82 */ /* 0x000e640000000800 */
[----:B------:R0:W-:Y:S04]  /*2950*/  STL [R198+0x14], RZ ;  /* 0x000014ffc6007387 */ /* 0x0001e80000100800 */
[----:B------:R0:W-:Y:S04]  /*2960*/  STL [R198], R206 ;  /* 0x000000cec6007387 */ /* 0x0001e80000100800 */
[----:B--2---:R0:W-:Y:S04]  /*2970*/  STL [R198+0x10], R4 ;  /* 0x00001004c6007387 */ /* 0x0041e80000100800 */
[----:B------:R0:W-:Y:S04]  /*2980*/  STL [R198+0x18], R5 ;  /* 0x00001805c6007387 */ /* 0x0001e80000100800 */
[----:B----4-:R0:W-:Y:S04]  /*2990*/  STL [R198+0x1c], R2 ;  /* 0x00001c02c6007387 */ /* 0x0101e80000100800 */
[----:B------:R0:W-:Y:S04]  /*29a0*/  STL [R198+0x20], R3 ;  /* 0x00002003c6007387 */ /* 0x0001e80000100800 */
[----:B-----5:R0:W-:Y:S04]  /*29b0*/  STL [R198+0x24], R6 ;  /* 0x00002406c6007387 */ /* 0x0201e80000100800 */
[----:B------:R0:W-:Y:S04]  /*29c0*/  STL [R198+0x28], R7 ;  /* 0x00002807c6007387 */ /* 0x0001e80000100800 */
[----:B-1----:R0:W-:Y:S04]  /*29d0*/  STL [R198+0x2c], R237 ;  /* 0x00002cedc6007387 */ /* 0x0021e80000100800 */
        /* <DEDUP_REMOVED lines=9> */
.L_x_3440:
[----:B------:R-:W-:Y:S05]  /*2a70*/  BSYNC B0 ;  /* 0x0000000000007941 */ /* 0x000fea0003800000 */
.L_x_3187:
[----:B------:R-:W2:Y:S04]  /*2a80*/  LDL R36, [R1+0x1c] ;  /* 0x00001c0001247983 */ /* 0x000ea80000100800 */
[----:B------:R1:W5:Y:S01]  /*2a90*/  LDL.64 R24, [R1+0x210] ;  /* 0x0002100001187983 */ /* 0x0003620000100a00 */
[----:B------:R-:W-:Y:S01]  /*2aa0*/  IMAD.U32 R8, RZ, RZ, UR38 ;  /* 0x00000026ff087e24 */ /* 0x000fe2000f8e00ff */
[C---:B------:R-:W-:Y:S01]  /*2ab0*/  IADD3 R20, P0, R16.reuse, 0x16c, RZ ;  /* 0x0000016c10147810 */ /* 0x040fe20007f1e0ff */
[----:B0-----:R-:W-:Y:S01]  /*2ac0*/  IMAD.U32 R9, RZ, RZ, UR39 ;  /* 0x00000027ff097e24 */ /* 0x001fe2000f8e00ff */
[C---:B------:R-:W-:Y:S01]  /*2ad0*/  IADD3 R0, P2, R16.reuse, 0x420, RZ ;  /* 0x0000042010007810 */ /* 0x040fe20007f5e0ff */
[----:B------:R-:W-:Y:S01]  /*2ae0*/  IMAD.MOV.U32 R10, RZ, RZ, R221 ;  /* 0x000000ffff0a7224 */ /* 0x000fe200078e00dd */
[----:B------:R-:W-:Y:S05]  /*2af0*/  WARPSYNC.ALL ;  /* 0x0000000000007948 */ /* 0x000fea0003800000 */
[----:B------:R-:W-:Y:S01]  /*2b00*/  IMAD.MOV.U32 R11, RZ, RZ, R220 ;  /* 0x000000ffff0b7224 */ /* 0x000fe200078e00dc */
[----:B------:R-:W-:Y:S01]  /*2b10*/  BSSY B0, `(.L_x_3189) ;  /* 0x0000035000007945 */ /* 0x000fe20003800000 */
[----:B------:R-:W-:Y:S01]  /*2b20*/  IMAD.MOV.U32 R14, RZ, RZ, R19 ;  /* 0x000000ffff0e7224 */ /* 0x000fe200078e0013 */
[----:B------:R1:W-:Y:S01]  /*2b30*/  BAR.SYNC.DEFER_BLOCKING R209, 0x100 ;  /* 0x000400d10000751d */ /* 0x0003e20000010000 */
[----:B------:R-:W-:Y:S01]  /*2b40*/  IMAD.MOV.U32 R15, RZ, RZ, R40 ;  /* 0x000000ffff0f7224 */ /* 0x000fe200078e0028 */
[----:B------:R-:W-:Y:S01]  /*2b50*/  IADD3 R19, P1, R16, 0x128, RZ ;  /* 0x0000012810137810 */ /* 0x000fe20007f3e0ff */
[----:B------:R-:W-:-:S02]  /*2b60*/  IMAD.MOV.U32 R12, RZ, RZ, R218 ;  /* 0x000000ffff0c7224 */ /* 0x000fc400078e00da */
[----:B------:R-:W-:Y:S02]  /*2b70*/  IMAD.MOV.U32 R13, RZ, RZ, R217 ;  /* 0x000000ffff0d7224 */ /* 0x000fe400078e00d9 */
[----:B------:R-:W-:Y:S01]  /*2b80*/  IMAD.X R21, RZ, RZ, R17, P0 ;  /* 0x000000ffff157224 */ /* 0x000fe200000e0611 */
[----:B------:R0:W-:Y:S04]  /*2b90*/  STL.128 [R1+0x1a0], R8 ;  /* 0x0001a00801007387 */ /* 0x0001e80000100c00 */
[----:B------:R3:W-:Y:S01]  /*2ba0*/  STL.128 [R1+0x170], R12 ;  /* 0x0001700c01007387 */ /* 0x0007e20000100c00 */
[----:B0-----:R-:W-:Y:S02]  /*2bb0*/  IMAD.MOV.U32 R8, RZ, RZ, R34 ;  /* 0x000000ffff087224 */ /* 0x001fe400078e0022 */
[----:B------:R-:W-:-:S02]  /*2bc0*/  IMAD.MOV.U32 R9, RZ, RZ, R45 ;  /* 0x000000ffff097224 */ /* 0x000fc400078e002d */
[----:B------:R-:W-:Y:S02]  /*2bd0*/  IMAD.MOV.U32 R10, RZ, RZ, R27 ;  /* 0x000000ffff0a7224 */ /* 0x000fe400078e001b */
[----:B------:R-:W-:Y:S02]  /*2be0*/  IMAD.MOV.U32 R11, RZ, RZ, R42 ;  /* 0x000000ffff0b7224 */ /* 0x000fe400078e002a */
[----:B---3--:R-:W-:Y:S02]  /*2bf0*/  IMAD.MOV.U32 R12, RZ, RZ, R28 ;  /* 0x000000ffff0c7224 */ /* 0x008fe400078e001c */
[----:B------:R-:W-:Y:S01]  /*2c00*/  IMAD.MOV.U32 R13, RZ, RZ, R41 ;  /* 0x000000ffff0d7224 */ /* 0x000fe200078e0029 */
[----:B------:R0:W-:Y:S01]  /*2c10*/  STL.128 [R1+0x1b0], R8 ;  /* 0x0001b00801007387 */ /* 0x0001e20000100c00 */
[----:B------:R-:W-:Y:S02]  /*2c20*/  IMAD.MOV.U32 R14, RZ, RZ, R29 ;  /* 0x000000ffff0e7224 */ /* 0x000fe400078e001d */
[----:B------:R-:W-:-:S02]  /*2c30*/  IMAD.MOV.U32 R15, RZ, RZ, R44 ;  /* 0x000000ffff0f7224 */ /* 0x000fc400078e002c */
[----:B------:R-:W-:Y:S02]  /*2c40*/  IMAD.MOV.U32 R28, RZ, RZ, R37 ;  /* 0x000000ffff1c7224 */ /* 0x000fe400078e0025 */
[----:B------:R-:W-:Y:S01]  /*2c50*/  IMAD.MOV.U32 R29, RZ, RZ, R38 ;  /* 0x000000ffff1d7224 */ /* 0x000fe200078e0026 */
[----:B------:R3:W-:Y:S01]  /*2c60*/  STL.128 [R1+0x190], R12 ;  /* 0x0001900c01007387 */ /* 0x0007e20000100c00 */
[----:B0-----:R-:W-:Y:S02]  /*2c70*/  IMAD.MOV.U32 R8, RZ, RZ, R31 ;  /* 0x000000ffff087224 */ /* 0x001fe400078e001f */
[----:B------:R-:W-:Y:S02]  /*2c80*/  IMAD.MOV.U32 R9, RZ, RZ, R46 ;  /* 0x000000ffff097224 */ /* 0x000fe400078e002e */
[----:B------:R-:W-:Y:S02]  /*2c90*/  IMAD.MOV.U32 R10, RZ, RZ, R32 ;  /* 0x000000ffff0a7224 */ /* 0x000fe400078e0020 */
[----:B------:R-:W-:-:S02]  /*2ca0*/  IMAD.MOV.U32 R11, RZ, RZ, R33 ;  /* 0x000000ffff0b7224 */ /* 0x000fc400078e0021 */
[--C-:B---3--:R-:W-:Y:S02]  /*2cb0*/  IMAD.X R13, RZ, RZ, R17.reuse, P2 ;  /* 0x000000ffff0d7224 */ /* 0x108fe400010e0611 */
[----:B------:R-:W-:Y:S01]  /*2cc0*/  IMAD.X R12, RZ, RZ, R17, P1 ;  /* 0x000000ffff0c7224 */ /* 0x000fe200008e0611 */
[----:B------:R0:W-:Y:S01]  /*2cd0*/  STL.128 [R1+0x1c0], R8 ;  /* 0x0001c00801007387 */ /* 0x0001e20000100c00 */
[----:B------:R-:W-:-:S05]  /*2ce0*/  IMAD.MOV.U32 R31, RZ, RZ, R43 ;  /* 0x000000ffff1f7224 */ /* 0x000fca00078e002b */
[----:B------:R-:W-:Y:S01]  /*2cf0*/  STL.128 [R1+0x200], R28 ;  /* 0x0002001c01007387 */ /* 0x000fe20000100c00 */
[----:B0-----:R-:W-:Y:S01]  /*2d00*/  IMAD.MOV.U32 R10, RZ, RZ, R20 ;  /* 0x000000ffff0a7224 */ /* 0x001fe200078e0014 */
[----:B------:R-:W-:Y:S01]  /*2d10*/  IADD3 R20, P0, R16, 0x138, RZ ;  /* 0x0000013810147810 */ /* 0x000fe20007f1e0ff */
[----:B------:R-:W-:Y:S02]  /*2d20*/  IMAD.MOV.U32 R11, RZ, RZ, R21 ;  /* 0x000000ffff0b7224 */ /* 0x000fe400078e0015 */
        /* <DEDUP_REMOVED lines=19> */
.L_x_3190:
[----:B------:R-:W-:Y:S05]  /*2e60*/  BSYNC B0 ;  /* 0x0000000000007941 */ /* 0x000fea0003800000 */
.L_x_3189:
        /* <DEDUP_REMOVED lines=8> */
.L_x_3192:
[----:B------:R-:W-:Y:S05]  /*2ef0*/  BSYNC B0 ;  /* 0x0000000000007941 */ /* 0x000fea0003800000 */
.L_x_3191:
[----:B------:R-:W-:Y:S04]  /*2f00*/  BSSY B0, `(.L_x_3193) ;  /* 0x0000004000007945 */ /* 0x000fe80003800000 */
[----:B-1----:R-:W-:Y:S05]  /*2f10*/  @P0 BRA `(.L_x_3194) ;  /* 0x0000000000080947 */ /* 0x002fea0003800000 */
[----:B------:R-:W1:Y:S02]  /*2f20*/  SYNCS.PHASECHK.TRANS64.TRYWAIT P0, [R24+URZ], R25 ;  /* 0x00000019180075a7 */ /* 0x000e64000800017f */
[----:B-1----:R-:W-:Y:S05]  /*2f30*/  @!P0 BRA `(.L_x_3195) ;  /* 0x0000025c00e88947 */ /* 0x002fea0003800000 */
.L_x_3194:
[----:B------:R-:W-:Y:S05]  /*2f40*/  BSYNC B0 ;  /* 0x0000000000007941 */ /* 0x000fea0003800000 */
.L_x_3193:
[----:B------:R-:W2:Y:S04]  /*2f50*/  LDL R13, [R1+0x210] ;  /* 0x00021000010d7983 */ /* 0x000ea80000100800 */
[----:B------:R-:W2:Y:S01]  /*2f60*/  LDL.64 R8, [R1+0xa0] ;  /* 0x0000a00001087983 */ /* 0x000ea20000100a00 */
[----:B------:R-:W-:Y:S05]  /*2f70*/  WARPSYNC.ALL ;  /* 0x0000000000007948 */ /* 0x000fea0003800000 */
[----:B01----:R-:W3:Y:S04]  /*2f80*/  LDL.64 R24, [R1+0x98] ;  /* 0x0000980001187983 */ /* 0x003ee80000100a00 */
        /* <DEDUP_REMOVED lines=54> */
.L_x_3441:
[----:B------:R-:W-:Y:S05]  /*32f0*/  BSYNC B0 ;  /* 0x0000000000007941 */ /* 0x000fea0003800000 */
.L_x_3196:
[----:B------:R-:W2:Y:S04]  /*3300*/  LDL R10, [R1+0x54] ;  /* 0x00005400010a7983 */ /* 0x000ea80000100800 */
[----:B0-----:R0:W5:Y:S01]  /*3310*/  LDL.64 R8, [R1+0x210] ;  /* 0x0002100001087983 */ /* 0x0011620000100a00 */
[----:B------:R-:W-:Y:S01]  /*3320*/  BSSY B0, `(.L_x_3198) ;  /* 0x0000005000007945 */ /* 0x000fe20003800000 */
[----:B--2---:R-:W-:-:S04]  /*3330*/  LOP3.LUT R10, R10, 0x1, RZ, 0xfc, !PT ;  /* 0x000000010a0a7812 */ /* 0x004fc800078efcff */
[----:B------:R-:W-:-:S13]  /*3340*/  ISETP.NE.AND P1, PT, R10, 0x3, PT ;  /* 0x000000030a00780c */ /* 0x000fda0003f25270 */
[----:B0-----:R-:W-:Y:S05]  /*3350*/  @!P1 BRA `(.L_x_3199) ;  /* 0x0000000000049947 */ /* 0x001fea0003800000 */
[----:B------:R-:W-:Y:S01]  /*3360*/  BPT.TRAP 0x1 ;  /* 0x000000040000795c */ /* 0x000fe20000300000 */
.L_x_3199:
[----:B------:R-:W-:Y:S05]  /*3370*/  BSYNC B0 ;  /* 0x0000000000007941 */ /* 0x000fea0003800000 */
.L_x_3198:
        /* <DEDUP_REMOVED lines=8> */
.L_x_3201:
[----:B------:R-:W-:Y:S05]  /*3400*/  BSYNC B0 ;  /* 0x0000000000007941 */ /* 0x000fea0003800000 */
.L_x_3200:
[----:B------:R-:W-:Y:S04]  /*3410*/  BSSY B0, `(.L_x_3202) ;  /* 0x0000004000007945 */ /* 0x000fe80003800000 */
[----:B-1----:R-:W-:Y:S05]  /*3420*/  @P0 BRA `(.L_x_3203) ;  /* 0x0000000000080947 */ /* 0x002fea0003800000 */
[----:B------:R-:W1:Y:S02]  /*3430*/  SYNCS.PHASECHK.TRANS64.TRYWAIT P0, [R8+URZ], R9 ;  /* 0x00000009080075a7 */ /* 0x000e64000800017f */
[----:B-1----:R-:W-:Y:S05]  /*3440*/  @!P0 BRA `(.L_x_3204) ;  /* 0x0000025800d08947 */ /* 0x002fea0003800000 */
.L_x_3203:
[----:B------:R-:W-:Y:S05]  /*3450*/  BSYNC B0 ;  /* 0x0000000000007941 */ /* 0x000fea0003800000 */
.L_x_3202:
        /* <DEDUP_REMOVED lines=244> */
[----:B------:R-:W-:-:S04]  /*43a0*/  IMAD.U32 R8, RZ, RZ, UR49 ;  /* 0x00000031ff087e24 */ /* 0x000fc8000f8e00ff */
[----:B-----5:R-:W-:Y:S01]  /*43b0*/  IMAD R9, R8, -0x60, R11 ;  /* 0xffffffa008097824 */ /* 0x020fe200078e020b */
[----:B------:R-:W-:Y:S01]  /*43c0*/  LOP3.LUT R8, R75, 0x7ffffffc, RZ, 0xc0, !PT ;  /* 0x7ffffffc4b087812 */ /* 0x000fe200078ec0ff */
[----:B------:R-:W-:Y:S01]  /*43d0*/  UMOV UR4, 0xffffffa0 ;  /* 0xffffffa000047882 */ /* 0x000fe20000000000 */
[----:B------:R-:W-:-:S03]  /*43e0*/  ISETP.GE.AND P2, PT, R72, 0x1, PT ;  /* 0x000000014800780c */ /* 0x000fc60003f46270 */
[----:B------:R-:W-:Y:S01]  /*43f0*/  IMAD.IADD R8, R73, 0x1, -R8 ;  /* 0x0000000149087824 */ /* 0x000fe200078e0a08 */
[----:B------:R-:W-:Y:S01]  /*4400*/  UIMAD UR4, UR49, UR4, 0x60 ;  /* 0x00000060310474a4 */ /* 0x000fe2000f8e0204 */
[----:B------:R-:W-:-:S05]  /*4410*/  LOP3.LUT R19, RZ, R19, RZ, 0x33, !PT ;  /* 0x00000013ff137212 */ /* 0x000fca00078e33ff */
[----:B------:R-:W-:Y:S01]  /*4420*/  IMAD.U32 R75, RZ, RZ, UR4 ;  /* 0x00000004ff4b7e24 */ /* 0x000fe2000f8e00ff */
[----:B------:R-:W-:Y:S03]  /*4430*/  BSSY B0, `(.L_x_3205) ;  /* 0x0000029000007945 */ /* 0x000fe60003800000 */
[----:B------:R-:W-:Y:S02]  /*4440*/  IMAD R76, R8, -0x2, R75 ;  /* 0xfffffffe084c7824 */ /* 0x000fe400078e024b */
[----:B------:R-:W-:Y:S02]  /*4450*/  VIADD R75, R20, UR4 ;  /* 0x00000004144b7c36 */ /* 0x000fe40008000000 */
[----:B--2---:R-:W-:-:S05]  /*4460*/  @P1 IMAD.HI.U32 R12, R77, R12, RZ ;  /* 0x0000000c4d0c1227 */ /* 0x004fca00078e00ff */
[----:B------:R-:W-:-:S05]  /*4470*/  @P1 SHF.R.U32.HI R77, RZ, R13, R12 ;  /* 0x0000000dff4d1219 */ /* 0x000fca000001160c */
[----:B------:R-:W1:Y:S01]  /*4480*/  SHFL.IDX PT, R21, R77, RZ, 0x1c1f ;  /* 0x001c1fff4d157589 */ /* 0x000e6200000e0000 */
[----:B------:R-:W-:-:S04]  /*4490*/  VIADD R13, R9, 0x61 ;  /* 0x00000061090d7836 */ /* 0x000fc80000000000 */
[C---:B------:R-:W-:Y:S02]  /*44a0*/  IMAD R13, R8.reuse, -0x2, R13 ;  /* 0xfffffffe080d7824 */ /* 0x040fe400078e020d */
[----:B------:R-:W-:Y:S02]  /*44b0*/  VIADD R9, R9, 0x60 ;  /* 0x0000006009097836 */ /* 0x000fe40000000000 */
[----:B------:R-:W-:Y:S02]  /*44c0*/  IMAD.IADD R10, R13, 0x1, -R14 ;  /* 0x000000010d0a7824 */ /* 0x000fe400078e0a0e */
        /* <DEDUP_REMOVED lines=18> */
.L_x_3210:
[----:B------:R-:W-:Y:S05]  /*45f0*/  BSYNC B2 ;  /* 0x0000000000027941 */ /* 0x000fea0003800000 */
.L_x_3209:
[----:B------:R-:W-:Y:S01]  /*4600*/  LOP3.LUT R13, RZ, R13, RZ, 0x33, !PT ;  /* 0x0000000dff0d7212 */ /* 0x000fe200078e33ff */
[----:B------:R-:W-:Y:S06]  /*4610*/  BRA `(.L_x_3211) ;  /* 0x0000000000187947 */ /* 0x000fec0003800000 */
.L_x_3208:
[----:B------:R-:W-:-:S13]  /*4620*/  ISETP.NE.AND P1, PT, R72, 0x1, PT ;  /* 0x000000014800780c */ /* 0x000fda0003f25270 */
[----:B------:R-:W-:Y:S05]  /*4630*/  @!P1 BRA `(.L_x_3211) ;  /* 0x0000000000109947 */ /* 0x000fea0003800000 */
[----:B------:R-:W2:Y:S04]  /*4640*/  LDL R10, [R198+0x1c] ;  /* 0x00001c00c60a7983 */ /* 0x000ea80000100800 */
[----:B------:R-:W3:Y:S01]  /*4650*/  LDL R20, [R198+0x20] ;  /* 0x00002000c6147983 */ /* 0x000ee20000100800 */
[----:B--2---:R-:W-:-:S05]  /*4660*/  IMAD.HI.U32 R13, R13, R10, RZ ;  /* 0x0000000a0d0d7227 */ /* 0x004fca00078e00ff */
[----:B---3--:R-:W-:-:S07]  /*4670*/  SHF.R.U32.HI R13, RZ, R20, R13 ;  /* 0x00000014ff0d7219 */ /* 0x008fce000001160d */
.L_x_3211:
[----:B------:R-:W-:Y:S05]  /*4680*/  BSYNC B1 ;  /* 0x0000000000017941 */ /* 0x000fea0003800000 */
.L_x_3207:
[----:B------:R-:W-:-:S05]  /*4690*/  IMAD R13, R72, R13, R76 ;  /* 0x0000000d480d7224 */ /* 0x000fca00078e024c */
[----:B------:R-:W-:Y:S02]  /*46a0*/  VIMNMX R8, R8, R13, !PT ;  /* 0x0000000d08087248 */ /* 0x000fe40007fe0100 */
[----:B------:R-:W-:-:S07]  /*46b0*/  VIADDMNMX R9, R13, R72, R9, PT ;  /* 0x000000480d097246 */ /* 0x000fce0003800109 */
.L_x_3206:
[----:B------:R-:W-:Y:S05]  /*46c0*/  BSYNC B0 ;  /* 0x0000000000007941 */ /* 0x000fea0003800000 */
.L_x_3205:
        /* <DEDUP_REMOVED lines=14> */
[C---:B------:R-:W-:Y:S02]  /*47b0*/  ISETP.LT.OR P4, PT, R9.reuse, 0x9, P4 ;  /* 0x000000090900780c */ /* 0x040fe40002781670 */
        /* <DEDUP_REMOVED lines=118> */
.L_x_3217:
[----:B------:R-:W-:Y:S05]  /*4f20*/  BSYNC B2 ;  /* 0x0000000000027941 */ /* 0x000fea0003800000 */
.L_x_3216:
[----:B------:R-:W-:Y:S01]  /*4f30*/  LOP3.LUT R11, RZ, R11, RZ, 0x33, !PT ;  /* 0x0000000bff0b7212 */ /* 0x000fe200078e33ff */
[----:B------:R-:W-:Y:S06]  /*4f40*/  BRA `(.L_x_3218) ;  /* 0x0000000000187947 */ /* 0x000fec0003800000 */
.L_x_3215:
[----:B------:R-:W-:-:S13]  /*4f50*/  ISETP.NE.AND P6, PT, R72, 0x1, PT ;  /* 0x000000014800780c */ /* 0x000fda0003fc5270 */
[----:B------:R-:W-:Y:S05]  /*4f60*/  @!P6 BRA `(.L_x_3218) ;  /* 0x000000000010e947 */ /* 0x000fea0003800000 */
[----:B------:R-:W2:Y:S04]  /*4f70*/  LDL R12, [R198+0x1c] ;  /* 0x00001c00c60c7983 */ /* 0x000ea80000100800 */
[----:B------:R-:W3:Y:S01]  /*4f80*/  LDL R14, [R198+0x20] ;  /* 0x00002000c60e7983 */ /* 0x000ee20000100800 */
[----:B--2---:R-:W-:-:S05]  /*4f90*/  IMAD.HI.U32 R11, R11, R12, RZ ;  /* 0x0000000c0b0b7227 */ /* 0x004fca00078e00ff */
[----:B---3--:R-:W-:-:S07]  /*4fa0*/  SHF.R.U32.HI R11, RZ, R14, R11 ;  /* 0x0000000eff0b7219 */ /* 0x008fce000001160b */
.L_x_3218:
[----:B------:R-:W-:Y:S05]  /*4fb0*/  BSYNC B1 ;  /* 0x0000000000017941 */ /* 0x000fea0003800000 */
.L_x_3214:
[----:B------:R-:W-:-:S05]  /*4fc0*/  IMAD R11, R72, R11, R76 ;  /* 0x0000000b480b7224 */ /* 0x000fca00078e024c */
[----:B------:R-:W-:Y:S02]  /*4fd0*/  VIADDMNMX R9, R11, R72, R9, PT ;  /* 0x000000480b097246 */ /* 0x000fe40003800109 */
[----:B------:R-:W-:-:S07]  /*4fe0*/  VIMNMX R8, R8, R11, !PT ;  /* 0x0000000b08087248 */ /* 0x000fce0007fe0100 */
.L_x_3213:
[----:B------:R-:W-:Y:S05]  /*4ff0*/  BSYNC B0 ;  /* 0x0000000000007941 */ /* 0x000fea0003800000 */
.L_x_3212:
        /* <DEDUP_REMOVED lines=13> */
[----:B------:R-:W3:Y:S01]  /*50d0*/  LDL R27, [R1+0x3f4] ;  /* 0x0003f400011b7983 */ /* 0x000ee20000100800 */
[----:B------:R-:W-:Y:S02]  /*50e0*/  ISETP.LT.OR P1, PT, R9, 0xa, P1 ;  /* 0x0000000a0900780c */ /* 0x000fe40000f21670 */
[----:B------:R-:W-:Y:S01]  /*50f0*/  ISETP.NE.AND P6, PT, R33, RZ, PT ;  /* 0x000000ff2100720c */ /* 0x000fe20003fc5270 */
[----:B------:R-:W4:Y:S01]  /*5100*/  LDL R149, [R1+0x234] ;  /* 0x0002340001957983 */ /* 0x000f220000100800 */
[----:B------:R-:W-:-:S02]  /*5110*/  FSEL R133, R31, -INF , !P1 ;  /* 0xff8000001f857808 */ /* 0x000fc40004800000 */
[----:B------:R-:W-:Y:S01]  /*5120*/  ISETP.NE.AND P1, PT, R28, RZ, PT ;  /* 0x000000ff1c00720c */ /* 0x000fe20003f25270 */
[----:B------:R-:W4:Y:S01]  /*5130*/  LDL R148, [R1+0x238] ;  /* 0x0002380001947983 */ /* 0x000f220000100800 */
[----:B------:R-:W-:Y:S02]  /*5140*/  FMNMX.FTZ R12, R65, R10, !PT ;  /* 0x0000000a410c7209 */ /* 0x000fe40007810000 */
[C---:B------:R-:W-:Y:S01]  /*5150*/  ISETP.GT.AND P1, PT, R8.reuse, 0x10, !P1 ;  /* 0x000000100800780c */ /* 0x040fe20004f24270 */
[----:B------:R-:W4:Y:S01]  /*5160*/  LDL R28, [R1+0x3f8] ;  /* 0x0003f800011c7983 */ /* 0x000f220000100800 */
[----:B------:R-:W-:Y:S02]  /*5170*/  FMNMX.FTZ R12, R15, R12, !PT ;  /* 0x0000000c0f0c7209 */ /* 0x000fe40007810000 */
[----:B------:R-:W-:Y:S01]  /*5180*/  ISETP.LT.OR P1, PT, R9, 0x11, P1 ;  /* 0x000000110900780c */ /* 0x000fe20000f21670 */
[----:B------:R-:W4:Y:S01]  /*5190*/  LDL R147, [R1+0x23c] ;  /* 0x00023c0001937983 */ /* 0x000f220000100800 */
[----:B------:R-:W-:-:S02]  /*51a0*/  ISETP.GT.AND P3, PT, R8, 0x50, !P3 ;  /* 0x000000500800780c */ /* 0x000fc40005f64270 */
[----:B------:R-:W-:Y:S01]  /*51b0*/  FSEL R163, R34, -INF , !P1 ;  /* 0xff80000022a37808 */ /* 0x000fe20004800000 */
[----:B------:R-:W4:Y:S01]  /*51c0*/  LDL R146, [R1+0x240] ;  /* 0x0002400001927983 */ /* 0x000f220000100800 */
[----:B------:R-:W-:Y:S02]  /*51d0*/  ISETP.NE.AND P1, PT, R29, RZ, PT ;  /* 0x000000ff1d00720c */ /* 0x000fe40003f25270 */
[C---:B------:R-:W-:Y:S01]  /*51e0*/  ISETP.GT.AND P4, PT, R8.reuse, 0x51, !P4 ;  /* 0x000000510800780c */ /* 0x040fe20006784270 */
[----:B------:R-:W4:Y:S01]  /*51f0*/  LDL R29, [R1+0x3fc] ;  /* 0x0003fc00011d7983 */ /* 0x000f220000100800 */
[C---:B------:R-:W-:Y:S02]  /*5200*/  ISETP.GT.AND P1, PT, R8.reuse, 0x11, !P1 ;  /* 0x000000110800780c */ /* 0x040fe40004f24270 */
[----:B------:R-:W-:Y:S01]  /*5210*/  ISETP.GT.AND P5, PT, R8, 0x58, !P5 ;  /* 0x000000580800780c */ /* 0x000fe20006fa4270 */
[----:B------:R-:W4:Y:S01]  /*5220*/  LDL R145, [R1+0x244] ;  /* 0x0002440001917983 */ /* 0x000f220000100800 */
[----:B------:R-:W-:-:S02]  /*5230*/  ISETP.LT.OR P1, PT, R9, 0x12, P1 ;  /* 0x000000120900780c */ /* 0x000fc40000f21670 */
[----:B------:R-:W-:Y:S01]  /*5240*/  ISETP.LT.OR P3, PT, R9, 0x51, P3 ;  /* 0x000000510900780c */ /* 0x000fe20001f61670 */
[----:B------:R-:W4:Y:S01]  /*5250*/  LDL R144, [R1+0x248] ;  /* 0x0002480001907983 */ /* 0x000f220000100800 */
[----:B------:R-:W-:Y:S02]  /*5260*/  FSEL R167, R35, -INF , !P1 ;  /* 0xff80000023a77808 */ /* 0x000fe40004800000 */
[----:B------:R-:W-:Y:S01]  /*5270*/  ISETP.GT.AND P1, PT, R8, 0x18, !P2 ;  /* 0x000000180800780c */ /* 0x000fe20005724270 */
[----:B------:R-:W4:Y:S01]  /*5280*/  LDL R143, [R1+0x24c] ;  /* 0x00024c00018f7983 */ /* 0x000f220000100800 */
[----:B------:R-:W-:Y:S02]  /*5290*/  ISETP.NE.AND P2, PT, R13, RZ, PT ;  /* 0x000000ff0d00720c */ /* 0x000fe40003f45270 */
[C---:B------:R-:W-:Y:S01]  /*52a0*/  ISETP.LT.OR P1, PT, R9.reuse, 0x19, P1 ;  /* 0x000000190900780c */ /* 0x040fe20000f21670 */
[----:B------:R-:W4:Y:S01]  /*52b0*/  LDL R141, [R1+0x250] ;  /* 0x00025000018d7983 */ /* 0x000f220000100800 */
[----:B------:R-:W-:-:S02]  /*52c0*/  ISETP.LT.OR P4, PT, R9, 0x52, P4 ;  /* 0x000000520900780c */ /* 0x000fc40002781670 */
[----:B------:R-:W-:Y:S01]  /*52d0*/  FSEL R171, R38, -INF , !P1 ;  /* 0xff80000026ab7808 */ /* 0x000fe20004800000 */
[----:B------:R-:W4:Y:S01]  /*52e0*/  LDL R140, [R1+0x254] ;  /* 0x00025400018c7983 */ /* 0x000f220000100800 */
[----:B------:R-:W-:Y:S02]  /*52f0*/  ISETP.GT.AND P1, PT, R8, 0x19, !P6 ;  /* 0x000000190800780c */ /* 0x000fe40007724270 */
[----:B------:R-:W-:Y:S01]  /*5300*/  ISETP.NE.AND P6, PT, R53, RZ, PT ;  /* 0x000000ff3500720c */ /* 0x000fe20003fc5270 */
[----:B------:R-:W4:Y:S01]  /*5310*/  LDL R139, [R1+0x258] ;  /* 0x00025800018b7983 */ /* 0x000f220000100800 */
[----:B------:R-:W-:Y:S02]  /*5320*/  ISETP.LT.OR P1, PT, R9, 0x1a, P1 ;  /* 0x0000001a0900780c */ /* 0x000fe40000f21670 */
[----:B------:R-:W-:Y:S01]  /*5330*/  FSEL R181, R66, -INF , !P3 ;  /* 0xff80000042b57808 */ /* 0x000fe20005800000 */
[----:B------:R-:W4:Y:S01]  /*5340*/  LDL R138, [R1+0x25c] ;  /* 0x00025c00018a7983 */ /* 0x000f220000100800 */
[----:B------:R-:W-:-:S02]  /*5350*/  FSEL R174, R39, -INF , !P1 ;  /* 0xff80000027ae7808 */ /* 0x000fc40004800000 */
[----:B------:R-:W-:Y:S01]  /*5360*/  ISETP.NE.AND P1, PT, R36, RZ, PT ;  /* 0x000000ff2400720c */ /* 0x000fe20003f25270 */
[----:B------:R-:W4:Y:S01]  /*5370*/  LDL R137, [R1+0x260] ;  /* 0x0002600001897983 */ /* 0x000f220000100800 */
[----:B------:R-:W-:Y:S02]  /*5380*/  ISETP.LT.OR P5, PT, R9, 0x59, P5 ;  /* 0x000000590900780c */ /* 0x000fe40002fa1670 */
[----:B------:R-:W-:Y:S01]  /*5390*/  ISETP.GT.AND P1, PT, R8, 0x20, !P1 ;  /* 0x000000200800780c */ /* 0x000fe20004f24270 */
[----:B------:R-:W4:Y:S01]  /*53a0*/  LDL R136, [R1+0x264] ;  /* 0x0002640001887983 */ /* 0x000f220000100800 */
[----:B------:R-:W-:Y:S02]  /*53b0*/  FSEL R182, R67, -INF , !P4 ;  /* 0xff80000043b67808 */ /* 0x000fe40006000000 */
[----:B------:R-:W-:Y:S01]  /*53c0*/  ISETP.LT.OR P1, PT, R9, 0x21, P1 ;  /* 0x000000210900780c */ /* 0x000fe20000f21670 */
[----:B------:R-:W4:Y:S01]  /*53d0*/  LDL R135, [R1+0x268] ;  /* 0x0002680001877983 */ /* 0x000f220000100800 */
[----:B------:R-:W-:-:S02]  /*53e0*/  FSEL R183, R70, -INF , !P5 ;  /* 0xff80000046b77808 */ /* 0x000fc40006800000 */
[----:B------:R-:W-:Y:S01]  /*53f0*/  FSEL R160, R42, -INF , !P1 ;  /* 0xff8000002aa07808 */ /* 0x000fe20004800000 */
[----:B------:R-:W4:Y:S01]  /*5400*/  LDL R130, [R1+0x26c] ;  /* 0x00026c0001827983 */ /* 0x000f220000100800 */
[----:B------:R-:W-:-:S03]  /*5410*/  ISETP.NE.AND P1, PT, R37, RZ, PT ;  /* 0x000000ff2500720c */ /* 0x000fc60003f25270 */
[----:B------:R-:W4:Y:S01]  /*5420*/  LDL R129, [R1+0x270] ;  /* 0x0002700001817983 */ /* 0x000f220000100800 */
[----:B------:R-:W-:-:S03]  /*5430*/  ISETP.GT.AND P1, PT, R8, 0x21, !P1 ;  /* 0x000000210800780c */ /* 0x000fc60004f24270 */
[----:B------:R-:W4:Y:S01]  /*5440*/  LDL R128, [R1+0x274] ;  /* 0x0002740001807983 */ /* 0x000f220000100800 */
[----:B------:R-:W-:-:S03]  /*5450*/  ISETP.LT.OR P1, PT, R9, 0x22, P1 ;  /* 0x000000220900780c */ /* 0x000fc60000f21670 */
[----:B------:R-:W4:Y:S01]  /*5460*/  LDL R127, [R1+0x278] ;  /* 0x00027800017f7983 */ /* 0x000f220000100800 */
[----:B------:R-:W-:Y:S02]  /*5470*/  FSEL R166, R43, -INF , !P1 ;  /* 0xff8000002ba67808 */ /* 0x000fe40004800000 */
[----:B------:R-:W-:Y:S01]  /*5480*/  ISETP.NE.AND P1, PT, R40, RZ, PT ;  /* 0x000000ff2800720c */ /* 0x000fe20003f25270 */
[----:B------:R-:W4:Y:S03]  /*5490*/  LDL R126, [R1+0x27c] ;  /* 0x00027c00017e7983 */ /* 0x000f260000100800 */
[----:B------:R-:W-:Y:S01]  /*54a0*/  ISETP.GT.AND P1, PT, R8, 0x28, !P1 ;  /* 0x000000280800780c */ /* 0x000fe20004f24270 */
[----:B------:R-:W4:Y:S03]  /*54b0*/  LDL R125, [R1+0x280] ;  /* 0x00028000017d7983 */ /* 0x000f260000100800 */
[----:B------:R-:W-:Y:S01]  /*54c0*/  ISETP.LT.OR P1, PT, R9, 0x29, P1 ;  /* 0x000000290900780c */ /* 0x000fe20000f21670 */
[----:B------:R-:W4:Y:S03]  /*54d0*/  LDL R124, [R1+0x284] ;  /* 0x00028400017c7983 */ /* 0x000f260000100800 */
[----:B------:R-:W-:Y:S01]  /*54e0*/  FSEL R170, R46, -INF , !P1 ;  /* 0xff8000002eaa7808 */ /* 0x000fe20004800000 */
[----:B------:R-:W4:Y:S01]  /*54f0*/  LDL R123, [R1+0x288] ;  /* 0x00028800017b7983 */ /* 0x000f220000100800 */
[----:B------:R-:W-:-:S03]  /*5500*/  ISETP.NE.AND P1, PT, R41, RZ, PT ;  /* 0x000000ff2900720c */ /* 0x000fc60003f25270 */
[----:B------:R-:W5:Y:S01]  /*5510*/  LDL R46, [R1+0x22c] ;  /* 0x00022c00012e7983 */ /* 0x000f620000100800 */
        /* <DEDUP_REMOVED lines=14> */
[----:B------:R-:W3:Y:S01]  /*5600*/  LDL R45, [R1+0x224] ;  /* 0x00022400012d7983 */ /* 0x000ee20000100800 */
        /* <DEDUP_REMOVED lines=28> */
[----:B------:R-:W-:-:S02]  /*57d0*/  ISETP.GT.AND P1, PT, R8, RZ, !P2 ;  /* 0x000000ff0800720c */ /* 0x000fc40005724270 */
[----:B------:R-:W-:Y:S01]  /*57e0*/  ISETP.NE.AND P2, PT, R57, RZ, PT ;  /* 0x000000ff3900720c */ /* 0x000fe20003f45270 */
[----:B------:R-:W4:Y:S01]  /*57f0*/  LDL R104, [R1+0x2d4] ;  /* 0x0002d40001687983 */ /* 0x000f220000100800 */
[----:B------:R-:W-:Y:S02]  /*5800*/  ISETP.LT.OR P1, PT, R9, 0x1, P1 ;  /* 0x000000010900780c */ /* 0x000fe40000f21670 */
[----:B------:R-:W-:Y:S01]  /*5810*/  ISETP.GT.AND P2, PT, R8, 0x49, !P2 ;  /* 0x000000490800780c */ /* 0x000fe20005744270 */
[----:B------:R-:W4:Y:S01]  /*5820*/  LDL R103, [R1+0x2d8] ;  /* 0x0002d80001677983 */ /* 0x000f220000100800 */
[----:B------:R-:W-:Y:S02]  /*5830*/  FSEL R142, R26, -INF , !P1 ;  /* 0xff8000001a8e7808 */ /* 0x000fe40004800000 */
[----:B------:R-:W-:Y:S01]  /*5840*/  ISETP.GT.AND P1, PT, R8, 0x41, !P6 ;  /* 0x000000410800780c */ /* 0x000fe20007724270 */
[----:B------:R-:W4:Y:S01]  /*5850*/  LDL R102, [R1+0x2dc] ;  /* 0x0002dc0001667983 */ /* 0x000f220000100800 */
[----:B------:R-:W-:-:S02]  /*5860*/  FMNMX.FTZ R11, R142, R131, !PT ;  /* 0x000000838e0b7209 */ /* 0x000fc40007810000 */
[----:B------:R-:W-:Y:S01]  /*5870*/  ISETP.LT.OR P1, PT, R9, 0x42, P1 ;  /* 0x000000420900780c */ /* 0x000fe20000f21670 */
[----:B------:R-:W4:Y:S01]  /*5880*/  LDL R101, [R1+0x2e0] ;  /* 0x0002e00001657983 */ /* 0x000f220000100800 */
[----:B------:R-:W-:Y:S02]  /*5890*/  FMNMX.FTZ R14, R132, R11, !PT ;  /* 0x0000000b840e7209 */ /* 0x000fe40007810000 */
[----:B------:R-:W-:Y:S01]  /*58a0*/  FMNMX.FTZ R11, R19, R12, !PT ;  /* 0x0000000c130b7209 */ /* 0x000fe20007810000 */
[----:B------:R-:W4:Y:S01]  /*58b0*/  LDL R100, [R1+0x2e4] ;  /* 0x0002e40001647983 */ /* 0x000f220000100800 */
[----:B------:R-:W-:Y:S02]  /*58c0*/  FMNMX.FTZ R14, R133, R14, !PT ;  /* 0x0000000e850e7209 */ /* 0x000fe40007810000 */
[----:B------:R-:W-:Y:S01]  /*58d0*/  FMNMX.FTZ R12, R134, R11, !PT ;  /* 0x0000000b860c7209 */ /* 0x000fe20007810000 */
[----:B------:R-:W4:Y:S01]  /*58e0*/  LDL R99, [R1+0x2e8] ;  /* 0x0002e80001637983 */ /* 0x000f220000100800 */
[----:B------:R-:W-:-:S02]  /*58f0*/  FMNMX.FTZ R14, R163, R14, !PT ;  /* 0x0000000ea30e7209 */ /* 0x000fc40007810000 */
[----:B------:R-:W-:Y:S01]  /*5900*/  FMNMX.FTZ R11, R21, R12, !PT ;  /* 0x0000000c150b7209 */ /* 0x000fe20007810000 */
        /* <DEDUP_REMOVED lines=26> */
[----:B------:R-:W-:Y:S01]  /*5ab0*/  FSEL R169, R59, -INF , !P1 ;  /* 0xff8000003ba97808 */ /* 0x000fe20004800000 */
[----:B------:R-:W4:Y:S01]  /*5ac0*/  LDL R89, [R1+0x310] ;  /* 0x0003100001597983 */ /* 0x000f220000100800 */
[----:B------:R-:W-:Y:S02]  /*5ad0*/  ISETP.NE.AND P1, PT, R56, RZ, PT ;  /* 0x000000ff3800720c */ /* 0x000fe40003f25270 */
[----:B------:R-:W-:Y:S01]  /*5ae0*/  FMNMX.FTZ R12, R191, R12, !PT ;  /* 0x0000000cbf0c7209 */ /* 0x000fe20007810000 */
[----:B------:R-:W4:Y:S01]  /*5af0*/  LDL R88, [R1+0x314] ;  /* 0x0003140001587983 */ /* 0x000f220000100800 */
[----:B------:R-:W-:Y:S02]  /*5b00*/  FMNMX.FTZ R14, R168, R11, !PT ;  /* 0x0000000ba80e7209 */ /* 0x000fe40007810000 */
[----:B------:R-:W-:Y:S01]  /*5b10*/  ISETP.NE.AND P6, PT, R24, RZ, PT ;  /* 0x000000ff1800720c */ /* 0x000fe20003fc5270 */
[----:B------:R-:W4:Y:S01]  /*5b20*/  LDL R87, [R1+0x318] ;  /* 0x0003180001577983 */ /* 0x000f220000100800 */
[----:B------:R-:W-:-:S02]  /*5b30*/  ISETP.GT.AND P1, PT, R8, 0x48, !P1 ;  /* 0x000000480800780c */ /* 0x000fc40004f24270 */
[----:B------:R-:W-:Y:S01]  /*5b40*/  FMNMX.FTZ R12, R199, R12, !PT ;  /* 0x0000000cc70c7209 */ /* 0x000fe20007810000 */
[----:B------:R-:W4:Y:S01]  /*5b50*/  LDL R86, [R1+0x31c] ;  /* 0x00031c0001567983 */ /* 0x000f220000100800 */
[----:B------:R-:W-:Y:S02]  /*5b60*/  FMNMX.FTZ R11, R173, R14, !PT ;  /* 0x0000000ead0b7209 */ /* 0x000fe40007810000 */
[----:B------:R-:W-:Y:S01]  /*5b70*/  ISETP.GT.AND P6, PT, R8, 0x59, !P6 ;  /* 0x000000590800780c */ /* 0x000fe200077c4270 */
[----:B------:R-:W4:Y:S01]  /*5b80*/  LDL R85, [R1+0x320] ;  /* 0x0003200001557983 */ /* 0x000f220000100800 */
[----:B------:R-:W-:Y:S02]  /*5b90*/  ISETP.LT.OR P1, PT, R9, 0x49, P1 ;  /* 0x000000490900780c */ /* 0x000fe40000f21670 */
[----:B------:R-:W-:Y:S01]  /*5ba0*/  FMNMX.FTZ R13, R185, R12, !PT ;  /* 0x0000000cb90d7209 */ /* 0x000fe20007810000 */
[----:B------:R-:W4:Y:S01]  /*5bb0*/  LDL R84, [R1+0x324] ;  /* 0x0003240001547983 */ /* 0x000f220000100800 */
[----:B------:R-:W-:-:S02]  /*5bc0*/  FMNMX.FTZ R8, R162, R11, !PT ;  /* 0x0000000ba2087209 */ /* 0x000fc40007810000 */
[----:B------:R-:W-:Y:S01]  /*5bd0*/  ISETP.LT.OR P2, PT, R9, 0x4a, P2 ;  /* 0x0000004a0900780c */ /* 0x000fe20001741670 */
[----:B------:R-:W4:Y:S01]  /*5be0*/  LDL R83, [R1+0x328] ;  /* 0x0003280001537983 */ /* 0x000f220000100800 */
[----:B------:R-:W-:Y:S02]  /*5bf0*/  FSEL R175, R62, -INF , !P1 ;  /* 0xff8000003eaf7808 */ /* 0x000fe40004800000 */
[----:B------:R-:W-:Y:S01]  /*5c00*/  FMNMX.FTZ R12, R186, R13, !PT ;  /* 0x0000000dba0c7209 */ /* 0x000fe20007810000 */
[----:B------:R-:W4:Y:S01]  /*5c10*/  LDL R82, [R1+0x32c] ;  /* 0x00032c0001527983 */ /* 0x000f220000100800 */
[----:B------:R-:W-:Y:S02]  /*5c20*/  FMNMX.FTZ R8, R169, R8, !PT ;  /* 0x00000008a9087209 */ /* 0x000fe40007810000 */
[----:B------:R-:W-:Y:S01]  /*5c30*/  FSEL R176, R63, -INF , !P2 ;  /* 0xff8000003fb07808 */ /* 0x000fe20005000000 */
        /* <DEDUP_REMOVED lines=10> */
[----:B------:R-:W-:-:S02]  /*5ce0*/  ISETP.LT.OR P6, PT, R9, 0x5a, P6 ;  /* 0x0000005a0900780c */ /* 0x000fc400037c1670 */
[----:B------:R-:W-:Y:S01]  /*5cf0*/  FMNMX.FTZ R8, R178, R11, !PT ;  /* 0x0000000bb2087209 */ /* 0x000fe20007810000 */
[----:B------:R-:W4:Y:S01]  /*5d00*/  LDL R77, [R1+0x340] ;  /* 0x00034000014d7983 */ /* 0x000f220000100800 */
[----:B------:R-:W-:Y:S02]  /*5d10*/  FMNMX.FTZ R12, R182, R13, !PT ;  /* 0x0000000db60c7209 */ /* 0x000fe40007810000 */
[----:B------:R-:W-:Y:S01]  /*5d20*/  FSEL R184, R71, -INF , !P6 ;  /* 0xff80000047b87808 */ /* 0x000fe20007000000 */
[----:B------:R-:W2:Y:S01]  /*5d30*/  LDL R11, [R1+0x450] ;  /* 0x00045000010b7983 */ /* 0x000ea20000100800 */
[----:B------:R-:W-:Y:S02]  /*5d40*/  FMNMX.FTZ R9, R179, R8, !PT ;  /* 0x00000008b3097209 */ /* 0x000fe40007810000 */
[----:B------:R-:W-:Y:S01]  /*5d50*/  FMNMX.FTZ R13, R183, R12, !PT ;  /* 0x0000000cb70d7209 */ /* 0x000fe20007810000 */
[----:B------:R-:W4:Y:S01]  /*5d60*/  LDL R76, [R1+0x344] ;  /* 0x00034400014c7983 */ /* 0x000f220000100800 */
[----:B------:R-:W-:-:S02]  /*5d70*/  FMNMX.FTZ R12, R180, R9, !PT ;  /* 0x00000009b40c7209 */ /* 0x000fc40007810000 */
[----:B------:R-:W-:Y:S01]  /*5d80*/  FMNMX.FTZ R13, R184, R13, !PT ;  /* 0x0000000db80d7209 */ /* 0x000fe20007810000 */
[----:B------:R-:W4:Y:S04]  /*5d90*/  LDL R75, [R1+0x348] ;  /* 0x00034800014b7983 */ /* 0x000f280000100800 */
[----:B------:R0:W-:Y:S04]  /*5da0*/  STL.64 [R1+0x430], R12 ;  /* 0x0004300c01007387 */ /* 0x0001e80000100a00 */
[----:B------:R-:W5:Y:S04]  /*5db0*/  LDL R26, [R1+0x434] ;  /* 0x00043400011a7983 */ /* 0x000f680000100800 */
[----:B------:R-:W1:Y:S04]  /*5dc0*/  SHFL.BFLY PT, R9, R12, 0x2, 0x1f ;  /* 0x0c401f000c097f89 */ /* 0x000e6800000e0000 */
[----:B0-----:R-:W4:Y:S04]  /*5dd0*/  LDL R13, [R1+0x3b8] ;  /* 0x0003b800010d7983 */ /* 0x001f280000100800 */
[----:B------:R-:W4:Y:S04]  /*5de0*/  LDL R74, [R1+0x34c] ;  /* 0x00034c00014a7983 */ /* 0x000f280000100800 */
[----:B------:R-:W4:Y:S04]  /*5df0*/  LDL R73, [R1+0x350] ;  /* 0x0003500001497983 */ /* 0x000f280000100800 */
[----:B------:R-:W4:Y:S04]  /*5e00*/  LDL R72, [R1+0x354] ;  /* 0x0003540001487983 */ /* 0x000f280000100800 */
[----:B------:R-:W4:Y:S01]  /*5e10*/  LDL R71, [R1+0x358] ;  /* 0x0003580001477983 */ /* 0x000f220000100800 */
[----:B-1----:R-:W-:-:S03]  /*5e20*/  FMNMX.FTZ R14, R12, R9, !PT ;  /* 0x000000090c0e7209 */ /* 0x002fc60007810000 */
[----:B------:R-:W4:Y:S04]  /*5e30*/  LDL R70, [R1+0x35c] ;  /* 0x00035c0001467983 */ /* 0x000f280000100800 */
[----:B------:R-:W0:Y:S04]  /*5e40*/  SHFL.BFLY PT, R9, R14, 0x1, 0x1f ;  /* 0x0c201f000e097f89 */ /* 0x000e2800000e0000 */
[----:B------:R-:W4:Y:S04]  /*5e50*/  LDL R12, [R1+0x3a8] ;  /* 0x0003a800010c7983 */ /* 0x000f280000100800 */
[----:B------:R-:W4:Y:S04]  /*5e60*/  LDL R69, [R1+0x360] ;  /* 0x0003600001457983 */ /* 0x000f280000100800 */
[----:B------:R-:W4:Y:S04]  /*5e70*/  LDL R68, [R1+0x364] ;  /* 0x0003640001447983 */ /* 0x000f280000100800 */
[----:B------:R-:W4:Y:S04]  /*5e80*/  LDL R67, [R1+0x368] ;  /* 0x0003680001437983 */ /* 0x000f280000100800 */
[----:B------:R-:W4:Y:S01]  /*5e90*/  LDL R66, [R1+0x36c] ;  /* 0x00036c0001427983 */ /* 0x000f220000100800 */
[----:B0-----:R-:W-:-:S03]  /*5ea0*/  FMNMX.FTZ R24, R14, R9, !PT ;  /* 0x000000090e187209 */ /* 0x001fc60007810000 */
[----:B------:R-:W4:Y:S04]  /*5eb0*/  LDL R49, [R1+0x370] ;  /* 0x0003700001317983 */ /* 0x000f280000100800 */
[----:B------:R0:W-:Y:S04]  /*5ec0*/  STL [R1+0x430], R24 ;  /* 0x0004301801007387 */ /* 0x0001e80000100800 */
[----:B------:R-:W3:Y:S04]  /*5ed0*/  LDL R156, [R1+0x430] ;  /* 0x00043000019c7983 */ /* 0x000ee80000100800 */
[----:B------:R-:W4:Y:S04]  /*5ee0*/  LDL.64 R8, [R1+0xa8] ;  /* 0x0000a80001087983 */ /* 0x000f280000100a00 */
[----:B------:R-:W4:Y:S04]  /*5ef0*/  LDL R14, [R1+0x3d0] ;  /* 0x0003d000010e7983 */ /* 0x000f280000100800 */
[----:B0-----:R-:W4:Y:S04]  /*5f00*/  LDL R24, [R1+0x3e8] ;  /* 0x0003e80001187983 */ /* 0x001f280000100800 */
[----:B------:R-:W4:Y:S04]  /*5f10*/  LDL R64, [R1+0x374] ;  /* 0x0003740001407983 */ /* 0x000f280000100800 */
        /* <DEDUP_REMOVED lines=31> */
[----:B-----5:R-:W0:Y:S02]  /*6110*/  SHFL.BFLY PT, R155, R26, 0x2, 0x1f ;  /* 0x0c401f001a9b7f89 */ /* 0x020e2400000e0000 */
[----:B0-----:R-:W-:-:S02]  /*6120*/  FMNMX.FTZ R155, R155, R26, !PT ;  /* 0x0000001a9b9b7209 */ /* 0x001fc40007810000 */
[----:B------:R-:W5:Y:S01]  /*6130*/  LDL R26, [R1+0x3f0] ;  /* 0x0003f000011a7983 */ /* 0x000f620000100800 */
[----:B---3--:R-:W-:Y:S01]  /*6140*/  FSETP.NEU.FTZ.AND P1, PT, R156, -INF , PT ;  /* 0xff8000009c00780b */ /* 0x008fe20003f3d000 */
[----:B--2---:R-:W-:-:S05]  /*6150*/  FMUL.FTZ R156, R11, R156 ;  /* 0x0000009c0b9c7220 */ /* 0x004fca0000410000 */
[----:B------:R-:W-:-:S05]  /*6160*/  FSEL R156, R156, RZ, P1 ;  /* 0x000000ff9c9c7208 */ /* 0x000fca0000800000 */
        /* <DEDUP_REMOVED lines=24> */
[----:B------:R-:W2:Y:S04]  /*62f0*/  LDL R21, [R1+0x414] ;  /* 0x0004140001157983 */ /* 0x000ea80000100800 */
[----:B------:R-:W3:Y:S04]  /*6300*/  LDL R156, [R1+0x418] ;  /* 0x00041800019c7983 */ /* 0x000ee80000100800 */
[----:B------:R-:W0:Y:S01]  /*6310*/  SHFL.BFLY PT, R10, R155, 0x1, 0x1f ;  /* 0x0c201f009b0a7f89 */ /* 0x000e2200000e0000 */
[----:B----4-:R-:W-:Y:S01]  /*6320*/  IMAD R158, R158, 0xc00, R8 ;  /* 0x00000c009e9e7824 */ /* 0x010fe200078e0208 */
[----:B------:R-:W-:Y:S02]  /*6330*/  MUFU.EX2 R65, R65 ;  /* 0x0000004100417308 */ /* 0x000fe40000000800 */
[----:B------:R1:W-:Y:S01]  /*6340*/  STL [R1+0x22c], R46 ;  /* 0x00022c2e01007387 */ /* 0x0003e20000100800 */
[----:B0-----:R-:W-:-:S04]  /*6350*/  FMNMX.FTZ R10, R155, R10, !PT ;  /* 0x0000000a9b0a7209 */ /* 0x001fc80007810000 */
[C---:B------:R-:W-:Y:S01]  /*6360*/  FSETP.NEU.FTZ.AND P1, PT, R10.reuse, -INF , PT ;  /* 0xff8000000a00780b */ /* 0x040fe20003f3d000 */
[----:B------:R-:W-:-:S05]  /*6370*/  FMUL.FTZ R8, R10, R11 ;  /* 0x0000000b0a087220 */ /* 0x000fca0000410000 */
[----:B------:R-:W-:Y:S01]  /*6380*/  FSEL R8, R8, RZ, P1 ;  /* 0x000000ff08087208 */ /* 0x000fe20000800000 */
[----:B-1----:R-:W0:Y:S04]  /*6390*/  MUFU.EX2 R46, R151 ;  /* 0x00000097002e7308 */ /* 0x002e280000000800 */
[-CC-:B------:R-:W-:Y:S01]  /*63a0*/  FFMA.FTZ R219, R132, R11.reuse, -R8.reuse ;  /* 0x0000000b84db7223 */ /* 0x180fe20000010808 */
[-CC-:B------:R-:W-:Y:S01]  /*63b0*/  FFMA.FTZ R223, R133, R11.reuse, -R8.reuse ;  /* 0x0000000b85df7223 */ /* 0x180fe20000010808 */
[-CC-:B------:R-:W-:Y:S01]  /*63c0*/  FFMA.FTZ R142, R142, R11.reuse, -R8.reuse ;  /* 0x0000000b8e8e7223 */ /* 0x180fe20000010808 */
[----:B------:R-:W-:Y:S01]  /*63d0*/  FFMA.FTZ R131, R131, R11, -R8 ;  /* 0x0000000b83837223 */ /* 0x000fe20000010808 */
[----:B------:R1:W-:Y:S02]  /*63e0*/  STL [R1+0x224], R45 ;  /* 0x0002242d01007387 */ /* 0x0003e40000100800 */
[----:B------:R-:W-:Y:S02]  /*63f0*/  MUFU.EX2 R219, R219 ;  /* 0x000000db00db7308 */ /* 0x000fe40000000800 */
[----:B------:R4:W-:Y:S04]  /*6400*/  STL [R1+0x3a8], R12 ;  /* 0x0003a80c01007387 */ /* 0x0009e80000100800 */
[----:B------:R0:W-:Y:S02]  /*6410*/  STL [R1+0x3b8], R13 ;  /* 0x0003b80d01007387 */ /* 0x0001e40000100800 */
[----:B-1----:R1:W-:Y:S02]  /*6420*/  MUFU.EX2 R45, R152 ;  /* 0x00000098002d7308 */ /* 0x0023e40000000800 */
[----:B------:R1:W-:Y:S06]  /*6430*/  STL [R1+0x3d0], R14 ;  /* 0x0003d00e01007387 */ /* 0x0003ec0000100800 */
[----:B----4-:R-:W-:Y:S08]  /*6440*/  MUFU.EX2 R12, R153 ;  /* 0x00000099000c7308 */ /* 0x010ff00000000800 */
[----:B0-----:R-:W-:Y:S08]  /*6450*/  MUFU.EX2 R13, R142 ;  /* 0x0000008e000d7308 */ /* 0x001ff00000000800 */
[----:B-1----:R-:W0:Y:S08]  /*6460*/  MUFU.EX2 R14, R131 ;  /* 0x00000083000e7308 */ /* 0x002e300000000800 */
[----:B------:R-:W1:Y:S01]  /*6470*/  MUFU.EX2 R223, R223 ;  /* 0x000000df00df7308 */ /* 0x000e620000000800 */
[----:B------:R4:W-:Y:S01]  /*6480*/  STL [R1+0x3e8], R24 ;  /* 0x0003e81801007387 */ /* 0x0009e20000100800 */
[----:B------:R-:W-:Y:S01]  /*6490*/  IMAD.MOV.U32 R159, RZ, RZ, R9 ;  /* 0x000000ffff9f7224 */ /* 0x000fe200078e0009 */
[----:B------:R-:W-:-:S02]  /*64a0*/  R2UR UR6, R158 ;  /* 0x000000009e0672ca */ /* 0x000fc400000e0000 */
[----:B------:R0:W-:Y:S01]  /*64b0*/  STL [R1+0x3ec], R25 ;  /* 0x0003ec1901007387 */ /* 0x0001e20000100800 */
[----:B----4-:R-:W-:-:S03]  /*64c0*/  VIADD R24, R158, 0x80 ;  /* 0x000000809e187836 */ /* 0x010fc60000000000 */
[----:B------:R4:W-:Y:S01]  /*64d0*/  STL [R1+0x3f4], R27 ;  /* 0x0003f41b01007387 */ /* 0x0009e20000100800 */
[----:B------:R-:W-:Y:S01]  /*64e0*/  R2UR UR7, R159 ;  /* 0x000000009f0772ca */ /* 0x000fe200000e0000 */
[--C-:B0-----:R-:W-:Y:S02]  /*64f0*/  IMAD.MOV.U32 R25, RZ, RZ, R9.reuse ;  /* 0x000000ffff197224 */ /* 0x101fe400078e0009 */
[----:B------:R0:W-:Y:S01]  /*6500*/  STL [R1+0x3f8], R28 ;  /* 0x0003f81c01007387 */ /* 0x0001e20000100800 */
[----:B------:R-:W-:Y:S01]  /*6510*/  R2UR UR10, R24 ;  /* 0x00000000180a72ca */ /* 0x000fe200000e0000 */
[----:B------:R-:W-:Y:S02]  /*6520*/  FADD.FTZ R24, R65, R46 ;  /* 0x0000002e41187221 */ /* 0x000fe40000010000 */
[----:B------:R1:W-:Y:S01]  /*6530*/  STL [R1+0x3fc], R29 ;  /* 0x0003fc1d01007387 */ /* 0x0003e20000100800 */
[----:B----4-:R-:W-:Y:S01]  /*6540*/  IMAD.MOV.U32 R27, RZ, RZ, R9 ;  /* 0x000000ffff1b7224 */ /* 0x010fe200078e0009 */
[----:B------:R-:W-:-:S02]  /*6550*/  F2FP.F16.F32.PACK_AB R152, R46, R65 ;  /* 0x000000412e98723e */ /* 0x000fc400000000ff */
[----:B------:R4:W-:Y:S01]  /*6560*/  STL [R1+0x220], R154 ;  /* 0x0002209a01007387 */ /* 0x0009e20000100800 */
[----:B0-----:R-:W-:Y:S01]  /*6570*/  VIADD R28, R158, 0x180 ;  /* 0x000001809e1c7836 */ /* 0x001fe20000000000 */
[----:B------:R-:W-:Y:S01]  /*6580*/  F2FP.F16.F32.PACK_AB R153, R14, R13 ;  /* 0x0000000d0e99723e */ /* 0x000fe200000000ff */
[----:B-1----:R-:W-:Y:S01]  /*6590*/  IMAD.MOV.U32 R29, RZ, RZ, R9 ;  /* 0x000000ffff1d7224 */ /* 0x002fe200078e0009 */
[----:B------:R-:W-:Y:S02]  /*65a0*/  F2FP.F16.F32.PACK_AB R155, R223, R219 ;  /* 0x000000dbdf9b723e */ /* 0x000fe400000000ff */
[----:B----4-:R-:W-:Y:S01]  /*65b0*/  F2FP.F16.F32.PACK_AB R154, R12, R45 ;  /* 0x0000002d0c9a723e */ /* 0x010fe200000000ff */
[----:B------:R-:W-:Y:S01]  /*65c0*/  STL [R1+0x228], R47 ;  /* 0x0002282f01007387 */ /* 0x000fe20000100800 */
[----:B------:R-:W-:Y:S01]  /*65d0*/  R2UR UR11, R25 ;  /* 0x00000000190b72ca */ /* 0x000fe200000e0000 */
[----:B------:R-:W-:Y:S01]  /*65e0*/  FADD.FTZ R159, R45, R24 ;  /* 0x000000182d9f7221 */ /* 0x000fe20000010000 */
[----:B------:R-:W-:Y:S01]  /*65f0*/  R2UR UR15, R27 ;  /* 0x000000001b0f72ca */ /* 0x000fe200000e0000 */
[----:B------:R-:W-:Y:S01]  /*6600*/  STL [R1+0x230], R150 ;  /* 0x0002309601007387 */ /* 0x000fe20000100800 */
[----:B------:R-:W-:-:S02]  /*6610*/  R2UR UR18, R28 ;  /* 0x000000001c1272ca */ /* 0x000fc400000e0000 */
[----:B------:R-:W-:Y:S01]  /*6620*/  R2UR UR19, R29 ;  /* 0x000000001d1372ca */ /* 0x000fe200000e0000 */
        /* <DEDUP_REMOVED lines=21> */
[----:B-----5:R0:W-:Y:S04]  /*6780*/  STL [R1+0x3f0], R26 ;  /* 0x0003f01a01007387 */ /* 0x0201e80000100800 */
[----:B------:R-:W-:Y:S01]  /*6790*/  STL [R1+0x288], R123 ;  /* 0x0002887b01007387 */ /* 0x000fe20000100800 */
[----:B0-----:R-:W-:-:S03]  /*67a0*/  VIADD R26, R158, 0x100 ;  /* 0x000001009e1a7836 */ /* 0x001fc60000000000 */
[----:B------:R-:W-:Y:S04]  /*67b0*/  STL [R1+0x28c], R122 ;  /* 0x00028c7a01007387 */ /* 0x000fe80000100800 */
        /* <DEDUP_REMOVED lines=92> */
[-CC-:B------:R-:W-:Y:S01]  /*6d80*/  FFMA.FTZ R167, R167, R11.reuse, -R8.reuse ;  /* 0x0000000ba7a77223 */ /* 0x180fe20000010808 */
[-CC-:B------:R-:W-:Y:S01]  /*6d90*/  FFMA.FTZ R171, R171, R11.reuse, -R8.reuse ;  /* 0x0000000babab7223 */ /* 0x180fe20000010808 */
[----:B--2---:R-:W-:Y:S01]  /*6da0*/  STL [R1+0x414], R21 ;  /* 0x0004141501007387 */ /* 0x004fe20000100800 */
[----:B------:R-:W-:Y:S03]  /*6db0*/  MUFU.EX2 R15, R15 ;  /* 0x0000000f000f7308 */ /* 0x000fe60000000800 */
[----:B---3--:R0:W-:Y:S04]  /*6dc0*/  STL [R1+0x418], R156 ;  /* 0x0004189c01007387 */ /* 0x0081e80000100800 */
[----:B------:R2:W-:Y:S01]  /*6dd0*/  STL [R1+0x41c], R157 ;  /* 0x00041c9d01007387 */ /* 0x0005e20000100800 */
[----:B------:R-:W3:Y:S08]  /*6de0*/  MUFU.EX2 R19, R19 ;  /* 0x0000001300137308 */ /* 0x000ef00000000800 */
[----:B------:R-:W-:Y:S08]  /*6df0*/  MUFU.EX2 R20, R20 ;  /* 0x0000001400147308 */ /* 0x000ff00000000800 */
[----:B------:R-:W4:Y:S08]  /*6e00*/  MUFU.EX2 R215, R215 ;  /* 0x000000d700d77308 */ /* 0x000f300000000800 */
[----:B0-----:R0:W-:Y:S08]  /*6e10*/  MUFU.EX2 R156, R167 ;  /* 0x000000a7009c7308 */ /* 0x0011f00000000800 */
[----:B--2---:R2:W-:Y:S01]  /*6e20*/  MUFU.EX2 R157, R171 ;  /* 0x000000ab009d7308 */ /* 0x0045e20000000800 */
[-CC-:B0-----:R-:W-:Y:S01]  /*6e30*/  FFMA.FTZ R167, R160, R11.reuse, -R8.reuse ;  /* 0x0000000ba0a77223 */ /* 0x181fe20000010808 */
[-CC-:B------:R-:W-:Y:S01]  /*6e40*/  FFMA.FTZ R160, R170, R11.reuse, -R8.reuse ;  /* 0x0000000baaa07223 */ /* 0x180fe20000010808 */
[-CC-:B--2---:R-:W-:Y:S01]  /*6e50*/  FFMA.FTZ R171, R166, R11.reuse, -R8.reuse ;  /* 0x0000000ba6ab7223 */ /* 0x184fe20000010808 */
[----:B------:R-:W-:-:S04]  /*6e60*/  FFMA.FTZ R166, R172, R11, -R8 ;  /* 0x0000000baca67223 */ /* 0x000fc80000010808 */
[----:B------:R-:W-:Y:S08]  /*6e70*/  MUFU.EX2 R207, R207 ;  /* 0x000000cf00cf7308 */ /* 0x000ff00000000800 */
[----:B------:R-:W-:Y:S08]  /*6e80*/  MUFU.EX2 R212, R212 ;  /* 0x000000d400d47308 */ /* 0x000ff00000000800 */
[----:B------:R-:W-:Y:S08]  /*6e90*/  MUFU.EX2 R213, R213 ;  /* 0x000000d500d57308 */ /* 0x000ff00000000800 */
[----:B------:R-:W-:Y:S08]  /*6ea0*/  MUFU.EX2 R214, R214 ;  /* 0x000000d600d67308 */ /* 0x000ff00000000800 */
[----:B------:R-:W-:Y:S01]  /*6eb0*/  MUFU.EX2 R167, R167 ;  /* 0x000000a700a77308 */ /* 0x000fe20000000800 */
[----:B------:R-:W-:-:S02]  /*6ec0*/  WARPGROUP.DEPBAR.LE gsb0, 0x0 ;  /* 0x00008000000079c5 */ /* 0x000fc40000010000 */
[-CC-:B------:R-:W-:Y:S01]  /*6ed0*/  FFMA.FTZ R152, R163, R11.reuse, -R8.reuse ;  /* 0x0000000ba3987223 */ /* 0x180fe20000010808 */
[----:B------:R-:W-:-:S04]  /*6ee0*/  FFMA.FTZ R163, R174, R11, -R8 ;  /* 0x0000000baea37223 */ /* 0x000fc80000010808 */
[----:B------:R3:W0:Y:S08]  /*6ef0*/  MUFU.EX2 R21, R152 ;  /* 0x0000009800157308 */ /* 0x0006300000000800 */
[----:B------:R-:W2:Y:S01]  /*6f00*/  MUFU.EX2 R163, R163 ;  /* 0x000000a300a37308 */ /* 0x000ea20000000800 */
[----:B---3--:R-:W-:Y:S02]  /*6f10*/  F2FP.F16.F32.PACK_AB R152, R19, R15 ;  /* 0x0000000f1398723e */ /* 0x008fe400000000ff */
[----:B----4-:R-:W-:Y:S01]  /*6f20*/  F2FP.F16.F32.PACK_AB R154, R215, R20 ;  /* 0x00000014d79a723e */ /* 0x010fe200000000ff */
[----:B------:R-:W-:Y:S01]  /*6f30*/  STL.128 [R1+0x220], R24 ;  /* 0x0002201801007387 */ /* 0x000fe20000100c00 */
[----:B0-----:R-:W-:-:S03]  /*6f40*/  F2FP.F16.F32.PACK_AB R153, R156, R21 ;  /* 0x000000159c99723e */ /* 0x001fc600000000ff */
[----:B------:R-:W-:Y:S04]  /*6f50*/  STL.128 [R1+0x230], R28 ;  /* 0x0002301c01007387 */ /* 0x000fe80000100c00 */
[----:B------:R-:W-:Y:S01]  /*6f60*/  STL.128 [R1+0x240], R32 ;  /* 0x0002402001007387 */ /* 0x000fe20000100c00 */
[----:B--2---:R-:W-:-:S03]  /*6f70*/  F2FP.F16.F32.PACK_AB R155, R163, R157 ;  /* 0x0000009da39b723e */ /* 0x004fc600000000ff */
        /* <DEDUP_REMOVED lines=31> */
[----:B------:R-:W0:Y:S08]  /*7170*/  MUFU.EX2 R171, R171 ;  /* 0x000000ab00ab7308 */ /* 0x000e300000000800 */
[----:B------:R-:W-:Y:S08]  /*7180*/  MUFU.EX2 R160, R160 ;  /* 0x000000a000a07308 */ /* 0x000ff00000000800 */
[----:B------:R-:W2:Y:S01]  /*7190*/  MUFU.EX2 R166, R166 ;  /* 0x000000a600a67308 */ /* 0x000ea20000000800 */
[----:B------:R-:W-:Y:S01]  /*71a0*/  FADD.FTZ R14, R13, R14 ;  /* 0x0000000e0d0e7221 */ /* 0x000fe20000010000 */
[-CC-:B------:R-:W-:Y:S01]  /*71b0*/  FFMA.FTZ R161, R161, R11.reuse, -R8.reuse ;  /* 0x0000000ba1a17223 */ /* 0x180fe20000010808 */
[-CC-:B------:R-:W-:Y:S01]  /*71c0*/  FFMA.FTZ R165, R165, R11.reuse, -R8.reuse ;  /* 0x0000000ba5a57223 */ /* 0x180fe20000010808 */
[-CC-:B------:R-:W-:Y:S01]  /*71d0*/  FFMA.FTZ R13, R173, R11.reuse, -R8.reuse ;  /* 0x0000000bad0d7223 */ /* 0x180fe20000010808 */
[----:B------:R-:W-:Y:S01]  /*71e0*/  FFMA.FTZ R168, R168, R11, -R8 ;  /* 0x0000000ba8a87223 */ /* 0x000fe20000010808 */
[----:B------:R-:W-:-:S02]  /*71f0*/  FADD.FTZ R159, R12, R159 ;  /* 0x0000009f0c9f7221 */ /* 0x000fc40000010000 */
[----:B------:R-:W-:Y:S08]  /*7200*/  MUFU.EX2 R189, R189 ;  /* 0x000000bd00bd7308 */ /* 0x000ff00000000800 */
[----:B------:R-:W3:Y:S08]  /*7210*/  MUFU.EX2 R190, R190 ;  /* 0x000000be00be7308 */ /* 0x000ef00000000800 */
[----:B------:R-:W-:Y:S08]  /*7220*/  MUFU.EX2 R191, R191 ;  /* 0x000000bf00bf7308 */ /* 0x000ff00000000800 */
[----:B------:R-:W4:Y:S08]  /*7230*/  MUFU.EX2 R199, R199 ;  /* 0x000000c700c77308 */ /* 0x000f300000000800 */
[----:B------:R-:W-:Y:S08]  /*7240*/  MUFU.EX2 R161, R161 ;  /* 0x000000a100a17308 */ /* 0x000ff00000000800 */
[----:B------:R-:W5:Y:S08]  /*7250*/  MUFU.EX2 R165, R165 ;  /* 0x000000a500a57308 */ /* 0x000f700000000800 */
[----:B------:R-:W-:Y:S08]  /*7260*/  MUFU.EX2 R12, R168 ;  /* 0x000000a8000c7308 */ /* 0x000ff00000000800 */
[----:B------:R-:W1:Y:S01]  /*7270*/  MUFU.EX2 R13, R13 ;  /* 0x0000000d000d7308 */ /* 0x000e620000000800 */
[----:B------:R-:W-:-:S02]  /*7280*/  WARPGROUP.DEPBAR.LE gsb0, 0x0 ;  /* 0x00008000000079c5 */ /* 0x000fc40000010000 */
[----:B------:R-:W-:Y:S02]  /*7290*/  F2FP.F16.F32.PACK_AB R152, R212, R207 ;  /* 0x000000cfd498723e */ /* 0x000fe400000000ff */
[----:B------:R-:W-:Y:S02]  /*72a0*/  F2FP.F16.F32.PACK_AB R154, R214, R213 ;  /* 0x000000d5d69a723e */ /* 0x000fe400000000ff */
[----:B0-----:R-:W-:Y:S02]  /*72b0*/  F2FP.F16.F32.PACK_AB R153, R171, R167 ;  /* 0x000000a7ab99723e */ /* 0x001fe400000000ff */
        /* <DEDUP_REMOVED lines=36> */
[-CC-:B------:R-:W-:Y:S01]  /*7500*/  FFMA.FTZ R175, R175, R11.reuse, -R8.reuse ;  /* 0x0000000bafaf7223 */ /* 0x180fe20000010808 */
[-CC-:B------:R-:W-:Y:S01]  /*7510*/  FFMA.FTZ R176, R176, R11.reuse, -R8.reuse ;  /* 0x0000000bb0b07223 */ /* 0x180fe20000010808 */
[-C--:B------:R-:W-:Y:S01]  /*7520*/  FFMA.FTZ R181, R181, R11.reuse, -R8 ;  /* 0x0000000bb5b57223 */ /* 0x080fe20000010808 */
[----:B------:R-:W-:Y:S01]  /*7530*/  FADD.FTZ R223, R223, R14 ;  /* 0x0000000edfdf7221 */ /* 0x000fe20000010000 */
[-CC-:B------:R-:W-:Y:S01]  /*7540*/  FFMA.FTZ R14, R162, R11.reuse, -R8.reuse ;  /* 0x0000000ba20e7223 */ /* 0x180fe20000010808 */
[-CC-:B------:R-:W-:Y:S01]  /*7550*/  FFMA.FTZ R182, R182, R11.reuse, -R8.reuse ;  /* 0x0000000bb6b67223 */ /* 0x180fe20000010808 */
[-CC-:B------:R-:W-:Y:S01]  /*7560*/  FFMA.FTZ R183, R183, R11.reuse, -R8.reuse ;  /* 0x0000000bb7b77223 */ /* 0x180fe20000010808 */
[----:B------:R-:W-:Y:S01]  /*7570*/  FFMA.FTZ R184, R184, R11, -R8 ;  /* 0x0000000bb8b87223 */ /* 0x000fe20000010808 */
[----:B------:R-:W-:Y:S08]  /*7580*/  MUFU.EX2 R185, R185 ;  /* 0x000000b900b97308 */ /* 0x000ff00000000800 */
[----:B------:R-:W0:Y:S08]  /*7590*/  MUFU.EX2 R186, R186 ;  /* 0x000000ba00ba7308 */ /* 0x000e300000000800 */
[----:B------:R-:W-:Y:S08]  /*75a0*/  MUFU.EX2 R187, R187 ;  /* 0x000000bb00bb7308 */ /* 0x000ff00000000800 */
[----:B------:R-:W2:Y:S08]  /*75b0*/  MUFU.EX2 R188, R188 ;  /* 0x000000bc00bc7308 */ /* 0x000eb00000000800 */
[----:B------:R-:W-:Y:S01]  /*75c0*/  MUFU.EX2 R14, R14 ;  /* 0x0000000e000e7308 */ /* 0x000fe20000000800 */
[----:B------:R-:W-:Y:S01]  /*75d0*/  R2UR UR7, R9 ;  /* 0x00000000090772ca */ /* 0x000fe200000e0000 */
[----:B------:R-:W-:-:S02]  /*75e0*/  WARPGROUP.DEPBAR.LE gsb0, 0x0 ;  /* 0x00008000000079c5 */ /* 0x000fc40000010000 */
[----:B---3--:R-:W-:Y:S02]  /*75f0*/  F2FP.F16.F32.PACK_AB R152, R190, R189 ;  /* 0x000000bdbe98723e */ /* 0x008fe400000000ff */
[----:B----4-:R-:W-:Y:S02]  /*7600*/  F2FP.F16.F32.PACK_AB R154, R199, R191 ;  /* 0x000000bfc79a723e */ /* 0x010fe400000000ff */
[----:B-----5:R-:W-:Y:S02]  /*7610*/  F2FP.F16.F32.PACK_AB R153, R165, R161 ;  /* 0x000000a1a599723e */ /* 0x020fe400000000ff */
[----:B-1----:R-:W-:Y:S01]  /*7620*/  F2FP.F16.F32.PACK_AB R155, R13, R12 ;  /* 0x0000000c0d9b723e */ /* 0x002fe200000000ff */
        /* <DEDUP_REMOVED lines=32> */
[----:B-1----:R-:W-:-:S06]  /*7830*/  WARPGROUP.ARRIVE ;  /* 0x00000000000079c5 */ /* 0x002fcc0000000000 */
[----:B------:R-:W-:Y:S01]  /*7840*/  HGMMA.64x256x16.F32 R24, R152, gdesc[UR16].tnspB, R24, gsb0 ;  /* 0x43e0001098187df0 */ /* 0x000fe20008000818 */
        /* <DEDUP_REMOVED lines=8> */
[----:B------:R-:W-:-:S02]  /*78d0*/  WARPGROUP.DEPBAR.LE gsb0, 0x0 ;  /* 0x00008000000079c5 */ /* 0x000fc40000010000 */
[----:B------:R-:W-:Y:S01]  /*78e0*/  FADD.FTZ R152, R15, R159 ;  /* 0x0000009f0f987221 */ /* 0x000fe20000010000 */
[----:B------:R-:W-:Y:S01]  /*78f0*/  FFMA.FTZ R15, R169, R11, -R8 ;  /* 0x0000000ba90f7223 */ /* 0x000fe20000010808 */
[----:B------:R-:W-:Y:S02]  /*7900*/  VIADD R8, R158, 0x200 ;  /* 0x000002009e087836 */ /* 0x000fe40000000000 */
[----:B------:R-:W-:Y:S01]  /*7910*/  FADD.FTZ R19, R19, R152 ;  /* 0x0000009813137221 */ /* 0x000fe20000010000 */
[----:B------:R-:W-:Y:S02]  /*7920*/  MUFU.EX2 R11, R175 ;  /* 0x000000af000b7308 */ /* 0x000fe40000000800 */
[----:B------:R-:W-:Y:S01]  /*7930*/  R2UR UR6, R8 ;  /* 0x00000000080672ca */ /* 0x000fe200000e0000 */
[----:B------:R-:W-:-:S05]  /*7940*/  FADD.FTZ R8, R20, R19 ;  /* 0x0000001314087221 */ /* 0x000fca0000010000 */
[----:B------:R-:W1:Y:S01]  /*7950*/  MUFU.EX2 R15, R15 ;  /* 0x0000000f000f7308 */ /* 0x000e620000000800 */
[----:B0-----:R-:W-:Y:S02]  /*7960*/  F2FP.F16.F32.PACK_AB R152, R186, R185 ;  /* 0x000000b9ba98723e */ /* 0x001fe400000000ff */
[----:B--2---:R-:W-:Y:S01]  /*7970*/  F2FP.F16.F32.PACK_AB R154, R188, R187 ;  /* 0x000000bbbc9a723e */ /* 0x004fe200000000ff */
[----:B------:R-:W-:Y:S04]  /*7980*/  STL.128 [R1+0x220], R24 ;  /* 0x0002201801007387 */ /* 0x000fe80000100c00 */
[----:B------:R-:W0:Y:S01]  /*7990*/  MUFU.EX2 R20, R176 ;  /* 0x000000b000147308 */ /* 0x000e220000000800 */
[----:B------:R-:W-:Y:S04]  /*79a0*/  STL.128 [R1+0x230], R28 ;  /* 0x0002301c01007387 */ /* 0x000fe80000100c00 */
[----:B------:R-:W-:Y:S01]  /*79b0*/  STL.128 [R1+0x240], R32 ;  /* 0x0002402001007387 */ /* 0x000fe20000100c00 */
[----:B-1----:R-:W-:-:S03]  /*79c0*/  F2FP.F16.F32.PACK_AB R153, R15, R14 ;  /* 0x0000000e0f99723e */ /* 0x002fc600000000ff */
[----:B------:R-:W-:Y:S04]  /*79d0*/  STL.128 [R1+0x250], R36 ;  /* 0x0002502401007387 */ /* 0x000fe80000100c00 */
[----:B------:R-:W-:Y:S01]  /*79e0*/  STL.128 [R1+0x260], R40 ;  /* 0x0002602801007387 */ /* 0x000fe20000100c00 */
[----:B0-----:R-:W-:-:S03]  /*79f0*/  F2FP.F16.F32.PACK_AB R155, R20, R11 ;  /* 0x0000000b149b723e */ /* 0x001fc600000000ff */
        /* <DEDUP_REMOVED lines=27> */
[----:B------:R-:W-:-:S03]  /*7bb0*/  FADD.FTZ R223, R21, R223 ;  /* 0x000000df15df7221 */ /* 0x000fc60000010000 */
[----:B------:R-:W2:Y:S01]  /*7bc0*/  @!P0 LDL R19, [R1+0x210] ;  /* 0x0002100001138983 */ /* 0x000ea20000100800 */
[----:B0-----:R-:W-:-:S06]  /*7bd0*/  WARPGROUP.ARRIVE ;  /* 0x00000000000079c5 */ /* 0x001fcc0000000000 */
[----:B------:R-:W-:Y:S01]  /*7be0*/  HGMMA.64x256x16.F32 R24, R152, gdesc[UR4].tnspB, R24, gsb0 ;  /* 0x43e0000498187df0 */ /* 0x000fe20008000818 */
[----:B------:R-:W-:-:S04]  /*7bf0*/  FADD.FTZ R8, R215, R8 ;  /* 0x00000008d7087221 */ /* 0x000fc80000010000 */
[----:B------:R-:W-:Y:S01]  /*7c00*/  FADD.FTZ R207, R207, R8 ;  /* 0x00000008cfcf7221 */ /* 0x000fe20000010000 */
[----:B------:R-:W-:Y:S01]  /*7c10*/  VIADD R8, R158, 0x280 ;  /* 0x000002809e087836 */ /* 0x000fe20000000000 */
[----:B------:R-:W-:-:S04]  /*7c20*/  R2UR UR7, R9 ;  /* 0x00000000090772ca */ /* 0x000fc800000e0000 */
[----:B------:R-:W-:Y:S01]  /*7c30*/  R2UR UR6, R8 ;  /* 0x00000000080672ca */ /* 0x000fe200000e0000 */
[----:B------:R-:W-:Y:S01]  /*7c40*/  FADD.FTZ R156, R156, R223 ;  /* 0x000000df9c9c7221 */ /* 0x000fe20000010000 */
[----:B------:R-:W3:Y:S03]  /*7c50*/  @!P0 LDL.64 R8, [R1+0x68] ;  /* 0x0000680001088983 */ /* 0x000ee60000100a00 */
[----:B------:R-:W-:-:S04]  /*7c60*/  FADD.FTZ R156, R157, R156 ;  /* 0x0000009c9d9c7221 */ /* 0x000fc80000010000 */
[----:B------:R-:W-:-:S04]  /*7c70*/  FADD.FTZ R156, R163, R156 ;  /* 0x0000009ca39c7221 */ /* 0x000fc80000010000 */
[----:B------:R-:W-:-:S04]  /*7c80*/  FADD.FTZ R156, R167, R156 ;  /* 0x0000009ca79c7221 */ /* 0x000fc80000010000 */
        /* <DEDUP_REMOVED lines=230> */
[----:B------:R-:W-:Y:S01]  /*8af0*/  STL [R1+0x88], RZ ;  /* 0x000088ff01007387 */ /* 0x000fe20000100800 */
[----:B------:R-:W-:-:S02]  /*8b00*/  FADD.FTZ R181, R184, R181 ;  /* 0x000000b5b8b57221 */ /* 0x000fc40000010000 */
        /* <DEDUP_REMOVED lines=161> */
.L_x_3221:
[----:B------:R-:W-:-:S13]  /*9520*/  ISETP.NE.AND P1, PT, R5, 0x1, PT ;  /* 0x000000010500780c */ /* 0x000fda0003f25270 */
[----:B------:R-:W-:-:S05]  /*9530*/  @P1 IMAD.HI.U32 R2, R6, R2, RZ ;  /* 0x0000000206021227 */ /* 0x000fca00078e00ff */
[----:B------:R-:W-:-:S07]  /*9540*/  @P1 SHF.R.U32.HI R6, RZ, R3, R2 ;  /* 0x00000003ff061219 */ /* 0x000fce0000011602 */
.L_x_3222:
[----:B------:R-:W-:Y:S05]  /*9550*/  BSYNC B0 ;  /* 0x0000000000007941 */ /* 0x000fea0003800000 */
.L_x_3220:
[----:B------:R-:W-:-:S05]  /*9560*/  IMAD R5, R6, R5, R5 ;  /* 0x0000000506057224 */ /* 0x000fca00078e0205 */
[----:B------:R-:W-:-:S07]  /*9570*/  VIMNMX R4, R4, R5, PT ;  /* 0x0000000504047248 */ /* 0x000fce0003fe0100 */
.L_x_3219:
        /* <DEDUP_REMOVED lines=8> */
.L_x_3227:
[----:B------:R-:W-:Y:S01]  /*9600*/  BSSY B0, `(.L_x_3226) ;  /* 0x0000004000007945 */ /* 0x000fe20003800000 */
[----:B------:R-:W-:Y:S01]  /*9610*/  VIADD R0, R16, 0x170 ;  /* 0x0000017010007836 */ /* 0x000fe20000000000 */
[----:B------:R-:W-:-:S07]  /*9620*/  MOV R212, 0x9640 ;  /* 0x0000964000d47802 */ /* 0x000fce0000000f00 */
[----:B------:R-:W-:Y:S05]  /*9630*/  CALL.REL.NOINC `($_ZN7cutlass13device_kernelIN5flash11enable_sm90INS1_16FlashAttnFwdSm90INS1_25CollectiveMainloopFwdSm90ILi2EN4cute5tupleIJNS5_1CILi1EEES8_S8_EEENS6_IJNS7_ILi128EEENS7_ILi96EEENS7_ILi64EEEEEELi256ENS_6half_tEfNS_4arch4Sm90ELb0ELb1ELb0ELb1ELb0ELb0ELb1ELb1ELb0ELb1ELb0ELb0EEENS1_21CollectiveEpilogueFwdINS6_IJSA_NS7_ILi256EEESB_EEES9_SE_SG_Li256ELb1ELb1ELb0ELb0EEENS1_36VarlenDynamicPersistentTileSchedulerILi128ELi96ELi256ELi128ELb0ELb1ELb1ELb1ELb0ELb1EEEEEEEEEvNT_6ParamsE$_ZZN5flash25CollectiveMainloopFwdSm90ILi2EN4cute5tupleIJNS1_1CILi1EEES4_S4_EEENS2_IJNS3_ILi128EEENS3_ILi96EEENS3_ILi64EEEEEELi256EN7cutlass6half_tEfNSA_4arch4Sm90ELb0ELb1ELb0ELb1ELb0ELb0ELb1ELb1ELb0ELb1ELb0ELb0EE3mmaINS_16FlashAttnFwdSm90ISE_NS_21CollectiveEpilogueFwdINS2_IJS6_NS3_ILi256EEES7_EEES5_SB_SD_Li256ELb1ELb1ELb0ELb0EEENS_36VarlenDynamicPersistentTileSchedulerILi128ELi96ELi256ELi128ELb0ELb1ELb1ELb1ELb0ELb1EEEE13SharedStorageENS1_6TensorINS1_11ArrayEngineIfLm128EEENS1_6LayoutINS2_IJNS2_IJNS3_ILi2EEEST_NS3_ILi32EEEEEES4_S4_EEENS2_IJNS2_IJS4_ST_NS3_ILi4EEEEEENS3_ILi0EEESZ_EEEEEEENS_7SoftmaxILi2ELi0EEEEEbRKNSE_6ParamsENSA_25PipelineTmaAsyncNoClusterILi2ENSA_16PipelineTmaAsyncILi2EEEEES1B_RNSA_13PipelineStateILj2EEERT0_RT1_iRiRKNS_16SeqlenInfoQKNewKILb1ELb0EEENS2_IJiiiiEEERT_ENKUliT_T0_T1_E_clIZSF_ISO_S12_S14_EbS17_S1B_S1B_S1E_S1G_S1I_iS1J_S1N_S1O_S1Q_EUlRS1R_iE1_NS3_ILb0EEENS3_ILb1EEEEEDaiS1R_S1S_S1T_) ;  /* 0x0000022000fc7944 */ /* 0x000fea0003c00000 */
[----:B------:R-:W-:Y:S05]  /*9640*/  BSYNC B0 ;  /* 0x0000000000007941 */ /* 0x000fea0003800000 */
.L_x_3226:
[C---:B------:R-:W-:Y:S01]  /*9650*/  ISETP.GT.AND P1, PT, R10.reuse, R191, PT ;  /* 0x000000bf0a00720c */ /* 0x040fe20003f24270 */
[----:B------:R-:W-:-:S12]  /*9660*/  VIADD R10, R10, 0xffffffff ;  /* 0xffffffff0a0a7836 */ /* 0x000fd80000000000 */
[----:B------:R-:W-:Y:S05]  /*9670*/  @P1 BRA `(.L_x_3227) ;  /* 0xfffffffc00e01947 */ /* 0x000fea000383ffff */
[----:B------:R-:W-:Y:S05]  /*9680*/  BSYNC B1 ;  /* 0x0000000000017941 */ /* 0x000fea0003800000 */
.L_x_3225:
[----:B------:R-:W2:Y:S02]  /*9690*/  LDL R0, [R1+0x70] ;  /* 0x0000700001007983 */ /* 0x000ea40000100800 */
[----:B--2---:R-:W-:-:S07]  /*96a0*/  IMAD.SHL.U32 R0, R0, 0x80, RZ ;  /* 0x0000008000007824 */ /* 0x004fce00078e00ff */
.L_x_3224:
[----:B------:R-:W-:Y:S05]  /*96b0*/  BSYNC B2 ;  /* 0x0000000000027941 */ /* 0x000fea0003800000 */
.L_x_3223:
        /* <DEDUP_REMOVED lines=23> */
.L_x_3230:
[----:B------:R-:W-:-:S13]  /*9830*/  ISETP.NE.AND P1, PT, R7, 0x1, PT ;  /* 0x000000010700780c */ /* 0x000fda0003f25270 */
[----:B------:R-:W0:Y:S02]  /*9840*/  @P1 LDC.64 R4, c[0x0][0xae0] ;  /* 0x0002b800ff041b82 */ /* 0x000e240000000a00 */
[----:B0-----:R-:W-:-:S05]  /*9850*/  @P1 IMAD.HI.U32 R4, R0, R4, RZ ;  /* 0x0000000400041227 */ /* 0x001fca00078e00ff */
[----:B------:R-:W-:-:S07]  /*9860*/  @P1 SHF.R.U32.HI R0, RZ, R5, R4 ;  /* 0x00000005ff001219 */ /* 0x000fce0000011604 */
.L_x_3231:
[----:B------:R-:W-:Y:S05]  /*9870*/  BSYNC B0 ;  /* 0x0000000000007941 */ /* 0x000fea0003800000 */
.L_x_3229:
[----:B------:R-:W-:-:S05]  /*9880*/  IMAD R3, R0, R7, RZ ;  /* 0x0000000700037224 */ /* 0x000fca00078e02ff */
[----:B------:R-:W-:-:S07]  /*9890*/  VIMNMX R2, R2, R3, !PT ;  /* 0x0000000302027248 */ /* 0x000fce0007fe0100 */
.L_x_3228:
[----:B------:R-:W-:-:S04]  /*98a0*/  VIADD R2, R2, 0x5f ;  /* 0x0000005f02027836 */ /* 0x000fc80000000000 */
[----:B------:R-:W-:-:S05]  /*98b0*/  IMAD.HI R2, R2, 0x2aaaaaab, RZ ;  /* 0x2aaaaaab02027827 */ /* 0x000fca00078e02ff */
[----:B------:R-:W-:-:S04]  /*98c0*/  SHF.R.U32.HI R3, RZ, 0x1f, R2 ;  /* 0x0000001fff037819 */ /* 0x000fc80000011602 */
[----:B------:R-:W-:-:S04]  /*98d0*/  LEA.HI.SX32 R2, R2, R3, 0x1c ;  /* 0x0000000302027211 */ /* 0x000fc800078fe2ff */
[----:B------:R-:W-:-:S04]  /*98e0*/  VIMNMX R2, R2, UR45, !PT ;  /* 0x0000002d02027c48 */ /* 0x000fc8000ffe0100 */
[----:B------:R-:W-:-:S13]  /*98f0*/  ISETP.GE.AND P1, PT, R10, R2, PT ;  /* 0x000000020a00720c */ /* 0x000fda0003f26270 */
[----:B------:R-:W-:Y:S05]  /*9900*/  @!P1 BRA `(.L_x_3232) ;  /* 0x0000009400e09947 */ /* 0x000fea0003800000 */
.L_x_3249:
        /* <DEDUP_REMOVED lines=24> */
.L_x_3234:
[----:B------:R-:W-:Y:S05]  /*9a90*/  BSYNC B0 ;  /* 0x0000000000007941 */ /* 0x000fea0003800000 */
.L_x_3233:
        /* <DEDUP_REMOVED lines=13> */
.L_x_3236:
[----:B------:R-:W-:Y:S05]  /*9b70*/  BSYNC B0 ;  /* 0x0000000000007941 */ /* 0x000fea0003800000 */
.L_x_3235:
        /* <DEDUP_REMOVED lines=8> */
.L_x_3238:
[----:B------:R-:W-:Y:S05]  /*9c00*/  BSYNC B0 ;  /* 0x0000000000007941 */ /* 0x000fea0003800000 */
.L_x_3237:
        /* <DEDUP_REMOVED lines=59> */
.L_x_3241:
[----:B------:R-:W-:Y:S05]  /*9fc0*/  BSYNC B0 ;  /* 0x0000000000007941 */ /* 0x000fea0003800000 */
.L_x_3240:
        /* <DEDUP_REMOVED lines=10> */
.L_x_3243:
[----:B------:R-:W-:Y:S05]  /*a070*/  BSYNC B0 ;  /* 0x0000000000007941 */ /* 0x000fea0003800000 */
.L_x_3242:
[----:B------:R-:W-:Y:S04]  /*a080*/  BSSY B0, `(.L_x_3244) ;  /* 0x0000006000007945 */ /* 0x000fe80003800000 */
[----:B-1----:R-:W-:Y:S05]  /*a090*/  @P2 BRA `(.L_x_3245) ;  /* 0x0000000000102947 */ /* 0x002fea0003800000 */
[----:B-----5:R-:W-:Y:S01]  /*a0a0*/  IMAD R4, R4, 0x8, R6 ;  /* 0x0000000804047824 */ /* 0x020fe200078e0206 */
[----:B------:R-:W-:-:S04]  /*a0b0*/  SHF.L.U32 R5, R5, 0x1f, RZ ;  /* 0x0000001f05057819 */ /* 0x000fc800000006ff */
[----:B------:R-:W1:Y:S02]  /*a0c0*/  SYNCS.PHASECHK.TRANS64.TRYWAIT P2, [R4+URZ], R5 ;  /* 0x00000005040075a7 */ /* 0x000e64000804017f */
[----:B-1----:R-:W-:Y:S05]  /*a0d0*/  @!P2 BRA `(.L_x_3246) ;  /* 0x000001ec00d4a947 */ /* 0x002fea0003800000 */
.L_x_3245:
[----:B------:R-:W-:Y:S05]  /*a0e0*/  BSYNC B0 ;  /* 0x0000000000007941 */ /* 0x000fea0003800000 */
.L_x_3244:
        /* <DEDUP_REMOVED lines=270> */
[----:B------:R-:W-:-:S03]  /*b1d0*/  FFMA.FTZ R152, R24, R74, -R77 ;  /* 0x0000004a18987223 */ /* 0x000fc6000001084d */
[----:B------:R-:W-:Y:S01]  /*b1e0*/  MUFU.EX2 R75, R75 ;  /* 0x0000004b004b7308 */ /* 0x000fe20000000800 */
[----:B-1----:R-:W-:-:S05]  /*b1f0*/  FMNMX.FTZ R28, R5, R28, !PT ;  /* 0x0000001c051c7209 */ /* 0x002fca0007810000 */
[----:B------:R-:W-:Y:S01]  /*b200*/  FADD.FTZ R73, R73, -R28 ;  /* 0x8000001c49497221 */ /* 0x000fe20000010000 */
[----:B------:R-:W-:-:S03]  /*b210*/  FMUL.FTZ R25, R28, R74 ;  /* 0x0000004a1c197220 */ /* 0x000fc60000410000 */
[----:B------:R-:W-:Y:S01]  /*b220*/  FMUL.FTZ R44, R74, R73 ;  /* 0x000000494a2c7220 */ /* 0x000fe20000410000 */
[-CC-:B------:R-:W-:Y:S01]  /*b230*/  FFMA.FTZ R153, R26, R74.reuse, -R25.reuse ;  /* 0x0000004a1a997223 */ /* 0x180fe20000010819 */
[-CC-:B------:R-:W-:Y:S01]  /*b240*/  FFMA.FTZ R186, R27, R74.reuse, -R25.reuse ;  /* 0x0000004a1bba7223 */ /* 0x180fe20000010819 */
[----:B------:R-:W-:Y:S01]  /*b250*/  MUFU.EX2 R152, R152 ;  /* 0x0000009800987308 */ /* 0x000fe20000000800 */
[-CC-:B------:R-:W-:Y:S01]  /*b260*/  FFMA.FTZ R185, R30, R74.reuse, -R25.reuse ;  /* 0x0000004a1eb97223 */ /* 0x180fe20000010819 */
[----:B------:R-:W-:-:S06]  /*b270*/  FFMA.FTZ R187, R31, R74, -R25 ;  /* 0x0000004a1fbb7223 */ /* 0x000fcc0000010819 */
[----:B------:R-:W-:Y:S01]  /*b280*/  MUFU.EX2 R44, R44 ;  /* 0x0000002c002c7308 */ /* 0x000fe20000000800 */
[----:B------:R-:W-:-:S07]  /*b290*/  FFMA.FTZ R155, R29, R74, -R77 ;  /* 0x0000004a1d9b7223 */ /* 0x000fce000001084d */
[----:B------:R-:W4:Y:S01]  /*b2a0*/  MUFU.EX2 R153, R153 ;  /* 0x0000009900997308 */ /* 0x000f220000000800 */
[----:B------:R-:W-:-:S07]  /*b2b0*/  FFMA.FTZ R181, R34, R74, -R25 ;  /* 0x0000004a22b57223 */ /* 0x000fce0000010819 */
[----:B------:R-:W1:Y:S01]  /*b2c0*/  MUFU.EX2 R186, R186 ;  /* 0x000000ba00ba7308 */ /* 0x000e620000000800 */
[----:B------:R-:W-:-:S07]  /*b2d0*/  FFMA.FTZ R19, R32, R74, -R77 ;  /* 0x0000004a20137223 */ /* 0x000fce000001084d */
[----:B------:R-:W2:Y:S01]  /*b2e0*/  MUFU.EX2 R3, R3 ;  /* 0x0000000300037308 */ /* 0x000ea20000000800 */
[----:B------:R-:W-:-:S07]  /*b2f0*/  FFMA.FTZ R183, R35, R74, -R25 ;  /* 0x0000004a23b77223 */ /* 0x000fce0000010819 */
[----:B------:R-:W3:Y:S01]  /*b300*/  MUFU.EX2 R185, R185 ;  /* 0x000000b900b97308 */ /* 0x000ee20000000800 */
[----:B------:R-:W-:-:S07]  /*b310*/  FFMA.FTZ R163, R33, R74, -R77 ;  /* 0x0000004a21a37223 */ /* 0x000fce000001084d */
[----:B------:R-:W0:Y:S01]  /*b320*/  MUFU.EX2 R154, R154 ;  /* 0x0000009a009a7308 */ /* 0x000e220000000800 */
[----:B----4-:R-:W-:Y:S01]  /*b330*/  FFMA.FTZ R15, R15, R44, R153 ;  /* 0x0000002c0f0f7223 */ /* 0x010fe20000010099 */
[----:B------:R-:W-:-:S06]  /*b340*/  FFMA.FTZ R182, R38, R74, -R25 ;  /* 0x0000004a26b67223 */ /* 0x000fcc0000010819 */
[----:B------:R-:W4:Y:S01]  /*b350*/  MUFU.EX2 R187, R187 ;  /* 0x000000bb00bb7308 */ /* 0x000f220000000800 */
[----:B------:R-:W-:Y:S01]  /*b360*/  FFMA.FTZ R14, R75, R14, R152 ;  /* 0x0000000e4b0e7223 */ /* 0x000fe20000010098 */
[----:B------:R-:W-:-:S06]  /*b370*/  FFMA.FTZ R13, R36, R74, -R77 ;  /* 0x0000004a240d7223 */ /* 0x000fcc000001084d */
[----:B------:R-:W4:Y:S01]  /*b380*/  MUFU.EX2 R155, R155 ;  /* 0x0000009b009b7308 */ /* 0x000f220000000800 */
[----:B-1----:R-:W-:Y:S01]  /*b390*/  FADD.FTZ R24, R186, R15 ;  /* 0x0000000fba187221 */ /* 0x002fe20000010000 */
[----:B------:R-:W-:-:S06]  /*b3a0*/  FFMA.FTZ R184, R39, R74, -R25 ;  /* 0x0000004a27b87223 */ /* 0x000fcc0000010819 */
[----:B------:R-:W1:Y:S01]  /*b3b0*/  MUFU.EX2 R181, R181 ;  /* 0x000000b500b57308 */ /* 0x000e620000000800 */
[----:B--2---:R-:W-:Y:S01]  /*b3c0*/  FADD.FTZ R15, R3, R14 ;  /* 0x0000000e030f7221 */ /* 0x004fe20000010000 */
[----:B------:R-:W-:-:S06]  /*b3d0*/  FFMA.FTZ R162, R37, R74, -R77 ;  /* 0x0000004a25a27223 */ /* 0x000fcc000001084d */
[----:B------:R-:W2:Y:S01]  /*b3e0*/  MUFU.EX2 R19, R19 ;  /* 0x0000001300137308 */ /* 0x000ea20000000800 */
[----:B---3--:R-:W-:Y:S01]  /*b3f0*/  FADD.FTZ R24, R185, R24 ;  /* 0x00000018b9187221 */ /* 0x008fe20000010000 */
[----:B------:R-:W-:-:S06]  /*b400*/  FFMA.FTZ R177, R42, R74, -R25 ;  /* 0x0000004a2ab17223 */ /* 0x000fcc0000010819 */
[----:B------:R-:W3:Y:S01]  /*b410*/  MUFU.EX2 R183, R183 ;  /* 0x000000b700b77308 */ /* 0x000ee20000000800 */
[----:B0-----:R-:W-:Y:S01]  /*b420*/  FADD.FTZ R14, R154, R15 ;  /* 0x0000000f9a0e7221 */ /* 0x001fe20000010000 */
[----:B------:R-:W-:-:S06]  /*b430*/  FFMA.FTZ R11, R40, R74, -R77 ;  /* 0x0000004a280b7223 */ /* 0x000fcc000001084d */
[----:B------:R-:W0:Y:S01]  /*b440*/  MUFU.EX2 R163, R163 ;  /* 0x000000a300a37308 */ /* 0x000e220000000800 */
[----:B----4-:R-:W-:Y:S01]  /*b450*/  FADD.FTZ R24, R187, R24 ;  /* 0x00000018bb187221 */ /* 0x010fe20000010000 */
[----:B------:R-:W-:-:S06]  /*b460*/  FFMA.FTZ R179, R43, R74, -R25 ;  /* 0x0000004a2bb37223 */ /* 0x000fcc0000010819 */
[----:B------:R-:W4:Y:S01]  /*b470*/  MUFU.EX2 R182, R182 ;  /* 0x000000b600b67308 */ /* 0x000f220000000800 */
[----:B------:R-:W-:Y:S01]  /*b480*/  FADD.FTZ R14, R155, R14 ;  /* 0x0000000e9b0e7221 */ /* 0x000fe20000010000 */
[----:B------:R-:W-:-:S06]  /*b490*/  FFMA.FTZ R160, R41, R74, -R77 ;  /* 0x0000004a29a07223 */ /* 0x000fcc000001084d */
[----:B------:R-:W4:Y:S01]  /*b4a0*/  MUFU.EX2 R13, R13 ;  /* 0x0000000d000d7308 */ /* 0x000f220000000800 */
[----:B-1----:R-:W-:Y:S01]  /*b4b0*/  FADD.FTZ R24, R181, R24 ;  /* 0x00000018b5187221 */ /* 0x002fe20000010000 */
[----:B------:R-:W-:-:S06]  /*b4c0*/  FFMA.FTZ R178, R46, R74, -R25 ;  /* 0x0000004a2eb27223 */ /* 0x000fcc0000010819 */
[----:B------:R-:W1:Y:S01]  /*b4d0*/  MUFU.EX2 R184, R184 ;  /* 0x000000b800b87308 */ /* 0x000e620000000800 */
[----:B--2---:R-:W-:-:S07]  /*b4e0*/  FADD.FTZ R14, R19, R14 ;  /* 0x0000000e130e7221 */ /* 0x004fce0000010000 */
        /* <DEDUP_REMOVED lines=72> */
[----:B------:R-:W-:Y:S01]  /*b970*/  FFMA.FTZ R68, R68, R74, -R77 ;  /* 0x0000004a44447223 */ /* 0x000fe2000001084d */
[----:B---3--:R-:W-:-:S06]  /*b980*/  FADD.FTZ R27, R173, R24 ;  /* 0x00000018ad1b7221 */ /* 0x008fcc0000010000 */
[----:B------:R-:W3:Y:S01]  /*b990*/  MUFU.EX2 R169, R169 ;  /* 0x000000a900a97308 */ /* 0x000ee20000000800 */
[----:B0-----:R-:W-:Y:S01]  /*b9a0*/  FADD.FTZ R14, R156, R15 ;  /* 0x0000000f9c0e7221 */ /* 0x001fe20000010000 */
[----:B------:R-:W-:-:S06]  /*b9b0*/  FFMA.FTZ R20, R69, R74, -R77 ;  /* 0x0000004a45147223 */ /* 0x000fcc000001084d */
[----:B------:R-:W0:Y:S01]  /*b9c0*/  MUFU.EX2 R4, R4 ;  /* 0x0000000400047308 */ /* 0x000e220000000800 */
[----:B------:R-:W-:Y:S01]  /*b9d0*/  FFMA.FTZ R176, R71, R74, -R25 ;  /* 0x0000004a47b07223 */ /* 0x000fe20000010819 */
[----:B----4-:R-:W-:-:S06]  /*b9e0*/  FADD.FTZ R27, R168, R27 ;  /* 0x0000001ba81b7221 */ /* 0x010fcc0000010000 */
[----:B------:R-:W4:Y:S01]  /*b9f0*/  MUFU.EX2 R175, R175 ;  /* 0x000000af00af7308 */ /* 0x000f220000000800 */
[----:B------:R-:W-:-:S07]  /*ba00*/  FADD.FTZ R14, R7, R14 ;  /* 0x0000000e070e7221 */ /* 0x000fce0000010000 */
[----:B------:R-:W4:Y:S01]  /*ba10*/  MUFU.EX2 R21, R21 ;  /* 0x0000001500157308 */ /* 0x000f220000000800 */
[----:B-1----:R-:W-:Y:S01]  /*ba20*/  FADD.FTZ R24, R174, R27 ;  /* 0x0000001bae187221 */ /* 0x002fe20000010000 */
[----:B--2---:R-:W-:-:S06]  /*ba30*/  FADD.FTZ R15, R157, R14 ;  /* 0x0000000e9d0f7221 */ /* 0x004fcc0000010000 */
[----:B------:R-:W1:Y:S08]  /*ba40*/  MUFU.EX2 R170, R170 ;  /* 0x000000aa00aa7308 */ /* 0x000e700000000800 */
[----:B------:R-:W2:Y:S01]  /*ba50*/  MUFU.EX2 R5, R68 ;  /* 0x0000004400057308 */ /* 0x000ea20000000800 */
[----:B---3--:R-:W-:Y:S01]  /*ba60*/  FADD.FTZ R24, R169, R24 ;  /* 0x00000018a9187221 */ /* 0x008fe20000010000 */
[----:B0-----:R-:W-:-:S06]  /*ba70*/  FADD.FTZ R14, R4, R15 ;  /* 0x0000000f040e7221 */ /* 0x001fcc0000010000 */
[----:B------:R-:W0:Y:S08]  /*ba80*/  MUFU.EX2 R20, R20 ;  /* 0x0000001400147308 */ /* 0x000e300000000800 */
[----:B------:R-:W3:Y:S01]  /*ba90*/  MUFU.EX2 R176, R176 ;  /* 0x000000b000b07308 */ /* 0x000ee20000000800 */
[----:B----4-:R-:W-:Y:S01]  /*baa0*/  FADD.FTZ R15, R175, R24 ;  /* 0x00000018af0f7221 */ /* 0x010fe20000010000 */
[----:B------:R-:W-:-:S03]  /*bab0*/  FADD.FTZ R14, R21, R14 ;  /* 0x0000000e150e7221 */ /* 0x000fc60000010000 */
[----:B-1----:R-:W-:Y:S01]  /*bac0*/  FADD.FTZ R27, R170, R15 ;  /* 0x0000000faa1b7221 */ /* 0x002fe20000010000 */
[----:B--2---:R-:W-:-:S04]  /*bad0*/  FADD.FTZ R15, R5, R14 ;  /* 0x0000000e050f7221 */ /* 0x004fc80000010000 */
[----:B0-----:R-:W-:Y:S01]  /*bae0*/  FADD.FTZ R26, R20, R15 ;  /* 0x0000000f141a7221 */ /* 0x001fe20000010000 */
[----:B------:R0:W-:Y:S01]  /*baf0*/  STL [R1+0x434], R28 ;  /* 0x0004341c01007387 */ /* 0x0001e20000100800 */
[----:B---3--:R-:W-:-:S05]  /*bb00*/  FADD.FTZ R27, R176, R27 ;  /* 0x0000001bb01b7221 */ /* 0x008fca0000010000 */
[----:B------:R1:W-:Y:S04]  /*bb10*/  STL.64 [R1+0x440], R26 ;  /* 0x0004401a01007387 */ /* 0x0003e80000100a00 */
[----:B------:R-:W2:Y:S04]  /*bb20*/  LD.E R15, desc[UR40][R22.64+0x41c] ;  /* 0x00041c28160f7980 */ /* 0x000ea8000c101900 */
        /* <DEDUP_REMOVED lines=127> */
[----:B--2---:R-:W-:Y:S01]  /*c320*/  FMUL.FTZ R219, R44, R15 ;  /* 0x0000000f2cdb7220 */ /* 0x004fe20000410000 */
[C---:B---3--:R-:W-:Y:S01]  /*c330*/  FMUL.FTZ R215, R75.reuse, R42 ;  /* 0x0000002a4bd77220 */ /* 0x048fe20000410000 */
[C---:B----4-:R-:W-:Y:S01]  /*c340*/  FMUL.FTZ R15, R75.reuse, R30 ;  /* 0x0000001e4b0f7220 */ /* 0x050fe20000410000 */
        /* <DEDUP_REMOVED lines=31> */
[C---:B0-----:R-:W-:Y:S01]  /*c540*/  FMUL.FTZ R219, R75.reuse, R130 ;  /* 0x000000824bdb7220 */ /* 0x041fe20000410000 */
[C---:B-1----:R-:W-:Y:S01]  /*c550*/  FMUL.FTZ R189, R75.reuse, R126 ;  /* 0x0000007e4bbd7220 */ /* 0x042fe20000410000 */
[C---:B--2---:R-:W-:Y:S01]  /*c560*/  FMUL.FTZ R191, R75.reuse, R132 ;  /* 0x000000844bbf7220 */ /* 0x044fe20000410000 */
[C---:B---3--:R-:W-:Y:S01]  /*c570*/  FMUL.FTZ R199, R75.reuse, R124 ;  /* 0x0000007c4bc77220 */ /* 0x048fe20000410000 */
        /* <DEDUP_REMOVED lines=756> */
[----:B------:R-:W-:Y:S01]  /*f4c0*/  STL [R1+0x88], R0 ;  /* 0x0000880001007387 */ /* 0x000fe20000100800 */
[--C-:B------:R-:W-:Y:S01]  /*f4d0*/  IMAD.MOV.U32 R13, RZ, RZ, R15.reuse ;  /* 0x000000ffff0d7224 */ /* 0x100fe200078e000f */
        /* <DEDUP_REMOVED lines=953> */
.L_x_3248:
[----:B------:R-:W-:Y:S05]  /*13070*/  BSYNC B0 ;  /* 0x0000000000007941 */ /* 0x000fea0003800000 */
.L_x_3247:
[----:B------:R-:W-:Y:S05]  /*13080*/  @P1 BRA `(.L_x_3249) ;  /* 0xffffff6800201947 */ /* 0x000fea000383ffff */
.L_x_3232:
[----:B------:R-:W-:-:S13]  /*13090*/  ISETP.GE.AND P1, PT, R10, UR45, PT ;  /* 0x0000002d0a007c0c */ /* 0x000fda000bf26270 */
[----:B------:R-:W-:Y:S05]  /*130a0*/  @!P1 BRA `(.L_x_3250) ;  /* 0x000000a800fc9947 */ /* 0x000fea0003800000 */
[----:B0-----:R0:W5:Y:S02]  /*130b0*/  LDL.64 R2, [R1+0x170] ;  /* 0x0001700001027983 */ /* 0x0011640000100a00 */
.L_x_3281:
        /* <DEDUP_REMOVED lines=21> */
.L_x_3252:
[----:B------:R-:W-:Y:S05]  /*13210*/  BSYNC B0 ;  /* 0x0000000000007941 */ /* 0x000fea0003800000 */
.L_x_3251:
        /* <DEDUP_REMOVED lines=13> */
.L_x_3254:
[----:B------:R-:W-:Y:S05]  /*132f0*/  BSYNC B0 ;  /* 0x0000000000007941 */ /* 0x000fea0003800000 */
.L_x_3253:
        /* <DEDUP_REMOVED lines=8> */
.L_x_3256:
[----:B------:R-:W-:Y:S05]  /*13380*/  BSYNC B0 ;  /* 0x0000000000007941 */ /* 0x000fea0003800000 */
.L_x_3255:
        /* <DEDUP_REMOVED lines=59> */
.L_x_3259:
[----:B------:R-:W-:Y:S05]  /*13740*/  BSYNC B0 ;  /* 0x0000000000007941 */ /* 0x000fea0003800000 */
.L_x_3258:
        /* <DEDUP_REMOVED lines=10> */
.L_x_3261:
[----:B------:R-:W-:Y:S05]  /*137f0*/  BSYNC B0 ;  /* 0x0000000000007941 */ /* 0x000fea0003800000 */
.L_x_3260:
[----:B------:R-:W-:Y:S04]  /*13800*/  BSSY B0, `(.L_x_3262) ;  /* 0x0000006000007945 */ /* 0x000fe80003800000 */
[----:B--2---:R-:W-:Y:S05]  /*13810*/  @P1 BRA `(.L_x_3263) ;  /* 0x0000000000101947 */ /* 0x004fea0003800000 */
[----:B-----5:R-:W-:Y:S01]  /*13820*/  IMAD R4, R4, 0x8, R7 ;  /* 0x0000000804047824 */ /* 0x020fe200078e0207 */
[----:B-1----:R-:W-:-:S04]  /*13830*/  SHF.L.U32 R5, R6, 0x1f, RZ ;  /* 0x0000001f06057819 */ /* 0x002fc800000006ff */
[----:B------:R-:W1:Y:S02]  /*13840*/  SYNCS.PHASECHK.TRANS64.TRYWAIT P1, [R4+URZ], R5 ;  /* 0x00000005040075a7 */ /* 0x000e64000802017f */
[----:B-1----:R-:W-:Y:S05]  /*13850*/  @!P1 BRA `(.L_x_3264) ;  /* 0x00000158001c9947 */ /* 0x002fea0003800000 */
.L_x_3263:
[----:B------:R-:W-:Y:S05]  /*13860*/  BSYNC B0 ;  /* 0x0000000000007941 */ /* 0x000fea0003800000 */
.L_x_3262:
[----:B-1----:R-:W2:Y:S04]  /*13870*/  LDL R5, [R1+0x90] ;  /* 0x0000900001057983 */ /* 0x002ea80000100800 */
[----:B------:R-:W3:Y:S04]  /*13880*/  LD.E R11, desc[UR40][R2.64] ;  /* 0x00000028020b7980 */ /* 0x000ee8000c101900 */
[----:B------:R-:W3:Y:S04]  /*13890*/  LDL.64 R74, [R1+0x118] ;  /* 0x00011800014a7983 */ /* 0x000ee80000100a00 */
[----:B-----5:R-:W4:Y:S04]  /*138a0*/  LDL.64 R6, [R1+0x110] ;  /* 0x0001100001067983 */ /* 0x020f280000100a00 */
        /* <DEDUP_REMOVED lines=268> */
.L_x_3270:
[----:B------:R-:W-:Y:S05]  /*14970*/  BSYNC B2 ;  /* 0x0000000000027941 */ /* 0x000fea0003800000 */
.L_x_3269:
[----:B------:R-:W-:Y:S01]  /*14980*/  LOP3.LUT R7, RZ, R7, RZ, 0x33, !PT ;  /* 0x00000007ff077212 */ /* 0x000fe200078e33ff */
[----:B------:R-:W-:Y:S06]  /*14990*/  BRA `(.L_x_3271) ;  /* 0x0000000000187947 */ /* 0x000fec0003800000 */
.L_x_3268:
[----:B------:R-:W-:-:S13]  /*149a0*/  ISETP.NE.AND P1, PT, R14, 0x1, PT ;  /* 0x000000010e00780c */ /* 0x000fda0003f25270 */
[----:B------:R-:W-:Y:S05]  /*149b0*/  @!P1 BRA `(.L_x_3271) ;  /* 0x0000000000109947 */ /* 0x000fea0003800000 */
[----:B------:R-:W2:Y:S04]  /*149c0*/  LDL R6, [R198+0x1c] ;  /* 0x00001c00c6067983 */ /* 0x000ea80000100800 */
[----:B------:R-:W3:Y:S01]  /*149d0*/  LDL R72, [R198+0x20] ;  /* 0x00002000c6487983 */ /* 0x000ee20000100800 */
[----:B--2---:R-:W-:-:S05]  /*149e0*/  IMAD.HI.U32 R7, R7, R6, RZ ;  /* 0x0000000607077227 */ /* 0x004fca00078e00ff */
[----:B---3--:R-:W-:-:S07]  /*149f0*/  SHF.R.U32.HI R7, RZ, R72, R7 ;  /* 0x00000048ff077219 */ /* 0x008fce0000011607 */
.L_x_3271:
[----:B------:R-:W-:Y:S05]  /*14a00*/  BSYNC B1 ;  /* 0x0000000000017941 */ /* 0x000fea0003800000 */
.L_x_3267:
[----:B------:R-:W-:-:S05]  /*14a10*/  IMAD R7, R14, R7, R20 ;  /* 0x000000070e077224 */ /* 0x000fca00078e0214 */
[----:B------:R-:W-:Y:S02]  /*14a20*/  VIMNMX R4, R4, R7, !PT ;  /* 0x0000000704047248 */ /* 0x000fe40007fe0100 */
[----:B------:R-:W-:-:S07]  /*14a30*/  VIADDMNMX R5, R7, R14, R5, PT ;  /* 0x0000000e07057246 */ /* 0x000fce0003800105 */
.L_x_3266:
[----:B------:R-:W-:Y:S05]  /*14a40*/  BSYNC B0 ;  /* 0x0000000000007941 */ /* 0x000fea0003800000 */
.L_x_3265:
        /* <DEDUP_REMOVED lines=133> */
.L_x_3277:
[----:B------:R-:W-:Y:S05]  /*152a0*/  BSYNC B2 ;  /* 0x0000000000027941 */ /* 0x000fea0003800000 */
.L_x_3276:
[----:B------:R-:W-:Y:S01]  /*152b0*/  LOP3.LUT R9, RZ, R9, RZ, 0x33, !PT ;  /* 0x00000009ff097212 */ /* 0x000fe200078e33ff */
[----:B------:R-:W-:Y:S06]  /*152c0*/  BRA `(.L_x_3278) ;  /* 0x0000000000187947 */ /* 0x000fec0003800000 */
.L_x_3275:
[----:B------:R-:W-:-:S13]  /*152d0*/  ISETP.NE.AND P6, PT, R14, 0x1, PT ;  /* 0x000000010e00780c */ /* 0x000fda0003fc5270 */
[----:B------:R-:W-:Y:S05]  /*152e0*/  @!P6 BRA `(.L_x_3278) ;  /* 0x000000000010e947 */ /* 0x000fea0003800000 */
[----:B------:R-:W2:Y:S04]  /*152f0*/  LDL R4, [R198+0x1c] ;  /* 0x00001c00c6047983 */ /* 0x000ea80000100800 */
[----:B------:R-:W3:Y:S01]  /*15300*/  LDL R8, [R198+0x20] ;  /* 0x00002000c6087983 */ /* 0x000ee20000100800 */
[----:B--2---:R-:W-:-:S05]  /*15310*/  IMAD.HI.U32 R9, R9, R4, RZ ;  /* 0x0000000409097227 */ /* 0x004fca00078e00ff */
[----:B---3--:R-:W-:-:S07]  /*15320*/  SHF.R.U32.HI R9, RZ, R8, R9 ;  /* 0x00000008ff097219 */ /* 0x008fce0000011609 */
.L_x_3278:
[----:B------:R-:W-:Y:S05]  /*15330*/  BSYNC B1 ;  /* 0x0000000000017941 */ /* 0x000fea0003800000 */
.L_x_3274:
[----:B------:R-:W-:-:S05]  /*15340*/  IMAD R9, R14, R9, R20 ;  /* 0x000000090e097224 */ /* 0x000fca00078e0214 */
[----:B------:R-:W-:Y:S02]  /*15350*/  VIADDMNMX R5, R9, R14, R5, PT ;  /* 0x0000000e09057246 */ /* 0x000fe40003800105 */
[----:B------:R-:W-:-:S07]  /*15360*/  VIMNMX R6, R6, R9, !PT ;  /* 0x0000000906067248 */ /* 0x000fce0007fe0100 */
.L_x_3273:
[----:B------:R-:W-:Y:S05]  /*15370*/  BSYNC B0 ;  /* 0x0000000000007941 */ /* 0x000fea0003800000 */
.L_x_3272:
        /* <DEDUP_REMOVED lines=148> */
[----:B------:R-:W-:Y:S04]  /*15cc0*/  STL [R1+0x430], R6 ;  /* 0x0004300601007387 */ /* 0x000fe80000100800 */
[----:B------:R-:W2:Y:S04]  /*15cd0*/  LDL R15, [R1+0x430] ;  /* 0x00043000010f7983 */ /* 0x000ea80000100800 */
[----:B----4-:R-:W1:Y:S01]  /*15ce0*/  SHFL.BFLY PT, R9, R12, 0x2, 0x1f ;  /* 0x0c401f000c097f89 */ /* 0x010e6200000e0000 */
[----:B--2---:R-:W-:Y:S01]  /*15cf0*/  FMUL.FTZ R7, R26, R15 ;  /* 0x0000000f1a077220 */ /* 0x004fe20000410000 */
[----:B------:R-:W-:-:S04]  /*15d00*/  FSETP.NEU.FTZ.AND P1, PT, R15, -INF , PT ;  /* 0xff8000000f00780b */ /* 0x000fc80003f3d000 */
[----:B------:R-:W-:-:S05]  /*15d10*/  FSEL R11, R7, RZ, P1 ;  /* 0x000000ff070b7208 */ /* 0x000fca0000800000 */
[----:B------:R-:W-:Y:S01]  /*15d20*/  FFMA.FTZ R7, R24, R26, -R11 ;  /* 0x0000001a18077223 */ /* 0x000fe2000001080b */
[----:B-1----:R-:W-:-:S05]  /*15d30*/  FMNMX.FTZ R9, R9, R12, !PT ;  /* 0x0000000c09097209 */ /* 0x002fca0007810000 */
[----:B------:R-:W1:Y:S01]  /*15d40*/  SHFL.BFLY PT, R24, R9, 0x1, 0x1f ;  /* 0x0c201f0009187f89 */ /* 0x000e6200000e0000 */
[----:B------:R-:W-:-:S05]  /*15d50*/  FSEL R15, R15, RZ, P1 ;  /* 0x000000ff0f0f7208 */ /* 0x000fca0000800000 */
[----:B------:R-:W-:Y:S01]  /*15d60*/  FADD.FTZ R15, R20, -R15 ;  /* 0x8000000f140f7221 */ /* 0x000fe20000010000 */
[----:B-1----:R-:W-:-:S04]  /*15d70*/  FMNMX.FTZ R24, R9, R24, !PT ;  /* 0x0000001809187209 */ /* 0x002fc80007810000 */
[C---:B------:R-:W-:Y:S01]  /*15d80*/  FSETP.NEU.FTZ.AND P1, PT, R24.reuse, -INF , PT ;  /* 0xff8000001800780b */ /* 0x040fe20003f3d000 */
[----:B------:R-:W-:-:S03]  /*15d90*/  FMUL.FTZ R6, R24, R26 ;  /* 0x0000001a18067220 */ /* 0x000fc60000410000 */
[----:B------:R-:W-:Y:S02]  /*15da0*/  FSEL R12, R24, RZ, P1 ;  /* 0x000000ff180c7208 */ /* 0x000fe40000800000 */
[----:B------:R-:W-:-:S03]  /*15db0*/  FSEL R29, R6, RZ, P1 ;  /* 0x000000ff061d7208 */ /* 0x000fc60000800000 */
[----:B------:R-:W-:Y:S01]  /*15dc0*/  FADD.FTZ R21, R21, -R12 ;  /* 0x8000000c15157221 */ /* 0x000fe20000010000 */
[-C--:B------:R-:W-:Y:S01]  /*15dd0*/  FMUL.FTZ R15, R15, R26.reuse ;  /* 0x0000001a0f0f7220 */ /* 0x080fe20000410000 */
[-C--:B------:R-:W-:Y:S01]  /*15de0*/  FFMA.FTZ R190, R25, R26.reuse, -R29 ;  /* 0x0000001a19be7223 */ /* 0x080fe2000001081d */
[-CC-:B------:R-:W-:Y:S01]  /*15df0*/  FFMA.FTZ R152, R152, R26.reuse, -R11.reuse ;  /* 0x0000001a98987223 */ /* 0x180fe2000001080b */
[----:B------:R-:W-:Y:S01]  /*15e00*/  FMUL.FTZ R21, R26, R21 ;  /* 0x000000151a157220 */ /* 0x000fe20000410000 */
[-C--:B------:R-:W-:Y:S01]  /*15e10*/  FFMA.FTZ R8, R36, R26.reuse, -R11 ;  /* 0x0000001a24087223 */ /* 0x080fe2000001080b */
[-CC-:B------:R-:W-:Y:S01]  /*15e20*/  FFMA.FTZ R153, R27, R26.reuse, -R29.reuse ;  /* 0x0000001a1b997223 */ /* 0x180fe2000001081d */
[----:B------:R-:W-:Y:S01]  /*15e30*/  MUFU.EX2 R7, R7 ;  /* 0x0000000700077308 */ /* 0x000fe20000000800 */
[-C--:B------:R-:W-:Y:S01]  /*15e40*/  FFMA.FTZ R184, R35, R26.reuse, -R29 ;  /* 0x0000001a23b87223 */ /* 0x080fe2000001081d */
[-C--:B------:R-:W-:Y:S01]  /*15e50*/  FFMA.FTZ R154, R154, R26.reuse, -R11 ;  /* 0x0000001a9a9a7223 */ /* 0x080fe2000001080b */
[----:B------:R-:W-:-:S05]  /*15e60*/  FFMA.FTZ R155, R30, R26, -R29 ;  /* 0x0000001a1e9b7223 */ /* 0x000fca000001081d */
[----:B------:R-:W3:Y:S01]  /*15e70*/  MUFU.EX2 R36, R15 ;  /* 0x0000000f00247308 */ /* 0x000ee20000000800 */
[-C--:B------:R-:W-:Y:S01]  /*15e80*/  FFMA.FTZ R185, R90, R26.reuse, -R11 ;  /* 0x0000001a5ab97223 */ /* 0x080fe2000001080b */
[----:B------:R-:W-:-:S06]  /*15e90*/  FFMA.FTZ R6, R31, R26, -R29 ;  /* 0x0000001a1f067223 */ /* 0x000fcc000001081d */
        /* <DEDUP_REMOVED lines=27> */
[----:B------:R-:W-:Y:S01]  /*16050*/  FFMA.FTZ R68, R68, R26, -R11 ;  /* 0x0000001a44447223 */ /* 0x000fe2000001080b */
[----:B------:R-:W0:Y:S01]  /*16060*/  MUFU.EX2 R188, R188 ;  /* 0x000000bc00bc7308 */ /* 0x000e220000000800 */
[----:B---3--:R-:W-:Y:S01]  /*16070*/  FFMA.FTZ R11, R36, R4, R7 ;  /* 0x00000004240b7223 */ /* 0x008fe20000010007 */
[----:B-1----:R-:W-:Y:S01]  /*16080*/  FFMA.FTZ R4, R5, R35, R190 ;  /* 0x0000002305047223 */ /* 0x002fe200000100be */
[----:B------:R-:W-:-:S05]  /*16090*/  FFMA.FTZ R177, R38, R26, -R29 ;  /* 0x0000001a26b17223 */ /* 0x000fca000001081d */
[----:B------:R-:W1:Y:S01]  /*160a0*/  MUFU.EX2 R179, R179 ;  /* 0x000000b300b37308 */ /* 0x000e620000000800 */
[----:B--2---:R-:W-:Y:S01]  /*160b0*/  FADD.FTZ R11, R152, R11 ;  /* 0x0000000b980b7221 */ /* 0x004fe20000010000 */
[----:B----4-:R-:W-:Y:S01]  /*160c0*/  FADD.FTZ R4, R153, R4 ;  /* 0x0000000499047221 */ /* 0x010fe20000010000 */
[----:B------:R-:W-:-:S05]  /*160d0*/  FFMA.FTZ R182, R39, R26, -R29 ;  /* 0x0000001a27b67223 */ /* 0x000fca000001081d */
        /* <DEDUP_REMOVED lines=97> */
[----:B------:R-:W-:Y:S01]  /*166f0*/  STL [R1+0x434], R24 ;  /* 0x0004341801007387 */ /* 0x000fe20000100800 */
        /* <DEDUP_REMOVED lines=130> */
[C---:B--2---:R-:W-:Y:S01]  /*16f20*/  FMUL.FTZ R25, R36.reuse, R25 ;  /* 0x0000001924197220 */ /* 0x044fe20000410000 */
[C---:B---3--:R-:W-:Y:S01]  /*16f30*/  FMUL.FTZ R5, R36.reuse, R5 ;  /* 0x0000000524057220 */ /* 0x048fe20000410000 */
[C---:B----4-:R-:W-:Y:S01]  /*16f40*/  FMUL.FTZ R187, R36.reuse, R33 ;  /* 0x0000002124bb7220 */ /* 0x050fe20000410000 */
[C---:B-----5:R-:W-:Y:S01]  /*16f50*/  FMUL.FTZ R33, R36.reuse, R28 ;  /* 0x0000001c24217220 */ /* 0x060fe20000410000 */
[C---:B------:R-:W-:Y:S01]  /*16f60*/  FMUL.FTZ R29, R36.reuse, R29 ;  /* 0x0000001d241d7220 */ /* 0x040fe20000410000 */
[----:B------:R0:W-:Y:S01]  /*16f70*/  ST.E desc[UR40][R22.64+0x220], R25 ;  /* 0x0002201916007985 */ /* 0x0001e2000c101928 */
[C---:B------:R-:W-:Y:S01]  /*16f80*/  FMUL.FTZ R31, R36.reuse, R31 ;  /* 0x0000001f241f7220 */ /* 0x040fe20000410000 */
[C---:B------:R-:W-:Y:S01]  /*16f90*/  FMUL.FTZ R43, R36.reuse, R43 ;  /* 0x0000002b242b7220 */ /* 0x040fe20000410000 */
[C---:B------:R-:W-:Y:S01]  /*16fa0*/  FMUL.FTZ R27, R36.reuse, R27 ;  /* 0x0000001b241b7220 */ /* 0x040fe20000410000 */
[----:B------:R1:W-:Y:S01]  /*16fb0*/  ST.E desc[UR40][R22.64+0x250], R5 ;  /* 0x0002500516007985 */ /* 0x0003e2000c101928 */
[C---:B------:R-:W-:Y:S01]  /*16fc0*/  FMUL.FTZ R39, R35.reuse, R39 ;  /* 0x0000002723277220 */ /* 0x040fe20000410000 */
[C---:B------:R-:W-:Y:S01]  /*16fd0*/  FMUL.FTZ R37, R35.reuse, R37 ;  /* 0x0000002523257220 */ /* 0x040fe20000410000 */
[C---:B0-----:R-:W-:Y:S01]  /*16fe0*/  FMUL.FTZ R25, R36.reuse, R4 ;  /* 0x0000000424197220 */ /* 0x041fe20000410000 */
[----:B-1----:R-:W-:Y:S01]  /*16ff0*/  FMUL.FTZ R5, R35, R214 ;  /* 0x000000d623057220 */ /* 0x002fe20000410000 */
        /* <DEDUP_REMOVED lines=100> */
[----:B------:R-:W-:Y:S01]  /*17640*/  FMUL.FTZ R189, R35, R34 ;  /* 0x0000002223bd7220 */ /* 0x000fe20000410000 */
        /* <DEDUP_REMOVED lines=73> */
[----:B------:R-:W-:Y:S01]  /*17ae0*/  FMUL.FTZ R35, R35, R26 ;  /* 0x0000001a23237220 */ /* 0x000fe20000410000 */
        /* <DEDUP_REMOVED lines=70> */
[----:B--2---:R-:W2:Y:S04]  /*17f50*/  LD.E R31, desc[UR40][R22.64+0x228] ;  /* 0x00022828161f7980 */ /* 0x004ea8000c101900 */
[----:B---3--:R-:W3:Y:S04]  /*17f60*/  LD.E R33, desc[UR40][R22.64+0x22c] ;  /* 0x00022c2816217980 */ /* 0x008ee8000c101900 */
[----:B------:R-:W3:Y:S04]  /*17f70*/  LD.E R41, desc[UR40][R22.64+0x230] ;  /* 0x0002302816297980 */ /* 0x000ee8000c101900 */
        /* <DEDUP_REMOVED lines=126> */
[----:B--2---:R-:W-:Y:S04]  /*18760*/  ST.E desc[UR40][R22.64+0x228], R31 ;  /* 0x0002281f16007985 */ /* 0x004fe8000c101928 */
[----:B---3--:R-:W-:Y:S04]  /*18770*/  ST.E desc[UR40][R22.64+0x22c], R33 ;  /* 0x00022c2116007985 */ /* 0x008fe8000c101928 */
[----:B------:R-:W-:Y:S04]  /*18780*/  ST.E desc[UR40][R22.64+0x230], R41 ;  /* 0x0002302916007985 */ /* 0x000fe8000c101928 */
        /* <DEDUP_REMOVED lines=124> */
[----:B------:R-:W5:Y:S04]  /*18f50*/  LDL R189, [R1+0x88] ;  /* 0x0000880001bd7983 */ /* 0x000f680000100800 */
[----:B-1----:R-:W5:Y:S04]  /*18f60*/  LD.E R24, desc[UR40][R22.64+0x220] ;  /* 0x0002202816187980 */ /* 0x002f68000c101900 */
[----:B------:R-:W5:Y:S04]  /*18f70*/  LD.E R25, desc[UR40][R22.64+0x224] ;  /* 0x0002242816197980 */ /* 0x000f68000c101900 */
        /* <DEDUP_REMOVED lines=1230> */
.L_x_3280:
[----:B------:R-:W-:Y:S05]  /*1dc60*/  BSYNC B0 ;  /* 0x0000000000007941 */ /* 0x000fea0003800000 */
.L_x_3279:
[C---:B------:R-:W-:Y:S01]  /*1dc70*/  ISETP.GT.AND P1, PT, R10.reuse, UR45, PT ;  /* 0x0000002d0a007c0c */ /* 0x040fe2000bf24270 */
[----:B------:R-:W-:-:S12]  /*1dc80*/  VIADD R10, R10, 0xffffffff ;  /* 0xffffffff0a0a7836 */ /* 0x000fd80000000000 */
[----:B------:R-:W-:Y:S05]  /*1dc90*/  @P1 BRA `(.L_x_3281) ;  /* 0xffffff5400081947 */ /* 0x000fea000383ffff */
.L_x_3250:
[----:B------:R-:W-:Y:S05]  /*1dca0*/  WARPSYNC.ALL ;  /* 0x0000000000007948 */ /* 0x000fea0003800000 */
[----:B0-----:R-:W1:Y:S04]  /*1dcb0*/  LDL R5, [R1+0x440] ;  /* 0x0004400001057983 */ /* 0x001e680000100800 */
[----:B------:R-:W2:Y:S04]  /*1dcc0*/  LDL R4, [R1+0x444] ;  /* 0x0004440001047983 */ /* 0x000ea80000100800 */
[----:B------:R-:W3:Y:S04]  /*1dcd0*/  LDL R136, [R1+0x210] ;  /* 0x0002100001887983 */ /* 0x000ee80000100800 */
        /* <DEDUP_REMOVED lines=75> */
[----:B------:R-:W5:Y:S01]  /*1e190*/  @!P2 LDL R19, [R1+0x214] ;  /* 0x000214000113a983 */ /* 0x000f620000100800 */
[----:B0-----:R-:W-:-:S03]  /*1e1a0*/  FADD.FTZ R140, R8, R3 ;  /* 0x00000003088c7221 */ /* 0x001fc60000010000 */
[----:B------:R-:W5:Y:S02]  /*1e1b0*/  LDL.64 R2, [R1+0x220] ;  /* 0x0002200001027983 */ /* 0x000f640000100a00 */
[----:B------:R-:W-:Y:S02]  /*1e1c0*/  FSETP.NE.FTZ.AND P1, PT, R140, RZ, PT ;  /* 0x000000ff8c00720b */ /* 0x000fe40003f35000 */
[----:B------:R-:W5:Y:S11]  /*1e1d0*/  LDL.64 R8, [R1+0x250] ;  /* 0x0002500001087983 */ /* 0x000f760000100a00 */
[----:B------:R-:W5:Y:S04]  /*1e1e0*/  @P1 LDL R143, [R1+0x450] ;  /* 0x00045000018f1983 */ /* 0x000f680000100800 */
[----:B------:R-:W5:Y:S01]  /*1e1f0*/  @P1 LDL R145, [R1+0x434] ;  /* 0x0004340001911983 */ /* 0x000f620000100800 */
[----:B------:R-:W-:-:S02]  /*1e200*/  IMAD.MOV.U32 R138, RZ, RZ, RZ ;  /* 0x000000ffff8a7224 */ /* 0x000fc400078e00ff */
[----:B------:R-:W-:Y:S01]  /*1e210*/  IMAD.MOV.U32 R142, RZ, RZ, -0x800000 ;  /* 0xff800000ff8e7424 */ /* 0x000fe200078e00ff */
[----:B------:R0:W-:Y:S08]  /*1e220*/  BAR.ARV R208, 0x100 ;  /* 0x000400d00000751d */ /* 0x0001f00000002000 */
[----:B------:R-:W-:Y:S06]  /*1e230*/  BAR.ARV 0x8, 0x180 ;  /* 0x0206000000007b1d */ /* 0x000fec0000002000 */
[----:B----4-:R-:W-:-:S13]  /*1e240*/  FSETP.NE.FTZ.AND P0, PT, R148, RZ, PT ;  /* 0x000000ff9400720b */ /* 0x010fda0003f15000 */
[----:B------:R-:W4:Y:S04]  /*1e250*/  @P0 LDL R139, [R1+0x450] ;  /* 0x00045000018b0983 */ /* 0x000f280000100800 */
[----:B------:R-:W4:Y:S01]  /*1e260*/  @P0 LDL R144, [R1+0x430] ;  /* 0x0004300001900983 */ /* 0x000f220000100800 */
[----:B------:R-:W1:Y:S08]  /*1e270*/  @P0 MUFU.LG2 R141, R148 ;  /* 0x00000094008d0308 */ /* 0x000e700000000c00 */
[----:B------:R-:W2:Y:S01]  /*1e280*/  @P0 MUFU.RCP R138, R148 ;  /* 0x00000094008a0308 */ /* 0x000ea20000001000 */
[----:B-1----:R-:W-:-:S07]  /*1e290*/  @P0 FMUL.FTZ R146, R141, 0.69314718246459960938 ;  /* 0x3f3172188d920820 */ /* 0x002fce0000410000 */
[----:B------:R-:W1:Y:S01]  /*1e2a0*/  @P1 MUFU.LG2 R147, R140 ;  /* 0x0000008c00931308 */ /* 0x000e620000000c00 */
[----:B---3--:R-:W-:Y:S02]  /*1e2b0*/  VIADD R0, R0, 0x1 ;  /* 0x0000000100007836 */ /* 0x008fe40000000000 */
[-C--:B--2---:R-:W-:Y:S01]  /*1e2c0*/  FMUL.FTZ R5, R5, R138.reuse ;  /* 0x0000008a05057220 */ /* 0x084fe20000410000 */
[-C--:B------:R-:W-:Y:S01]  /*1e2d0*/  FMUL.FTZ R4, R4, R138.reuse ;  /* 0x0000008a04047220 */ /* 0x080fe20000410000 */
[-C--:B------:R-:W-:Y:S01]  /*1e2e0*/  FMUL.FTZ R7, R7, R138.reuse ;  /* 0x0000008a07077220 */ /* 0x080fe20000410000 */
[-C--:B------:R-:W-:Y:S01]  /*1e2f0*/  FMUL.FTZ R6, R6, R138.reuse ;  /* 0x0000008a06067220 */ /* 0x080fe20000410000 */
[-C--:B-----5:R-:W-:Y:S01]  /*1e300*/  FMUL.FTZ R11, R11, R138.reuse ;  /* 0x0000008a0b0b7220 */ /* 0x0a0fe20000410000 */
[-C--:B------:R-:W-:Y:S01]  /*1e310*/  FMUL.FTZ R10, R10, R138.reuse ;  /* 0x0000008a0a0a7220 */ /* 0x080fe20000410000 */
[----:B------:R-:W-:Y:S01]  /*1e320*/  STL.64 [R1+0x230], R4 ;  /* 0x0002300401007387 */ /* 0x000fe20000100a00 */
        /* <DEDUP_REMOVED lines=60> */
[----:B-1----:R-:W-:Y:S01]  /*1e6f0*/  VIADD R2, R137, 0x1 ;  /* 0x0000000189027836 */ /* 0x002fe20000000000 */
[----:B------:R-:W-:Y:S01]  /*1e700*/  @!P2 LOP3.LUT R4, R19, 0x1, RZ, 0x3c, !PT ;  /* 0x000000011304a812 */ /* 0x000fe200078e3cff */
[----:B------:R0:W-:Y:S04]  /*1e710*/  STL [R1+0x444], R140 ;  /* 0x0004448c01007387 */ /* 0x0001e80000100800 */
        /* <DEDUP_REMOVED lines=32> */
[----:B------:R0:W-:Y:S04]  /*1e920*/  @!P2 STL [R1+0x214], R4 ;  /* 0x000214040100a387 */ /* 0x0001e80000100800 */
[----:B------:R0:W-:Y:S04]  /*1e930*/  STL [R1+0x21c], R0 ;  /* 0x00021c0001007387 */ /* 0x0001e80000100800 */
[----:B------:R0:W-:Y:S01]  /*1e940*/  @!P2 STL [R1+0x210], RZ ;  /* 0x000210ff0100a387 */ /* 0x0001e20000100800 */
[----:B----4-:R-:W-:-:S04]  /*1e950*/  @P0 FMUL.FTZ R139, R139, 0.69314718246459960938 ;  /* 0x3f3172188b8b0820 */ /* 0x010fc80000410000 */
[----:B------:R-:W-:Y:S01]  /*1e960*/  @P0 FFMA.FTZ R142, R139, R144, R146 ;  /* 0x000000908b8e0223 */ /* 0x000fe20000010092 */
[----:B------:R-:W-:-:S06]  /*1e970*/  IMAD.MOV.U32 R139, RZ, RZ, RZ ;  /* 0x000000ffff8b7224 */ /* 0x000fcc00078e00ff */
[----:B------:R-:W1:Y:S01]  /*1e980*/  @P1 MUFU.RCP R139, R140 ;  /* 0x0000008c008b1308 */ /* 0x000e620000001000 */
[----:B------:R-:W-:Y:S01]  /*1e990*/  @P1 FMUL.FTZ R146, R143, 0.69314718246459960938 ;  /* 0x3f3172188f921820 */ /* 0x000fe20000410000 */
[----:B------:R-:W-:-:S03]  /*1e9a0*/  IMAD.MOV.U32 R144, RZ, RZ, -0x800000 ;  /* 0xff800000ff907424 */ /* 0x000fc600078e00ff */
[----:B------:R-:W-:Y:S01]  /*1e9b0*/  @P1 FFMA.FTZ R144, R146, R145, R147 ;  /* 0x0000009192901223 */ /* 0x000fe20000010093 */
[----:B------:R0:W-:Y:S04]  /*1e9c0*/  STL [R1+0x440], R142 ;  /* 0x0004408e01007387 */ /* 0x0001e80000100800 */
[----:B------:R0:W-:Y:S01]  /*1e9d0*/  STL [R1+0x444], R144 ;  /* 0x0004449001007387 */ /* 0x0001e20000100800 */
        /* <DEDUP_REMOVED lines=95> */
[----:B------:R0:W-:Y:S01]  /*1efd0*/  STL.64 [R1+0x418], R134 ;  /* 0x0004188601007387 */ /* 0x0001e20000100a00 */
[----:B------:R-:W-:-:S13]  /*1efe0*/  PLOP3.LUT P0, PT, PT, PT, PT, 0x8, 0x0 ;  /* 0x000000000000781c */ /* 0x000fda0003f0e170 */
.L_x_3185:
[----:B------:R-:W1:Y:S08]  /*1eff0*/  S2UR UR4, SR_CgaCtaId ;  /* 0x00000000000479c3 */ /* 0x000e700000008800 */
[----:B------:R-:W-:Y:S06]  /*1f000*/  BAR.SYNC.DEFER_BLOCKING 0x5, 0x180 ;  /* 0x0146000000007b1d */ /* 0x000fec0000010000 */
[----:B------:R-:W-:Y:S01]  /*1f010*/  UMOV UR46, 0x400 ;  /* 0x00000400002e7882 */ /* 0x000fe20000000000 */
[----:B------:R-:W-:Y:S01]  /*1f020*/  BSSY B0, `(.L_x_3282) ;  /* 0x00002b6000007945 */ /* 0x000fe20003800000 */
[----:B-1----:R-:W-:-:S09]  /*1f030*/  ULEA UR46, UR4, UR46, 0x18 ;  /* 0x0000002e042e7291 */ /* 0x002fd2000f8ec03f */
[----:B0-2---:R-:W0:Y:S02]  /*1f040*/  LDS.128 R4, [UR46+0x324d0] ;  /* 0x0324d02eff047984 */ /* 0x005e240008000c00 */
[----:B0-----:R-:W-:Y:S02]  /*1f050*/  R2UR UR5, R5 ;  /* 0x00000000050572ca */ /* 0x001fe400000e0000 */
[----:B------:R-:W-:Y:S02]  /*1f060*/  R2UR UR7, R6 ;  /* 0x00000000060772ca */ /* 0x000fe400000e0000 */
[----:B------:R-:W-:Y:S01]  /*1f070*/  R2UR UR6, R7 ;  /* 0x00000000070672ca */ /* 0x000fe200000e0000 */
[----:B------:R-:W-:Y:S06]  /*1f080*/  BAR.ARV 0x4, 0x180 ;  /* 0x0106000000007b1d */ /* 0x000fec0000002000 */
[----:B------:R-:W-:Y:S08]  /*1f090*/  @P0 BRA `(.L_x_3283) ;  /* 0x0000001c005c0947 */ /* 0x000ff00003800000 */
[----:B------:R-:W2:Y:S04]  /*1f0a0*/  LDL.128 R136, [R1+0x220] ;  /* 0x0002200001887983 */ /* 0x000ea80000100c00 */
        /* <DEDUP_REMOVED lines=31> */
[----:B------:R-:W-:Y:S01]  /*1f2a0*/  IADD3 R3, P4, R192, 0x8040, RZ ;  /* 0x00008040c0037810 */ /* 0x000fe20007f9e0ff */
[----:B------:R-:W-:-:S03]  /*1f2b0*/  ULDC.64 UR8, c[0x0][0xd00] ;  /* 0x0003400000087ab9 */ /* 0x000fc60000000a00 */
[----:B------:R-:W-:Y:S02]  /*1f2c0*/  LOP3.LUT R2, R3, 0x380, RZ, 0xc0, !PT ;  /* 0x0000038003027812 */ /* 0x000fe400078ec0ff */
[----:B------:R-:W-:Y:S02]  /*1f2d0*/  LOP3.LUT R145, R192, 0x380, RZ, 0xc0, !PT ;  /* 0x00000380c0917812 */ /* 0x000fe400078ec0ff */
[----:B------:R-:W-:Y:S02]  /*1f2e0*/  SHF.R.U64 R2, R2, 0x3, RZ ;  /* 0x0000000302027819 */ /* 0x000fe400000012ff */
[----:B------:R-:W-:Y:S02]  /*1f2f0*/  SHF.R.U64 R145, R145, 0x3, RZ ;  /* 0x0000000391917819 */ /* 0x000fe400000012ff */
[----:B------:R-:W-:Y:S02]  /*1f300*/  LOP3.LUT R2, R2, R3, RZ, 0x3c, !PT ;  /* 0x0000000302027212 */ /* 0x000fe400078e3cff */
[----:B------:R-:W-:-:S02]  /*1f310*/  IADD3 R3, P1, R192, 0xc020, RZ ;  /* 0x0000c020c0037810 */ /* 0x000fc40007f3e0ff */
[C---:B------:R-:W-:Y:S02]  /*1f320*/  IADD3 R21, P3, R192.reuse, 0x8060, RZ ;  /* 0x00008060c0157810 */ /* 0x040fe40007f7e0ff */
[C---:B------:R-:W-:Y:S02]  /*1f330*/  IADD3 R0, P2, R192.reuse, 0xc000, RZ ;  /* 0x0000c000c0007810 */ /* 0x040fe40007f5e0ff */
[----:B------:R-:W-:Y:S01]  /*1f340*/  LOP3.LUT R144, R145, R192, RZ, 0x3c, !PT ;  /* 0x000000c091907212 */ /* 0x000fe200078e3cff */
[----:B------:R-:W-:Y:S01]  /*1f350*/  IMAD.MOV.U32 R145, RZ, RZ, R193 ;  /* 0x000000ffff917224 */ /* 0x000fe200078e00c1 */
[----:B------:R-:W-:Y:S02]  /*1f360*/  IADD3 R141, P0, R192, 0xc040, RZ ;  /* 0x0000c040c08d7810 */ /* 0x000fe40007f1e0ff */
[----:B------:R-:W-:Y:S02]  /*1f370*/  LOP3.LUT R146, R3, 0x380, RZ, 0xc0, !PT ;  /* 0x0000038003927812 */ /* 0x000fe400078ec0ff */
[----:B------:R-:W-:-:S02]  /*1f380*/  LOP3.LUT R20, R21, 0x380, RZ, 0xc0, !PT ;  /* 0x0000038015147812 */ /* 0x000fc400078ec0ff */
[----:B------:R-:W-:Y:S02]  /*1f390*/  LOP3.LUT R143, R0, 0x380, RZ, 0xc0, !PT ;  /* 0x00000380008f7812 */ /* 0x000fe400078ec0ff */
[----:B------:R-:W-:Y:S02]  /*1f3a0*/  LOP3.LUT R140, R141, 0x380, RZ, 0xc0, !PT ;  /* 0x000003808d8c7812 */ /* 0x000fe400078ec0ff */
[----:B------:R-:W-:Y:S02]  /*1f3b0*/  SHF.R.U64 R146, R146, 0x3, RZ ;  /* 0x0000000392927819 */ /* 0x000fe400000012ff */
[----:B------:R-:W-:Y:S02]  /*1f3c0*/  MOV R144, R144 ;  /* 0x0000009000907202 */ /* 0x000fe40000000f00 */
[----:B------:R-:W-:Y:S02]  /*1f3d0*/  SHF.R.U64 R20, R20, 0x3, RZ ;  /* 0x0000000314147819 */ /* 0x000fe400000012ff */
[----:B------:R-:W-:-:S02]  /*1f3e0*/  SHF.R.U64 R143, R143, 0x3, RZ ;  /* 0x000000038f8f7819 */ /* 0x000fc400000012ff */
        /* <DEDUP_REMOVED lines=9> */
[----:B------:R-:W-:Y:S01]  /*1f480*/  UISETP.NE.U32.AND UP0, UPT, UR8, URZ, UPT ;  /* 0x0000003f0800728c */ /* 0x000fe2000bf05070 */
[----:B------:R-:W-:Y:S01]  /*1f490*/  IMAD.X R141, RZ, RZ, R193, P0 ;  /* 0x000000ffff8d7224 */ /* 0x000fe200000e06c1 */
[----:B------:R-:W-:-:S02]  /*1f4a0*/  MOV R3, R2 ;  /* 0x0000000200037202 */ /* 0x000fc40000000f00 */
[----:B------:R-:W-:Y:S01]  /*1f4b0*/  MOV R20, R20 ;  /* 0x0000001400147202 */ /* 0x000fe20000000f00 */
[----:B------:R-:W-:Y:S01]  /*1f4c0*/  UISETP.NE.AND.EX UP0, UPT, UR9, URZ, UPT, UP0 ;  /* 0x0000003f0900728c */ /* 0x000fe2000bf05300 */
[----:B------:R-:W-:Y:S02]  /*1f4d0*/  MOV R2, R142 ;  /* 0x0000008e00027202 */ /* 0x000fe40000000f00 */
[----:B------:R-:W-:Y:S01]  /*1f4e0*/  MOV R0, R146 ;  /* 0x0000009200007202 */ /* 0x000fe20000000f00 */
[----:B------:R-:W-:Y:S01]  /*1f4f0*/  ULDC.64 UR8, c[0x0][0xd00] ;  /* 0x0003400000087ab9 */ /* 0x000fe20000000a00 */
[----:B------:R-:W-:Y:S01]  /*1f500*/  MOV R140, R140 ;  /* 0x0000008c008c7202 */ /* 0x000fe20000000f00 */
[----:B------:R-:W-:Y:S01]  /*1f510*/  UIMAD.WIDE UR8, UR42, 0x4, UR8 ;  /* 0x000000042a0878a5 */ /* 0x000fe2000f8e0208 */
[----:B------:R-:W-:Y:S01]  /*1f520*/  PLOP3.LUT P1, PT, PT, PT, UP0, 0x80, 0x0 ;  /* 0x000000000000781c */ /* 0x000fe20003f2f008 */
[----:B------:R-:W-:Y:S02]  /*1f530*/  ULDC UR4, c[0x0][0xb88] ;  /* 0x0002e20000047ab9 */ /* 0x000fe40000000800 */
[----:B------:R-:W-:Y:S01]  /*1f540*/  IMAD.U32 R19, RZ, RZ, UR4 ;  /* 0x00000004ff137e24 */ /* 0x000fe2000f8e00ff */
[----:B--2---:R-:W-:-:S02]  /*1f550*/  F2FP.F16.F32.PACK_AB R136, R137, R136 ;  /* 0x000000888988723e */ /* 0x004fc400000000ff */
[----:B------:R-:W-:Y:S02]  /*1f560*/  F2FP.F16.F32.PACK_AB R137, R139, R138 ;  /* 0x0000008a8b89723e */ /* 0x000fe400000000ff */
[----:B---3--:R-:W-:Y:S02]  /*1f570*/  F2FP.F16.F32.PACK_AB R128, R129, R128 ;  /* 0x000000808180723e */ /* 0x008fe400000000ff */
[----:B------:R-:W-:Y:S02]  /*1f580*/  F2FP.F16.F32.PACK_AB R129, R131, R130 ;  /* 0x000000828381723e */ /* 0x000fe400000000ff */
[----:B----4-:R-:W-:Y:S02]  /*1f590*/  F2FP.F16.F32.PACK_AB R138, R133, R132 ;  /* 0x00000084858a723e */ /* 0x010fe400000000ff */
[----:B------:R-:W-:Y:S01]  /*1f5a0*/  F2FP.F16.F32.PACK_AB R139, R135, R134 ;  /* 0x00000086878b723e */ /* 0x000fe200000000ff */
[----:B------:R-:W-:Y:S01]  /*1f5b0*/  BAR.SYNC.DEFER_BLOCKING 0x1, 0x100 ;  /* 0x0044000000007b1d */ /* 0x000fe20000010000 */
        /* <DEDUP_REMOVED lines=66> */
[----:B------:R-:W-:Y:S01]  /*1f9e0*/  F2FP.F16.F32.PACK_AB R27, R15, R14 ;  /* 0x0000000e0f1b723e */ /* 0x000fe200000000ff */
[----:B------:R0:W-:Y:S01]  /*1f9f0*/  STSM.16.M88.4 [R20], R48 ;  /* 0x0000003014007844 */ /* 0x0001e20000000200 */
[----:B------:R-:W-:-:S02]  /*1fa00*/  F2FP.F16.F32.PACK_AB R10, R5, R4 ;  /* 0x00000004050a723e */ /* 0x000fc400000000ff */
[----:B------:R-:W-:Y:S01]  /*1fa10*/  F2FP.F16.F32.PACK_AB R11, R7, R6 ;  /* 0x00000006070b723e */ /* 0x000fe200000000ff */
[----:B------:R1:W-:Y:S01]  /*1fa20*/  STSM.16.M88.4 [R2], R40 ;  /* 0x0000002802007844 */ /* 0x0003e20000000200 */
[----:B------:R-:W-:-:S03]  /*1fa30*/  IMAD.U32 R4, RZ, RZ, UR8 ;  /* 0x00000008ff047e24 */ /* 0x000fc6000f8e00ff */
[----:B------:R1:W-:Y:S01]  /*1fa40*/  STSM.16.M88.4 [R0], R32 ;  /* 0x0000002000007844 */ /* 0x0003e20000000200 */
[----:B------:R-:W-:Y:S01]  /*1fa50*/  IMAD.U32 R5, RZ, RZ, UR9 ;  /* 0x00000009ff057e24 */ /* 0x000fe2000f8e00ff */
[----:B------:R-:W-:Y:S02]  /*1fa60*/  ULDC.64 UR8, c[0x0][0xd08] ;  /* 0x0003420000087ab9 */ /* 0x000fe40000000a00 */
[----:B------:R1:W-:Y:S04]  /*1fa70*/  STSM.16.M88.4 [R140], R24 ;  /* 0x000000188c007844 */ /* 0x0003e80000000200 */
[----:B------:R1:W-:Y:S01]  /*1fa80*/  STSM.16.M88.4 [R226], R8 ;  /* 0x00000008e2007844 */ /* 0x0003e20000000200 */
[----:B------:R-:W-:Y:S01]  /*1fa90*/  UISETP.NE.U32.AND UP1, UPT, UR8, URZ, UPT ;  /* 0x0000003f0800728c */ /* 0x000fe2000bf25070 */
[----:B0-----:R-:W0:Y:S08]  /*1faa0*/  LDC R20, c[0x0][0xce8] ;  /* 0x00033a00ff147b82 */ /* 0x001e300000000800 */
[----:B------:R-:W-:Y:S01]  /*1fab0*/  BAR.SYNC.DEFER_BLOCKING 0x1, 0x100 ;  /* 0x0044000000007b1d */ /* 0x000fe20000010000 */
[----:B------:R-:W-:-:S06]  /*1fac0*/  UISETP.NE.AND.EX UP1, UPT, UR9, URZ, UPT, UP1 ;  /* 0x0000003f0900728c */ /* 0x000fcc000bf25310 */
[----:B------:R-:W-:-:S05]  /*1fad0*/  PLOP3.LUT P2, PT, PT, PT, UP1, 0x80, 0x0 ;  /* 0x000000000000781c */ /* 0x000fca0003f4f018 */
[----:B------:R-:W-:Y:S02]  /*1fae0*/  @UP1 ULDC.64 UR8, c[0x0][0xd08] ;  /* 0x0003420000081ab9 */ /* 0x000fe40000000a00 */
[----:B------:R-:W-:-:S06]  /*1faf0*/  @UP1 UIMAD.WIDE UR8, UR42, 0x4, UR8 ;  /* 0x000000042a0818a5 */ /* 0x000fcc000f8e0208 */
[----:B------:R-:W-:Y:S02]  /*1fb00*/  IMAD.U32 R6, RZ, RZ, UR8 ;  /* 0x00000008ff067e24 */ /* 0x000fe4000f8e00ff */
[----:B------:R-:W-:Y:S01]  /*1fb10*/  IMAD.U32 R7, RZ, RZ, UR9 ;  /* 0x00000009ff077e24 */ /* 0x000fe2000f8e00ff */
[----:B------:R-:W2:Y:S04]  /*1fb20*/  @P1 LDG.E R3, desc[UR40][R4.64] ;  /* 0x0000002804031981 */ /* 0x000ea8000c1e1900 */
[----:B------:R1:W5:Y:S01]  /*1fb30*/  @P2 LDG.E R19, desc[UR40][R6.64] ;  /* 0x0000002806132981 */ /* 0x000362000c1e1900 */
[----:B------:R-:W-:Y:S01]  /*1fb40*/  UMOV UR4, URZ ;  /* 0x0000003f00047c82 */ /* 0x000fe20008000000 */
[----:B------:R-:W-:Y:S02]  /*1fb50*/  LOP3.LUT P0, RZ, R216, 0x3, RZ, 0xc0, !PT ;  /* 0x00000003d8ff7812 */ /* 0x000fe4000780c0ff */
[----:B--2---:R-:W-:Y:S01]  /*1fb60*/  @P1 R2UR UR4, R3 ;  /* 0x00000000030412ca */ /* 0x004fe200000e0000 */
[----:B01----:R-:W-:-:S14]  /*1fb70*/  @P2 BRA `(.L_x_3284) ;  /* 0x0000000000102947 */ /* 0x003fdc0003800000 */
[----:B------:R-:W-:Y:S05]  /*1fb80*/  @!P1 BRA `(.L_x_3284) ;  /* 0x00000000000c9947 */ /* 0x000fea0003800000 */
[----:B------:R-:W2:Y:S04]  /*1fb90*/  LDG.E R0, desc[UR40][R4.64] ;  /* 0x0000002804007981 */ /* 0x000ea8000c1e1900 */
[----:B-----5:R-:W2:Y:S02]  /*1fba0*/  LDG.E R19, desc[UR40][R4.64+0x4] ;  /* 0x0000042804137981 */ /* 0x020ea4000c1e1900 */
[----:B--2---:R-:W-:-:S07]  /*1fbb0*/  IMAD.IADD R19, R19, 0x1, -R0 ;  /* 0x0000000113137824 */ /* 0x004fce00078e0a00 */
.L_x_3284:
[----:B-----5:R-:W-:Y:S02]  /*1fbc0*/  IMAD R19, R19, R20, RZ ;  /* 0x0000001413137224 */ /* 0x020fe400078e02ff */
[----:B------:R-:W-:Y:S01]  /*1fbd0*/  VIADD R12, R204, UR43 ;  /* 0x0000002bcc0c7c36 */ /* 0x000fe20008000000 */
[----:B------:R-:W-:Y:S01]  /*1fbe0*/  ISETP.NE.AND P1, PT, R20, 0x1, PT ;  /* 0x000000011400780c */ /* 0x000fe20003f25270 */
[----:B------:R-:W-:Y:S01]  /*1fbf0*/  VIADD R5, R236, UR43 ;  /* 0x0000002bec057c36 */ /* 0x000fe20008000000 */
[----:B------:R-:W-:Y:S02]  /*1fc00*/  USHF.R.S32.HI UR16, URZ, 0x1f, UR37 ;  /* 0x0000001f3f107899 */ /* 0x000fe40008011425 */
[----:B------:R-:W-:Y:S01]  /*1fc10*/  ISETP.GE.OR P2, PT, R12, R19, P0 ;  /* 0x000000130c00720c */ /* 0x000fe20000746670 */
[----:B------:R-:W-:-:S08]  /*1fc20*/  ULDC.64 UR14, c[0x0][0xc90] ;  /* 0x00032400000e7ab9 */ /* 0x000fd00000000a00 */
[----:B------:R-:W0:Y:S04]  /*1fc30*/  @P1 LDC R2, c[0x0][0xcec] ;  /* 0x00033b00ff021b82 */ /* 0x000e280000000800 */
[----:B------:R-:W2:Y:S01]  /*1fc40*/  @!P2 LDL R11, [R1+0x440] ;  /* 0x00044000010ba983 */ /* 0x000ea20000100800 */
[----:B------:R-:W-:Y:S01]  /*1fc50*/  USHF.R.S32.HI UR12, URZ, 0x1f, UR42 ;  /* 0x0000001f3f0c7899 */ /* 0x000fe2000801142a */
[----:B------:R-:W-:Y:S01]  /*1fc60*/  IMAD.MOV.U32 R0, RZ, RZ, R5 ;  /* 0x000000ffff007224 */ /* 0x000fe200078e0005 */
[----:B------:R-:W-:Y:S01]  /*1fc70*/  USHF.R.S32.HI UR11, URZ, 0x1f, UR4 ;  /* 0x0000001f3f0b7899 */ /* 0x000fe20008011404 */
[----:B------:R-:W1:Y:S01]  /*1fc80*/  @P1 LDC R3, c[0x0][0xcf0] ;  /* 0x00033c00ff031b82 */ /* 0x000e620000000800 */
[----:B------:R-:W-:Y:S01]  /*1fc90*/  UIMAD UR13, UR16, UR14, URZ ;  /* 0x0000000e100d72a4 */ /* 0x000fe2000f8e023f */
[----:B------:R-:W-:Y:S01]  /*1fca0*/  UMOV UR10, UR4 ;  /* 0x00000004000a7c82 */ /* 0x000fe20008000000 */
[----:B------:R-:W-:-:S02]  /*1fcb0*/  USEL UR18, UR12, URZ, !UP0 ;  /* 0x0000003f0c127287 */ /* 0x000fc4000c000000 */
[----:B------:R-:W-:Y:S02]  /*1fcc0*/  UIMAD.WIDE.U32 UR8, UR37, UR14, UR10 ;  /* 0x0000000e250872a5 */ /* 0x000fe4000f8e000a */
[----:B------:R-:W-:Y:S01]  /*1fcd0*/  UIMAD UR13, UR37, UR15, UR13 ;  /* 0x0000000f250d72a4 */ /* 0x000fe2000f8e020d */
[----:B------:R-:W3:Y:S01]  /*1fce0*/  @P1 LDC R77, c[0x0][0xcf0] ;  /* 0x00033c00ff4d1b82 */ /* 0x000ee20000000800 */
[----:B------:R-:W-:Y:S01]  /*1fcf0*/  USEL UR17, UR42, URZ, !UP0 ;  /* 0x0000003f2a117287 */ /* 0x000fe2000c000000 */
[----:B------:R-:W-:Y:S01]  /*1fd00*/  ULDC.64 UR14, c[0x0][0xc98] ;  /* 0x00032600000e7ab9 */ /* 0x000fe20000000a00 */
[----:B------:R-:W-:Y:S02]  /*1fd10*/  UIADD3 UR9, UR9, UR13, URZ ;  /* 0x0000000d09097290 */ /* 0x000fe4000fffe03f */
[----:B------:R-:W-:Y:S01]  /*1fd20*/  UIMAD UR10, UR18, UR14, URZ ;  /* 0x0000000e120a72a4 */ /* 0x000fe2000f8e023f */
[----:B0-----:R-:W-:Y:S01]  /*1fd30*/  @P1 IMAD.HI.U32 R2, R5, R2, RZ ;  /* 0x0000000205021227 */ /* 0x001fe200078e00ff */
[----:B------:R-:W-:-:S02]  /*1fd40*/  UIMAD.WIDE.U32 UR8, UR17, UR14, UR8 ;  /* 0x0000000e110872a5 */ /* 0x000fc4000f8e0008 */
[----:B------:R-:W-:Y:S01]  /*1fd50*/  UIMAD UR10, UR17, UR15, UR10 ;  /* 0x0000000f110a72a4 */ /* 0x000fe2000f8e020a */
[----:B------:R-:W-:Y:S01]  /*1fd60*/  ULDC.64 UR12, c[0x0][0xc88] ;  /* 0x00032200000c7ab9 */ /* 0x000fe20000000a00 */
[----:B-1----:R-:W-:-:S04]  /*1fd70*/  @P1 SHF.R.U32.HI R0, RZ, R3, R2 ;  /* 0x00000003ff001219 */ /* 0x002fc80000011602 */
[----:B------:R-:W-:Y:S01]  /*1fd80*/  IMAD.U32 R7, RZ, RZ, UR10 ;  /* 0x0000000aff077e24 */ /* 0x000fe2000f8e00ff */
[--C-:B------:R-:W-:Y:S01]  /*1fd90*/  SHF.R.S32.HI R4, RZ, 0x1f, R0.reuse ;  /* 0x0000001fff047819 */ /* 0x100fe20000011400 */
[----:B------:R-:W-:-:S04]  /*1fda0*/  IMAD.MOV R2, RZ, RZ, -R0 ;  /* 0x000000ffff027224 */ /* 0x000fc800078e0a00 */
[----:B------:R-:W-:Y:S01]  /*1fdb0*/  IMAD R5, R20, R2, R5 ;  /* 0x0000000214057224 */ /* 0x000fe200078e0205 */
[----:B------:R-:W-:-:S04]  /*1fdc0*/  IADD3 R2, P3, R0, UR8, RZ ;  /* 0x0000000800027c10 */ /* 0x000fc8000ff7e0ff */
[----:B------:R-:W-:-:S05]  /*1fdd0*/  SHF.R.S32.HI R3, RZ, 0x1f, R5 ;  /* 0x0000001fff037819 */ /* 0x000fca0000011405 */
[----:B------:R-:W-:Y:S01]  /*1fde0*/  IMAD R0, R3, UR12, RZ ;  /* 0x0000000c03007c24 */ /* 0x000fe2000f8e02ff */
[----:B------:R-:W-:Y:S01]  /*1fdf0*/  IADD3.X R3, R4, UR9, R7, P3, !PT ;  /* 0x0000000904037c10 */ /* 0x000fe20009ffe407 */
[----:B------:R-:W-:Y:S02]  /*1fe00*/  ULDC.64 UR8, c[0x0][0xc50] ;  /* 0x0003140000087ab9 */ /* 0x000fe40000000a00 */
[C---:B------:R-:W-:Y:S02]  /*1fe10*/  IMAD R7, R5.reuse, UR13, R0 ;  /* 0x0000000d05077c24 */ /* 0x040fe4000f8e0200 */
[----:B------:R-:W-:Y:S01]  /*1fe20*/  IMAD.WIDE.U32 R2, R5, UR12, R2 ;  /* 0x0000000c05027c25 */ /* 0x000fe2000f8e0002 */
[----:B------:R-:W-:-:S03]  /*1fe30*/  ULDC.64 UR12, c[0x0][0xba0] ;  /* 0x0002e800000c7ab9 */ /* 0x000fc60000000a00 */
[----:B------:R-:W-:Y:S01]  /*1fe40*/  IMAD.IADD R3, R3, 0x1, R7 ;  /* 0x0000000103037824 */ /* 0x000fe200078e0207 */
[----:B------:R-:W-:Y:S01]  /*1fe50*/  LEA R6, P3, R2, UR8, 0x2 ;  /* 0x0000000802067c11 */ /* 0x000fe2000f8610ff */
[----:B------:R-:W-:-:S03]  /*1fe60*/  VIADD R0, R12, 0x8 ;  /* 0x000000080c007836 */ /* 0x000fc60000000000 */
[----:B------:R-:W-:Y:S01]  /*1fe70*/  LEA.HI.X R10, R2, UR9, R3, 0x2, P3 ;  /* 0x00000009020a7c11 */ /* 0x000fe200098f1403 */
[----:B------:R-:W-:Y:S01]  /*1fe80*/  SHFL.IDX PT, R8, R6, RZ, 0x1c1f ;  /* 0x001c1fff06087589 */ /* 0x000fe200000e0000 */
[----:B------:R-:W-:-:S03]  /*1fe90*/  ISETP.GE.OR P0, PT, R0, R19, P0 ;  /* 0x000000130000720c */ /* 0x000fc60000706670 */
[----:B------:R-:W2:Y:S04]  /*1fea0*/  SHFL.IDX PT, R9, R10, RZ, 0x1c1f ;  /* 0x001c1fff0a097589 */ /* 0x000ea800000e0000 */
[----:B--2---:R0:W-:Y:S06]  /*1feb0*/  @!P2 ST.E desc[UR40][R8.64], R11 ;  /* 0x0000000b0800a985 */ /* 0x0041ec000c101928 */
[----:B------:R-:W2:Y:S01]  /*1fec0*/  @!P0 LDL R21, [R1+0x444] ;  /* 0x0004440001158983 */ /* 0x000ea20000100800 */
[----:B------:R-:W-:-:S02]  /*1fed0*/  IMAD R0, R210, 0x40, R194 ;  /* 0x00000040d2007824 */ /* 0x000fc400078e02c2 */
[----:B------:R-:W-:Y:S01]  /*1fee0*/  IMAD.MOV.U32 R3, RZ, RZ, 0x2 ;  /* 0x00000002ff037424 */ /* 0x000fe200078e00ff */
[----:B------:R-:W-:Y:S03]  /*1fef0*/  SHFL.IDX PT, R54, R6, 0x1, 0x1c1f ;  /* 0x003c1f0006367f89 */ /* 0x000fe600000e0000 */
[----:B------:R-:W-:Y:S01]  /*1ff00*/  IMAD.WIDE R2, R0, R3, UR38 ;  /* 0x0000002600027e25 */ /* 0x000fe2000f8e0203 */
[----:B------:R-:W2:Y:S02]  /*1ff10*/  SHFL.IDX PT, R55, R10, 0x1, 0x1c1f ;  /* 0x003c1f000a377f89 */ /* 0x000ea400000e0000 */
[C---:B------:R-:W-:Y:S02]  /*1ff20*/  IADD3 R25, P4, R2.reuse, 0x3000, RZ ;  /* 0x0000300002197810 */ /* 0x040fe40007f9e0ff */
[C---:B------:R-:W-:Y:S02]  /*1ff30*/  IADD3 R29, P5, R2.reuse, 0x4000, RZ ;  /* 0x00004000021d7810 */ /* 0x040fe40007fbe0ff */
[----:B------:R-:W-:-:S02]  /*1ff40*/  IADD3 R33, P6, R2, 0x5000, RZ ;  /* 0x0000500002217810 */ /* 0x000fc40007fde0ff */
[----:B------:R-:W-:Y:S02]  /*1ff50*/  LOP3.LUT R24, R25, 0x380, RZ, 0xc0, !PT ;  /* 0x0000038019187812 */ /* 0x000fe400078ec0ff */
[----:B------:R-:W-:Y:S02]  /*1ff60*/  LOP3.LUT R28, R29, 0x380, RZ, 0xc0, !PT ;  /* 0x000003801d1c7812 */ /* 0x000fe400078ec0ff */
[----:B------:R-:W-:Y:S02]  /*1ff70*/  LOP3.LUT R32, R33, 0x380, RZ, 0xc0, !PT ;  /* 0x0000038021207812 */ /* 0x000fe400078ec0ff */
[C---:B------:R-:W-:Y:S02]  /*1ff80*/  IADD3 R7, P2, R2.reuse, 0x1000, RZ ;  /* 0x0000100002077810 */ /* 0x040fe40007f5e0ff */
[----:B------:R-:W-:Y:S02]  /*1ff90*/  IADD3 R5, P3, R2, 0x2000, RZ ;  /* 0x0000200002057810 */ /* 0x000fe40007f7e0ff */
[----:B------:R-:W-:Y:S01]  /*1ffa0*/  SHF.R.U64 R24, R24, 0x3, RZ ;  /* 0x0000000318187819 */ /* 0x000fe200000012ff */
[--C-:B0-----:R-:W-:Y:S01]  /*1ffb0*/  IMAD.X R9, RZ, RZ, R3.reuse, P2 ;  /* 0x000000ffff097224 */ /* 0x101fe200010e0603 */
[----:B------:R-:W-:Y:S01]  /*1ffc0*/  SHF.R.U64 R28, R28, 0x3, RZ ;  /* 0x000000031c1c7819 */ /* 0x000fe200000012ff */
[----:B------:R-:W-:Y:S01]  /*1ffd0*/  IMAD.X R13, RZ, RZ, R3, P3 ;  /* 0x000000ffff0d7224 */ /* 0x000fe200018e0603 */
[----:B------:R-:W-:-:S02]  /*1ffe0*/  SHF.R.U64 R32, R32, 0x3, RZ ;  /* 0x0000000320207819 */ /* 0x000fc400000012ff */
[----:B------:R-:W-:Y:S01]  /*1fff0*/  LOP3.LUT R24, R24, R25, RZ, 0x3c, !PT ;  /* 0x0000001918187212 */ /* 0x000fe200078e3cff */
[--C-:B------:R-:W-:Y:S01]  /*20000*/  IMAD.X R25, RZ, RZ, R3.reuse, P4 ;  /* 0x000000ffff197224 */ /* 0x100fe200020e0603 */
[----:B------:R-:W-:Y:S01]  /*20010*/  LOP3.LUT R28, R28, R29, RZ, 0x3c, !PT ;  /* 0x0000001d1c1c7212 */ /* 0x000fe200078e3cff */
[--C-:B------:R-:W-:Y:S01]  /*20020*/  IMAD.X R29, RZ, RZ, R3.reuse, P5 ;  /* 0x000000ffff1d7224 */ /* 0x100fe200028e0603 */
[----:B------:R-:W-:Y:S01]  /*20030*/  LOP3.LUT R32, R32, R33, RZ, 0x3c, !PT ;  /* 0x0000002120207212 */ /* 0x000fe200078e3cff */
[----:B------:R-:W-:Y:S01]  /*20040*/  IMAD.X R33, RZ, RZ, R3, P6 ;  /* 0x000000ffff217224 */ /* 0x000fe200030e0603 */
[C---:B------:R-:W-:Y:S02]  /*20050*/  IADD3 R37, P2, R2.reuse, 0x6000, RZ ;  /* 0x0000600002257810 */ /* 0x040fe40007f5e0ff */
[C---:B------:R-:W-:Y:S02]  /*20060*/  IADD3 R41, P3, R2.reuse, 0x7000, RZ ;  /* 0x0000700002297810 */ /* 0x040fe40007f7e0ff */
[----:B------:R-:W-:-:S02]  /*20070*/  IADD3 R45, P4, R2, 0x8000, RZ ;  /* 0x00008000022d7810 */ /* 0x000fc40007f9e0ff */
[C---:B------:R-:W-:Y:S02]  /*20080*/  IADD3 R49, P5, R2.reuse, 0x9000, RZ ;  /* 0x0000900002317810 */ /* 0x040fe40007fbe0ff */
[----:B------:R-:W-:Y:S02]  /*20090*/  IADD3 R53, P6, R2, 0xa000, RZ ;  /* 0x0000a00002357810 */ /* 0x000fe40007fde0ff */
[----:B------:R-:W-:Y:S02]  /*200a0*/  LOP3.LUT R36, R37, 0x380, RZ, 0xc0, !PT ;  /* 0x0000038025247812 */ /* 0x000fe400078ec0ff */
[----:B------:R-:W-:Y:S02]  /*200b0*/  LOP3.LUT R40, R41, 0x380, RZ, 0xc0, !PT ;  /* 0x0000038029287812 */ /* 0x000fe400078ec0ff */
[----:B------:R-:W-:Y:S02]  /*200c0*/  LOP3.LUT R44, R45, 0x380, RZ, 0xc0, !PT ;  /* 0x000003802d2c7812 */ /* 0x000fe400078ec0ff */
[----:B------:R-:W-:-:S02]  /*200d0*/  LOP3.LUT R48, R49, 0x380, RZ, 0xc0, !PT ;  /* 0x0000038031307812 */ /* 0x000fc400078ec0ff */
[----:B------:R-:W-:Y:S02]  /*200e0*/  LOP3.LUT R52, R53, 0x380, RZ, 0xc0, !PT ;  /* 0x0000038035347812 */ /* 0x000fe400078ec0ff */
[----:B------:R-:W-:Y:S02]  /*200f0*/  LOP3.LUT R4, R7, 0x380, RZ, 0xc0, !PT ;  /* 0x0000038007047812 */ /* 0x000fe400078ec0ff */
[----:B------:R-:W-:Y:S02]  /*20100*/  LOP3.LUT R0, R5, 0x380, RZ, 0xc0, !PT ;  /* 0x0000038005007812 */ /* 0x000fe400078ec0ff */
[----:B------:R-:W-:Y:S02]  /*20110*/  SHF.R.U64 R36, R36, 0x3, RZ ;  /* 0x0000000324247819 */ /* 0x000fe400000012ff */
[----:B------:R-:W-:Y:S02]  /*20120*/  SHF.R.U64 R40, R40, 0x3, RZ ;  /* 0x0000000328287819 */ /* 0x000fe400000012ff */
[----:B------:R-:W-:-:S02]  /*20130*/  SHF.R.U64 R44, R44, 0x3, RZ ;  /* 0x000000032c2c7819 */ /* 0x000fc400000012ff */
[----:B------:R-:W-:Y:S02]  /*20140*/  SHF.R.U64 R48, R48, 0x3, RZ ;  /* 0x0000000330307819 */ /* 0x000fe400000012ff */
        /* <DEDUP_REMOVED lines=14> */
[----:B------:R-:W-:Y:S02]  /*20230*/  LOP3.LUT R12, R0, R5, RZ, 0x3c, !PT ;  /* 0x00000005000c7212 */ /* 0x000fe400078e3cff */
[C---:B------:R-:W-:Y:S02]  /*20240*/  IADD3 R57, P2, R2.reuse, 0xb000, RZ ;  /* 0x0000b00002397810 */ /* 0x040fe40007f5e0ff */
[C---:B------:R-:W-:Y:S02]  /*20250*/  IADD3 R61, P3, R2.reuse, 0xc000, RZ ;  /* 0x0000c000023d7810 */ /* 0x040fe40007f7e0ff */
[C---:B------:R-:W-:Y:S02]  /*20260*/  IADD3 R65, P4, R2.reuse, 0xd000, RZ ;  /* 0x0000d00002417810 */ /* 0x040fe40007f9e0ff */
[C---:B------:R-:W-:Y:S02]  /*20270*/  IADD3 R69, P5, R2.reuse, 0xe000, RZ ;  /* 0x0000e00002457810 */ /* 0x040fe40007fbe0ff */
[----:B------:R-:W-:-:S02]  /*20280*/  LOP3.LUT R7, R2, 0x380, RZ, 0xc0, !PT ;  /* 0x0000038002077812 */ /* 0x000fc400078ec0ff */
[----:B------:R-:W-:Y:S02]  /*20290*/  IADD3 R5, P6, R2, 0xf000, RZ ;  /* 0x0000f00002057810 */ /* 0x000fe40007fde0ff */
[----:B------:R-:W-:Y:S02]  /*202a0*/  LOP3.LUT R56, R57, 0x380, RZ, 0xc0, !PT ;  /* 0x0000038039387812 */ /* 0x000fe400078ec0ff */
[----:B------:R-:W-:Y:S01]  /*202b0*/  LOP3.LUT R60, R61, 0x380, RZ, 0xc0, !PT ;  /* 0x000003803d3c7812 */ /* 0x000fe200078ec0ff */
[----:B------:R-:W-:Y:S01]  /*202c0*/  IMAD.X R73, RZ, RZ, R3, P6 ;  /* 0x000000ffff497224 */ /* 0x000fe200030e0603 */
[----:B------:R-:W-:Y:S02]  /*202d0*/  LOP3.LUT R64, R65, 0x380, RZ, 0xc0, !PT ;  /* 0x0000038041407812 */ /* 0x000fe400078ec0ff */
[----:B------:R-:W-:Y:S02]  /*202e0*/  LOP3.LUT R68, R69, 0x380, RZ, 0xc0, !PT ;  /* 0x0000038045447812 */ /* 0x000fe400078ec0ff */
[----:B------:R-:W-:-:S02]  /*202f0*/  SHF.R.U64 R7, R7, 0x3, RZ ;  /* 0x0000000307077819 */ /* 0x000fc400000012ff */
[----:B------:R-:W-:Y:S02]  /*20300*/  LOP3.LUT R0, R5, 0x380, RZ, 0xc0, !PT ;  /* 0x0000038005007812 */ /* 0x000fe400078ec0ff */
[----:B------:R-:W-:Y:S02]  /*20310*/  SHF.R.U64 R56, R56, 0x3, RZ ;  /* 0x0000000338387819 */ /* 0x000fe400000012ff */
[----:B------:R-:W-:Y:S02]  /*20320*/  SHF.R.U64 R60, R60, 0x3, RZ ;  /* 0x000000033c3c7819 */ /* 0x000fe400000012ff */
        /* <DEDUP_REMOVED lines=13> */
[----:B------:R-:W-:-:S02]  /*20400*/  UIMAD UR10, UR11, UR12, URZ ;  /* 0x0000000c0b0a72a4 */ /* 0x000fc4000f8e023f */
[----:B------:R-:W-:Y:S02]  /*20410*/  UIMAD.WIDE.U32 UR8, UR4, UR12, URZ ;  /* 0x0000000c040872a5 */ /* 0x000fe4000f8e003f */
[----:B------:R-:W-:-:S03]  /*20420*/  UIMAD UR10, UR4, UR13, UR10 ;  /* 0x0000000d040a72a4 */ /* 0x000fc6000f8e020a */
[----:B------:R-:W-:Y:S01]  /*20430*/  ULDC.64 UR12, c[0x0][0xbe8] ;  /* 0x0002fa00000c7ab9 */ /* 0x000fe20000000a00 */
[----:B------:R-:W-:Y:S02]  /*20440*/  UIADD3 UR9, UR9, UR10, URZ ;  /* 0x0000000a09097290 */ /* 0x000fe4000fffe03f */
[----:B------:R-:W-:Y:S01]  /*20450*/  UIMAD UR4, UR16, UR12, URZ ;  /* 0x0000000c100472a4 */ /* 0x000fe2000f8e023f */
[----:B------:R-:W-:Y:S01]  /*20460*/  VIADD R76, R211, UR43 ;  /* 0x0000002bd34c7c36 */ /* 0x000fe20008000000 */
[----:B------:R-:W-:Y:S02]  /*20470*/  UIMAD.WIDE.U32 UR8, UR37, UR12, UR8 ;  /* 0x0000000c250872a5 */ /* 0x000fe4000f8e0008 */
[----:B------:R-:W-:Y:S01]  /*20480*/  UIMAD UR4, UR37, UR13, UR4 ;  /* 0x0000000d250472a4 */ /* 0x000fe2000f8e0204 */
[----:B------:R-:W-:-:S03]  /*20490*/  ULDC.64 UR10, c[0x0][0xbf0] ;  /* 0x0002fc00000a7ab9 */ /* 0x000fc60000000a00 */
[----:B------:R-:W-:Y:S02]  /*204a0*/  UIADD3 UR9, UR9, UR4, URZ ;  /* 0x0000000409097290 */ /* 0x000fe4000fffe03f */
[----:B------:R-:W-:Y:S02]  /*204b0*/  UIMAD UR4, UR18, UR10, URZ ;  /* 0x0000000a120472a4 */ /* 0x000fe4000f8e023f */
[----:B------:R-:W-:Y:S02]  /*204c0*/  UIMAD.WIDE.U32 UR8, UR17, UR10, UR8 ;  /* 0x0000000a110872a5 */ /* 0x000fe4000f8e0008 */
[----:B------:R-:W-:-:S03]  /*204d0*/  UIMAD UR4, UR17, UR11, UR4 ;  /* 0x0000000b110472a4 */ /* 0x000fc6000f8e0204 */
[----:B------:R-:W-:Y:S01]  /*204e0*/  ULDC.64 UR10, c[0x0][0xbe0] ;  /* 0x0002f800000a7ab9 */ /* 0x000fe20000000a00 */
[----:B------:R-:W-:Y:S01]  /*204f0*/  UIADD3 UR4, UR9, UR4, URZ ;  /* 0x0000000409047290 */ /* 0x000fe2000fffe03f */
[----:B------:R-:W-:-:S05]  /*20500*/  VIADD R82, R210, UR43 ;  /* 0x0000002bd2527c36 */ /* 0x000fca0008000000 */
[----:B------:R-:W-:Y:S01]  /*20510*/  ISETP.GE.AND P2, PT, R82, R19, PT ;  /* 0x000000135200720c */ /* 0x000fe20003f46270 */
[----:B------:R-:W-:Y:S01]  /*20520*/  BSSY B1, `(.L_x_3285) ;  /* 0x000004a000017945 */ /* 0x000fe20003800000 */
[----:B--2---:R0:W-:Y:S04]  /*20530*/  @!P0 ST.E desc[UR40][R54.64], R21 ;  /* 0x0000001536008985 */ /* 0x0041e8000c101928 */
[----:B------:R1:W5:Y:S04]  /*20540*/  LD.E.128 R4, desc[UR40][R2.64] ;  /* 0x0000002802047980 */ /* 0x000368000c101d00 */
[----:B------:R-:W5:Y:S01]  /*20550*/  LD.E.128 R8, desc[UR40][R8.64] ;  /* 0x0000002808087980 */ /* 0x000f62000c101d00 */
[----:B0-----:R-:W-:-:S03]  /*20560*/  IMAD.MOV.U32 R21, RZ, RZ, R76 ;  /* 0x000000ffff157224 */ /* 0x001fc600078e004c */
[----:B------:R-:W5:Y:S01]  /*20570*/  LD.E.128 R12, desc[UR40][R12.64] ;  /* 0x000000280c0c7980 */ /* 0x000f62000c101d00 */
[----:B-1----:R-:W0:Y:S01]  /*20580*/  @P1 LDC R3, c[0x0][0xcec] ;  /* 0x00033b00ff031b82 */ /* 0x002e220000000800 */
[----:B------:R-:W-:Y:S02]  /*20590*/  IMAD.U32 R2, RZ, RZ, UR8 ;  /* 0x00000008ff027e24 */ /* 0x000fe4000f8e00ff */
[----:B------:R-:W5:Y:S04]  /*205a0*/  LD.E.128 R24, desc[UR40][R24.64] ;  /* 0x0000002818187980 */ /* 0x000f68000c101d00 */
[----:B------:R-:W5:Y:S04]  /*205b0*/  LD.E.128 R28, desc[UR40][R28.64] ;  /* 0x000000281c1c7980 */ /* 0x000f68000c101d00 */
[----:B------:R-:W5:Y:S04]  /*205c0*/  LD.E.128 R32, desc[UR40][R32.64] ;  /* 0x0000002820207980 */ /* 0x000f68000c101d00 */
[----:B------:R-:W5:Y:S04]  /*205d0*/  LD.E.128 R36, desc[UR40][R36.64] ;  /* 0x0000002824247980 */ /* 0x000f68000c101d00 */
[----:B------:R-:W5:Y:S04]  /*205e0*/  LD.E.128 R40, desc[UR40][R40.64] ;  /* 0x0000002828287980 */ /* 0x000f68000c101d00 */
[----:B------:R-:W5:Y:S01]  /*205f0*/  LD.E.128 R44, desc[UR40][R44.64] ;  /* 0x000000282c2c7980 */ /* 0x000f62000c101d00 */
[----:B0-----:R-:W-:-:S03]  /*20600*/  @P1 IMAD.HI.U32 R0, R76, R3, RZ ;  /* 0x000000034c001227 */ /* 0x001fc600078e00ff */
[----:B------:R-:W5:Y:S02]  /*20610*/  LD.E.128 R48, desc[UR40][R48.64] ;  /* 0x0000002830307980 */ /* 0x000f64000c101d00 */
[----:B---3--:R-:W-:Y:S02]  /*20620*/  @P1 SHF.R.U32.HI R21, RZ, R77, R0 ;  /* 0x0000004dff151219 */ /* 0x008fe40000011600 */
        /* <DEDUP_REMOVED lines=15> */
[----:B------:R-:W5:Y:S01]  /*20720*/  LD.E.128 R72, desc[UR40][R72.64] ;  /* 0x0000002848487980 */ /* 0x000f62000c101d00 */
[----:B------:R-:W-:Y:S01]  /*20730*/  IMAD.IADD R3, R3, 0x1, R79 ;  /* 0x0000000103037824 */ /* 0x000fe200078e024f */
[----:B------:R-:W-:Y:S01]  /*20740*/  UIADD3 UR4, UR46, 0x32420, URZ ;  /* 0x000324202e047890 */ /* 0x000fe2000fffe03f */
[----:B------:R-:W-:Y:S01]  /*20750*/  IMAD R20, R0, UR8, RZ ;  /* 0x0000000800147c24 */ /* 0x000fe2000f8e02ff */
[----:B------:R-:W-:Y:S01]  /*20760*/  @!PT LDS RZ, [RZ] ;  /* 0x00000000fffff984 */ /* 0x000fe20000000800 */
[----:B------:R-:W-:Y:S01]  /*20770*/  @!PT LDS RZ, [RZ] ;  /* 0x00000000fffff984 */ /* 0x000fe20000000800 */
[----:B------:R-:W-:Y:S01]  /*20780*/  @!PT LDS RZ, [RZ] ;  /* 0x00000000fffff984 */ /* 0x000fe20000000800 */
[----:B------:R-:W-:Y:S01]  /*20790*/  @!PT LDS RZ, [RZ] ;  /* 0x00000000fffff984 */ /* 0x000fe20000000800 */
[----:B------:R0:W-:Y:S06]  /*207a0*/  MEMBAR.ALL.CTA ;  /* 0x0000000000007992 */ /* 0x0001ec0000008000 */
[----:B0-----:R-:W0:Y:S01]  /*207b0*/  FENCE.VIEW.ASYNC.S ;  /* 0x00000000000073c6 */ /* 0x001e220000000000 */
[----:B------:R-:W-:Y:S01]  /*207c0*/  IMAD.WIDE.U32 R2, R77, UR8, R2 ;  /* 0x000000084d027c25 */ /* 0x000fe2000f8e0002 */
[----:B------:R-:W-:-:S03]  /*207d0*/  UPRMT UR4, URZ, 0x654, UR4 ;  /* 0x000006543f047896 */ /* 0x000fc60008000004 */
[----:B------:R-:W-:Y:S01]  /*207e0*/  IMAD R21, R77, UR9, R20 ;  /* 0x000000094d157c24 */ /* 0x000fe2000f8e0214 */
[----:B------:R-:W-:Y:S01]  /*207f0*/  ULDC.64 UR8, c[0x0][0xb80] ;  /* 0x0002e00000087ab9 */ /* 0x000fe20000000a00 */
[----:B------:R-:W-:Y:S01]  /*20800*/  VIADD R0, R82, 0x20 ;  /* 0x0000002052007836 */ /* 0x000fe20000000000 */
[----:B------:R-:W-:Y:S01]  /*20810*/  LEA R80, P3, R2, UR8, 0x1 ;  /* 0x0000000802507c11 */ /* 0x000fe2000f8608ff */
[----:B------:R-:W-:-:S03]  /*20820*/  IMAD.IADD R3, R3, 0x1, R21 ;  /* 0x0000000103037824 */ /* 0x000fc600078e0215 */
[-C--:B------:R-:W-:Y:S01]  /*20830*/  ISETP.GE.AND P1, PT, R0, R19.reuse, PT ;  /* 0x000000130000720c */ /* 0x080fe20003f26270 */
[----:B------:R-:W-:Y:S01]  /*20840*/  VIADD R0, R82, 0x40 ;  /* 0x0000004052007836 */ /* 0x000fe20000000000 */
[----:B------:R-:W-:Y:S01]  /*20850*/  LEA.HI.X R81, R2, UR9, R3, 0x1, P3 ;  /* 0x0000000902517c11 */ /* 0x000fe200098f0c03 */
[----:B0-----:R0:W1:Y:S03]  /*20860*/  SHFL.IDX PT, R78, R80, RZ, 0x181f ;  /* 0x00181fff504e7589 */ /* 0x00106600000e0000 */
[----:B------:R-:W-:Y:S02]  /*20870*/  ISETP.GE.AND P0, PT, R0, R19, PT ;  /* 0x000000130000720c */ /* 0x000fe40003f06270 */
[----:B------:R0:W2:Y:S01]  /*20880*/  SHFL.IDX PT, R0, R81, RZ, 0x181f ;  /* 0x00181fff51007589 */ /* 0x0000a200000e0000 */
[----:B------:R-:W-:Y:S01]  /*20890*/  SYNCS.ARRIVE.TRANS64.RED.A1T0 RZ, [UR4], RZ ;  /* 0x000000ffffff79a7 */ /* 0x000fe20008100404 */
[----:B------:R-:W-:Y:S09]  /*208a0*/  @P2 BRA `(.L_x_3286) ;  /* 0x0000000000442947 */ /* 0x000ff20003800000 */
        /* <DEDUP_REMOVED lines=17> */
.L_x_3286:
[----:B------:R-:W-:Y:S05]  /*209c0*/  BSYNC B1 ;  /* 0x0000000000017941 */ /* 0x000fea0003800000 */
.L_x_3285:
        /* <DEDUP_REMOVED lines=9> */
[-C--:B---3--:R-:W-:Y:S02]  /*20a60*/  @!P4 LEA R2, P6, R194, R20.reuse, 0x1 ;  /* 0x00000014c202c211 */ /* 0x088fe400078c08ff */
[----:B-----5:R-:W-:Y:S02]  /*20a70*/  @!P3 LEA R4, P5, R196, R20, 0x1 ;  /* 0x00000014c404b211 */ /* 0x020fe400078a08ff */
        /* <DEDUP_REMOVED lines=10> */
.L_x_3288:
[----:B------:R-:W-:Y:S05]  /*20b20*/  BSYNC B1 ;  /* 0x0000000000017941 */ /* 0x000fea0003800000 */
.L_x_3287:
[----:B----4-:R4:W0:Y:S01]  /*20b30*/  SHFL.IDX PT, R0, R81, 0x2, 0x181f ;  /* 0x00581f0051007f89 */ /* 0x01082200000e0000 */
        /* <DEDUP_REMOVED lines=8> */
[-C--:B---3--:R-:W-:Y:S02]  /*20bc0*/  @!P3 LEA R2, P6, R194, R8.reuse, 0x1 ;  /* 0x00000008c202b211 */ /* 0x088fe400078c08ff */
[-C--:B------:R-:W-:Y:S02]  /*20bd0*/  @!P2 LEA R4, P5, R196, R8.reuse, 0x1 ;  /* 0x00000008c404a211 */ /* 0x080fe400078a08ff */
[----:B------:R-:W-:Y:S02]  /*20be0*/  @!P1 LEA R6, P4, R195, R8, 0x1 ;  /* 0x00000008c3069211 */ /* 0x000fe400078808ff */
[----:B0-----:R-:W-:Y:S02]  /*20bf0*/  @!P3 LEA.HI.X R3, R194, R0, R203, 0x1, P6 ;  /* 0x00000000c203b211 */ /* 0x001fe400030f0ccb */
        /* <DEDUP_REMOVED lines=8> */
.L_x_3290:
[----:B------:R-:W-:Y:S05]  /*20c80*/  BSYNC B1 ;  /* 0x0000000000017941 */ /* 0x000fea0003800000 */
.L_x_3289:
[----:B0-----:R-:W-:Y:S01]  /*20c90*/  VIADD R0, R82, 0x60 ;  /* 0x0000006052007836 */ /* 0x001fe20000000000 */
[----:B--2-4-:R-:W4:Y:S04]  /*20ca0*/  SHFL.IDX PT, R81, R81, 0x3, 0x181f ;  /* 0x00781f0051517f89 */ /* 0x014f2800000e0000 */
[----:B------:R-:W-:Y:S01]  /*20cb0*/  ISETP.GE.AND P0, PT, R0, R19, PT ;  /* 0x000000130000720c */ /* 0x000fe20003f06270 */
[----:B------:R-:W0:-:S12]  /*20cc0*/  SHFL.IDX PT, R80, R80, 0x3, 0x181f ;  /* 0x00781f0050507f89 */ /* 0x000e1800000e0000 */
[----:B------:R-:W-:Y:S05]  /*20cd0*/  @P0 BRA `(.L_x_3291) ;  /* 0x0000000c00a80947 */ /* 0x000fea0003800000 */
[----:B------:R-:W-:Y:S02]  /*20ce0*/  ULDC UR4, c[0x0][0xbc8] ;  /* 0x0002f20000047ab9 */ /* 0x000fe40000000800 */
[----:B------:R-:W-:Y:S02]  /*20cf0*/  ISETP.GE.AND P3, PT, R194, UR4, PT ;  /* 0x00000004c2007c0c */ /* 0x000fe4000bf66270 */
[----:B------:R-:W-:Y:S02]  /*20d00*/  ISETP.GE.AND P4, PT, R196, UR4, PT ;  /* 0x00000004c4007c0c */ /* 0x000fe4000bf86270 */
[----:B------:R-:W-:-:S09]  /*20d10*/  ISETP.GE.AND P5, PT, R195, UR4, PT ;  /* 0x00000004c3007c0c */ /* 0x000fd2000bfa6270 */
[-C--:B0-----:R-:W-:Y:S02]  /*20d20*/  @!P3 LEA R2, P0, R194, R80.reuse, 0x1 ;  /* 0x00000050c202b211 */ /* 0x081fe400078008ff */
[-C--:B------:R-:W-:Y:S02]  /*20d30*/  @!P4 LEA R4, P1, R196, R80.reuse, 0x1 ;  /* 0x00000050c404c211 */ /* 0x080fe400078208ff */
[C---:B------:R-:W-:Y:S02]  /*20d40*/  @!P5 LEA R6, P2, R195.reuse, R80, 0x1 ;  /* 0x00000050c306d211 */ /* 0x040fe400078408ff */
        /* <DEDUP_REMOVED lines=12> */
.L_x_3283:
        /* <DEDUP_REMOVED lines=32> */
.L_x_3292:
        /* <DEDUP_REMOVED lines=47> */
.L_x_3294:
[----:B------:R-:W-:Y:S05]  /*21300*/  BSYNC B1 ;  /* 0x0000000000017941 */ /* 0x000fea0003800000 */
.L_x_3293:
[----:B0-----:R-:W0:Y:S01]  /*21310*/  @P0 LDC R3, c[0x0][0xcf0] ;  /* 0x00033c00ff030b82 */ /* 0x001e220000000800 */
[----:B------:R-:W-:Y:S01]  /*21320*/  ULDC.64 UR16, c[0x0][0xba0] ;  /* 0x0002e80000107ab9 */ /* 0x000fe20000000a00 */
[----:B------:R-:W-:Y:S01]  /*21330*/  VIADD R6, R211, UR43 ;  /* 0x0000002bd3067c36 */ /* 0x000fe20008000000 */
[----:B------:R-:W-:Y:S01]  /*21340*/  UIMAD UR10, UR11, UR16, URZ ;  /* 0x000000100b0a72a4 */ /* 0x000fe2000f8e023f */
[----:B------:R-:W-:Y:S01]  /*21350*/  BSSY B1, `(.L_x_3295) ;  /* 0x0000040000017945 */ /* 0x000fe20003800000 */
[----:B------:R-:W-:Y:S01]  /*21360*/  UIMAD.WIDE.U32 UR8, UR4, UR16, URZ ;  /* 0x00000010040872a5 */ /* 0x000fe2000f8e003f */
[----:B------:R-:W-:Y:S01]  /*21370*/  @P0 IMAD.HI.U32 R2, R6, R9, RZ ;  /* 0x0000000906020227 */ /* 0x000fe200078e00ff */
[----:B------:R-:W-:-:S03]  /*21380*/  UIMAD UR10, UR4, UR17, UR10 ;  /* 0x00000011040a72a4 */ /* 0x000fc6000f8e020a */
[----:B------:R-:W-:Y:S01]  /*21390*/  ULDC.64 UR16, c[0x0][0xbe8] ;  /* 0x0002fa0000107ab9 */ /* 0x000fe20000000a00 */
[----:B------:R-:W-:Y:S01]  /*213a0*/  UIADD3 UR9, UR9, UR10, URZ ;  /* 0x0000000a09097290 */ /* 0x000fe2000fffe03f */
[----:B------:R-:W-:Y:S01]  /*213b0*/  IMAD.MOV.U32 R5, RZ, RZ, R6 ;  /* 0x000000ffff057224 */ /* 0x000fe200078e0006 */
[----:B------:R-:W-:Y:S02]  /*213c0*/  UIMAD UR4, UR12, UR16, URZ ;  /* 0x000000100c0472a4 */ /* 0x000fe4000f8e023f */
[----:B------:R-:W-:Y:S02]  /*213d0*/  UIMAD.WIDE.U32 UR8, UR37, UR16, UR8 ;  /* 0x00000010250872a5 */ /* 0x000fe4000f8e0008 */
        /* <DEDUP_REMOVED lines=22> */
[----:B------:R-:W-:Y:S02]  /*21540*/  VIADD R6, R210, UR43 ;  /* 0x0000002bd2067c36 */ /* 0x000fe40008000000 */
        /* <DEDUP_REMOVED lines=32> */
.L_x_3296:
[----:B------:R-:W-:Y:S05]  /*21750*/  BSYNC B1 ;  /* 0x0000000000017941 */ /* 0x000fea0003800000 */
.L_x_3295:
        /* <DEDUP_REMOVED lines=21> */
.L_x_3298:
[----:B------:R-:W-:Y:S05]  /*218b0*/  BSYNC B1 ;  /* 0x0000000000017941 */ /* 0x000fea0003800000 */
.L_x_3297:
        /* <DEDUP_REMOVED lines=21> */
.L_x_3300:
[----:B------:R-:W-:Y:S05]  /*21a10*/  BSYNC B1 ;  /* 0x0000000000017941 */ /* 0x000fea0003800000 */
.L_x_3299:
[----:B0-----:R-:W-:Y:S01]  /*21a20*/  VIADD R0, R6, 0x60 ;  /* 0x0000006006007836 */ /* 0x001fe20000000000 */
[----:B--2-4-:R-:W0:Y:S04]  /*21a30*/  SHFL.IDX PT, R5, R5, 0x3, 0x181f ;  /* 0x00781f0005057f89 */ /* 0x014e2800000e0000 */
[----:B------:R-:W-:Y:S01]  /*21a40*/  ISETP.GE.AND P0, PT, R0, R11, PT ;  /* 0x0000000b0000720c */ /* 0x000fe20003f06270 */
[----:B-1-3--:R1:W2:-:S12]  /*21a50*/  SHFL.IDX PT, R2, R4, 0x3, 0x181f ;  /* 0x00781f0004027f89 */ /* 0x00a29800000e0000 */
[----:B-1----:R-:W-:Y:S05]  /*21a60*/  @P0 BRA `(.L_x_3291) ;  /* 0x0000000000440947 */ /* 0x002fea0003800000 */
[----:B------:R-:W-:Y:S02]  /*21a70*/  ULDC UR4, c[0x0][0xbc8] ;  /* 0x0002f20000047ab9 */ /* 0x000fe40000000800 */
[----:B------:R-:W-:Y:S02]  /*21a80*/  ISETP.GE.AND P3, PT, R194, UR4, PT ;  /* 0x00000004c2007c0c */ /* 0x000fe4000bf66270 */
[----:B------:R-:W-:Y:S02]  /*21a90*/  ISETP.GE.AND P2, PT, R196, UR4, PT ;  /* 0x00000004c4007c0c */ /* 0x000fe4000bf46270 */
[----:B------:R-:W-:Y:S02]  /*21aa0*/  ISETP.GE.AND P1, PT, R195, UR4, PT ;  /* 0x00000004c3007c0c */ /* 0x000fe4000bf26270 */
[----:B------:R-:W-:-:S07]  /*21ab0*/  ISETP.GE.AND P0, PT, R197, UR4, PT ;  /* 0x00000004c5007c0c */ /* 0x000fce000bf06270 */
[-C--:B--2---:R-:W-:Y:S02]  /*21ac0*/  @!P3 LEA R6, P6, R194, R2.reuse, 0x1 ;  /* 0x00000002c206b211 */ /* 0x084fe400078c08ff */
[-C--:B------:R-:W-:Y:S02]  /*21ad0*/  @!P2 LEA R8, P5, R196, R2.reuse, 0x1 ;  /* 0x00000002c408a211 */ /* 0x080fe400078a08ff */
[-C--:B------:R-:W-:Y:S02]  /*21ae0*/  @!P1 LEA R10, P4, R195, R2.reuse, 0x1 ;  /* 0x00000002c30a9211 */ /* 0x080fe400078808ff */
[-C--:B0-----:R-:W-:Y:S02]  /*21af0*/  @!P3 LEA.HI.X R7, R194, R5.reuse, R203, 0x1, P6 ;  /* 0x00000005c207b211 */ /* 0x081fe400030f0ccb */
        /* <DEDUP_REMOVED lines=8> */
.L_x_3291:
[----:B------:R-:W-:Y:S05]  /*21b80*/  BSYNC B0 ;  /* 0x0000000000007941 */ /* 0x000fea0003800000 */
.L_x_3282:
[----:B------:R-:W-:Y:S02]  /*21b90*/  ULDC UR4, c[0x0][0xd3c] ;  /* 0x00034f0000047ab9 */ /* 0x000fe40000000800 */
[----:B------:R-:W-:-:S06]  /*21ba0*/  UISETP.GE.AND UP0, UPT, UR6, UR4, UPT ;  /* 0x000000040600728c */ /* 0x000fcc000bf06270 */
[----:B------:R-:W-:-:S13]  /*21bb0*/  PLOP3.LUT P0, PT, PT, PT, UP0, 0x80, 0x0 ;  /* 0x000000000000781c */ /* 0x000fda0003f0f008 */
[----:B------:R-:W-:Y:S05]  /*21bc0*/  @!P0 BRA `(.L_x_3301) ;  /* 0xfffffdf400fc8947 */ /* 0x000fea000383ffff */
[----:B------:R-:W-:Y:S05]  /*21bd0*/  EXIT ;  /* 0x000000000000794d */ /* 0x000fea0003800000 */
.L_x_3174:
[----:B------:R-:W-:-:S08]  /*21be0*/  NOP ;  /* 0x0000000000007918 */ /* 0x000fd00000000000 */
[----:B----4-:R-:W0:-:S00]  /*21bf0*/  USETMAXREG.DEALLOC.CTAPOOL 0x18 ;  /* 0x00000018000079c8 */ /* 0x010e0000080e0500 */
[----:B0-----:R-:W2:Y:S01]  /*21c00*/  LDL.LU R2, [R1+0x47c] ;  /* 0x00047c0001027983 */ /* 0x001ea20000300800 */
[----:B------:R-:W-:Y:S01]  /*21c10*/  LOP3.LUT R0, R0, 0x3, RZ, 0xc0, !PT ;  /* 0x0000000300007812 */ /* 0x000fe200078ec0ff */
[----:B------:R-:W-:-:S05]  /*21c20*/  IMAD.MOV.U32 R4, RZ, RZ, RZ ;  /* 0x000000ffff047224 */ /* 0x000fca00078e00ff */
[----:B------:R-:W0:Y:S02]  /*21c30*/  SHFL.IDX PT, R0, R0, RZ, 0x1f ;  /* 0x00001fff00007589 */ /* 0x000e2400000e0000 */
[----:B0-----:R-:W-:Y:S02]  /*21c40*/  ISETP.NE.AND P0, PT, R0, RZ, PT ;  /* 0x000000ff0000720c */ /* 0x001fe40003f05270 */
        /* <DEDUP_REMOVED lines=11> */
.L_x_3302:
        /* <DEDUP_REMOVED lines=42> */
.L_x_3308:
        /* <DEDUP_REMOVED lines=12> */
.L_x_3307:
[----:B------:R-:W-:Y:S05]  /*22060*/  BSYNC B0 ;  /* 0x0000000000007941 */ /* 0x000fea0003800000 */
.L_x_3306:
        /* <DEDUP_REMOVED lines=21> */
.L_x_3304:
        /* <DEDUP_REMOVED lines=20> */
.L_x_3309:
        /* <DEDUP_REMOVED lines=56> */
.L_x_3305:
[----:B------:R-:W-:Y:S02]  /*22680*/  IMAD.MOV.U32 R17, RZ, RZ, RZ ;  /* 0x000000ffff117224 */ /* 0x000fe400078e00ff */
[----:B------:R-:W-:Y:S02]  /*22690*/  IMAD.U32 R16, RZ, RZ, UR6 ;  /* 0x00000006ff107e24 */ /* 0x000fe4000f8e00ff */
[----:B------:R-:W-:-:S07]  /*226a0*/  IMAD.MOV.U32 R18, RZ, RZ, RZ ;  /* 0x000000ffff127224 */ /* 0x000fce00078e00ff */
.L_x_3310:
[----:B------:R-:W-:-:S13]  /*226b0*/  ISETP.NE.AND P0, PT, R0, RZ, PT ;  /* 0x000000ff0000720c */ /* 0x000fda0003f05270 */
[----:B------:R-:W1:Y:S01]  /*226c0*/  @!P0 S2R R3, SR_CgaCtaId ;  /* 0x0000000000038919 */ /* 0x000e620000008800 */
[----:B------:R-:W-:-:S04]  /*226d0*/  @!P0 MOV R0, 0x400 ;  /* 0x0000040000008802 */ /* 0x000fc80000000f00 */
[----:B-1----:R-:W-:-:S05]  /*226e0*/  @!P0 LEA R0, R3, R0, 0x18 ;  /* 0x0000000003008211 */ /* 0x002fca00078ec0ff */
[----:B------:R2:W-:Y:S01]  /*226f0*/  @!P0 STS.128 [R0+0x324d0], R16 ;  /* 0x0324d01000008388 */ /* 0x0005e20000000c00 */
[----:B------:R-:W-:Y:S06]  /*22700*/  BAR.ARV 0x5, 0x180 ;  /* 0x0146000000007b1d */ /* 0x000fec0000002000 */
.L_x_3303:
        /* <DEDUP_REMOVED lines=11> */
[----:B------:R-:W-:Y:S01]  /*227c0*/  STL [R1+0x4cc], RZ ;  /* 0x0004ccff01007387 */ /* 0x000fe20000100800 */
[----:B------:R-:W-:Y:S01]  /*227d0*/  ULDC UR37, c[0x0][0xc] ;  /* 0x0000030000257ab9 */ /* 0x000fe20000000800 */
[----:B------:R-:W-:Y:S02]  /*227e0*/  ULDC.64 UR38, c[0x0][0x198] ;  /* 0x0000660000267ab9 */ /* 0x000fe40000000a00 */
[----:B------:R-:W-:Y:S01]  /*227f0*/  STL [R1+0x464], RZ ;  /* 0x000464ff01007387 */ /* 0x000fe20000100800 */
        /* <DEDUP_REMOVED lines=16> */
[----:B------:R1:W-:Y:S01]  /*22900*/  STL [R1+0x470], R2 ;  /* 0x0004700201007387 */ /* 0x0003e20000100800 */
[C---:B0-----:R-:W-:Y:S02]  /*22910*/  LOP3.LUT R3, R0.reuse, 0x40, RZ, 0xfc, !PT ;  /* 0x0000004000037812 */ /* 0x041fe400078efcff */
[C---:B-1----:R-:W-:Y:S02]  /*22920*/  LOP3.LUT R2, R0.reuse, 0x80, RZ, 0xfc, !PT ;  /* 0x0000008000027812 */ /* 0x042fe400078efcff */
[----:B------:R-:W-:-:S07]  /*22930*/  LOP3.LUT R0, R0, 0xc0, RZ, 0xfc, !PT ;  /* 0x000000c000007812 */ /* 0x000fce00078efcff */
.L_x_3427:
[----:B------:R-:W-:Y:S05]  /*22940*/  YIELD ;  /* 0x0000000000007946 */ /* 0x000fea0003800000 */
[----:B------:R-:W-:Y:S01]  /*22950*/  ULDC.64 UR4, c[0x0][0xb20] ;  /* 0x0002c80000047ab9 */ /* 0x000fe20000000a00 */
[----:B---3--:R-:W-:Y:S01]  /*22960*/  IMAD.MOV.U32 R0, RZ, RZ, RZ ;  /* 0x000000ffff007224 */ /* 0x008fe200078e00ff */
[----:B------:R-:W-:Y:S01]  /*22970*/  ISETP.NE.U32.AND P0, PT, RZ, UR4, PT ;  /* 0x00000004ff007c0c */ /* 0x000fe2000bf05070 */
[----:B0-----:R-:W0:Y:S01]  /*22980*/  LDC.64 R4, c[0x0][0xaf8] ;  /* 0x0002be00ff047b82 */ /* 0x001e220000000a00 */
[----:B-1---5:R-:W-:Y:S01]  /*22990*/  CS2R R8, SRZ ;  /* 0x0000000000087805 */ /* 0x022fe2000001ff00 */
[----:B------:R-:W-:Y:S01]  /*229a0*/  ULDC.64 UR6, c[0x0][0xb00] ;  /* 0x0002c00000067ab9 */ /* 0x000fe20000000a00 */
[----:B------:R-:W-:Y:S01]  /*229b0*/  ISETP.NE.AND.EX P0, PT, RZ, UR5, PT, P0 ;  /* 0x00000005ff007c0c */ /* 0x000fe2000bf05300 */
[----:B------:R-:W-:-:S12]  /*229c0*/  ULDC.64 UR4, c[0x0][0xb10] ;  /* 0x0002c40000047ab9 */ /* 0x000fd80000000a00 */
[----:B--2---:R-:W1:Y:S02]  /*229d0*/  @P0 LDC.64 R2, c[0x0][0xb20] ;  /* 0x0002c800ff020b82 */ /* 0x004e640000000a00 */
        /* <DEDUP_REMOVED lines=11> */
[----:B------:R-:W1:Y:S08]  /*22a90*/  @P2 LDC.64 R6, c[0x0][0xb10] ;  /* 0x0002c400ff062b82 */ /* 0x000e700000000a00 */
        /* <DEDUP_REMOVED lines=23> */
.L_x_3312:
        /* <DEDUP_REMOVED lines=10> */
.L_x_3313:
[----:B------:R-:W-:Y:S05]  /*22cb0*/  @!P1 BRA `(.L_x_3314) ;  /* 0x00000000000c9947 */ /* 0x000fea0003800000 */
[----:B------:R-:W2:Y:S04]  /*22cc0*/  LDG.E R6, desc[UR40][R2.64] ;  /* 0x0000002802067981 */ /* 0x000ea8000c1e1900 */
[----:B------:R-:W2:Y:S02]  /*22cd0*/  LDG.E R2, desc[UR40][R2.64+0x4] ;  /* 0x0000042802027981 */ /* 0x000ea4000c1e1900 */
[----:B--2---:R-:W-:-:S07]  /*22ce0*/  IMAD.IADD R6, R2, 0x1, -R6 ;  /* 0x0000000102067824 */ /* 0x004fce00078e0a06 */
.L_x_3314:
        /* <DEDUP_REMOVED lines=28> */
.L_x_3317:
[----:B------:R-:W-:-:S13]  /*22eb0*/  ISETP.NE.AND P0, PT, R3, 0x1, PT ;  /* 0x000000010300780c */ /* 0x000fda0003f05270 */
[----:B------:R-:W2:Y:S02]  /*22ec0*/  @P0 LDC.64 R4, c[0x0][0xae0] ;  /* 0x0002b800ff040b82 */ /* 0x000ea40000000a00 */
[----:B--2---:R-:W-:-:S05]  /*22ed0*/  @P0 IMAD.HI.U32 R4, R7, R4, RZ ;  /* 0x0000000407040227 */ /* 0x004fca00078e00ff */
[----:B------:R-:W-:-:S07]  /*22ee0*/  @P0 SHF.R.U32.HI R7, RZ, R5, R4 ;  /* 0x00000005ff070219 */ /* 0x000fce0000011604 */
.L_x_3318:
[----:B------:R-:W-:Y:S05]  /*22ef0*/  BSYNC B0 ;  /* 0x0000000000007941 */ /* 0x000fea0003800000 */
.L_x_3316:
[----:B------:R-:W-:-:S05]  /*22f00*/  IMAD R7, R7, R3, R3 ;  /* 0x0000000307077224 */ /* 0x000fca00078e0203 */
[----:B------:R-:W-:-:S07]  /*22f10*/  VIMNMX R2, R2, R7, PT ;  /* 0x0000000702027248 */ /* 0x000fce0003fe0100 */
.L_x_3315:
        /* <DEDUP_REMOVED lines=29> */
.L_x_3321:
[----:B------:R-:W-:-:S13]  /*230f0*/  ISETP.NE.AND P0, PT, R3, 0x1, PT ;  /* 0x000000010300780c */ /* 0x000fda0003f05270 */
[----:B------:R-:W3:Y:S02]  /*23100*/  @P0 LDC.64 R4, c[0x0][0xae0] ;  /* 0x0002b800ff040b82 */ /* 0x000ee40000000a00 */
[----:B---3--:R-:W-:-:S05]  /*23110*/  @P0 IMAD.HI.U32 R4, R2, R4, RZ ;  /* 0x0000000402040227 */ /* 0x008fca00078e00ff */
[----:B------:R-:W-:-:S07]  /*23120*/  @P0 SHF.R.U32.HI R2, RZ, R5, R4 ;  /* 0x00000005ff020219 */ /* 0x000fce0000011604 */
.L_x_3322:
[----:B------:R-:W-:Y:S05]  /*23130*/  BSYNC B0 ;  /* 0x0000000000007941 */ /* 0x000fea0003800000 */
.L_x_3320:
[----:B------:R-:W-:-:S05]  /*23140*/  IMAD R2, R2, R3, RZ ;  /* 0x0000000302027224 */ /* 0x000fca00078e02ff */
[----:B------:R-:W-:-:S07]  /*23150*/  VIMNMX R0, R0, R2, !PT ;  /* 0x0000000200007248 */ /* 0x000fce0007fe0100 */
.L_x_3319:
        /* <DEDUP_REMOVED lines=13> */
[----:B------:R-:W-:Y:S02]  /*23230*/  VOTEU.ANY UR4, UPT, PT ;  /* 0x0000000000047886 */ /* 0x000fe400038e0100 */
[----:B------:R-:W3:Y:S08]  /*23240*/  FLO.U32 R0, UR4 ;  /* 0x0000000400007d00 */ /* 0x000ef000080e0000 */
[----:B------:R-:W4:Y:S01]  /*23250*/  POPC R5, UR4 ;  /* 0x0000000400057d09 */ /* 0x000f220008000000 */
[----:B---3--:R-:W-:-:S02]  /*23260*/  ISETP.EQ.U32.AND P0, PT, R0, R3, PT ;  /* 0x000000030000720c */ /* 0x008fc40003f02070 */
[----:B------:R-:W4:Y:S11]  /*23270*/  LDC.64 R2, c[0x0][0xd60] ;  /* 0x00035800ff027b82 */ /* 0x000f360000000a00 */
[----:B----4-:R-:W3:Y:S01]  /*23280*/  @P0 ATOMG.E.ADD.STRONG.GPU PT, R3, desc[UR40][R2.64], R5 ;  /* 0x00000005020309a8 */ /* 0x010ee200081ee1e8 */
[----:B------:R-:W4:Y:S02]  /*23290*/  S2R R4, SR_LTMASK ;  /* 0x0000000000047919 */ /* 0x000f240000003900 */
[----:B----4-:R-:W-:-:S04]  /*232a0*/  LOP3.LUT R4, R4, UR4, RZ, 0xc0, !PT ;  /* 0x0000000404047c12 */ /* 0x010fc8000f8ec0ff */
[----:B--2---:R-:W2:Y:S01]  /*232b0*/  POPC R7, R4 ;  /* 0x0000000400077309 */ /* 0x004ea20000000000 */
[----:B---3--:R-:W2:Y:S02]  /*232c0*/  SHFL.IDX PT, R0, R3, R0, 0x1f ;  /* 0x00001f0003007589 */ /* 0x008ea400000e0000 */
[----:B--2---:R-:W-:Y:S01]  /*232d0*/  IADD3 R16, R0, UR37, R7 ;  /* 0x0000002500107c10 */ /* 0x004fe2000fffe007 */
[----:B------:R-:W-:Y:S06]  /*232e0*/  BRA `(.L_x_3325) ;  /* 0x0000004800d07947 */ /* 0x000fec0003800000 */
.L_x_3324:
        /* <DEDUP_REMOVED lines=21> */
.L_x_3327:
[----:B------:R-:W-:Y:S05]  /*23440*/  BSYNC B6 ;  /* 0x0000000000067941 */ /* 0x000fea0003800000 */
.L_x_3326:
        /* <DEDUP_REMOVED lines=20> */
.L_x_3330:
        /* <DEDUP_REMOVED lines=15> */
.L_x_3329:
[----:B------:R-:W-:Y:S05]  /*23680*/  BSYNC B6 ;  /* 0x0000000000067941 */ /* 0x000fea0003800000 */
.L_x_3328:
        /* <DEDUP_REMOVED lines=23> */
.L_x_3444:
[----:B---3--:R-:W3:Y:S01]  /*23800*/  LDL.LU R4, [R1+0x47c] ;  /* 0x00047c0001047983 */ /* 0x008ee20000300800 */
[----:B------:R-:W-:Y:S02]  /*23810*/  PLOP3.LUT P1, PT, PT, PT, PT, 0x8, 0x0 ;  /* 0x000000000000781c */ /* 0x000fe40003f2e170 */
[----:B----4-:R-:W-:Y:S01]  /*23820*/  ISETP.NE.AND P0, PT, R14, RZ, PT ;  /* 0x000000ff0e00720c */ /* 0x010fe20003f05270 */
[----:B------:R4:W-:Y:S01]  /*23830*/  STL [R1+0x498], R0 ;  /* 0x0004980001007387 */ /* 0x0009e20000100800 */
[----:B---3--:R-:W-:-:S09]  /*23840*/  LOP3.LUT R4, R4, 0xfffffffe, RZ, 0xc0, !PT ;  /* 0xfffffffe04047812 */ /* 0x008fd200078ec0ff */
[----:B------:R-:W-:-:S05]  /*23850*/  @P1 LOP3.LUT R4, R4, 0x1, RZ, 0xfc, !PT ;  /* 0x0000000104041812 */ /* 0x000fca00078efcff */
[----:B------:R4:W-:Y:S01]  /*23860*/  STL [R1+0x47c], R4 ;  /* 0x00047c0401007387 */ /* 0x0009e20000100800 */
[----:B------:R-:W-:Y:S05]  /*23870*/  @P0 BRA `(.L_x_3332) ;  /* 0x00000004001c0947 */ /* 0x000fea0003800000 */
[----:B------:R-:W-:-:S03]  /*23880*/  UMOV UR4, 0xffffffff ;  /* 0xffffffff00047882 */ /* 0x000fc60000000000 */
[----:B------:R-:W-:Y:S05]  /*23890*/  BRA.DIV UR4, `(.L_x_3333) ;  /* 0x0000005a04547947 */ /* 0x000fea000b800000 */
[----:B------:R-:W-:-:S13]  /*238a0*/  ELECT P6, URZ, PT ;  /* 0x00000000003f782f */ /* 0x000fda00038c0000 */
.L_x_3447:
        /* <DEDUP_REMOVED lines=24> */
.L_x_3334:
[----:B--2---:R-:W2:Y:S04]  /*23a30*/  LDL R7, [R1+0x460] ;  /* 0x0004600001077983 */ /* 0x004ea80000100800 */
[----:B----4-:R-:W2:Y:S04]  /*23a40*/  LDL R0, [R1+0x464] ;  /* 0x0004640001007983 */ /* 0x010ea80000100800 */
[----:B---3--:R-:W3:Y:S01]  /*23a50*/  LDL R2, [R1+0x470] ;  /* 0x0004700001027983 */ /* 0x008ee20000100800 */
[----:B--2---:R-:W-:Y:S01]  /*23a60*/  IMAD R0, R0, 0x8, R7 ;  /* 0x0000000800007824 */ /* 0x004fe200078e0207 */
[----:B---3--:R-:W-:-:S04]  /*23a70*/  SHF.L.U32 R2, R2, 0x1f, RZ ;  /* 0x0000001f02027819 */ /* 0x008fc800000006ff */
[----:B------:R-:W2:Y:S02]  /*23a80*/  SYNCS.PHASECHK.TRANS64.TRYWAIT P0, [R0+URZ+0x32440], R2 ;  /* 0x03244002000075a7 */ /* 0x000ea4000800017f */
[----:B--2---:R-:W-:Y:S05]  /*23a90*/  @!P0 BRA `(.L_x_3335) ;  /* 0x0000005400f48947 */ /* 0x004fea0003800000 */
.L_x_3448:
        /* <DEDUP_REMOVED lines=11> */
.L_x_3336:
[----:B------:R-:W3:Y:S04]  /*23b50*/  LDL R6, [R1+0x460] ;  /* 0x0004600001067983 */ /* 0x000ee80000100800 */
[----:B------:R-:W3:Y:S04]  /*23b60*/  LDL R5, [R1+0x464] ;  /* 0x0004640001057983 */ /* 0x000ee80000100800 */
[----:B------:R-:W4:Y:S04]  /*23b70*/  LDL R4, [R1+0x498] ;  /* 0x0004980001047983 */ /* 0x000f280000100800 */
[----:B------:R-:W4:Y:S04]  /*23b80*/  LDL R3, [R1+0x478] ;  /* 0x0004780001037983 */ /* 0x000f280000100800 */
[----:B--2---:R-:W2:Y:S01]  /*23b90*/  LDL.LU R2, [R1+0x47c] ;  /* 0x00047c0001027983 */ /* 0x004ea20000300800 */
        /* <DEDUP_REMOVED lines=17> */
[----:B------:R3:W-:Y:S02]  /*23cb0*/  STL [R1+0x47c], R2 ;  /* 0x00047c0201007387 */ /* 0x0007e40000100800 */
[----:B------:R-:W-:-:S06]  /*23cc0*/  UMOV UR4, 0x0 ;  /* 0x0000000000047882 */ /* 0x000fcc0000000000 */
[----:B------:R3:W-:Y:S01]  /*23cd0*/  UTMALDG.4D [UR8], [UR6], desc[UR4] ;  /* 0x00000408060075b4 */ /* 0x0007e20008019000 */
[----:B------:R-:W-:Y:S02]  /*23ce0*/  NOP ;  /* 0x0000000000007918 */ /* 0x000fe40000000000 */
.L_x_3332:
[----:B----4-:R-:W4:Y:S04]  /*23cf0*/  LDL R0, [R1+0x460] ;  /* 0x0004600001007983 */ /* 0x010f280000100800 */
[----:B---3--:R-:W3:Y:S01]  /*23d00*/  LDL R2, [R1+0x490] ;  /* 0x0004900001027983 */ /* 0x008ee20000100800 */
[----:B------:R-:W-:Y:S05]  /*23d10*/  WARPSYNC.ALL ;  /* 0x0000000000007948 */ /* 0x000fea0003800000 */
[----:B------:R-:W-:Y:S01]  /*23d20*/  ULDC.64 UR4, c[0x0][0xaf8] ;  /* 0x0002be0000047ab9 */ /* 0x000fe20000000a00 */
[----:B------:R-:W-:Y:S01]  /*23d30*/  BSSY B6, `(.L_x_3337) ;  /* 0x0000020000067945 */ /* 0x000fe20003800000 */
[----:B------:R-:W-:Y:S01]  /*23d40*/  BAR.SYNC.DEFER_BLOCKING 0x8, 0x180 ;  /* 0x0206000000007b1d */ /* 0x000fe20000010000 */
[----:B------:R-:W-:-:S04]  /*23d50*/  ISETP.NE.U32.AND P0, PT, RZ, UR4, PT ;  /* 0x00000004ff007c0c */ /* 0x000fc8000bf05070 */
[----:B------:R-:W-:Y:S01]  /*23d60*/  ISETP.NE.AND.EX P0, PT, RZ, UR5, PT, P0 ;  /* 0x00000005ff007c0c */ /* 0x000fe2000bf05300 */
[----:B----4-:R-:W-:Y:S01]  /*23d70*/  VIADD R0, R0, 0x18400 ;  /* 0x0001840000007836 */ /* 0x010fe20000000000 */
[----:B---3--:R-:W-:-:S04]  /*23d80*/  SHF.R.S32.HI R3, RZ, 0x1f, R2 ;  /* 0x0000001fff037819 */ /* 0x008fc80000011402 */
[----:B------:R-:W-:Y:S02]  /*23d90*/  LOP3.LUT P1, RZ, R0, 0x3ff, RZ, 0xc0, !PT ;  /* 0x000003ff00ff7812 */ /* 0x000fe4000782c0ff */
[----:B------:R-:W-:Y:S01]  /*23da0*/  SHF.R.S32.HI R0, RZ, 0x1f, R19 ;  /* 0x0000001fff007819 */ /* 0x000fe20000011413 */
[----:B------:R-:W-:Y:S01]  /*23db0*/  STL [R1+0x4a0], R3 ;  /* 0x0004a00301007387 */ /* 0x000fe20000100800 */
[----:B------:R-:W-:Y:S02]  /*23dc0*/  SHF.R.S32.HI R2, RZ, 0x1f, R18 ;  /* 0x0000001fff027819 */ /* 0x000fe40000011412 */
[----:B------:R-:W-:-:S03]  /*23dd0*/  SEL R0, R0, RZ, !P0 ;  /* 0x000000ff00007207 */ /* 0x000fc60004000000 */
[----:B------:R-:W-:Y:S04]  /*23de0*/  STL [R1+0x4b0], R2 ;  /* 0x0004b00201007387 */ /* 0x000fe80000100800 */
[----:B------:R3:W-:Y:S02]  /*23df0*/  STL [R1+0x4b4], R0 ;  /* 0x0004b40001007387 */ /* 0x0007e40000100800 */
[----:B---3--:R-:W-:-:S05]  /*23e00*/  SEL R0, R19, RZ, !P0 ;  /* 0x000000ff13007207 */ /* 0x008fca0004000000 */
[----:B------:R3:W-:Y:S01]  /*23e10*/  STL [R1+0x49c], R0 ;  /* 0x00049c0001007387 */ /* 0x0007e20000100800 */
[----:B------:R-:W-:Y:S05]  /*23e20*/  @!P1 BRA `(.L_x_3338) ;  /* 0x0000000000409947 */ /* 0x000fea0003800000 */
[----:B------:R-:W-:Y:S01]  /*23e30*/  MOV R2, 0x0 ;  /* 0x0000000000027802 */ /* 0x000fe20000000f00 */
[----:B------:R-:W-:Y:S01]  /*23e40*/  ULDC.64 UR6, c[0x4][0x98] ;  /* 0x0100260000067ab9 */ /* 0x000fe20000000a00 */
[----:B------:R-:W-:Y:S01]  /*23e50*/  ULDC.64 UR8, c[0x4][0xa0] ;  /* 0x0100280000087ab9 */ /* 0x000fe20000000a00 */
[----:B------:R-:W-:Y:S01]  /*23e60*/  ULDC.64 UR4, c[0x4][0x20] ;  /* 0x0100080000047ab9 */ /* 0x000fe20000000a00 */
[----:B------:R-:W-:Y:S02]  /*23e70*/  IMAD.U32 R4, RZ, RZ, UR6 ;  /* 0x00000006ff047e24 */ /* 0x000fe4000f8e00ff */
[----:B------:R-:W4:Y:S01]  /*23e80*/  LDC.64 R2, c[0x4][R2] ;  /* 0x0100000002027b82 */ /* 0x000f220000000a00 */
        /* <DEDUP_REMOVED lines=9> */
[----:B01-34-:R-:W-:Y:S05]  /*23f20*/  CALL.ABS.NOINC R2 ;  /* 0x0000000002007343 */ /* 0x01bfea0003c00000 */
.L_x_3338:
[----:B------:R-:W-:Y:S05]  /*23f30*/  BSYNC B6 ;  /* 0x0000000000067941 */ /* 0x000fea0003800000 */
.L_x_3337:
[----:B------:R-:W4:Y:S01]  /*23f40*/  LDL R11, [R1+0x484] ;  /* 0x00048400010b7983 */ /* 0x000f220000100800 */
[----:B--2---:R-:W2:Y:S01]  /*23f50*/  LDC R7, c[0x0][0x448] ;  /* 0x00011200ff077b82 */ /* 0x004ea20000000800 */
[----:B------:R-:W-:Y:S01]  /*23f60*/  ULDC.64 UR4, c[0x0][0x298] ;  /* 0x0000a60000047ab9 */ /* 0x000fe20000000a00 */
[----:B------:R-:W-:Y:S01]  /*23f70*/  ULDC.64 UR6, c[0x0][0x280] ;  /* 0x0000a00000067ab9 */ /* 0x000fe20000000a00 */
[----:B------:R-:W4:Y:S04]  /*23f80*/  LDL R4, [R1+0x4a0] ;  /* 0x0004a00001047983 */ /* 0x000f280000100800 */
[----:B------:R-:W4:Y:S04]  /*23f90*/  LDL R10, [R1+0x490] ;  /* 0x00049000010a7983 */ /* 0x000f280000100800 */
[----:B01----:R-:W4:Y:S01]  /*23fa0*/  LDL R9, [R1+0x4b0] ;  /* 0x0004b00001097983 */ /* 0x003f220000100800 */
[----:B------:R-:W0:Y:S01]  /*23fb0*/  S2R R2, SR_TID.X ;  /* 0x0000000000027919 */ /* 0x000e220000002100 */
[----:B---3--:R-:W1:Y:S02]  /*23fc0*/  S2R R0, SR_TID.X ;  /* 0x0000000000007919 */ /* 0x008e640000002100 */
[----:B------:R-:W3:Y:S01]  /*23fd0*/  LDL R8, [R1+0x4b4] ;  /* 0x0004b40001087983 */ /* 0x000ee20000100800 */
[----:B--2---:R-:W-:-:S03]  /*23fe0*/  ISETP.NE.AND P0, PT, R7, 0x1, PT ;  /* 0x000000010700780c */ /* 0x004fc60003f05270 */
[----:B------:R-:W2:Y:S10]  /*23ff0*/  LDL R6, [R1+0x49c] ;  /* 0x00049c0001067983 */ /* 0x000eb40000100800 */
[----:B------:R-:W4:Y:S01]  /*24000*/  @P0 LDC R3, c[0x0][0x450] ;  /* 0x00011400ff030b82 */ /* 0x000f220000000800 */
[----:B0-----:R-:W-:-:S04]  /*24010*/  LOP3.LUT R2, R2, 0x7f, RZ, 0xc0, !PT ;  /* 0x0000007f02027812 */ /* 0x001fc800078ec0ff */
[----:B------:R-:W-:Y:S01]  /*24020*/  SHF.R.U32.HI R2, RZ, 0x3, R2 ;  /* 0x00000003ff027819 */ /* 0x000fe20000011602 */
[----:B-1----:R-:W-:-:S05]  /*24030*/  IMAD.SHL.U32 R0, R0, 0x10, RZ ;  /* 0x0000001000007824 */ /* 0x002fca00078e00ff */
[----:B------:R-:W-:Y:S02]  /*24040*/  LOP3.LUT R0, R2, 0x70, R0, 0xf8, !PT ;  /* 0x0000007002007812 */ /* 0x000fe400078ef800 */
[----:B------:R-:W0:Y:S03]  /*24050*/  @P0 LDC R2, c[0x0][0x44c] ;  /* 0x00011300ff020b82 */ /* 0x000e260000000800 */
[----:B----4-:R-:W-:-:S04]  /*24060*/  IMAD.IADD R5, R0, 0x1, R11 ;  /* 0x0000000100057824 */ /* 0x010fc800078e020b */
[----:B0-----:R-:W-:-:S04]  /*24070*/  @P0 IMAD.HI.U32 R2, R5, R2, RZ ;  /* 0x0000000205020227 */ /* 0x001fc800078e00ff */
[----:B------:R-:W-:Y:S01]  /*24080*/  IMAD.MOV.U32 R0, RZ, RZ, R5 ;  /* 0x000000ffff007224 */ /* 0x000fe200078e0005 */
[----:B------:R-:W-:Y:S01]  /*24090*/  @P0 SHF.R.U32.HI R0, RZ, R3, R2 ;  /* 0x00000003ff000219 */ /* 0x000fe20000011602 */
[----:B------:R-:W-:-:S04]  /*240a0*/  IMAD R2, R4, UR4, RZ ;  /* 0x0000000404027c24 */ /* 0x000fc8000f8e02ff */
        /* <DEDUP_REMOVED lines=10> */
[----:B---3--:R-:W-:Y:S02]  /*24150*/  IMAD R4, R8, UR4, RZ ;  /* 0x0000000408047c24 */ /* 0x008fe4000f8e02ff */
[----:B------:R-:W1:Y:S01]  /*24160*/  S2R R8, SR_TID.X ;  /* 0x0000000000087919 */ /* 0x000e620000002100 */
[----:B--2---:R-:W-:-:S04]  /*24170*/  IMAD.WIDE.U32 R2, R6, UR4, R2 ;  /* 0x0000000406027c25 */ /* 0x004fc8000f8e0002 */
        /* <DEDUP_REMOVED lines=11> */
[----:B------:R-:W-:Y:S01]  /*24230*/  IMAD.IADD R3, R3, 0x1, R4 ;  /* 0x0000000103037824 */ /* 0x000fe200078e0204 */
[----:B------:R2:W-:Y:S01]  /*24240*/  STL [R1+0x48c], R5 ;  /* 0x00048c0501007387 */ /* 0x0005e20000100800 */
[----:B-1----:R-:W-:Y:S02]  /*24250*/  IMAD.SHL.U32 R10, R8, 0x8, RZ ;  /* 0x00000008080a7824 */ /* 0x002fe400078e00ff */
[----:B------:R-:W-:-:S03]  /*24260*/  IMAD R6, R6, UR4, RZ ;  /* 0x0000000406067c24 */ /* 0x000fc6000f8e02ff */
[----:B------:R-:W-:Y:S01]  /*24270*/  LOP3.LUT R10, R10, 0x38, RZ, 0xc0, !PT ;  /* 0x000000380a0a7812 */ /* 0x000fe200078ec0ff */
[----:B--2---:R-:W-:Y:S01]  /*24280*/  IMAD.WIDE.U32 R4, R0, UR4, R2 ;  /* 0x0000000400047c25 */ /* 0x004fe2000f8e0002 */
[----:B------:R-:W-:-:S03]  /*24290*/  ULDC UR4, c[0x0][0x2b8] ;  /* 0x0000ae0000047ab9 */ /* 0x000fc60000000800 */
        /* <DEDUP_REMOVED lines=9> */
[----:B------:R-:W2:Y:S04]  /*24330*/  LDL R4, [R1+0x494] ;  /* 0x0004940001047983 */ /* 0x000ea80000100800 */
[----:B------:R-:W3:Y:S04]  /*24340*/  LDL.LU R6, [R1+0x484] ;  /* 0x0004840001067983 */ /* 0x000ee80000300800 */
[----:B------:R-:W0:Y:S01]  /*24350*/  SHFL.IDX PT, R5, R3, RZ, 0x181f ;  /* 0x00181fff03057589 */ /* 0x000e2200000e0000 */
[----:B--2---:R-:W-:-:S03]  /*24360*/  IMAD R2, R4, R7, RZ ;  /* 0x0000000704027224 */ /* 0x004fc600078e02ff */
[----:B------:R-:W1:Y:S01]  /*24370*/  SHFL.IDX PT, R4, R0, RZ, 0x181f ;  /* 0x00181fff00047589 */ /* 0x000e6200000e0000 */
[----:B---3--:R-:W-:-:S03]  /*24380*/  IMAD.IADD R8, R8, 0x1, R6 ;  /* 0x0000000108087824 */ /* 0x008fc600078e0206 */
[----:B------:R-:W2:Y:S01]  /*24390*/  SHFL.IDX PT, R6, R3, 0x1, 0x181f ;  /* 0x00381f0003067f89 */ /* 0x000ea200000e0000 */
[C---:B------:R-:W-:Y:S01]  /*243a0*/  VIADD R11, R8.reuse, 0x10 ;  /* 0x00000010080b7836 */ /* 0x040fe20000000000 */
[-C--:B------:R-:W-:Y:S02]  /*243b0*/  ISETP.GE.AND P1, PT, R8, R2.reuse, PT ;  /* 0x000000020800720c */ /* 0x080fe40003f26270 */
[----:B------:R-:W3:Y:S02]  /*243c0*/  SHFL.IDX PT, R7, R0, 0x1, 0x181f ;  /* 0x00381f0000077f89 */ /* 0x000ee400000e0000 */
[----:B------:R-:W-:Y:S02]  /*243d0*/  ISETP.GE.AND P2, PT, R11, R2, PT ;  /* 0x000000020b00720c */ /* 0x000fe40003f46270 */
        /* <DEDUP_REMOVED lines=12> */
[----:B---3--:R-:W-:Y:S01]  /*244a0*/  @!P2 IMAD.X R4, RZ, RZ, R7, P1 ;  /* 0x000000ffff04a224 */ /* 0x008fe200008e0607 */
        /* <DEDUP_REMOVED lines=58> */
.L_x_3465:
[----:B01----:R-:W2:Y:S04]  /*24850*/  LDL R4, [R1+0x484] ;  /* 0x0004840001047983 */ /* 0x003ea80000100800 */
[----:B------:R0:W5:Y:S01]  /*24860*/  LDL R8, [R1+0x460] ;  /* 0x0004600001087983 */ /* 0x0001620000100800 */
        /* <DEDUP_REMOVED lines=11> */
.L_x_3340:
[----:B0-----:R-:W2:Y:S01]  /*24920*/  LDL R2, [R1+0x460] ;  /* 0x0004600001027983 */ /* 0x001ea20000100800 */
        /* <DEDUP_REMOVED lines=37> */
.L_x_3342:
[----:B------:R-:W-:Y:S05]  /*24b80*/  BSYNC B6 ;  /* 0x0000000000067941 */ /* 0x000fea0003800000 */
.L_x_3341:
        /* <DEDUP_REMOVED lines=60> */
[----:B------:R-:W5:Y:S04]  /*24f50*/  LDL.LU R11, [R1+0x4ac] ;  /* 0x0004ac00010b7983 */ /* 0x000f680000300800 */
[----:B------:R-:W5:Y:S04]  /*24f60*/  LDL.LU R12, [R1+0x4bc] ;  /* 0x0004bc00010c7983 */ /* 0x000f680000300800 */
[----:B------:R-:W-:Y:S01]  /*24f70*/  SHFL.IDX PT, R6, R0, 0x1, 0x181f ;  /* 0x00381f0000067f89 */ /* 0x000fe200000e0000 */
[----:B--2---:R-:W-:-:S03]  /*24f80*/  IMAD R3, R10, R7, RZ ;  /* 0x000000070a037224 */ /* 0x004fc600078e02ff */
[----:B------:R-:W2:Y:S02]  /*24f90*/  LDL.LU R10, [R1+0x4b8] ;  /* 0x0004b800010a7983 */ /* 0x000ea40000300800 */
[-C--:B---3--:R-:W-:Y:S02]  /*24fa0*/  ISETP.GE.AND P5, PT, R5, R3.reuse, PT ;  /* 0x000000030500720c */ /* 0x088fe40003fa6270 */
[----:B------:R-:W0:Y:S01]  /*24fb0*/  SHFL.IDX PT, R5, R2, RZ, 0x181f ;  /* 0x00181fff02057589 */ /* 0x000e2200000e0000 */
[----:B----4-:R-:W-:-:S03]  /*24fc0*/  ISETP.GE.AND P4, PT, R4, R3, PT ;  /* 0x000000030400720c */ /* 0x010fc60003f86270 */
[----:B------:R-:W1:Y:S07]  /*24fd0*/  SHFL.IDX PT, R4, R0, RZ, 0x181f ;  /* 0x00181fff00047589 */ /* 0x000e6e00000e0000 */
        /* <DEDUP_REMOVED lines=55> */
[----:B0-----:R-:W0:Y:S04]  /*25350*/  SHFL.IDX PT, R4, R2, 0x6, 0x181f ;  /* 0x00d81f0002047f89 */ /* 0x001e2800000e0000 */
[----:B------:R-:W1:Y:S01]  /*25360*/  SHFL.IDX PT, R2, R2, 0x7, 0x181f ;  /* 0x00f81f0002027f89 */ /* 0x000e6200000e0000 */
[----:B--2---:R-:W-:-:S13]  /*25370*/  ISETP.GE.AND P4, PT, R10, R3, PT ;  /* 0x000000030a00720c */ /* 0x004fda0003f86270 */
[----:B0-----:R-:W-:-:S05]  /*25380*/  @!P4 LEA R4, P5, R8, R4, 0x1 ;  /* 0x000000040804c211 */ /* 0x001fca00078a08ff */
[----:B------:R-:W-:Y:S02]  /*25390*/  @!P4 IMAD.X R5, RZ, RZ, R6, P5 ;  /* 0x000000ffff05c224 */ /* 0x000fe400028e0606 */
[----:B------:R0:W2:Y:S04]  /*253a0*/  SHFL.IDX PT, R6, R0, 0x7, 0x181f ;  /* 0x00f81f0000067f89 */ /* 0x0000a800000e0000 */
[----:B------:R0:W-:Y:S04]  /*253b0*/  @!P4 LDGSTS.E.BYPASS.LTC128B.128 [R9+0x25400], desc[UR40][R4.64], !P3 ;  /* 0x254000000409cfae */ /* 0x0001e8000d901d68 */
[----:B------:R0:W-:Y:S04]  /*253c0*/  @!P4 LDGSTS.E.BYPASS.LTC128B.128 [R9+0x29400], desc[UR40][R4.64+0x80], !P2 ;  /* 0x294000800409cfae */ /* 0x0001e8000d101d68 */
[----:B------:R0:W-:Y:S04]  /*253d0*/  @!P4 LDGSTS.E.BYPASS.LTC128B.128 [R9+0x2d400], desc[UR40][R4.64+0x100], !P1 ;  /* 0x2d4001000409cfae */ /* 0x0001e8000c901d68 */
[----:B-1----:R0:W-:Y:S02]  /*253e0*/  @!P4 LDGSTS.E.BYPASS.LTC128B.128 [R9+0x31400], desc[UR40][R4.64+0x180], !P0 ;  /* 0x314001800409cfae */ /* 0x0021e4000c101d68 */
.L_x_3483:
[----:B0-----:R-:W3:Y:S01]  /*253f0*/  LDL.LU R0, [R1+0x4c8] ;  /* 0x0004c80001007983 */ /* 0x001ee20000300800 */
[----:B------:R-:W-:Y:S01]  /*25400*/  BSSY B0, `(.L_x_3344) ;  /* 0x000000d000007945 */ /* 0x000fe20003800000 */
[----:B---3--:R-:W-:-:S13]  /*25410*/  ISETP.GE.AND P4, PT, R0, R3, PT ;  /* 0x000000030000720c */ /* 0x008fda0003f86270 */
[----:B------:R-:W-:Y:S05]  /*25420*/  @P4 BRA `(.L_x_3345) ;  /* 0x0000000000284947 */ /* 0x000fea0003800000 */
[----:B------:R-:W3:Y:S01]  /*25430*/  LDL R0, [R1+0x46c] ;  /* 0x00046c0001007983 */ /* 0x000ee20000100800 */
[----:B------:R-:W-:-:S05]  /*25440*/  LEA R2, P4, R8, R2, 0x1 ;  /* 0x0000000208027211 */ /* 0x000fca00078808ff */
        /* <DEDUP_REMOVED lines=8> */
.L_x_3345:
[----:B------:R-:W-:Y:S05]  /*254d0*/  BSYNC B0 ;  /* 0x0000000000007941 */ /* 0x000fea0003800000 */
.L_x_3344:
[----:B------:R1:W5:Y:S01]  /*254e0*/  LDL R8, [R1+0x460] ;  /* 0x0004600001087983 */ /* 0x0003620000100800 */
[----:B------:R-:W-:Y:S01]  /*254f0*/  PLOP3.LUT P0, PT, PT, PT, PT, 0x80, 0x0 ;  /* 0x000000000000781c */ /* 0x000fe20003f0f070 */
[----:B------:R-:W-:-:S12]  /*25500*/  NOP ;  /* 0x0000000000007918 */ /* 0x000fd80000000000 */
.L_x_3346:
[----:B0-----:R-:W3:Y:S01]  /*25510*/  LDL R2, [R1+0x460] ;  /* 0x0004600001027983 */ /* 0x001ee20000100800 */
        /* <DEDUP_REMOVED lines=18> */
.L_x_3484:
[----:B------:R-:W-:Y:S05]  /*25640*/  BSYNC B0 ;  /* 0x0000000000007941 */ /* 0x000fea0003800000 */
.L_x_3347:
[----:B0-----:R-:W3:Y:S01]  /*25650*/  LDL R2, [R1+0x47c] ;  /* 0x00047c0001027983 */ /* 0x001ee20000100800 */
[----:B------:R-:W-:Y:S01]  /*25660*/  BSSY B0, `(.L_x_3349) ;  /* 0x000005f000007945 */ /* 0x000fe20003800000 */
[----:B---3--:R-:W-:-:S13]  /*25670*/  LOP3.LUT P0, RZ, R2, 0x1, RZ, 0xc0, !PT ;  /* 0x0000000102ff7812 */ /* 0x008fda000780c0ff */
[----:B------:R-:W-:Y:S05]  /*25680*/  @!P0 BRA `(.L_x_3350) ;  /* 0x0000000400708947 */ /* 0x000fea0003800000 */
[----:B------:R-:W3:Y:S04]  /*25690*/  LDL R2, [R1+0x460] ;  /* 0x0004600001027983 */ /* 0x000ee80000100800 */
[----:B------:R-:W4:Y:S01]  /*256a0*/  LDL R4, [R1+0x470] ;  /* 0x0004700001047983 */ /* 0x000f220000100800 */
[----:B------:R-:W0:Y:S01]  /*256b0*/  S2R R3, SR_TID.X ;  /* 0x0000000000037919 */ /* 0x000e220000002100 */
[----:B---3--:R-:W-:Y:S02]  /*256c0*/  IMAD.MOV.U32 R5, RZ, RZ, R2 ;  /* 0x000000ffff057224 */ /* 0x008fe400078e0002 */
[----:B------:R-:W3:Y:S01]  /*256d0*/  LDL R2, [R1+0x464] ;  /* 0x0004640001027983 */ /* 0x000ee20000100800 */
[----:B----4-:R-:W-:Y:S01]  /*256e0*/  SHF.L.U32 R0, R4, 0x1f, RZ ;  /* 0x0000001f04007819 */ /* 0x010fe200000006ff */
[----:B------:R-:W-:Y:S01]  /*256f0*/  BSSY B1, `(.L_x_3351) ;  /* 0x0000006000017945 */ /* 0x000fe20003800000 */
[----:B0-----:R-:W-:-:S04]  /*25700*/  LOP3.LUT R3, R3, 0x7f, RZ, 0xc0, !PT ;  /* 0x0000007f03037812 */ /* 0x001fc800078ec0ff */
[----:B------:R-:W-:Y:S01]  /*25710*/  ISETP.NE.AND P1, PT, R3, RZ, PT ;  /* 0x000000ff0300720c */ /* 0x000fe20003f25270 */
[----:B---3--:R-:W-:-:S04]  /*25720*/  IMAD R2, R2, 0x8, R5 ;  /* 0x0000000802027824 */ /* 0x008fc800078e0205 */
[----:B------:R-:W0:Y:S02]  /*25730*/  SYNCS.PHASECHK.TRANS64.TRYWAIT P0, [R2+URZ+0x32460], R0 ;  /* 0x03246000020075a7 */ /* 0x000e24000800017f */
[----:B0-----:R-:W-:Y:S06]  /*25740*/  @!P0 BRA `(.L_x_3352) ;  /* 0x00000054001c8947 */ /* 0x001fec0003800000 */
.L_x_3485:
[----:B------:R-:W-:Y:S05]  /*25750*/  BSYNC B1 ;  /* 0x0000000000017941 */ /* 0x000fea0003800000 */
.L_x_3351:
[----:B------:R-:W-:Y:S04]  /*25760*/  BSSY B1, `(.L_x_3353) ;  /* 0x0000009000017945 */ /* 0x000fe80003800000 */
[----:B------:R-:W-:Y:S05]  /*25770*/  @P1 BRA `(.L_x_3354) ;  /* 0x00000000001c1947 */ /* 0x000fea0003800000 */
[----:B------:R-:W3:Y:S01]  /*25780*/  S2R R3, SR_TID.X ;  /* 0x0000000000037919 */ /* 0x000ee20000002100 */
[----:B0-----:R-:W-:-:S04]  /*25790*/  IMAD.MOV.U32 R0, RZ, RZ, 0xc000 ;  /* 0x0000c000ff007424 */ /* 0x001fc800078e00ff */
[----:B------:R4:W-:Y:S01]  /*257a0*/  SYNCS.ARRIVE.TRANS64 RZ, [R2+URZ+0x32450], R0 ;  /* 0x0324500002ff79a7 */ /* 0x0009e2000800003f */
[----:B---3--:R-:W-:-:S04]  /*257b0*/  LOP3.LUT R3, R3, 0x1f, RZ, 0xc0, !PT ;  /* 0x0000001f03037812 */ /* 0x008fc800078ec0ff */
[----:B------:R-:W-:-:S13]  /*257c0*/  ISETP.NE.AND P0, PT, R3, RZ, PT ;  /* 0x000000ff0300720c */ /* 0x000fda0003f05270 */
[----:B----4-:R-:W-:Y:S05]  /*257d0*/  @!P0 BRA `(.L_x_3354) ;  /* 0x0000000000048947 */ /* 0x010fea0003800000 */
[----:B------:R-:W-:Y:S01]  /*257e0*/  BPT.TRAP 0x1 ;  /* 0x000000040000795c */ /* 0x000fe20000300000 */
.L_x_3354:
[----:B------:R-:W-:Y:S05]  /*257f0*/  BSYNC B1 ;  /* 0x0000000000017941 */ /* 0x000fea0003800000 */
.L_x_3353:
[----:B------:R-:W3:Y:S04]  /*25800*/  LDL R5, [R1+0x460] ;  /* 0x0004600001057983 */ /* 0x000ee80000100800 */
[----:B0-----:R-:W3:Y:S04]  /*25810*/  LDL R0, [R1+0x464] ;  /* 0x0004640001007983 */ /* 0x001ee80000100800 */
[----:B------:R-:W4:Y:S04]  /*25820*/  LDL R4, [R1+0x478] ;  /* 0x0004780001047983 */ /* 0x000f280000100800 */
[----:B------:R-:W4:Y:S01]  /*25830*/  LDL.LU R3, [R1+0x498] ;  /* 0x0004980001037983 */ /* 0x000f220000300800 */
[----:B------:R-:W-:Y:S01]  /*25840*/  UIADD3 UR4, UP0, UR38, 0x470, URZ ;  /* 0x0000047026047890 */ /* 0x000fe2000ff1e03f */
[----:B------:R-:W-:Y:S01]  /*25850*/  PLOP3.LUT P0, PT, PT, PT, PT, 0x80, 0x0 ;  /* 0x000000000000781c */ /* 0x000fe20003f0f070 */
[----:B------:R-:W-:Y:S01]  /*25860*/  VIADD R2, R2, 0x32450 ;  /* 0x0003245002027836 */ /* 0x000fe20000000000 */
[----:B------:R-:W-:Y:S01]  /*25870*/  UMOV UR6, 0x0 ;  /* 0x0000000000067882 */ /* 0x000fe20000000000 */
[----:B------:R-:W-:Y:S01]  /*25880*/  UIADD3.X UR5, URZ, UR39, URZ, UP0, !UPT ;  /* 0x000000273f057290 */ /* 0x000fe200087fe43f */
[----:B------:R-:W-:Y:S01]  /*25890*/  UMOV UR7, 0x14f00000 ;  /* 0x14f0000000077882 */ /* 0x000fe20000000000 */
[----:B------:R-:W-:Y:S01]  /*258a0*/  UMOV UR10, URZ ;  /* 0x0000003f000a7c82 */ /* 0x000fe20008000000 */
[----:B---3--:R-:W-:-:S02]  /*258b0*/  IMAD R0, R0, 0xc000, R5 ;  /* 0x0000c00000007824 */ /* 0x008fc400078e0205 */
[----:B----4-:R-:W-:Y:S02]  /*258c0*/  IMAD R3, R3, 0x60, R4 ;  /* 0x0000006003037824 */ /* 0x010fe400078e0204 */
[----:B------:R-:W-:-:S07]  /*258d0*/  VIADD R4, R0, 0x400 ;  /* 0x0000040000047836 */ /* 0x000fce0000000000 */
.L_x_3355:
        /* <DEDUP_REMOVED lines=15> */
.L_x_3356:
        /* <DEDUP_REMOVED lines=15> */
.L_x_3357:
        /* <DEDUP_REMOVED lines=15> */
.L_x_3358:
        /* <DEDUP_REMOVED lines=10> */
.L_x_3350:
[----:B------:R-:W-:Y:S05]  /*25c50*/  BSYNC B0 ;  /* 0x0000000000007941 */ /* 0x000fea0003800000 */
.L_x_3349:
[----:B------:R-:W3:Y:S04]  /*25c60*/  LDL R4, [R1+0x488] ;  /* 0x0004880001047983 */ /* 0x000ee80000100800 */
[----:B------:R-:W4:Y:S01]  /*25c70*/  LDL R5, [R1+0x480] ;  /* 0x0004800001057983 */ /* 0x000f220000100800 */
[----:B------:R-:W-:Y:S01]  /*25c80*/  BSSY B0, `(.L_x_3359) ;  /* 0x00001ff000007945 */ /* 0x000fe20003800000 */
[----:B---3--:R-:W-:-:S05]  /*25c90*/  VIADD R0, R4, 0xfffffffe ;  /* 0xfffffffe04007836 */ /* 0x008fca0000000000 */
[----:B----4-:R-:W-:-:S13]  /*25ca0*/  ISETP.GE.AND P0, PT, R0, R5, PT ;  /* 0x000000050000720c */ /* 0x010fda0003f06270 */
[----:B------:R-:W-:Y:S05]  /*25cb0*/  @!P0 BRA `(.L_x_3360) ;  /* 0x0000001c00ec8947 */ /* 0x000fea0003800000 */
[----:B------:R-:W-:Y:S01]  /*25cc0*/  IMAD.MOV R2, RZ, RZ, -R4 ;  /* 0x000000ffff027224 */ /* 0x000fe200078e0a04 */
[----:B--2---:R-:W-:Y:S01]  /*25cd0*/  LOP3.LUT R6, RZ, R5, RZ, 0x33, !PT ;  /* 0x00000005ff067212 */ /* 0x004fe200078e33ff */
[----:B------:R-:W-:Y:S03]  /*25ce0*/  BSSY B2, `(.L_x_3361) ;  /* 0x00000ab000027945 */ /* 0x000fe60003800000 */
[----:B------:R-:W-:-:S05]  /*25cf0*/  VIADDMNMX R6, R2, 0x1, R6, !PT ;  /* 0x0000000102067846 */ /* 0x000fca0007800106 */
[----:B------:R-:W-:-:S05]  /*25d00*/  IMAD.IADD R2, R4, 0x1, R6 ;  /* 0x0000000104027824 */ /* 0x000fca00078e0206 */
[----:B------:R-:W-:-:S04]  /*25d10*/  LOP3.LUT R2, R2, 0x1, RZ, 0xc0, !PT ;  /* 0x0000000102027812 */ /* 0x000fc800078ec0ff */
[----:B------:R-:W-:-:S13]  /*25d20*/  ISETP.NE.U32.AND P0, PT, R2, 0x1, PT ;  /* 0x000000010200780c */ /* 0x000fda0003f05070 */
[----:B------:R-:W-:Y:S05]  /*25d30*/  @P0 BRA `(.L_x_3362) ;  /* 0x0000000800940947 */ /* 0x000fea0003800000 */
[----:B------:R-:W2:Y:S04]  /*25d40*/  LDL.LU R4, [R1+0x464] ;  /* 0x0004640001047983 */ /* 0x000ea80000300800 */
[----:B------:R-:W3:Y:S04]  /*25d50*/  LDL.LU R7, [R1+0x470] ;  /* 0x0004700001077983 */ /* 0x000ee80000300800 */
[----:B------:R-:W4:Y:S01]  /*25d60*/  LDL R5, [R1+0x47c] ;  /* 0x00047c0001057983 */ /* 0x000f220000100800 */
[----:B------:R-:W-:Y:S01]  /*25d70*/  BSSY B1, `(.L_x_3363) ;  /* 0x000009f000017945 */ /* 0x000fe20003800000 */
[----:B--2---:R-:W-:-:S05]  /*25d80*/  VIADD R2, R4, 0x1 ;  /* 0x0000000104027836 */ /* 0x004fca0000000000 */
[----:B------:R-:W-:-:S04]  /*25d90*/  ISETP.NE.AND P0, PT, R2, 0x2, PT ;  /* 0x000000020200780c */ /* 0x000fc80003f05270 */
[----:B------:R-:W-:Y:S02]  /*25da0*/  SEL R3, RZ, 0x1, P0 ;  /* 0x00000001ff037807 */ /* 0x000fe40000000000 */
[----:B-----5:R-:W-:Y:S02]  /*25db0*/  SEL R8, R2, RZ, P0 ;  /* 0x000000ff02087207 */ /* 0x020fe40000000000 */
[----:B---3--:R-:W-:-:S03]  /*25dc0*/  LOP3.LUT R7, R7, R3, RZ, 0x3c, !PT ;  /* 0x0000000307077212 */ /* 0x008fc600078e3cff */
[----:B------:R0:W-:Y:S04]  /*25dd0*/  STL [R1+0x464], R8 ;  /* 0x0004640801007387 */ /* 0x0001e80000100800 */
[----:B------:R0:W-:Y:S01]  /*25de0*/  STL [R1+0x470], R7 ;  /* 0x0004700701007387 */ /* 0x0001e20000100800 */
[----:B----4-:R-:W-:-:S13]  /*25df0*/  LOP3.LUT P2, RZ, R5, 0x1, RZ, 0xc0, !PT ;  /* 0x0000000105ff7812 */ /* 0x010fda000784c0ff */
[----:B0-----:R-:W-:Y:S05]  /*25e00*/  @!P2 BRA `(.L_x_3364) ;  /* 0x000000080054a947 */ /* 0x001fea0003800000 */
[----:B------:R-:W-:Y:S02]  /*25e10*/  ULDC.64 UR4, c[0x0][0x418] ;  /* 0x0001060000047ab9 */ /* 0x000fe40000000a00 */
        /* <DEDUP_REMOVED lines=22> */
.L_x_3365:
        /* <DEDUP_REMOVED lines=9> */
.L_x_3486:
[----:B------:R-:W-:Y:S05]  /*26010*/  BSYNC B3 ;  /* 0x0000000000037941 */ /* 0x000fea0003800000 */
.L_x_3366:
        /* <DEDUP_REMOVED lines=9> */
.L_x_3369:
[----:B------:R-:W-:Y:S05]  /*260b0*/  BSYNC B3 ;  /* 0x0000000000037941 */ /* 0x000fea0003800000 */
.L_x_3368:
        /* <DEDUP_REMOVED lines=14> */
.L_x_3370:
        /* <DEDUP_REMOVED lines=13> */
.L_x_3487:
[----:B------:R-:W-:Y:S05]  /*26270*/  BSYNC B3 ;  /* 0x0000000000037941 */ /* 0x000fea0003800000 */
.L_x_3371:
[----:B------:R-:W-:Y:S01]  /*26280*/  BSSY B3, `(.L_x_3373) ;  /* 0x000000b000037945 */ /* 0x000fe20003800000 */
[----:B------:R-:W-:Y:S02]  /*26290*/  IMAD.MOV.U32 R8, RZ, RZ, 0x0 ;  /* 0x00000000ff087424 */ /* 0x000fe400078e00ff */
[----:B------:R-:W-:Y:S01]  /*262a0*/  IMAD.MOV.U32 R9, RZ, RZ, 0x14f00000 ;  /* 0x14f00000ff097424 */ /* 0x000fe200078e00ff */
[----:B------:R-:W-:Y:S06]  /*262b0*/  @P1 BRA `(.L_x_3374) ;  /* 0x00000000001c1947 */ /* 0x000fec0003800000 */
[----:B------:R-:W3:Y:S01]  /*262c0*/  S2R R4, SR_TID.X ;  /* 0x0000000000047919 */ /* 0x000ee20000002100 */
[----:B0-2---:R-:W-:-:S04]  /*262d0*/  IMAD.MOV.U32 R2, RZ, RZ, 0xc000 ;  /* 0x0000c000ff027424 */ /* 0x005fc800078e00ff */
[----:B------:R4:W-:Y:S01]  /*262e0*/  SYNCS.ARRIVE.TRANS64 RZ, [R3+URZ+0x32450], R2 ;  /* 0x0324500203ff79a7 */ /* 0x0009e2000800003f */
[----:B---3--:R-:W-:-:S04]  /*262f0*/  LOP3.LUT R4, R4, 0x1f, RZ, 0xc0, !PT ;  /* 0x0000001f04047812 */ /* 0x008fc800078ec0ff */
[----:B------:R-:W-:-:S13]  /*26300*/  ISETP.NE.AND P0, PT, R4, RZ, PT ;  /* 0x000000ff0400720c */ /* 0x000fda0003f05270 */
[----:B----4-:R-:W-:Y:S05]  /*26310*/  @!P0 BRA `(.L_x_3374) ;  /* 0x0000000000048947 */ /* 0x010fea0003800000 */
[----:B------:R-:W-:Y:S01]  /*26320*/  BPT.TRAP 0x1 ;  /* 0x000000040000795c */ /* 0x000fe20000300000 */
.L_x_3374:
[----:B------:R-:W-:Y:S05]  /*26330*/  BSYNC B3 ;  /* 0x0000000000037941 */ /* 0x000fea0003800000 */
.L_x_3373:
[----:B------:R-:W3:Y:S04]  /*26340*/  LDL R4, [R1+0x460] ;  /* 0x0004600001047983 */ /* 0x000ee80000100800 */
[----:B0-2---:R-:W3:Y:S01]  /*26350*/  LDL R2, [R1+0x464] ;  /* 0x0004640001027983 */ /* 0x005ee20000100800 */
        /* <DEDUP_REMOVED lines=9> */
.L_x_3375:
        /* <DEDUP_REMOVED lines=15> */
.L_x_3376:
        /* <DEDUP_REMOVED lines=15> */
.L_x_3377:
        /* <DEDUP_REMOVED lines=15> */
.L_x_3378:
        /* <DEDUP_REMOVED lines=10> */
.L_x_3364:
[----:B------:R-:W-:Y:S05]  /*26760*/  BSYNC B1 ;  /* 0x0000000000017941 */ /* 0x000fea0003800000 */
.L_x_3363:
[----:B------:R-:W2:Y:S02]  /*26770*/  LDL R4, [R1+0x488] ;  /* 0x0004880001047983 */ /* 0x000ea40000100800 */
[----:B--2---:R-:W-:-:S07]  /*26780*/  VIADD R0, R4, 0xfffffffd ;  /* 0xfffffffd04007836 */ /* 0x004fce0000000000 */
.L_x_3362:
[----:B------:R-:W-:Y:S05]  /*26790*/  BSYNC B2 ;  /* 0x0000000000027941 */ /* 0x000fea0003800000 */
.L_x_3361:
[----:B------:R-:W2:Y:S01]  /*267a0*/  LDL.LU R2, [R1+0x488] ;  /* 0x0004880001027983 */ /* 0x000ea20000300800 */
[----:B------:R-:W-:Y:S01]  /*267b0*/  VIADD R6, R6, 0xfffffffe ;  /* 0xfffffffe06067836 */ /* 0x000fe20000000000 */
[----:B--2---:R-:W-:-:S04]  /*267c0*/  LOP3.LUT R2, RZ, R2, RZ, 0x33, !PT ;  /* 0x00000002ff027212 */ /* 0x004fc800078e33ff */
[----:B------:R-:W-:-:S13]  /*267d0*/  ISETP.NE.AND P0, PT, R6, R2, PT ;  /* 0x000000020600720c */ /* 0x000fda0003f05270 */
[----:B------:R-:W-:Y:S05]  /*267e0*/  @!P0 BRA `(.L_x_3360) ;  /* 0x0000001400208947 */ /* 0x000fea0003800000 */
.L_x_3411:
[----:B------:R-:W2:Y:S04]  /*267f0*/  LDL R4, [R1+0x47c] ;  /* 0x00047c0001047983 */ /* 0x000ea80000100800 */
[----:B------:R-:W3:Y:S04]  /*26800*/  LDL.LU R3, [R1+0x464] ;  /* 0x0004640001037983 */ /* 0x000ee80000300800 */
[----:B------:R-:W4:Y:S01]  /*26810*/  LDL.LU R2, [R1+0x470] ;  /* 0x0004700001027983 */ /* 0x000f220000300800 */
[----:B------:R-:W-:Y:S05]  /*26820*/  YIELD ;  /* 0x0000000000007946 */ /* 0x000fea0003800000 */
[----:B------:R-:W-:Y:S01]  /*26830*/  BSSY B1, `(.L_x_3379) ;  /* 0x000009c000017945 */ /* 0x000fe20003800000 */
[----:B--2---:R-:W-:Y:S01]  /*26840*/  LOP3.LUT P1, RZ, R4, 0x1, RZ, 0xc0, !PT ;  /* 0x0000000104ff7812 */ /* 0x004fe2000782c0ff */
[----:B---3--:R-:W-:-:S05]  /*26850*/  VIADD R7, R3, 0x1 ;  /* 0x0000000103077836 */ /* 0x008fca0000000000 */
[----:B------:R-:W-:-:S04]  /*26860*/  ISETP.NE.AND P0, PT, R7, 0x2, PT ;  /* 0x000000020700780c */ /* 0x000fc80003f05270 */
[----:B------:R-:W-:Y:S02]  /*26870*/  SEL R6, RZ, 0x1, P0 ;  /* 0x00000001ff067807 */ /* 0x000fe40000000000 */
[----:B------:R-:W-:Y:S02]  /*26880*/  SEL R7, R7, RZ, P0 ;  /* 0x000000ff07077207 */ /* 0x000fe40000000000 */
[----:B----4-:R-:W-:Y:S01]  /*26890*/  LOP3.LUT R6, R2, R6, RZ, 0x3c, !PT ;  /* 0x0000000602067212 */ /* 0x010fe200078e3cff */
        /* <DEDUP_REMOVED lines=24> */
[----:B------:R0:W5:Y:S04]  /*26a20*/  LDG.E R17, desc[UR40][R4.64] ;  /* 0x0000002804117981 */ /* 0x000168000c1e1900 */
.L_x_3381:
        /* <DEDUP_REMOVED lines=9> */
.L_x_3488:
[----:B------:R-:W-:Y:S05]  /*26ac0*/  BSYNC B2 ;  /* 0x0000000000027941 */ /* 0x000fea0003800000 */
.L_x_3382:
        /* <DEDUP_REMOVED lines=9> */
.L_x_3385:
[----:B------:R-:W-:Y:S05]  /*26b60*/  BSYNC B2 ;  /* 0x0000000000027941 */ /* 0x000fea0003800000 */
.L_x_3384:
        /* <DEDUP_REMOVED lines=13> */
.L_x_3386:
        /* <DEDUP_REMOVED lines=13> */
.L_x_3489:
[----:B------:R-:W-:Y:S05]  /*26d10*/  BSYNC B2 ;  /* 0x0000000000027941 */ /* 0x000fea0003800000 */
.L_x_3387:
        /* <DEDUP_REMOVED lines=11> */
.L_x_3390:
[----:B------:R-:W-:Y:S05]  /*26dd0*/  BSYNC B2 ;  /* 0x0000000000027941 */ /* 0x000fea0003800000 */
.L_x_3389:
[----:B0-2---:R-:W2:Y:S01]  /*26de0*/  LDL R3, [R1+0x460] ;  /* 0x0004600001037983 */ /* 0x005ea20000100800 */
        /* <DEDUP_REMOVED lines=9> */
.L_x_3391:
        /* <DEDUP_REMOVED lines=15> */
.L_x_3392:
        /* <DEDUP_REMOVED lines=15> */
.L_x_3393:
        /* <DEDUP_REMOVED lines=15> */
.L_x_3394:
        /* <DEDUP_REMOVED lines=10> */
.L_x_3380:
[----:B------:R-:W-:Y:S05]  /*271f0*/  BSYNC B1 ;  /* 0x0000000000017941 */ /* 0x000fea0003800000 */
.L_x_3379:
[----:B------:R-:W2:Y:S01]  /*27200*/  LDL R5, [R1+0x47c] ;  /* 0x00047c0001057983 */ /* 0x000ea20000100800 */
[----:B------:R-:W-:Y:S01]  /*27210*/  VIADD R7, R7, 0x1 ;  /* 0x0000000107077836 */ /* 0x000fe20000000000 */
[----:B------:R-:W-:Y:S04]  /*27220*/  BSSY B1, `(.L_x_3395) ;  /* 0x00000a0000017945 */ /* 0x000fe80003800000 */
[----:B------:R-:W-:-:S04]  /*27230*/  ISETP.NE.AND P0, PT, R7, 0x2, PT ;  /* 0x000000020700780c */ /* 0x000fc80003f05270 */
[----:B------:R-:W-:Y:S02]  /*27240*/  SEL R2, RZ, 0x1, P0 ;  /* 0x00000001ff027807 */ /* 0x000fe40000000000 */
[----:B------:R-:W-:Y:S02]  /*27250*/  SEL R9, R7, RZ, P0 ;  /* 0x000000ff07097207 */ /* 0x000fe40000000000 */
[----:B-----5:R-:W-:Y:S01]  /*27260*/  LOP3.LUT R8, R6, R2, RZ, 0x3c, !PT ;  /* 0x0000000206087212 */ /* 0x020fe200078e3cff */
[----:B------:R-:W-:Y:S02]  /*27270*/  VIADD R6, R0, 0xffffffff ;  /* 0xffffffff00067836 */ /* 0x000fe40000000000 */
        /* <DEDUP_REMOVED lines=28> */
.L_x_3397:
        /* <DEDUP_REMOVED lines=9> */
.L_x_3490:
[----:B------:R-:W-:Y:S05]  /*274d0*/  BSYNC B2 ;  /* 0x0000000000027941 */ /* 0x000fea0003800000 */
.L_x_3398:
        /* <DEDUP_REMOVED lines=9> */
.L_x_3401:
[----:B------:R-:W-:Y:S05]  /*27570*/  BSYNC B2 ;  /* 0x0000000000027941 */ /* 0x000fea0003800000 */
.L_x_3400:
        /* <DEDUP_REMOVED lines=14> */
.L_x_3402:
        /* <DEDUP_REMOVED lines=13> */
.L_x_3491:
[----:B------:R-:W-:Y:S05]  /*27730*/  BSYNC B2 ;  /* 0x0000000000027941 */ /* 0x000fea0003800000 */
.L_x_3403:
        /* <DEDUP_REMOVED lines=11> */
.L_x_3406:
[----:B------:R-:W-:Y:S05]  /*277f0*/  BSYNC B2 ;  /* 0x0000000000027941 */ /* 0x000fea0003800000 */
.L_x_3405:
        /* <DEDUP_REMOVED lines=11> */
.L_x_3407:
        /* <DEDUP_REMOVED lines=15> */
.L_x_3408:
        /* <DEDUP_REMOVED lines=15> */
.L_x_3409:
        /* <DEDUP_REMOVED lines=15> */
.L_x_3410:
        /* <DEDUP_REMOVED lines=10> */
.L_x_3396:
[----:B------:R-:W-:Y:S05]  /*27c20*/  BSYNC B1 ;  /* 0x0000000000017941 */ /* 0x000fea0003800000 */
.L_x_3395:
[----:B------:R-:W2:Y:S01]  /*27c30*/  LDL R5, [R1+0x480] ;  /* 0x0004800001057983 */ /* 0x000ea20000100800 */
[----:B------:R-:W-:Y:S01]  /*27c40*/  VIADD R0, R0, 0xfffffffe ;  /* 0xfffffffe00007836 */ /* 0x000fe20000000000 */
[----:B--2---:R-:W-:-:S13]  /*27c50*/  ISETP.GT.AND P0, PT, R6, R5, PT ;  /* 0x000000050600720c */ /* 0x004fda0003f04270 */
[----:B------:R-:W-:Y:S05]  /*27c60*/  @P0 BRA `(.L_x_3411) ;  /* 0xffffffe800e00947 */ /* 0x000fea000383ffff */
.L_x_3360:
[----:B------:R-:W-:Y:S05]  /*27c70*/  BSYNC B0 ;  /* 0x0000000000007941 */ /* 0x000fea0003800000 */
.L_x_3359:
[----:B------:R-:W3:Y:S04]  /*27c80*/  LDL.LU R4, [R1+0x464] ;  /* 0x0004640001047983 */ /* 0x000ee80000300800 */
[----:B------:R-:W4:Y:S01]  /*27c90*/  LDL.LU R3, [R1+0x470] ;  /* 0x0004700001037983 */ /* 0x000f220000300800 */
[----:B------:R-:W0:Y:S01]  /*27ca0*/  S2R R2, SR_TID.X ;  /* 0x0000000000027919 */ /* 0x000e220000002100 */
[----:B------:R-:W-:Y:S01]  /*27cb0*/  BSSY B0, `(.L_x_3412) ;  /* 0x0000015000007945 */ /* 0x000fe20003800000 */
[----:B0-----:R-:W-:-:S04]  /*27cc0*/  LOP3.LUT R2, R2, 0x7f, RZ, 0xc0, !PT ;  /* 0x0000007f02027812 */ /* 0x001fc800078ec0ff */
[----:B------:R-:W-:Y:S01]  /*27cd0*/  ISETP.NE.AND P1, PT, R2, RZ, PT ;  /* 0x000000ff0200720c */ /* 0x000fe20003f25270 */
[----:B---3--:R-:W-:-:S05]  /*27ce0*/  VIADD R0, R4, 0x1 ;  /* 0x0000000104007836 */ /* 0x008fca0000000000 */
[----:B------:R-:W-:-:S04]  /*27cf0*/  ISETP.NE.AND P0, PT, R0, 0x2, PT ;  /* 0x000000020000780c */ /* 0x000fc80003f05270 */
[----:B------:R-:W-:-:S04]  /*27d00*/  SEL R2, RZ, 0x1, P0 ;  /* 0x00000001ff027807 */ /* 0x000fc80000000000 */
[----:B----4-:R-:W-:-:S05]  /*27d10*/  LOP3.LUT R3, R3, R2, RZ, 0x3c, !PT ;  /* 0x0000000203037212 */ /* 0x010fca00078e3cff */
[----:B------:R0:W-:Y:S01]  /*27d20*/  STL [R1+0x470], R3 ;  /* 0x0004700301007387 */ /* 0x0001e20000100800 */
[----:B------:R-:W-:Y:S05]  /*27d30*/  @P1 BRA `(.L_x_3413) ;  /* 0x0000000000301947 */ /* 0x000fea0003800000 */
[----:B0-----:R-:W0:Y:S01]  /*27d40*/  S2R R3, SR_LANEID ;  /* 0x0000000000037919 */ /* 0x001e220000000000 */
[----:B------:R-:W-:Y:S02]  /*27d50*/  VOTEU.ANY UR4, UPT, PT ;  /* 0x0000000000047886 */ /* 0x000fe400038e0100 */
[----:B------:R-:W0:Y:S08]  /*27d60*/  FLO.U32 R4, UR4 ;  /* 0x0000000400047d00 */ /* 0x000e3000080e0000 */
[----:B------:R-:W3:Y:S01]  /*27d70*/  POPC R5, UR4 ;  /* 0x0000000400057d09 */ /* 0x000ee20008000000 */
[----:B0-----:R-:W-:-:S02]  /*27d80*/  ISETP.EQ.U32.AND P1, PT, R4, R3, PT ;  /* 0x000000030400720c */ /* 0x001fc40003f22070 */
[----:B------:R-:W3:Y:S11]  /*27d90*/  LDC.64 R2, c[0x0][0xd60] ;  /* 0x00035800ff027b82 */ /* 0x000ef60000000a00 */
[----:B---3--:R-:W3:Y:S01]  /*27da0*/  @P1 ATOMG.E.ADD.STRONG.GPU PT, R3, desc[UR40][R2.64], R5 ;  /* 0x00000005020319a8 */ /* 0x008ee200081ee1e8 */
[----:B--2---:R-:W0:Y:S02]  /*27db0*/  S2R R6, SR_LTMASK ;  /* 0x0000000000067919 */ /* 0x004e240000003900 */
[----:B0-----:R-:W-:-:S04]  /*27dc0*/  LOP3.LUT R6, R6, UR4, RZ, 0xc0, !PT ;  /* 0x0000000406067c12 */ /* 0x001fc8000f8ec0ff */
[----:B------:R-:W0:Y:S01]  /*27dd0*/  POPC R7, R6 ;  /* 0x0000000600077309 */ /* 0x000e220000000000 */
[----:B---3--:R-:W0:Y:S02]  /*27de0*/  SHFL.IDX PT, R4, R3, R4, 0x1f ;  /* 0x00001f0403047589 */ /* 0x008e2400000e0000 */
[----:B0-----:R-:W-:-:S07]  /*27df0*/  IADD3 R16, R4, UR37, R7 ;  /* 0x0000002504107c10 */ /* 0x001fce000fffe007 */
.L_x_3413:
[----:B------:R-:W-:Y:S05]  /*27e00*/  BSYNC B0 ;  /* 0x0000000000007941 */ /* 0x000fea0003800000 */
.L_x_3412:
[----:B------:R-:W-:-:S05]  /*27e10*/  SEL R0, R0, RZ, P0 ;  /* 0x000000ff00007207 */ /* 0x000fca0000000000 */
[----:B------:R3:W-:Y:S02]  /*27e20*/  STL [R1+0x464], R0 ;  /* 0x0004640001007387 */ /* 0x0007e40000100800 */
.L_x_3325:
[----:B------:R-:W-:Y:S05]  /*27e30*/  BSYNC B7 ;  /* 0x0000000000077941 */ /* 0x000fea0003800000 */
.L_x_3323:
        /* <DEDUP_REMOVED lines=13> */
.L_x_3414:
        /* <DEDUP_REMOVED lines=8> */
[----:B0-----:R-:W0:Y:S02]  /*27f90*/  @!P1 LDC.64 R2, c[0x0][0xd80] ;  /* 0x00036000ff029b82 */ /* 0x001e240000000a00 */
[----:B0-----:R-:W-:-:S06]  /*27fa0*/  @!P1 IMAD.WIDE R2, R5, 0x4, R2 ;  /* 0x0000000405029825 */ /* 0x001fcc00078e0202 */
[----:B------:R0:W2:Y:S01]  /*27fb0*/  @!P1 LDG.E R3, desc[UR40][R2.64] ;  /* 0x0000002802039981 */ /* 0x0000a2000c1e1900 */
[C---:B------:R-:W-:Y:S02]  /*27fc0*/  ISETP.GE.U32.AND P2, PT, R6.reuse, 0x2, PT ;  /* 0x000000020600780c */ /* 0x040fe40003f46070 */
[C---:B------:R-:W-:Y:S01]  /*27fd0*/  ISETP.GE.U32.AND P3, PT, R6.reuse, 0x4, PT ;  /* 0x000000040600780c */ /* 0x040fe20003f66070 */
[----:B------:R-:W-:Y:S01]  /*27fe0*/  SHFL.IDX PT, R0, R16, RZ, 0x1f ;  /* 0x00001fff10007589 */ /* 0x000fe200000e0000 */
[C---:B------:R-:W-:Y:S02]  /*27ff0*/  ISETP.GE.U32.AND P4, PT, R6.reuse, 0x8, PT ;  /* 0x000000080600780c */ /* 0x040fe40003f86070 */
[C---:B------:R-:W-:Y:S01]  /*28000*/  ISETP.GE.U32.AND P5, PT, R6.reuse, 0x10, PT ;  /* 0x000000100600780c */ /* 0x040fe20003fa6070 */
[----:B0-----:R-:W-:Y:S02]  /*28010*/  IMAD.MOV.U32 R2, RZ, RZ, RZ ;  /* 0x000000ffff027224 */ /* 0x001fe400078e00ff */
[----:B--2---:R-:W-:Y:S01]  /*28020*/  @!P1 IMAD.MOV.U32 R2, RZ, RZ, R3 ;  /* 0x000000ffff029224 */ /* 0x004fe200078e0003 */
[----:B------:R-:W-:-:S04]  /*28030*/  ISETP.NE.AND P1, PT, R6, RZ, PT ;  /* 0x000000ff0600720c */ /* 0x000fc80003f25270 */
[----:B------:R-:W0:Y:S02]  /*28040*/  SHFL.UP PT, R14, R2, 0x1, RZ ;  /* 0x04200000020e7989 */ /* 0x000e2400000e00ff */
[----:B0-----:R-:W-:-:S05]  /*28050*/  SEL R5, R14, RZ, P1 ;  /* 0x000000ff0e057207 */ /* 0x001fca0000800000 */
[----:B------:R-:W-:Y:S02]  /*28060*/  IMAD.IADD R3, R2, 0x1, R5 ;  /* 0x0000000102037824 */ /* 0x000fe400078e0205 */
[----:B------:R-:W-:Y:S04]  /*28070*/  SHFL.IDX PT, R5, R16, 0x1, 0x1f ;  /* 0x00201f0010057f89 */ /* 0x000fe800000e0000 */
        /* <DEDUP_REMOVED lines=12> */
[----:B------:R0:W2:Y:S02]  /*28140*/  SHFL.IDX PT, R16, R3, 0x1f, 0x1f ;  /* 0x03e01f0003107f89 */ /* 0x0000a400000e0000 */
.L_x_3501:
[----:B------:R-:W-:Y:S02]  /*28150*/  ULDC UR4, c[0x0][0xd38] ;  /* 0x00034e0000047ab9 */ /* 0x000fe40000000800 */
[----:B------:R-:W-:-:S04]  /*28160*/  IMAD.U32 R4, RZ, RZ, UR4 ;  /* 0x00000004ff047e24 */ /* 0x000fc8000f8e00ff */
[----:B--2---:R-:W-:-:S04]  /*28170*/  IMAD R16, R16, R4, RZ ;  /* 0x0000000410107224 */ /* 0x004fc800078e02ff */
[----:B------:R-:W-:-:S05]  /*28180*/  IMAD.IADD R5, R5, 0x1, R16 ;  /* 0x0000000105057824 */ /* 0x000fca00078e0210 */
[----:B------:R-:W-:-:S13]  /*28190*/  ISETP.GT.AND P6, PT, R5, R0, PT ;  /* 0x000000000500720c */ /* 0x000fda0003fc4270 */
[----:B------:R-:W-:Y:S05]  /*281a0*/  @P6 BRA `(.L_x_3417) ;  /* 0x00000000009c6947 */ /* 0x000fea0003800000 */
.L_x_3422:
[----:B------:R-:W2:Y:S01]  /*281b0*/  LDC R2, c[0x0][0xd3c] ;  /* 0x00034f00ff027b82 */ /* 0x000ea20000000800 */
[----:B------:R-:W-:-:S05]  /*281c0*/  VIADD R19, R19, 0x1f ;  /* 0x0000001f13137836 */ /* 0x000fca0000000000 */
[----:B--2---:R-:W-:-:S13]  /*281d0*/  ISETP.GE.AND P6, PT, R19, R2, PT ;  /* 0x000000021300720c */ /* 0x004fda0003fc6270 */
        /* <DEDUP_REMOVED lines=11> */
.L_x_3420:
[----:B------:R-:W-:Y:S05]  /*28290*/  BSYNC B0 ;  /* 0x0000000000007941 */ /* 0x000fea0003800000 */
.L_x_3419:
        /* <DEDUP_REMOVED lines=18> */
.L_x_3509:
[----:B------:R-:W-:Y:S02]  /*283c0*/  ULDC UR4, c[0x0][0xd38] ;  /* 0x00034e0000047ab9 */ /* 0x000fe40000000800 */
[----:B------:R-:W-:-:S04]  /*283d0*/  IMAD.U32 R4, RZ, RZ, UR4 ;  /* 0x00000004ff047e24 */ /* 0x000fc8000f8e00ff */
[----:B--2---:R-:W-:-:S04]  /*283e0*/  IMAD R16, R16, R4, RZ ;  /* 0x0000000410107224 */ /* 0x004fc800078e02ff */
[----:B------:R-:W-:-:S05]  /*283f0*/  IMAD.IADD R5, R16, 0x1, R5 ;  /* 0x0000000110057824 */ /* 0x000fca00078e0205 */
[----:B------:R-:W-:-:S13]  /*28400*/  ISETP.GT.AND P6, PT, R5, R0, PT ;  /* 0x000000000500720c */ /* 0x000fda0003fc4270 */
[----:B------:R-:W-:Y:S05]  /*28410*/  @!P6 BRA `(.L_x_3422) ;  /* 0xfffffffc0064e947 */ /* 0x000fea000383ffff */
.L_x_3417:
        /* <DEDUP_REMOVED lines=8> */
.L_x_3513:
[----:B------:R-:W-:Y:S01]  /*284a0*/  ISETP.NE.AND P0, PT, R5, RZ, PT ;  /* 0x000000ff0500720c */ /* 0x000fe20003f05270 */
[----:B------:R-:W-:-:S12]  /*284b0*/  IMAD.MOV.U32 R5, RZ, RZ, RZ ;  /* 0x000000ffff057224 */ /* 0x000fd800078e00ff */
[----:B------:R-:W-:Y:S05]  /*284c0*/  @!P0 BRA `(.L_x_3424) ;  /* 0x0000000000148947 */ /* 0x000fea0003800000 */
[----:B------:R-:W-:Y:S01]  /*284d0*/  UMOV UR4, 0xffffffff ;  /* 0xffffffff00047882 */ /* 0x000fe20000000000 */
[----:B------:R-:W-:Y:S02]  /*284e0*/  VIADD R12, R6, 0xffffffff ;  /* 0xffffffff060c7836 */ /* 0x000fe40000000000 */
[----:B------:R-:W-:Y:S05]  /*284f0*/  BRA.DIV UR4, `(.L_x_3425) ;  /* 0x0000003204807947 */ /* 0x000fea000b800000 */
[----:B0-----:R0:W4:Y:S02]  /*28500*/  SHFL.IDX PT, R3, R3, R12, 0x1f ;  /* 0x00001f0c03037589 */ /* 0x00112400000e0000 */
.L_x_3516:
[----:B----4-:R-:W-:-:S07]  /*28510*/  IMAD.MOV.U32 R5, RZ, RZ, R3 ;  /* 0x000000ffff057224 */ /* 0x010fce00078e0003 */
.L_x_3424:
[----:B0-2---:R-:W0:Y:S01]  /*28520*/  LDC.64 R2, c[0x0][0xd90] ;  /* 0x00036400ff027b82 */ /* 0x005e220000000a00 */
[----:B------:R-:W-:-:S04]  /*28530*/  IMAD.IADD R19, R6, 0x1, R19 ;  /* 0x0000000106137824 */ /* 0x000fc800078e0213 */
[----:B0-----:R-:W-:-:S05]  /*28540*/  IMAD.WIDE R2, R19, 0x4, R2 ;  /* 0x0000000413027825 */ /* 0x001fca00078e0202 */
[----:B------:R-:W3:Y:S01]  /*28550*/  LDG.E R7, desc[UR40][R2.64] ;  /* 0x0000002802077981 */ /* 0x000ee2000c1e1900 */
[----:B------:R-:W-:-:S04]  /*28560*/  IMAD R16, R5, R4, R16 ;  /* 0x0000000405107224 */ /* 0x000fc800078e0210 */
[----:B------:R-:W-:Y:S02]  /*28570*/  IMAD.IADD R0, R0, 0x1, -R16 ;  /* 0x0000000100007824 */ /* 0x000fe400078e0a10 */
[----:B---3--:R-:W-:-:S05]  /*28580*/  IMAD R6, R17, R7, RZ ;  /* 0x0000000711067224 */ /* 0x008fca00078e02ff */
        /* <DEDUP_REMOVED lines=59> */
.L_x_3418:
[----:B------:R-:W-:Y:S01]  /*28940*/  UMOV UR4, URZ ;  /* 0x0000003f00047c82 */ /* 0x000fe20008000000 */
[----:B------:R-:W-:Y:S01]  /*28950*/  UMOV UR5, URZ ;  /* 0x0000003f00057c82 */ /* 0x000fe20008000000 */
[----:B------:R-:W-:Y:S01]  /*28960*/  ULDC UR6, c[0x0][0xd3c] ;  /* 0x00034f0000067ab9 */ /* 0x000fe20000000800 */
[----:B------:R-:W-:Y:S02]  /*28970*/  IMAD.MOV.U32 R16, RZ, RZ, R0 ;  /* 0x000000ffff107224 */ /* 0x000fe400078e0000 */
[----:B------:R-:W-:Y:S02]  /*28980*/  IMAD.U32 R17, RZ, RZ, UR4 ;  /* 0x00000004ff117e24 */ /* 0x000fe4000f8e00ff */
[----:B------:R-:W-:Y:S02]  /*28990*/  IMAD.U32 R18, RZ, RZ, UR5 ;  /* 0x00000005ff127e24 */ /* 0x000fe4000f8e00ff */
[----:B------:R-:W-:-:S07]  /*289a0*/  IMAD.U32 R19, RZ, RZ, UR6 ;  /* 0x00000006ff137e24 */ /* 0x000fce000f8e00ff */
.L_x_3426:
[----:B------:R2:W3:Y:S01]  /*289b0*/  LDL R2, [R1+0x460] ;  /* 0x0004600001027983 */ /* 0x0004e20000100800 */
[----:B------:R-:W4:Y:S01]  /*289c0*/  S2R R0, SR_TID.X ;  /* 0x0000000000007919 */ /* 0x000f220000002100 */
[----:B------:R-:W-:Y:S05]  /*289d0*/  WARPSYNC.ALL ;  /* 0x0000000000007948 */ /* 0x000fea0003800000 */
[----:B----4-:R-:W-:Y:S01]  /*289e0*/  LOP3.LUT R0, R0, 0x1f, RZ, 0xc0, !PT ;  /* 0x0000001f00007812 */ /* 0x010fe200078ec0ff */
[----:B------:R-:W-:Y:S03]  /*289f0*/  BAR.SYNC.DEFER_BLOCKING 0x4, 0x180 ;  /* 0x0106000000007b1d */ /* 0x000fe60000010000 */
[----:B------:R-:W-:-:S13]  /*28a00*/  ISETP.NE.AND P0, PT, R0, RZ, PT ;  /* 0x000000ff0000720c */ /* 0x000fda0003f05270 */
[----:B0-----:R-:W3:Y:S01]  /*28a10*/  @!P0 S2R R3, SR_CgaCtaId ;  /* 0x0000000000038919 */ /* 0x001ee20000008800 */
[----:B------:R-:W-:-:S04]  /*28a20*/  @!P0 MOV R0, 0x400 ;  /* 0x0000040000008802 */ /* 0x000fc80000000f00 */
[----:B---3--:R-:W-:-:S05]  /*28a30*/  @!P0 LEA R2, R3, R0, 0x18 ;  /* 0x0000000003028211 */ /* 0x008fca00078ec0ff */
[----:B------:R2:W-:Y:S04]  /*28a40*/  @!P0 STS.128 [R2+0x324d0], R16 ;  /* 0x0324d01002008388 */ /* 0x0005e80000000c00 */
[----:B------:R2:W-:Y:S01]  /*28a50*/  @!P0 STL [R1+0x460], R2 ;  /* 0x0004600201008387 */ /* 0x0005e20000100800 */
[----:B------:R-:W-:Y:S06]  /*28a60*/  BAR.ARV 0x5, 0x180 ;  /* 0x0146000000007b1d */ /* 0x000fec0000002000 */
.L_x_3415:
[----:B------:R-:W-:Y:S02]  /*28a70*/  ULDC UR4, c[0x0][0xd3c] ;  /* 0x00034f0000047ab9 */ /* 0x000fe40000000800 */
[----:B----4-:R-:W-:-:S13]  /*28a80*/  ISETP.GE.AND P0, PT, R19, UR4, PT ;  /* 0x0000000413007c0c */ /* 0x010fda000bf06270 */
[----:B------:R-:W-:Y:S05]  /*28a90*/  @!P0 BRA `(.L_x_3427) ;  /* 0xffffff9c00a88947 */ /* 0x000fea000383ffff */
[----:B------:R-:W-:Y:S05]  /*28aa0*/  BSYNC B8 ;  /* 0x0000000000087941 */ /* 0x000fea0003800000 */
.L_x_3311:
[----:B---3--:R-:W3:Y:S01]  /*28ab0*/  LDL.LU R0, [R1+0x4cc] ;  /* 0x0004cc0001007983 */ /* 0x008ee20000300800 */
[----:B------:R-:W-:Y:S01]  /*28ac0*/  BSSY B0, `(.L_x_3428) ;  /* 0x000000b000007945 */ /* 0x000fe20003800000 */
[----:B------:R-:W4:Y:S01]  /*28ad0*/  S2R R5, SR_CgaCtaId ;  /* 0x0000000000057919 */ /* 0x000f220000008800 */
[----:B---3--:R-:W-:-:S05]  /*28ae0*/  VIADD R0, R0, 0x1 ;  /* 0x0000000100007836 */ /* 0x008fca0000000000 */
[----:B0-2---:R-:W-:-:S04]  /*28af0*/  LEA.HI R2, R0, R0, RZ, 0x1 ;  /* 0x0000000000027211 */ /* 0x005fc800078f08ff */
[----:B------:R-:W-:-:S05]  /*28b00*/  LOP3.LUT R3, R2, 0xfffffffe, RZ, 0xc0, !PT ;  /* 0xfffffffe02037812 */ /* 0x000fca00078ec0ff */
[----:B------:R-:W-:Y:S01]  /*28b10*/  IMAD.IADD R3, R0, 0x1, -R3 ;  /* 0x0000000100037824 */ /* 0x000fe200078e0a03 */
[----:B------:R-:W-:-:S04]  /*28b20*/  MOV R0, 0x400 ;  /* 0x0000040000007802 */ /* 0x000fc80000000f00 */
[----:B----4-:R-:W-:Y:S02]  /*28b30*/  LEA R0, R5, R0, 0x18 ;  /* 0x0000000005007211 */ /* 0x010fe400078ec0ff */
[----:B------:R-:W-:-:S04]  /*28b40*/  SHF.L.U32 R3, R3, 0x1f, RZ ;  /* 0x0000001f03037819 */ /* 0x000fc800000006ff */
[----:B------:R-:W0:Y:S02]  /*28b50*/  SYNCS.PHASECHK.TRANS64.TRYWAIT P0, [R0+URZ+0x32420], R3 ;  /* 0x03242003000075a7 */ /* 0x000e24000800017f */
[----:B0-----:R-:W-:Y:S05]  /*28b60*/  @!P0 BRA `(.L_x_3429) ;  /* 0x0000002c000c8947 */ /* 0x001fea0003800000 */
.L_x_3517:
[----:B------:R-:W-:Y:S05]  /*28b70*/  BSYNC B0 ;  /* 0x0000000000007941 */ /* 0x000fea0003800000 */
.L_x_3428:
[----:B------:R-:W-:-:S03]  /*28b80*/  UMOV UR4, 0xffffffff ;  /* 0xffffffff00047882 */ /* 0x000fc60000000000 */
[----:B------:R-:W-:Y:S05]  /*28b90*/  BRA.DIV UR4, `(.L_x_3430) ;  /* 0x0000002e04147947 */ /* 0x000fea000b800000 */
[----:B------:R-:W2:Y:S02]  /*28ba0*/  S2R R2, SR_TID.X ;  /* 0x0000000000027919 */ /* 0x000ea40000002100 */
[----:B--2---:R-:W-:-:S04]  /*28bb0*/  SHF.R.U32.HI R2, RZ, 0x5, R2 ;  /* 0x00000005ff027819 */ /* 0x004fc80000011602 */
[----:B------:R-:W-:-:S05]  /*28bc0*/  LOP3.LUT R2, R2, 0x3, RZ, 0xc0, !PT ;  /* 0x0000000302027812 */ /* 0x000fca00078ec0ff */
[----:B------:R2:W3:Y:S02]  /*28bd0*/  SHFL.IDX PT, R14, R2, RZ, 0x1f ;  /* 0x00001fff020e7589 */ /* 0x0004e400000e0000 */
.L_x_3520:
[----:B---3--:R-:W-:Y:S01]  /*28be0*/  ISETP.NE.AND P0, PT, R14, RZ, PT ;  /* 0x000000ff0e00720c */ /* 0x008fe20003f05270 */
[----:B------:R-:W-:-:S12]  /*28bf0*/  BSSY B0, `(.L_x_3431) ;  /* 0x0000027000007945 */ /* 0x000fd80003800000 */
[----:B------:R-:W-:Y:S05]  /*28c00*/  @P0 BRA `(.L_x_3432) ;  /* 0x0000000000940947 */ /* 0x000fea0003800000 */
[----:B------:R-:W-:-:S03]  /*28c10*/  UMOV UR4, 0xffffffff ;  /* 0xffffffff00047882 */ /* 0x000fc60000000000 */
[----:B------:R-:W-:Y:S05]  /*28c20*/  BRA.DIV UR4, `(.L_x_3433) ;  /* 0x0000002e04247947 */ /* 0x000fea000b800000 */
[----:B------:R-:W-:-:S13]  /*28c30*/  ELECT P6, URZ, PT ;  /* 0x00000000003f782f */ /* 0x000fda00038c0000 */
.L_x_3523:
[----:B------:R-:W-:Y:S05]  /*28c40*/  @!P6 BRA `(.L_x_3432) ;  /* 0x000000000084e947 */ /* 0x000fea0003800000 */
[----:B------:R-:W-:-:S06]  /*28c50*/  ULOP3.LUT UR4, UR36, 0x2, URZ, 0xfc, !UPT ;  /* 0x0000000224047892 */ /* 0x000fcc000f8efc3f */
[----:B--2---:R-:W-:-:S05]  /*28c60*/  IMAD.U32 R2, RZ, RZ, UR4 ;  /* 0x00000004ff027e24 */ /* 0x004fca000f8e00ff */
[----:B------:R-:W-:-:S13]  /*28c70*/  ISETP.NE.AND P2, PT, R2, 0x3, PT ;  /* 0x000000030200780c */ /* 0x000fda0003f45270 */
[----:B------:R-:W-:Y:S05]  /*28c80*/  @!P2 BRA `(.L_x_3434) ;  /* 0x000000000004a947 */ /* 0x000fea0003800000 */
[----:B------:R-:W-:Y:S01]  /*28c90*/  BPT.TRAP 0x1 ;  /* 0x000000040000795c */ /* 0x000fe20000300000 */
.L_x_3434:
        /* <DEDUP_REMOVED lines=14> */
.L_x_3524:
[----:B------:R-:W2:Y:S02]  /*28d80*/  SYNCS.PHASECHK.TRANS64.TRYWAIT P0, [R7+URZ], R2 ;  /* 0x00000002070075a7 */ /* 0x000ea4000800017f */
[----:B--2---:R-:W-:Y:S05]  /*28d90*/  @!P0 BRA `(.L_x_3436) ;  /* 0x0000002800fc8947 */ /* 0x004fea0003800000 */
.L_x_3525:
[----:B------:R-:W-:Y:S05]  /*28da0*/  @!P2 BRA `(.L_x_3437) ;  /* 0x000000000004a947 */ /* 0x000fea0003800000 */
[----:B------:R-:W-:Y:S01]  /*28db0*/  BPT.TRAP 0x1 ;  /* 0x000000040000795c */ /* 0x000fe20000300000 */
.L_x_3437:
[----:B------:R-:W3:Y:S01]  /*28dc0*/  LDL.LU R4, [R1+0x464] ;  /* 0x0004640001047983 */ /* 0x000ee20000300800 */
[----:B------:R-:W-:-:S04]  /*28dd0*/  VIADD R0, R0, 0x32460 ;  /* 0x0003246000007836 */ /* 0x000fc80000000000 */
[----:B---3--:R-:W-:-:S04]  /*28de0*/  IMAD R4, R4, 0x8, R0 ;  /* 0x0000000804047824 */ /* 0x008fc800078e0200 */
[----:B------:R-:W3:Y:S02]  /*28df0*/  SYNCS.PHASECHK.TRANS64.TRYWAIT P0, [R4+URZ], R5 ;  /* 0x00000005040075a7 */ /* 0x000ee4000800017f */
[----:B---3--:R-:W-:Y:S05]  /*28e00*/  @!P0 BRA `(.L_x_3438) ;  /* 0x0000002800f48947 */ /* 0x008fea0003800000 */
.L_x_3526:
[----:B------:R-:W-:-:S07]  /*28e10*/  IMAD R3, R3, 0x8, R0 ;  /* 0x0000000803037824 */ /* 0x000fce00078e0200 */
.L_x_3439:
[----:B----4-:R4:W0:Y:S02]  /*28e20*/  SYNCS.PHASECHK.TRANS64.TRYWAIT P0, [R3+URZ], R2 ;  /* 0x00000002030075a7 */ /* 0x010824000800017f */
[----:B0-----:R-:W-:Y:S05]  /*28e30*/  @!P0 NANOSLEEP.SYNCS 0x989680 ;  /* 0x009896800000895d */ /* 0x001fea0003900000 */
[----:B------:R-:W0:Y:S02]  /*28e40*/  @!P0 SYNCS.PHASECHK.TRANS64 P0, [R3+URZ], R2 ;  /* 0x00000002030085a7 */ /* 0x000e24000800007f */
[----:B0-----:R-:W-:Y:S05]  /*28e50*/  @!P0 BRA `(.L_x_3439) ;  /* 0xfffffffc00f08947 */ /* 0x001fea000383ffff */
.L_x_3432:
[----:B------:R-:W-:Y:S05]  /*28e60*/  BSYNC B0 ;  /* 0x0000000000007941 */ /* 0x000fea0003800000 */
.L_x_3431:
[----:B------:R-:W-:Y:S05]  /*28e70*/  EXIT ;  /* 0x000000000000794d */ /* 0x000fea0003800000 */
.L_x_3188:
[----:B0-----:R-:W-:-:S04]  /*28e80*/  IMAD.U32 R9, RZ, RZ, UR46 ;  /* 0x0000002eff097e24 */ /* 0x001fc8000f8e00ff */
[----:B------:R0:W1:Y:S03]  /*28e90*/  SYNCS.PHASECHK.TRANS64.TRYWAIT P0, [R9+URZ+0x32400], R0 ;  /* 0x03240000090075a7 */ /* 0x000066000800017f */
[----:B-1----:R-:W-:Y:S05]  /*28ea0*/  @!P0 NANOSLEEP.SYNCS 0x989680 ;  /* 0x009896800000895d */ /* 0x002fea0003900000 */
[----:B------:R-:W1:Y:S02]  /*28eb0*/  @!P0 SYNCS.PHASECHK.TRANS64 P0, [R9+URZ+0x32400], R0 ;  /* 0x03240000090085a7 */ /* 0x000e64000800007f */
[----:B-1----:R-:W-:Y:S05]  /*28ec0*/  @!P0 BRA `(.L_x_3188) ;  /* 0xfffffffc00ec8947 */ /* 0x002fea000383ffff */
[----:B------:R-:W-:Y:S05]  /*28ed0*/  BRA `(.L_x_3440) ;  /* 0xfffffd9800e47947 */ /* 0x000fea000383ffff */
.L_x_3195:
[----:B-1----:R1:W2:Y:S02]  /*28ee0*/  SYNCS.PHASECHK.TRANS64.TRYWAIT P0, [R24+URZ], R25 ;  /* 0x00000019180075a7 */ /* 0x0022a4000800017f */
[----:B--2---:R-:W-:Y:S05]  /*28ef0*/  @!P0 NANOSLEEP.SYNCS 0x989680 ;  /* 0x009896800000895d */ /* 0x004fea0003900000 */
[----:B------:R-:W2:Y:S02]  /*28f00*/  @!P0 SYNCS.PHASECHK.TRANS64 P0, [R24+URZ], R25 ;  /* 0x00000019180085a7 */ /* 0x000ea4000800007f */
[----:B--2---:R-:W-:Y:S05]  /*28f10*/  @!P0 BRA `(.L_x_3195) ;  /* 0xfffffffc00f08947 */ /* 0x004fea000383ffff */
[----:B------:R-:W-:Y:S05]  /*28f20*/  BRA `(.L_x_3194) ;  /* 0xfffffda000047947 */ /* 0x000fea000383ffff */
.L_x_3197:
[----:B0-----:R-:W-:-:S04]  /*28f30*/  IMAD.U32 R9, RZ, RZ, UR46 ;  /* 0x0000002eff097e24 */ /* 0x001fc8000f8e00ff */
[----:B------:R0:W1:Y:S03]  /*28f40*/  SYNCS.PHASECHK.TRANS64.TRYWAIT P0, [R9+URZ+0x32410], R8 ;  /* 0x03241008090075a7 */ /* 0x000066000800017f */
[----:B-1----:R-:W-:Y:S05]  /*28f50*/  @!P0 NANOSLEEP.SYNCS 0x989680 ;  /* 0x009896800000895d */ /* 0x002fea0003900000 */
[----:B------:R-:W1:Y:S02]  /*28f60*/  @!P0 SYNCS.PHASECHK.TRANS64 P0, [R9+URZ+0x32410], R8 ;  /* 0x03241008090085a7 */ /* 0x000e64000800007f */
[----:B-1----:R-:W-:Y:S05]  /*28f70*/  @!P0 BRA `(.L_x_3197) ;  /* 0xfffffffc00ec8947 */ /* 0x002fea000383ffff */
[----:B------:R-:W-:Y:S05]  /*28f80*/  BRA `(.L_x_3441) ;  /* 0xfffffda000d87947 */ /* 0x000fea000383ffff */
.L_x_3204:
[----:B-1----:R1:W2:Y:S02]  /*28f90*/  SYNCS.PHASECHK.TRANS64.TRYWAIT P0, [R8+URZ], R9 ;  /* 0x00000009080075a7 */ /* 0x0022a4000800017f */
[----:B--2---:R-:W-:Y:S05]  /*28fa0*/  @!P0 NANOSLEEP.SYNCS 0x989680 ;  /* 0x009896800000895d */ /* 0x004fea0003900000 */
[----:B------:R-:W2:Y:S02]  /*28fb0*/  @!P0 SYNCS.PHASECHK.TRANS64 P0, [R8+URZ], R9 ;  /* 0x00000009080085a7 */ /* 0x000ea4000800007f */
[----:B--2---:R-:W-:Y:S05]  /*28fc0*/  @!P0 BRA `(.L_x_3204) ;  /* 0xfffffffc00f08947 */ /* 0x004fea000383ffff */
[----:B------:R-:W-:Y:S05]  /*28fd0*/  BRA `(.L_x_3203) ;  /* 0xfffffda4001c7947 */ /* 0x000fea000383ffff */
.L_x_3239:
[----:B0-----:R0:W1:Y:S02]  /*28fe0*/  SYNCS.PHASECHK.TRANS64.TRYWAIT P2, [R0+URZ], R3 ;  /* 0x00000003000075a7 */ /* 0x001064000804017f */
[----:B-1----:R-:W-:Y:S05]  /*28ff0*/  @!P2 NANOSLEEP.SYNCS 0x989680 ;  /* 0x009896800000a95d */ /* 0x002fea0003900000 */
[----:B------:R-:W1:Y:S02]  /*29000*/  @!P2 SYNCS.PHASECHK.TRANS64 P2, [R0+URZ], R3 ;  /* 0x000000030000a5a7 */ /* 0x000e64000804007f */
[----:B-1----:R-:W-:Y:S05]  /*29010*/  @!P2 BRA `(.L_x_3239) ;  /* 0xfffffffc00f0a947 */ /* 0x002fea000383ffff */
[----:B------:R-:W-:Y:S05]  /*29020*/  BRA `(.L_x_3238) ;  /* 0xfffffe0800f47947 */ /* 0x000fea000383ffff */
.L_x_3246:
[----:B-1----:R1:W2:Y:S02]  /*29030*/  SYNCS.PHASECHK.TRANS64.TRYWAIT P2, [R4+URZ], R5 ;  /* 0x00000005040075a7 */ /* 0x0022a4000804017f */
[----:B--2---:R-:W-:Y:S05]  /*29040*/  @!P2 NANOSLEEP.SYNCS 0x989680 ;  /* 0x009896800000a95d */ /* 0x004fea0003900000 */
[----:B------:R-:W2:Y:S02]  /*29050*/  @!P2 SYNCS.PHASECHK.TRANS64 P2, [R4+URZ], R5 ;  /* 0x000000050400a5a7 */ /* 0x000ea4000804007f */
[----:B--2---:R-:W-:Y:S05]  /*29060*/  @!P2 BRA `(.L_x_3246) ;  /* 0xfffffffc00f0a947 */ /* 0x004fea000383ffff */
[----:B------:R-:W-:Y:S05]  /*29070*/  BRA `(.L_x_3245) ;  /* 0xfffffe1000187947 */ /* 0x000fea000383ffff */
.L_x_3257:
[----:B-1----:R1:W2:Y:S02]  /*29080*/  SYNCS.PHASECHK.TRANS64.TRYWAIT P1, [R0+URZ], R7 ;  /* 0x00000007000075a7 */ /* 0x0022a4000802017f */
[----:B--2---:R-:W-:Y:S05]  /*29090*/  @!P1 NANOSLEEP.SYNCS 0x989680 ;  /* 0x009896800000995d */ /* 0x004fea0003900000 */
[----:B------:R-:W2:Y:S02]  /*290a0*/  @!P1 SYNCS.PHASECHK.TRANS64 P1, [R0+URZ], R7 ;  /* 0x00000007000095a7 */ /* 0x000ea4000802007f */
[----:B--2---:R-:W-:Y:S05]  /*290b0*/  @!P1 BRA `(.L_x_3257) ;  /* 0xfffffffc00f09947 */ /* 0x004fea000383ffff */
[----:B------:R-:W-:Y:S05]  /*290c0*/  BRA `(.L_x_3256) ;  /* 0xfffffea000ac7947 */ /* 0x000fea000383ffff */
.L_x_3264:
[----:B-1----:R1:W2:Y:S02]  /*290d0*/  SYNCS.PHASECHK.TRANS64.TRYWAIT P1, [R4+URZ], R5 ;  /* 0x00000005040075a7 */ /* 0x0022a4000802017f */
[----:B--2---:R-:W-:Y:S05]  /*290e0*/  @!P1 NANOSLEEP.SYNCS 0x989680 ;  /* 0x009896800000995d */ /* 0x004fea0003900000 */
[----:B------:R-:W2:Y:S02]  /*290f0*/  @!P1 SYNCS.PHASECHK.TRANS64 P1, [R4+URZ], R5 ;  /* 0x00000005040095a7 */ /* 0x000ea4000802007f */
[----:B--2---:R-:W-:Y:S05]  /*29100*/  @!P1 BRA `(.L_x_3264) ;  /* 0xfffffffc00f09947 */ /* 0x004fea000383ffff */
[----:B------:R-:W-:Y:S05]  /*29110*/  BRA `(.L_x_3263) ;  /* 0xfffffea400d07947 */ /* 0x000fea000383ffff */
.L_x_3331:
        /* <DEDUP_REMOVED lines=11> */
.L_x_3443:
[----:B------:R-:W-:Y:S05]  /*291d0*/  BSYNC B0 ;  /* 0x0000000000007941 */ /* 0x000fea0003800000 */
.L_x_3442:
[----:B------:R-:W-:Y:S05]  /*291e0*/  BRA `(.L_x_3444) ;  /* 0xffffffa400847947 */ /* 0x000fea000383ffff */
.L_x_3333:
[----:B------:R-:W-:Y:S01]  /*291f0*/  BSSY B0, `(.L_x_3445) ;  /* 0x0000006000007945 */ /* 0x000fe20003800000 */
[----:B------:R-:W-:-:S07]  /*29200*/  IMAD.MOV.U32 R15, RZ, RZ, -0x1 ;  /* 0xffffffffff0f7424 */ /* 0x000fce00078e00ff */
[----:B012-4-:R-:W-:Y:S05]  /*29210*/  WARPSYNC.COLLECTIVE R15, `(.L_x_3446) ;  /* 0x000000000f0c7348 */ /* 0x017fea0003c00000 */
[----:B------:R-:W-:Y:S02]  /*29220*/  ELECT P6, UR62, PT ;  /* 0x00000000003e782f */ /* 0x000fe400038c0000 */
[----:B------:R-:W-:Y:S01]  /*29230*/  MOV R14, UR62 ;  /* 0x0000003e000e7c02 */ /* 0x000fe20008000f00 */
[----:B012-4-:R-:W-:Y:S10]  /*29240*/  ENDCOLLECTIVE ;  /* 0x000000000000791b */ /* 0x017ff40003800000 */
.L_x_3446:
[----:B------:R-:W-:Y:S05]  /*29250*/  BSYNC B0 ;  /* 0x0000000000007941 */ /* 0x000fea0003800000 */
.L_x_3445:
[----:B------:R-:W-:Y:S05]  /*29260*/  BRA `(.L_x_3447) ;  /* 0xffffffa400907947 */ /* 0x000fea000383ffff */
.L_x_3335:
[----:B--2---:R2:W3:Y:S02]  /*29270*/  SYNCS.PHASECHK.TRANS64.TRYWAIT P0, [R0+URZ+0x32440], R2 ;  /* 0x03244002000075a7 */ /* 0x0044e4000800017f */
[----:B---3--:R-:W-:Y:S05]  /*29280*/  @!P0 NANOSLEEP.SYNCS 0x989680 ;  /* 0x009896800000895d */ /* 0x008fea0003900000 */
[----:B------:R-:W3:Y:S02]  /*29290*/  @!P0 SYNCS.PHASECHK.TRANS64 P0, [R0+URZ+0x32440], R2 ;  /* 0x03244002000085a7 */ /* 0x000ee4000800007f */
[----:B---3--:R-:W-:Y:S05]  /*292a0*/  @!P0 BRA `(.L_x_3335) ;  /* 0xfffffffc00f08947 */ /* 0x008fea000383ffff */
[----:B------:R-:W-:Y:S05]  /*292b0*/  BRA `(.L_x_3448) ;  /* 0xffffffa400f87947 */ /* 0x000fea000383ffff */
.L_x_3339:
[----:B------:R0:W5:Y:S01]  /*292c0*/  LDL R2, [R1+0x494] ;  /* 0x0004940001027983 */ /* 0x0001620000100800 */
[----:B------:R-:W-:Y:S02]  /*292d0*/  IMAD.MOV.U32 R6, RZ, RZ, R11 ;  /* 0x000000ffff067224 */ /* 0x000fe400078e000b */
[----:B------:R-:W-:Y:S02]  /*292e0*/  IMAD.MOV.U32 R13, RZ, RZ, R0 ;  /* 0x000000ffff0d7224 */ /* 0x000fe400078e0000 */
[----:B------:R-:W-:Y:S02]  /*292f0*/  IMAD.MOV.U32 R12, RZ, RZ, RZ ;  /* 0x000000ffff0c7224 */ /* 0x000fe400078e00ff */
[----:B------:R-:W-:Y:S02]  /*29300*/  IMAD.MOV.U32 R11, RZ, RZ, 0x181f ;  /* 0x0000181fff0b7424 */ /* 0x000fe400078e00ff */
[----:B------:R-:W-:Y:S02]  /*29310*/  IMAD.MOV.U32 R15, RZ, RZ, -0x1 ;  /* 0xffffffffff0f7424 */ /* 0x000fe400078e00ff */
[----:B0-----:R-:W-:-:S07]  /*29320*/  IMAD.IADD R8, R8, 0x1, R6 ;  /* 0x0000000108087824 */ /* 0x001fce00078e0206 */
[----:B-----5:R-:W-:Y:S05]  /*29330*/  WARPSYNC.COLLECTIVE R15, `(.L_x_3449) ;  /* 0x000000000f087348 */ /* 0x020fea0003c00000 */
[----:B------:R0:W1:Y:S02]  /*29340*/  SHFL.IDX P6, R14, R13, R12, R11 ;  /* 0x0000000c0d0e7389 */ /* 0x00006400000c000b */
[----:B01---5:R-:W-:Y:S01]  /*29350*/  ENDCOLLECTIVE ;  /* 0x000000000000791b */ /* 0x023fe20003800000 */
.L_x_3449:
[----:B------:R0:W-:Y:S01]  /*29360*/  STL [R1+0x484], R8 ;  /* 0x0004840801007387 */ /* 0x0001e20000100800 */
[----:B------:R-:W-:Y:S02]  /*29370*/  IMAD.MOV.U32 R13, RZ, RZ, R3 ;  /* 0x000000ffff0d7224 */ /* 0x000fe400078e0003 */
[----:B------:R-:W-:-:S07]  /*29380*/  IMAD.MOV.U32 R4, RZ, RZ, R14 ;  /* 0x000000ffff047224 */ /* 0x000fce00078e000e */
[----:B0-----:R-:W-:Y:S05]  /*29390*/  WARPSYNC.COLLECTIVE R15, `(.L_x_3450) ;  /* 0x000000000f087348 */ /* 0x001fea0003c00000 */
[----:B------:R1:W2:Y:S02]  /*293a0*/  SHFL.IDX P6, R14, R13, R12, R11 ;  /* 0x0000000c0d0e7389 */ /* 0x0002a400000c000b */
[----:B012---:R-:W-:Y:S01]  /*293b0*/  ENDCOLLECTIVE ;  /* 0x000000000000791b */ /* 0x007fe20003800000 */
.L_x_3450:
[----:B------:R-:W-:Y:S02]  /*293c0*/  IMAD.MOV.U32 R13, RZ, RZ, R0 ;  /* 0x000000ffff0d7224 */ /* 0x000fe400078e0000 */
[----:B------:R-:W-:Y:S02]  /*293d0*/  IMAD.MOV.U32 R12, RZ, RZ, 0x1 ;  /* 0x00000001ff0c7424 */ /* 0x000fe400078e00ff */
[----:B------:R-:W-:-:S07]  /*293e0*/  IMAD.MOV.U32 R5, RZ, RZ, R14 ;  /* 0x000000ffff057224 */ /* 0x000fce00078e000e */
[----:B------:R-:W-:Y:S05]  /*293f0*/  WARPSYNC.COLLECTIVE R15, `(.L_x_3451) ;  /* 0x000000000f087348 */ /* 0x000fea0003c00000 */
[----:B------:R0:W1:Y:S02]  /*29400*/  SHFL.IDX P6, R14, R13, R12, R11 ;  /* 0x0000000c0d0e7389 */ /* 0x00006400000c000b */
[----:B01----:R-:W-:Y:S01]  /*29410*/  ENDCOLLECTIVE ;  /* 0x000000000000791b */ /* 0x003fe20003800000 */
.L_x_3451:
[----:B------:R-:W-:Y:S02]  /*29420*/  IMAD.MOV.U32 R13, RZ, RZ, R3 ;  /* 0x000000ffff0d7224 */ /* 0x000fe400078e0003 */
[----:B------:R-:W-:Y:S02]  /*29430*/  IMAD R2, R2, R7, RZ ;  /* 0x0000000702027224 */ /* 0x000fe400078e02ff */
[----:B------:R-:W-:-:S07]  /*29440*/  IMAD.MOV.U32 R7, RZ, RZ, R14 ;  /* 0x000000ffff077224 */ /* 0x000fce00078e000e */
[----:B------:R-:W-:Y:S05]  /*29450*/  WARPSYNC.COLLECTIVE R15, `(.L_x_3452) ;  /* 0x000000000f087348 */ /* 0x000fea0003c00000 */
[----:B------:R0:W1:Y:S02]  /*29460*/  SHFL.IDX P6, R14, R13, R12, R11 ;  /* 0x0000000c0d0e7389 */ /* 0x00006400000c000b */
[----:B01----:R-:W-:Y:S01]  /*29470*/  ENDCOLLECTIVE ;  /* 0x000000000000791b */ /* 0x003fe20003800000 */
.L_x_3452:
[----:B------:R-:W-:-:S13]  /*29480*/  ISETP.GE.AND P1, PT, R8, R2, PT ;  /* 0x000000020800720c */ /* 0x000fda0003f26270 */
[----:B------:R-:W-:Y:S01]  /*29490*/  @!P1 LEA R5, P3, R10, R5, 0x1 ;  /* 0x000000050a059211 */ /* 0x000fe200078608ff */
[----:B------:R-:W-:Y:S02]  /*294a0*/  IMAD.MOV.U32 R13, RZ, RZ, R0 ;  /* 0x000000ffff0d7224 */ /* 0x000fe400078e0000 */
[----:B------:R-:W-:Y:S02]  /*294b0*/  IMAD.MOV.U32 R12, RZ, RZ, 0x2 ;  /* 0x00000002ff0c7424 */ /* 0x000fe400078e00ff */
[----:B------:R-:W-:-:S05]  /*294c0*/  @!P1 IMAD.X R4, RZ, RZ, R4, P3 ;  /* 0x000000ffff049224 */ /* 0x000fca00018e0604 */
[----:B------:R-:W-:Y:S01]  /*294d0*/  @!P1 LOP3.LUT R5, R5, R4, RZ, 0x3c, !PT ;  /* 0x0000000405059212 */ /* 0x000fe200078e3cff */
[----:B------:R-:W-:-:S07]  /*294e0*/  IMAD.MOV.U32 R6, RZ, RZ, R14 ;  /* 0x000000ffff067224 */ /* 0x000fce00078e000e */
[----:B------:R-:W-:Y:S05]  /*294f0*/  WARPSYNC.COLLECTIVE R15, `(.L_x_3453) ;  /* 0x000000000f087348 */ /* 0x000fea0003c00000 */
[----:B------:R0:W1:Y:S02]  /*29500*/  SHFL.IDX P6, R14, R13, R12, R11 ;  /* 0x0000000c0d0e7389 */ /* 0x00006400000c000b */
[----:B01----:R-:W-:Y:S01]  /*29510*/  ENDCOLLECTIVE ;  /* 0x000000000000791b */ /* 0x003fe20003800000 */
.L_x_3453:
[----:B------:R-:W-:-:S04]  /*29520*/  @!P1 LOP3.LUT R4, R5, R4, RZ, 0x3c, !PT ;  /* 0x0000000405049212 */ /* 0x000fc800078e3cff */
[----:B------:R-:W-:-:S05]  /*29530*/  @!P1 LOP3.LUT R5, R5, R4, RZ, 0x3c, !PT ;  /* 0x0000000405059212 */ /* 0x000fca00078e3cff */
[----:B------:R-:W-:Y:S01]  /*29540*/  @!PT LDS RZ, [RZ] ;  /* 0x00000000fffff984 */ /* 0x000fe20000000800 */
[----:B------:R-:W-:Y:S01]  /*29550*/  @!PT LDS RZ, [RZ] ;  /* 0x00000000fffff984 */ /* 0x000fe20000000800 */
[----:B------:R-:W-:Y:S01]  /*29560*/  @!PT LDS RZ, [RZ] ;  /* 0x00000000fffff984 */ /* 0x000fe20000000800 */
[----:B------:R0:W-:Y:S01]  /*29570*/  @!P1 LDGSTS.E.BYPASS.LTC128B.128 [R9+0x18400], desc[UR40][R4.64], !P0 ;  /* 0x1840000004099fae */ /* 0x0001e2000c101d68 */
[----:B------:R-:W-:Y:S02]  /*29580*/  IMAD.MOV.U32 R13, RZ, RZ, R3 ;  /* 0x000000ffff0d7224 */ /* 0x000fe400078e0003 */
[----:B0-----:R-:W-:-:S05]  /*29590*/  VIADD R5, R8, 0x10 ;  /* 0x0000001008057836 */ /* 0x001fca0000000000 */
[----:B------:R-:W-:Y:S01]  /*295a0*/  ISETP.GE.AND P2, PT, R5, R2, PT ;  /* 0x000000020500720c */ /* 0x000fe20003f46270 */
[----:B------:R0:W-:-:S12]  /*295b0*/  STL [R1+0x4a8], R5 ;  /* 0x0004a80501007387 */ /* 0x0001d80000100800 */
[----:B0-----:R-:W-:Y:S01]  /*295c0*/  @!P2 LEA R5, P1, R10, R6, 0x1 ;  /* 0x000000060a05a211 */ /* 0x001fe200078208ff */
[----:B------:R-:W-:-:S12]  /*295d0*/  IMAD.MOV.U32 R6, RZ, RZ, R14 ;  /* 0x000000ffff067224 */ /* 0x000fd800078e000e */
[----:B------:R-:W-:Y:S05]  /*295e0*/  WARPSYNC.COLLECTIVE R15, `(.L_x_3454) ;  /* 0x000000000f087348 */ /* 0x000fea0003c00000 */
[----:B------:R0:W1:Y:S02]  /*295f0*/  SHFL.IDX P6, R14, R13, R12, R11 ;  /* 0x0000000c0d0e7389 */ /* 0x00006400000c000b */
[----:B01----:R-:W-:Y:S01]  /*29600*/  ENDCOLLECTIVE ;  /* 0x000000000000791b */ /* 0x003fe20003800000 */
.L_x_3454:
[----:B------:R-:W-:Y:S02]  /*29610*/  @!P2 IMAD.X R4, RZ, RZ, R7, P1 ;  /* 0x000000ffff04a224 */ /* 0x000fe400008e0607 */
[----:B------:R-:W-:-:S03]  /*29620*/  VIADD R7, R8, 0x20 ;  /* 0x0000002008077836 */ /* 0x000fc60000000000 */
[----:B------:R-:W-:Y:S02]  /*29630*/  @!P2 LOP3.LUT R5, R5, R4, RZ, 0x3c, !PT ;  /* 0x000000040505a212 */ /* 0x000fe400078e3cff */
[----:B------:R-:W-:Y:S01]  /*29640*/  ISETP.GE.AND P1, PT, R7, R2, PT ;  /* 0x000000020700720c */ /* 0x000fe20003f26270 */
[----:B------:R0:W-:Y:S01]  /*29650*/  STL [R1+0x4ac], R7 ;  /* 0x0004ac0701007387 */ /* 0x0001e20000100800 */
[----:B------:R-:W-:Y:S01]  /*29660*/  @!P2 LOP3.LUT R4, R5, R4, RZ, 0x3c, !PT ;  /* 0x000000040504a212 */ /* 0x000fe200078e3cff */
[----:B------:R-:W-:-:S03]  /*29670*/  IMAD.MOV.U32 R13, RZ, RZ, R0 ;  /* 0x000000ffff0d7224 */ /* 0x000fc600078e0000 */
[----:B------:R-:W-:Y:S01]  /*29680*/  @!P2 LOP3.LUT R5, R5, R4, RZ, 0x3c, !PT ;  /* 0x000000040505a212 */ /* 0x000fe200078e3cff */
[----:B------:R-:W-:-:S04]  /*29690*/  IMAD.MOV.U32 R12, RZ, RZ, 0x3 ;  /* 0x00000003ff0c7424 */ /* 0x000fc800078e00ff */
[----:B------:R-:W-:Y:S01]  /*296a0*/  @!PT LDS RZ, [RZ] ;  /* 0x00000000fffff984 */ /* 0x000fe20000000800 */
[----:B------:R-:W-:Y:S01]  /*296b0*/  @!PT LDS RZ, [RZ] ;  /* 0x00000000fffff984 */ /* 0x000fe20000000800 */
[----:B------:R-:W-:Y:S01]  /*296c0*/  @!PT LDS RZ, [RZ] ;  /* 0x00000000fffff984 */ /* 0x000fe20000000800 */
[----:B------:R1:W-:Y:S01]  /*296d0*/  @!P2 LDGSTS.E.BYPASS.LTC128B.128 [R9+0x18c00], desc[UR40][R4.64], !P0 ;  /* 0x18c000000409afae */ /* 0x0003e2000c101d68 */
[----:B0-----:R-:W-:-:S05]  /*296e0*/  VIADD R7, R8, 0x30 ;  /* 0x0000003008077836 */ /* 0x001fca0000000000 */
[----:B------:R0:W-:Y:S01]  /*296f0*/  STL [R1+0x4b8], R7 ;  /* 0x0004b80701007387 */ /* 0x0001e20000100800 */
[----:B-1----:R-:W-:-:S07]  /*29700*/  IMAD.MOV.U32 R4, RZ, RZ, R14 ;  /* 0x000000ffff047224 */ /* 0x002fce00078e000e */
[----:B0-----:R-:W-:Y:S05]  /*29710*/  WARPSYNC.COLLECTIVE R15, `(.L_x_3455) ;  /* 0x000000000f087348 */ /* 0x001fea0003c00000 */
[----:B------:R1:W2:Y:S02]  /*29720*/  SHFL.IDX P6, R14, R13, R12, R11 ;  /* 0x0000000c0d0e7389 */ /* 0x0002a400000c000b */
[----:B012---:R-:W-:Y:S01]  /*29730*/  ENDCOLLECTIVE ;  /* 0x000000000000791b */ /* 0x007fe20003800000 */
.L_x_3455:
        /* <DEDUP_REMOVED lines=10> */
.L_x_3456:
        /* <DEDUP_REMOVED lines=13> */
.L_x_3457:
        /* <DEDUP_REMOVED lines=10> */
.L_x_3458:
        /* <DEDUP_REMOVED lines=13> */
.L_x_3459:
        /* <DEDUP_REMOVED lines=10> */
.L_x_3460:
        /* <DEDUP_REMOVED lines=13> */
.L_x_3461:
        /* <DEDUP_REMOVED lines=10> */
.L_x_3462:
        /* <DEDUP_REMOVED lines=11> */
.L_x_3463:
        /* <DEDUP_REMOVED lines=10> */
.L_x_3464:
[----:B------:R-:W-:Y:S01]  /*29d80*/  @!PT LDS RZ, [RZ] ;  /* 0x00000000fffff984 */ /* 0x000fe20000000800 */
[----:B------:R-:W-:Y:S01]  /*29d90*/  @!PT LDS RZ, [RZ] ;  /* 0x00000000fffff984 */ /* 0x000fe20000000800 */
[----:B------:R-:W-:Y:S01]  /*29da0*/  @!PT LDS RZ, [RZ] ;  /* 0x00000000fffff984 */ /* 0x000fe20000000800 */
[----:B------:R1:W-:Y:S01]  /*29db0*/  @!P1 LDGSTS.E.BYPASS.LTC128B.128 [R9+0x1b400], desc[UR40][R4.64], !P0 ;  /* 0x1b40000004099fae */ /* 0x0003e2000c101d68 */
[----:B------:R-:W-:Y:S01]  /*29dc0*/  IMAD.MOV.U32 R3, RZ, RZ, R14 ;  /* 0x000000ffff037224 */ /* 0x000fe200078e000e */
[----:B------:R-:W-:Y:S06]  /*29dd0*/  BRA `(.L_x_3465) ;  /* 0xffffffa8009c7947 */ /* 0x000fec000383ffff */
.L_x_3343:
[----:B------:R-:W2:Y:S04]  /*29de0*/  LDL.LU R3, [R1+0x494] ;  /* 0x0004940001037983 */ /* 0x000ea80000300800 */
[----:B------:R-:W3:Y:S04]  /*29df0*/  LDL.LU R6, [R1+0x484] ;  /* 0x0004840001067983 */ /* 0x000ee80000300800 */
[----:B------:R-:W4:Y:S04]  /*29e00*/  LDL.LU R15, [R1+0x4a8] ;  /* 0x0004a800010f7983 */ /* 0x000f280000300800 */
[----:B------:R-:W5:Y:S04]  /*29e10*/  LDL.LU R9, [R1+0x47c] ;  /* 0x00047c0001097983 */ /* 0x000f680000300800 */
[----:B------:R-:W5:Y:S04]  /*29e20*/  LDL.LU R14, [R1+0x4ac] ;  /* 0x0004ac00010e7983 */ /* 0x000f680000300800 */
[----:B------:R-:W5:Y:S04]  /*29e30*/  LDL.LU R13, [R1+0x4b8] ;  /* 0x0004b800010d7983 */ /* 0x000f680000300800 */
[----:B------:R-:W5:Y:S04]  /*29e40*/  LDL.LU R11, [R1+0x4c0] ;  /* 0x0004c000010b7983 */ /* 0x000f680000300800 */
[----:B------:R-:W5:Y:S04]  /*29e50*/  LDL.LU R12, [R1+0x4bc] ;  /* 0x0004bc00010c7983 */ /* 0x000f680000300800 */
[----:B------:R-:W5:Y:S01]  /*29e60*/  LDL.LU R10, [R1+0x4c4] ;  /* 0x0004c400010a7983 */ /* 0x000f620000300800 */
[----:B------:R-:W-:Y:S01]  /*29e70*/  BSSY B0, `(.L_x_3466) ;  /* 0x000001b000007945 */ /* 0x000fe20003800000 */
[----:B--2---:R-:W-:-:S05]  /*29e80*/  IMAD R3, R3, R7, RZ ;  /* 0x0000000703037224 */ /* 0x004fca00078e02ff */
[-C--:B---3--:R-:W-:Y:S02]  /*29e90*/  ISETP.GE.AND P4, PT, R6, R3.reuse, PT ;  /* 0x000000030600720c */ /* 0x088fe40003f86270 */
[----:B----4-:R-:W-:Y:S02]  /*29ea0*/  ISETP.GE.AND P5, PT, R15, R3, PT ;  /* 0x000000030f00720c */ /* 0x010fe40003fa6270 */
[----:B-----5:R-:W-:-:S09]  /*29eb0*/  LOP3.LUT R9, R9, 0xffffffef, RZ, 0xc0, !PT ;  /* 0xffffffef09097812 */ /* 0x020fd200078ec0ff */
[----:B------:R-:W-:Y:S02]  /*29ec0*/  @P4 LOP3.LUT R9, R9, 0x10, RZ, 0xfc, !PT ;  /* 0x0000001009094812 */ /* 0x000fe400078efcff */
[----:B------:R-:W-:Y:S02]  /*29ed0*/  ISETP.GE.AND P6, PT, R14, R3, PT ;  /* 0x000000030e00720c */ /* 0x000fe40003fc6270 */
[----:B------:R-:W-:-:S04]  /*29ee0*/  LOP3.LUT R9, R9, 0xfffffff7, RZ, 0xc0, !PT ;  /* 0xfffffff709097812 */ /* 0x000fc800078ec0ff */
[----:B------:R-:W-:Y:S02]  /*29ef0*/  @P5 LOP3.LUT R9, R9, 0x8, RZ, 0xfc, !PT ;  /* 0x0000000809095812 */ /* 0x000fe400078efcff */
[----:B------:R-:W-:Y:S02]  /*29f00*/  ISETP.GE.AND P4, PT, R13, R3, PT ;  /* 0x000000030d00720c */ /* 0x000fe40003f86270 */
[----:B------:R-:W-:-:S04]  /*29f10*/  LOP3.LUT R9, R9, 0xfffffffb, RZ, 0xc0, !PT ;  /* 0xfffffffb09097812 */ /* 0x000fc800078ec0ff */
[----:B------:R-:W-:Y:S02]  /*29f20*/  @P6 LOP3.LUT R9, R9, 0x4, RZ, 0xfc, !PT ;  /* 0x0000000409096812 */ /* 0x000fe400078efcff */
[----:B------:R-:W-:Y:S02]  /*29f30*/  ISETP.GE.AND P6, PT, R11, R3, PT ;  /* 0x000000030b00720c */ /* 0x000fe40003fc6270 */
[----:B------:R-:W-:-:S04]  /*29f40*/  LOP3.LUT R9, R9, 0xfffffffd, RZ, 0xc0, !PT ;  /* 0xfffffffd09097812 */ /* 0x000fc800078ec0ff */
[----:B------:R-:W-:-:S04]  /*29f50*/  @P4 LOP3.LUT R9, R9, 0x2, RZ, 0xfc, !PT ;  /* 0x0000000209094812 */ /* 0x000fc800078efcff */
[----:B------:R-:W-:-:S04]  /*29f60*/  LOP3.LUT R9, R9, 0xffffffdf, RZ, 0xc0, !PT ;  /* 0xffffffdf09097812 */ /* 0x000fc800078ec0ff */
[----:B------:R-:W-:-:S05]  /*29f70*/  @P6 LOP3.LUT R9, R9, 0x20, RZ, 0xfc, !PT ;  /* 0x0000002009096812 */ /* 0x000fca00078efcff */
[----:B------:R0:W-:Y:S01]  /*29f80*/  STL [R1+0x47c], R9 ;  /* 0x00047c0901007387 */ /* 0x0001e20000100800 */
[-C--:B------:R-:W-:Y:S01]  /*29f90*/  ISETP.GE.AND P5, PT, R12, R3.reuse, PT ;  /* 0x000000030c00720c */ /* 0x080fe20003fa6270 */
[----:B------:R-:W-:Y:S01]  /*29fa0*/  IMAD.MOV.U32 R13, RZ, RZ, R0 ;  /* 0x000000ffff0d7224 */ /* 0x000fe200078e0000 */
[----:B------:R-:W-:Y:S01]  /*29fb0*/  ISETP.GE.AND P4, PT, R10, R3, PT ;  /* 0x000000030a00720c */ /* 0x000fe20003f86270 */
[----:B------:R-:W-:Y:S02]  /*29fc0*/  IMAD.MOV.U32 R12, RZ, RZ, RZ ;  /* 0x000000ffff0c7224 */ /* 0x000fe400078e00ff */
[----:B------:R-:W-:Y:S02]  /*29fd0*/  IMAD.MOV.U32 R11, RZ, RZ, 0x181f ;  /* 0x0000181fff0b7424 */ /* 0x000fe400078e00ff */
[----:B------:R-:W-:-:S08]  /*29fe0*/  IMAD.MOV.U32 R15, RZ, RZ, -0x1 ;  /* 0xffffffffff0f7424 */ /* 0x000fd000078e00ff */
[----:B0-----:R-:W-:Y:S05]  /*29ff0*/  WARPSYNC.COLLECTIVE R15, `(.L_x_3467) ;  /* 0x000000000f087348 */ /* 0x001fea0003c00000 */
[----:B------:R1:W2:Y:S02]  /*2a000*/  SHFL.IDX P6, R14, R13, R12, R11 ;  /* 0x0000000c0d0e7389 */ /* 0x0002a400000c000b */
[----:B012---:R-:W-:Y:S01]  /*2a010*/  ENDCOLLECTIVE ;  /* 0x000000000000791b */ /* 0x007fe20003800000 */
.L_x_3467:
[----:B------:R-:W-:Y:S05]  /*2a020*/  BSYNC B0 ;  /* 0x0000000000007941 */ /* 0x000fea0003800000 */
.L_x_3466:
[----:B------:R0:W5:Y:S04]  /*2a030*/  LDL.LU R9, [R1+0x47c] ;  /* 0x00047c0001097983 */ /* 0x0001680000300800 */
[----:B------:R0:W5:Y:S01]  /*2a040*/  LDL R7, [R1+0x46c] ;  /* 0x00046c0001077983 */ /* 0x0001620000100800 */
[----:B------:R-:W-:Y:S02]  /*2a050*/  IMAD.MOV.U32 R13, RZ, RZ, R2 ;  /* 0x000000ffff0d7224 */ /* 0x000fe400078e0002 */
[----:B------:R-:W-:Y:S02]  /*2a060*/  IMAD.MOV.U32 R12, RZ, RZ, RZ ;  /* 0x000000ffff0c7224 */ /* 0x000fe400078e00ff */
[----:B------:R-:W-:Y:S02]  /*2a070*/  IMAD.MOV.U32 R11, RZ, RZ, 0x181f ;  /* 0x0000181fff0b7424 */ /* 0x000fe400078e00ff */
[----:B------:R-:W-:-:S02]  /*2a080*/  IMAD.MOV.U32 R15, RZ, RZ, -0x1 ;  /* 0xffffffffff0f7424 */ /* 0x000fc400078e00ff */
[----:B0-----:R-:W-:-:S07]  /*2a090*/  IMAD.MOV.U32 R4, RZ, RZ, R14 ;  /* 0x000000ffff047224 */ /* 0x001fce00078e000e */
[----:B-----5:R-:W-:Y:S05]  /*2a0a0*/  WARPSYNC.COLLECTIVE R15, `(.L_x_3468) ;  /* 0x000000000f087348 */ /* 0x020fea0003c00000 */
[----:B------:R0:W1:Y:S02]  /*2a0b0*/  SHFL.IDX P6, R14, R13, R12, R11 ;  /* 0x0000000c0d0e7389 */ /* 0x00006400000c000b */
[----:B01---5:R-:W-:Y:S01]  /*2a0c0*/  ENDCOLLECTIVE ;  /* 0x000000000000791b */ /* 0x023fe20003800000 */
.L_x_3468:
[----:B------:R-:W-:Y:S02]  /*2a0d0*/  IMAD.MOV.U32 R13, RZ, RZ, R0 ;  /* 0x000000ffff0d7224 */ /* 0x000fe400078e0000 */
[----:B------:R-:W-:Y:S02]  /*2a0e0*/  IMAD.MOV.U32 R12, RZ, RZ, 0x1 ;  /* 0x00000001ff0c7424 */ /* 0x000fe400078e00ff */
[----:B------:R-:W-:Y:S01]  /*2a0f0*/  IMAD.MOV.U32 R5, RZ, RZ, R14 ;  /* 0x000000ffff057224 */ /* 0x000fe200078e000e */
[----:B------:R-:W-:-:S04]  /*2a100*/  LOP3.LUT R9, R9, 0xffbfffff, RZ, 0xc0, !PT ;  /* 0xffbfffff09097812 */ /* 0x000fc800078ec0ff */
[----:B------:R-:W-:-:S04]  /*2a110*/  @P5 LOP3.LUT R9, R9, 0x400000, RZ, 0xfc, !PT ;  /* 0x0040000009095812 */ /* 0x000fc800078efcff */
[C---:B------:R-:W-:Y:S02]  /*2a120*/  LOP3.LUT P5, RZ, R9.reuse, 0x10, RZ, 0xc0, !PT ;  /* 0x0000001009ff7812 */ /* 0x040fe400078ac0ff */
[----:B------:R-:W-:-:S04]  /*2a130*/  LOP3.LUT R9, R9, 0xffdfffff, RZ, 0xc0, !PT ;  /* 0xffdfffff09097812 */ /* 0x000fc800078ec0ff */
[----:B------:R-:W-:-:S04]  /*2a140*/  @P4 LOP3.LUT R9, R9, 0x200000, RZ, 0xfc, !PT ;  /* 0x0020000009094812 */ /* 0x000fc800078efcff */
[----:B------:R-:W-:Y:S01]  /*2a150*/  LOP3.LUT P4, RZ, R9, 0x8, RZ, 0xc0, !PT ;  /* 0x0000000809ff7812 */ /* 0x000fe2000788c0ff */
[----:B------:R0:W-:Y:S02]  /*2a160*/  STL [R1+0x47c], R9 ;  /* 0x00047c0901007387 */ /* 0x0001e40000100800 */
[----:B------:R-:W-:-:S05]  /*2a170*/  @!P5 LEA R5, P6, R8, R5, 0x1 ;  /* 0x000000050805d211 */ /* 0x000fca00078c08ff */
[----:B------:R-:W-:-:S05]  /*2a180*/  @!P5 IMAD.X R4, RZ, RZ, R4, P6 ;  /* 0x000000ffff04d224 */ /* 0x000fca00030e0604 */
[----:B0-----:R-:W-:-:S07]  /*2a190*/  @!P5 LOP3.LUT R5, R5, R4, RZ, 0x3c, !PT ;  /* 0x000000040505d212 */ /* 0x001fce00078e3cff */
[----:B------:R-:W-:Y:S05]  /*2a1a0*/  WARPSYNC.COLLECTIVE R15, `(.L_x_3469) ;  /* 0x000000000f087348 */ /* 0x000fea0003c00000 */
[----:B------:R0:W1:Y:S02]  /*2a1b0*/  SHFL.IDX P6, R14, R13, R12, R11 ;  /* 0x0000000c0d0e7389 */ /* 0x00006400000c000b */
[----:B01----:R-:W-:Y:S01]  /*2a1c0*/  ENDCOLLECTIVE ;  /* 0x000000000000791b */ /* 0x003fe20003800000 */
.L_x_3469:
        /* <DEDUP_REMOVED lines=15> */
.L_x_3470:
        /* <DEDUP_REMOVED lines=12> */
.L_x_3471:
        /* <DEDUP_REMOVED lines=12> */
.L_x_3472:
        /* <DEDUP_REMOVED lines=12> */
.L_x_3473:
        /* <DEDUP_REMOVED lines=12> */
.L_x_3474:
        /* <DEDUP_REMOVED lines=12> */
.L_x_3475:
        /* <DEDUP_REMOVED lines=12> */
.L_x_3476:
        /* <DEDUP_REMOVED lines=12> */
.L_x_3477:
        /* <DEDUP_REMOVED lines=11> */
.L_x_3478:
        /* <DEDUP_REMOVED lines=16> */
.L_x_3479:
[----:B------:R-:W-:Y:S02]  /*2a9b0*/  IMAD.MOV.U32 R13, RZ, RZ, R2 ;  /* 0x000000ffff0d7224 */ /* 0x000fe400078e0002 */
[----:B------:R-:W-:-:S07]  /*2a9c0*/  IMAD.MOV.U32 R6, RZ, RZ, R14 ;  /* 0x000000ffff067224 */ /* 0x000fce00078e000e */
[----:B------:R-:W-:Y:S05]  /*2a9d0*/  WARPSYNC.COLLECTIVE R15, `(.L_x_3480) ;  /* 0x000000000f087348 */ /* 0x000fea0003c00000 */
[----:B------:R0:W1:Y:S02]  /*2a9e0*/  SHFL.IDX P6, R14, R13, R12, R11 ;  /* 0x0000000c0d0e7389 */ /* 0x00006400000c000b */
[----:B01----:R-:W-:Y:S01]  /*2a9f0*/  ENDCOLLECTIVE ;  /* 0x000000000000791b */ /* 0x003fe20003800000 */
.L_x_3480:
[----:B------:R-:W-:Y:S02]  /*2aa00*/  IMAD.MOV.U32 R13, RZ, RZ, R0 ;  /* 0x000000ffff0d7224 */ /* 0x000fe400078e0000 */
[----:B------:R-:W-:Y:S02]  /*2aa10*/  IMAD.MOV.U32 R12, RZ, RZ, 0x7 ;  /* 0x00000007ff0c7424 */ /* 0x000fe400078e00ff */
[----:B------:R-:W-:-:S07]  /*2aa20*/  IMAD.MOV.U32 R4, RZ, RZ, R14 ;  /* 0x000000ffff047224 */ /* 0x000fce00078e000e */
[----:B------:R-:W-:Y:S05]  /*2aa30*/  WARPSYNC.COLLECTIVE R15, `(.L_x_3481) ;  /* 0x000000000f087348 */ /* 0x000fea0003c00000 */
[----:B------:R0:W1:Y:S02]  /*2aa40*/  SHFL.IDX P6, R14, R13, R12, R11 ;  /* 0x0000000c0d0e7389 */ /* 0x00006400000c000b */
[----:B01----:R-:W-:Y:S01]  /*2aa50*/  ENDCOLLECTIVE ;  /* 0x000000000000791b */ /* 0x003fe20003800000 */
.L_x_3481:
        /* <DEDUP_REMOVED lines=14> */
.L_x_3482:
[----:B------:R-:W-:Y:S01]  /*2ab40*/  IMAD.MOV.U32 R2, RZ, RZ, R14 ;  /* 0x000000ffff027224 */ /* 0x000fe200078e000e */
[----:B------:R-:W-:Y:S06]  /*2ab50*/  BRA `(.L_x_3483) ;  /* 0xffffffa800247947 */ /* 0x000fec000383ffff */
.L_x_3348:
[----:B0-----:R-:W3:Y:S02]  /*2ab60*/  LDL R2, [R1+0x460] ;  /* 0x0004600001027983 */ /* 0x001ee40000100800 */
[----:B---3--:R0:W3:Y:S02]  /*2ab70*/  SYNCS.PHASECHK.TRANS64.TRYWAIT P0, [R2+URZ+0x32420], R0 ;  /* 0x03242000020075a7 */ /* 0x0080e4000800017f */
[----:B---3--:R-:W-:Y:S05]  /*2ab80*/  @!P0 NANOSLEEP.SYNCS 0x989680 ;  /* 0x009896800000895d */ /* 0x008fea0003900000 */
[----:B------:R-:W3:Y:S02]  /*2ab90*/  @!P0 SYNCS.PHASECHK.TRANS64 P0, [R2+URZ+0x32420], R0 ;  /* 0x03242000020085a7 */ /* 0x000ee4000800007f */
[----:B---3--:R-:W-:Y:S05]  /*2aba0*/  @!P0 BRA `(.L_x_3348) ;  /* 0xfffffffc00ec8947 */ /* 0x008fea000383ffff */
[----:B------:R-:W-:Y:S05]  /*2abb0*/  BRA `(.L_x_3484) ;  /* 0xffffffa800a07947 */ /* 0x000fea000383ffff */
.L_x_3352:
[----:B0-----:R0:W3:Y:S02]  /*2abc0*/  SYNCS.PHASECHK.TRANS64.TRYWAIT P0, [R2+URZ+0x32460], R0 ;  /* 0x03246000020075a7 */ /* 0x0010e4000800017f */
[----:B---3--:R-:W-:Y:S05]  /*2abd0*/  @!P0 NANOSLEEP.SYNCS 0x989680 ;  /* 0x009896800000895d */ /* 0x008fea0003900000 */
[----:B------:R-:W3:Y:S02]  /*2abe0*/  @!P0 SYNCS.PHASECHK.TRANS64 P0, [R2+URZ+0x32460], R0 ;  /* 0x03246000020085a7 */ /* 0x000ee4000800007f */
[----:B---3--:R-:W-:Y:S05]  /*2abf0*/  @!P0 BRA `(.L_x_3352) ;  /* 0xfffffffc00f08947 */ /* 0x008fea000383ffff */
[----:B------:R-:W-:Y:S05]  /*2ac00*/  BRA `(.L_x_3485) ;  /* 0xffffffa800d07947 */ /* 0x000fea000383ffff */
.L_x_3367:
[----:B0-----:R0:W2:Y:S02]  /*2ac10*/  SYNCS.PHASECHK.TRANS64.TRYWAIT P0, [R3+URZ+0x32440], R2 ;  /* 0x03244002030075a7 */ /* 0x0010a4000800017f */
[----:B--2---:R-:W-:Y:S05]  /*2ac20*/  @!P0 NANOSLEEP.SYNCS 0x989680 ;  /* 0x009896800000895d */ /* 0x004fea0003900000 */
[----:B------:R-:W2:Y:S02]  /*2ac30*/  @!P0 SYNCS.PHASECHK.TRANS64 P0, [R3+URZ+0x32440], R2 ;  /* 0x03244002030085a7 */ /* 0x000ea4000800007f */
[----:B--2---:R-:W-:Y:S05]  /*2ac40*/  @!P0 BRA `(.L_x_3367) ;  /* 0xfffffffc00f08947 */ /* 0x004fea000383ffff */
[----:B------:R-:W-:Y:S05]  /*2ac50*/  BRA `(.L_x_3486) ;  /* 0xffffffb000ec7947 */ /* 0x000fea000383ffff */
.L_x_3372:
[----:B--2---:R2:W3:Y:S02]  /*2ac60*/  SYNCS.PHASECHK.TRANS64.TRYWAIT P0, [R3+URZ+0x32460], R2 ;  /* 0x03246002030075a7 */ /* 0x0044e4000800017f */
[----:B---3--:R-:W-:Y:S05]  /*2ac70*/  @!P0 NANOSLEEP.SYNCS 0x989680 ;  /* 0x009896800000895d */ /* 0x008fea0003900000 */
[----:B------:R-:W3:Y:S02]  /*2ac80*/  @!P0 SYNCS.PHASECHK.TRANS64 P0, [R3+URZ+0x32460], R2 ;  /* 0x03246002030085a7 */ /* 0x000ee4000800007f */
[----:B---3--:R-:W-:Y:S05]  /*2ac90*/  @!P0 BRA `(.L_x_3372) ;  /* 0xfffffffc00f08947 */ /* 0x008fea000383ffff */
[----:B------:R-:W-:Y:S05]  /*2aca0*/  BRA `(.L_x_3487) ;  /* 0xffffffb400707947 */ /* 0x000fea000383ffff */
.L_x_3383:
[----:B0-----:R0:W2:Y:S02]  /*2acb0*/  SYNCS.PHASECHK.TRANS64.TRYWAIT P0, [R2+URZ+0x32440], R3 ;  /* 0x03244003020075a7 */ /* 0x0010a4000800017f */
[----:B--2---:R-:W-:Y:S05]  /*2acc0*/  @!P0 NANOSLEEP.SYNCS 0x989680 ;  /* 0x009896800000895d */ /* 0x004fea0003900000 */
[----:B------:R-:W2:Y:S02]  /*2acd0*/  @!P0 SYNCS.PHASECHK.TRANS64 P0, [R2+URZ+0x32440], R3 ;  /* 0x03244003020085a7 */ /* 0x000ea4000800007f */
[----:B--2---:R-:W-:Y:S05]  /*2ace0*/  @!P0 BRA `(.L_x_3383) ;  /* 0xfffffffc00f08947 */ /* 0x004fea000383ffff */
[----:B------:R-:W-:Y:S05]  /*2acf0*/  BRA `(.L_x_3488) ;  /* 0xffffffbc00707947 */ /* 0x000fea000383ffff */
.L_x_3388:
[----:B--2---:R2:W3:Y:S02]  /*2ad00*/  SYNCS.PHASECHK.TRANS64.TRYWAIT P0, [R2+URZ+0x32460], R3 ;  /* 0x03246003020075a7 */ /* 0x0044e4000800017f */
[----:B---3--:R-:W-:Y:S05]  /*2ad10*/  @!P0 NANOSLEEP.SYNCS 0x989680 ;  /* 0x009896800000895d */ /* 0x008fea0003900000 */
[----:B------:R-:W3:Y:S02]  /*2ad20*/  @!P0 SYNCS.PHASECHK.TRANS64 P0, [R2+URZ+0x32460], R3 ;  /* 0x03246003020085a7 */ /* 0x000ee4000800007f */
[----:B---3--:R-:W-:Y:S05]  /*2ad30*/  @!P0 BRA `(.L_x_3388) ;  /* 0xfffffffc00f08947 */ /* 0x008fea000383ffff */
[----:B------:R-:W-:Y:S05]  /*2ad40*/  BRA `(.L_x_3489) ;  /* 0xffffffbc00f07947 */ /* 0x000fea000383ffff */
.L_x_3399:
[----:B0-----:R0:W2:Y:S02]  /*2ad50*/  SYNCS.PHASECHK.TRANS64.TRYWAIT P0, [R3+URZ+0x32440], R2 ;  /* 0x03244002030075a7 */ /* 0x0010a4000800017f */
[----:B--2---:R-:W-:Y:S05]  /*2ad60*/  @!P0 NANOSLEEP.SYNCS 0x989680 ;  /* 0x009896800000895d */ /* 0x004fea0003900000 */
[----:B------:R-:W2:Y:S02]  /*2ad70*/  @!P0 SYNCS.PHASECHK.TRANS64 P0, [R3+URZ+0x32440], R2 ;  /* 0x03244002030085a7 */ /* 0x000ea4000800007f */
[----:B--2---:R-:W-:Y:S05]  /*2ad80*/  @!P0 BRA `(.L_x_3399) ;  /* 0xfffffffc00f08947 */ /* 0x004fea000383ffff */
[----:B------:R-:W-:Y:S05]  /*2ad90*/  BRA `(.L_x_3490) ;  /* 0xffffffc400cc7947 */ /* 0x000fea000383ffff */
.L_x_3404:
[----:B--2---:R2:W3:Y:S02]  /*2ada0*/  SYNCS.PHASECHK.TRANS64.TRYWAIT P0, [R3+URZ+0x32460], R2 ;  /* 0x03246002030075a7 */ /* 0x0044e4000800017f */
[----:B---3--:R-:W-:Y:S05]  /*2adb0*/  @!P0 NANOSLEEP.SYNCS 0x989680 ;  /* 0x009896800000895d */ /* 0x008fea0003900000 */
[----:B------:R-:W3:Y:S02]  /*2adc0*/  @!P0 SYNCS.PHASECHK.TRANS64 P0, [R3+URZ+0x32460], R2 ;  /* 0x03246002030085a7 */ /* 0x000ee4000800007f */
[----:B---3--:R-:W-:Y:S05]  /*2add0*/  @!P0 BRA `(.L_x_3404) ;  /* 0xfffffffc00f08947 */ /* 0x008fea000383ffff */
[----:B------:R-:W-:Y:S05]  /*2ade0*/  BRA `(.L_x_3491) ;  /* 0xffffffc800507947 */ /* 0x000fea000383ffff */
.L_x_3416:
[----:B------:R-:W-:Y:S01]  /*2adf0*/  BSSY B0, `(.L_x_3492) ;  /* 0x0000008000007945 */ /* 0x000fe20003800000 */
[----:B------:R-:W-:Y:S02]  /*2ae00*/  IMAD.MOV.U32 R13, RZ, RZ, R16 ;  /* 0x000000ffff0d7224 */ /* 0x000fe400078e0010 */
[----:B------:R-:W-:Y:S02]  /*2ae10*/  IMAD.MOV.U32 R12, RZ, RZ, RZ ;  /* 0x000000ffff0c7224 */ /* 0x000fe400078e00ff */
[----:B------:R-:W-:Y:S02]  /*2ae20*/  IMAD.MOV.U32 R11, RZ, RZ, 0x1f ;  /* 0x0000001fff0b7424 */ /* 0x000fe400078e00ff */
[----:B------:R-:W-:-:S07]  /*2ae30*/  IMAD.MOV.U32 R15, RZ, RZ, -0x1 ;  /* 0xffffffffff0f7424 */ /* 0x000fce00078e00ff */
[----:B01---5:R-:W-:Y:S05]  /*2ae40*/  WARPSYNC.COLLECTIVE R15, `(.L_x_3493) ;  /* 0x000000000f087348 */ /* 0x023fea0003c00000 */
[----:B------:R2:W3:Y:S02]  /*2ae50*/  SHFL.IDX P6, R14, R13, R12, R11 ;  /* 0x0000000c0d0e7389 */ /* 0x0004e400000c000b */
[----:B0123-5:R-:W-:Y:S01]  /*2ae60*/  ENDCOLLECTIVE ;  /* 0x000000000000791b */ /* 0x02ffe20003800000 */
.L_x_3493:
[----:B------:R-:W-:Y:S05]  /*2ae70*/  BSYNC B0 ;  /* 0x0000000000007941 */ /* 0x000fea0003800000 */
.L_x_3492:
        /* <DEDUP_REMOVED lines=9> */
.L_x_3494:
        /* <DEDUP_REMOVED lines=18> */
.L_x_3495:
[----:B------:R-:W-:Y:S01]  /*2b030*/  IMAD.MOV.U32 R12, RZ, RZ, 0x2 ;  /* 0x00000002ff0c7424 */ /* 0x000fe200078e00ff */
[----:B------:R-:W-:-:S05]  /*2b040*/  SEL R7, R14, RZ, P1 ;  /* 0x000000ff0e077207 */ /* 0x000fca0000800000 */
[----:B------:R-:W-:-:S04]  /*2b050*/  IMAD.IADD R3, R2, 0x1, R7 ;  /* 0x0000000102037824 */ /* 0x000fc800078e0207 */
[----:B------:R-:W-:-:S07]  /*2b060*/  IMAD.MOV.U32 R13, RZ, RZ, R3 ;  /* 0x000000ffff0d7224 */ /* 0x000fce00078e0003 */
[----:B------:R-:W-:Y:S05]  /*2b070*/  WARPSYNC.COLLECTIVE R15, `(.L_x_3496) ;  /* 0x000000000f087348 */ /* 0x000fea0003c00000 */
[----:B------:R0:W1:Y:S02]  /*2b080*/  SHFL.UP P6, R14, R13, R12, R11 ;  /* 0x0400000c0d0e7389 */ /* 0x00006400000c000b */
[----:B01----:R-:W-:Y:S01]  /*2b090*/  ENDCOLLECTIVE ;  /* 0x000000000000791b */ /* 0x003fe20003800000 */
.L_x_3496:
        /* <DEDUP_REMOVED lines=8> */
.L_x_3497:
        /* <DEDUP_REMOVED lines=8> */
.L_x_3498:
        /* <DEDUP_REMOVED lines=8> */
.L_x_3499:
        /* <DEDUP_REMOVED lines=9> */
.L_x_3500:
[----:B------:R-:W-:Y:S01]  /*2b2b0*/  IMAD.MOV.U32 R16, RZ, RZ, R14 ;  /* 0x000000ffff107224 */ /* 0x000fe200078e000e */
[----:B------:R-:W-:Y:S06]  /*2b2c0*/  BRA `(.L_x_3501) ;  /* 0xffffffcc00a07947 */ /* 0x000fec000383ffff */
.L_x_3421:
        /* <DEDUP_REMOVED lines=8> */
.L_x_3503:
[----:B------:R-:W-:Y:S05]  /*2b350*/  BSYNC B0 ;  /* 0x0000000000007941 */ /* 0x000fea0003800000 */
.L_x_3502:
        /* <DEDUP_REMOVED lines=9> */
.L_x_3504:
[----:B------:R-:W-:Y:S01]  /*2b3f0*/  IMAD.MOV.U32 R12, RZ, RZ, 0x4 ;  /* 0x00000004ff0c7424 */ /* 0x000fe200078e00ff */
[----:B------:R-:W-:-:S05]  /*2b400*/  SEL R14, R14, RZ, P2 ;  /* 0x000000ff0e0e7207 */ /* 0x000fca0001000000 */
[----:B------:R-:W-:-:S04]  /*2b410*/  IMAD.IADD R3, R3, 0x1, R14 ;  /* 0x0000000103037824 */ /* 0x000fc800078e020e */
[----:B------:R-:W-:-:S07]  /*2b420*/  IMAD.MOV.U32 R13, RZ, RZ, R3 ;  /* 0x000000ffff0d7224 */ /* 0x000fce00078e0003 */
[----:B------:R-:W-:Y:S05]  /*2b430*/  WARPSYNC.COLLECTIVE R15, `(.L_x_3505) ;  /* 0x000000000f087348 */ /* 0x000fea0003c00000 */
[----:B------:R0:W1:Y:S02]  /*2b440*/  SHFL.UP P6, R14, R13, R12, R11 ;  /* 0x0400000c0d0e7389 */ /* 0x00006400000c000b */
[----:B01----:R-:W-:Y:S01]  /*2b450*/  ENDCOLLECTIVE ;  /* 0x000000000000791b */ /* 0x003fe20003800000 */
.L_x_3505:
[----:B------:R-:W-:Y:S01]  /*2b460*/  IMAD.MOV.U32 R12, RZ, RZ, 0x8 ;  /* 0x00000008ff0c7424 */ /* 0x000fe200078e00ff */
[----:B------:R-:W-:-:S05]  /*2b470*/  SEL R14, R14, RZ, P3 ;  /* 0x000000ff0e0e7207 */ /* 0x000fca0001800000 */
[----:B------:R-:W-:-:S04]  /*2b480*/  IMAD.IADD R3, R3, 0x1, R14 ;  /* 0x0000000103037824 */ /* 0x000fc800078e020e */
[----:B------:R-:W-:-:S07]  /*2b490*/  IMAD.MOV.U32 R13, RZ, RZ, R3 ;  /* 0x000000ffff0d7224 */ /* 0x000fce00078e0003 */
[----:B------:R-:W-:Y:S05]  /*2b4a0*/  WARPSYNC.COLLECTIVE R15, `(.L_x_3506) ;  /* 0x000000000f087348 */ /* 0x000fea0003c00000 */
[----:B------:R0:W1:Y:S02]  /*2b4b0*/  SHFL.UP P6, R14, R13, R12, R11 ;  /* 0x0400000c0d0e7389 */ /* 0x00006400000c000b */
[----:B01----:R-:W-:Y:S01]  /*2b4c0*/  ENDCOLLECTIVE ;  /* 0x000000000000791b */ /* 0x003fe20003800000 */
.L_x_3506:
[----:B------:R-:W-:Y:S01]  /*2b4d0*/  IMAD.MOV.U32 R12, RZ, RZ, 0x10 ;  /* 0x00000010ff0c7424 */ /* 0x000fe200078e00ff */
[----:B------:R-:W-:-:S05]  /*2b4e0*/  SEL R14, R14, RZ, P4 ;  /* 0x000000ff0e0e7207 */ /* 0x000fca0002000000 */
[----:B------:R-:W-:-:S04]  /*2b4f0*/  IMAD.IADD R3, R3, 0x1, R14 ;  /* 0x0000000103037824 */ /* 0x000fc800078e020e */
[----:B------:R-:W-:-:S07]  /*2b500*/  IMAD.MOV.U32 R13, RZ, RZ, R3 ;  /* 0x000000ffff0d7224 */ /* 0x000fce00078e0003 */
[----:B------:R-:W-:Y:S05]  /*2b510*/  WARPSYNC.COLLECTIVE R15, `(.L_x_3507) ;  /* 0x000000000f087348 */ /* 0x000fea0003c00000 */
[----:B------:R0:W1:Y:S02]  /*2b520*/  SHFL.UP P6, R14, R13, R12, R11 ;  /* 0x0400000c0d0e7389 */ /* 0x00006400000c000b */
[----:B01----:R-:W-:Y:S01]  /*2b530*/  ENDCOLLECTIVE ;  /* 0x000000000000791b */ /* 0x003fe20003800000 */
.L_x_3507:
        /* <DEDUP_REMOVED lines=8> */
.L_x_3508:
[----:B------:R-:W-:Y:S01]  /*2b5c0*/  IMAD.MOV.U32 R16, RZ, RZ, R14 ;  /* 0x000000ffff107224 */ /* 0x000fe200078e000e */
[----:B------:R-:W-:Y:S06]  /*2b5d0*/  BRA `(.L_x_3509) ;  /* 0xffffffcc00787947 */ /* 0x000fec000383ffff */
.L_x_3423:
[----:B------:R-:W-:Y:S01]  /*2b5e0*/  BSSY B0, `(.L_x_3510) ;  /* 0x0000006000007945 */ /* 0x000fe20003800000 */
[----:B------:R-:W-:Y:S01]  /*2b5f0*/  PLOP3.LUT P6, PT, P6, PT, PT, 0x8, 0x0 ;  /* 0x000000000000781c */ /* 0x000fe200037ce170 */
[----:B------:R-:W-:-:S12]  /*2b600*/  IMAD.MOV.U32 R15, RZ, RZ, -0x1 ;  /* 0xffffffffff0f7424 */ /* 0x000fd800078e00ff */
[----:B01---5:R-:W-:Y:S05]  /*2b610*/  WARPSYNC.COLLECTIVE R15, `(.L_x_3511) ;  /* 0x000000000f087348 */ /* 0x023fea0003c00000 */
[----:B------:R-:W-:Y:S01]  /*2b620*/  VOTE.ANY R14, PT, P6 ;  /* 0x00000000000e7806 */ /* 0x000fe200030e0100 */
[----:B01---5:R-:W-:Y:S06]  /*2b630*/  ENDCOLLECTIVE ;  /* 0x000000000000791b */ /* 0x023fec0003800000 */
.L_x_3511:
[----:B------:R-:W-:Y:S05]  /*2b640*/  BSYNC B0 ;  /* 0x0000000000007941 */ /* 0x000fea0003800000 */
.L_x_3510:
        /* <DEDUP_REMOVED lines=9> */
.L_x_3512:
[----:B------:R-:W-:Y:S01]  /*2b6e0*/  IMAD.MOV.U32 R17, RZ, RZ, R14 ;  /* 0x000000ffff117224 */ /* 0x000fe200078e000e */
[----:B------:R-:W-:Y:S06]  /*2b6f0*/  BRA `(.L_x_3513) ;  /* 0xffffffcc00687947 */ /* 0x000fec000383ffff */
.L_x_3425:
[----:B------:R-:W-:Y:S01]  /*2b700*/  BSSY B0, `(.L_x_3514) ;  /* 0x0000007000007945 */ /* 0x000fe20003800000 */
[----:B------:R-:W-:Y:S02]  /*2b710*/  IMAD.MOV.U32 R13, RZ, RZ, R3 ;  /* 0x000000ffff0d7224 */ /* 0x000fe400078e0003 */
[----:B------:R-:W-:Y:S02]  /*2b720*/  IMAD.MOV.U32 R11, RZ, RZ, 0x1f ;  /* 0x0000001fff0b7424 */ /* 0x000fe400078e00ff */
[----:B------:R-:W-:-:S07]  /*2b730*/  IMAD.MOV.U32 R15, RZ, RZ, -0x1 ;  /* 0xffffffffff0f7424 */ /* 0x000fce00078e00ff */
[----:B0123-5:R-:W-:Y:S05]  /*2b740*/  WARPSYNC.COLLECTIVE R15, `(.L_x_3515) ;  /* 0x000000000f087348 */ /* 0x02ffea0003c00000 */
[----:B------:R4:W0:Y:S02]  /*2b750*/  SHFL.IDX P6, R14, R13, R12, R11 ;  /* 0x0000000c0d0e7389 */ /* 0x00082400000c000b */
[----:B012345:R-:W-:Y:S01]  /*2b760*/  ENDCOLLECTIVE ;  /* 0x000000000000791b */ /* 0x03ffe20003800000 */
.L_x_3515:
[----:B------:R-:W-:Y:S05]  /*2b770*/  BSYNC B0 ;  /* 0x0000000000007941 */ /* 0x000fea0003800000 */
.L_x_3514:
[----:B------:R-:W-:Y:S01]  /*2b780*/  IMAD.MOV.U32 R3, RZ, RZ, R14 ;  /* 0x000000ffff037224 */ /* 0x000fe200078e000e */
[----:B------:R-:W-:Y:S06]  /*2b790*/  BRA `(.L_x_3516) ;  /* 0xffffffcc005c7947 */ /* 0x000fec000383ffff */
.L_x_3429:
[----:B0-----:R0:W2:Y:S02]  /*2b7a0*/  SYNCS.PHASECHK.TRANS64.TRYWAIT P0, [R0+URZ+0x32420], R3 ;  /* 0x03242003000075a7 */ /* 0x0010a4000800017f */
[----:B--2---:R-:W-:Y:S05]  /*2b7b0*/  @!P0 NANOSLEEP.SYNCS 0x989680 ;  /* 0x009896800000895d */ /* 0x004fea0003900000 */
[----:B------:R-:W2:Y:S02]  /*2b7c0*/  @!P0 SYNCS.PHASECHK.TRANS64 P0, [R0+URZ+0x32420], R3 ;  /* 0x03242003000085a7 */ /* 0x000ea4000800007f */
[----:B--2---:R-:W-:Y:S05]  /*2b7d0*/  @!P0 BRA `(.L_x_3429) ;  /* 0xfffffffc00f08947 */ /* 0x004fea000383ffff */
[----:B------:R-:W-:Y:S05]  /*2b7e0*/  BRA `(.L_x_3517) ;  /* 0xffffffd000e07947 */ /* 0x000fea000383ffff */
.L_x_3430:
        /* <DEDUP_REMOVED lines=11> */
.L_x_3519:
[----:B------:R-:W-:Y:S05]  /*2b8a0*/  BSYNC B0 ;  /* 0x0000000000007941 */ /* 0x000fea0003800000 */
.L_x_3518:
[----:B------:R-:W-:Y:S05]  /*2b8b0*/  BRA `(.L_x_3520) ;  /* 0xffffffd000c87947 */ /* 0x000fea000383ffff */
.L_x_3433:
[----:B------:R-:W-:Y:S01]  /*2b8c0*/  BSSY B1, `(.L_x_3521) ;  /* 0x0000006000017945 */ /* 0x000fe20003800000 */
[----:B------:R-:W-:-:S07]  /*2b8d0*/  IMAD.MOV.U32 R15, RZ, RZ, -0x1 ;  /* 0xffffffffff0f7424 */ /* 0x000fce00078e00ff */
[----:B012--5:R-:W-:Y:S05]  /*2b8e0*/  WARPSYNC.COLLECTIVE R15, `(.L_x_3522) ;  /* 0x000000000f0c7348 */ /* 0x027fea0003c00000 */
[----:B------:R-:W-:Y:S02]  /*2b8f0*/  ELECT P6, UR62, PT ;  /* 0x00000000003e782f */ /* 0x000fe400038c0000 */
[----:B------:R-:W-:Y:S01]  /*2b900*/  MOV R14, UR62 ;  /* 0x0000003e000e7c02 */ /* 0x000fe20008000f00 */
[----:B012--5:R-:W-:Y:S10]  /*2b910*/  ENDCOLLECTIVE ;  /* 0x000000000000791b */ /* 0x027ff40003800000 */
.L_x_3522:
[----:B------:R-:W-:Y:S05]  /*2b920*/  BSYNC B1 ;  /* 0x0000000000017941 */ /* 0x000fea0003800000 */
.L_x_3521:
[----:B------:R-:W-:Y:S05]  /*2b930*/  BRA `(.L_x_3523) ;  /* 0xffffffd000c07947 */ /* 0x000fea000383ffff */
.L_x_3435:
[----:B0-----:R0:W2:Y:S02]  /*2b940*/  SYNCS.PHASECHK.TRANS64.TRYWAIT P0, [R6+URZ], R5 ;  /* 0x00000005060075a7 */ /* 0x0010a4000800017f */
[----:B--2---:R-:W-:Y:S05]  /*2b950*/  @!P0 NANOSLEEP.SYNCS 0x989680 ;  /* 0x009896800000895d */ /* 0x004fea0003900000 */
[----:B------:R-:W2:Y:S02]  /*2b960*/  @!P0 SYNCS.PHASECHK.TRANS64 P0, [R6+URZ], R5 ;  /* 0x00000005060085a7 */ /* 0x000ea4000800007f */
[----:B--2---:R-:W-:Y:S05]  /*2b970*/  @!P0 BRA `(.L_x_3435) ;  /* 0xfffffffc00f08947 */ /* 0x004fea000383ffff */
[----:B------:R-:W-:Y:S05]  /*2b980*/  BRA `(.L_x_3524) ;  /* 0xffffffd000fc7947 */ /* 0x000fea000383ffff */
.L_x_3436:
[----:B--2---:R2:W3:Y:S02]  /*2b990*/  SYNCS.PHASECHK.TRANS64.TRYWAIT P0, [R7+URZ], R2 ;  /* 0x00000002070075a7 */ /* 0x0044e4000800017f */
[----:B---3--:R-:W-:Y:S05]  /*2b9a0*/  @!P0 NANOSLEEP.SYNCS 0x989680 ;  /* 0x009896800000895d */ /* 0x008fea0003900000 */
[----:B------:R-:W3:Y:S02]  /*2b9b0*/  @!P0 SYNCS.PHASECHK.TRANS64 P0, [R7+URZ], R2 ;  /* 0x00000002070085a7 */ /* 0x000ee4000800007f */
[----:B---3--:R-:W-:Y:S05]  /*2b9c0*/  @!P0 BRA `(.L_x_3436) ;  /* 0xfffffffc00f08947 */ /* 0x008fea000383ffff */
[----:B------:R-:W-:Y:S05]  /*2b9d0*/  BRA `(.L_x_3525) ;  /* 0xffffffd000f07947 */ /* 0x000fea000383ffff */
.L_x_3438:
[----:B---3--:R3:W4:Y:S02]  /*2b9e0*/  SYNCS.PHASECHK.TRANS64.TRYWAIT P0, [R4+URZ], R5 ;  /* 0x00000005040075a7 */ /* 0x008724000800017f */
[----:B----4-:R-:W-:Y:S05]  /*2b9f0*/  @!P0 NANOSLEEP.SYNCS 0x989680 ;  /* 0x009896800000895d */ /* 0x010fea0003900000 */
[----:B------:R-:W4:Y:S02]  /*2ba00*/  @!P0 SYNCS.PHASECHK.TRANS64 P0, [R4+URZ], R5 ;  /* 0x00000005040085a7 */ /* 0x000f24000800007f */
[----:B----4-:R-:W-:Y:S05]  /*2ba10*/  @!P0 BRA `(.L_x_3438) ;  /* 0xfffffffc00f08947 */ /* 0x010fea000383ffff */
[----:B------:R-:W-:Y:S05]  /*2ba20*/  BRA `(.L_x_3526) ;  /* 0xffffffd000f87947 */ /* 0x000fea000383ffff */
        .type           $_ZN7cutlass13device_kernelIN5flash11enable_sm90INS1_16FlashAttnFwdSm90INS1_25CollectiveMainloopFwdSm90ILi2EN4cute5tupleIJNS5_1CILi1EEES8_S8_EEENS6_IJNS7_ILi128EEENS7_ILi96EEENS7_ILi64EEEEEELi256ENS_6half_tEfNS_4arch4Sm90ELb0ELb1ELb0ELb1ELb0ELb0ELb1ELb1ELb0ELb1ELb0ELb0EEENS1_21CollectiveEpilogueFwdINS6_IJSA_NS7_ILi256EEESB_EEES9_SE_SG_Li256ELb1ELb1ELb0ELb0EEENS1_36VarlenDynamicPersistentTileSchedulerILi128ELi96ELi256ELi128ELb0ELb1ELb1ELb1ELb0ELb1EEEEEEEEEvNT_6ParamsE$_ZZN5flash25CollectiveMainloopFwdSm90ILi2EN4cute5tupleIJNS1_1CILi1EEES4_S4_EEENS2_IJNS3_ILi128EEENS3_ILi96EEENS3_ILi64EEEEEELi256EN7cutlass6half_tEfNSA_4arch4Sm90ELb0ELb1ELb0ELb1ELb0ELb0ELb1ELb1ELb0ELb1ELb0ELb0EE3mmaINS_16FlashAttnFwdSm90ISE_NS_21CollectiveEpilogueFwdINS2_IJS6_NS3_ILi256EEES7_EEES5_SB_SD_Li256ELb1ELb1ELb0ELb0EEENS_36VarlenDynamicPersistentTileSchedulerILi128ELi96ELi256ELi128ELb0ELb1ELb1ELb1ELb0ELb1EEEE13SharedStorageENS1_6TensorINS1_11ArrayEngineIfLm128EEENS1_6LayoutINS2_IJNS2_IJNS3_ILi2EEEST_NS3_ILi32EEEEEES4_S4_EEENS2_IJNS2_IJS4_ST_NS3_ILi4EEEEEENS3_ILi0EEESZ_EEEEEEENS_7SoftmaxILi2ELi0EEEEEbRKNSE_6ParamsENSA_25PipelineTmaAsyncNoClusterILi2ENSA_16PipelineTmaAsyncILi2EEEEES1B_RNSA_13PipelineStateILj2EEERT0_RT1_iRiRKNS_16SeqlenInfoQKNewKILb1ELb0EEENS2_IJiiiiEEERT_ENKUliT_T0_T1_E_clIZSF_ISO_S12_S14_EbS17_S1B_S1B_S1E_S1G_S1I_iS1J_S1N_S1O_S1Q_EUlRS1R_iE1_NS3_ILb0EEENS3_ILb1EEEEEDaiS1R_S1S_S1T_,@function
        .size           $_ZN7cutlass13device_kernelIN5flash11enable_sm90INS1_16FlashAttnFwdSm90INS1_25CollectiveMainloopFwdSm90ILi2EN4cute5tupleIJNS5_1CILi1EEES8_S8_EEENS6_IJNS7_ILi128EEENS7_ILi96EEENS7_ILi64EEEEEELi256ENS_6half_tEfNS_4arch4Sm90ELb0ELb1ELb0ELb1ELb0ELb0ELb1ELb1ELb0ELb1ELb0ELb0EEENS1_21CollectiveEpilogueFwdINS6_IJSA_NS7_ILi256EEESB_EEES9_SE_SG_Li256ELb1ELb1ELb0ELb0EEENS1_36VarlenDynamicPersistentTileSchedulerILi128ELi96ELi256ELi128ELb0ELb1ELb1ELb1ELb0ELb1EEEEEEEEEvNT_6ParamsE$_ZZN5flash25CollectiveMainloopFwdSm90ILi2EN4cute5tupleIJNS1_1CILi1EEES4_S4_EEENS2_IJNS3_ILi128EEENS3_ILi96EEENS3_ILi64EEEEEELi256EN7cutlass6half_tEfNSA_4arch4Sm90ELb0ELb1ELb0ELb1ELb0ELb0ELb1ELb1ELb0ELb1ELb0ELb0EE3mmaINS_16FlashAttnFwdSm90ISE_NS_21CollectiveEpilogueFwdINS2_IJS6_NS3_ILi256EEES7_EEES5_SB_SD_Li256ELb1ELb1ELb0ELb0EEENS_36VarlenDynamicPersistentTileSchedulerILi128ELi96ELi256ELi128ELb0ELb1ELb1ELb1ELb0ELb1EEEE13SharedStorageENS1_6TensorINS1_11ArrayEngineIfLm128EEENS1_6LayoutINS2_IJNS2_IJNS3_ILi2EEEST_NS3_ILi32EEEEEES4_S4_EEENS2_IJNS2_IJS4_ST_NS3_ILi4EEEEEENS3_ILi0EEESZ_EEEEEEENS_7SoftmaxILi2ELi0EEEEEbRKNSE_6ParamsENSA_25PipelineTmaAsyncNoClusterILi2ENSA_16PipelineTmaAsyncILi2EEEEES1B_RNSA_13PipelineStateILj2EEERT0_RT1_iRiRKNS_16SeqlenInfoQKNewKILb1ELb0EEENS2_IJiiiiEEERT_ENKUliT_T0_T1_E_clIZSF_ISO_S12_S14_EbS17_S1B_S1B_S1E_S1G_S1I_iS1J_S1N_S1O_S1Q_EUlRS1R_iE1_NS3_ILb0EEENS3_ILb1EEEEEDaiS1R_S1S_S1T_,(.L_x_6045 - $_ZN7cutlass13device_kernelIN5flash11enable_sm90INS1_16FlashAttnFwdSm90INS1_25CollectiveMainloopFwdSm90ILi2EN4cute5tupleIJNS5_1CILi1EEES8_S8_EEENS6_IJNS7_ILi128EEENS7_ILi96EEENS7_ILi64EEEEEELi256ENS_6half_tEfNS_4arch4Sm90ELb0ELb1ELb0ELb1ELb0ELb0ELb1ELb1ELb0ELb1ELb0ELb0EEENS1_21CollectiveEpilogueFwdINS6_IJSA_NS7_ILi256EEESB_EEES9_SE_SG_Li256ELb1ELb1ELb0ELb0EEENS1_36VarlenDynamicPersistentTileSchedulerILi128ELi96ELi256ELi128ELb0ELb1ELb1ELb1ELb0ELb1EEEEEEEEEvNT_6ParamsE$_ZZN5flash25CollectiveMainloopFwdSm90ILi2EN4cute5tupleIJNS1_1CILi1EEES4_S4_EEENS2_IJNS3_ILi128EEENS3_ILi96EEENS3_ILi64EEEEEELi256EN7cutlass6half_tEfNSA_4arch4Sm90ELb0ELb1ELb0ELb1ELb0ELb0ELb1ELb1ELb0ELb1ELb0ELb0EE3mmaINS_16FlashAttnFwdSm90ISE_NS_21CollectiveEpilogueFwdINS2_IJS6_NS3_ILi256EEES7_EEES5_SB_SD_Li256ELb1ELb1ELb0ELb0EEENS_36VarlenDynamicPersistentTileSchedulerILi128ELi96ELi256ELi128ELb0ELb1ELb1ELb1ELb0ELb1EEEE13SharedStorageENS1_6TensorINS1_11ArrayEngineIfLm128EEENS1_6LayoutINS2_IJNS2_IJNS3_ILi2EEEST_NS3_ILi32EEEEEES4_S4_EEENS2_IJNS2_IJS4_ST_NS3_ILi4EEEEEENS3_ILi0EEESZ_EEEEEEENS_7SoftmaxILi2ELi0EEEEEbRKNSE_6ParamsENSA_25PipelineTmaAsyncNoClusterILi2ENSA_16PipelineTmaAsyncILi2EEEEES1B_RNSA_13PipelineStateILj2EEERT0_RT1_iRiRKNS_16SeqlenInfoQKNewKILb1ELb0EEENS2_IJiiiiEEERT_ENKUliT_T0_T1_E_clIZSF_ISO_S12_S14_EbS17_S1B_S1B_S1E_S1G_S1I_iS1J_S1N_S1O_S1Q_EUlRS1R_iE1_NS3_ILb0EEENS3_ILb1EEEEEDaiS1R_S1S_S1T_)
$_ZN7cutlass13device_kernelIN5flash11enable_sm90INS1_16FlashAttnFwdSm90INS1_25CollectiveMainloopFwdSm90ILi2EN4cute5tupleIJNS5_1CILi1EEES8_S8_EEENS6_IJNS7_ILi128EEENS7_ILi96EEENS7_ILi64EEEEEELi256ENS_6half_tEfNS_4arch4Sm90ELb0ELb1ELb0ELb1ELb0ELb0ELb1ELb1ELb0ELb1ELb0ELb0EEENS1_21CollectiveEpilogueFwdINS6_IJSA_NS7_ILi256EEESB_EEES9_SE_SG_Li256ELb1ELb1ELb0ELb0EEENS1_36VarlenDynamicPersistentTileSchedulerILi128ELi96ELi256ELi128ELb0ELb1ELb1ELb1ELb0ELb1EEEEEEEEEvNT_6ParamsE$_ZZN5flash25CollectiveMainloopFwdSm90ILi2EN4cute5tupleIJNS1_1CILi1EEES4_S4_EEENS2_IJNS3_ILi128EEENS3_ILi96EEENS3_ILi64EEEEEELi256EN7cutlass6half_tEfNSA_4arch4Sm90ELb0ELb1ELb0ELb1ELb0ELb0ELb1ELb1ELb0ELb1ELb0ELb0EE3mmaINS_16FlashAttnFwdSm90ISE_NS_21CollectiveEpilogueFwdINS2_IJS6_NS3_ILi256EEES7_EEES5_SB_SD_Li256ELb1ELb1ELb0ELb0EEENS_36VarlenDynamicPersistentTileSchedulerILi128ELi96ELi256ELi128ELb0ELb1ELb1ELb1ELb0ELb1EEEE13SharedStorageENS1_6TensorINS1_11ArrayEngineIfLm128EEENS1_6LayoutINS2_IJNS2_IJNS3_ILi2EEEST_NS3_ILi32EEEEEES4_S4_EEENS2_IJNS2_IJS4_ST_NS3_ILi4EEEEEENS3_ILi0EEESZ_EEEEEEENS_7SoftmaxILi2ELi0EEEEEbRKNSE_6ParamsENSA_25PipelineTmaAsyncNoClusterILi2ENSA_16PipelineTmaAsyncILi2EEEEES1B_RNSA_13PipelineStateILj2EEERT0_RT1_iRiRKNS_16SeqlenInfoQKNewKILb1ELb0EEENS2_IJiiiiEEERT_ENKUliT_T0_T1_E_clIZSF_ISO_S12_S14_EbS17_S1B_S1B_S1E_S1G_S1I_iS1J_S1N_S1O_S1Q_EUlRS1R_iE1_NS3_ILb0EEENS3_ILb1EEEEEDaiS1R_S1S_S1T_:
        /* <DEDUP_REMOVED lines=47> */
.L_x_3528:
[----:B------:R-:W-:Y:S05]  /*2bd20*/  BSYNC B3 ;  /* 0x0000000000037941 */ /* 0x000fea0003800000 */
.L_x_3527:
        /* <DEDUP_REMOVED lines=17> */
.L_x_3530:
[----:B------:R-:W-:Y:S05]  /*2be40*/  BSYNC B3 ;  /* 0x0000000000037941 */ /* 0x000fea0003800000 */
.L_x_3529:
        /* <DEDUP_REMOVED lines=10> */
.L_x_3532:
[----:B------:R-:W-:Y:S05]  /*2bef0*/  BSYNC B3 ;  /* 0x0000000000037941 */ /* 0x000fea0003800000 */
.L_x_3531:
        /* <DEDUP_REMOVED lines=92> */
.L_x_3535:
[----:B------:R-:W-:Y:S05]  /*2c4c0*/  BSYNC B3 ;  /* 0x0000000000037941 */ /* 0x000fea0003800000 */
.L_x_3534:
        /* <DEDUP_REMOVED lines=17> */
.L_x_3537:
[----:B------:R-:W-:Y:S05]  /*2c5e0*/  BSYNC B3 ;  /* 0x0000000000037941 */ /* 0x000fea0003800000 */
.L_x_3536:
        /* <DEDUP_REMOVED lines=10> */
.L_x_3539:
[----:B------:R-:W-:Y:S05]  /*2c690*/  BSYNC B3 ;  /* 0x0000000000037941 */ /* 0x000fea0003800000 */
.L_x_3538:
        /* <DEDUP_REMOVED lines=392> */
.L_x_3546:
[----:B------:R-:W-:Y:S05]  /*2df20*/  BSYNC B5 ;  /* 0x0000000000057941 */ /* 0x000fea0003800000 */
.L_x_3545:
[----:B------:R-:W-:Y:S01]  /*2df30*/  LOP3.LUT R9, RZ, R9, RZ, 0x33, !PT ;  /* 0x00000009ff097212 */ /* 0x000fe200078e33ff */
[----:B------:R-:W-:Y:S06]  /*2df40*/  BRA `(.L_x_3547) ;  /* 0x0000000000287947 */ /* 0x000fec0003800000 */
.L_x_3544:
        /* <DEDUP_REMOVED lines=10> */
.L_x_3547:
[----:B------:R-:W-:Y:S05]  /*2dff0*/  BSYNC B4 ;  /* 0x0000000000047941 */ /* 0x000fea0003800000 */
.L_x_3543:
[----:B------:R-:W-:-:S05]  /*2e000*/  IMAD R9, R76, R9, R12 ;  /* 0x000000094c097224 */ /* 0x000fca00078e020c */
[----:B------:R-:W-:Y:S02]  /*2e010*/  VIMNMX R2, R2, R9, !PT ;  /* 0x0000000902027248 */ /* 0x000fe40007fe0100 */
[----:B------:R-:W-:-:S07]  /*2e020*/  VIADDMNMX R7, R9, R76, R7, PT ;  /* 0x0000004c09077246 */ /* 0x000fce0003800107 */
.L_x_3542:
[----:B------:R-:W-:Y:S05]  /*2e030*/  BSYNC B3 ;  /* 0x0000000000037941 */ /* 0x000fea0003800000 */
.L_x_3541:
        /* <DEDUP_REMOVED lines=137> */
.L_x_3553:
[----:B------:R-:W-:Y:S05]  /*2e8d0*/  BSYNC B5 ;  /* 0x0000000000057941 */ /* 0x000fea0003800000 */
.L_x_3552:
[----:B------:R-:W-:Y:S01]  /*2e8e0*/  LOP3.LUT R21, RZ, R21, RZ, 0x33, !PT ;  /* 0x00000015ff157212 */ /* 0x000fe200078e33ff */
[----:B------:R-:W-:Y:S06]  /*2e8f0*/  BRA `(.L_x_3554) ;  /* 0x0000000000287947 */ /* 0x000fec0003800000 */
.L_x_3551:
        /* <DEDUP_REMOVED lines=10> */
.L_x_3554:
[----:B------:R-:W-:Y:S05]  /*2e9a0*/  BSYNC B4 ;  /* 0x0000000000047941 */ /* 0x000fea0003800000 */
.L_x_3550:
[----:B------:R-:W-:-:S05]  /*2e9b0*/  IMAD R21, R76, R21, R12 ;  /* 0x000000154c157224 */ /* 0x000fca00078e020c */
[----:B------:R-:W-:Y:S02]  /*2e9c0*/  VIADDMNMX R9, R21, R76, R9, PT ;  /* 0x0000004c15097246 */ /* 0x000fe40003800109 */
[----:B------:R-:W-:-:S07]  /*2e9d0*/  VIMNMX R8, R8, R21, !PT ;  /* 0x0000001508087248 */ /* 0x000fce0007fe0100 */
.L_x_3549:
[----:B------:R-:W-:Y:S05]  /*2e9e0*/  BSYNC B3 ;  /* 0x0000000000037941 */ /* 0x000fea0003800000 */
.L_x_3548:
        /* <DEDUP_REMOVED lines=246> */
[----:B---3--:R-:W-:Y:S01]  /*2f950*/  FADD.FTZ R6, R152, R73 ;  /* 0x0000004998067221 */ /* 0x008fe20000010000 */
[----:B------:R-:W3:Y:S01]  /*2f960*/  MUFU.EX2 R13, R34 ;  /* 0x00000022000d7308 */ /* 0x000ee20000000800 */
[----:B----4-:R-:W-:-:S02]  /*2f970*/  FADD.FTZ R7, R153, R24 ;  /* 0x0000001899077221 */ /* 0x010fc40000010000 */
[----:B0-----:R-:W-:Y:S02]  /*2f980*/  FADD.FTZ R27, R25, R6 ;  /* 0x00000006191b7221 */ /* 0x001fe40000010000 */
[----:B-1----:R-:W-:-:S03]  /*2f990*/  FADD.FTZ R6, R158, R7 ;  /* 0x000000079e067221 */ /* 0x002fc60000010000 */
[----:B------:R-:W0:Y:S01]  /*2f9a0*/  MUFU.EX2 R21, R21 ;  /* 0x0000001500157308 */ /* 0x000e220000000800 */
[----:B--2---:R-:W-:Y:S01]  /*2f9b0*/  FADD.FTZ R24, R154, R27 ;  /* 0x0000001b9a187221 */ /* 0x004fe20000010000 */
[----:B-----5:R-:W-:-:S06]  /*2f9c0*/  FADD.FTZ R6, R155, R6 ;  /* 0x000000069b067221 */ /* 0x020fcc0000010000 */
[----:B------:R-:W1:Y:S01]  /*2f9d0*/  MUFU.EX2 R12, R12 ;  /* 0x0000000c000c7308 */ /* 0x000e620000000800 */
[----:B------:R-:W-:Y:S01]  /*2f9e0*/  FADD.FTZ R7, R213, R24 ;  /* 0x00000018d5077221 */ /* 0x000fe20000010000 */
[----:B------:R-:W-:-:S06]  /*2f9f0*/  FADD.FTZ R6, R157, R6 ;  /* 0x000000069d067221 */ /* 0x000fcc0000010000 */
[----:B------:R-:W2:Y:S08]  /*2fa00*/  MUFU.EX2 R20, R20 ;  /* 0x0000001400147308 */ /* 0x000eb00000000800 */
[----:B------:R-:W4:Y:S01]  /*2fa10*/  MUFU.EX2 R160, R160 ;  /* 0x000000a000a07308 */ /* 0x000f220000000800 */
[----:B------:R-:W-:Y:S01]  /*2fa20*/  FADD.FTZ R24, R156, R7 ;  /* 0x000000079c187221 */ /* 0x000fe20000010000 */
        /* <DEDUP_REMOVED lines=464> */
[----:B------:R-:W3:Y:S02]  /*31730*/  LD.E R2, desc[UR6][R6.64+0x1f8] ;  /* 0x0001f80606027980 */ /* 0x000ee4000c101900 */
[----:B---3--:R-:W-:-:S05]  /*31740*/  FMUL.FTZ R31, R9, R2 ;  /* 0x00000002091f7220 */ /* 0x008fca0000410000 */
[----:B------:R-:W-:Y:S04]  /*31750*/  ST.E desc[UR4][R6.64+0x1f8], R31 ;  /* 0x0001f81f06007985 */ /* 0x000fe8000c101904 */
[----:B------:R-:W3:Y:S01]  /*31760*/  LD.E R2, desc[UR6][R6.64+0x1fc] ;  /* 0x0001fc0606027980 */ /* 0x000ee2000c101900 */
[----:B------:R-:W-:Y:S01]  /*31770*/  LEA.HI R24, R207, 0x8, RZ, 0x19 ;  /* 0x00000008cf187811 */ /* 0x000fe200078fc8ff */
[----:B---3--:R-:W-:-:S05]  /*31780*/  FMUL.FTZ R9, R9, R2 ;  /* 0x0000000209097220 */ /* 0x008fca0000410000 */
[----:B------:R3:W-:Y:S04]  /*31790*/  ST.E desc[UR4][R6.64+0x1fc], R9 ;  /* 0x0001fc0906007985 */ /* 0x0007e8000c101904 */
[----:B0-----:R-:W4:Y:S01]  /*317a0*/  LDL.64 R2, [R0+0x80] ;  /* 0x0000800000027983 */ /* 0x001f220000100a00 */
[----:B------:R0:W-:Y:S06]  /*317b0*/  BAR.SYNC.DEFER_BLOCKING R24, 0x100 ;  /* 0x000400180000751d */ /* 0x0001ec0000010000 */
[----:B-1----:R-:W5:Y:S04]  /*317c0*/  LDL.64 R26, [R0] ;  /* 0x00000000001a7983 */ /* 0x002f680000100a00 */
[----:B--2---:R-:W2:Y:S04]  /*317d0*/  LDL.64 R28, [R0+0x98] ;  /* 0x00009800001c7983 */ /* 0x004ea80000100a00 */
[----:B---3--:R-:W0:Y:S04]  /*317e0*/  LDL.64 R8, [R0+0x88] ;  /* 0x0000880000087983 */ /* 0x008e280000100a00 */
[----:B----4-:R-:W3:Y:S04]  /*317f0*/  LD.E R31, desc[UR4][R2.64] ;  /* 0x00000004021f7980 */ /* 0x010ee8000c101900 */
[----:B-----5:R-:W4:Y:S04]  /*31800*/  LD.E R27, desc[UR6][R26.64] ;  /* 0x000000061a1b7980 */ /* 0x020f28000c101900 */
[----:B--2---:R-:W4:Y:S04]  /*31810*/  LD.E.64 R6, desc[UR4][R28.64] ;  /* 0x000000041c067980 */ /* 0x004f28000c101b00 */
[----:B---3--:R1:W-:Y:S04]  /*31820*/  ST.E desc[UR8][R2.64], R31 ;  /* 0x0000001f02007985 */ /* 0x0083e8000c101908 */
[----:B------:R-:W2:Y:S04]  /*31830*/  LD.E R33, desc[UR10][R2.64+0x4] ;  /* 0x0000040a02217980 */ /* 0x000ea8000c101900 */
[----:B--2---:R2:W-:Y:S04]  /*31840*/  ST.E desc[UR4][R2.64+0x4], R33 ;  /* 0x0000042102007985 */ /* 0x0045e8000c101904 */
[----:B------:R-:W3:Y:S04]  /*31850*/  LD.E R35, desc[UR6][R2.64+0x8] ;  /* 0x0000080602237980 */ /* 0x000ee8000c101900 */
[----:B---3--:R3:W-:Y:S04]  /*31860*/  ST.E desc[UR4][R2.64+0x8], R35 ;  /* 0x0000082302007985 */ /* 0x0087e8000c101904 */
[----:B------:R-:W5:Y:S04]  /*31870*/  LD.E R37, desc[UR6][R2.64+0xc] ;  /* 0x00000c0602257980 */ /* 0x000f68000c101900 */
[----:B-----5:R-:W-:Y:S04]  /*31880*/  ST.E desc[UR4][R2.64+0xc], R37 ;  /* 0x00000c2502007985 */ /* 0x020fe8000c101904 */
[----:B------:R-:W5:Y:S04]  /*31890*/  LD.E R29, desc[UR6][R2.64+0x10] ;  /* 0x00001006021d7980 */ /* 0x000f68000c101900 */
[----:B-----5:R5:W-:Y:S04]  /*318a0*/  ST.E desc[UR4][R2.64+0x10], R29 ;  /* 0x0000101d02007985 */ /* 0x020be8000c101904 */
[----:B-1----:R-:W4:Y:S04]  /*318b0*/  LD.E R31, desc[UR6][R2.64+0x14] ;  /* 0x00001406021f7980 */ /* 0x002f28000c101900 */
[----:B----4-:R1:W-:Y:S04]  /*318c0*/  ST.E desc[UR4][R2.64+0x14], R31 ;  /* 0x0000141f02007985 */ /* 0x0103e8000c101904 */
[----:B--2---:R-:W2:Y:S04]  /*318d0*/  LD.E R33, desc[UR6][R2.64+0x18] ;  /* 0x0000180602217980 */ /* 0x004ea8000c101900 */
[----:B--2---:R2:W-:Y:S04]  /*318e0*/  ST.E desc[UR4][R2.64+0x18], R33 ;  /* 0x0000182102007985 */ /* 0x0045e8000c101904 */
[----:B---3--:R-:W3:Y:S04]  /*318f0*/  LD.E R35, desc[UR6][R2.64+0x1c] ;  /* 0x00001c0602237980 */ /* 0x008ee8000c101900 */
[----:B---3--:R3:W-:Y:S04]  /*31900*/  ST.E desc[UR4][R2.64+0x1c], R35 ;  /* 0x00001c2302007985 */ /* 0x0087e8000c101904 */
[----:B-----5:R-:W4:Y:S04]  /*31910*/  LD.E R29, desc[UR6][R2.64+0x20] ;  /* 0x00002006021d7980 */ /* 0x020f28000c101900 */
[----:B----4-:R4:W-:Y:S04]  /*31920*/  ST.E desc[UR4][R2.64+0x20], R29 ;  /* 0x0000201d02007985 */ /* 0x0109e8000c101904 */
[----:B-1----:R-:W5:Y:S04]  /*31930*/  LD.E R31, desc[UR6][R2.64+0x24] ;  /* 0x00002406021f7980 */ /* 0x002f68000c101900 */
[----:B-----5:R1:W-:Y:S04]  /*31940*/  ST.E desc[UR4][R2.64+0x24], R31 ;  /* 0x0000241f02007985 */ /* 0x0203e8000c101904 */
[----:B--2---:R-:W2:Y:S04]  /*31950*/  LD.E R33, desc[UR6][R2.64+0x28] ;  /* 0x0000280602217980 */ /* 0x004ea8000c101900 */
[----:B--2---:R2:W-:Y:S04]  /*31960*/  ST.E desc[UR4][R2.64+0x28], R33 ;  /* 0x0000282102007985 */ /* 0x0045e8000c101904 */
[----:B---3--:R-:W3:Y:S04]  /*31970*/  LD.E R35, desc[UR6][R2.64+0x2c] ;  /* 0x00002c0602237980 */ /* 0x008ee8000c101900 */
[----:B---3--:R3:W-:Y:S04]  /*31980*/  ST.E desc[UR4][R2.64+0x2c], R35 ;  /* 0x00002c2302007985 */ /* 0x0087e8000c101904 */
[----:B----4-:R-:W4:Y:S04]  /*31990*/  LD.E R29, desc[UR6][R2.64+0x30] ;  /* 0x00003006021d7980 */ /* 0x010f28000c101900 */
        /* <DEDUP_REMOVED lines=229> */
[----:B---3--:R-:W3:Y:S01]  /*327f0*/  LD.E R35, desc[UR6][R2.64+0x1fc] ;  /* 0x0001fc0602237980 */ /* 0x008ee2000c101900 */
[----:B------:R-:W-:-:S02]  /*32800*/  R2UR UR30, R4 ;  /* 0x00000000041e72ca */ /* 0x000fc400000e0000 */
[C---:B------:R-:W-:Y:S02]  /*32810*/  R2UR UR31, R5.reuse ;  /* 0x00000000051f72ca */ /* 0x040fe400000e0000 */
[C---:B------:R-:W-:Y:S02]  /*32820*/  R2UR UR32, R4.reuse ;  /* 0x00000000042072ca */ /* 0x040fe400000e0000 */
[C---:B------:R-:W-:Y:S02]  /*32830*/  R2UR UR33, R5.reuse ;  /* 0x00000000052172ca */ /* 0x040fe400000e0000 */
[C---:B------:R-:W-:Y:S02]  /*32840*/  R2UR UR34, R4.reuse ;  /* 0x00000000042272ca */ /* 0x040fe400000e0000 */
[----:B------:R-:W-:Y:S01]  /*32850*/  R2UR UR35, R5 ;  /* 0x00000000052372ca */ /* 0x000fe200000e0000 */
[----:B---3--:R3:W-:Y:S04]  /*32860*/  ST.E desc[UR4][R2.64+0x1fc], R35 ;  /* 0x0001fc2302007985 */ /* 0x0087e8000c101904 */
[----:B0-----:R-:W5:Y:S01]  /*32870*/  LD.E R24, desc[UR6][R8.64] ;  /* 0x0000000608187980 */ /* 0x001f62000c101900 */
        /* <DEDUP_REMOVED lines=26> */
[----:B------:R-:W-:Y:S01]  /*32a20*/  IMAD R6, R27, 0xc00, R6 ;  /* 0x00000c001b067824 */ /* 0x000fe200078e0206 */
[----:B------:R-:W-:Y:S01]  /*32a30*/  F2FP.F16.F32.PACK_AB R152, R25, R152 ;  /* 0x000000981998723e */ /* 0x000fe200000000ff */
[----:B------:R-:W5:Y:S04]  /*32a40*/  LD.E R26, desc[UR34][R2.64+0x8] ;  /* 0x00000822021a7980 */ /* 0x000f68000c101900 */
[----:B------:R-:W5:Y:S04]  /*32a50*/  LD.E R25, desc[UR32][R2.64+0x4] ;  /* 0x0000042002197980 */ /* 0x000f68000c101900 */
[----:B------:R-:W5:Y:S04]  /*32a60*/  LD.E R27, desc[UR46][R2.64+0xc] ;  /* 0x00000c2e021b7980 */ /* 0x000f68000c101900 */
[----:B------:R-:W5:Y:S04]  /*32a70*/  LD.E R28, desc[UR48][R2.64+0x10] ;  /* 0x00001030021c7980 */ /* 0x000f68000c101900 */
[----:B----4-:R-:W4:Y:S04]  /*32a80*/  LD.E R29, desc[UR50][R2.64+0x14] ;  /* 0x00001432021d7980 */ /* 0x010f28000c101900 */
[----:B------:R-:W4:Y:S04]  /*32a90*/  LD.E R30, desc[UR52][R2.64+0x18] ;  /* 0x00001834021e7980 */ /* 0x000f28000c101900 */
[----:B-1----:R-:W4:Y:S04]  /*32aa0*/  LD.E R31, desc[UR54][R2.64+0x1c] ;  /* 0x00001c36021f7980 */ /* 0x002f28000c101900 */
[----:B------:R-:W4:Y:S04]  /*32ab0*/  LD.E R32, desc[UR60][R2.64+0x20] ;  /* 0x0000203c02207980 */ /* 0x000f28000c101900 */
[----:B--2---:R-:W4:Y:S04]  /*32ac0*/  LD.E R33, desc[UR58][R2.64+0x24] ;  /* 0x0000243a02217980 */ /* 0x004f28000c101900 */
[----:B------:R-:W4:Y:S04]  /*32ad0*/  LD.E R34, desc[UR56][R2.64+0x28] ;  /* 0x0000283802227980 */ /* 0x000f28000c101900 */
[----:B---3--:R-:W4:Y:S04]  /*32ae0*/  LD.E R35, desc[UR4][R2.64+0x2c] ;  /* 0x00002c0402237980 */ /* 0x008f28000c101900 */
        /* <DEDUP_REMOVED lines=51> */
[----:B-----5:R-:W-:-:S03]  /*32e20*/  ISETP.NE.U32.AND P1, PT, R24, RZ, PT ;  /* 0x000000ff1800720c */ /* 0x020fc60003f25070 */
        /* <DEDUP_REMOVED lines=66> */
[----:B------:R-:W-:-:S02]  /*33250*/  R2UR UR6, R6 ;  /* 0x00000000060672ca */ /* 0x000fc400000e0000 */
[----:B------:R-:W-:Y:S02]  /*33260*/  R2UR UR7, R7 ;  /* 0x00000000070772ca */ /* 0x000fe400000e0000 */
[----:B------:R-:W-:Y:S02]  /*33270*/  F2FP.F16.F32.PACK_AB R154, R213, R154 ;  /* 0x0000009ad59a723e */ /* 0x000fe400000000ff */
[----:B------:R-:W-:Y:S02]  /*33280*/  F2FP.F16.F32.PACK_AB R153, R158, R153 ;  /* 0x000000999e99723e */ /* 0x000fe400000000ff */
[----:B------:R-:W-:Y:S01]  /*33290*/  F2FP.F16.F32.PACK_AB R155, R157, R155 ;  /* 0x0000009b9d9b723e */ /* 0x000fe200000000ff */
[----:B------:R-:W-:Y:S01]  /*332a0*/  VOTEU.ANY UP0, P1 ;  /* 0x00000000003f7886 */ /* 0x000fe20000800100 */
        /* <DEDUP_REMOVED lines=5081> */
.L_x_3555:
[----:B------:R-:W-:-:S04]  /*47040*/  IMAD.MOV.U32 R213, RZ, RZ, 0x0 ;  /* 0x00000000ffd57424 */ /* 0x000fc800078e00ff */
[----:B01----:R-:W-:Y:S05]  /*47050*/  RET.REL.NODEC R212 `(_ZN7cutlass13device_kernelIN5flash11enable_sm90INS1_16FlashAttnFwdSm90INS1_25CollectiveMainloopFwdSm90ILi2EN4cute5tupleIJNS5_1CILi1EEES8_S8_EEENS6_IJNS7_ILi128EEENS7_ILi96EEENS7_ILi64EEEEEELi256ENS_6half_tEfNS_4arch4Sm90ELb0ELb1ELb0ELb1ELb0ELb0ELb1ELb1ELb0ELb1ELb0ELb0EEENS1_21CollectiveEpilogueFwdINS6_IJSA_NS7_ILi256EEESB_EEES9_SE_SG_Li256ELb1ELb1ELb0ELb0EEENS1_36VarlenDynamicPersistentTileSchedulerILi128ELi96ELi256ELi128ELb0ELb1ELb1ELb1ELb0ELb1EEEEEEEEEvNT_6ParamsE) ;  /* 0xfffffb8cd4e87950 */ /* 0x003fea0003c3ffff */
.L_x_3533:
[----:B0-----:R0:W1:Y:S02]  /*47060*/  SYNCS.PHASECHK.TRANS64.TRYWAIT P1, [R2+URZ], R3 ;  /* 0x00000003020075a7 */ /* 0x001064000802017f */
[----:B-1----:R-:W-:Y:S05]  /*47070*/  @!P1 NANOSLEEP.SYNCS 0x989680 ;  /* 0x009896800000995d */ /* 0x002fea0003900000 */
[----:B------:R-:W1:Y:S02]  /*47080*/  @!P1 SYNCS.PHASECHK.TRANS64 P1, [R2+URZ], R3 ;  /* 0x00000003020095a7 */ /* 0x000e64000802007f */
[----:B-1----:R-:W-:Y:S05]  /*47090*/  @!P1 BRA `(.L_x_3533) ;  /* 0xfffffffc00f09947 */ /* 0x002fea000383ffff */
[----:B------:R-:W-:Y:S05]  /*470a0*/  BRA `(.L_x_3532) ;  /* 0xfffffe4c00907947 */ /* 0x000fea000383ffff */
.L_x_3540:
[----:B0-----:R0:W1:Y:S02]  /*470b0*/  SYNCS.PHASECHK.TRANS64.TRYWAIT P1, [R8+URZ], R9 ;  /* 0x00000009080075a7 */ /* 0x001064000802017f */
[----:B-1----:R-:W-:Y:S05]  /*470c0*/  @!P1 NANOSLEEP.SYNCS 0x989680 ;  /* 0x009896800000995d */ /* 0x002fea0003900000 */
[----:B------:R-:W1:Y:S02]  /*470d0*/  @!P1 SYNCS.PHASECHK.TRANS64 P1, [R8+URZ], R9 ;  /* 0x00000009080095a7 */ /* 0x000e64000802007f */
[----:B-1----:R-:W-:Y:S05]  /*470e0*/  @!P1 BRA `(.L_x_3540) ;  /* 0xfffffffc00f09947 */ /* 0x002fea000383ffff */
[----:B------:R-:W-:Y:S05]  /*470f0*/  BRA `(.L_x_3539) ;  /* 0xfffffe5400647947 */ /* 0x000fea000383ffff */
.L_x_3556:
        /* <DEDUP_REMOVED lines=16> */
.L_x_6045:


//--------------------- .text._ZN7cutlass13device_kernelIN5flash11enable_sm90INS1_16FlashAttnFwdSm90INS1_25CollectiveMainloopFwdSm90ILi2EN4cute5tupleIJNS5_1CILi1EEES8_S8_EEENS6_IJNS7_ILi128EEENS7_ILi96EEENS7_ILi64EEEEEELi256ENS_6half_tEfNS_4arch4Sm90ELb0ELb1ELb0ELb1ELb0ELb1ELb1ELb1ELb0ELb1ELb0ELb0EEENS1_21CollectiveEpilogueFwdINS6_IJSA_NS7_ILi256EEESB_EEES9_SE_SG_Li256ELb1ELb1ELb0ELb0EEENS1_36VarlenDynamicPersistentTileSchedulerILi128ELi96ELi256ELi128ELb0ELb1ELb1ELb1ELb0ELb1EEEEEEEEEvNT_6ParamsE --------------------------
	.section	.text._ZN7cutlass13device_kernelIN5flash11enable_sm90INS1_16FlashAttnFwdSm90INS1_25CollectiveMainloopFwdSm90ILi2EN4cute5tupleIJNS5_1CILi1EEES8_S8_EEENS6_IJNS7_ILi128EEENS7_ILi96EEENS7_ILi64EEEEEELi256ENS_6half_tEfNS_4arch4Sm90ELb0ELb1ELb0ELb1ELb0ELb1ELb1ELb1ELb0ELb1ELb0ELb0EEENS1_21CollectiveEpilogueFwdINS6_IJSA_NS7_ILi256EEESB_EEES9_SE_SG_Li256ELb1ELb1ELb0ELb0EEENS1_36VarlenDynamicPersistentTileSchedulerILi128ELi96ELi256ELi128ELb0ELb1ELb1ELb1ELb0ELb1EEEEEEEEEvNT_6ParamsE,"ax",@progbits
	.align	128
.text._ZN7cutlass13device_kernelIN5flash11enable_sm90INS1_16FlashAttnFwdSm90INS1_25CollectiveMainloopFwdSm90ILi2EN4cute5tupleIJNS5_1CILi1EEES8_S8_EEENS6_IJNS7_ILi128EEENS7_ILi96EEENS7_ILi64EEEEEELi256ENS_6half_tEfNS_4arch4Sm90ELb0ELb1ELb0ELb1ELb0ELb1ELb1ELb1ELb0ELb1ELb0ELb0EEENS1_21CollectiveEpilogueFwdINS6_IJSA_NS7_ILi256EEESB_EEES9_SE_SG_Li256ELb1ELb1ELb0ELb0EEENS1_36VarlenDynamicPersistentTileSchedulerILi128ELi96ELi256ELi128ELb0ELb1ELb1ELb1ELb0ELb1EEEEEEEEEvNT_6ParamsE:
        .type           _ZN7cutlass13device_kernelIN5flash11enable_sm90INS1_16FlashAttnFwdSm90INS1_25CollectiveMainloopFwdSm90ILi2EN4cute5tupleIJNS5_1CILi1EEES8_S8_EEENS6_IJNS7_ILi128EEENS7_ILi96EEENS7_ILi64EEEEEELi256ENS_6half_tEfNS_4arch4Sm90ELb0ELb1ELb0ELb1ELb0ELb1ELb1ELb1ELb0ELb1ELb0ELb0EEENS1_21CollectiveEpilogueFwdINS6_IJSA_NS7_ILi256EEESB_EEES9_SE_SG_Li256ELb1ELb1ELb0ELb0EEENS1_36VarlenDynamicPersistentTileSchedulerILi128ELi96ELi256ELi128ELb0ELb1ELb1ELb1ELb0ELb1EEEEEEEEEvNT_6ParamsE,@function
        .size           _ZN7cutlass13device_kernelIN5flash11enable_sm90INS1_16FlashAttnFwdSm90INS1_25CollectiveMainloopFwdSm90ILi2EN4cute5tupleIJNS5_1CILi1EEES8_S8_EEENS6_IJNS7_ILi128EEENS7_ILi96EEENS7_ILi64EEEEEELi256ENS_6half_tEfNS_4arch4Sm90ELb0ELb1ELb0ELb1ELb0ELb1ELb1ELb1ELb0ELb1ELb0ELb0EEENS1_21CollectiveEpilogueFwdINS6_IJSA_NS7_ILi256EEESB_EEES9_SE_SG_Li256ELb1ELb1ELb0ELb0EEENS1_36VarlenDynamicPersistentTileSchedulerILi128ELi96ELi256ELi128ELb0ELb1ELb1ELb1ELb0ELb1EEEEEEEEEvNT_6ParamsE,(.L_x_6047 - _ZN7cutlass13device_kernelIN5flash11enable_sm90INS1_16FlashAttnFwdSm90INS1_25CollectiveMainloopFwdSm90ILi2EN4cute5tupleIJNS5_1CILi1EEES8_S8_EEENS6_IJNS7_ILi128EEENS7_ILi96EEENS7_ILi64EEEEEELi256ENS_6half_tEfNS_4arch4Sm90ELb0ELb1ELb0ELb1ELb0ELb1ELb1ELb1ELb0ELb1ELb0ELb0EEENS1_21CollectiveEpilogueFwdINS6_IJSA_NS7_ILi256EEESB_EEES9_SE_SG_Li256ELb1ELb1ELb0ELb0EEENS1_36VarlenDynamicPersistentTileSchedulerILi128ELi96ELi256ELi128ELb0ELb1ELb1ELb1ELb0ELb1EEEEEEEEEvNT_6ParamsE)
        .other          _ZN7cutlass13device_kernelIN5flash11enable_sm90INS1_16FlashAttnFwdSm90INS1_25CollectiveMainloopFwdSm90ILi2EN4cute5tupleIJNS5_1CILi1EEES8_S8_EEENS6_IJNS7_ILi128EEENS7_ILi96EEENS7_ILi64EEEEEELi256ENS_6half_tEfNS_4arch4Sm90ELb0ELb1ELb0ELb1ELb0ELb1ELb1ELb1ELb0ELb1ELb0ELb0EEENS1_21CollectiveEpilogueFwdINS6_IJSA_NS7_ILi256EEESB_EEES9_SE_SG_Li256ELb1ELb1ELb0ELb0EEENS1_36VarlenDynamicPersistentTileSchedulerILi128ELi96ELi256ELi128ELb0ELb1ELb1ELb1ELb0ELb1EEEEEEEEEvNT_6ParamsE,@"STO_CUDA_ENTRY STV_DEFAULT"
_ZN7cutlass13device_kernelIN5flash11enable_sm90INS1_16FlashAttnFwdSm90INS1_25CollectiveMainloopFwdSm90ILi2EN4cute5tupleIJNS5_1CILi1EEES8_S8_EEENS6_IJNS7_ILi128EEENS7_ILi96EEENS7_ILi64EEEEEELi256ENS_6half_tEfNS_4arch4Sm90ELb0ELb1ELb0ELb1ELb0ELb1ELb1ELb1ELb0ELb1ELb0ELb0EEENS1_21CollectiveEpilogueFwdINS6_IJSA_NS7_ILi256EEESB_EEES9_SE_SG_Li256ELb1ELb1ELb0ELb0EEENS1_36VarlenDynamicPersistentTileSchedulerILi128ELi96ELi256ELi128ELb0ELb1ELb1ELb1ELb0ELb1EEEEEEEEEvNT_6ParamsE:
[----:B------:R-:W0:Y:S02]  /*0000*/  LDC R1, c[0x0][0x28] ;  /* 0x00000a00ff017b82 */ /* 0x000e240000000800 */
[----:B0-----:R-:W-:-:S05]  /*0010*/  VIADD R1, R1, 0xfffffb20 ;  /* 0xfffffb2001017836 */ /* 0x001fca0000000000 */
[----:B------:R-:W-:Y:S01]  /*0020*/  R2UR UR4, R1 ;  /* 0x00000000010472ca */ /* 0x000fe200000e0000 */
[----:B------:R-:W0:Y:S01]  /*0030*/  S2R R3, SR_TID.X ;  /* 0x0000000000037919 */ /* 0x000e220000002100 */
[----:B------:R-:W-:Y:S01]  /*0040*/  ELECT P0, URZ, PT ;  /* 0x00000000003f782f */ /* 0x000fe20003800000 */
[----:B------:R-:W-:Y:S01]  /*0050*/  BSSY B0, `(.L_x_3557) ;  /* 0x0000018000007945 */ /* 0x000fe20003800000 */
[----:B------:R-:W-:Y:S01]  /*0060*/  ULDC UR37, c[0x0][0x20] ;  /* 0x0000080000257ab9 */ /* 0x000fe20000000800 */
[----:B------:R-:W-:-:S08]  /*0070*/  ULDC UR36, c[0x0][0x24] ;  /* 0x0000090000247ab9 */ /* 0x000fd00000000800 */
[----:B------:R-:W-:-:S04]  /*0080*/  UIADD3 UR37, UP0, UR4, UR37, URZ ;  /* 0x0000002504257290 */ /* 0x000fc8000ff1e03f */
[----:B------:R-:W-:Y:S01]  /*0090*/  UIADD3.X UR36, URZ, UR36, URZ, UP0, !UPT ;  /* 0x000000243f247290 */ /* 0x000fe200087fe43f */
        /* <DEDUP_REMOVED lines=19> */
.L_x_3558:
[----:B------:R-:W-:Y:S05]  /*01d0*/  BSYNC B0 ;  /* 0x0000000000007941 */ /* 0x000fea0003800000 */
.L_x_3557:
        /* <DEDUP_REMOVED lines=43> */
.L_x_3559:
        /* <DEDUP_REMOVED lines=22> */
.L_x_3560:
        /* <DEDUP_REMOVED lines=18> */
.L_x_3561:
        /* <DEDUP_REMOVED lines=22> */
.L_x_3562:
        /* <DEDUP_REMOVED lines=22> */
.L_x_3563:
[----:B------:R-:W-:Y:S01]  /*09d0*/  PLOP3.LUT P0, PT, PT, PT, UP0, 0x80, 0x0 ;  /* 0x000000000000781c */ /* 0x000fe20003f0f008 */
[----:B------:R-:W-:Y:S01]  /*09e0*/  UMOV UR38, 0x1 ;  /* 0x0000000100267882 */ /* 0x000fe20000000000 */
[----:B------:R-:W-:Y:S01]  /*09f0*/  NOP ;  /* 0x0000000000007918 */ /* 0x000fe20000000000 */
[----:B------:R-:W-:Y:S01]  /*0a00*/  USEL UR38, UR38, 0x2, !UP0 ;  /* 0x0000000226267887 */ /* 0x000fe2000c000000 */
[----:B------:R-:W-:Y:S01]  /*0a10*/  BSSY B9, `(.L_x_3564) ;  /* 0x0003599000097945 */ /* 0x000fe20003800000 */
[----:B------:R-:W-:Y:S01]  /*0a20*/  ULDC.64 UR42, c[0x0][0x208] ;  /* 0x00008200002a7ab9 */ /* 0x000fe20000000a00 */
[----:B------:R-:W-:Y:S02]  /*0a30*/  IMAD.U32 R18, RZ, RZ, UR37 ;  /* 0x00000025ff127e24 */ /* 0x000fe4000f8e00ff */
[----:B------:R-:W-:Y:S01]  /*0a40*/  IMAD.U32 R19, RZ, RZ, UR36 ;  /* 0x00000024ff137e24 */ /* 0x000fe2000f8e00ff */
[----:B0123--:R-:W-:Y:S06]  /*0a50*/  BAR.SYNC.DEFER_BLOCKING 0x0 ;  /* 0x0000000000007b1d */ /* 0x00ffec0000010000 */
[----:B------:R-:W-:Y:S05]  /*0a60*/  @!P0 BRA `(.L_x_3565) ;  /* 0x000002c800ec8947 */ /* 0x000fea0003800000 */
.L_x_3566:
[----:B------:R-:W-:-:S08]  /*0a70*/  NOP ;  /* 0x0000000000007918 */ /* 0x000fd00000000000 */
[----:B------:R-:W0:Y:S02]  /*0a80*/  USETMAXREG.TRY_ALLOC.CTAPOOL UP0, 0xf0 ;  /* 0x000000f0000079c8 */ /* 0x000e240008000600 */
[----:B0-----:R-:W-:-:S13]  /*0a90*/  PLOP3.LUT P0, PT, PT, PT, UP0, 0x80, 0x0 ;  /* 0x000000000000781c */ /* 0x001fda0003f0f008 */
[----:B------:R-:W-:Y:S05]  /*0aa0*/  @!P0 BRA `(.L_x_3566) ;  /* 0xfffffffc00f08947 */ /* 0x000fea000383ffff */
[----:B------:R-:W2:Y:S01]  /*0ab0*/  LDL.LU R2, [R1+0x48c] ;  /* 0x00048c0001027983 */ /* 0x000ea20000300800 */
[----:B------:R-:W0:Y:S01]  /*0ac0*/  S2UR UR5, SR_CgaCtaId ;  /* 0x00000000000579c3 */ /* 0x000e220000008800 */
[----:B------:R-:W-:Y:S01]  /*0ad0*/  UMOV UR4, 0x400 ;  /* 0x0000040000047882 */ /* 0x000fe20000000000 */
[----:B------:R-:W-:Y:S01]  /*0ae0*/  UIADD3 UR39, UP0, UR37, 0x210, URZ ;  /* 0x0000021025277890 */ /* 0x000fe2000ff1e03f */
[----:B------:R-:W1:Y:S01]  /*0af0*/  S2R R0, SR_TID.X ;  /* 0x0000000000007919 */ /* 0x000e620000002100 */
[----:B------:R-:W-:Y:S02]  /*0b00*/  UIADD3 UR46, UP1, UR37, 0x21c, URZ ;  /* 0x0000021c252e7890 */ /* 0x000fe4000ff3e03f */
[----:B------:R-:W-:Y:S01]  /*0b10*/  UIADD3.X UR47, URZ, UR36, URZ, UP0, !UPT ;  /* 0x000000243f2f7290 */ /* 0x000fe200087fe43f */
[----:B------:R-:W-:Y:S01]  /*0b20*/  STL.64 [R1+0x210], RZ ;  /* 0x000210ff01007387 */ /* 0x000fe20000100a00 */
[----:B------:R-:W-:-:S03]  /*0b30*/  UIADD3.X UR48, URZ, UR36, URZ, UP1, !UPT ;  /* 0x000000243f307290 */ /* 0x000fc60008ffe43f */
[----:B------:R-:W-:Y:S04]  /*0b40*/  STL [R1+0x218], RZ ;  /* 0x000218ff01007387 */ /* 0x000fe80000100800 */
[----:B------:R-:W-:Y:S01]  /*0b50*/  STL [R1+0x21c], RZ ;  /* 0x00021cff01007387 */ /* 0x000fe20000100800 */
[----:B0-----:R-:W-:-:S06]  /*0b60*/  ULEA UR4, UR5, UR4, 0x18 ;  /* 0x0000000405047291 */ /* 0x001fcc000f8ec03f */
[----:B------:R-:W-:Y:S01]  /*0b70*/  IMAD.U32 R144, RZ, RZ, UR4 ;  /* 0x00000004ff907e24 */ /* 0x000fe2000f8e00ff */
[----:B------:R-:W-:Y:S06]  /*0b80*/  BAR.ARV 0x8, 0x180 ;  /* 0x0206000000007b1d */ /* 0x000fec0000002000 */
[----:B-1----:R-:W-:Y:S01]  /*0b90*/  SHF.R.U32.HI R11, RZ, 0x7, R0 ;  /* 0x00000007ff0b7819 */ /* 0x002fe20000011600 */
[----:B------:R-:W-:-:S03]  /*0ba0*/  ULDC UR4, c[0x0][0xd3c] ;  /* 0x00034f0000047ab9 */ /* 0x000fc60000000800 */
[----:B------:R-:W-:-:S13]  /*0bb0*/  ISETP.NE.AND P0, PT, R11, 0x1, PT ;  /* 0x000000010b00780c */ /* 0x000fda0003f05270 */
[----:B------:R-:W-:Y:S08]  /*0bc0*/  @!P0 BAR.ARV 0x9, 0x100 ;  /* 0x0244000000008b1d */ /* 0x000ff00000002000 */
[----:B------:R-:W-:Y:S06]  /*0bd0*/  BAR.SYNC.DEFER_BLOCKING 0x5, 0x180 ;  /* 0x0146000000007b1d */ /* 0x000fec0000010000 */
[----:B------:R-:W0:Y:S02]  /*0be0*/  LDS.128 R120, [R144+0x324d0] ;  /* 0x0324d00090787984 */ /* 0x000e240000000c00 */
[----:B------:R-:W-:Y:S06]  /*0bf0*/  BAR.ARV 0x4, 0x180 ;  /* 0x0106000000007b1d */ /* 0x000fec0000002000 */
[----:B--2---:R-:W-:-:S04]  /*0c00*/  LOP3.LUT R2, R2, 0xffefffff, RZ, 0xc0, !PT ;  /* 0xffefffff02027812 */ /* 0x004fc800078ec0ff */
[----:B------:R-:W-:Y:S02]  /*0c10*/  @P0 LOP3.LUT R2, R2, 0x100000, RZ, 0xfc, !PT ;  /* 0x0010000002020812 */ /* 0x000fe400078efcff */
[----:B0-----:R-:W-:-:S03]  /*0c20*/  ISETP.GE.AND P0, PT, R123, UR4, PT ;  /* 0x000000047b007c0c */ /* 0x001fc6000bf06270 */
[----:B------:R4:W-:Y:S10]  /*0c30*/  STL [R1+0x48c], R2 ;  /* 0x00048c0201007387 */ /* 0x0009f40000100800 */
[----:B----4-:R-:W-:Y:S05]  /*0c40*/  @P0 BRA `(.L_x_3567) ;  /* 0x0000035400d40947 */ /* 0x010fea0003800000 */
[----:B------:R-:W-:Y:S01]  /*0c50*/  VIADD R222, R0, 0xffffff80 ;  /* 0xffffff8000de7836 */ /* 0x000fe20000000000 */
[C---:B------:R-:W-:Y:S01]  /*0c60*/  IADD3 R219, -R11.reuse, 0xb, RZ ;  /* 0x0000000b0bdb7810 */ /* 0x040fe20007ffe1ff */
[----:B------:R-:W-:Y:S02]  /*0c70*/  VIADD R214, R11, 0x8 ;  /* 0x000000080bd67836 */ /* 0x000fe40000000000 */
[----:B------:R-:W-:Y:S01]  /*0c80*/  IMAD.MOV.U32 R152, RZ, RZ, RZ ;  /* 0x000000ffff987224 */ /* 0x000fe200078e00ff */
[----:B------:R-:W-:Y:S01]  /*0c90*/  SHF.R.S32.HI R3, RZ, 0x1f, R222 ;  /* 0x0000001fff037819 */ /* 0x000fe200000114de */
[----:B------:R-:W-:-:S03]  /*0ca0*/  IMAD.MOV.U32 R157, RZ, RZ, RZ ;  /* 0x000000ffff9d7224 */ /* 0x000fc600078e00ff */
[CC--:B------:R-:W-:Y:S02]  /*0cb0*/  LEA.HI R0, R3.reuse, R222.reuse, RZ, 0x7 ;  /* 0x000000de03007211 */ /* 0x0c0fe400078f38ff */
[CC--:B------:R-:W-:Y:S02]  /*0cc0*/  LEA.HI R7, R3.reuse, R222.reuse, RZ, 0x4 ;  /* 0x000000de03077211 */ /* 0x0c0fe400078f20ff */
[----:B------:R-:W-:Y:S02]  /*0cd0*/  LOP3.LUT R229, R0, 0xffffff80, RZ, 0xc0, !PT ;  /* 0xffffff8000e57812 */ /* 0x000fe400078ec0ff */
[----:B------:R-:W-:Y:S02]  /*0ce0*/  SHF.R.S32.HI R231, RZ, 0x7, R0 ;  /* 0x00000007ffe77819 */ /* 0x000fe40000011400 */
[----:B------:R-:W-:Y:S01]  /*0cf0*/  LEA.HI R8, R3, R222, RZ, 0x5 ;  /* 0x000000de03087211 */ /* 0x000fe200078f28ff */
[----:B------:R-:W-:Y:S01]  /*0d00*/  IMAD.IADD R229, R222, 0x1, -R229 ;  /* 0x00000001dee57824 */ /* 0x000fe200078e0ae5 */
[----:B------:R-:W-:-:S02]  /*0d10*/  LEA.HI R0, R0, R231, RZ, 0x1 ;  /* 0x000000e700007211 */ /* 0x000fc400078f08ff */
[----:B------:R-:W-:Y:S02]  /*0d20*/  SHF.R.S32.HI R10, RZ, 0x4, R7 ;  /* 0x00000004ff0a7819 */ /* 0x000fe40000011407 */
        /* <DEDUP_REMOVED lines=9> */
[C---:B------:R-:W-:Y:S02]  /*0dc0*/  LOP3.LUT R9, R7.reuse, 0x3fffff0, RZ, 0xc0, !PT ;  /* 0x03fffff007097812 */ /* 0x040fe400078ec0ff */
[----:B------:R-:W-:Y:S02]  /*0dd0*/  LOP3.LUT R6, R6, 0xfffffff8, RZ, 0xc0, !PT ;  /* 0xfffffff806067812 */ /* 0x000fe400078ec0ff */
[----:B------:R-:W-:Y:S01]  /*0de0*/  LEA.HI R7, R7, R10, RZ, 0x1 ;  /* 0x0000000a07077211 */ /* 0x000fe200078f08ff */
[----:B------:R-:W-:Y:S01]  /*0df0*/  IMAD.IADD R9, R222, 0x1, -R9 ;  /* 0x00000001de097824 */ /* 0x000fe200078e0a09 */
[----:B------:R-:W-:Y:S01]  /*0e00*/  SHF.R.S32.HI R8, RZ, 0x5, R8 ;  /* 0x00000005ff087819 */ /* 0x000fe20000011408 */
[----:B------:R-:W-:Y:S01]  /*0e10*/  IMAD.IADD R5, R5, 0x1, -R6 ;  /* 0x0000000105057824 */ /* 0x000fe200078e0a06 */
[----:B------:R-:W-:-:S02]  /*0e20*/  LOP3.LUT R7, R7, 0x1ffffffe, RZ, 0xc0, !PT ;  /* 0x1ffffffe07077812 */ /* 0x000fc400078ec0ff */
[----:B------:R-:W-:Y:S01]  /*0e30*/  LOP3.LUT R4, R4, 0x7ffffffc, RZ, 0xc0, !PT ;  /* 0x7ffffffc04047812 */ /* 0x000fe200078ec0ff */
[----:B------:R-:W-:Y:S02]  /*0e40*/  IMAD R5, R2, 0x10, R5 ;  /* 0x0000001002057824 */ /* 0x000fe400078e0205 */
[----:B------:R-:W-:Y:S02]  /*0e50*/  IMAD.IADD R7, R10, 0x1, -R7 ;  /* 0x000000010a077824 */ /* 0x000fe400078e0a07 */
[----:B------:R-:W-:Y:S01]  /*0e60*/  IMAD R220, R0, 0x40, R5 ;  /* 0x0000004000dc7824 */ /* 0x000fe200078e0205 */
[CC--:B------:R-:W-:Y:S01]  /*0e70*/  LEA.HI R0, R3.reuse, R222.reuse, RZ, 0x2 ;  /* 0x000000de03007211 */ /* 0x0c0fe200078f10ff */
[C---:B------:R-:W-:Y:S01]  /*0e80*/  IMAD R6, R8.reuse, 0x10, R9 ;  /* 0x0000001008067824 */ /* 0x040fe200078e0209 */
[----:B------:R-:W-:Y:S01]  /*0e90*/  LEA.HI R3, R3, R222, RZ, 0x3 ;  /* 0x000000de03037211 */ /* 0x000fe200078f18ff */
[----:B------:R-:W-:Y:S01]  /*0ea0*/  IMAD.SHL.U32 R167, R8, 0x200, RZ ;  /* 0x0000020008a77824 */ /* 0x000fe200078e00ff */
[----:B------:R-:W-:Y:S01]  /*0eb0*/  LOP3.LUT R225, R0, 0xfffffffc, RZ, 0xc0, !PT ;  /* 0xfffffffc00e17812 */ /* 0x000fe200078ec0ff */
[----:B------:R-:W-:Y:S01]  /*0ec0*/  IMAD R6, R6, 0x8, R7 ;  /* 0x0000000806067824 */ /* 0x000fe200078e0207 */
[----:B------:R-:W-:Y:S01]  /*0ed0*/  SHF.R.S32.HI R153, RZ, 0x2, R0 ;  /* 0x00000002ff997819 */ /* 0x000fe20000011400 */
[----:B------:R-:W-:Y:S01]  /*0ee0*/  IMAD.IADD R4, R229, 0x1, -R4 ;  /* 0x00000001e5047824 */ /* 0x000fe200078e0a04 */
[----:B------:R-:W-:Y:S01]  /*0ef0*/  SHF.R.S32.HI R0, RZ, 0x1f, R0 ;  /* 0x0000001fff007819 */ /* 0x000fe20000011400 */
[----:B------:R-:W-:Y:S01]  /*0f00*/  IMAD.IADD R225, R222, 0x1, -R225 ;  /* 0x00000001dee17824 */ /* 0x000fe200078e0ae1 */
[----:B------:R-:W-:Y:S01]  /*0f10*/  SHF.R.S32.HI R223, RZ, 0x3, R3 ;  /* 0x00000003ffdf7819 */ /* 0x000fe20000011403 */
[----:B------:R-:W-:Y:S01]  /*0f20*/  VIADD R156, R153, 0x40 ;  /* 0x00000040999c7836 */ /* 0x000fe20000000000 */
[----:B------:R-:W-:Y:S01]  /*0f30*/  LEA.HI R0, R0, R153, RZ, 0x3 ;  /* 0x0000009900007211 */ /* 0x000fe200078f18ff */
[----:B------:R-:W-:Y:S01]  /*0f40*/  IMAD.SHL.U32 R22, R225, 0x8, RZ ;  /* 0x00000008e1167824 */ /* 0x000fe200078e00ff */
[----:B------:R-:W-:Y:S01]  /*0f50*/  LOP3.LUT R3, R3, 0xfffffff8, RZ, 0xc0, !PT ;  /* 0xfffffff803037812 */ /* 0x000fe200078ec0ff */
[----:B------:R-:W-:Y:S01]  /*0f60*/  IMAD.SHL.U32 R172, R156, 0x40, RZ ;  /* 0x000000409cac7824 */ /* 0x000fe200078e00ff */
[----:B------:R-:W-:Y:S01]  /*0f70*/  LOP3.LUT R0, R0, 0xfffffff8, RZ, 0xc0, !PT ;  /* 0xfffffff800007812 */ /* 0x000fe200078ec0ff */
[C---:B------:R-:W-:Y:S01]  /*0f80*/  IMAD.SHL.U32 R154, R225.reuse, 0x4, RZ ;  /* 0x00000004e19a7824 */ /* 0x040fe200078e00ff */
[----:B------:R-:W-:Y:S01]  /*0f90*/  LEA.HI R2, R225, R225, RZ, 0x1 ;  /* 0x000000e1e1027211 */ /* 0x000fe200078f08ff */
[----:B------:R-:W-:Y:S01]  /*0fa0*/  IMAD.IADD R224, R222, 0x1, -R3 ;  /* 0x00000001dee07824 */ /* 0x000fe200078e0a03 */
[----:B------:R-:W-:Y:S01]  /*0fb0*/  SHF.R.S32.HI R3, RZ, 0x1f, R156 ;  /* 0x0000001fff037819 */ /* 0x000fe2000001149c */
[----:B------:R-:W-:Y:S01]  /*0fc0*/  IMAD.IADD R227, R153, 0x1, -R0 ;  /* 0x0000000199e37824 */ /* 0x000fe200078e0a00 */
[----:B------:R-:W-:Y:S01]  /*0fd0*/  LOP3.LUT R2, R2, 0x1ffffffe, RZ, 0xc0, !PT ;  /* 0x1ffffffe02027812 */ /* 0x000fe200078ec0ff */
[----:B------:R-:W-:Y:S01]  /*0fe0*/  IMAD.SHL.U32 R161, R224, 0x8, RZ ;  /* 0x00000008e0a17824 */ /* 0x000fe200078e00ff */
[----:B------:R-:W-:Y:S01]  /*0ff0*/  LEA.HI R0, R3, R156, RZ, 0x3 ;  /* 0x0000009c03007211 */ /* 0x000fe200078f18ff */
[----:B------:R-:W-:Y:S01]  /*1000*/  IMAD.SHL.U32 R166, R227, 0x40, RZ ;  /* 0x00000040e3a67824 */ /* 0x000fe200078e00ff */
[----:B------:R-:W-:Y:S01]  /*1010*/  LOP3.LUT R172, R172, 0x1c0, RZ, 0xc0, !PT ;  /* 0x000001c0acac7812 */ /* 0x000fe200078ec0ff */
[----:B------:R-:W-:Y:S01]  /*1020*/  IMAD.IADD R3, R225, 0x1, -R2 ;  /* 0x00000001e1037824 */ /* 0x000fe200078e0a02 */
[----:B------:R-:W-:Y:S01]  /*1030*/  SHF.R.S32.HI R159, RZ, 0x1f, R153 ;  /* 0x0000001fff9f7819 */ /* 0x000fe20000011499 */
[----:B------:R-:W-:Y:S01]  /*1040*/  IMAD.SHL.U32 R0, R0, 0x40, RZ ;  /* 0x0000004000007824 */ /* 0x000fe200078e00ff */
[----:B------:R-:W-:Y:S01]  /*1050*/  LOP3.LUT R166, R166, 0x1c0, RZ, 0xc0, !PT ;  /* 0x000001c0a6a67812 */ /* 0x000fe200078ec0ff */
[----:B------:R-:W-:Y:S01]  /*1060*/  VIADD R158, R154, 0x10 ;  /* 0x000000109a9e7836 */ /* 0x000fe20000000000 */
[----:B------:R-:W-:Y:S01]  /*1070*/  SHF.R.U32.HI R174, RZ, 0x3, R172 ;  /* 0x00000003ffae7819 */ /* 0x000fe200000116ac */
[C---:B------:R-:W-:Y:S01]  /*1080*/  VIADD R163, R161.reuse, 0x40 ;  /* 0x00000040a1a37836 */ /* 0x040fe20000000000 */
[--C-:B------:R-:W-:Y:S01]  /*1090*/  LOP3.LUT R2, R172, 0x38, R22.reuse, 0xf8, !PT ;  /* 0x00000038ac027812 */ /* 0x100fe200078ef816 */
[C---:B------:R-:W-:Y:S01]  /*10a0*/  VIADD R162, R161.reuse, 0x80 ;  /* 0x00000080a1a27836 */ /* 0x040fe20000000000 */
[----:B------:R-:W-:Y:S01]  /*10b0*/  LOP3.LUT R175, R0, 0xfffffe00, RZ, 0xc0, !PT ;  /* 0xfffffe0000af7812 */ /* 0x000fe200078ec0ff */
[----:B------:R-:W-:Y:S01]  /*10c0*/  VIADD R164, R161, 0xc0 ;  /* 0x000000c0a1a47836 */ /* 0x000fe20000000000 */
[----:B------:R-:W-:Y:S01]  /*10d0*/  LOP3.LUT R230, R166, 0x18, R22, 0xf8, !PT ;  /* 0x00000018a6e67812 */ /* 0x000fe200078ef816 */
[----:B------:R-:W-:Y:S01]  /*10e0*/  IMAD R224, R224, 0x20, R223 ;  /* 0x00000020e0e07824 */ /* 0x000fe200078e02df */
[----:B------:R-:W-:Y:S01]  /*10f0*/  SHF.R.U32.HI R173, RZ, 0x3, R166 ;  /* 0x00000003ffad7819 */ /* 0x000fe200000116a6 */
[----:B------:R-:W-:Y:S01]  /*1100*/  IMAD.SHL.U32 R234, R6, 0x8, RZ ;  /* 0x0000000806ea7824 */ /* 0x000fe200078e00ff */
[----:B------:R-:W-:Y:S01]  /*1110*/  LOP3.LUT R5, R175, R2, R174, 0xf6, !PT ;  /* 0x00000002af057212 */ /* 0x000fe200078ef6ae */
[----:B------:R-:W-:Y:S01]  /*1120*/  IMAD.SHL.U32 R221, R4, 0x2, RZ ;  /* 0x0000000204dd7824 */ /* 0x000fe200078e00ff */
[----:B------:R-:W-:Y:S01]  /*1130*/  LOP3.LUT R230, R230, R173, RZ, 0x3c, !PT ;  /* 0x000000ade6e67212 */ /* 0x000fe200078e3cff */
[----:B------:R-:W-:Y:S01]  /*1140*/  IMAD R232, R3, 0x8, R220 ;  /* 0x0000000803e87824 */ /* 0x000fe200078e02dc */
[----:B------:R-:W-:Y:S01]  /*1150*/  SHF.R.S32.HI R176, RZ, 0x1f, R156 ;  /* 0x0000001fffb07819 */ /* 0x000fe2000001149c */
[----:B------:R-:W-:Y:S01]  /*1160*/  IMAD R228, R5, 0x2, R144 ;  /* 0x0000000205e47824 */ /* 0x000fe200078e0290 */
[----:B------:R-:W-:-:S02]  /*1170*/  SHF.R.S32.HI R23, RZ, 0x1f, R22 ;  /* 0x0000001fff177819 */ /* 0x000fc40000011416 */
[----:B------:R-:W-:Y:S02]  /*1180*/  SHF.R.S32.HI R218, RZ, 0x1f, R161 ;  /* 0x0000001fffda7819 */ /* 0x000fe400000114a1 */
[----:B------:R-:W-:Y:S02]  /*1190*/  SHF.R.S32.HI R226, RZ, 0x1f, R158 ;  /* 0x0000001fffe27819 */ /* 0x000fe4000001149e */
[----:B------:R-:W-:Y:S02]  /*11a0*/  SHF.R.S32.HI R217, RZ, 0x1f, R163 ;  /* 0x0000001fffd97819 */ /* 0x000fe400000114a3 */
[----:B------:R-:W-:Y:S02]  /*11b0*/  SHF.R.S32.HI R216, RZ, 0x1f, R162 ;  /* 0x0000001fffd87819 */ /* 0x000fe400000114a2 */
[----:B------:R-:W-:Y:S02]  /*11c0*/  SHF.R.S32.HI R215, RZ, 0x1f, R164 ;  /* 0x0000001fffd77819 */ /* 0x000fe400000114a4 */
[----:B------:R-:W-:-:S07]  /*11d0*/  LOP3.LUT R160, R230, R167, RZ, 0xfc, !PT ;  /* 0x000000a7e6a07212 */ /* 0x000fce00078efcff */
.L_x_3786:
        /* <DEDUP_REMOVED lines=12> */
[----:B------:R-:W1:Y:S01]  /*12a0*/  @P1 LDC.64 R2, c[0x0][0xb20] ;  /* 0x0002c800ff021b82 */ /* 0x000e620000000a00 */
[----:B------:R-:W-:Y:S01]  /*12b0*/  ISETP.NE.AND.EX P0, PT, RZ, UR5, PT, P0 ;  /* 0x00000005ff007c0c */ /* 0x000fe2000bf05300 */
[----:B0--3--:R-:W-:-:S06]  /*12c0*/  IMAD.WIDE R8, R123, 0x4, R4 ;  /* 0x000000047b087825 */ /* 0x009fcc00078e0204 */
        /* <DEDUP_REMOVED lines=28> */
.L_x_3568:
        /* <DEDUP_REMOVED lines=10> */
.L_x_3569:
[----:B------:R-:W-:Y:S05]  /*1530*/  @!P0 BRA `(.L_x_3570) ;  /* 0x00000000000c8947 */ /* 0x000fea0003800000 */
[----:B------:R-:W2:Y:S04]  /*1540*/  LDG.E R3, desc[UR42][R8.64] ;  /* 0x0000002a08037981 */ /* 0x000ea8000c1e1900 */
[----:B------:R-:W2:Y:S02]  /*1550*/  LDG.E R28, desc[UR42][R8.64+0x4] ;  /* 0x0000042a081c7981 */ /* 0x000ea4000c1e1900 */
[----:B--2---:R-:W-:-:S07]  /*1560*/  IMAD.IADD R28, R28, 0x1, -R3 ;  /* 0x000000011c1c7824 */ /* 0x004fce00078e0a03 */
.L_x_3570:
[----:B------:R-:W-:Y:S01]  /*1570*/  ULDC.64 UR4, c[0x0][0xb08] ;  /* 0x0002c20000047ab9 */ /* 0x000fe20000000a00 */
[----:B------:R-:W1:Y:S01]  /*1580*/  LDC R8, c[0x0][0x448] ;  /* 0x00011200ff087b82 */ /* 0x000e620000000800 */
[----:B------:R-:W-:-:S04]  /*1590*/  ISETP.NE.U32.AND P0, PT, RZ, UR4, PT ;  /* 0x00000004ff007c0c */ /* 0x000fc8000bf05070 */
[----:B------:R-:W-:Y:S01]  /*15a0*/  ISETP.NE.AND.EX P0, PT, RZ, UR5, PT, P0 ;  /* 0x00000005ff007c0c */ /* 0x000fe2000bf05300 */
[----:B------:R-:W-:Y:S02]  /*15b0*/  ULDC.64 UR4, c[0x0][0xb28] ;  /* 0x0002ca0000047ab9 */ /* 0x000fe40000000a00 */
[----:B------:R-:W-:Y:S01]  /*15c0*/  ISETP.NE.U32.AND P1, PT, RZ, UR4, PT ;  /* 0x00000004ff007c0c */ /* 0x000fe2000bf25070 */
[----:B0----5:R-:W-:Y:S01]  /*15d0*/  IMAD.MOV.U32 R2, RZ, RZ, R28 ;  /* 0x000000ffff027224 */ /* 0x021fe200078e001c */
[----:B------:R-:W0:Y:S02]  /*15e0*/  LDC.64 R12, c[0x0][0xad8] ;  /* 0x0002b600ff0c7b82 */ /* 0x000e240000000a00 */
[----:B------:R-:W-:-:S06]  /*15f0*/  ISETP.NE.AND.EX P1, PT, RZ, UR5, PT, P1 ;  /* 0x00000005ff007c0c */ /* 0x000fcc000bf25310 */
[----:B------:R-:W2:Y:S08]  /*1600*/  @P0 LDC.64 R4, c[0x0][0xb08] ;  /* 0x0002c200ff040b82 */ /* 0x000eb00000000a00 */
[----:B------:R-:W3:Y:S01]  /*1610*/  @P1 LDC.64 R6, c[0x0][0xb28] ;  /* 0x0002ca00ff061b82 */ /* 0x000ee20000000a00 */
[----:B--2---:R-:W-:-:S05]  /*1620*/  @P0 IMAD.WIDE R4, R123, 0x4, R4 ;  /* 0x000000047b040825 */ /* 0x004fca00078e0204 */
[----:B------:R-:W2:Y:S04]  /*1630*/  @P0 LDG.E R0, desc[UR42][R4.64] ;  /* 0x0000002a04000981 */ /* 0x000ea8000c1e1900 */
[----:B------:R-:W2:Y:S01]  /*1640*/  @P0 LDG.E R3, desc[UR42][R4.64+0x4] ;  /* 0x0000042a04030981 */ /* 0x000ea2000c1e1900 */
[----:B---3--:R-:W-:-:S05]  /*1650*/  @P1 IMAD.WIDE R6, R123, 0x4, R6 ;  /* 0x000000047b061825 */ /* 0x008fca00078e0206 */
[----:B------:R3:W5:Y:S01]  /*1660*/  @P1 LDG.E R2, desc[UR42][R6.64] ;  /* 0x0000002a06021981 */ /* 0x000762000c1e1900 */
[----:B-1----:R-:W-:Y:S01]  /*1670*/  ISETP.NE.AND P1, PT, R8, 0x1, PT ;  /* 0x000000010800780c */ /* 0x002fe20003f25270 */
[----:B------:R-:W-:Y:S01]  /*1680*/  IMAD.SHL.U32 R191, R121, 0x80, RZ ;  /* 0x0000008079bf7824 */ /* 0x000fe200078e00ff */
[----:B0-----:R-:W-:Y:S01]  /*1690*/  ISETP.GE.AND P2, PT, R13, 0x1, PT ;  /* 0x000000010d00780c */ /* 0x001fe20003f46270 */
[----:B------:R-:W-:-:S10]  /*16a0*/  IMAD.IADD R11, R28, 0x1, -R11 ;  /* 0x000000011c0b7824 */ /* 0x000fd400078e0a0b */
[----:B------:R-:W0:Y:S08]  /*16b0*/  @P1 LDC R8, c[0x0][0x44c] ;  /* 0x00011300ff081b82 */ /* 0x000e300000000800 */
[----:B------:R-:W1:Y:S01]  /*16c0*/  @P1 LDC R9, c[0x0][0x450] ;  /* 0x00011400ff091b82 */ /* 0x000e620000000800 */
[----:B--2---:R-:W-:Y:S02]  /*16d0*/  @P0 IMAD.IADD R56, R3, 0x1, -R0 ;  /* 0x0000000103380824 */ /* 0x004fe400078e0a00 */
[----:B------:R-:W-:-:S02]  /*16e0*/  VIADD R3, R191, 0x7f ;  /* 0x0000007fbf037836 */ /* 0x000fc40000000000 */
[----:B------:R-:W-:Y:S02]  /*16f0*/  IMAD.IADD R25, R11, 0x1, R56 ;  /* 0x000000010b197824 */ /* 0x000fe400078e0238 */
[----:B0-----:R-:W-:-:S03]  /*1700*/  @P1 IMAD.HI.U32 R4, R3, R8, RZ ;  /* 0x0000000803041227 */ /* 0x001fc600078e00ff */
[C---:B------:R-:W-:Y:S01]  /*1710*/  IADD3 R179, R25.reuse, 0x1, -R24 ;  /* 0x0000000119b37810 */ /* 0x040fe20007ffe818 */
[----:B------:R-:W-:Y:S01]  /*1720*/  VIADD R0, R25, 0x5f ;  /* 0x0000005f19007836 */ /* 0x000fe20000000000 */
[----:B-1----:R-:W-:-:S03]  /*1730*/  @P1 SHF.R.U32.HI R3, RZ, R9, R4 ;  /* 0x00000009ff031219 */ /* 0x002fc60000011604 */
[----:B------:R-:W-:-:S04]  /*1740*/  IMAD.HI R0, R0, 0x2aaaaaab, RZ ;  /* 0x2aaaaaab00007827 */ /* 0x000fc800078e02ff */
[----:B---3--:R-:W-:Y:S01]  /*1750*/  IMAD.IADD R7, R179, 0x1, R3 ;  /* 0x00000001b3077824 */ /* 0x008fe200078e0203 */
[----:B------:R-:W-:-:S04]  /*1760*/  SHF.R.U32.HI R177, RZ, 0x1f, R0 ;  /* 0x0000001fffb17819 */ /* 0x000fc80000011600 */
        /* <DEDUP_REMOVED lines=14> */
.L_x_3573:
[----:B------:R-:W-:-:S13]  /*1850*/  ISETP.NE.AND P0, PT, R13, 0x1, PT ;  /* 0x000000010d00780c */ /* 0x000fda0003f05270 */
[----:B------:R-:W0:Y:S02]  /*1860*/  @P0 LDC.64 R4, c[0x0][0xae0] ;  /* 0x0002b800ff040b82 */ /* 0x000e240000000a00 */
[----:B0-----:R-:W-:-:S05]  /*1870*/  @P0 IMAD.HI.U32 R4, R3, R4, RZ ;  /* 0x0000000403040227 */ /* 0x001fca00078e00ff */
[----:B------:R-:W-:-:S07]  /*1880*/  @P0 SHF.R.U32.HI R3, RZ, R5, R4 ;  /* 0x00000005ff030219 */ /* 0x000fce0000011604 */
.L_x_3574:
[----:B------:R-:W-:Y:S05]  /*1890*/  BSYNC B0 ;  /* 0x0000000000007941 */ /* 0x000fea0003800000 */
.L_x_3572:
[----:B------:R-:W-:-:S05]  /*18a0*/  IMAD R3, R3, R13, R13 ;  /* 0x0000000d03037224 */ /* 0x000fca00078e020d */
[----:B------:R-:W-:-:S07]  /*18b0*/  VIMNMX R0, R0, R3, PT ;  /* 0x0000000300007248 */ /* 0x000fce0003fe0100 */
.L_x_3571:
[----:B------:R-:W0:Y:S01]  /*18c0*/  @P1 LDC R4, c[0x0][0x44c] ;  /* 0x00011300ff041b82 */ /* 0x000e220000000800 */
[----:B------:R-:W-:Y:S01]  /*18d0*/  IMAD.MOV.U32 R3, RZ, RZ, R191 ;  /* 0x000000ffff037224 */ /* 0x000fe200078e00bf */
[----:B------:R-:W-:Y:S01]  /*18e0*/  ULDC UR4, c[0x0][0xad4] ;  /* 0x0002b50000047ab9 */ /* 0x000fe20000000800 */
[----:B------:R-:W-:-:S05]  /*18f0*/  IMAD.IADD R178, R25, 0x1, -R24 ;  /* 0x0000000119b27824 */ /* 0x000fca00078e0a18 */
[----:B------:R-:W1:Y:S01]  /*1900*/  @P1 LDC R5, c[0x0][0x450] ;  /* 0x00011400ff051b82 */ /* 0x000e620000000800 */
[----:B0-----:R-:W-:-:S05]  /*1910*/  @P1 IMAD.HI.U32 R4, R191, R4, RZ ;  /* 0x00000004bf041227 */ /* 0x001fca00078e00ff */
[----:B-1----:R-:W-:-:S05]  /*1920*/  @P1 SHF.R.U32.HI R3, RZ, R5, R4 ;  /* 0x00000005ff031219 */ /* 0x002fca0000011604 */
        /* <DEDUP_REMOVED lines=13> */
.L_x_3577:
[----:B------:R-:W-:-:S13]  /*1a00*/  ISETP.NE.AND P0, PT, R13, 0x1, PT ;  /* 0x000000010d00780c */ /* 0x000fda0003f05270 */
[----:B------:R-:W0:Y:S02]  /*1a10*/  @P0 LDC.64 R6, c[0x0][0xae0] ;  /* 0x0002b800ff060b82 */ /* 0x000e240000000a00 */
[----:B0-----:R-:W-:-:S05]  /*1a20*/  @P0 IMAD.HI.U32 R6, R3, R6, RZ ;  /* 0x0000000603060227 */ /* 0x001fca00078e00ff */
[----:B------:R-:W-:-:S07]  /*1a30*/  @P0 SHF.R.U32.HI R3, RZ, R7, R6 ;  /* 0x00000007ff030219 */ /* 0x000fce0000011606 */
.L_x_3578:
[----:B------:R-:W-:Y:S05]  /*1a40*/  BSYNC B0 ;  /* 0x0000000000007941 */ /* 0x000fea0003800000 */
.L_x_3576:
[----:B------:R-:W-:-:S05]  /*1a50*/  IMAD R3, R3, R13, RZ ;  /* 0x0000000d03037224 */ /* 0x000fca00078e02ff */
[----:B------:R-:W-:-:S07]  /*1a60*/  VIMNMX R4, R4, R3, !PT ;  /* 0x0000000304047248 */ /* 0x000fce0007fe0100 */
.L_x_3575:
        /* <DEDUP_REMOVED lines=44> */
.L_x_3581:
[----:B------:R-:W-:Y:S05]  /*1d30*/  BSYNC B6 ;  /* 0x0000000000067941 */ /* 0x000fea0003800000 */
.L_x_3580:
        /* <DEDUP_REMOVED lines=20> */
.L_x_3583:
[----:B------:R-:W-:Y:S05]  /*1e80*/  BSYNC B6 ;  /* 0x0000000000067941 */ /* 0x000fea0003800000 */
.L_x_3582:
        /* <DEDUP_REMOVED lines=8> */
[----:B------:R-:W-:Y:S01]  /*1f10*/  SHF.R.S32.HI R11, RZ, 0x1f, R122 ;  /* 0x0000001fff0b7819 */ /* 0x000fe2000001147a */
[C---:B------:R-:W-:Y:S02]  /*1f20*/  VIADD R60, R22.reuse, 0x20 ;  /* 0x00000020163c7836 */ /* 0x040fe40000000000 */
[----:B------:R-:W2:Y:S08]  /*1f30*/  LDC R35, c[0x0][0x3f4] ;  /* 0x0000fd00ff237b82 */ /* 0x000eb00000000800 */
[----:B------:R-:W3:Y:S01]  /*1f40*/  @P0 LDC.64 R4, c[0x0][0xaf0] ;  /* 0x0002bc00ff040b82 */ /* 0x000ee20000000a00 */
[----:B------:R-:W-:-:S07]  /*1f50*/  VIADD R10, R22, 0xc0 ;  /* 0x000000c0160a7836 */ /* 0x000fce0000000000 */
[----:B------:R-:W4:Y:S08]  /*1f60*/  LDC.64 R52, c[0x0][0x408] ;  /* 0x00010200ff347b82 */ /* 0x000f300000000a00 */
[----:B------:R-:W2:Y:S01]  /*1f70*/  LDC.64 R48, c[0x0][0x3f8] ;  /* 0x0000fe00ff307b82 */ /* 0x000ea20000000a00 */
        /* <DEDUP_REMOVED lines=8> */
[----:B------:R-:W-:Y:S01]  /*2000*/  VIADD R61, R22, 0x80 ;  /* 0x00000080163d7836 */ /* 0x000fe20000000000 */
[----:B------:R-:W-:Y:S01]  /*2010*/  ISETP.NE.AND P6, PT, R20, 0x1, PT ;  /* 0x000000011400780c */ /* 0x000fe20003fc5270 */
[----:B------:R-:W-:Y:S01]  /*2020*/  IMAD R3, R54, R9, R0 ;  /* 0x0000000936037224 */ /* 0x000fe200078e0200 */
[----:B------:R-:W-:Y:S01]  /*2030*/  SHF.R.S32.HI R155, RZ, 0x1f, R154 ;  /* 0x0000001fff9b7819 */ /* 0x000fe2000001149a */
[----:B------:R-:W-:Y:S01]  /*2040*/  VIADD R62, R22, 0xa0 ;  /* 0x000000a0163e7836 */ /* 0x000fe20000000000 */
[----:B-----5:R-:W-:Y:S01]  /*2050*/  SHF.R.S32.HI R63, RZ, 0x1f, R2 ;  /* 0x0000001fff3f7819 */ /* 0x020fe20000011402 */
[----:B------:R-:W-:Y:S01]  /*2060*/  IMAD.IADD R7, R7, 0x1, R3 ;  /* 0x0000000107077824 */ /* 0x000fe200078e0203 */
[----:B------:R-:W-:Y:S01]  /*2070*/  SHF.L.U64.HI R64, R8, 0x6, R9 ;  /* 0x0000000608407819 */ /* 0x000fe20000010209 */
[----:B------:R-:W-:Y:S01]  /*2080*/  IMAD R3, R11, UR4, RZ ;  /* 0x000000040b037c24 */ /* 0x000fe2000f8e02ff */
[----:B--2---:R-:W-:Y:S01]  /*2090*/  SHF.L.U64.HI R66, R48, 0x6, R49 ;  /* 0x0000000630427819 */ /* 0x004fe20000010231 */
[----:B---3--:R-:W-:Y:S01]  /*20a0*/  IMAD.WIDE.U32 R4, R122, UR4, R6 ;  /* 0x000000047a047c25 */ /* 0x008fe2000f8e0006 */
[----:B----4-:R-:W-:-:S03]  /*20b0*/  SHF.L.U64.HI R68, R52, 0x6, R53 ;  /* 0x0000000634447819 */ /* 0x010fc60000010235 */
[----:B------:R-:W-:Y:S01]  /*20c0*/  IMAD R3, R122, UR5, R3 ;  /* 0x000000057a037c24 */ /* 0x000fe2000f8e0203 */
[----:B------:R-:W-:Y:S01]  /*20d0*/  ULDC.64 UR4, c[0x0][0x310] ;  /* 0x0000c40000047ab9 */ /* 0x000fe20000000a00 */
[----:B------:R-:W-:-:S04]  /*20e0*/  IMAD.WIDE.U32 R6, R153, R8, R22 ;  /* 0x0000000899067225 */ /* 0x000fc800078e0016 */
[----:B------:R-:W-:Y:S02]  /*20f0*/  IMAD.IADD R5, R5, 0x1, R3 ;  /* 0x0000000105057824 */ /* 0x000fe400078e0203 */
[----:B------:R-:W-:Y:S02]  /*2100*/  IMAD R20, R159, R52, RZ ;  /* 0x000000349f147224 */ /* 0x000fe400078e02ff */
[----:B------:R-:W-:Y:S02]  /*2110*/  IMAD.MOV.U32 R70, RZ, RZ, 0x20 ;  /* 0x00000020ff467424 */ /* 0x000fe400078e00ff */
[----:B------:R-:W-:Y:S02]  /*2120*/  IMAD R33, R153, R53, R20 ;  /* 0x0000003599217224 */ /* 0x000fe400078e0214 */
[----:B------:R-:W-:Y:S02]  /*2130*/  IMAD.SHL.U32 R65, R8, 0x40, RZ ;  /* 0x0000004008417824 */ /* 0x000fe400078e00ff */
[----:B------:R-:W-:-:S02]  /*2140*/  IMAD R75, R49, 0x60, RZ ;  /* 0x00000060314b7824 */ /* 0x000fc400078e02ff */
[----:B------:R-:W-:Y:S02]  /*2150*/  IMAD.SHL.U32 R67, R48, 0x40, RZ ;  /* 0x0000004030437824 */ /* 0x000fe400078e00ff */
[----:B------:R-:W-:Y:S02]  /*2160*/  IMAD.U32 R71, RZ, RZ, UR38 ;  /* 0x00000026ff477e24 */ /* 0x000fe4000f8e00ff */
[----:B------:R-:W-:Y:S02]  /*2170*/  IMAD.SHL.U32 R69, R52, 0x40, RZ ;  /* 0x0000004034457824 */ /* 0x000fe400078e00ff */
[----:B------:R-:W-:Y:S01]  /*2180*/  IMAD.SHL.U32 R72, R35, 0x2, RZ ;  /* 0x0000000223487824 */ /* 0x000fe200078e00ff */
[----:B------:R-:W-:Y:S02]  /*2190*/  LOP3.LUT R71, R71, 0x1, RZ, 0xfc, !PT ;  /* 0x0000000147477812 */ /* 0x000fe400078efcff */
[----:B------:R-:W-:Y:S02]  /*21a0*/  SHF.R.S32.HI R0, RZ, 0x1f, R123 ;  /* 0x0000001fff007819 */ /* 0x000fe4000001147b */
[----:B------:R-:W-:-:S02]  /*21b0*/  SEL R123, R123, RZ, !P0 ;  /* 0x000000ff7b7b7207 */ /* 0x000fc40004000000 */
[----:B------:R-:W-:-:S03]  /*21c0*/  SEL R14, R0, RZ, !P0 ;  /* 0x000000ff000e7207 */ /* 0x000fc60004000000 */
[----:B------:R-:W-:-:S04]  /*21d0*/  IMAD.WIDE.U32 R4, R123, UR4, R4 ;  /* 0x000000047b047c25 */ /* 0x000fc8000f8e0004 */
[----:B------:R-:W-:-:S04]  /*21e0*/  IMAD R0, R14, UR4, RZ ;  /* 0x000000040e007c24 */ /* 0x000fc8000f8e02ff */
[----:B------:R-:W-:Y:S01]  /*21f0*/  IMAD R59, R123, UR5, R0 ;  /* 0x000000057b3b7c24 */ /* 0x000fe2000f8e0200 */
[----:B------:R-:W-:Y:S05]  /*2200*/  @!P6 WARPSYNC.ALL ;  /* 0x000000000000e948 */ /* 0x000fea0003800000 */
[----:B------:R-:W-:Y:S01]  /*2210*/  ULDC UR4, c[0x0][0x320] ;  /* 0x0000c80000047ab9 */ /* 0x000fe20000000800 */
[----:B------:R-:W-:Y:S01]  /*2220*/  IMAD R0, R159, R8, RZ ;  /* 0x000000089f007224 */ /* 0x000fe200078e02ff */
[----:B------:R-:W-:Y:S01]  /*2230*/  @!P6 BAR.SYNC.DEFER_BLOCKING 0x9, 0x100 ;  /* 0x024400000000eb1d */ /* 0x000fe20000010000 */
[----:B------:R-:W-:Y:S01]  /*2240*/  ISETP.GE.AND P1, PT, R60, UR4, PT ;  /* 0x000000043c007c0c */ /* 0x000fe2000bf26270 */
[----:B------:R-:W-:Y:S01]  /*2250*/  IMAD.IADD R59, R5, 0x1, R59 ;  /* 0x00000001053b7824 */ /* 0x000fe200078e023b */
[----:B------:R-:W-:Y:S01]  /*2260*/  ISETP.GE.AND P0, PT, R22, UR4, PT ;  /* 0x0000000416007c0c */ /* 0x000fe2000bf06270 */
[----:B------:R-:W-:Y:S01]  /*2270*/  IMAD R57, R153, R9, R0 ;  /* 0x0000000999397224 */ /* 0x000fe200078e0200 */
[----:B------:R-:W-:Y:S01]  /*2280*/  SEL R3, RZ, 0xffffffff, P1 ;  /* 0xffffffffff037807 */ /* 0x000fe20000800000 */
[----:B------:R-:W-:Y:S01]  /*2290*/  ULDC.64 UR6, c[0x0][0x330] ;  /* 0x0000cc0000067ab9 */ /* 0x000fe20000000a00 */
[----:B------:R-:W-:Y:S01]  /*22a0*/  IADD3 R58, P1, R4, R6, RZ ;  /* 0x00000006043a7210 */ /* 0x000fe20007f3e0ff */
[----:B------:R-:W-:Y:S01]  /*22b0*/  VIADD R6, R22, 0xe0 ;  /* 0x000000e016067836 */ /* 0x000fe20000000000 */
[----:B------:R-:W-:Y:S01]  /*22c0*/  SEL R0, RZ, 0x1, P0 ;  /* 0x00000001ff007807 */ /* 0x000fe20000000000 */
[----:B------:R-:W-:Y:S01]  /*22d0*/  IMAD.SHL.U32 R3, R3, 0x2, RZ ;  /* 0x0000000203037824 */ /* 0x000fe200078e00ff */
[----:B------:R-:W-:Y:S01]  /*22e0*/  IADD3.X R57, R59, R7, R57, P1, !PT ;  /* 0x000000073b397210 */ /* 0x000fe20000ffe439 */
[----:B------:R-:W-:Y:S01]  /*22f0*/  IMAD R7, R11, UR6, RZ ;  /* 0x000000060b077c24 */ /* 0x000fe2000f8e02ff */
[----:B------:R-:W-:-:S02]  /*2300*/  ISETP.GE.AND P1, PT, R10, UR4, PT ;  /* 0x000000040a007c0c */ /* 0x000fc4000bf26270 */
[----:B------:R-:W-:Y:S01]  /*2310*/  LOP3.LUT R10, R3, 0x2, R0, 0xe2, !PT ;  /* 0x00000002030a7812 */ /* 0x000fe200078ee200 */
[----:B------:R-:W-:Y:S01]  /*2320*/  VIADD R3, R22, 0x40 ;  /* 0x0000004016037836 */ /* 0x000fe20000000000 */
[----:B------:R-:W-:Y:S01]  /*2330*/  ISETP.GE.AND P3, PT, R6, UR4, PT ;  /* 0x0000000406007c0c */ /* 0x000fe2000bf66270 */
[----:B------:R-:W-:Y:S01]  /*2340*/  VIADD R0, R22, 0x60 ;  /* 0x0000006016007836 */ /* 0x000fe20000000000 */
[----:B------:R-:W-:Y:S01]  /*2350*/  SEL R20, RZ, 0x40, P1 ;  /* 0x00000040ff147807 */ /* 0x000fe20000800000 */
[C---:B------:R-:W-:Y:S01]  /*2360*/  IMAD R13, R122.reuse, UR7, R7 ;  /* 0x000000077a0d7c24 */ /* 0x040fe2000f8e0207 */
[----:B------:R-:W-:Y:S01]  /*2370*/  ISETP.GE.AND P0, PT, R3, UR4, PT ;  /* 0x0000000403007c0c */ /* 0x000fe2000bf06270 */
[----:B------:R-:W-:Y:S01]  /*2380*/  IMAD.WIDE.U32 R6, R122, UR6, R22 ;  /* 0x000000067a067c25 */ /* 0x000fe2000f8e0016 */
[----:B------:R-:W-:Y:S01]  /*2390*/  ISETP.GE.AND P2, PT, R0, UR4, PT ;  /* 0x0000000400007c0c */ /* 0x000fe2000bf46270 */
[----:B------:R-:W-:Y:S01]  /*23a0*/  ULDC.64 UR6, c[0x0][0x338] ;  /* 0x0000ce0000067ab9 */ /* 0x000fe20000000a00 */
[----:B------:R-:W-:Y:S01]  /*23b0*/  SEL R11, RZ, 0x4, P0 ;  /* 0x00000004ff0b7807 */ /* 0x000fe20000000000 */
[----:B------:R-:W-:Y:S01]  /*23c0*/  IMAD.IADD R7, R7, 0x1, R13 ;  /* 0x0000000107077824 */ /* 0x000fe200078e020d */
[----:B------:R-:W-:Y:S01]  /*23d0*/  SEL R12, RZ, 0x8, P2 ;  /* 0x00000008ff0c7807 */ /* 0x000fe20001000000 */
[----:B------:R-:W-:Y:S01]  /*23e0*/  IMAD R13, R14, UR6, RZ ;  /* 0x000000060e0d7c24 */ /* 0x000fe2000f8e02ff */
[----:B------:R-:W-:Y:S01]  /*23f0*/  ISETP.GE.AND P0, PT, R61, UR4, PT ;  /* 0x000000043d007c0c */ /* 0x000fe2000bf06270 */
[----:B------:R-:W-:Y:S01]  /*2400*/  IMAD.WIDE.U32 R14, R153, R48, R22 ;  /* 0x00000030990e7225 */ /* 0x000fe200078e0016 */
[----:B------:R-:W-:-:S02]  /*2410*/  LOP3.LUT R10, R12, R10, R11, 0xfe, !PT ;  /* 0x0000000a0c0a7212 */ /* 0x000fc400078efe0b */
[----:B------:R-:W-:Y:S01]  /*2420*/  SEL R11, RZ, 0x10, P0 ;  /* 0x00000010ff0b7807 */ /* 0x000fe20000000000 */
[C---:B------:R-:W-:Y:S01]  /*2430*/  IMAD R85, R123.reuse, UR7, R13 ;  /* 0x000000077b557c24 */ /* 0x040fe2000f8e020d */
[----:B------:R-:W-:Y:S01]  /*2440*/  ISETP.GE.AND P0, PT, R22, R35, PT ;  /* 0x000000231600720c */ /* 0x000fe20003f06270 */
[----:B------:R-:W-:Y:S01]  /*2450*/  IMAD.WIDE.U32 R6, R123, UR6, R6 ;  /* 0x000000067b067c25 */ /* 0x000fe2000f8e0006 */
[----:B------:R-:W-:Y:S01]  /*2460*/  ISETP.GE.AND P2, PT, R62, UR4, PT ;  /* 0x000000043e007c0c */ /* 0x000fe2000bf46270 */
[----:B------:R-:W-:Y:S01]  /*2470*/  ULDC UR4, c[0x0][0x2f4] ;  /* 0x0000bd0000047ab9 */ /* 0x000fe20000000800 */
[----:B------:R-:W-:Y:S01]  /*2480*/  SEL R29, R35, RZ, P0 ;  /* 0x000000ff231d7207 */ /* 0x000fe20000000000 */
[----:B------:R-:W-:Y:S01]  /*2490*/  IMAD.IADD R85, R7, 0x1, R85 ;  /* 0x0000000107557824 */ /* 0x000fe200078e0255 */
[----:B------:R-:W-:Y:S02]  /*24a0*/  SEL R12, RZ, 0x20, P2 ;  /* 0x00000020ff0c7807 */ /* 0x000fe40001000000 */
[----:B------:R-:W-:Y:S01]  /*24b0*/  LOP3.LUT P1, RZ, R227, 0x4, RZ, 0xc0, !PT ;  /* 0x00000004e3ff7812 */ /* 0x000fe2000782c0ff */
[----:B------:R-:W-:Y:S01]  /*24c0*/  IMAD.IADD R29, R22, 0x1, R29 ;  /* 0x00000001161d7824 */ /* 0x000fe200078e021d */
[----:B------:R-:W-:Y:S01]  /*24d0*/  LOP3.LUT R21, R12, R10, R11, 0xfe, !PT ;  /* 0x0000000a0c157212 */ /* 0x000fe200078efe0b */
[----:B------:R-:W-:Y:S01]  /*24e0*/  IMAD R10, R159, R48, RZ ;  /* 0x000000309f0a7224 */ /* 0x000fe200078e02ff */
[C---:B------:R-:W-:Y:S01]  /*24f0*/  IADD3 R54, P2, R153.reuse, R54, RZ ;  /* 0x0000003699367210 */ /* 0x040fe20007f5e0ff */
[----:B------:R-:W-:Y:S01]  /*2500*/  IMAD.WIDE.U32 R12, R153, R52, R154 ;  /* 0x00000034990c7225 */ /* 0x000fe200078e009a */
[----:B------:R-:W-:-:S02]  /*2510*/  LOP3.LUT R87, R21, R20, RZ, 0xfc, !PT ;  /* 0x0000001415577212 */ /* 0x000fc400078efcff */
[----:B------:R-:W-:Y:S01]  /*2520*/  SHF.R.S32.HI R20, RZ, 0x1f, R29 ;  /* 0x0000001fff147819 */ /* 0x000fe2000001141d */
[----:B------:R-:W-:Y:S01]  /*2530*/  IMAD R31, R153, R49, R10 ;  /* 0x00000031991f7224 */ /* 0x000fe200078e020a */
[----:B------:R-:W-:Y:S01]  /*2540*/  SEL R70, R70, 0xffffffe0, !P1 ;  /* 0xffffffe046467807 */ /* 0x000fe20004800000 */
[----:B------:R-:W-:Y:S01]  /*2550*/  IMAD.IADD R13, R13, 0x1, R33 ;  /* 0x000000010d0d7824 */ /* 0x000fe200078e0221 */
[----:B------:R-:W-:Y:S01]  /*2560*/  LEA.HI R29, R20, R29, RZ, 0x3 ;  /* 0x0000001d141d7211 */ /* 0x000fe200078f18ff */
[-C--:B------:R-:W-:Y:S01]  /*2570*/  IMAD R20, R63, R48.reuse, RZ ;  /* 0x000000303f147224 */ /* 0x080fe200078e02ff */
[----:B------:R-:W-:Y:S01]  /*2580*/  SEL R86, RZ, 0xffffff80, P3 ;  /* 0xffffff80ff567807 */ /* 0x000fe20001800000 */
[----:B------:R-:W-:Y:S01]  /*2590*/  IMAD.IADD R15, R31, 0x1, R15 ;  /* 0x000000011f0f7824 */ /* 0x000fe200078e020f */
[----:B------:R-:W-:Y:S01]  /*25a0*/  LOP3.LUT R81, R29, 0xfffffff8, RZ, 0xc0, !PT ;  /* 0xfffffff81d517812 */ /* 0x000fe200078ec0ff */
[----:B------:R-:W-:Y:S01]  /*25b0*/  IMAD.WIDE.U32 R10, R153, R48, R154 ;  /* 0x00000030990a7225 */ /* 0x000fe200078e009a */
[----:B------:R-:W-:-:S02]  /*25c0*/  LOP3.LUT R86, R87, 0x80, R86, 0xc8, !PT ;  /* 0x0000008057567812 */ /* 0x000fc400078ec856 */
[----:B------:R-:W-:Y:S01]  /*25d0*/  SHF.R.S32.HI R80, RZ, 0x3, R29 ;  /* 0x00000003ff507819 */ /* 0x000fe2000001141d */
[C---:B------:R-:W-:Y:S01]  /*25e0*/  IMAD R33, R2.reuse, R49, R20 ;  /* 0x0000003102217224 */ /* 0x040fe200078e0214 */
[----:B------:R-:W-:Y:S01]  /*25f0*/  SHF.R.S32.HI R82, RZ, 0x1f, R81 ;  /* 0x0000001fff527819 */ /* 0x000fe20000011451 */
[----:B------:R-:W-:Y:S01]  /*2600*/  IMAD.WIDE.U32 R20, R2, R48, R14 ;  /* 0x0000003002147225 */ /* 0x000fe200078e000e */
[----:B------:R-:W-:Y:S02]  /*2610*/  ISETP.GE.AND P1, PT, R22, UR4, PT ;  /* 0x0000000416007c0c */ /* 0x000fe4000bf26270 */
[----:B------:R-:W-:Y:S01]  /*2620*/  LOP3.LUT R87, R87, 0x40, RZ, 0xc0, !PT ;  /* 0x0000004057577812 */ /* 0x000fe200078ec0ff */
[-C--:B------:R-:W-:Y:S01]  /*2630*/  IMAD.WIDE.U32 R50, R2, R52.reuse, R12 ;  /* 0x0000003402327225 */ /* 0x080fe200078e000c */
[--C-:B------:R-:W-:Y:S02]  /*2640*/  LOP3.LUT R12, R166, 0x38, R29.reuse, 0xf8, !PT ;  /* 0x00000038a60c7812 */ /* 0x100fe400078ef81d */
[----:B------:R-:W-:Y:S01]  /*2650*/  LOP3.LUT R13, R172, 0x38, R29, 0xf8, !PT ;  /* 0x00000038ac0d7812 */ /* 0x000fe200078ef81d */
[----:B------:R-:W-:Y:S01]  /*2660*/  IMAD.IADD R11, R11, 0x1, R31 ;  /* 0x000000010b0b7824 */ /* 0x000fe200078e021f */
[----:B------:R-:W-:Y:S01]  /*2670*/  LOP3.LUT R12, R12, R173, RZ, 0x3c, !PT ;  /* 0x000000ad0c0c7212 */ /* 0x000fe200078e3cff */
[----:B------:R-:W-:Y:S01]  /*2680*/  IMAD R14, R63, R52, RZ ;  /* 0x000000343f0e7224 */ /* 0x000fe200078e02ff */
[----:B------:R-:W-:Y:S01]  /*2690*/  LOP3.LUT R84, R13, R174, RZ, 0x3c, !PT ;  /* 0x000000ae0d547212 */ /* 0x000fe200078e3cff */
[----:B------:R-:W-:-:S02]  /*26a0*/  IMAD R31, R9, 0x60, RZ ;  /* 0x00000060091f7824 */ /* 0x000fc400078e02ff */
[----:B------:R-:W-:-:S04]  /*26b0*/  IMAD.WIDE.U32 R10, R2, R48, R10 ;  /* 0x00000030020a7225 */ /* 0x000fc800078e000a */
[----:B------:R-:W-:Y:S02]  /*26c0*/  IMAD R79, R2, R53, R14 ;  /* 0x00000035024f7224 */ /* 0x000fe400078e020e */
[----:B------:R-:W-:Y:S02]  /*26d0*/  IMAD R15, R53, 0x60, RZ ;  /* 0x00000060350f7824 */ /* 0x000fe400078e02ff */
        /* <DEDUP_REMOVED lines=13> */
[----:B------:R-:W-:-:S07]  /*27b0*/  IMAD.IADD R84, R175, 0x1, R84 ;  /* 0x00000001af547824 */ /* 0x000fce00078e0254 */
.L_x_3635:
[----:B0-----:R-:W0:Y:S01]  /*27c0*/  LDC.64 R90, c[0x0][0x2e8] ;  /* 0x0000ba00ff5a7b82 */ /* 0x001e220000000a00 */
        /* <DEDUP_REMOVED lines=19> */
[----:B------:R-:W-:Y:S02]  /*2900*/  LEA.HI.X R33, R12, R91, R13, 0x1, P3 ;  /* 0x0000005b0c217211 */ /* 0x000fe400018f0c0d */
[----:B-1----:R-:W-:Y:S02]  /*2910*/  ISETP.GE.AND P3, PT, R95, 0x1, PT ;  /* 0x000000015f00780c */ /* 0x002fe40003f66270 */
[----:B------:R-:W-:Y:S02]  /*2920*/  ISETP.GT.AND P4, PT, R26, R27, PT ;  /* 0x0000001b1a00720c */ /* 0x000fe40003f84270 */
[----:B------:R-:W-:Y:S02]  /*2930*/  LEA.HI.X R35, R14, R91, R15, 0x1, P5 ;  /* 0x0000005b0e237211 */ /* 0x000fe400028f0c0f */
[----:B------:R-:W-:-:S07]  /*2940*/  P2R R89, PR, RZ, 0x10 ;  /* 0x00000010ff597803 */ /* 0x000fce0000000000 */
[----:B------:R-:W-:Y:S05]  /*2950*/  @!P3 BRA `(.L_x_3585) ;  /* 0x000000280038b947 */ /* 0x000fea0003800000 */
[----:B------:R-:W-:Y:S01]  /*2960*/  ULDC.U8 UR4, c[0x0][0x410] ;  /* 0x0001040000047ab9 */ /* 0x000fe20000000000 */
[-C--:B------:R-:W-:Y:S01]  /*2970*/  IMAD R13, R75, R26.reuse, RZ ;  /* 0x0000001a4b0d7224 */ /* 0x080fe200078e02ff */
[----:B------:R-:W-:Y:S01]  /*2980*/  ISETP.NE.AND P3, PT, RZ, UR4, PT ;  /* 0x00000004ff007c0c */ /* 0x000fe2000bf65270 */
[----:B------:R-:W-:Y:S02]  /*2990*/  IMAD R15, R76, R26, RZ ;  /* 0x0000001a4c0f7224 */ /* 0x000fe400078e02ff */
[----:B------:R-:W-:Y:S02]  /*29a0*/  IMAD R98, R26, -0x60, R56 ;  /* 0xffffffa01a627824 */ /* 0x000fe400078e0238 */
[C---:B------:R-:W-:Y:S02]  /*29b0*/  IMAD R13, R28.reuse, R48, R13 ;  /* 0x000000301c0d7224 */ /* 0x040fe400078e020d */
[----:B------:R-:W-:Y:S01]  /*29c0*/  IMAD R15, R28, R52, R15 ;  /* 0x000000341c0f7224 */ /* 0x000fe200078e020f */
[----:B------:R-:W-:Y:S01]  /*29d0*/  VIMNMX R98, R98, 0x60, PT ;  /* 0x0000006062627848 */ /* 0x000fe20003fe0100 */
[----:B------:R-:W-:-:S04]  /*29e0*/  IMAD.WIDE.U32 R42, R48, R26, RZ ;  /* 0x0000001a302a7225 */ /* 0x000fc800078e00ff */
        /* <DEDUP_REMOVED lines=32> */
.L_x_3588:
[----:B------:R-:W-:Y:S05]  /*2bf0*/  BSYNC B1 ;  /* 0x0000000000017941 */ /* 0x000fea0003800000 */
.L_x_3587:
[----:B------:R-:W-:Y:S01]  /*2c00*/  ISETP.GE.AND P5, PT, R156, R98, PT ;  /* 0x000000629c00720c */ /* 0x000fe20003fa6270 */
[----:B------:R-:W-:Y:S01]  /*2c10*/  BSSY B1, `(.L_x_3589) ;  /* 0x000001b000017945 */ /* 0x000fe20003800000 */
[----:B------:R-:W-:Y:S02]  /*2c20*/  CS2R R36, SRZ ;  /* 0x0000000000247805 */ /* 0x000fe4000001ff00 */
        /* <DEDUP_REMOVED lines=9> */
[----:B0-----:R-:W-:Y:S02]  /*2cc0*/  IADD3.X R13, R77, R97, R66, P3, P6 ;  /* 0x000000614d0d7210 */ /* 0x001fe40001fec442 */
        /* <DEDUP_REMOVED lines=15> */
.L_x_3590:
[----:B------:R-:W-:Y:S05]  /*2dc0*/  BSYNC B1 ;  /* 0x0000000000017941 */ /* 0x000fea0003800000 */
.L_x_3589:
[----:B01----:R-:W-:Y:S01]  /*2dd0*/  IMAD.MOV.U32 R12, RZ, RZ, R92 ;  /* 0x000000ffff0c7224 */ /* 0x003fe200078e005c */
        /* <DEDUP_REMOVED lines=26> */
.L_x_3591:
[----:B------:R-:W-:Y:S01]  /*2f80*/  IMAD R88, R152, 0x8, R144 ;  /* 0x0000000898587824 */ /* 0x000fe200078e0290 */
[----:B------:R-:W-:Y:S01]  /*2f90*/  SHF.L.U32 R99, R157, 0x1f, RZ ;  /* 0x0000001f9d637819 */ /* 0x000fe200000006ff */
[----:B------:R-:W-:Y:S03]  /*2fa0*/  BSSY B1, `(.L_x_3592) ;  /* 0x0000003000017945 */ /* 0x000fe60003800000 */
[----:B------:R-:W0:Y:S02]  /*2fb0*/  SYNCS.PHASECHK.TRANS64.TRYWAIT P6, [R88+URZ+0x32490], R99 ;  /* 0x03249063580075a7 */ /* 0x000e2400080c017f */
[----:B0-----:R-:W-:Y:S05]  /*2fc0*/  @!P6 BRA `(.L_x_3593) ;  /* 0x0000033000fce947 */ /* 0x001fea0003800000 */
.L_x_3969:
[----:B------:R-:W-:Y:S05]  /*2fd0*/  BSYNC B1 ;  /* 0x0000000000017941 */ /* 0x000fea0003800000 */
.L_x_3592:
        /* <DEDUP_REMOVED lines=17> */
[-C--:B------:R-:W-:Y:S01]  /*30f0*/  FMUL.FTZ R104, R14, R93.reuse ;  /* 0x0000005d0e687220 */ /* 0x080fe20000410000 */
[--C-:B------:R-:W-:Y:S02]  /*3100*/  HADD2.F32 R91, -RZ, R15.reuse.H1_H1 ;  /* 0x3000000fff5b7230 */ /* 0x100fe40000004100 */
[----:B------:R-:W-:Y:S01]  /*3110*/  FMUL.FTZ R93, R13, R93 ;  /* 0x0000005d0d5d7220 */ /* 0x000fe20000410000 */
[----:B------:R-:W-:Y:S02]  /*3120*/  HADD2.F32 R92, -RZ, R92.H0_H0 ;  /* 0x2000005cff5c7230 */ /* 0x000fe40000004100 */
[----:B------:R-:W-:Y:S02]  /*3130*/  HADD2.F32 R15, -RZ, R15.H0_H0 ;  /* 0x2000000fff0f7230 */ /* 0x000fe40000004100 */
[----:B------:R-:W-:Y:S01]  /*3140*/  FMUL.FTZ R106, R91, R102 ;  /* 0x000000665b6a7220 */ /* 0x000fe20000410000 */
[----:B------:R-:W-:-:S02]  /*3150*/  HADD2.F32 R100, -RZ, R100.H0_H0 ;  /* 0x20000064ff647230 */ /* 0x000fc40000004100 */
[-C--:B------:R-:W-:Y:S01]  /*3160*/  FFMA.FTZ R104, R13, R92.reuse, -R104 ;  /* 0x0000005c0d687223 */ /* 0x080fe20000010868 */
[----:B------:R-:W-:Y:S01]  /*3170*/  FFMA.FTZ R101, R14, R92, R93 ;  /* 0x0000005c0e657223 */ /* 0x000fe2000001005d */
[C---:B------:R-:W-:Y:S01]  /*3180*/  FMUL.FTZ R102, R15.reuse, R102 ;  /* 0x000000660f667220 */ /* 0x040fe20000410000 */
[--C-:B------:R-:W-:Y:S02]  /*3190*/  HADD2.F32 R92, -RZ, R103.reuse.H0_H0 ;  /* 0x20000067ff5c7230 */ /* 0x100fe40000004100 */
[-C--:B------:R-:W-:Y:S01]  /*31a0*/  FFMA.FTZ R106, R15, R100.reuse, -R106 ;  /* 0x000000640f6a7223 */ /* 0x080fe2000001086a */
[----:B------:R-:W-:Y:S02]  /*31b0*/  HADD2.F32 R93, -RZ, R103.H1_H1 ;  /* 0x30000067ff5d7230 */ /* 0x000fe40000004100 */
[----:B------:R-:W-:Y:S01]  /*31c0*/  FFMA.FTZ R105, R91, R100, R102 ;  /* 0x000000645b697223 */ /* 0x000fe20000010066 */
[----:B------:R-:W-:Y:S02]  /*31d0*/  HADD2.F32 R13, -RZ, R12.H1_H1 ;  /* 0x3000000cff0d7230 */ /* 0x000fe40000004100 */
[----:B------:R-:W-:-:S02]  /*31e0*/  HADD2.F32 R14, -RZ, R90.H1_H1 ;  /* 0x3000005aff0e7230 */ /* 0x000fc40000004100 */
[----:B------:R-:W-:Y:S02]  /*31f0*/  HADD2.F32 R12, -RZ, R12.H0_H0 ;  /* 0x2000000cff0c7230 */ /* 0x000fe40000004100 */
[----:B------:R-:W-:Y:S02]  /*3200*/  HADD2.F32 R90, -RZ, R90.H0_H0 ;  /* 0x2000005aff5a7230 */ /* 0x000fe40000004100 */
[-C--:B------:R-:W-:Y:S01]  /*3210*/  FMUL.FTZ R103, R14, R93.reuse ;  /* 0x0000005d0e677220 */ /* 0x080fe20000410000 */
[--C-:B------:R-:W-:Y:S02]  /*3220*/  HADD2.F32 R15, -RZ, R97.reuse.H0_H0 ;  /* 0x20000061ff0f7230 */ /* 0x100fe40000004100 */
[----:B------:R-:W-:Y:S02]  /*3230*/  HADD2.F32 R91, -RZ, R97.H1_H1 ;  /* 0x30000061ff5b7230 */ /* 0x000fe40000004100 */
[-C--:B------:R-:W-:Y:S01]  /*3240*/  FMUL.FTZ R97, R13, R92.reuse ;  /* 0x0000005c0d617220 */ /* 0x080fe20000410000 */
[----:B------:R-:W-:Y:S01]  /*3250*/  FMUL.FTZ R92, R12, R92 ;  /* 0x0000005c0c5c7220 */ /* 0x000fe20000410000 */
[----:B------:R-:W-:-:S02]  /*3260*/  FMUL.FTZ R93, R90, R93 ;  /* 0x0000005d5a5d7220 */ /* 0x000fc40000410000 */
[-C--:B------:R-:W-:Y:S01]  /*3270*/  FFMA.FTZ R97, R12, R15.reuse, -R97 ;  /* 0x0000000f0c617223 */ /* 0x080fe20000010861 */
[----:B------:R-:W-:Y:S01]  /*3280*/  FFMA.FTZ R92, R13, R15, R92 ;  /* 0x0000000f0d5c7223 */ /* 0x000fe2000001005c */
[-C--:B------:R-:W-:Y:S01]  /*3290*/  FFMA.FTZ R103, R90, R91.reuse, -R103 ;  /* 0x0000005b5a677223 */ /* 0x080fe20000010867 */
[----:B------:R-:W-:Y:S01]  /*32a0*/  FFMA.FTZ R14, R14, R91, R93 ;  /* 0x0000005b0e0e7223 */ /* 0x000fe2000001005d */
[----:B------:R-:W-:Y:S02]  /*32b0*/  F2FP.F16.F32.PACK_AB R13, R101, R104 ;  /* 0x00000068650d723e */ /* 0x000fe400000000ff */
[----:B------:R-:W-:Y:S02]  /*32c0*/  F2FP.F16.F32.PACK_AB R15, R105, R106 ;  /* 0x0000006a690f723e */ /* 0x000fe400000000ff */
[----:B------:R-:W-:Y:S02]  /*32d0*/  F2FP.F16.F32.PACK_AB R12, R92, R97 ;  /* 0x000000615c0c723e */ /* 0x000fe400000000ff */
[----:B------:R-:W-:-:S07]  /*32e0*/  F2FP.F16.F32.PACK_AB R14, R14, R103 ;  /* 0x000000670e0e723e */ /* 0x000fce00000000ff */
.L_x_3599:
[----:B------:R-:W-:Y:S05]  /*32f0*/  BSYNC B3 ;  /* 0x0000000000037941 */ /* 0x000fea0003800000 */
.L_x_3598:
[----:B--2---:R1:W-:Y:S02]  /*3300*/  STG.E.128 desc[UR42][R34.64], R12 ;  /* 0x0000000c22007986 */ /* 0x0043e4000c101d2a */
.L_x_3597:
[----:B------:R-:W-:Y:S05]  /*3310*/  BSYNC B2 ;  /* 0x0000000000027941 */ /* 0x000fea0003800000 */
.L_x_3596:
        /* <DEDUP_REMOVED lines=46> */
.L_x_3601:
[----:B------:R-:W-:Y:S05]  /*3600*/  BSYNC B2 ;  /* 0x0000000000027941 */ /* 0x000fea0003800000 */
.L_x_3600:
[----:B--2---:R2:W-:Y:S02]  /*3610*/  STG.E.128 desc[UR42][R34.64+0x40], R12 ;  /* 0x0000400c22007986 */ /* 0x0045e4000c101d2a */
.L_x_3595:
[----:B------:R-:W-:Y:S05]  /*3620*/  BSYNC B1 ;  /* 0x0000000000017941 */ /* 0x000fea0003800000 */
.L_x_3594:
        /* <DEDUP_REMOVED lines=12> */
[----:B------:R-:W-:Y:S01]  /*36f0*/  HADD2.F32 R35, -RZ, R15.H1_H1 ;  /* 0x3000000fff237230 */ /* 0x000fe20000004100 */
[----:B------:R-:W-:Y:S01]  /*3700*/  SHF.R.U32.HI R44, RZ, 0x10, R39 ;  /* 0x00000010ff2c7819 */ /* 0x000fe20000011627 */
[----:B------:R-:W-:Y:S02]  /*3710*/  HADD2.F32 R13, -RZ, R13.H0_H0 ;  /* 0x2000000dff0d7230 */ /* 0x000fe40000004100 */
[----:B------:R-:W-:Y:S02]  /*3720*/  HADD2.F32 R37, -RZ, R37.H0_H0 ;  /* 0x20000025ff257230 */ /* 0x000fe40000004100 */
[----:B------:R-:W-:-:S02]  /*3730*/  HADD2.F32 R44, -RZ, R44.H0_H0 ;  /* 0x2000002cff2c7230 */ /* 0x000fc40000004100 */
[----:B------:R-:W-:Y:S02]  /*3740*/  HADD2.F32 R36, -RZ, R36.H0_H0 ;  /* 0x20000024ff247230 */ /* 0x000fe40000004100 */
[-C--:B------:R-:W-:Y:S01]  /*3750*/  FMUL.FTZ R46, R14, R37.reuse ;  /* 0x000000250e2e7220 */ /* 0x080fe20000410000 */
[----:B------:R-:W-:Y:S02]  /*3760*/  HADD2.F32 R15, -RZ, R15.H0_H0 ;  /* 0x2000000fff0f7230 */ /* 0x000fe40000004100 */
[----:B------:R-:W-:Y:S01]  /*3770*/  FMUL.FTZ R90, R35, R44 ;  /* 0x0000002c235a7220 */ /* 0x000fe20000410000 */
[----:B------:R-:W-:Y:S02]  /*3780*/  HADD2.F32 R38, -RZ, R45.H0_H0 ;  /* 0x2000002dff267230 */ /* 0x000fe40000004100 */
[C---:B------:R-:W-:Y:S01]  /*3790*/  FMUL.FTZ R37, R13.reuse, R37 ;  /* 0x000000250d257220 */ /* 0x040fe20000410000 */
[----:B------:R-:W-:Y:S01]  /*37a0*/  FFMA.FTZ R46, R13, R36, -R46 ;  /* 0x000000240d2e7223 */ /* 0x000fe2000001082e */
[----:B------:R-:W-:Y:S01]  /*37b0*/  FMUL.FTZ R44, R15, R44 ;  /* 0x0000002c0f2c7220 */ /* 0x000fe20000410000 */
[----:B------:R-:W-:-:S02]  /*37c0*/  HADD2.F32 R13, -RZ, R12.H1_H1 ;  /* 0x3000000cff0d7230 */ /* 0x000fc40000004100 */
[----:B------:R-:W-:Y:S01]  /*37d0*/  FFMA.FTZ R90, R15, R38, -R90 ;  /* 0x000000260f5a7223 */ /* 0x000fe2000001085a */
[--C-:B------:R-:W-:Y:S02]  /*37e0*/  HADD2.F32 R15, -RZ, R43.reuse.H1_H1 ;  /* 0x3000002bff0f7230 */ /* 0x100fe40000004100 */
[----:B------:R-:W-:Y:S01]  /*37f0*/  FFMA.FTZ R45, R14, R36, R37 ;  /* 0x000000240e2d7223 */ /* 0x000fe20000010025 */
[----:B------:R-:W-:Y:S02]  /*3800*/  HADD2.F32 R43, -RZ, R43.H0_H0 ;  /* 0x2000002bff2b7230 */ /* 0x000fe40000004100 */
[----:B------:R-:W-:Y:S01]  /*3810*/  FFMA.FTZ R47, R35, R38, R44 ;  /* 0x00000026232f7223 */ /* 0x000fe2000001002c */
[----:B------:R-:W-:Y:S02]  /*3820*/  HADD2.F32 R12, -RZ, R12.H0_H0 ;  /* 0x2000000cff0c7230 */ /* 0x000fe40000004100 */
[----:B------:R-:W-:Y:S02]  /*3830*/  HADD2.F32 R37, -RZ, R42.H1_H1 ;  /* 0x3000002aff257230 */ /* 0x000fe40000004100 */
[----:B------:R-:W-:Y:S01]  /*3840*/  FMUL.FTZ R39, R13, R43 ;  /* 0x0000002b0d277220 */ /* 0x000fe20000410000 */
[----:B------:R-:W-:-:S02]  /*3850*/  HADD2.F32 R14, -RZ, R34.H1_H1 ;  /* 0x30000022ff0e7230 */ /* 0x000fc40000004100 */
[C---:B------:R-:W-:Y:S01]  /*3860*/  FMUL.FTZ R36, R12.reuse, R43 ;  /* 0x0000002b0c247220 */ /* 0x040fe20000410000 */
[----:B------:R-:W-:Y:S02]  /*3870*/  HADD2.F32 R34, -RZ, R34.H0_H0 ;  /* 0x20000022ff227230 */ /* 0x000fe40000004100 */
[----:B------:R-:W-:Y:S01]  /*3880*/  FFMA.FTZ R39, R12, R15, -R39 ;  /* 0x0000000f0c277223 */ /* 0x000fe20000010827 */
[----:B------:R-:W-:Y:S02]  /*3890*/  HADD2.F32 R35, -RZ, R42.H0_H0 ;  /* 0x2000002aff237230 */ /* 0x000fe40000004100 */
[----:B------:R-:W-:Y:S01]  /*38a0*/  FMUL.FTZ R43, R14, R37 ;  /* 0x000000250e2b7220 */ /* 0x000fe20000410000 */
[----:B------:R-:W-:Y:S01]  /*38b0*/  FFMA.FTZ R36, R13, R15, R36 ;  /* 0x0000000f0d247223 */ /* 0x000fe20000010024 */
[C---:B------:R-:W-:Y:S01]  /*38c0*/  FMUL.FTZ R37, R34.reuse, R37 ;  /* 0x0000002522257220 */ /* 0x040fe20000410000 */
[----:B------:R-:W-:Y:S01]  /*38d0*/  F2FP.F16.F32.PACK_AB R13, R45, R46 ;  /* 0x0000002e2d0d723e */ /* 0x000fe200000000ff */
[-C--:B------:R-:W-:Y:S01]  /*38e0*/  FFMA.FTZ R43, R34, R35.reuse, -R43 ;  /* 0x00000023222b7223 */ /* 0x080fe2000001082b */
[----:B------:R-:W-:Y:S01]  /*38f0*/  F2FP.F16.F32.PACK_AB R15, R47, R90 ;  /* 0x0000005a2f0f723e */ /* 0x000fe200000000ff */
[----:B------:R-:W-:Y:S01]  /*3900*/  FFMA.FTZ R14, R14, R35, R37 ;  /* 0x000000230e0e7223 */ /* 0x000fe20000010025 */
[----:B------:R-:W-:-:S04]  /*3910*/  F2FP.F16.F32.PACK_AB R12, R36, R39 ;  /* 0x00000027240c723e */ /* 0x000fc800000000ff */
[----:B------:R-:W-:-:S07]  /*3920*/  F2FP.F16.F32.PACK_AB R14, R14, R43 ;  /* 0x0000002b0e0e723e */ /* 0x000fce00000000ff */
.L_x_3606:
[----:B------:R-:W-:Y:S05]  /*3930*/  BSYNC B2 ;  /* 0x0000000000027941 */ /* 0x000fea0003800000 */
.L_x_3605:
[----:B--2---:R3:W-:Y:S02]  /*3940*/  STG.E.128 desc[UR42][R32.64], R12 ;  /* 0x0000000c20007986 */ /* 0x0047e4000c101d2a */
.L_x_3604:
[----:B------:R-:W-:Y:S05]  /*3950*/  BSYNC B1 ;  /* 0x0000000000017941 */ /* 0x000fea0003800000 */
.L_x_3603:
        /* <DEDUP_REMOVED lines=46> */
.L_x_3608:
[----:B------:R-:W-:Y:S05]  /*3c40*/  BSYNC B1 ;  /* 0x0000000000017941 */ /* 0x000fea0003800000 */
.L_x_3607:
[----:B--2---:R4:W-:Y:S01]  /*3c50*/  STG.E.128 desc[UR42][R32.64+0x40], R12 ;  /* 0x0000400c20007986 */ /* 0x0049e2000c101d2a */
[----:B------:R-:W-:Y:S05]  /*3c60*/  BRA `(.L_x_3602) ;  /* 0x0000001400d87947 */ /* 0x000fea0003800000 */
.L_x_3586:
[-C--:B------:R-:W-:Y:S01]  /*3c70*/  ISETP.GE.AND P4, PT, R153, R98.reuse, PT ;  /* 0x000000629900720c */ /* 0x080fe20003f86270 */
[----:B------:R-:W-:Y:S01]  /*3c80*/  BSSY B1, `(.L_x_3609) ;  /* 0x0000020000017945 */ /* 0x000fe20003800000 */
[----:B------:R-:W-:Y:S02]  /*3c90*/  ISETP.GE.AND P3, PT, R156, R98, PT ;  /* 0x000000629c00720c */ /* 0x000fe40003f66270 */
[----:B------:R-:W-:Y:S02]  /*3ca0*/  CS2R R34, SRZ ;  /* 0x0000000000227805 */ /* 0x000fe4000001ff00 */
[CC--:B------:R-:W-:Y:S02]  /*3cb0*/  ISETP.GE.OR P4, PT, R22.reuse, R95.reuse, P4 ;  /* 0x0000005f1600720c */ /* 0x0c0fe40002786670 */
[----:B------:R-:W-:Y:S02]  /*3cc0*/  CS2R R14, SRZ ;  /* 0x00000000000e7805 */ /* 0x000fe4000001ff00 */
[----:B------:R-:W-:-:S02]  /*3cd0*/  ISETP.GE.OR P3, PT, R22, R95, P3 ;  /* 0x0000005f1600720c */ /* 0x000fc40001f66670 */
[----:B------:R-:W-:Y:S02]  /*3ce0*/  CS2R R12, SRZ ;  /* 0x00000000000c7805 */ /* 0x000fe4000001ff00 */
[----:B------:R-:W-:Y:S02]  /*3cf0*/  CS2R R30, SRZ ;  /* 0x00000000001e7805 */ /* 0x000fe4000001ff00 */
[----:B------:R-:W-:-:S03]  /*3d00*/  CS2R R28, SRZ ;  /* 0x00000000001c7805 */ /* 0x000fc6000001ff00 */
[----:B------:R-:W-:Y:S05]  /*3d10*/  @P4 BRA `(.L_x_3610) ;  /* 0x0000000000584947 */ /* 0x000fea0003800000 */
[----:B------:R-:W-:Y:S01]  /*3d20*/  ULDC.64 UR4, c[0x0][0x408] ;  /* 0x0001020000047ab9 */ /* 0x000fe20000000a00 */
[----:B------:R-:W-:Y:S01]  /*3d30*/  IMAD.MOV.U32 R12, RZ, RZ, R22 ;  /* 0x000000ffff0c7224 */ /* 0x000fe200078e0016 */
[----:B------:R-:W-:Y:S01]  /*3d40*/  ULDC.64 UR6, c[0x0][0x400] ;  /* 0x0001000000067ab9 */ /* 0x000fe20000000a00 */
[----:B------:R-:W-:Y:S02]  /*3d50*/  IMAD R14, R159, UR4, RZ ;  /* 0x000000049f0e7c24 */ /* 0x000fe4000f8e02ff */
[----:B------:R-:W-:Y:S02]  /*3d60*/  IMAD.MOV.U32 R13, RZ, RZ, R23 ;  /* 0x000000ffff0d7224 */ /* 0x000fe400078e0017 */
[C---:B------:R-:W-:Y:S02]  /*3d70*/  IMAD R15, R153.reuse, UR5, R14 ;  /* 0x00000005990f7c24 */ /* 0x040fe4000f8e020e */
[----:B------:R-:W-:-:S04]  /*3d80*/  IMAD.WIDE.U32 R12, R153, UR4, R12 ;  /* 0x00000004990c7c25 */ /* 0x000fc8000f8e000c */
[----:B------:R-:W-:Y:S02]  /*3d90*/  IMAD.IADD R13, R15, 0x1, R13 ;  /* 0x000000010f0d7824 */ /* 0x000fe400078e020d */
[----:B------:R-:W-:Y:S02]  /*3da0*/  IMAD R15, R63, UR4, RZ ;  /* 0x000000043f0f7c24 */ /* 0x000fe4000f8e02ff */
[----:B------:R-:W-:-:S04]  /*3db0*/  IMAD.WIDE.U32 R12, R2, UR4, R12 ;  /* 0x00000004020c7c25 */ /* 0x000fc8000f8e000c */
[----:B------:R-:W-:Y:S01]  /*3dc0*/  IMAD R15, R2, UR5, R15 ;  /* 0x00000005020f7c24 */ /* 0x000fe2000f8e020f */
[----:B------:R-:W-:Y:S01]  /*3dd0*/  IADD3 R14, P4, R40, R12, RZ ;  /* 0x0000000c280e7210 */ /* 0x000fe20007f9e0ff */
[----:B------:R-:W-:-:S03]  /*3de0*/  ULDC.64 UR4, c[0x0][0x3e8] ;  /* 0x0000fa0000047ab9 */ /* 0x000fc60000000a00 */
[----:B------:R-:W-:Y:S02]  /*3df0*/  IADD3.X R15, R99, R15, R13, P4, !PT ;  /* 0x0000000f630f7210 */ /* 0x000fe400027fe40d */
[----:B------:R-:W-:-:S05]  /*3e00*/  IADD3 R13, P4, R20, R42, RZ ;  /* 0x0000002a140d7210 */ /* 0x000fca0007f9e0ff */
[----:B------:R-:W-:Y:S01]  /*3e10*/  IMAD.X R28, R97, 0x1, R78, P4 ;  /* 0x00000001611c7824 */ /* 0x000fe200020e064e */
[----:B------:R-:W-:-:S04]  /*3e20*/  LEA R12, P4, R13, UR4, 0x1 ;  /* 0x000000040d0c7c11 */ /* 0x000fc8000f8808ff */
[----:B------:R-:W-:Y:S02]  /*3e30*/  LEA.HI.X R13, R13, UR5, R28, 0x1, P4 ;  /* 0x000000050d0d7c11 */ /* 0x000fe4000a0f0c1c */
[----:B------:R-:W-:-:S04]  /*3e40*/  LEA R28, P4, R14, UR6, 0x1 ;  /* 0x000000060e1c7c11 */ /* 0x000fc8000f8808ff */
[----:B------:R-:W-:Y:S02]  /*3e50*/  LEA.HI.X R29, R14, UR7, R15, 0x1, P4 ;  /* 0x000000070e1d7c11 */ /* 0x000fe4000a0f0c0f */
[----:B------:R-:W5:Y:S04]  /*3e60*/  LDG.E.128 R12, desc[UR42][R12.64] ;  /* 0x0000002a0c0c7981 */ /* 0x000f68000c1e1d00 */
[----:B------:R-:W5:Y:S03]  /*3e70*/  LDG.E.128 R28, desc[UR42][R28.64] ;  /* 0x0000002a1c1c7981 */ /* 0x000f66000c1e1d00 */
.L_x_3610:
[----:B------:R-:W-:Y:S05]  /*3e80*/  BSYNC B1 ;  /* 0x0000000000017941 */ /* 0x000fea0003800000 */
.L_x_3609:
[----:B------:R-:W-:Y:S01]  /*3e90*/  BSSY B1, `(.L_x_3611) ;  /* 0x000001e000017945 */ /* 0x000fe20003800000 */
[----:B------:R-:W-:Y:S02]  /*3ea0*/  ISETP.GE.AND P4, PT, R22, R95, PT ;  /* 0x0000005f1600720c */ /* 0x000fe40003f86270 */
[----:B------:R-:W-:Y:S02]  /*3eb0*/  CS2R R32, SRZ ;  /* 0x0000000000207805 */ /* 0x000fe4000001ff00 */
[----:B------:R-:W-:Y:S01]  /*3ec0*/  CS2R R38, SRZ ;  /* 0x0000000000267805 */ /* 0x000fe2000001ff00 */
[----:B-----5:R-:W-:Y:S01]  /*3ed0*/  IMAD.MOV.U32 R45, RZ, RZ, R14 ;  /* 0x000000ffff2d7224 */ /* 0x020fe200078e000e */
[----:B------:R-:W-:Y:S01]  /*3ee0*/  CS2R R36, SRZ ;  /* 0x0000000000247805 */ /* 0x000fe2000001ff00 */
[----:B------:R-:W-:Y:S06]  /*3ef0*/  @P3 BRA `(.L_x_3612) ;  /* 0x00000000005c3947 */ /* 0x000fec0003800000 */
[----:B------:R-:W-:Y:S01]  /*3f00*/  ULDC.64 UR4, c[0x0][0x408] ;  /* 0x0001020000047ab9 */ /* 0x000fe20000000a00 */
[----:B------:R-:W-:Y:S01]  /*3f10*/  IMAD.MOV.U32 R32, RZ, RZ, R22 ;  /* 0x000000ffff207224 */ /* 0x000fe200078e0016 */
[----:B------:R-:W-:Y:S01]  /*3f20*/  IADD3 R42, P3, P5, R20, R42, R67 ;  /* 0x0000002a142a7210 */ /* 0x000fe20007d7e043 */
[----:B------:R-:W-:Y:S01]  /*3f30*/  IMAD R34, R159, UR4, RZ ;  /* 0x000000049f227c24 */ /* 0x000fe2000f8e02ff */
[----:B------:R-:W-:Y:S01]  /*3f40*/  ULDC.64 UR6, c[0x0][0x400] ;  /* 0x0001000000067ab9 */ /* 0x000fe20000000a00 */
[----:B------:R-:W-:Y:S01]  /*3f50*/  IMAD.MOV.U32 R33, RZ, RZ, R23 ;  /* 0x000000ffff217224 */ /* 0x000fe200078e0017 */
[----:B------:R-:W-:Y:S01]  /*3f60*/  IADD3.X R37, R78, R97, R66, P3, P5 ;  /* 0x000000614e257210 */ /* 0x000fe20001fea442 */
[C---:B------:R-:W-:Y:S02]  /*3f70*/  IMAD R35, R153.reuse, UR5, R34 ;  /* 0x0000000599237c24 */ /* 0x040fe4000f8e0222 */
[----:B------:R-:W-:-:S04]  /*3f80*/  IMAD.WIDE.U32 R32, R153, UR4, R32 ;  /* 0x0000000499207c25 */ /* 0x000fc8000f8e0020 */
[----:B------:R-:W-:Y:S02]  /*3f90*/  IMAD R39, R63, UR4, RZ ;  /* 0x000000043f277c24 */ /* 0x000fe4000f8e02ff */
[----:B------:R-:W-:Y:S02]  /*3fa0*/  IMAD.IADD R33, R35, 0x1, R33 ;  /* 0x0000000123217824 */ /* 0x000fe400078e0221 */
[C---:B------:R-:W-:Y:S02]  /*3fb0*/  IMAD R39, R2.reuse, UR5, R39 ;  /* 0x0000000502277c24 */ /* 0x040fe4000f8e0227 */
[----:B------:R-:W-:Y:S01]  /*3fc0*/  IMAD.WIDE.U32 R32, R2, UR4, R32 ;  /* 0x0000000402207c25 */ /* 0x000fe2000f8e0020 */
[----:B------:R-:W-:-:S03]  /*3fd0*/  ULDC.64 UR4, c[0x0][0x3e8] ;  /* 0x0000fa0000047ab9 */ /* 0x000fc60000000a00 */
[----:B------:R-:W-:Y:S01]  /*3fe0*/  IMAD.IADD R35, R39, 0x1, R33 ;  /* 0x0000000127237824 */ /* 0x000fe200078e0221 */
[----:B------:R-:W-:-:S04]  /*3ff0*/  IADD3 R40, P3, P5, R32, R40, R69 ;  /* 0x0000002820287210 */ /* 0x000fc80007d7e045 */
[----:B------:R-:W-:Y:S02]  /*4000*/  IADD3.X R35, R35, R99, R68, P3, P5 ;  /* 0x0000006323237210 */ /* 0x000fe40001fea444 */
[----:B------:R-:W-:-:S04]  /*4010*/  LEA R32, P3, R42, UR4, 0x1 ;  /* 0x000000042a207c11 */ /* 0x000fc8000f8608ff */
[----:B------:R-:W-:Y:S02]  /*4020*/  LEA.HI.X R33, R42, UR5, R37, 0x1, P3 ;  /* 0x000000052a217c11 */ /* 0x000fe400098f0c25 */
[----:B------:R-:W-:-:S04]  /*4030*/  LEA R36, P3, R40, UR6, 0x1 ;  /* 0x0000000628247c11 */ /* 0x000fc8000f8608ff */
[----:B------:R-:W-:Y:S02]  /*4040*/  LEA.HI.X R37, R40, UR7, R35, 0x1, P3 ;  /* 0x0000000728257c11 */ /* 0x000fe400098f0c23 */
[----:B------:R-:W5:Y:S04]  /*4050*/  LDG.E.128 R32, desc[UR42][R32.64] ;  /* 0x0000002a20207981 */ /* 0x000f68000c1e1d00 */
[----:B------:R-:W5:Y:S03]  /*4060*/  LDG.E.128 R36, desc[UR42][R36.64] ;  /* 0x0000002a24247981 */ /* 0x000f66000c1e1d00 */
.L_x_3612:
[----:B------:R-:W-:Y:S05]  /*4070*/  BSYNC B1 ;  /* 0x0000000000017941 */ /* 0x000fea0003800000 */
.L_x_3611:
[----:B------:R-:W-:Y:S01]  /*4080*/  IMAD.MOV.U32 R40, RZ, RZ, R15 ;  /* 0x000000ffff287224 */ /* 0x000fe200078e000f */
[----:B------:R-:W-:Y:S01]  /*4090*/  ISETP.NE.AND P3, PT, R71, 0x3, PT ;  /* 0x000000034700780c */ /* 0x000fe20003f65270 */
[----:B------:R-:W-:Y:S02]  /*40a0*/  IMAD.MOV.U32 R41, RZ, RZ, R12 ;  /* 0x000000ffff297224 */ /* 0x000fe400078e000c */
        /* <DEDUP_REMOVED lines=9> */
[----:B-----5:R-:W-:Y:S01]  /*4140*/  IMAD.MOV.U32 R41, RZ, RZ, R35 ;  /* 0x000000ffff297224 */ /* 0x020fe200078e0023 */
[----:B------:R-:W-:Y:S01]  /*4150*/  PRMT R123, R40, 0x5410, R42 ;  /* 0x00005410287b7816 */ /* 0x000fe2000000002a */
[----:B------:R-:W-:Y:S01]  /*4160*/  IMAD.MOV.U32 R40, RZ, RZ, R34 ;  /* 0x000000ffff287224 */ /* 0x000fe200078e0022 */
[----:B------:R-:W-:Y:S01]  /*4170*/  PRMT R111, R111, 0x5410, R43 ;  /* 0x000054106f6f7816 */ /* 0x000fe2000000002b */
[----:B------:R-:W-:Y:S02]  /*4180*/  IMAD.MOV.U32 R42, RZ, RZ, R32 ;  /* 0x000000ffff2a7224 */ /* 0x000fe400078e0020 */
        /* <DEDUP_REMOVED lines=11> */
.L_x_3613:
        /* <DEDUP_REMOVED lines=9> */
.L_x_3970:
[----:B------:R-:W-:Y:S05]  /*42d0*/  BSYNC B1 ;  /* 0x0000000000017941 */ /* 0x000fea0003800000 */
.L_x_3614:
        /* <DEDUP_REMOVED lines=14> */
[----:B------:R-:W-:Y:S02]  /*43c0*/  IMAD.SHL.U32 R105, R41, 0x8, RZ ;  /* 0x0000000829697824 */ /* 0x000fe400078e00ff */
[----:B------:R-:W-:-:S03]  /*43d0*/  IMAD R41, R152, 0x1800, R83 ;  /* 0x0000180098297824 */ /* 0x000fc600078e0253 */
[----:B------:R-:W-:Y:S01]  /*43e0*/  LOP3.LUT R40, R166, 0x38, R105, 0xf8, !PT ;  /* 0x00000038a6287812 */ /* 0x000fe200078ef869 */
[----:B------:R-:W-:-:S03]  /*43f0*/  IMAD R41, R41, 0x2, R144 ;  /* 0x0000000229297824 */ /* 0x000fc600078e0290 */
        /* <DEDUP_REMOVED lines=51> */
[----:B------:R-:W-:Y:S01]  /*4730*/  HADD2.F32 R28, -RZ, R123.H1_H1 ;  /* 0x3000007bff1c7230 */ /* 0x000fe20000004100 */
[----:B------:R-:W-:Y:S01]  /*4740*/  F2FP.F16.F32.PACK_AB R114, R117, R114 ;  /* 0x000000727572723e */ /* 0x000fe200000000ff */
[----:B------:R-:W-:Y:S01]  /*4750*/  HADD2.F32 R13, -RZ, R40.H0_H0 ;  /* 0x20000028ff0d7230 */ /* 0x000fe20000004100 */
[----:B------:R-:W-:Y:S01]  /*4760*/  F2FP.F16.F32.PACK_AB R115, R116, R115 ;  /* 0x000000737473723e */ /* 0x000fe200000000ff */
[----:B------:R-:W-:Y:S02]  /*4770*/  HADD2.F32 R44, -RZ, R44.H1_H1 ;  /* 0x3000002cff2c7230 */ /* 0x000fe40000004100 */
[-C--:B------:R-:W-:Y:S01]  /*4780*/  FMUL.FTZ R30, R14, R28.reuse ;  /* 0x0000001c0e1e7220 */ /* 0x080fe20000410000 */
[----:B------:R-:W-:Y:S02]  /*4790*/  HADD2.F32 R40, -RZ, R40.H1_H1 ;  /* 0x30000028ff287230 */ /* 0x000fe40000004100 */
[----:B------:R-:W-:Y:S01]  /*47a0*/  FMUL.FTZ R41, R13, R28 ;  /* 0x0000001c0d297220 */ /* 0x000fe20000410000 */
[----:B------:R-:W-:-:S02]  /*47b0*/  HADD2.F32 R15, -RZ, R122.H1_H1 ;  /* 0x3000007aff0f7230 */ /* 0x000fc40000004100 */
[-C--:B------:R-:W-:Y:S01]  /*47c0*/  FMUL.FTZ R43, R44, R31.reuse ;  /* 0x0000001f2c2b7220 */ /* 0x080fe20000410000 */
[----:B------:R-:W-:Y:S02]  /*47d0*/  HADD2.F32 R29, -RZ, R120.H0_H0 ;  /* 0x20000078ff1d7230 */ /* 0x000fe40000004100 */
[----:B------:R-:W-:Y:S01]  /*47e0*/  FMUL.FTZ R31, R40, R31 ;  /* 0x0000001f281f7220 */ /* 0x000fe20000410000 */
[----:B------:R-:W-:Y:S02]  /*47f0*/  HADD2.F32 R28, -RZ, R123.H0_H0 ;  /* 0x2000007bff1c7230 */ /* 0x000fe40000004100 */
[-C--:B------:R-:W-:Y:S01]  /*4800*/  FFMA.FTZ R41, R14, R15.reuse, R41 ;  /* 0x0000000f0e297223 */ /* 0x080fe20000010029 */
[----:B------:R-:W-:Y:S01]  /*4810*/  FFMA.FTZ R30, R13, R15, -R30 ;  /* 0x0000000f0d1e7223 */ /* 0x000fe2000001081e */
[-C--:B------:R-:W-:Y:S01]  /*4820*/  FFMA.FTZ R44, R44, R29.reuse, R31 ;  /* 0x0000001d2c2c7223 */ /* 0x080fe2000001001f */
[----:B------:R-:W-:Y:S02]  /*4830*/  HADD2.F32 R14, -RZ, R46.H0_H0 ;  /* 0x2000002eff0e7230 */ /* 0x000fe40000004100 */
[----:B------:R-:W-:Y:S01]  /*4840*/  FFMA.FTZ R43, R40, R29, -R43 ;  /* 0x0000001d282b7223 */ /* 0x000fe2000001082b */
[----:B------:R-:W-:-:S02]  /*4850*/  HADD2.F32 R31, -RZ, R118.H0_H0 ;  /* 0x20000076ff1f7230 */ /* 0x000fc40000004100 */
[----:B------:R-:W-:Y:S01]  /*4860*/  HADD2.F32 R13, -RZ, R42.H0_H0 ;  /* 0x2000002aff0d7230 */ /* 0x000fe20000004100 */
[----:B------:R-:W-:Y:S01]  /*4870*/  F2FP.F16.F32.PACK_AB R44, R44, R41 ;  /* 0x000000292c2c723e */ /* 0x000fe200000000ff */
[----:B------:R-:W-:Y:S01]  /*4880*/  HADD2.F32 R46, -RZ, R46.H1_H1 ;  /* 0x3000002eff2e7230 */ /* 0x000fe20000004100 */
[----:B------:R-:W-:Y:S01]  /*4890*/  F2FP.F16.F32.PACK_AB R40, R43, R30 ;  /* 0x0000001e2b28723e */ /* 0x000fe200000000ff */
[----:B------:R-:W-:Y:S02]  /*48a0*/  HADD2.F32 R42, -RZ, R42.H1_H1 ;  /* 0x3000002aff2a7230 */ /* 0x000fe40000004100 */
[----:B------:R-:W-:Y:S01]  /*48b0*/  FMUL.FTZ R45, R13, R28 ;  /* 0x0000001c0d2d7220 */ /* 0x000fe20000410000 */
[----:B------:R-:W-:Y:S02]  /*48c0*/  HADD2.F32 R15, -RZ, R122.H0_H0 ;  /* 0x2000007aff0f7230 */ /* 0x000fe40000004100 */
[----:B------:R-:W-:Y:S01]  /*48d0*/  FMUL.FTZ R47, R46, R31 ;  /* 0x0000001f2e2f7220 */ /* 0x000fe20000410000 */
[----:B------:R-:W-:-:S02]  /*48e0*/  HADD2.F32 R29, -RZ, R12.H0_H0 ;  /* 0x2000000cff1d7230 */ /* 0x000fc40000004100 */
[----:B------:R-:W-:Y:S01]  /*48f0*/  FMUL.FTZ R12, R14, R28 ;  /* 0x0000001c0e0c7220 */ /* 0x000fe20000410000 */
[----:B------:R-:W-:Y:S01]  /*4900*/  FMUL.FTZ R31, R42, R31 ;  /* 0x0000001f2a1f7220 */ /* 0x000fe20000410000 */
[-C--:B------:R-:W-:Y:S01]  /*4910*/  FFMA.FTZ R45, R14, R15.reuse, R45 ;  /* 0x0000000f0e2d7223 */ /* 0x080fe2000001002d */
[----:B------:R-:W-:Y:S02]  /*4920*/  IMAD.MOV.U32 R41, RZ, RZ, R110 ;  /* 0x000000ffff297224 */ /* 0x000fe400078e006e */
[----:B------:R-:W-:Y:S01]  /*4930*/  FFMA.FTZ R12, R13, R15, -R12 ;  /* 0x0000000f0d0c7223 */ /* 0x000fe2000001080c */
[-C--:B------:R-:W-:Y:S01]  /*4940*/  FFMA.FTZ R47, R42, R29.reuse, -R47 ;  /* 0x0000001d2a2f7223 */ /* 0x080fe2000001082f */
[----:B------:R-:W-:Y:S01]  /*4950*/  FFMA.FTZ R46, R46, R29, R31 ;  /* 0x0000001d2e2e7223 */ /* 0x000fe2000001001f */
[----:B------:R-:W-:-:S03]  /*4960*/  IMAD.MOV.U32 R43, RZ, RZ, R114 ;  /* 0x000000ffff2b7224 */ /* 0x000fc600078e0072 */
[----:B------:R-:W-:Y:S01]  /*4970*/  F2FP.F16.F32.PACK_AB R42, R47, R12 ;  /* 0x0000000c2f2a723e */ /* 0x000fe200000000ff */
[----:B------:R-:W-:Y:S01]  /*4980*/  IMAD.MOV.U32 R47, RZ, RZ, R115 ;  /* 0x000000ffff2f7224 */ /* 0x000fe200078e0073 */
[----:B------:R-:W-:Y:S01]  /*4990*/  F2FP.F16.F32.PACK_AB R46, R46, R45 ;  /* 0x0000002d2e2e723e */ /* 0x000fe200000000ff */
[----:B------:R-:W-:-:S07]  /*49a0*/  IMAD.MOV.U32 R45, RZ, RZ, R111 ;  /* 0x000000ffff2d7224 */ /* 0x000fce00078e006f */
.L_x_3619:
[----:B------:R-:W-:Y:S05]  /*49b0*/  BSYNC B2 ;  /* 0x0000000000027941 */ /* 0x000fea0003800000 */
.L_x_3618:
        /* <DEDUP_REMOVED lines=12> */
.L_x_3617:
[----:B------:R-:W-:Y:S05]  /*4a80*/  BSYNC B1 ;  /* 0x0000000000017941 */ /* 0x000fea0003800000 */
.L_x_3616:
[----:B------:R-:W-:Y:S01]  /*4a90*/  ISETP.GE.OR P5, PT, R156, R98, P1 ;  /* 0x000000629c00720c */ /* 0x000fe20000fa6670 */
        /* <DEDUP_REMOVED lines=9> */
[----:B------:R-:W-:-:S04]  /*4b30*/  LEA R40, P5, R12, R90, 0x1 ;  /* 0x0000005a0c287211 */ /* 0x000fc800078a08ff */
[----:B------:R-:W-:Y:S02]  /*4b40*/  LEA.HI.X R41, R12, R91, R13, 0x1, P5 ;  /* 0x0000005b0c297211 */ /* 0x000fe400028f0c0d */
[----:B------:R-:W-:-:S04]  /*4b50*/  SHF.R.S32.HI R12, RZ, 0x1f, R103 ;  /* 0x0000001fff0c7819 */ /* 0x000fc80000011467 */
[----:B------:R-:W-:-:S04]  /*4b60*/  LEA.HI R103, R12, R103, RZ, 0x4 ;  /* 0x000000670c677211 */ /* 0x000fc800078f20ff */
[----:B------:R-:W-:-:S05]  /*4b70*/  LEA.HI.SX32 R43, R103, R80, 0x1c ;  /* 0x00000050672b7211 */ /* 0x000fca00078fe2ff */
[----:B------:R-:W-:-:S05]  /*4b80*/  IMAD.SHL.U32 R43, R43, 0x8, RZ ;  /* 0x000000082b2b7824 */ /* 0x000fca00078e00ff */
[----:B------:R-:W-:-:S04]  /*4b90*/  LOP3.LUT R13, R172, 0x38, R43, 0xf8, !PT ;  /* 0x00000038ac0d7812 */ /* 0x000fc800078ef82b */
[----:B------:R-:W-:Y:S01]  /*4ba0*/  LOP3.LUT R12, R13, R174, RZ, 0x3c, !PT ;  /* 0x000000ae0d0c7212 */ /* 0x000fe200078e3cff */
[----:B------:R-:W-:-:S04]  /*4bb0*/  IMAD R13, R152, 0x1800, R84 ;  /* 0x00001800980d7824 */ /* 0x000fc800078e0254 */
[----:B------:R-:W-:Y:S02]  /*4bc0*/  IMAD.IADD R15, R175, 0x1, R12 ;  /* 0x00000001af0f7824 */ /* 0x000fe400078e020c */
        /* <DEDUP_REMOVED lines=36> */
[--C-:B------:R-:W-:Y:S02]  /*4e10*/  HADD2.F32 R14, -RZ, R31.reuse.H0_H0 ;  /* 0x2000001fff0e7230 */ /* 0x100fe40000004100 */
[----:B------:R-:W-:-:S02]  /*4e20*/  HADD2.F32 R31, -RZ, R31.H1_H1 ;  /* 0x3000001fff1f7230 */ /* 0x000fc40000004100 */
[-C--:B------:R-:W-:Y:S01]  /*4e30*/  FMUL.FTZ R35, R13, R34.reuse ;  /* 0x000000220d237220 */ /* 0x080fe20000410000 */
[----:B------:R-:W-:Y:S01]  /*4e40*/  HADD2.F32 R36, -RZ, R45.H0_H0 ;  /* 0x2000002dff247230 */ /* 0x000fe20000004100 */
[----:B------:R-:W-:Y:S01]  /*4e50*/  F2FP.F16.F32.PACK_AB R37, R44, R37 ;  /* 0x000000252c25723e */ /* 0x000fe200000000ff */
[----:B------:R-:W-:Y:S02]  /*4e60*/  HADD2.F32 R15, -RZ, R15.H1_H1 ;  /* 0x3000000fff0f7230 */ /* 0x000fe40000004100 */
[----:B------:R-:W-:Y:S02]  /*4e70*/  HADD2.F32 R29, -RZ, R106.H1_H1 ;  /* 0x3000006aff1d7230 */ /* 0x000fe40000004100 */
[----:B------:R-:W-:Y:S02]  /*4e80*/  HADD2.F32 R30, -RZ, R46.H0_H0 ;  /* 0x2000002eff1e7230 */ /* 0x000fe40000004100 */
[C---:B------:R-:W-:Y:S01]  /*4e90*/  FMUL.FTZ R46, R14.reuse, R34 ;  /* 0x000000220e2e7220 */ /* 0x040fe20000410000 */
[-C--:B------:R-:W-:Y:S01]  /*4ea0*/  FMUL.FTZ R34, R31, R36.reuse ;  /* 0x000000241f227220 */ /* 0x080fe20000410000 */
[----:B------:R-:W-:Y:S01]  /*4eb0*/  FMUL.FTZ R94, R15, R36 ;  /* 0x000000240f5e7220 */ /* 0x000fe20000410000 */
[-C--:B------:R-:W-:Y:S01]  /*4ec0*/  FFMA.FTZ R36, R14, R29.reuse, R35 ;  /* 0x0000001d0e247223 */ /* 0x080fe20000010023 */
[----:B------:R-:W-:Y:S01]  /*4ed0*/  FFMA.FTZ R46, R13, R29, -R46 ;  /* 0x0000001d0d2e7223 */ /* 0x000fe2000001082e */
[----:B------:R-:W-:-:S02]  /*4ee0*/  HADD2.F32 R14, -RZ, R32.H0_H0 ;  /* 0x20000020ff0e7230 */ /* 0x000fc40000004100 */
[-C--:B------:R-:W-:Y:S01]  /*4ef0*/  FFMA.FTZ R45, R15, R30.reuse, -R34 ;  /* 0x0000001e0f2d7223 */ /* 0x080fe20000010822 */
[----:B------:R-:W-:Y:S02]  /*4f00*/  HADD2.F32 R29, -RZ, R96.H0_H0 ;  /* 0x20000060ff1d7230 */ /* 0x000fe40000004100 */
[----:B------:R-:W-:Y:S01]  /*4f10*/  FFMA.FTZ R47, R31, R30, R94 ;  /* 0x0000001e1f2f7223 */ /* 0x000fe2000001005e */
[----:B------:R-:W-:Y:S02]  /*4f20*/  HADD2.F32 R13, -RZ, R12.H0_H0 ;  /* 0x2000000cff0d7230 */ /* 0x000fe40000004100 */
[-C--:B------:R-:W-:Y:S01]  /*4f30*/  FMUL.FTZ R30, R14, R109.reuse ;  /* 0x0000006d0e1e7220 */ /* 0x080fe20000410000 */
[----:B------:R-:W-:Y:S02]  /*4f40*/  HADD2.F32 R32, -RZ, R32.H1_H1 ;  /* 0x30000020ff207230 */ /* 0x000fe40000004100 */
[----:B------:R-:W-:Y:S02]  /*4f50*/  HADD2.F32 R12, -RZ, R12.H1_H1 ;  /* 0x3000000cff0c7230 */ /* 0x000fe40000004100 */
[----:B------:R-:W-:Y:S01]  /*4f60*/  FMUL.FTZ R109, R13, R109 ;  /* 0x0000006d0d6d7220 */ /* 0x000fe20000410000 */
[----:B------:R-:W-:-:S02]  /*4f70*/  HADD2.F32 R107, -RZ, R107.H0_H0 ;  /* 0x2000006bff6b7230 */ /* 0x000fc40000004100 */
[-C--:B------:R-:W-:Y:S01]  /*4f80*/  FMUL.FTZ R31, R32, R29.reuse ;  /* 0x0000001d201f7220 */ /* 0x080fe20000410000 */
[----:B------:R-:W-:Y:S02]  /*4f90*/  HADD2.F32 R15, -RZ, R100.H0_H0 ;  /* 0x20000064ff0f7230 */ /* 0x000fe40000004100 */
[C---:B------:R-:W-:Y:S01]  /*4fa0*/  FMUL.FTZ R29, R12.reuse, R29 ;  /* 0x0000001d0c1d7220 */ /* 0x040fe20000410000 */
[----:B------:R-:W-:Y:S02]  /*4fb0*/  HADD2.F32 R108, -RZ, R108.H0_H0 ;  /* 0x2000006cff6c7230 */ /* 0x000fe40000004100 */
[----:B------:R-:W-:Y:S01]  /*4fc0*/  FFMA.FTZ R30, R13, R107, -R30 ;  /* 0x0000006b0d1e7223 */ /* 0x000fe2000001081e */
[----:B------:R-:W-:Y:S02]  /*4fd0*/  HADD2.F32 R13, -RZ, R33.H0_H0 ;  /* 0x20000021ff0d7230 */ /* 0x000fe40000004100 */
[-C--:B------:R-:W-:Y:S01]  /*4fe0*/  FFMA.FTZ R31, R12, R15.reuse, -R31 ;  /* 0x0000000f0c1f7223 */ /* 0x080fe2000001081f */
[----:B------:R-:W-:Y:S01]  /*4ff0*/  FFMA.FTZ R32, R32, R15, R29 ;  /* 0x0000000f20207223 */ /* 0x000fe2000001001d */
[----:B------:R-:W-:-:S02]  /*5000*/  HADD2.F32 R15, -RZ, R95.H0_H0 ;  /* 0x2000005fff0f7230 */ /* 0x000fc40000004100 */
[----:B------:R-:W-:Y:S01]  /*5010*/  FFMA.FTZ R109, R14, R107, R109 ;  /* 0x0000006b0e6d7223 */ /* 0x000fe2000001006d */
[--C-:B------:R-:W-:Y:S02]  /*5020*/  HADD2.F32 R12, -RZ, R28.reuse.H0_H0 ;  /* 0x2000001cff0c7230 */ /* 0x100fe40000004100 */
[----:B------:R-:W-:Y:S01]  /*5030*/  FMUL.FTZ R29, R13, R108 ;  /* 0x0000006c0d1d7220 */ /* 0x000fe20000410000 */
        /* <DEDUP_REMOVED lines=15> */
[----:B------:R-:W-:Y:S02]  /*5130*/  F2FP.F16.F32.PACK_AB R13, R38, R39 ;  /* 0x00000027260d723e */ /* 0x000fe400000000ff */
[----:B------:R-:W-:Y:S01]  /*5140*/  F2FP.F16.F32.PACK_AB R14, R28, R29 ;  /* 0x0000001d1c0e723e */ /* 0x000fe200000000ff */
[----:B------:R-:W-:Y:S01]  /*5150*/  IMAD.MOV.U32 R28, RZ, RZ, R36 ;  /* 0x000000ffff1c7224 */ /* 0x000fe200078e0024 */
[----:B------:R-:W-:Y:S01]  /*5160*/  F2FP.F16.F32.PACK_AB R15, R45, R46 ;  /* 0x0000002e2d0f723e */ /* 0x000fe200000000ff */
[----:B------:R-:W-:Y:S01]  /*5170*/  IMAD.MOV.U32 R29, RZ, RZ, R37 ;  /* 0x000000ffff1d7224 */ /* 0x000fe200078e0025 */
[----:B------:R-:W-:-:S07]  /*5180*/  F2FP.F16.F32.PACK_AB R30, R33, R108 ;  /* 0x0000006c211e723e */ /* 0x000fce00000000ff */
.L_x_3621:
[----:B------:R-:W-:Y:S05]  /*5190*/  BSYNC B1 ;  /* 0x0000000000017941 */ /* 0x000fea0003800000 */
.L_x_3620:
        /* <DEDUP_REMOVED lines=10> */
.L_x_3585:
[----:B------:R-:W-:-:S13]  /*5240*/  ISETP.NE.AND P3, PT, R71, 0x3, PT ;  /* 0x000000034700780c */ /* 0x000fda0003f65270 */
[----:B------:R-:W-:Y:S05]  /*5250*/  @!P3 BRA `(.L_x_3622) ;  /* 0x000000000004b947 */ /* 0x000fea0003800000 */
[----:B------:R-:W-:Y:S01]  /*5260*/  BPT.TRAP 0x1 ;  /* 0x000000040000795c */ /* 0x000fe20000300000 */
.L_x_3622:
[----:B------:R-:W-:Y:S01]  /*5270*/  IMAD R88, R152, 0x8, R144 ;  /* 0x0000000898587824 */ /* 0x000fe200078e0290 */
[----:B------:R-:W-:Y:S01]  /*5280*/  SHF.L.U32 R99, R157, 0x1f, RZ ;  /* 0x0000001f9d637819 */ /* 0x000fe200000006ff */
[----:B------:R-:W-:Y:S01]  /*5290*/  IMAD R98, R26, -0x60, R56 ;  /* 0xffffffa01a627824 */ /* 0x000fe200078e0238 */
[----:B------:R-:W-:Y:S02]  /*52a0*/  BSSY B1, `(.L_x_3623) ;  /* 0x0000004000017945 */ /* 0x000fe40003800000 */
[----:B------:R-:W0:Y:S02]  /*52b0*/  SYNCS.PHASECHK.TRANS64.TRYWAIT P4, [R88+URZ+0x32490], R99 ;  /* 0x03249063580075a7 */ /* 0x000e24000808017f */
[----:B------:R-:W-:Y:S01]  /*52c0*/  VIMNMX R98, R98, 0x60, PT ;  /* 0x0000006062627848 */ /* 0x000fe20003fe0100 */
[----:B0-----:R-:W-:Y:S06]  /*52d0*/  @!P4 BRA `(.L_x_3624) ;  /* 0x000003100060c947 */ /* 0x001fec0003800000 */
.L_x_3971:
[----:B------:R-:W-:Y:S05]  /*52e0*/  BSYNC B1 ;  /* 0x0000000000017941 */ /* 0x000fea0003800000 */
.L_x_3623:
        /* <DEDUP_REMOVED lines=8> */
.L_x_3626:
[----:B------:R-:W-:Y:S05]  /*5370*/  BSYNC B1 ;  /* 0x0000000000017941 */ /* 0x000fea0003800000 */
.L_x_3625:
[----:B------:R-:W-:Y:S05]  /*5380*/  @P4 BRA `(.L_x_3602) ;  /* 0x0000000000104947 */ /* 0x000fea0003800000 */
[----:B-1----:R-:W1:Y:S04]  /*5390*/  @!P1 LDS.128 R12, [R96+0x2000] ;  /* 0x00200000600c9984 */ /* 0x002e680000000c00 */
[----:B------:R-:W2:Y:S04]  /*53a0*/  @!P2 LDS.128 R28, [R94+0x2000] ;  /* 0x002000005e1ca984 */ /* 0x000ea80000000c00 */
[----:B-1----:R3:W-:Y:S04]  /*53b0*/  @!P1 STG.E.128 desc[UR42][R32.64], R12 ;  /* 0x0000000c20009986 */ /* 0x0027e8000c101d2a */
[----:B--2---:R3:W-:Y:S02]  /*53c0*/  @!P2 STG.E.128 desc[UR42][R32.64+0x40], R28 ;  /* 0x0000401c2000a986 */ /* 0x0047e4000c101d2a */
.L_x_3602:
[----:B------:R-:W-:Y:S05]  /*53d0*/  BSYNC B0 ;  /* 0x0000000000007941 */ /* 0x000fea0003800000 */
.L_x_3584:
        /* <DEDUP_REMOVED lines=17> */
.L_x_3628:
[----:B------:R-:W-:Y:S05]  /*54f0*/  BSYNC B0 ;  /* 0x0000000000007941 */ /* 0x000fea0003800000 */
.L_x_3627:
[----:B------:R-:W2:Y:S01]  /*5500*/  SYNCS.PHASECHK.TRANS64.TRYWAIT P3, [R88+URZ+0x324b0], R99 ;  /* 0x0324b063580075a7 */ /* 0x000ea2000806017f */
[----:B------:R-:W-:Y:S01]  /*5510*/  ULDC UR49, c[0x0][0x320] ;  /* 0x0000c80000317ab9 */ /* 0x000fe20000000800 */
[----:B------:R-:W-:Y:S01]  /*5520*/  ULDC.64 UR44, c[0x0][0x328] ;  /* 0x0000ca00002c7ab9 */ /* 0x000fe20000000a00 */
[----:B------:R-:W-:Y:S01]  /*5530*/  ULDC.64 UR40, c[0x0][0x318] ;  /* 0x0000c60000287ab9 */ /* 0x000fe20000000a00 */
[----:B------:R-:W-:Y:S01]  /*5540*/  BSSY B0, `(.L_x_3629) ;  /* 0x0000003000007945 */ /* 0x000fe20003800000 */
[----:B------:R-:W-:-:S03]  /*5550*/  IMAD R13, R152, 0x6000, R160 ;  /* 0x00006000980d7824 */ /* 0x000fc600078e02a0 */
[----:B--2---:R-:W-:Y:S05]  /*5560*/  @!P3 BRA `(.L_x_3630) ;  /* 0x0000030c00d0b947 */ /* 0x004fea0003800000 */
.L_x_3972:
[----:B------:R-:W-:Y:S05]  /*5570*/  BSYNC B0 ;  /* 0x0000000000007941 */ /* 0x000fea0003800000 */
.L_x_3629:
        /* <DEDUP_REMOVED lines=8> */
[----:B-1----:R-:W-:Y:S02]  /*5600*/  IMAD.MOV.U32 R12, RZ, RZ, R6 ;  /* 0x000000ffff0c7224 */ /* 0x002fe400078e0006 */
[----:B------:R-:W-:Y:S02]  /*5610*/  IMAD.MOV.U32 R13, RZ, RZ, R85 ;  /* 0x000000ffff0d7224 */ /* 0x000fe400078e0055 */
[C---:B------:R-:W-:Y:S02]  /*5620*/  IMAD R15, R28.reuse, UR45, R15 ;  /* 0x0000002d1c0f7c24 */ /* 0x040fe4000f8e020f */
[----:B------:R-:W-:-:S04]  /*5630*/  IMAD.WIDE.U32 R12, R28, UR44, R12 ;  /* 0x0000002c1c0c7c25 */ /* 0x000fc8000f8e000c */
[----:B------:R-:W-:Y:S01]  /*5640*/  IMAD.IADD R13, R13, 0x1, R15 ;  /* 0x000000010d0d7824 */ /* 0x000fe200078e020f */
[----:B------:R-:W-:-:S04]  /*5650*/  LEA R30, P3, R12, UR40, 0x1 ;  /* 0x000000280c1e7c11 */ /* 0x000fc8000f8608ff */
[----:B------:R-:W-:Y:S02]  /*5660*/  LEA.HI.X R31, R12, UR41, R13, 0x1, P3 ;  /* 0x000000290c1f7c11 */ /* 0x000fe400098f0c0d */
[----:B------:R-:W-:-:S13]  /*5670*/  ISETP.GE.AND P3, PT, R22, UR49, PT ;  /* 0x0000003116007c0c */ /* 0x000fda000bf66270 */
[----:B------:R-:W1:Y:S04]  /*5680*/  @!P3 LDS.128 R12, [R32] ;  /* 0x00000000200cb984 */ /* 0x000e680000000c00 */
[----:B-1----:R-:W-:Y:S01]  /*5690*/  @!P3 STG.E.128 desc[UR42][R30.64], R12 ;  /* 0x0000000c1e00b986 */ /* 0x002fe2000c101d2a */
[----:B------:R-:W-:-:S13]  /*56a0*/  ISETP.GE.AND P3, PT, R60, UR49, PT ;  /* 0x000000313c007c0c */ /* 0x000fda000bf66270 */
[----:B------:R-:W1:Y:S04]  /*56b0*/  @!P3 LDS.128 R12, [R33] ;  /* 0x00000000210cb984 */ /* 0x000e680000000c00 */
[----:B-1----:R-:W-:Y:S01]  /*56c0*/  @!P3 STG.E.128 desc[UR42][R30.64+0x40], R12 ;  /* 0x0000400c1e00b986 */ /* 0x002fe2000c101d2a */
[----:B------:R-:W-:-:S13]  /*56d0*/  ISETP.GE.AND P3, PT, R3, UR49, PT ;  /* 0x0000003103007c0c */ /* 0x000fda000bf66270 */
[----:B------:R-:W1:Y:S04]  /*56e0*/  @!P3 LDS.128 R12, [R32+0x3000] ;  /* 0x00300000200cb984 */ /* 0x000e680000000c00 */
        /* <DEDUP_REMOVED lines=10> */
[----:B------:R-:W-:-:S13]  /*5790*/  ISETP.NE.AND P3, PT, R87, RZ, PT ;  /* 0x000000ff5700720c */ /* 0x000fda0003f65270 */
[----:B------:R-:W1:Y:S04]  /*57a0*/  @P3 LDS.128 R12, [R32+0x9000] ;  /* 0x00900000200c3984 */ /* 0x000e680000000c00 */
[----:B-1----:R-:W-:Y:S01]  /*57b0*/  @P3 STG.E.128 desc[UR42][R30.64+0x180], R12 ;  /* 0x0001800c1e003986 */ /* 0x002fe2000c101d2a */
[----:B------:R-:W-:-:S13]  /*57c0*/  ISETP.NE.AND P3, PT, R86, RZ, PT ;  /* 0x000000ff5600720c */ /* 0x000fda0003f65270 */
[----:B------:R-:W1:Y:S04]  /*57d0*/  @P3 LDS.128 R12, [R33+0x9000] ;  /* 0x00900000210c3984 */ /* 0x000e680000000c00 */
[----:B-1----:R3:W-:Y:S02]  /*57e0*/  @P3 STG.E.128 desc[UR42][R30.64+0x1c0], R12 ;  /* 0x0001c00c1e003986 */ /* 0x0027e4000c101d2a */
.L_x_3632:
[----:B------:R-:W-:Y:S05]  /*57f0*/  BSYNC B0 ;  /* 0x0000000000007941 */ /* 0x000fea0003800000 */
.L_x_3631:
[----:B------:R-:W-:Y:S01]  /*5800*/  ISETP.GE.AND P3, PT, R156, R98, PT ;  /* 0x000000629c00720c */ /* 0x000fe20003f66270 */
[----:B------:R-:W-:-:S12]  /*5810*/  BSSY B0, `(.L_x_3633) ;  /* 0x0000024000007945 */ /* 0x000fd80003800000 */
[----:B------:R-:W-:Y:S05]  /*5820*/  @P3 BRA `(.L_x_3634) ;  /* 0x0000000000883947 */ /* 0x000fea0003800000 */
[----:B---3--:R-:W-:Y:S01]  /*5830*/  IADD3 R15, P3, R28, 0x40, RZ ;  /* 0x000000401c0f7810 */ /* 0x008fe20007f7e0ff */
[----:B-1----:R-:W-:Y:S02]  /*5840*/  IMAD.MOV.U32 R12, RZ, RZ, R6 ;  /* 0x000000ffff0c7224 */ /* 0x002fe400078e0006 */
        /* <DEDUP_REMOVED lines=31> */
[----:B-1----:R4:W-:Y:S02]  /*5a40*/  @P3 STG.E.128 desc[UR42][R28.64+0x1c0], R12 ;  /* 0x0001c00c1c003986 */ /* 0x0029e4000c101d2a */
.L_x_3634:
[----:B------:R-:W-:Y:S05]  /*5a50*/  BSYNC B0 ;  /* 0x0000000000007941 */ /* 0x000fea0003800000 */
.L_x_3633:
[----:B------:R-:W-:Y:S01]  /*5a60*/  @!PT LDS RZ, [RZ] ;  /* 0x00000000fffff984 */ /* 0x000fe20000000800 */
[----:B------:R-:W-:Y:S01]  /*5a70*/  @!PT LDS RZ, [RZ] ;  /* 0x00000000fffff984 */ /* 0x000fe20000000800 */
[----:B------:R-:W-:Y:S01]  /*5a80*/  @!PT LDS RZ, [RZ] ;  /* 0x00000000fffff984 */ /* 0x000fe20000000800 */
[----:B------:R-:W-:Y:S01]  /*5a90*/  @!PT LDS RZ, [RZ] ;  /* 0x00000000fffff984 */ /* 0x000fe20000000800 */
[----:B------:R5:W-:Y:S06]  /*5aa0*/  MEMBAR.ALL.CTA ;  /* 0x0000000000007992 */ /* 0x000bec0000008000 */
[----:B-----5:R-:W5:Y:S02]  /*5ab0*/  FENCE.VIEW.ASYNC.S ;  /* 0x00000000000073c6 */ /* 0x020f640000000000 */
[----:B-----5:R1:W-:Y:S01]  /*5ac0*/  BAR.SYNC.DEFER_BLOCKING R214, 0x80 ;  /* 0x000200d60000751d */ /* 0x0203e20000010000 */
[----:B------:R-:W-:Y:S01]  /*5ad0*/  ISETP.NE.AND P5, PT, R89, RZ, PT ;  /* 0x000000ff5900720c */ /* 0x000fe20003fa5270 */
[----:B------:R-:W-:-:S02]  /*5ae0*/  VIADD R152, R152, 0x1 ;  /* 0x0000000198987836 */ /* 0x000fc40000000000 */
[----:B0-2---:R-:W-:-:S03]  /*5af0*/  @!P4 VIADD R88, R88, 0x324c0 ;  /* 0x000324c05858c836 */ /* 0x005fc60000000000 */
[C---:B------:R-:W-:Y:S02]  /*5b00*/  ISETP.NE.AND P3, PT, R152.reuse, 0x2, PT ;  /* 0x000000029800780c */ /* 0x040fe40003f65270 */
[----:B------:R-:W-:Y:S02]  /*5b10*/  @!P4 PRMT R88, RZ, 0x654, R88 ;  /* 0x00000654ff58c816 */ /* 0x000fe40000000058 */
[----:B-1-34-:R-:W-:Y:S02]  /*5b20*/  SEL R12, RZ, 0x1, P3 ;  /* 0x00000001ff0c7807 */ /* 0x01afe40001800000 */
[----:B------:R-:W-:Y:S02]  /*5b30*/  SEL R152, R152, RZ, P3 ;  /* 0x000000ff98987207 */ /* 0x000fe40001800000 */
[----:B------:R-:W-:Y:S01]  /*5b40*/  LOP3.LUT R157, R157, R12, RZ, 0x3c, !PT ;  /* 0x0000000c9d9d7212 */ /* 0x000fe200078e3cff */
[----:B------:R0:W-:Y:S01]  /*5b50*/  @!P4 SYNCS.ARRIVE.TRANS64.RED.A1T0 RZ, [R88+URZ], RZ ;  /* 0x000000ff58ffc9a7 */ /* 0x0001e2000810043f */
[----:B------:R-:W-:Y:S05]  /*5b60*/  @P5 BRA `(.L_x_3635) ;  /* 0xffffffcc00145947 */ /* 0x000fea000383ffff */
[----:B------:R-:W1:Y:S01]  /*5b70*/  S2R R13, SR_TID.X ;  /* 0x00000000000d7919 */ /* 0x000e620000002100 */
[----:B------:R-:W-:Y:S02]  /*5b80*/  PLOP3.LUT P0, PT, PT, PT, PT, 0x8, 0x0 ;  /* 0x000000000000781c */ /* 0x000fe40003f0e170 */
[----:B-1----:R-:W-:-:S04]  /*5b90*/  SHF.R.U32.HI R13, RZ, 0x7, R13 ;  /* 0x00000007ff0d7819 */ /* 0x002fc8000001160d */
[----:B------:R-:W-:-:S13]  /*5ba0*/  ISETP.NE.AND P5, PT, R13, 0x1, PT ;  /* 0x000000010d00780c */ /* 0x000fda0003fa5270 */
[----:B------:R-:W-:Y:S06]  /*5bb0*/  @!P5 BAR.ARV 0x9, 0x100 ;  /* 0x024400000000db1d */ /* 0x000fec0000002000 */
.L_x_3579:
[----:B------:R-:W1:Y:S01]  /*5bc0*/  S2R R0, SR_TID.X ;  /* 0x0000000000007919 */ /* 0x000e620000002100 */
[----:B------:R-:W2:Y:S01]  /*5bd0*/  LDC R15, c[0x0][0x448] ;  /* 0x00011200ff0f7b82 */ /* 0x000ea20000000800 */
[----:B------:R-:W-:Y:S01]  /*5be0*/  IMAD.MOV.U32 R12, RZ, RZ, 0x3000 ;  /* 0x00003000ff0c7424 */ /* 0x000fe200078e00ff */
[----:B------:R-:W3:Y:S01]  /*5bf0*/  S2R R3, SR_SWINHI ;  /* 0x0000000000037919 */ /* 0x000ee20000002f00 */
[----:B------:R-:W-:Y:S02]  /*5c00*/  IMAD.U32 R13, RZ, RZ, UR38 ;  /* 0x00000026ff0d7e24 */ /* 0x000fe4000f8e00ff */
[----:B------:R-:W-:Y:S01]  /*5c10*/  IMAD.MOV.U32 R9, RZ, RZ, 0x100 ;  /* 0x00000100ff097424 */ /* 0x000fe200078e00ff */
[----:B------:R-:W-:Y:S02]  /*5c20*/  STL [R1+0x70], R121 ;  /* 0x0000707901007387 */ /* 0x000fe40000100800 */
[----:B------:R-:W4:Y:S01]  /*5c30*/  LDC R14, c[0x0][0xa80] ;  /* 0x0002a000ff0e7b82 */ /* 0x000f220000000800 */
[----:B------:R-:W-:Y:S01]  /*5c40*/  IMAD.MOV.U32 R10, RZ, RZ, 0x1 ;  /* 0x00000001ff0a7424 */ /* 0x000fe200078e00ff */
[----:B------:R0:W-:Y:S01]  /*5c50*/  STL.64 [R1+0x18], R12 ;  /* 0x0000180c01007387 */ /* 0x0001e20000100a00 */
[----:B------:R-:W-:-:S02]  /*5c60*/  IMAD.MOV.U32 R11, RZ, RZ, RZ ;  /* 0x000000ffff0b7224 */ /* 0x000fc400078e00ff */
[----:B------:R-:W-:Y:S01]  /*5c70*/  IMAD.MOV.U32 R4, RZ, RZ, 0xc000 ;  /* 0x0000c000ff047424 */ /* 0x000fe200078e00ff */
[----:B------:R-:W-:Y:S01]  /*5c80*/  STL.128 [R1+0x430], RZ ;  /* 0x000430ff01007387 */ /* 0x000fe20000100c00 */
[----:B------:R-:W-:Y:S02]  /*5c90*/  IMAD.U32 R5, RZ, RZ, UR38 ;  /* 0x00000026ff057e24 */ /* 0x000fe4000f8e00ff */
[----:B------:R-:W-:Y:S01]  /*5ca0*/  IMAD.MOV.U32 R7, RZ, RZ, 0x100 ;  /* 0x00000100ff077424 */ /* 0x000fe200078e00ff */
[----:B------:R-:W-:Y:S01]  /*5cb0*/  STL.128 [R1+0x440], RZ ;  /* 0x000440ff01007387 */ /* 0x000fe20000100c00 */
[----:B------:R-:W-:Y:S02]  /*5cc0*/  IMAD.MOV.U32 R16, RZ, RZ, 0x1 ;  /* 0x00000001ff107424 */ /* 0x000fe400078e00ff */
[----:B------:R-:W-:Y:S01]  /*5cd0*/  IMAD.MOV.U32 R17, RZ, RZ, RZ ;  /* 0x000000ffff117224 */ /* 0x000fe200078e00ff */
[----:B------:R-:W-:Y:S01]  /*5ce0*/  STL.128 [R1+0x220], RZ ;  /* 0x000220ff01007387 */ /* 0x000fe20000100c00 */
[----:B------:R-:W-:-:S02]  /*5cf0*/  IMAD.U32 R30, RZ, RZ, UR37 ;  /* 0x00000025ff1e7e24 */ /* 0x000fc4000f8e00ff */
[----:B------:R-:W-:Y:S01]  /*5d00*/  IMAD.U32 R72, RZ, RZ, UR37 ;  /* 0x00000025ff487e24 */ /* 0x000fe2000f8e00ff */
[----:B------:R-:W-:Y:S01]  /*5d10*/  STL.128 [R1+0x230], RZ ;  /* 0x000230ff01007387 */ /* 0x000fe20000100c00 */
[----:B-1----:R-:W-:-:S03]  /*5d20*/  LOP3.LUT R0, R0, 0x7f, RZ, 0xc0, !PT ;  /* 0x0000007f00007812 */ /* 0x002fc600078ec0ff */
[----:B----4-:R-:W-:Y:S01]  /*5d30*/  STL [R1+0x450], R14 ;  /* 0x0004500e01007387 */ /* 0x010fe20000100800 */
[----:B------:R-:W-:Y:S02]  /*5d40*/  IADD3 R72, P5, R72, 0x70, RZ ;  /* 0x0000007048487810 */ /* 0x000fe40007fbe0ff */
[----:B------:R-:W-:Y:S01]  /*5d50*/  ISETP.NE.AND P1, PT, R0, RZ, PT ;  /* 0x000000ff0000720c */ /* 0x000fe20003f25270 */
[----:B------:R-:W-:Y:S01]  /*5d60*/  STL.128 [R1+0x240], RZ ;  /* 0x000240ff01007387 */ /* 0x000fe20000100c00 */
[----:B------:R-:W-:Y:S02]  /*5d70*/  MOV R28, R144 ;  /* 0x00000090001c7202 */ /* 0x000fe40000000f00 */
[----:B---3--:R-:W-:Y:S02]  /*5d80*/  MOV R29, R3 ;  /* 0x00000003001d7202 */ /* 0x008fe40000000f00 */
[----:B------:R-:W-:Y:S01]  /*5d90*/  SEL R8, RZ, 0x1, P1 ;  /* 0x00000001ff087807 */ /* 0x000fe20000800000 */
[----:B------:R-:W-:Y:S01]  /*5da0*/  STL.128 [R1+0x250], RZ ;  /* 0x000250ff01007387 */ /* 0x000fe20000100c00 */
[----:B0-----:R-:W-:-:S02]  /*5db0*/  IADD3 R12, P1, R28, 0x32430, RZ ;  /* 0x000324301c0c7810 */ /* 0x001fc40007f3e0ff */
[C---:B------:R-:W-:Y:S01]  /*5dc0*/  IADD3 R0, P3, R28.reuse, 0x32450, RZ ;  /* 0x000324501c007810 */ /* 0x040fe20007f7e0ff */
[----:B------:R-:W-:Y:S01]  /*5dd0*/  IMAD.MOV.U32 R6, RZ, RZ, R8 ;  /* 0x000000ffff067224 */ /* 0x000fe200078e0008 */
[C---:B------:R-:W-:Y:S01]  /*5de0*/  IADD3 R3, P4, R28.reuse, 0x32460, RZ ;  /* 0x000324601c037810 */ /* 0x040fe20007f9e0ff */
[--C-:B------:R-:W-:Y:S01]  /*5df0*/  IMAD.X R13, RZ, RZ, R29.reuse, P1 ;  /* 0x000000ffff0d7224 */ /* 0x100fe200008e061d */
[----:B--2---:R-:W-:Y:S01]  /*5e00*/  ISETP.NE.AND P1, PT, R15, 0x1, PT ;  /* 0x000000010f00780c */ /* 0x004fe20003f25270 */
[----:B------:R0:W-:Y:S04]  /*5e10*/  STL.128 [R1+0x20], R8 ;  /* 0x0000200801007387 */ /* 0x0001e80000100c00 */
[----:B------:R1:W-:Y:S04]  /*5e20*/  STL.128 [R1+0x50], R4 ;  /* 0x0000500401007387 */ /* 0x0003e80000100c00 */
[----:B------:R-:W-:Y:S04]  /*5e30*/  STL.64 [R1+0x8], R12 ;  /* 0x0000080c01007387 */ /* 0x000fe80000100a00 */
[----:B------:R-:W-:Y:S01]  /*5e40*/  STL.128 [R1+0x260], RZ ;  /* 0x000260ff01007387 */ /* 0x000fe20000100c00 */
[--C-:B0-----:R-:W-:Y:S01]  /*5e50*/  IMAD.X R11, RZ, RZ, R29.reuse, P3 ;  /* 0x000000ffff0b7224 */ /* 0x101fe200018e061d */
[----:B------:R-:W-:Y:S01]  /*5e60*/  IADD3 R8, P2, R28, 0x32440, RZ ;  /* 0x000324401c087810 */ /* 0x000fe20007f5e0ff */
[----:B------:R-:W-:Y:S01]  /*5e70*/  IMAD.X R10, RZ, RZ, R29, P4 ;  /* 0x000000ffff0a7224 */ /* 0x000fe200020e061d */
[----:B------:R-:W-:Y:S01]  /*5e80*/  STL.128 [R1+0x270], RZ ;  /* 0x000270ff01007387 */ /* 0x000fe20000100c00 */
[----:B-1----:R-:W-:Y:S01]  /*5e90*/  IMAD.MOV.U32 R4, RZ, RZ, R0 ;  /* 0x000000ffff047224 */ /* 0x002fe200078e0000 */
[----:B------:R-:W-:Y:S01]  /*5ea0*/  IADD3 R30, P4, R30, 0x38, RZ ;  /* 0x000000381e1e7810 */ /* 0x000fe20007f9e0ff */
[----:B------:R-:W-:Y:S01]  /*5eb0*/  IMAD.MOV.U32 R5, RZ, RZ, R11 ;  /* 0x000000ffff057224 */ /* 0x000fe200078e000b */
[----:B------:R-:W-:Y:S01]  /*5ec0*/  STL.128 [R1+0x280], RZ ;  /* 0x000280ff01007387 */ /* 0x000fe20000100c00 */
[----:B------:R-:W-:-:S02]  /*5ed0*/  IMAD.MOV.U32 R6, RZ, RZ, R3 ;  /* 0x000000ffff067224 */ /* 0x000fc400078e0003 */
[----:B------:R-:W-:Y:S01]  /*5ee0*/  IMAD.MOV.U32 R7, RZ, RZ, R10 ;  /* 0x000000ffff077224 */ /* 0x000fe200078e000a */
[----:B------:R-:W0:Y:S01]  /*5ef0*/  @P1 LDC R3, c[0x0][0x44c] ;  /* 0x00011300ff031b82 */ /* 0x000e220000000800 */
[----:B------:R-:W-:Y:S01]  /*5f00*/  IMAD.X R9, RZ, RZ, R29, P2 ;  /* 0x000000ffff097224 */ /* 0x000fe200010e061d */
[----:B------:R-:W-:Y:S01]  /*5f10*/  STL.128 [R1+0x290], RZ ;  /* 0x000290ff01007387 */ /* 0x000fe20000100c00 */
[----:B------:R-:W-:-:S03]  /*5f20*/  VIADD R0, R191, 0x7f ;  /* 0x0000007fbf007836 */ /* 0x000fc60000000000 */
[----:B------:R1:W-:Y:S04]  /*5f30*/  STL.128 [R1+0x40], R4 ;  /* 0x0000400401007387 */ /* 0x0003e80000100c00 */
[----:B------:R2:W-:Y:S04]  /*5f40*/  STL.64 [R1+0x68], R6 ;  /* 0x0000680601007387 */ /* 0x0005e80000100a00 */
[----:B------:R-:W-:Y:S04]  /*5f50*/  STL.64 [R1+0x10], R8 ;  /* 0x0000100801007387 */ /* 0x000fe80000100a00 */
[----:B------:R-:W-:Y:S01]  /*5f60*/  STL.64 [R1+0x30], R8 ;  /* 0x0000300801007387 */ /* 0x000fe20000100a00 */
[----:B-1----:R-:W1:Y:S03]  /*5f70*/  @P1 LDC R4, c[0x0][0x450] ;  /* 0x00011400ff041b82 */ /* 0x002e660000000800 */
[----:B------:R-:W-:Y:S01]  /*5f80*/  STL.128 [R1+0x2a0], RZ ;  /* 0x0002a0ff01007387 */ /* 0x000fe20000100c00 */
[----:B0-----:R-:W-:-:S03]  /*5f90*/  @P1 IMAD.HI.U32 R3, R0, R3, RZ ;  /* 0x0000000300031227 */ /* 0x001fc600078e00ff */
[----:B------:R-:W-:Y:S01]  /*5fa0*/  STL.128 [R1+0x2b0], RZ ;  /* 0x0002b0ff01007387 */ /* 0x000fe20000100c00 */
[----:B--2---:R-:W0:Y:S03]  /*5fb0*/  LDC.64 R6, c[0x0][0xad8] ;  /* 0x0002b600ff067b82 */ /* 0x004e260000000a00 */
[----:B------:R-:W-:Y:S04]  /*5fc0*/  STL.128 [R1+0x2c0], RZ ;  /* 0x0002c0ff01007387 */ /* 0x000fe80000100c00 */
[----:B------:R-:W-:Y:S04]  /*5fd0*/  STL.128 [R1+0x2d0], RZ ;  /* 0x0002d0ff01007387 */ /* 0x000fe80000100c00 */
[----:B------:R-:W-:Y:S04]  /*5fe0*/  STL.128 [R1+0x2e0], RZ ;  /* 0x0002e0ff01007387 */ /* 0x000fe80000100c00 */
[----:B------:R-:W-:Y:S01]  /*5ff0*/  STL.128 [R1+0x2f0], RZ ;  /* 0x0002f0ff01007387 */ /* 0x000fe20000100c00 */
[----:B-1----:R-:W-:-:S03]  /*6000*/  @P1 SHF.R.U32.HI R0, RZ, R4, R3 ;  /* 0x00000004ff001219 */ /* 0x002fc60000011603 */
[----:B------:R-:W-:Y:S04]  /*6010*/  STL.128 [R1+0x300], RZ ;  /* 0x000300ff01007387 */ /* 0x000fe80000100c00 */
[----:B------:R-:W-:Y:S01]  /*6020*/  STL.128 [R1+0x310], RZ ;  /* 0x000310ff01007387 */ /* 0x000fe20000100c00 */
[----:B0-----:R-:W-:-:S03]  /*6030*/  ISETP.GE.AND P6, PT, R7, 0x1, PT ;  /* 0x000000010700780c */ /* 0x001fc60003fc6270 */
[----:B------:R-:W-:Y:S04]  /*6040*/  STL.128 [R1+0x320], RZ ;  /* 0x000320ff01007387 */ /* 0x000fe80000100c00 */
        /* <DEDUP_REMOVED lines=15> */
[----:B------:R-:W-:Y:S04]  /*6140*/  STL.64 [R1], RZ ;  /* 0x000000ff01007387 */ /* 0x000fe80000100a00 */
[----:B------:R-:W-:Y:S04]  /*6150*/  STL.64 [R1+0x38], RZ ;  /* 0x000038ff01007387 */ /* 0x000fe80000100a00 */
[----:B------:R0:W-:Y:S02]  /*6160*/  STL.64 [R1+0x60], R16 ;  /* 0x0000601001007387 */ /* 0x0001e40000100a00 */
[----:B0-----:R-:W-:-:S02]  /*6170*/  IMAD.U32 R17, RZ, RZ, UR37 ;  /* 0x00000025ff117e24 */ /* 0x001fc4000f8e00ff */
[----:B------:R-:W-:-:S03]  /*6180*/  IMAD.U32 R16, RZ, RZ, UR37 ;  /* 0x00000025ff107e24 */ /* 0x000fc6000f8e00ff */
[----:B------:R-:W-:Y:S02]  /*6190*/  IADD3 R17, P2, R17, 0x430, RZ ;  /* 0x0000043011117810 */ /* 0x000fe40007f5e0ff */
[----:B------:R-:W-:Y:S01]  /*61a0*/  IADD3 R16, P3, R16, 0x220, RZ ;  /* 0x0000022010107810 */ /* 0x000fe20007f7e0ff */
[----:B------:R-:W-:-:S12]  /*61b0*/  @P0 BRA `(.L_x_3636) ;  /* 0x00000000000c0947 */ /* 0x000fd80003800000 */
[----:B------:R-:W0:Y:S01]  /*61c0*/  FENCE.VIEW.ASYNC.G ;  /* 0x00000000000073c6 */ /* 0x000e220000000100 */
[----:B------:R-:W-:Y:S05]  /*61d0*/  WARPSYNC.ALL ;  /* 0x0000000000007948 */ /* 0x000fea0003800000 */
[----:B0-----:R-:W-:Y:S06]  /*61e0*/  BAR.ARV 0xc, 0x180 ;  /* 0x0306000000007b1d */ /* 0x001fec0000002000 */
.L_x_3636:
[----:B------:R-:W-:Y:S02]  /*61f0*/  IMAD.IADD R3, R179, 0x1, R0 ;  /* 0x00000001b3037824 */ /* 0x000fe400078e0200 */
[----:B------:R-:W-:Y:S02]  /*6200*/  IMAD.X R44, RZ, RZ, UR36, P2 ;  /* 0x00000024ff2c7e24 */ /* 0x000fe400090e06ff */
[----:B------:R-:W-:Y:S02]  /*6210*/  IMAD.X R45, RZ, RZ, UR36, P3 ;  /* 0x00000024ff2d7e24 */ /* 0x000fe400098e06ff */
[----:B------:R-:W-:Y:S02]  /*6220*/  IMAD.X R51, RZ, RZ, UR36, P4 ;  /* 0x00000024ff337e24 */ /* 0x000fe4000a0e06ff */
[----:B------:R-:W-:Y:S02]  /*6230*/  IMAD.X R73, RZ, RZ, UR36, P5 ;  /* 0x00000024ff497e24 */ /* 0x000fe4000a8e06ff */
        /* <DEDUP_REMOVED lines=13> */
.L_x_3639:
[----:B------:R-:W-:-:S13]  /*6310*/  ISETP.NE.AND P0, PT, R7, 0x1, PT ;  /* 0x000000010700780c */ /* 0x000fda0003f05270 */
[----:B------:R-:W0:Y:S02]  /*6320*/  @P0 LDC.64 R4, c[0x0][0xae0] ;  /* 0x0002b800ff040b82 */ /* 0x000e240000000a00 */
[----:B0-----:R-:W-:-:S05]  /*6330*/  @P0 IMAD.HI.U32 R4, R0, R4, RZ ;  /* 0x0000000400040227 */ /* 0x001fca00078e00ff */
[----:B------:R-:W-:-:S07]  /*6340*/  @P0 SHF.R.U32.HI R0, RZ, R5, R4 ;  /* 0x00000005ff000219 */ /* 0x000fce0000011604 */
.L_x_3640:
[----:B------:R-:W-:Y:S05]  /*6350*/  BSYNC B0 ;  /* 0x0000000000007941 */ /* 0x000fea0003800000 */
.L_x_3638:
[----:B------:R-:W-:-:S05]  /*6360*/  IMAD R3, R0, R7, R7 ;  /* 0x0000000700037224 */ /* 0x000fca00078e0207 */
[----:B------:R-:W-:-:S07]  /*6370*/  VIMNMX R6, R6, R3, PT ;  /* 0x0000000306067248 */ /* 0x000fce0003fe0100 */
.L_x_3637:
[----:B------:R-:W0:Y:S01]  /*6380*/  @P1 LDC R0, c[0x0][0x44c] ;  /* 0x00011300ff001b82 */ /* 0x000e220000000800 */
[----:B------:R-:W-:Y:S01]  /*6390*/  VIADD R6, R6, 0x5f ;  /* 0x0000005f06067836 */ /* 0x000fe20000000000 */
[----:B------:R-:W-:Y:S01]  /*63a0*/  ULDC UR4, c[0x0][0xad4] ;  /* 0x0002b50000047ab9 */ /* 0x000fe20000000800 */
[----:B------:R-:W-:Y:S02]  /*63b0*/  IMAD.MOV.U32 R5, RZ, RZ, R191 ;  /* 0x000000ffff057224 */ /* 0x000fe400078e00bf */
[----:B------:R-:W-:-:S03]  /*63c0*/  IMAD.HI R6, R6, 0x2aaaaaab, RZ ;  /* 0x2aaaaaab06067827 */ /* 0x000fc600078e02ff */
[----:B------:R-:W1:Y:S02]  /*63d0*/  @P1 LDC R9, c[0x0][0x450] ;  /* 0x00011400ff091b82 */ /* 0x000e640000000800 */
[----:B------:R-:W-:-:S04]  /*63e0*/  SHF.R.U32.HI R3, RZ, 0x1f, R6 ;  /* 0x0000001fff037819 */ /* 0x000fc80000011606 */
[----:B------:R-:W-:-:S04]  /*63f0*/  LEA.HI.SX32 R6, R6, R3, 0x1c ;  /* 0x0000000306067211 */ /* 0x000fc800078fe2ff */
[----:B------:R-:W-:Y:S01]  /*6400*/  VIMNMX R177, R177, R6, PT ;  /* 0x00000006b1b17248 */ /* 0x000fe20003fe0100 */
        /* <DEDUP_REMOVED lines=15> */
.L_x_3643:
[----:B------:R-:W-:-:S13]  /*6500*/  ISETP.NE.AND P0, PT, R7, 0x1, PT ;  /* 0x000000010700780c */ /* 0x000fda0003f05270 */
[----:B------:R-:W0:Y:S02]  /*6510*/  @P0 LDC.64 R4, c[0x0][0xae0] ;  /* 0x0002b800ff040b82 */ /* 0x000e240000000a00 */
[----:B0-----:R-:W-:-:S05]  /*6520*/  @P0 IMAD.HI.U32 R4, R0, R4, RZ ;  /* 0x0000000400040227 */ /* 0x001fca00078e00ff */
[----:B------:R-:W-:-:S07]  /*6530*/  @P0 SHF.R.U32.HI R0, RZ, R5, R4 ;  /* 0x00000005ff000219 */ /* 0x000fce0000011604 */
.L_x_3644:
[----:B------:R-:W-:Y:S05]  /*6540*/  BSYNC B0 ;  /* 0x0000000000007941 */ /* 0x000fea0003800000 */
.L_x_3642:
[----:B------:R-:W-:-:S05]  /*6550*/  IMAD R0, R0, R7, RZ ;  /* 0x0000000700007224 */ /* 0x000fca00078e02ff */
[----:B------:R-:W-:-:S07]  /*6560*/  VIMNMX R3, R3, R0, !PT ;  /* 0x0000000003037248 */ /* 0x000fce0007fe0100 */
.L_x_3641:
[----:B------:R-:W-:Y:S01]  /*6570*/  IMAD.HI R3, R3, 0x2aaaaaab, RZ ;  /* 0x2aaaaaab03037827 */ /* 0x000fe200078e02ff */
[----:B------:R-:W-:-:S04]  /*6580*/  PLOP3.LUT P0, PT, PT, PT, PT, 0x80, 0x0 ;  /* 0x000000000000781c */ /* 0x000fc80003f0f070 */
[----:B------:R-:W-:-:S04]  /*6590*/  SHF.R.U32.HI R0, RZ, 0x1f, R3 ;  /* 0x0000001fff007819 */ /* 0x000fc80000011603 */
[----:B------:R-:W-:-:S04]  /*65a0*/  LEA.HI.SX32 R0, R3, R0, 0x1c ;  /* 0x0000000003007211 */ /* 0x000fc800078fe2ff */
[----:B------:R-:W-:-:S04]  /*65b0*/  VIMNMX R165, RZ, R0, !PT ;  /* 0x00000000ffa57248 */ /* 0x000fc80007fe0100 */
[----:B------:R-:W-:-:S13]  /*65c0*/  ISETP.GT.AND P1, PT, R177, R165, PT ;  /* 0x000000a5b100720c */ /* 0x000fda0003f24270 */
[----:B------:R-:W-:Y:S05]  /*65d0*/  @!P1 BRA `(.L_x_3645) ;  /* 0x0000024000609947 */ /* 0x000fea0003800000 */
[----:B------:R0:W-:Y:S01]  /*65e0*/  STL.64 [R1+0x78], RZ ;  /* 0x000078ff01007387 */ /* 0x0001e20000100a00 */
[----:B------:R-:W-:Y:S01]  /*65f0*/  IMAD.U32 R47, RZ, RZ, UR37 ;  /* 0x00000025ff2f7e24 */ /* 0x000fe2000f8e00ff */
[----:B------:R-:W-:Y:S01]  /*6600*/  UMOV UR4, 0xffffffff ;  /* 0xffffffff00047882 */ /* 0x000fe20000000000 */
[----:B------:R-:W-:Y:S02]  /*6610*/  IMAD.U32 R49, RZ, RZ, UR37 ;  /* 0x00000025ff317e24 */ /* 0x000fe4000f8e00ff */
[----:B------:R-:W-:Y:S01]  /*6620*/  IMAD.U32 R42, RZ, RZ, UR37 ;  /* 0x00000025ff2a7e24 */ /* 0x000fe2000f8e00ff */
[----:B------:R-:W-:Y:S01]  /*6630*/  IADD3 R47, P0, R47, 0x118, RZ ;  /* 0x000001182f2f7810 */ /* 0x000fe20007f1e0ff */
[----:B------:R-:W-:Y:S01]  /*6640*/  IMAD.U32 R57, RZ, RZ, UR37 ;  /* 0x00000025ff397e24 */ /* 0x000fe2000f8e00ff */
[----:B------:R-:W-:Y:S01]  /*6650*/  IADD3 R49, P1, R49, 0x110, RZ ;  /* 0x0000011031317810 */ /* 0x000fe20007f3e0ff */
[----:B------:R-:W-:Y:S01]  /*6660*/  IMAD.U32 R34, RZ, RZ, UR37 ;  /* 0x00000025ff227e24 */ /* 0x000fe2000f8e00ff */
[----:B------:R-:W-:Y:S01]  /*6670*/  IADD3 R42, P2, R42, 0xa8, RZ ;  /* 0x000000a82a2a7810 */ /* 0x000fe20007f5e0ff */
[----:B------:R-:W-:Y:S01]  /*6680*/  IMAD.U32 R40, RZ, RZ, UR37 ;  /* 0x00000025ff287e24 */ /* 0x000fe2000f8e00ff */
[----:B------:R-:W-:Y:S01]  /*6690*/  IADD3 R57, P3, R57, 0x98, RZ ;  /* 0x0000009839397810 */ /* 0x000fe20007f7e0ff */
[----:B------:R-:W-:Y:S01]  /*66a0*/  IMAD.X R46, RZ, RZ, UR36, P0 ;  /* 0x00000024ff2e7e24 */ /* 0x000fe200080e06ff */
[----:B------:R-:W-:Y:S01]  /*66b0*/  IADD3 R34, P4, R34, 0x78, RZ ;  /* 0x0000007822227810 */ /* 0x000fe20007f9e0ff */
[----:B------:R-:W-:Y:S01]  /*66c0*/  IMAD.X R48, RZ, RZ, UR36, P1 ;  /* 0x00000024ff307e24 */ /* 0x000fe200088e06ff */
[----:B------:R-:W-:Y:S01]  /*66d0*/  IADD3 R40, P5, R40, 0x80, RZ ;  /* 0x0000008028287810 */ /* 0x000fe20007fbe0ff */
[----:B------:R-:W-:-:S02]  /*66e0*/  IMAD.X R43, RZ, RZ, UR36, P2 ;  /* 0x00000024ff2b7e24 */ /* 0x000fc400090e06ff */
[----:B------:R-:W-:Y:S02]  /*66f0*/  IMAD.X R50, RZ, RZ, UR36, P3 ;  /* 0x00000024ff327e24 */ /* 0x000fe400098e06ff */
[----:B------:R-:W-:Y:S02]  /*6700*/  IMAD.X R35, RZ, RZ, UR36, P4 ;  /* 0x00000024ff237e24 */ /* 0x000fe4000a0e06ff */
[----:B------:R-:W-:Y:S01]  /*6710*/  IMAD.X R41, RZ, RZ, UR36, P5 ;  /* 0x00000024ff297e24 */ /* 0x000fe2000a8e06ff */
[----:B0-----:R-:W-:Y:S06]  /*6720*/  BRA.DIV UR4, `(.L_x_3646) ;  /* 0x000002fe04747947 */ /* 0x001fec000b800000 */
[----:B------:R0:W1:Y:S02]  /*6730*/  SHFL.IDX PT, R14, R231, RZ, 0x1f ;  /* 0x00001fffe70e7589 */ /* 0x00006400000e0000 */
.L_x_3975:
[----:B-1----:R-:W-:Y:S01]  /*6740*/  LEA.HI R0, R14, R14, RZ, 0x1 ;  /* 0x0000000e0e007211 */ /* 0x002fe200078f08ff */
[C---:B------:R-:W-:Y:S01]  /*6750*/  VIADD R61, R144.reuse, 0x18400 ;  /* 0x00018400903d7836 */ /* 0x040fe20000000000 */
[----:B------:R-:W-:Y:S01]  /*6760*/  STL.128 [R1+0xb0], RZ ;  /* 0x0000b0ff01007387 */ /* 0x000fe20000100c00 */
[----:B------:R-:W-:Y:S01]  /*6770*/  VIADD R8, R144, 0x400 ;  /* 0x0000040090087836 */ /* 0x000fe20000000000 */
[----:B------:R-:W-:Y:S01]  /*6780*/  LOP3.LUT R3, R0, 0x7fffe, RZ, 0xc0, !PT ;  /* 0x0007fffe00037812 */ /* 0x000fe200078ec0ff */
[----:B------:R-:W-:Y:S01]  /*6790*/  IMAD.MOV.U32 R4, RZ, RZ, 0x1 ;  /* 0x00000001ff047424 */ /* 0x000fe200078e00ff */
[----:B------:R-:W-:Y:S01]  /*67a0*/  STL.128 [R1+0xc0], RZ ;  /* 0x0000c0ff01007387 */ /* 0x000fe20000100c00 */
[----:B------:R-:W-:Y:S01]  /*67b0*/  IMAD.MOV.U32 R5, RZ, RZ, RZ ;  /* 0x000000ffff057224 */ /* 0x000fe200078e00ff */
[----:B------:R-:W-:Y:S01]  /*67c0*/  SHF.R.U32.HI R8, RZ, 0x4, R8 ;  /* 0x00000004ff087819 */ /* 0x000fe20000011608 */
[----:B------:R-:W-:Y:S01]  /*67d0*/  IMAD.IADD R0, R14, 0x1, -R3 ;  /* 0x000000010e007824 */ /* 0x000fe200078e0a03 */
[----:B------:R-:W-:Y:S01]  /*67e0*/  STL.128 [R1+0xd0], RZ ;  /* 0x0000d0ff01007387 */ /* 0x000fe20000100c00 */
[----:B------:R-:W-:Y:S01]  /*67f0*/  VIADD R3, R144, 0x1c400 ;  /* 0x0001c40090037836 */ /* 0x000fe20000000000 */
[----:B------:R-:W-:Y:S01]  /*6800*/  LOP3.LUT R8, R8, 0x3fff, RZ, 0xc0, !PT ;  /* 0x00003fff08087812 */ /* 0x000fe200078ec0ff */
[----:B------:R-:W-:Y:S01]  /*6810*/  IMAD R0, R0, 0x2000, R61 ;  /* 0x0000200000007824 */ /* 0x000fe200078e023d */
[----:B------:R-:W-:Y:S01]  /*6820*/  STL.128 [R1+0xe0], RZ ;  /* 0x0000e0ff01007387 */ /* 0x000fe20000100c00 */
[----:B------:R-:W-:Y:S01]  /*6830*/  IMAD.MOV.U32 R6, RZ, RZ, 0x1 ;  /* 0x00000001ff067424 */ /* 0x000fe200078e00ff */
[----:B------:R-:W-:Y:S01]  /*6840*/  SHF.R.U32.HI R3, RZ, 0x4, R3 ;  /* 0x00000004ff037819 */ /* 0x000fe20000011603 */
[----:B------:R-:W-:Y:S01]  /*6850*/  VIADD R9, R0, 0xa000 ;  /* 0x0000a00000097836 */ /* 0x000fe20000000000 */
[----:B------:R-:W-:Y:S01]  /*6860*/  SHF.R.U32.HI R0, RZ, 0x4, R0 ;  /* 0x00000004ff007819 */ /* 0x000fe20000011600 */
[----:B------:R-:W-:Y:S01]  /*6870*/  IMAD.MOV.U32 R7, RZ, RZ, RZ ;  /* 0x000000ffff077224 */ /* 0x000fe200078e00ff */
[----:B------:R-:W-:Y:S01]  /*6880*/  LOP3.LUT R3, R3, 0x3fff, RZ, 0xc0, !PT ;  /* 0x00003fff03037812 */ /* 0x000fe200078ec0ff */
[----:B------:R-:W-:Y:S01]  /*6890*/  IMAD.MOV.U32 R12, RZ, RZ, 0x1 ;  /* 0x00000001ff0c7424 */ /* 0x000fe200078e00ff */
[----:B------:R-:W-:Y:S01]  /*68a0*/  SHF.R.U32.HI R9, RZ, 0x4, R9 ;  /* 0x00000004ff097819 */ /* 0x000fe20000011609 */
[----:B------:R-:W-:Y:S01]  /*68b0*/  IMAD.MOV.U32 R13, RZ, RZ, RZ ;  /* 0x000000ffff0d7224 */ /* 0x000fe200078e00ff */
[----:B------:R-:W-:Y:S01]  /*68c0*/  LOP3.LUT R3, R3, 0x10000, RZ, 0xfc, !PT ;  /* 0x0001000003037812 */ /* 0x000fe200078efcff */
[----:B------:R1:W-:Y:S01]  /*68d0*/  STL.128 [R1+0x80], R4 ;  /* 0x0000800401007387 */ /* 0x0003e20000100c00 */
[----:B------:R-:W-:Y:S01]  /*68e0*/  LOP3.LUT R9, R9, 0x3fff, RZ, 0xc0, !PT ;  /* 0x00003fff09097812 */ /* 0x000fe200078ec0ff */
[----:B------:R-:W-:Y:S01]  /*68f0*/  IMAD.MOV.U32 R11, RZ, RZ, 0x40000040 ;  /* 0x40000040ff0b7424 */ /* 0x000fe200078e00ff */
[----:B------:R-:W-:Y:S01]  /*6900*/  LOP3.LUT R0, R0, 0x3fff, RZ, 0xc0, !PT ;  /* 0x00003fff00007812 */ /* 0x000fe200078ec0ff */
[----:B------:R2:W-:Y:S01]  /*6910*/  STL.64 [R1+0x90], R12 ;  /* 0x0000900c01007387 */ /* 0x0005e20000100a00 */
[----:B------:R-:W-:Y:S01]  /*6920*/  LOP3.LUT R10, R8, 0x10000, RZ, 0xfc, !PT ;  /* 0x00010000080a7812 */ /* 0x000fe200078efcff */
[----:B------:R-:W-:Y:S01]  /*6930*/  IMAD.U32 R33, RZ, RZ, UR37 ;  /* 0x00000025ff217e24 */ /* 0x000fe2000f8e00ff */
[----:B------:R-:W-:Y:S01]  /*6940*/  LOP3.LUT P0, RZ, R61, 0x1bf, RZ, 0xc0, !PT ;  /* 0x000001bf3dff7812 */ /* 0x000fe2000780c0ff */
[----:B------:R3:W-:Y:S01]  /*6950*/  STL.128 [R1+0xf0], RZ ;  /* 0x0000f0ff01007387 */ /* 0x0007e20000100c00 */
[----:B------:R-:W-:Y:S01]  /*6960*/  IMAD.U32 R37, RZ, RZ, UR37 ;  /* 0x00000025ff257e24 */ /* 0x000fe2000f8e00ff */
[----:B------:R-:W-:Y:S01]  /*6970*/  BSSY B6, `(.L_x_3647) ;  /* 0x0000028000067945 */ /* 0x000fe20003800000 */
[----:B------:R-:W-:Y:S01]  /*6980*/  IMAD.U32 R39, RZ, RZ, UR37 ;  /* 0x00000025ff277e24 */ /* 0x000fe2000f8e00ff */
[----:B------:R3:W-:Y:S01]  /*6990*/  STL.128 [R1+0x100], RZ ;  /* 0x000100ff01007387 */ /* 0x0007e20000100c00 */
[----:B------:R-:W-:Y:S01]  /*69a0*/  IMAD.U32 R31, RZ, RZ, UR37 ;  /* 0x00000025ff1f7e24 */ /* 0x000fe2000f8e00ff */
[----:B------:R-:W-:-:S02]  /*69b0*/  IADD3 R33, P1, R33, 0x88, RZ ;  /* 0x0000008821217810 */ /* 0x000fc40007f3e0ff */
[----:B-1----:R-:W-:Y:S01]  /*69c0*/  LOP3.LUT R6, R8, 0x3000000, RZ, 0xfc, !PT ;  /* 0x0300000008067812 */ /* 0x002fe200078efcff */
[----:B------:R-:W-:Y:S01]  /*69d0*/  IMAD.MOV.U32 R4, RZ, RZ, R3 ;  /* 0x000000ffff047224 */ /* 0x000fe200078e0003 */
[----:B------:R-:W-:Y:S01]  /*69e0*/  LOP3.LUT R8, R9, 0x10000, RZ, 0xfc, !PT ;  /* 0x0001000009087812 */ /* 0x000fe200078efcff */
[----:B------:R-:W-:Y:S01]  /*69f0*/  IMAD.MOV.U32 R5, RZ, RZ, 0x40000040 ;  /* 0x40000040ff057424 */ /* 0x000fe200078e00ff */
[----:B--2---:R-:W-:Y:S01]  /*6a00*/  LOP3.LUT R12, R0, 0x10000, RZ, 0xfc, !PT ;  /* 0x00010000000c7812 */ /* 0x004fe200078efcff */
[----:B------:R-:W-:Y:S01]  /*6a10*/  IMAD.MOV.U32 R7, RZ, RZ, 0x40000040 ;  /* 0x40000040ff077424 */ /* 0x000fe200078e00ff */
[----:B------:R-:W-:Y:S01]  /*6a20*/  IADD3 R37, P2, R37, 0x90, RZ ;  /* 0x0000009025257810 */ /* 0x000fe20007f5e0ff */
[----:B------:R-:W-:Y:S01]  /*6a30*/  IMAD.MOV.U32 R13, RZ, RZ, 0x40000040 ;  /* 0x40000040ff0d7424 */ /* 0x000fe200078e00ff */
[----:B------:R-:W-:Y:S01]  /*6a40*/  IADD3 R39, P3, R39, 0xa0, RZ ;  /* 0x000000a027277810 */ /* 0x000fe20007f7e0ff */
[----:B------:R-:W-:Y:S01]  /*6a50*/  IMAD.MOV.U32 R9, RZ, RZ, 0x40000040 ;  /* 0x40000040ff097424 */ /* 0x000fe200078e00ff */
[----:B------:R3:W-:Y:S01]  /*6a60*/  STL.128 [R1+0xa0], R4 ;  /* 0x0000a00401007387 */ /* 0x0007e20000100c00 */
[----:B------:R-:W-:Y:S01]  /*6a70*/  IADD3 R31, P4, R31, 0xb0, RZ ;  /* 0x000000b01f1f7810 */ /* 0x000fe20007f9e0ff */
[----:B------:R-:W-:-:S02]  /*6a80*/  IMAD.X R36, RZ, RZ, UR36, P1 ;  /* 0x00000024ff247e24 */ /* 0x000fc400088e06ff */
[----:B------:R3:W-:Y:S01]  /*6a90*/  STL.64 [R1+0x98], R12 ;  /* 0x0000980c01007387 */ /* 0x0007e20000100a00 */
[----:B------:R-:W-:Y:S02]  /*6aa0*/  IMAD.X R56, RZ, RZ, UR36, P2 ;  /* 0x00000024ff387e24 */ /* 0x000fe400090e06ff */
[----:B------:R-:W-:Y:S01]  /*6ab0*/  IMAD.X R58, RZ, RZ, UR36, P3 ;  /* 0x00000024ff3a7e24 */ /* 0x000fe200098e06ff */
[----:B------:R3:W-:Y:S01]  /*6ac0*/  STL.128 [R1+0x110], R8 ;  /* 0x0001100801007387 */ /* 0x0007e20000100c00 */
[----:B------:R-:W-:Y:S01]  /*6ad0*/  IMAD.X R52, RZ, RZ, UR36, P4 ;  /* 0x00000024ff347e24 */ /* 0x000fe2000a0e06ff */
[----:B------:R-:W-:Y:S06]  /*6ae0*/  @!P0 BRA `(.L_x_3648) ;  /* 0x0000000000408947 */ /* 0x000fec0003800000 */
[----:B------:R-:W-:Y:S01]  /*6af0*/  MOV R0, 0x0 ;  /* 0x0000000000007802 */ /* 0x000fe20000000f00 */
[----:B------:R-:W-:Y:S01]  /*6b00*/  ULDC.64 UR4, c[0x4][0x98] ;  /* 0x0100260000047ab9 */ /* 0x000fe20000000a00 */
[----:B------:R-:W-:Y:S01]  /*6b10*/  ULDC.64 UR6, c[0x4][0xa0] ;  /* 0x0100280000067ab9 */ /* 0x000fe20000000a00 */
[----:B---3--:R-:W-:Y:S01]  /*6b20*/  IMAD.U32 R4, RZ, RZ, UR4 ;  /* 0x00000004ff047e24 */ /* 0x008fe2000f8e00ff */
        /* <DEDUP_REMOVED lines=12> */
.L_x_3648:
[----:B------:R-:W-:Y:S05]  /*6bf0*/  BSYNC B6 ;  /* 0x0000000000067941 */ /* 0x000fea0003800000 */
.L_x_3647:
[----:B------:R-:W1:Y:S01]  /*6c00*/  S2R R20, SR_TID.X ;  /* 0x0000000000147919 */ /* 0x000e620000002100 */
[----:B---3--:R-:W2:Y:S01]  /*6c10*/  LDC.64 R6, c[0x0][0xad8] ;  /* 0x0002b600ff067b82 */ /* 0x008ea20000000a00 */
[----:B------:R-:W-:Y:S01]  /*6c20*/  UIADD3 UR4, UP0, UR37, 0x120, URZ ;  /* 0x0000012025047890 */ /* 0x000fe2000ff1e03f */
[----:B------:R-:W-:Y:S01]  /*6c30*/  IMAD.MOV.U32 R4, RZ, RZ, RZ ;  /* 0x000000ffff047224 */ /* 0x000fe200078e00ff */
[----:B------:R-:W-:Y:S01]  /*6c40*/  STL.64 [R1+0x120], R220 ;  /* 0x000120dc01007387 */ /* 0x000fe20000100a00 */
[----:B------:R-:W-:Y:S01]  /*6c50*/  IMAD.U32 R32, RZ, RZ, UR37 ;  /* 0x00000025ff207e24 */ /* 0x000fe2000f8e00ff */
[----:B------:R-:W-:Y:S01]  /*6c60*/  UIADD3.X UR5, URZ, UR36, URZ, UP0, !UPT ;  /* 0x000000243f057290 */ /* 0x000fe200087fe43f */
[----:B------:R-:W-:Y:S01]  /*6c70*/  IMAD.U32 R38, RZ, RZ, UR37 ;  /* 0x00000025ff267e24 */ /* 0x000fe2000f8e00ff */
[----:B------:R-:W-:Y:S01]  /*6c80*/  STL.U8 [R1+0x138], RZ ;  /* 0x000138ff01007387 */ /* 0x000fe20000100000 */
[----:B------:R-:W3:Y:S01]  /*6c90*/  LDC.64 R12, c[0x0][0xae0] ;  /* 0x0002b800ff0c7b82 */ /* 0x000ee20000000a00 */
[----:B------:R-:W-:Y:S01]  /*6ca0*/  IMAD.U32 R8, RZ, RZ, UR4 ;  /* 0x00000004ff087e24 */ /* 0x000fe2000f8e00ff */
[----:B------:R-:W-:Y:S01]  /*6cb0*/  ULDC UR4, c[0x0][0x3f4] ;  /* 0x0000fd0000047ab9 */ /* 0x000fe20000000800 */
[----:B------:R-:W-:Y:S01]  /*6cc0*/  IMAD.U32 R9, RZ, RZ, UR5 ;  /* 0x00000005ff097e24 */ /* 0x000fe2000f8e00ff */
[----:B------:R-:W-:Y:S01]  /*6cd0*/  STL.U8 [R1+0x16c], RZ ;  /* 0x00016cff01007387 */ /* 0x000fe20000100000 */
[----:B------:R-:W-:-:S02]  /*6ce0*/  ISETP.LT.AND P0, PT, RZ, UR4, PT ;  /* 0x00000004ff007c0c */ /* 0x000fc4000bf01270 */
[----:B------:R-:W-:Y:S01]  /*6cf0*/  IADD3 R32, P2, R32, 0x13c, RZ ;  /* 0x0000013c20207810 */ /* 0x000fe20007f5e0ff */
[----:B------:R-:W4:Y:S01]  /*6d00*/  LDC R26, c[0x0][0xad4] ;  /* 0x0002b500ff1a7b82 */ /* 0x000f220000000800 */
[----:B------:R-:W-:Y:S01]  /*6d10*/  STL.64 [R1+0x128], R8 ;  /* 0x0001280801007387 */ /* 0x000fe20000100a00 */
[----:B------:R-:W-:Y:S02]  /*6d20*/  IADD3 R38, P4, R38, 0x128, RZ ;  /* 0x0000012826267810 */ /* 0x000fe40007f9e0ff */
[----:B------:R-:W-:Y:S01]  /*6d30*/  IMAD.X R53, RZ, RZ, UR36, P2 ;  /* 0x00000024ff357e24 */ /* 0x000fe200090e06ff */
[----:B------:R0:W-:Y:S02]  /*6d40*/  STL.64 [R1+0x130], R34 ;  /* 0x0001302201007387 */ /* 0x0001e40000100a00 */
[----:B------:R-:W-:Y:S01]  /*6d50*/  IMAD.X R59, RZ, RZ, UR36, P4 ;  /* 0x00000024ff3b7e24 */ /* 0x000fe2000a0e06ff */
[----:B------:R-:W4:Y:S01]  /*6d60*/  LDC.64 R10, c[0x0][0x448] ;  /* 0x00011200ff0a7b82 */ /* 0x000f220000000a00 */
[----:B--2---:R-:W-:-:S02]  /*6d70*/  IMAD.MOV.U32 R27, RZ, RZ, R6 ;  /* 0x000000ffff1b7224 */ /* 0x004fc400078e0006 */
[----:B------:R-:W-:Y:S02]  /*6d80*/  IMAD.MOV.U32 R5, RZ, RZ, R7 ;  /* 0x000000ffff057224 */ /* 0x000fe400078e0007 */
[----:B-1----:R-:W-:-:S03]  /*6d90*/  VIADD R222, R20, 0xffffff80 ;  /* 0xffffff8014de7836 */ /* 0x002fc60000000000 */
[----:B------:R-:W1:Y:S01]  /*6da0*/  LDC R0, c[0x0][0x450] ;  /* 0x00011400ff007b82 */ /* 0x000e620000000800 */
[----:B---3--:R-:W-:Y:S02]  /*6db0*/  IMAD.MOV.U32 R6, RZ, RZ, R12 ;  /* 0x000000ffff067224 */ /* 0x008fe400078e000c */
[----:B------:R-:W-:Y:S01]  /*6dc0*/  IMAD.MOV.U32 R7, RZ, RZ, R13 ;  /* 0x000000ffff077224 */ /* 0x000fe200078e000d */
[----:B------:R2:W-:Y:S01]  /*6dd0*/  STL [R1+0x13c], R222 ;  /* 0x00013cde01007387 */ /* 0x0005e20000100800 */
[----:B0-----:R-:W-:Y:S02]  /*6de0*/  IMAD.U32 R34, RZ, RZ, UR37 ;  /* 0x00000025ff227e24 */ /* 0x001fe4000f8e00ff */
[----:B------:R-:W-:Y:S01]  /*6df0*/  IMAD.U32 R35, RZ, RZ, UR37 ;  /* 0x00000025ff237e24 */ /* 0x000fe2000f8e00ff */
[----:B----4-:R2:W-:Y:S02]  /*6e00*/  STL.128 [R1+0x140], R24 ;  /* 0x0001401801007387 */ /* 0x0105e40000100c00 */
[----:B------:R-:W-:-:S02]  /*6e10*/  IADD3 R34, P1, R34, 0x16c, RZ ;  /* 0x0000016c22227810 */ /* 0x000fc40007f3e0ff */
[----:B------:R2:W-:Y:S01]  /*6e20*/  STL.128 [R1+0x150], R4 ;  /* 0x0001500401007387 */ /* 0x0005e20000100c00 */
[----:B------:R-:W-:Y:S02]  /*6e30*/  IADD3 R35, P3, R35, 0x138, RZ ;  /* 0x0000013823237810 */ /* 0x000fe40007f7e0ff */
[----:B------:R-:W-:Y:S01]  /*6e40*/  IMAD.X R55, RZ, RZ, UR36, P1 ;  /* 0x00000024ff377e24 */ /* 0x000fe200088e06ff */
[----:B------:R2:W-:Y:S02]  /*6e50*/  STL.64 [R1+0x160], R10 ;  /* 0x0001600a01007387 */ /* 0x0005e40000100a00 */
[----:B------:R-:W-:Y:S02]  /*6e60*/  IMAD.X R54, RZ, RZ, UR36, P3 ;  /* 0x00000024ff367e24 */ /* 0x000fe400098e06ff */
[----:B-1----:R2:W-:Y:S01]  /*6e70*/  STL [R1+0x168], R0 ;  /* 0x0001680001007387 */ /* 0x0025e20000100800 */
[----:B------:R-:W-:Y:S05]  /*6e80*/  @P0 BRA `(.L_x_3649) ;  /* 0x0000000000400947 */ /* 0x000fea0003800000 */
[----:B------:R-:W2:Y:S02]  /*6e90*/  LDL R3, [R1+0x21c] ;  /* 0x00021c0001037983 */ /* 0x000ea40000100800 */
[----:B--2---:R-:W-:-:S04]  /*6ea0*/  LEA.HI R0, R3, R3, RZ, 0x1 ;  /* 0x0000000303007211 */ /* 0x004fc800078f08ff */
        /* <DEDUP_REMOVED lines=8> */
.L_x_3652:
[----:B-1----:R1:W2:Y:S02]  /*6f30*/  SYNCS.PHASECHK.TRANS64.TRYWAIT P0, [R144+URZ+0x32400], R3 ;  /* 0x03240003900075a7 */ /* 0x0022a4000800017f */
[----:B--2---:R-:W-:Y:S05]  /*6f40*/  @!P0 NANOSLEEP.SYNCS 0x989680 ;  /* 0x009896800000895d */ /* 0x004fea0003900000 */
[----:B------:R-:W2:Y:S02]  /*6f50*/  @!P0 SYNCS.PHASECHK.TRANS64 P0, [R144+URZ+0x32400], R3 ;  /* 0x03240003900085a7 */ /* 0x000ea4000800007f */
[----:B--2---:R-:W-:Y:S05]  /*6f60*/  @!P0 BRA `(.L_x_3652) ;  /* 0xfffffffc00f08947 */ /* 0x004fea000383ffff */
.L_x_3651:
[----:B------:R-:W-:Y:S05]  /*6f70*/  BSYNC B0 ;  /* 0x0000000000007941 */ /* 0x000fea0003800000 */
.L_x_3650:
[----:B------:R-:W-:Y:S05]  /*6f80*/  BRA `(.L_x_3653) ;  /* 0x0000002800bc7947 */ /* 0x000fea0003800000 */
.L_x_3649:
[----:B------:R-:W-:Y:S01]  /*6f90*/  LOP3.LUT P0, RZ, R61, 0x3ff, RZ, 0xc0, !PT ;  /* 0x000003ff3dff7812 */ /* 0x000fe2000780c0ff */
[----:B------:R-:W-:Y:S01]  /*6fa0*/  ULDC.64 UR4, c[0x0][0x3f8] ;  /* 0x0000fe0000047ab9 */ /* 0x000fe20000000a00 */
[----:B--2--5:R-:W-:Y:S01]  /*6fb0*/  SHF.R.S32.HI R5, RZ, 0x1f, R2 ;  /* 0x0000001fff057819 */ /* 0x024fe20000011402 */
        /* <DEDUP_REMOVED lines=27> */
.L_x_3655:
[----:B------:R-:W-:Y:S05]  /*7170*/  BSYNC B6 ;  /* 0x0000000000067941 */ /* 0x000fea0003800000 */
.L_x_3654:
[----:B------:R-:W2:Y:S01]  /*7180*/  LDL R0, [R1+0x70] ;  /* 0x0000700001007983 */ /* 0x000ea20000100800 */
[----:B------:R-:W-:Y:S01]  /*7190*/  ULDC.U8 UR4, c[0x0][0x410] ;  /* 0x0001040000047ab9 */ /* 0x000fe20000000000 */
[----:B------:R-:W-:Y:S01]  /*71a0*/  BSSY B0, `(.L_x_3656) ;  /* 0x0000285000007945 */ /* 0x000fe20003800000 */
[----:B------:R-:W-:Y:S01]  /*71b0*/  ISETP.NE.AND P0, PT, RZ, UR4, PT ;  /* 0x00000004ff007c0c */ /* 0x000fe2000bf05270 */
[----:B--2---:R-:W-:-:S12]  /*71c0*/  IMAD R0, R0, 0x80, R153 ;  /* 0x0000008000007824 */ /* 0x004fd800078e0299 */
[----:B------:R-:W-:Y:S05]  /*71d0*/  @!P0 BRA `(.L_x_3657) ;  /* 0x0000001400348947 */ /* 0x000fea0003800000 */
[----:B------:R-:W0:Y:S01]  /*71e0*/  LDC R67, c[0x0][0x448] ;  /* 0x00011200ff437b82 */ /* 0x000e220000000800 */
[----:B------:R-:W-:Y:S01]  /*71f0*/  IMAD R5, R225, 0x40, R0 ;  /* 0x00000040e1057824 */ /* 0x000fe200078e0200 */
[----:B------:R-:W-:Y:S01]  /*7200*/  ULDC.64 UR4, c[0x0][0x3f8] ;  /* 0x0000fe0000047ab9 */ /* 0x000fe20000000a00 */
[----:B------:R-:W-:Y:S01]  /*7210*/  ULDC.64 UR6, c[0x0][0x408] ;  /* 0x0001020000067ab9 */ /* 0x000fe20000000a00 */
[----:B------:R-:W-:Y:S02]  /*7220*/  IMAD.MOV.U32 R6, RZ, RZ, R60 ;  /* 0x000000ffff067224 */ /* 0x000fe400078e003c */
[----:B------:R-:W-:Y:S01]  /*7230*/  IMAD.MOV.U32 R7, RZ, RZ, R25 ;  /* 0x000000ffff077224 */ /* 0x000fe200078e0019 */
[----:B0-----:R-:W-:-:S13]  /*7240*/  ISETP.NE.AND P0, PT, R67, 0x1, PT ;  /* 0x000000014300780c */ /* 0x001fda0003f05270 */
[----:B------:R-:W0:Y:S08]  /*7250*/  @P0 LDC R2, c[0x0][0x44c] ;  /* 0x00011300ff020b82 */ /* 0x000e300000000800 */
[----:B------:R-:W1:Y:S01]  /*7260*/  @P0 LDC R3, c[0x0][0x450] ;  /* 0x00011400ff030b82 */ /* 0x000e620000000800 */
[----:B0-----:R-:W-:-:S05]  /*7270*/  @P0 IMAD.HI.U32 R2, R5, R2, RZ ;  /* 0x0000000205020227 */ /* 0x001fca00078e00ff */
[----:B-1----:R-:W-:Y:S01]  /*7280*/  @P0 SHF.R.U32.HI R5, RZ, R3, R2 ;  /* 0x00000003ff050219 */ /* 0x002fe20000011602 */
[----:B------:R-:W-:Y:S02]  /*7290*/  IMAD.MOV.U32 R2, RZ, RZ, R26 ;  /* 0x000000ffff027224 */ /* 0x000fe400078e001a */
[----:B------:R-:W-:Y:S01]  /*72a0*/  IMAD.MOV.U32 R3, RZ, RZ, R63 ;  /* 0x000000ffff037224 */ /* 0x000fe200078e003f */
[----:B------:R-:W-:Y:S01]  /*72b0*/  SHF.R.S32.HI R4, RZ, 0x1f, R5 ;  /* 0x0000001fff047819 */ /* 0x000fe20000011405 */
[----:B------:R-:W-:-:S04]  /*72c0*/  IMAD.WIDE.U32 R6, R5, UR4, R6 ;  /* 0x0000000405067c25 */ /* 0x000fc8000f8e0006 */
[C---:B------:R-:W-:Y:S02]  /*72d0*/  IMAD R8, R4.reuse, UR4, RZ ;  /* 0x0000000404087c24 */ /* 0x040fe4000f8e02ff */
[----:B------:R-:W-:Y:S02]  /*72e0*/  IMAD R4, R4, UR6, RZ ;  /* 0x0000000604047c24 */ /* 0x000fe4000f8e02ff */
[C---:B------:R-:W-:Y:S01]  /*72f0*/  IMAD R9, R5.reuse, UR5, R8 ;  /* 0x0000000505097c24 */ /* 0x040fe2000f8e0208 */
[----:B------:R-:W-:Y:S01]  /*7300*/  ULDC.64 UR4, c[0x0][0x3e8] ;  /* 0x0000fa0000047ab9 */ /* 0x000fe20000000a00 */
[----:B------:R-:W-:-:S04]  /*7310*/  IMAD.WIDE.U32 R2, R5, UR6, R2 ;  /* 0x0000000605027c25 */ /* 0x000fc8000f8e0002 */
[----:B------:R-:W-:Y:S01]  /*7320*/  IMAD R11, R5, UR7, R4 ;  /* 0x00000007050b7c24 */ /* 0x000fe2000f8e0204 */
[----:B------:R-:W-:Y:S01]  /*7330*/  ULDC.64 UR6, c[0x0][0x400] ;  /* 0x0001000000067ab9 */ /* 0x000fe20000000a00 */
[----:B------:R-:W-:Y:S01]  /*7340*/  IMAD.IADD R5, R7, 0x1, R9 ;  /* 0x0000000107057824 */ /* 0x000fe200078e0209 */
[----:B------:R-:W-:Y:S01]  /*7350*/  LEA R4, P0, R6, UR4, 0x1 ;  /* 0x0000000406047c11 */ /* 0x000fe2000f8008ff */
[----:B------:R-:W-:Y:S01]  /*7360*/  IMAD.IADD R7, R3, 0x1, R11 ;  /* 0x0000000103077824 */ /* 0x000fe200078e020b */
[----:B------:R-:W-:Y:S01]  /*7370*/  LEA R8, P1, R2, UR6, 0x1 ;  /* 0x0000000602087c11 */ /* 0x000fe2000f8208ff */
[----:B------:R-:W-:Y:S01]  /*7380*/  UMOV UR4, 0xffffffff ;  /* 0xffffffff00047882 */ /* 0x000fe20000000000 */
[----:B------:R-:W-:Y:S02]  /*7390*/  LEA.HI.X R6, R6, UR5, R5, 0x1, P0 ;  /* 0x0000000506067c11 */ /* 0x000fe400080f0c05 */
[----:B------:R-:W-:Y:S01]  /*73a0*/  LEA.HI.X R7, R2, UR7, R7, 0x1, P1 ;  /* 0x0000000702077c11 */ /* 0x000fe200088f0c07 */
[----:B------:R-:W-:Y:S08]  /*73b0*/  BRA.DIV UR4, `(.L_x_3658) ;  /* 0x000002f204787947 */ /* 0x000ff0000b800000 */
[----:B------:R0:W1:Y:S04]  /*73c0*/  SHFL.IDX PT, R3, R6, RZ, 0x1c1f ;  /* 0x001c1fff06037589 */ /* 0x00006800000e0000 */
[----:B------:R0:W2:Y:S04]  /*73d0*/  SHFL.IDX PT, R2, R4, RZ, 0x1c1f ;  /* 0x001c1fff04027589 */ /* 0x0000a800000e0000 */
[----:B------:R0:W3:Y:S04]  /*73e0*/  SHFL.IDX PT, R5, R7, RZ, 0x1c1f ;  /* 0x001c1fff07057589 */ /* 0x0000e800000e0000 */
[----:B------:R0:W4:Y:S02]  /*73f0*/  SHFL.IDX PT, R14, R8, RZ, 0x1c1f ;  /* 0x001c1fff080e7589 */ /* 0x00012400000e0000 */
.L_x_3981:
        /* <DEDUP_REMOVED lines=9> */
[----:B------:R-:W-:Y:S02]  /*7490*/  CS2R R62, SRZ ;  /* 0x00000000003e7805 */ /* 0x000fe4000001ff00 */
[----:B------:R-:W-:Y:S02]  /*74a0*/  ISETP.GE.AND P3, PT, R158, UR4, PT ;  /* 0x000000049e007c0c */ /* 0x000fe4000bf66270 */
[----:B------:R-:W-:Y:S01]  /*74b0*/  ISETP.GE.AND P2, PT, R154, UR4, PT ;  /* 0x000000049a007c0c */ /* 0x000fe2000bf46270 */
[----:B---3--:R-:W-:-:S10]  /*74c0*/  IMAD.MOV.U32 R15, RZ, RZ, R5 ;  /* 0x000000ffff0f7224 */ /* 0x008fd400078e0005 */
[C---:B------:R-:W-:Y:S01]  /*74d0*/  @!P3 IMAD.SHL.U32 R27, R158.reuse, 0x2, RZ ;  /* 0x000000029e1bb824 */ /* 0x040fe200078e00ff */
[----:B------:R-:W-:Y:S01]  /*74e0*/  @!P3 SHF.L.U64.HI R20, R158, 0x1, R226 ;  /* 0x000000019e14b819 */ /* 0x000fe200000102e2 */
[----:B-12---:R-:W-:-:S03]  /*74f0*/  @!P2 IMAD.WIDE R10, R154, 0x2, R2 ;  /* 0x000000029a0aa825 */ /* 0x006fc600078e0202 */
[-C--:B------:R-:W-:Y:S02]  /*7500*/  @!P3 IADD3 R2, P0, R2, R27.reuse, RZ ;  /* 0x0000001b0202b210 */ /* 0x080fe40007f1e0ff */
[----:B----4-:R-:W-:Y:S02]  /*7510*/  @!P3 IADD3 R26, P1, R14, R27, RZ ;  /* 0x0000001b0e1ab210 */ /* 0x010fe40007f3e0ff */
[----:B------:R-:W-:Y:S02]  /*7520*/  CS2R R60, SRZ ;  /* 0x00000000003c7805 */ /* 0x000fe4000001ff00 */
[----:B------:R-:W-:Y:S01]  /*7530*/  CS2R R24, SRZ ;  /* 0x0000000000187805 */ /* 0x000fe2000001ff00 */
[--C-:B------:R-:W-:Y:S01]  /*7540*/  @!P3 IMAD.X R3, R3, 0x1, R20.reuse, P0 ;  /* 0x000000010303b824 */ /* 0x100fe200000e0614 */
[----:B------:R1:W5:Y:S01]  /*7550*/  @!P2 LD.E.64 R62, desc[UR42][R10.64] ;  /* 0x0000002a0a3ea980 */ /* 0x000362000c101b00 */
[----:B------:R-:W-:Y:S01]  /*7560*/  @!P3 IMAD.X R27, R5, 0x1, R20, P1 ;  /* 0x00000001051bb824 */ /* 0x000fe200008e0614 */
[----:B------:R-:W-:Y:S01]  /*7570*/  CS2R R20, SRZ ;  /* 0x0000000000147805 */ /* 0x000fe2000001ff00 */
[----:B------:R-:W-:Y:S01]  /*7580*/  @!P2 IMAD.WIDE R12, R154, 0x2, R14 ;  /* 0x000000029a0ca825 */ /* 0x000fe200078e020e */
[----:B------:R1:W5:Y:S04]  /*7590*/  @!P3 LD.E.64 R24, desc[UR42][R2.64] ;  /* 0x0000002a0218b980 */ /* 0x000368000c101b00 */
[----:B------:R1:W5:Y:S04]  /*75a0*/  @!P2 LD.E.64 R60, desc[UR42][R12.64] ;  /* 0x0000002a0c3ca980 */ /* 0x000368000c101b00 */
[----:B------:R1:W5:Y:S02]  /*75b0*/  @!P3 LD.E.64 R20, desc[UR42][R26.64] ;  /* 0x0000002a1a14b980 */ /* 0x000364000c101b00 */
.L_x_3660:
[----:B------:R-:W-:Y:S05]  /*75c0*/  BSYNC B1 ;  /* 0x0000000000017941 */ /* 0x000fea0003800000 */
.L_x_3659:
[----:B-12--5:R-:W-:Y:S01]  /*75d0*/  IMAD.MOV.U32 R2, RZ, RZ, R60 ;  /* 0x000000ffff027224 */ /* 0x026fe200078e003c */
[----:B------:R-:W-:Y:S01]  /*75e0*/  UMOV UR4, 0xffffffff ;  /* 0xffffffff00047882 */ /* 0x000fe20000000000 */
[----:B------:R-:W-:Y:S01]  /*75f0*/  IMAD.MOV.U32 R3, RZ, RZ, R61 ;  /* 0x000000ffff037224 */ /* 0x000fe200078e003d */
[----:B------:R-:W-:Y:S01]  /*7600*/  CS2R R26, SRZ ;  /* 0x00000000001a7805 */ /* 0x000fe2000001ff00 */
[----:B---3--:R-:W-:Y:S01]  /*7610*/  IMAD.MOV.U32 R5, RZ, RZ, R20 ;  /* 0x000000ffff057224 */ /* 0x008fe200078e0014 */
[----:B------:R-:W-:Y:S01]  /*7620*/  PRMT R66, R2, 0x7610, R66 ;  /* 0x0000761002427816 */ /* 0x000fe20000000042 */
[----:B------:R-:W-:Y:S02]  /*7630*/  IMAD.MOV.U32 R9, RZ, RZ, R21 ;  /* 0x000000ffff097224 */ /* 0x000fe400078e0015 */
[----:B------:R-:W-:Y:S01]  /*7640*/  IMAD.MOV.U32 R2, RZ, RZ, R62 ;  /* 0x000000ffff027224 */ /* 0x000fe200078e003e */
[----:B------:R-:W-:Y:S01]  /*7650*/  PRMT R75, R3, 0x5410, R5 ;  /* 0x00005410034b7816 */ /* 0x000fe20000000005 */
[----:B------:R-:W-:Y:S01]  /*7660*/  IMAD.MOV.U32 R3, RZ, RZ, R63 ;  /* 0x000000ffff037224 */ /* 0x000fe200078e003f */
[----:B------:R-:W-:Y:S01]  /*7670*/  PRMT R76, R9, 0x7610, R76 ;  /* 0x00007610094c7816 */ /* 0x000fe2000000004c */
[----:B------:R-:W-:Y:S01]  /*7680*/  IMAD.MOV.U32 R5, RZ, RZ, R24 ;  /* 0x000000ffff057224 */ /* 0x000fe200078e0018 */
[----:B------:R-:W-:Y:S01]  /*7690*/  PRMT R66, R66, 0x5410, R2 ;  /* 0x0000541042427816 */ /* 0x000fe20000000002 */
[----:B------:R-:W-:Y:S01]  /*76a0*/  IMAD.MOV.U32 R9, RZ, RZ, R25 ;  /* 0x000000ffff097224 */ /* 0x000fe200078e0019 */
[----:B------:R-:W-:-:S04]  /*76b0*/  PRMT R76, R76, 0x5410, R3 ;  /* 0x000054104c4c7816 */ /* 0x000fc80000000003 */
[----:B------:R-:W-:Y:S01]  /*76c0*/  PRMT R77, R5, 0x5410, R9 ;  /* 0x00005410054d7816 */ /* 0x000fe20000000009 */
[----:B------:R-:W-:Y:S06]  /*76d0*/  BRA.DIV UR4, `(.L_x_3661) ;  /* 0x000002f204207947 */ /* 0x000fec000b800000 */
[----:B------:R1:W2:Y:S04]  /*76e0*/  SHFL.IDX PT, R5, R6, 0x1, 0x1c1f ;  /* 0x003c1f0006057f89 */ /* 0x0002a800000e0000 */
[----:B0-----:R-:W0:Y:S04]  /*76f0*/  SHFL.IDX PT, R4, R4, 0x1, 0x1c1f ;  /* 0x003c1f0004047f89 */ /* 0x001e2800000e0000 */
[----:B------:R-:W3:Y:S04]  /*7700*/  SHFL.IDX PT, R7, R7, 0x1, 0x1c1f ;  /* 0x003c1f0007077f89 */ /* 0x000ee800000e0000 */
[----:B----4-:R1:W4:Y:S02]  /*7710*/  SHFL.IDX PT, R14, R8, 0x1, 0x1c1f ;  /* 0x003c1f00080e7f89 */ /* 0x01032400000e0000 */
.L_x_3987:
[----:B------:R-:W5:Y:S01]  /*7720*/  LDL R3, [R1+0x21c] ;  /* 0x00021c0001037983 */ /* 0x000f620000100800 */
[----:B------:R-:W-:Y:S01]  /*7730*/  VIADD R0, R0, 0x40 ;  /* 0x0000004000007836 */ /* 0x000fe20000000000 */
[----:B------:R-:W-:Y:S01]  /*7740*/  BSSY B1, `(.L_x_3662) ;  /* 0x000001e000017945 */ /* 0x000fe20003800000 */
[----:B------:R-:W-:Y:S02]  /*7750*/  CS2R R10, SRZ ;  /* 0x00000000000a7805 */ /* 0x000fe4000001ff00 */
[----:B-1----:R-:W-:Y:S02]  /*7760*/  CS2R R8, SRZ ;  /* 0x0000000000087805 */ /* 0x002fe4000001ff00 */
[----:B------:R-:W-:Y:S02]  /*7770*/  ISETP.GE.AND P0, PT, R0, R67, PT ;  /* 0x000000430000720c */ /* 0x000fe40003f06270 */
[----:B-----5:R-:W-:-:S04]  /*7780*/  LEA.HI R2, R3, R3, RZ, 0x1 ;  /* 0x0000000303027211 */ /* 0x020fc800078f08ff */
[----:B------:R-:W-:-:S05]  /*7790*/  LOP3.LUT R2, R2, 0xfffffffe, RZ, 0xc0, !PT ;  /* 0xfffffffe02027812 */ /* 0x000fca00078ec0ff */
[----:B------:R-:W-:Y:S01]  /*77a0*/  IMAD.IADD R0, R3, 0x1, -R2 ;  /* 0x0000000103007824 */ /* 0x000fe200078e0a02 */
[----:B------:R-:W-:-:S04]  /*77b0*/  CS2R R2, SRZ ;  /* 0x0000000000027805 */ /* 0x000fc8000001ff00 */
[----:B------:R-:W-:Y:S01]  /*77c0*/  SHF.L.U32 R13, R0, 0x1f, RZ ;  /* 0x0000001f000d7819 */ /* 0x000fe200000006ff */
[----:B------:R-:W-:Y:S06]  /*77d0*/  @P0 BRA `(.L_x_3663) ;  /* 0x0000000000500947 */ /* 0x000fec0003800000 */
[----:B------:R-:W-:Y:S01]  /*77e0*/  ULDC UR4, c[0x0][0x3f4] ;  /* 0x0000fd0000047ab9 */ /* 0x000fe20000000800 */
[----:B------:R-:W-:Y:S02]  /*77f0*/  CS2R R10, SRZ ;  /* 0x00000000000a7805 */ /* 0x000fe4000001ff00 */
[----:B------:R-:W-:Y:S02]  /*7800*/  ISETP.GE.AND P3, PT, R158, UR4, PT ;  /* 0x000000049e007c0c */ /* 0x000fe4000bf66270 */
[----:B------:R-:W-:Y:S01]  /*7810*/  ISETP.GE.AND P2, PT, R154, UR4, PT ;  /* 0x000000049a007c0c */ /* 0x000fe2000bf46270 */
[----:B---3--:R-:W-:Y:S01]  /*7820*/  IMAD.MOV.U32 R15, RZ, RZ, R7 ;  /* 0x000000ffff0f7224 */ /* 0x008fe200078e0007 */
[----:B------:R-:W-:-:S09]  /*7830*/  CS2R R26, SRZ ;  /* 0x00000000001a7805 */ /* 0x000fd2000001ff00 */
[C---:B------:R-:W-:Y:S01]  /*7840*/  @!P3 IMAD.SHL.U32 R3, R158.reuse, 0x2, RZ ;  /* 0x000000029e03b824 */ /* 0x040fe200078e00ff */
[----:B------:R-:W-:Y:S01]  /*7850*/  @!P3 SHF.L.U64.HI R0, R158, 0x1, R226 ;  /* 0x000000019e00b819 */ /* 0x000fe200000102e2 */
[----:B0-2---:R-:W-:-:S03]  /*7860*/  @!P2 IMAD.WIDE R64, R154, 0x2, R4 ;  /* 0x000000029a40a825 */ /* 0x005fc600078e0204 */
[-C--:B------:R-:W-:Y:S02]  /*7870*/  @!P3 IADD3 R4, P0, R4, R3.reuse, RZ ;  /* 0x000000030404b210 */ /* 0x080fe40007f1e0ff */
[----:B----4-:R-:W-:Y:S02]  /*7880*/  @!P3 IADD3 R6, P1, R14, R3, RZ ;  /* 0x000000030e06b210 */ /* 0x010fe40007f3e0ff */
[----:B------:R-:W-:Y:S02]  /*7890*/  CS2R R8, SRZ ;  /* 0x0000000000087805 */ /* 0x000fe4000001ff00 */
[----:B------:R-:W-:Y:S01]  /*78a0*/  CS2R R2, SRZ ;  /* 0x0000000000027805 */ /* 0x000fe2000001ff00 */
[----:B------:R-:W-:Y:S01]  /*78b0*/  @!P2 IMAD.WIDE R14, R154, 0x2, R14 ;  /* 0x000000029a0ea825 */ /* 0x000fe200078e020e */
[----:B------:R1:W5:Y:S03]  /*78c0*/  @!P2 LD.E.64 R10, desc[UR42][R64.64] ;  /* 0x0000002a400aa980 */ /* 0x000366000c101b00 */
[--C-:B------:R-:W-:Y:S01]  /*78d0*/  @!P3 IMAD.X R5, R5, 0x1, R0.reuse, P0 ;  /* 0x000000010505b824 */ /* 0x100fe200000e0600 */
[----:B------:R1:W5:Y:S01]  /*78e0*/  @!P2 LD.E.64 R26, desc[UR42][R14.64] ;  /* 0x0000002a0e1aa980 */ /* 0x000362000c101b00 */
[----:B------:R-:W-:-:S03]  /*78f0*/  @!P3 IMAD.X R7, R7, 0x1, R0, P1 ;  /* 0x000000010707b824 */ /* 0x000fc600008e0600 */
[----:B------:R1:W5:Y:S04]  /*7900*/  @!P3 LD.E.64 R8, desc[UR42][R4.64] ;  /* 0x0000002a0408b980 */ /* 0x000368000c101b00 */
[----:B------:R1:W5:Y:S02]  /*7910*/  @!P3 LD.E.64 R2, desc[UR42][R6.64] ;  /* 0x0000002a0602b980 */ /* 0x000364000c101b00 */
.L_x_3663:
[----:B------:R-:W-:Y:S05]  /*7920*/  BSYNC B1 ;  /* 0x0000000000017941 */ /* 0x000fea0003800000 */
.L_x_3662:
[----:B------:R-:W0:Y:S01]  /*7930*/  SYNCS.PHASECHK.TRANS64.TRYWAIT P0, [R144+URZ+0x32400], R13 ;  /* 0x0324000d900075a7 */ /* 0x000e22000800017f */
[----:B------:R-:W-:Y:S04]  /*7940*/  BSSY B1, `(.L_x_3664) ;  /* 0x0000002000017945 */ /* 0x000fe80003800000 */
[----:B0-----:R-:W-:Y:S05]  /*7950*/  @!P0 BRA `(.L_x_3665) ;  /* 0x000002ec00f08947 */ /* 0x001fea0003800000 */
.L_x_3988:
[----:B------:R-:W-:Y:S05]  /*7960*/  BSYNC B1 ;  /* 0x0000000000017941 */ /* 0x000fea0003800000 */
.L_x_3664:
[----:B-1----:R-:W4:Y:S01]  /*7970*/  LDL R6, [R1+0x70] ;  /* 0x0000700001067983 */ /* 0x002f220000100800 */
[----:B------:R-:W-:Y:S01]  /*7980*/  LOP3.LUT P0, RZ, R227, 0x4, RZ, 0xc0, !PT ;  /* 0x00000004e3ff7812 */ /* 0x000fe2000780c0ff */
[----:B--2---:R-:W-:Y:S01]  /*7990*/  IMAD.IADD R5, R167, 0x1, R230 ;  /* 0x00000001a7057824 */ /* 0x004fe200078e02e6 */
[----:B------:R-:W-:Y:S01]  /*79a0*/  BSSY B1, `(.L_x_3666) ;  /* 0x0000072000017945 */ /* 0x000fe20003800000 */
[----:B---3-5:R-:W-:Y:S02]  /*79b0*/  IMAD.MOV.U32 R7, RZ, RZ, R2 ;  /* 0x000000ffff077224 */ /* 0x028fe400078e0002 */
[----:B------:R-:W-:Y:S02]  /*79c0*/  IMAD R144, R5, 0x2, R144 ;  /* 0x0000000205907824 */ /* 0x000fe400078e0290 */
[----:B------:R-:W-:Y:S02]  /*79d0*/  IMAD.MOV.U32 R5, RZ, RZ, R26 ;  /* 0x000000ffff057224 */ /* 0x000fe400078e001a */
[----:B------:R-:W-:-:S02]  /*79e0*/  VIADD R4, R144, 0x18400 ;  /* 0x0001840090047836 */ /* 0x000fc40000000000 */
[----:B------:R-:W-:Y:S01]  /*79f0*/  VIADD R0, R144, 0x18440 ;  /* 0x0001844090007836 */ /* 0x000fe20000000000 */
[----:B------:R-:W-:Y:S01]  /*7a00*/  PRMT R13, R7, 0x5410, R5 ;  /* 0x00005410070d7816 */ /* 0x000fe20000000005 */
[----:B------:R-:W-:Y:S02]  /*7a10*/  @P0 VIADD R0, R4, 0xffffffc0 ;  /* 0xffffffc004000836 */ /* 0x000fe40000000000 */
[----:B------:R-:W-:Y:S02]  /*7a20*/  IMAD.MOV.U32 R5, RZ, RZ, R3 ;  /* 0x000000ffff057224 */ /* 0x000fe400078e0003 */
[----:B------:R-:W-:-:S03]  /*7a30*/  IMAD.MOV.U32 R7, RZ, RZ, R9 ;  /* 0x000000ffff077224 */ /* 0x000fc600078e0009 */
[----:B------:R-:W-:Y:S01]  /*7a40*/  PRMT R12, R12, 0x5410, R5 ;  /* 0x000054100c0c7816 */ /* 0x000fe20000000005 */
[----:B------:R-:W-:-:S03]  /*7a50*/  IMAD.MOV.U32 R5, RZ, RZ, R11 ;  /* 0x000000ffff057224 */ /* 0x000fc600078e000b */
[----:B------:R-:W-:Y:S01]  /*7a60*/  PRMT R12, R7, 0x7610, R12 ;  /* 0x00007610070c7816 */ /* 0x000fe2000000000c */
[----:B----4-:R-:W-:Y:S02]  /*7a70*/  IMAD R4, R6, -0x80, R67 ;  /* 0xffffff8006047824 */ /* 0x010fe400078e0243 */
[----:B------:R-:W-:-:S03]  /*7a80*/  IMAD.MOV.U32 R6, RZ, RZ, R27 ;  /* 0x000000ffff067224 */ /* 0x000fc600078e001b */
[----:B------:R-:W-:Y:S01]  /*7a90*/  VIMNMX R74, R4, 0x80, PT ;  /* 0x00000080044a7848 */ /* 0x000fe20003fe0100 */
[----:B------:R-:W-:Y:S01]  /*7aa0*/  IMAD.MOV.U32 R4, RZ, RZ, R10 ;  /* 0x000000ffff047224 */ /* 0x000fe200078e000a */
[----:B------:R-:W-:Y:S01]  /*7ab0*/  PRMT R78, R6, 0x7610, R78 ;  /* 0x00007610064e7816 */ /* 0x000fe2000000004e */
[----:B------:R-:W-:Y:S01]  /*7ac0*/  IMAD.MOV.U32 R6, RZ, RZ, R8 ;  /* 0x000000ffff067224 */ /* 0x000fe200078e0008 */
[----:B------:R-:W-:Y:S02]  /*7ad0*/  ISETP.GE.AND P0, PT, R153, R74, PT ;  /* 0x0000004a9900720c */ /* 0x000fe40003f06270 */
[----:B------:R-:W-:Y:S02]  /*7ae0*/  PRMT R78, R78, 0x5410, R4 ;  /* 0x000054104e4e7816 */ /* 0x000fe40000000004 */
[----:B------:R-:W-:-:S09]  /*7af0*/  PRMT R79, R5, 0x5410, R6 ;  /* 0x00005410054f7816 */ /* 0x000fd20000000006 */
[----:B------:R-:W-:Y:S05]  /*7b00*/  @P0 BRA `(.L_x_3667) ;  /* 0x00000004006c0947 */ /* 0x000fea0003800000 */
[----:B------:R-:W0:Y:S01]  /*7b10*/  LDC R5, c[0x0][0x3f4] ;  /* 0x0000fd00ff057b82 */ /* 0x000e220000000800 */
[----:B------:R-:W-:Y:S01]  /*7b20*/  BSSY B2, `(.L_x_3668) ;  /* 0x000002e000027945 */ /* 0x000fe20003800000 */
[-C--:B0-----:R-:W-:Y:S02]  /*7b30*/  ISETP.GE.AND P0, PT, R154, R5.reuse, PT ;  /* 0x000000059a00720c */ /* 0x081fe40003f06270 */
[----:B------:R-:W-:-:S11]  /*7b40*/  ISETP.GE.AND P1, PT, R158, R5, PT ;  /* 0x000000059e00720c */ /* 0x000fd60003f26270 */
[----:B------:R-:W-:Y:S05]  /*7b50*/  @P0 BRA `(.L_x_3669) ;  /* 0x0000000000a80947 */ /* 0x000fea0003800000 */
[----:B------:R-:W0:Y:S01]  /*7b60*/  LDS.128 R4, [R144+0x18400] ;  /* 0x0184000090047984 */ /* 0x000e220000000c00 */
[--C-:B------:R-:W-:Y:S01]  /*7b70*/  SHF.R.U64 R71, R62, 0x10, R63.reuse ;  /* 0x000000103e477819 */ /* 0x100fe2000000123f */
[--C-:B------:R-:W-:Y:S01]  /*7b80*/  HADD2.F32 R64, -RZ, R66.reuse.H0_H0 ;  /* 0x20000042ff407230 */ /* 0x100fe20000004100 */
[----:B------:R-:W-:Y:S01]  /*7b90*/  SHF.R.U32.HI R63, RZ, 0x10, R63 ;  /* 0x00000010ff3f7819 */ /* 0x000fe2000001163f */
[----:B------:R-:W-:Y:S01]  /*7ba0*/  HADD2.F32 R62, -RZ, R66.H1_H1 ;  /* 0x30000042ff3e7230 */ /* 0x000fe20000004100 */
[--C-:B------:R-:W-:Y:S02]  /*7bb0*/  SHF.R.U32.HI R65, RZ, 0x10, R61.reuse ;  /* 0x00000010ff417819 */ /* 0x100fe4000001163d */
[----:B------:R-:W-:Y:S01]  /*7bc0*/  SHF.R.U64 R69, R60, 0x10, R61 ;  /* 0x000000103c457819 */ /* 0x000fe2000000123d */
[----:B------:R-:W-:Y:S02]  /*7bd0*/  HADD2.F32 R63, -RZ, R63.H0_H0 ;  /* 0x2000003fff3f7230 */ /* 0x000fe40000004100 */
[----:B------:R-:W-:-:S02]  /*7be0*/  HADD2.F32 R65, -RZ, R65.H0_H0 ;  /* 0x20000041ff417230 */ /* 0x000fc40000004100 */
[--C-:B0-----:R-:W-:Y:S02]  /*7bf0*/  HADD2.F32 R60, -RZ, R7.reuse.H0_H0 ;  /* 0x20000007ff3c7230 */ /* 0x101fe40000004100 */
[----:B------:R-:W-:Y:S02]  /*7c00*/  HADD2.F32 R61, -RZ, R7.H1_H1 ;  /* 0x30000007ff3d7230 */ /* 0x000fe40000004100 */
[--C-:B------:R-:W-:Y:S02]  /*7c10*/  HADD2.F32 R7, -RZ, R4.reuse.H0_H0 ;  /* 0x20000004ff077230 */ /* 0x100fe40000004100 */
[----:B------:R-:W-:Y:S02]  /*7c20*/  HADD2.F32 R4, -RZ, R4.H1_H1 ;  /* 0x30000004ff047230 */ /* 0x000fe40000004100 */
[C---:B------:R-:W-:Y:S01]  /*7c30*/  FMUL.FTZ R68, R61.reuse, R63 ;  /* 0x0000003f3d447220 */ /* 0x040fe20000410000 */
[----:B------:R-:W-:Y:S01]  /*7c40*/  FMUL.FTZ R67, R61, R65 ;  /* 0x000000413d437220 */ /* 0x000fe20000410000 */
[----:B------:R-:W-:-:S02]  /*7c50*/  HADD2.F32 R14, -RZ, R6.H0_H0 ;  /* 0x20000006ff0e7230 */ /* 0x000fc40000004100 */
[----:B------:R-:W-:Y:S01]  /*7c60*/  FMUL.FTZ R66, R4, R64 ;  /* 0x0000004004427220 */ /* 0x000fe20000410000 */
[----:B------:R-:W-:Y:S01]  /*7c70*/  FFMA.FTZ R70, R60, R65, R68 ;  /* 0x000000413c467223 */ /* 0x000fe20000010044 */
[----:B------:R-:W-:Y:S02]  /*7c80*/  HADD2.F32 R15, -RZ, R6.H1_H1 ;  /* 0x30000006ff0f7230 */ /* 0x000fe40000004100 */
[-C--:B------:R-:W-:Y:S01]  /*7c90*/  FMUL.FTZ R68, R4, R62.reuse ;  /* 0x0000003e04447220 */ /* 0x080fe20000410000 */
[C---:B------:R-:W-:Y:S01]  /*7ca0*/  FFMA.FTZ R66, R7.reuse, R62, -R66 ;  /* 0x0000003e07427223 */ /* 0x040fe20000010842 */
[----:B------:R-:W-:Y:S02]  /*7cb0*/  HADD2.F32 R6, -RZ, R5.H0_H0 ;  /* 0x20000005ff067230 */ /* 0x000fe40000004100 */
[----:B------:R-:W-:Y:S01]  /*7cc0*/  FFMA.FTZ R67, R60, R63, -R67 ;  /* 0x0000003f3c437223 */ /* 0x000fe20000010843 */
[----:B------:R-:W-:Y:S02]  /*7cd0*/  HADD2.F32 R62, -RZ, R75.H0_H0 ;  /* 0x2000004bff3e7230 */ /* 0x000fe40000004100 */
        /* <DEDUP_REMOVED lines=18> */
.L_x_3669:
[----:B------:R-:W-:Y:S05]  /*7e00*/  BSYNC B2 ;  /* 0x0000000000027941 */ /* 0x000fea0003800000 */
.L_x_3668:
[----:B------:R-:W-:Y:S05]  /*7e10*/  @P1 BRA `(.L_x_3667) ;  /* 0x0000000000a81947 */ /* 0x000fea0003800000 */
[----:B0-----:R-:W0:Y:S01]  /*7e20*/  LDS.128 R4, [R0] ;  /* 0x0000000000047984 */ /* 0x001e220000000c00 */
[--C-:B------:R-:W-:Y:S01]  /*7e30*/  SHF.R.U64 R67, R24, 0x10, R25.reuse ;  /* 0x0000001018437819 */ /* 0x100fe20000001219 */
[----:B------:R-:W-:Y:S01]  /*7e40*/  HADD2.F32 R60, -RZ, R75.H1_H1 ;  /* 0x3000004bff3c7230 */ /* 0x000fe20000004100 */
[----:B------:R-:W-:Y:S01]  /*7e50*/  SHF.R.U32.HI R25, RZ, 0x10, R25 ;  /* 0x00000010ff197819 */ /* 0x000fe20000011619 */
[----:B------:R-:W-:Y:S01]  /*7e60*/  HADD2.F32 R24, -RZ, R77.H0_H0 ;  /* 0x2000004dff187230 */ /* 0x000fe20000004100 */
        /* <DEDUP_REMOVED lines=16> */
[--C-:B------:R-:W-:Y:S02]  /*7f70*/  HADD2.F32 R6, -RZ, R5.reuse.H0_H0 ;  /* 0x20000005ff067230 */ /* 0x100fe40000004100 */
        /* <DEDUP_REMOVED lines=20> */
.L_x_3667:
[----:B------:R-:W-:Y:S05]  /*80c0*/  BSYNC B1 ;  /* 0x0000000000017941 */ /* 0x000fea0003800000 */
.L_x_3666:
[----:B------:R-:W-:-:S13]  /*80d0*/  ISETP.GE.AND P0, PT, R156, R74, PT ;  /* 0x0000004a9c00720c */ /* 0x000fda0003f06270 */
[----:B------:R-:W-:Y:S05]  /*80e0*/  @P0 BRA `(.L_x_3670) ;  /* 0x0000001800400947 */ /* 0x000fea0003800000 */
[----:B01----:R-:W0:Y:S01]  /*80f0*/  LDC R5, c[0x0][0x3f4] ;  /* 0x0000fd00ff057b82 */ /* 0x003e220000000800 */
[----:B------:R-:W-:Y:S01]  /*8100*/  BSSY B1, `(.L_x_3671) ;  /* 0x000002e000017945 */ /* 0x000fe20003800000 */
[-C--:B0-----:R-:W-:Y:S02]  /*8110*/  ISETP.GE.AND P0, PT, R154, R5.reuse, PT ;  /* 0x000000059a00720c */ /* 0x081fe40003f06270 */
[----:B------:R-:W-:-:S11]  /*8120*/  ISETP.GE.AND P1, PT, R158, R5, PT ;  /* 0x000000059e00720c */ /* 0x000fd60003f26270 */
[----:B------:R-:W-:Y:S05]  /*8130*/  @P0 BRA `(.L_x_3672) ;  /* 0x0000000000a80947 */ /* 0x000fea0003800000 */
[----:B------:R-:W0:Y:S01]  /*8140*/  LDS.128 R4, [R144+0x1a400] ;  /* 0x01a4000090047984 */ /* 0x000e220000000c00 */
[----:B------:R-:W-:Y:S01]  /*8150*/  SHF.R.U32.HI R21, RZ, 0x10, R11 ;  /* 0x00000010ff157819 */ /* 0x000fe2000001160b */
[----:B------:R-:W-:Y:S01]  /*8160*/  HADD2.F32 R24, -RZ, R13.H1_H1 ;  /* 0x3000000dff187230 */ /* 0x000fe20000004100 */
[--C-:B------:R-:W-:Y:S01]  /*8170*/  SHF.R.U32.HI R25, RZ, 0x10, R27.reuse ;  /* 0x00000010ff197819 */ /* 0x100fe2000001161b */
[----:B------:R-:W-:Y:S01]  /*8180*/  HADD2.F32 R20, -RZ, R78.H1_H1 ;  /* 0x3000004eff147230 */ /* 0x000fe20000004100 */
[----:B------:R-:W-:Y:S01]  /*8190*/  SHF.R.U64 R61, R26, 0x10, R27 ;  /* 0x000000101a3d7819 */ /* 0x000fe2000000121b */
[----:B------:R-:W-:Y:S01]  /*81a0*/  HADD2.F32 R21, -RZ, R21.H0_H0 ;  /* 0x20000015ff157230 */ /* 0x000fe20000004100 */
[----:B------:R-:W-:Y:S01]  /*81b0*/  SHF.R.U64 R63, R10, 0x10, R11 ;  /* 0x000000100a3f7819 */ /* 0x000fe2000000120b */
[----:B------:R-:W-:Y:S02]  /*81c0*/  HADD2.F32 R25, -RZ, R25.H0_H0 ;  /* 0x20000019ff197230 */ /* 0x000fe40000004100 */
[----:B0-----:R-:W-:-:S02]  /*81d0*/  HADD2.F32 R14, -RZ, R7.H0_H0 ;  /* 0x20000007ff0e7230 */ /* 0x001fc40000004100 */
        /* <DEDUP_REMOVED lines=13> */
[----:B------:R-:W-:Y:S02]  /*82b0*/  HADD2.F32 R20, -RZ, R78.H0_H0 ;  /* 0x2000004eff147230 */ /* 0x000fe40000004100 */
[----:B------:R-:W-:Y:S01]  /*82c0*/  FFMA.FTZ R21, R7, R24, R60 ;  /* 0x0000001807157223 */ /* 0x000fe2000001003c */
[----:B------:R-:W-:Y:S02]  /*82d0*/  HADD2.F32 R5, -RZ, R5.H1_H1 ;  /* 0x30000005ff057230 */ /* 0x000fe40000004100 */
[----:B------:R-:W-:-:S02]  /*82e0*/  HADD2.F32 R14, -RZ, R79.H0_H0 ;  /* 0x2000004fff0e7230 */ /* 0x000fc40000004100 */
        /* <DEDUP_REMOVED lines=15> */
.L_x_3672:
[----:B------:R-:W-:Y:S05]  /*83e0*/  BSYNC B1 ;  /* 0x0000000000017941 */ /* 0x000fea0003800000 */
.L_x_3671:
[----:B------:R-:W-:Y:S05]  /*83f0*/  @P1 BRA `(.L_x_3670) ;  /* 0x00000014007c1947 */ /* 0x000fea0003800000 */
[----:B0-----:R-:W0:Y:S01]  /*8400*/  LDS.128 R4, [R0+0x2000] ;  /* 0x0020000000047984 */ /* 0x001e220000000c00 */
[----:B------:R-:W-:Y:S01]  /*8410*/  SHF.R.U32.HI R14, RZ, 0x10, R3 ;  /* 0x00000010ff0e7819 */ /* 0x000fe20000011603 */
[----:B------:R-:W-:Y:S01]  /*8420*/  HADD2.F32 R13, -RZ, R13.H0_H0 ;  /* 0x2000000dff0d7230 */ /* 0x000fe20000004100 */
[--C-:B------:R-:W-:Y:S01]  /*8430*/  SHF.R.U32.HI R10, RZ, 0x10, R9.reuse ;  /* 0x00000010ff0a7819 */ /* 0x100fe20000011609 */
[----:B------:R-:W-:Y:S01]  /*8440*/  HADD2.F32 R11, -RZ, R79.H1_H1 ;  /* 0x3000004fff0b7230 */ /* 0x000fe20000004100 */
[----:B------:R-:W-:Y:S01]  /*8450*/  SHF.R.U64 R25, R8, 0x10, R9 ;  /* 0x0000001008197819 */ /* 0x000fe20000001209 */
[----:B------:R-:W-:Y:S01]  /*8460*/  HADD2.F32 R14, -RZ, R14.H0_H0 ;  /* 0x2000000eff0e7230 */ /* 0x000fe20000004100 */
[----:B------:R-:W-:Y:S01]  /*8470*/  SHF.R.U64 R24, R2, 0x10, R3 ;  /* 0x0000001002187819 */ /* 0x000fe20000001203 */
[----:B------:R-:W-:Y:S02]  /*8480*/  HADD2.F32 R10, -RZ, R10.H0_H0 ;  /* 0x2000000aff0a7230 */ /* 0x000fe40000004100 */
[----:B0-----:R-:W-:-:S02]  /*8490*/  HADD2.F32 R9, -RZ, R7.H1_H1 ;  /* 0x30000007ff097230 */ /* 0x001fc40000004100 */
[--C-:B------:R-:W-:Y:S02]  /*84a0*/  HADD2.F32 R2, -RZ, R4.reuse.H0_H0 ;  /* 0x20000004ff027230 */ /* 0x100fe40000004100 */
[----:B------:R-:W-:Y:S02]  /*84b0*/  HADD2.F32 R4, -RZ, R4.H1_H1 ;  /* 0x30000004ff047230 */ /* 0x000fe40000004100 */
[C---:B------:R-:W-:Y:S01]  /*84c0*/  FMUL.FTZ R15, R9.reuse, R14 ;  /* 0x0000000e090f7220 */ /* 0x040fe20000410000 */
[----:B------:R-:W-:Y:S02]  /*84d0*/  HADD2.F32 R8, -RZ, R7.H0_H0 ;  /* 0x20000007ff087230 */ /* 0x000fe40000004100 */
[----:B------:R-:W-:Y:S01]  /*84e0*/  FMUL.FTZ R21, R9, R10 ;  /* 0x0000000a09157220 */ /* 0x000fe20000410000 */
[--C-:B------:R-:W-:Y:S02]  /*84f0*/  HADD2.F32 R7, -RZ, R6.reuse.H0_H0 ;  /* 0x20000006ff077230 */ /* 0x100fe40000004100 */
[----:B------:R-:W-:Y:S01]  /*8500*/  FMUL.FTZ R9, R4, R13 ;  /* 0x0000000d04097220 */ /* 0x000fe20000410000 */
[----:B------:R-:W-:-:S02]  /*8510*/  HADD2.F32 R6, -RZ, R6.H1_H1 ;  /* 0x30000006ff067230 */ /* 0x000fc40000004100 */
[----:B------:R-:W-:Y:S01]  /*8520*/  FFMA.FTZ R20, R8, R10, -R15 ;  /* 0x0000000a08147223 */ /* 0x000fe2000001080f */
[-C--:B------:R-:W-:Y:S01]  /*8530*/  FMUL.FTZ R15, R4, R11.reuse ;  /* 0x0000000b040f7220 */ /* 0x080fe20000410000 */
[----:B------:R-:W-:Y:S01]  /*8540*/  FFMA.FTZ R11, R2, R11, -R9 ;  /* 0x0000000b020b7223 */ /* 0x000fe20000010809 */
[--C-:B------:R-:W-:Y:S02]  /*8550*/  HADD2.F32 R9, -RZ, R12.reuse.H1_H1 ;  /* 0x3000000cff097230 */ /* 0x100fe40000004100 */
[----:B------:R-:W-:Y:S01]  /*8560*/  FFMA.FTZ R21, R8, R14, R21 ;  /* 0x0000000e08157223 */ /* 0x000fe20000010015 */
[--C-:B------:R-:W-:Y:S02]  /*8570*/  HADD2.F32 R3, -RZ, R5.reuse.H0_H0 ;  /* 0x20000005ff037230 */ /* 0x100fe40000004100 */
[----:B------:R-:W-:Y:S01]  /*8580*/  FFMA.FTZ R2, R2, R13, R15 ;  /* 0x0000000d02027223 */ /* 0x000fe2000001000f */
[----:B------:R-:W-:Y:S02]  /*8590*/  HADD2.F32 R12, -RZ, R12.H0_H0 ;  /* 0x2000000cff0c7230 */ /* 0x000fe40000004100 */
[----:B------:R-:W-:Y:S01]  /*85a0*/  FMUL.FTZ R10, R6, R9 ;  /* 0x00000009060a7220 */ /* 0x000fe20000410000 */
[----:B------:R-:W-:-:S02]  /*85b0*/  HADD2.F32 R5, -RZ, R5.H1_H1 ;  /* 0x30000005ff057230 */ /* 0x000fc40000004100 */
[----:B------:R-:W-:Y:S02]  /*85c0*/  HADD2.F32 R8, -RZ, R24.H0_H0 ;  /* 0x20000018ff087230 */ /* 0x000fe40000004100 */
[-C--:B------:R-:W-:Y:S01]  /*85d0*/  FMUL.FTZ R14, R6, R12.reuse ;  /* 0x0000000c060e7220 */ /* 0x080fe20000410000 */
[----:B------:R-:W-:Y:S02]  /*85e0*/  HADD2.F32 R4, -RZ, R25.H0_H0 ;  /* 0x20000019ff047230 */ /* 0x000fe40000004100 */
[----:B------:R-:W-:Y:S01]  /*85f0*/  FFMA.FTZ R10, R7, R12, -R10 ;  /* 0x0000000c070a7223 */ /* 0x000fe2000001080a */
[----:B------:R-:W-:Y:S01]  /*8600*/  FMUL.FTZ R6, R5, R8 ;  /* 0x0000000805067220 */ /* 0x000fe20000410000 */
[----:B------:R-:W-:Y:S01]  /*8610*/  FFMA.FTZ R9, R7, R9, R14 ;  /* 0x0000000907097223 */ /* 0x000fe2000001000e */
[----:B------:R-:W-:Y:S01]  /*8620*/  FMUL.FTZ R13, R5, R4 ;  /* 0x00000004050d7220 */ /* 0x000fe20000410000 */
[----:B------:R-:W-:Y:S01]  /*8630*/  F2FP.F16.F32.PACK_AB R7, R21, R20 ;  /* 0x000000141507723e */ /* 0x000fe200000000ff */
[C---:B------:R-:W-:Y:S01]  /*8640*/  FFMA.FTZ R5, R3.reuse, R4, -R6 ;  /* 0x0000000403057223 */ /* 0x040fe20000010806 */
[----:B------:R-:W-:Y:S01]  /*8650*/  F2FP.F16.F32.PACK_AB R4, R2, R11 ;  /* 0x0000000b0204723e */ /* 0x000fe200000000ff */
[----:B------:R-:W-:Y:S01]  /*8660*/  FFMA.FTZ R8, R3, R8, R13 ;  /* 0x0000000803087223 */ /* 0x000fe2000001000d */
[----:B------:R-:W-:-:S04]  /*8670*/  F2FP.F16.F32.PACK_AB R6, R9, R10 ;  /* 0x0000000a0906723e */ /* 0x000fc800000000ff */
[----:B------:R-:W-:-:S05]  /*8680*/  F2FP.F16.F32.PACK_AB R5, R8, R5 ;  /* 0x000000050805723e */ /* 0x000fca00000000ff */
[----:B------:R2:W-:Y:S01]  /*8690*/  STS.128 [R0+0x2000], R4 ;  /* 0x0020000400007388 */ /* 0x0005e20000000c00 */
[----:B------:R-:W-:Y:S05]  /*86a0*/  BRA `(.L_x_3670) ;  /* 0x0000001000d07947 */ /* 0x000fea0003800000 */
.L_x_3657:
[----:B------:R-:W0:Y:S01]  /*86b0*/  LDC R21, c[0x0][0x448] ;  /* 0x00011200ff157b82 */ /* 0x000e220000000800 */
[----:B------:R-:W-:Y:S01]  /*86c0*/  IMAD R5, R225, 0x40, R0 ;  /* 0x00000040e1057824 */ /* 0x000fe200078e0200 */
[----:B------:R-:W-:Y:S01]  /*86d0*/  ULDC.64 UR4, c[0x0][0x3f8] ;  /* 0x0000fe0000047ab9 */ /* 0x000fe20000000a00 */
[----:B------:R-:W-:Y:S01]  /*86e0*/  ULDC.64 UR6, c[0x0][0x408] ;  /* 0x0001020000067ab9 */ /* 0x000fe20000000a00 */
        /* <DEDUP_REMOVED lines=12> */
[----:B------:R-:W-:-:S04]  /*87b0*/  IMAD.WIDE.U32 R2, R5, UR4, R2 ;  /* 0x0000000405027c25 */ /* 0x000fc8000f8e0002 */
[C---:B------:R-:W-:Y:S01]  /*87c0*/  IMAD R7, R5.reuse, UR5, R6 ;  /* 0x0000000505077c24 */ /* 0x040fe2000f8e0206 */
[----:B------:R-:W-:Y:S01]  /*87d0*/  ULDC.64 UR4, c[0x0][0x3e8] ;  /* 0x0000fa0000047ab9 */ /* 0x000fe20000000a00 */
        /* <DEDUP_REMOVED lines=21> */
[----:B--2---:R-:W-:Y:S01]  /*8930*/  @!P1 IMAD.X R5, R2, 0x1, R21, P2 ;  /* 0x0000000102059824 */ /* 0x004fe200010e0615 */
[----:B---3--:R-:W-:-:S05]  /*8940*/  @!P1 IADD3 R14, P2, R14, R9, RZ ;  /* 0x000000090e0e9210 */ /* 0x008fca0007f5e0ff */
[----:B------:R-:W2:Y:S01]  /*8950*/  @!P1 LD.E.128 R4, desc[UR42][R4.64] ;  /* 0x0000002a04049980 */ /* 0x000ea2000c101d00 */
[----:B----4-:R-:W-:-:S04]  /*8960*/  @!P1 IMAD.X R3, R8, 0x1, R21, P2 ;  /* 0x0000000108039824 */ /* 0x010fc800010e0615 */
[----:B------:R-:W-:-:S05]  /*8970*/  @!P1 IMAD.MOV.U32 R15, RZ, RZ, R3 ;  /* 0x000000ffff0f9224 */ /* 0x000fca00078e0003 */
[----:B------:R0:W3:Y:S01]  /*8980*/  @!P1 LD.E.128 R24, desc[UR42][R14.64] ;  /* 0x0000002a0e189980 */ /* 0x0000e2000c101d00 */
[----:B------:R-:W-:Y:S02]  /*8990*/  CS2R R64, SRZ ;  /* 0x0000000000407805 */ /* 0x000fe4000001ff00 */
[----:B------:R-:W-:Y:S02]  /*89a0*/  CS2R R66, SRZ ;  /* 0x0000000000427805 */ /* 0x000fe4000001ff00 */
[----:B------:R-:W-:Y:S01]  /*89b0*/  CS2R R20, SRZ ;  /* 0x0000000000147805 */ /* 0x000fe2000001ff00 */
[----:B------:R-:W1:Y:S01]  /*89c0*/  SHFL.IDX PT, R61, R61, 0x1, 0x1c1f ;  /* 0x003c1f003d3d7f89 */ /* 0x000e6200000e0000 */
[----:B------:R-:W-:-:S03]  /*89d0*/  CS2R R8, SRZ ;  /* 0x0000000000087805 */ /* 0x000fc6000001ff00 */
[----:B------:R-:W4:Y:S04]  /*89e0*/  SHFL.IDX PT, R60, R60, 0x1, 0x1c1f ;  /* 0x003c1f003c3c7f89 */ /* 0x000f2800000e0000 */
[----:B0-----:R0:W0:Y:S04]  /*89f0*/  SHFL.IDX PT, R14, R10, 0x1, 0x1c1f ;  /* 0x003c1f000a0e7f89 */ /* 0x00102800000e0000 */
[----:B------:R-:W0:Y:S01]  /*8a00*/  SHFL.IDX PT, R62, R62, 0x1, 0x1c1f ;  /* 0x003c1f003e3e7f89 */ /* 0x000e2200000e0000 */
[----:B--2---:R-:W-:Y:S02]  /*8a10*/  @!P1 IMAD.MOV.U32 R64, RZ, RZ, R4 ;  /* 0x000000ffff409224 */ /* 0x004fe400078e0004 */
[----:B------:R-:W-:-:S02]  /*8a20*/  @!P1 IMAD.MOV.U32 R65, RZ, RZ, R5 ;  /* 0x000000ffff419224 */ /* 0x000fc400078e0005 */
[----:B------:R-:W-:Y:S02]  /*8a30*/  IMAD.MOV.U32 R2, RZ, RZ, R64 ;  /* 0x000000ffff027224 */ /* 0x000fe400078e0040 */
[----:B------:R-:W-:Y:S02]  /*8a40*/  IMAD.MOV.U32 R3, RZ, RZ, R65 ;  /* 0x000000ffff037224 */ /* 0x000fe400078e0041 */
[----:B------:R-:W-:Y:S01]  /*8a50*/  @!P1 IMAD.MOV.U32 R66, RZ, RZ, R6 ;  /* 0x000000ffff429224 */ /* 0x000fe200078e0006 */
[----:B------:R-:W-:Y:S01]  /*8a60*/  PRMT R77, R77, 0x5410, R2 ;  /* 0x000054104d4d7816 */ /* 0x000fe20000000002 */
[----:B------:R-:W-:Y:S01]  /*8a70*/  @!P1 IMAD.MOV.U32 R67, RZ, RZ, R7 ;  /* 0x000000ffff439224 */ /* 0x000fe200078e0007 */
[----:B------:R-:W-:Y:S01]  /*8a80*/  PRMT R74, R74, 0x5410, R3 ;  /* 0x000054104a4a7816 */ /* 0x000fe20000000003 */
[----:B------:R-:W-:Y:S01]  /*8a90*/  IMAD.MOV.U32 R4, RZ, RZ, R66 ;  /* 0x000000ffff047224 */ /* 0x000fe200078e0042 */
[----:B------:R-:W-:Y:S01]  /*8aa0*/  CS2R R2, SRZ ;  /* 0x0000000000027805 */ /* 0x000fe2000001ff00 */
[----:B------:R-:W-:-:S02]  /*8ab0*/  IMAD.MOV.U32 R5, RZ, RZ, R67 ;  /* 0x000000ffff057224 */ /* 0x000fc400078e0043 */
[----:B---3--:R-:W-:Y:S02]  /*8ac0*/  @!P1 IMAD.MOV.U32 R20, RZ, RZ, R24 ;  /* 0x000000ffff149224 */ /* 0x008fe400078e0018 */
[----:B------:R-:W-:Y:S01]  /*8ad0*/  @!P1 IMAD.MOV.U32 R21, RZ, RZ, R25 ;  /* 0x000000ffff159224 */ /* 0x000fe200078e0019 */
[----:B------:R-:W-:Y:S01]  /*8ae0*/  PRMT R68, R4, 0x5410, R5 ;  /* 0x0000541004447816 */ /* 0x000fe20000000005 */
[----:B------:R-:W-:Y:S02]  /*8af0*/  @!P1 IMAD.MOV.U32 R2, RZ, RZ, R26 ;  /* 0x000000ffff029224 */ /* 0x000fe400078e001a */
[----:B------:R-:W-:Y:S02]  /*8b00*/  @!P1 IMAD.MOV.U32 R3, RZ, RZ, R27 ;  /* 0x000000ffff039224 */ /* 0x000fe400078e001b */
[----:B------:R-:W-:Y:S02]  /*8b10*/  IMAD.MOV.U32 R4, RZ, RZ, R20 ;  /* 0x000000ffff047224 */ /* 0x000fe400078e0014 */
[----:B------:R-:W-:-:S02]  /*8b20*/  IMAD.MOV.U32 R5, RZ, RZ, R21 ;  /* 0x000000ffff057224 */ /* 0x000fc400078e0015 */
[----:B------:R-:W-:Y:S02]  /*8b30*/  IMAD.MOV.U32 R6, RZ, RZ, R2 ;  /* 0x000000ffff067224 */ /* 0x000fe400078e0002 */
[----:B------:R-:W-:Y:S01]  /*8b40*/  IMAD.MOV.U32 R7, RZ, RZ, R3 ;  /* 0x000000ffff077224 */ /* 0x000fe200078e0003 */
[----:B------:R-:W-:Y:S02]  /*8b50*/  PRMT R74, R5, 0x7610, R74 ;  /* 0x00007610054a7816 */ /* 0x000fe4000000004a */
[----:B------:R-:W-:Y:S02]  /*8b60*/  PRMT R75, R4, 0x5410, R6 ;  /* 0x00005410044b7816 */ /* 0x000fe40000000006 */
[----:B01--4-:R-:W-:-:S07]  /*8b70*/  PRMT R77, R7, 0x7610, R77 ;  /* 0x00007610074d7816 */ /* 0x013fce000000004d */
.L_x_3998:
[----:B------:R-:W2:Y:S01]  /*8b80*/  LDL R5, [R1+0x21c] ;  /* 0x00021c0001057983 */ /* 0x000ea20000100800 */
[----:B------:R-:W-:Y:S01]  /*8b90*/  VIADD R0, R0, 0x40 ;  /* 0x0000004000007836 */ /* 0x000fe20000000000 */
[----:B------:R-:W-:Y:S01]  /*8ba0*/  BSSY B1, `(.L_x_3674) ;  /* 0x0000016000017945 */ /* 0x000fe20003800000 */
[----:B------:R-:W-:Y:S02]  /*8bb0*/  CS2R R10, SRZ ;  /* 0x00000000000a7805 */ /* 0x000fe4000001ff00 */
[----:B------:R-:W-:Y:S02]  /*8bc0*/  CS2R R6, SRZ ;  /* 0x0000000000067805 */ /* 0x000fe4000001ff00 */
[----:B------:R-:W-:Y:S02]  /*8bd0*/  ISETP.GE.AND P1, PT, R0, R63, PT ;  /* 0x0000003f0000720c */ /* 0x000fe40003f26270 */
[----:B--2---:R-:W-:-:S04]  /*8be0*/  LEA.HI R4, R5, R5, RZ, 0x1 ;  /* 0x0000000505047211 */ /* 0x004fc800078f08ff */
[----:B------:R-:W-:-:S05]  /*8bf0*/  LOP3.LUT R4, R4, 0xfffffffe, RZ, 0xc0, !PT ;  /* 0xfffffffe04047812 */ /* 0x000fca00078ec0ff */
[----:B------:R-:W-:Y:S01]  /*8c00*/  IMAD.IADD R0, R5, 0x1, -R4 ;  /* 0x0000000105007824 */ /* 0x000fe200078e0a04 */
[----:B------:R-:W-:-:S04]  /*8c10*/  CS2R R4, SRZ ;  /* 0x0000000000047805 */ /* 0x000fc8000001ff00 */
        /* <DEDUP_REMOVED lines=8> */
[-C--:B------:R-:W-:Y:S02]  /*8ca0*/  IADD3 R4, P1, R61, R8.reuse, RZ ;  /* 0x000000083d047210 */ /* 0x080fe40007f3e0ff */
[----:B------:R-:W-:-:S03]  /*8cb0*/  IADD3 R8, P2, R14, R8, RZ ;  /* 0x000000080e087210 */ /* 0x000fc60007f5e0ff */
[--C-:B------:R-:W-:Y:S02]  /*8cc0*/  IMAD.X R5, R60, 0x1, R7.reuse, P1 ;  /* 0x000000013c057824 */ /* 0x100fe400008e0607 */
[----:B------:R-:W-:-:S04]  /*8cd0*/  IMAD.X R9, R62, 0x1, R7, P2 ;  /* 0x000000013e097824 */ /* 0x000fc800010e0607 */
[----:B------:R-:W5:Y:S04]  /*8ce0*/  LD.E.128 R4, desc[UR42][R4.64] ;  /* 0x0000002a04047980 */ /* 0x000f68000c101d00 */
[----:B------:R-:W5:Y:S02]  /*8cf0*/  LD.E.128 R8, desc[UR42][R8.64] ;  /* 0x0000002a08087980 */ /* 0x000f64000c101d00 */
.L_x_3675:
[----:B------:R-:W-:Y:S05]  /*8d00*/  BSYNC B1 ;  /* 0x0000000000017941 */ /* 0x000fea0003800000 */
.L_x_3674:
[----:B------:R-:W0:Y:S01]  /*8d10*/  SYNCS.PHASECHK.TRANS64.TRYWAIT P1, [R144+URZ+0x32400], R13 ;  /* 0x0324000d900075a7 */ /* 0x000e22000802017f */
[----:B------:R-:W-:Y:S04]  /*8d20*/  BSSY B1, `(.L_x_3676) ;  /* 0x0000002000017945 */ /* 0x000fe80003800000 */
[----:B0-----:R-:W-:Y:S05]  /*8d30*/  @!P1 BRA `(.L_x_3677) ;  /* 0x000002e000709947 */ /* 0x001fea0003800000 */
.L_x_3999:
[----:B------:R-:W-:Y:S05]  /*8d40*/  BSYNC B1 ;  /* 0x0000000000017941 */ /* 0x000fea0003800000 */
.L_x_3676:
[----:B------:R-:W2:Y:S01]  /*8d50*/  LDL R0, [R1+0x70] ;  /* 0x0000700001007983 */ /* 0x000ea20000100800 */
[----:B-----5:R-:W-:Y:S01]  /*8d60*/  IMAD.MOV.U32 R12, RZ, RZ, R8 ;  /* 0x000000ffff0c7224 */ /* 0x020fe200078e0008 */
[----:B------:R-:W-:Y:S01]  /*8d70*/  BSSY B1, `(.L_x_3678) ;  /* 0x000006e000017945 */ /* 0x000fe20003800000 */
[----:B0-----:R-:W-:Y:S02]  /*8d80*/  IMAD.MOV.U32 R13, RZ, RZ, R9 ;  /* 0x000000ffff0d7224 */ /* 0x001fe400078e0009 */
[----:B------:R-:W-:Y:S02]  /*8d90*/  IMAD.MOV.U32 R14, RZ, RZ, R10 ;  /* 0x000000ffff0e7224 */ /* 0x000fe400078e000a */
[----:B------:R-:W-:Y:S01]  /*8da0*/  IMAD.MOV.U32 R88, RZ, RZ, R6 ;  /* 0x000000ffff587224 */ /* 0x000fe200078e0006 */
[----:B------:R-:W-:Y:S01]  /*8db0*/  PRMT R60, R12, 0x5410, R13 ;  /* 0x000054100c3c7816 */ /* 0x000fe2000000000d */
[----:B------:R-:W-:Y:S01]  /*8dc0*/  IMAD.MOV.U32 R12, RZ, RZ, R11 ;  /* 0x000000ffff0c7224 */ /* 0x000fe200078e000b */
[----:B------:R-:W-:Y:S01]  /*8dd0*/  PRMT R61, R14, 0x7610, R61 ;  /* 0x000076100e3d7816 */ /* 0x000fe2000000003d */
[----:B------:R-:W-:-:S02]  /*8de0*/  IMAD.MOV.U32 R13, RZ, RZ, R4 ;  /* 0x000000ffff0d7224 */ /* 0x000fc400078e0004 */
[----:B------:R-:W-:Y:S02]  /*8df0*/  IMAD.MOV.U32 R14, RZ, RZ, R5 ;  /* 0x000000ffff0e7224 */ /* 0x000fe400078e0005 */
[----:B------:R-:W-:-:S03]  /*8e00*/  IMAD.MOV.U32 R89, RZ, RZ, R7 ;  /* 0x000000ffff597224 */ /* 0x000fc600078e0007 */
[----:B------:R-:W-:Y:S01]  /*8e10*/  PRMT R61, R61, 0x5410, R14 ;  /* 0x000054103d3d7816 */ /* 0x000fe2000000000e */
[----:B--2---:R-:W-:-:S05]  /*8e20*/  IMAD R0, R0, -0x80, R63 ;  /* 0xffffff8000007824 */ /* 0x004fca00078e023f */
[----:B------:R-:W-:-:S04]  /*8e30*/  VIMNMX R0, R0, 0x80, PT ;  /* 0x0000008000007848 */ /* 0x000fc80003fe0100 */
[-C--:B------:R-:W-:Y:S02]  /*8e40*/  ISETP.GE.OR P1, PT, R153, R0.reuse, P0 ;  /* 0x000000009900720c */ /* 0x080fe40000726670 */
[----:B------:R-:W-:Y:S02]  /*8e50*/  ISETP.GE.OR P0, PT, R156, R0, P0 ;  /* 0x000000009c00720c */ /* 0x000fe40000706670 */
[----:B------:R-:W-:Y:S01]  /*8e60*/  PRMT R0, R12, 0x5410, R13 ;  /* 0x000054100c007816 */ /* 0x000fe2000000000d */
[----:B------:R-:W-:-:S05]  /*8e70*/  IMAD.IADD R12, R22, 0x1, R69 ;  /* 0x00000001160c7824 */ /* 0x000fca00078e0245 */
[----:B------:R-:W-:-:S03]  /*8e80*/  LOP3.LUT R63, R12, 0x38, RZ, 0xc0, !PT ;  /* 0x000000380c3f7812 */ /* 0x000fc600078ec0ff */
[----:B------:R-:W-:Y:S05]  /*8e90*/  @P1 BRA `(.L_x_3679) ;  /* 0x00000004006c1947 */ /* 0x000fea0003800000 */
[----:B------:R-:W-:Y:S01]  /*8ea0*/  LOP3.LUT R12, R166, 0x38, R22, 0xf8, !PT ;  /* 0x00000038a60c7812 */ /* 0x000fe200078ef816 */
[--C-:B------:R-:W-:Y:S01]  /*8eb0*/  HADD2.F32 R69, -RZ, R74.reuse.H0_H0 ;  /* 0x2000004aff457230 */ /* 0x100fe20000004100 */
[----:B------:R-:W-:Y:S02]  /*8ec0*/  LOP3.LUT R24, R173, R63, R166, 0x1e, !PT ;  /* 0x0000003fad187212 */ /* 0x000fe400078e1ea6 */
[----:B------:R-:W-:Y:S02]  /*8ed0*/  LOP3.LUT R12, R12, R173, RZ, 0x3c, !PT ;  /* 0x000000ad0c0c7212 */ /* 0x000fe400078e3cff */
[----:B------:R-:W-:Y:S01]  /*8ee0*/  SHF.R.U32.HI R70, RZ, 0x10, R21 ;  /* 0x00000010ff467819 */ /* 0x000fe20000011615 */
[C---:B------:R-:W-:Y:S01]  /*8ef0*/  IMAD.IADD R25, R167.reuse, 0x1, R24 ;  /* 0x00000001a7197824 */ /* 0x040fe200078e0218 */
[--C-:B------:R-:W-:Y:S01]  /*8f00*/  SHF.R.U64 R86, R66, 0x10, R67.reuse ;  /* 0x0000001042567819 */ /* 0x100fe20000001243 */
[----:B------:R-:W-:Y:S01]  /*8f10*/  IMAD.IADD R13, R167, 0x1, R12 ;  /* 0x00000001a70d7824 */ /* 0x000fe200078e020c */
[----:B------:R-:W-:Y:S01]  /*8f20*/  SHF.R.U32.HI R85, RZ, 0x10, R67 ;  /* 0x00000010ff557819 */ /* 0x000fe20000011643 */
[--C-:B------:R-:W-:Y:S01]  /*8f30*/  IMAD R83, R25, 0x2, R144.reuse ;  /* 0x0000000219537824 */ /* 0x100fe200078e0290 */
[--C-:B------:R-:W-:Y:S01]  /*8f40*/  SHF.R.U64 R81, R2, 0x10, R3.reuse ;  /* 0x0000001002517819 */ /* 0x100fe20000001203 */
[----:B------:R-:W-:Y:S01]  /*8f50*/  IMAD R82, R13, 0x2, R144 ;  /* 0x000000020d527824 */ /* 0x000fe200078e0290 */
[----:B------:R-:W-:Y:S01]  /*8f60*/  SHF.R.U32.HI R79, RZ, 0x10, R3 ;  /* 0x00000010ff4f7819 */ /* 0x000fe20000011603 */
[----:B------:R-:W-:Y:S01]  /*8f70*/  HADD2.F32 R67, -RZ, R74.H1_H1 ;  /* 0x3000004aff437230 */ /* 0x000fe20000004100 */
[----:B------:R-:W0:Y:S01]  /*8f80*/  LDS.128 R24, [R83+0x18400] ;  /* 0x0184000053187984 */ /* 0x000e220000000c00 */
[--C-:B------:R-:W-:Y:S01]  /*8f90*/  SHF.R.U32.HI R71, RZ, 0x10, R65.reuse ;  /* 0x00000010ff477819 */ /* 0x100fe20000011641 */
[----:B------:R-:W-:Y:S01]  /*8fa0*/  HADD2.F32 R70, -RZ, R70.H0_H0 ;  /* 0x20000046ff467230 */ /* 0x000fe20000004100 */
[----:B------:R-:W-:Y:S01]  /*8fb0*/  SHF.R.U64 R87, R64, 0x10, R65 ;  /* 0x0000001040577819 */ /* 0x000fe20000001241 */
[----:B------:R-:W1:Y:S01]  /*8fc0*/  LDS.128 R12, [R82+0x18400] ;  /* 0x01840000520c7984 */ /* 0x000e620000000c00 */
[----:B------:R-:W-:Y:S01]  /*8fd0*/  SHF.R.U64 R84, R20, 0x10, R21 ;  /* 0x0000001014547819 */ /* 0x000fe20000001215 */
[----:B0-----:R-:W-:-:S02]  /*8fe0*/  HADD2.F32 R62, -RZ, R25.H0_H0 ;  /* 0x20000019ff3e7230 */ /* 0x001fc40000004100 */
[----:B------:R-:W-:Y:S02]  /*8ff0*/  HADD2.F32 R64, -RZ, R25.H1_H1 ;  /* 0x30000019ff407230 */ /* 0x000fe40000004100 */
[----:B-1----:R-:W-:Y:S02]  /*9000*/  HADD2.F32 R3, -RZ, R13.H0_H0 ;  /* 0x2000000dff037230 */ /* 0x002fe40000004100 */
[C---:B------:R-:W-:Y:S01]  /*9010*/  FMUL.FTZ R74, R62.reuse, R69 ;  /* 0x000000453e4a7220 */ /* 0x040fe20000410000 */
[-C--:B------:R-:W-:Y:S01]  /*9020*/  FMUL.FTZ R76, R62, R67.reuse ;  /* 0x000000433e4c7220 */ /* 0x080fe20000410000 */
[----:B------:R-:W-:Y:S02]  /*9030*/  HADD2.F32 R25, -RZ, R24.H0_H0 ;  /* 0x20000018ff197230 */ /* 0x000fe40000004100 */
[----:B------:R-:W-:Y:S01]  /*9040*/  FMUL.FTZ R78, R64, R70 ;  /* 0x00000046404e7220 */ /* 0x000fe20000410000 */
[----:B------:R-:W-:Y:S01]  /*9050*/  FFMA.FTZ R74, R3, R67, -R74 ;  /* 0x00000043034a7223 */ /* 0x000fe2000001084a */
[----:B------:R-:W-:-:S02]  /*9060*/  HADD2.F32 R62, -RZ, R71.H0_H0 ;  /* 0x20000047ff3e7230 */ /* 0x000fc40000004100 */
[----:B------:R-:W-:Y:S01]  /*9070*/  FFMA.FTZ R76, R3, R69, R76 ;  /* 0x00000045034c7223 */ /* 0x000fe2000001004c */
[----:B------:R-:W-:Y:S02]  /*9080*/  HADD2.F32 R67, -RZ, R75.H0_H0 ;  /* 0x2000004bff437230 */ /* 0x000fe40000004100 */
[----:B------:R-:W-:Y:S02]  /*9090*/  HADD2.F32 R13, -RZ, R13.H1_H1 ;  /* 0x3000000dff0d7230 */ /* 0x000fe40000004100 */
[-C--:B------:R-:W-:Y:S01]  /*90a0*/  FMUL.FTZ R80, R64, R62.reuse ;  /* 0x0000003e40507220 */ /* 0x080fe20000410000 */
[----:B------:R-:W-:Y:S02]  /*90b0*/  HADD2.F32 R2, -RZ, R12.H0_H0 ;  /* 0x2000000cff027230 */ /* 0x000fe40000004100 */
[----:B------:R-:W-:Y:S01]  /*90c0*/  FMUL.FTZ R69, R25, R67 ;  /* 0x0000004319457220 */ /* 0x000fe20000410000 */
[----:B------:R-:W-:Y:S02]  /*90d0*/  HADD2.F32 R3, -RZ, R77.H1_H1 ;  /* 0x3000004dff037230 */ /* 0x000fe40000004100 */
[----:B------:R-:W-:Y:S01]  /*90e0*/  FFMA.FTZ R71, R13, R62, -R78 ;  /* 0x0000003e0d477223 */ /* 0x000fe2000001084e */
[----:B------:R-:W-:-:S02]  /*90f0*/  HADD2.F32 R62, -RZ, R75.H1_H1 ;  /* 0x3000004bff3e7230 */ /* 0x000fc40000004100 */
[----:B------:R-:W-:Y:S01]  /*9100*/  FFMA.FTZ R75, R13, R70, R80 ;  /* 0x000000460d4b7223 */ /* 0x000fe20000010050 */
[----:B------:R-:W-:Y:S02]  /*9110*/  HADD2.F32 R66, -RZ, R27.H0_H0 ;  /* 0x2000001bff427230 */ /* 0x000fe40000004100 */
[-C--:B------:R-:W-:Y:S01]  /*9120*/  FMUL.FTZ R64, R25, R3.reuse ;  /* 0x0000000319407220 */ /* 0x080fe20000410000 */
[C---:B------:R-:W-:Y:S01]  /*9130*/  FFMA.FTZ R69, R2.reuse, R3, -R69 ;  /* 0x0000000302457223 */ /* 0x040fe20000010845 */
[----:B------:R-:W-:Y:S02]  /*9140*/  HADD2.F32 R3, -RZ, R68.H0_H0 ;  /* 0x20000044ff037230 */ /* 0x000fe40000004100 */
[----:B------:R-:W-:Y:S02]  /*9150*/  HADD2.F32 R13, -RZ, R77.H0_H0 ;  /* 0x2000004dff0d7230 */ /* 0x000fe40000004100 */
[----:B------:R-:W-:Y:S01]  /*9160*/  FFMA.FTZ R67, R2, R67, R64 ;  /* 0x0000004302437223 */ /* 0x000fe20000010040 */
[----:B------:R-:W-:-:S02]  /*9170*/  HADD2.F32 R65, -RZ, R26.H0_H0 ;  /* 0x2000001aff417230 */ /* 0x000fc40000004100 */
[----:B------:R-:W-:Y:S02]  /*9180*/  HADD2.F32 R68, -RZ, R68.H1_H1 ;  /* 0x30000044ff447230 */ /* 0x000fe40000004100 */
[C---:B------:R-:W-:Y:S01]  /*9190*/  FMUL.FTZ R70, R66.reuse, R13 ;  /* 0x0000000d42467220 */ /* 0x040fe20000410000 */
[----:B------:R-:W-:Y:S02]  /*91a0*/  HADD2.F32 R20, -RZ, R14.H0_H0 ;  /* 0x2000000eff147230 */ /* 0x000fe40000004100 */
[C---:B------:R-:W-:Y:S01]  /*91b0*/  FMUL.FTZ R25, R65.reuse, R62 ;  /* 0x0000003e41197220 */ /* 0x040fe20000410000 */
[----:B------:R-:W-:Y:S02]  /*91c0*/  HADD2.F32 R21, -RZ, R15.H0_H0 ;  /* 0x2000000fff157230 */ /* 0x000fe40000004100 */
[----:B------:R-:W-:Y:S01]  /*91d0*/  FMUL.FTZ R77, R65, R3 ;  /* 0x00000003414d7220 */ /* 0x000fe20000410000 */
[----:B------:R-:W-:Y:S02]  /*91e0*/  HADD2.F32 R27, -RZ, R27.H1_H1 ;  /* 0x3000001bff1b7230 */ /* 0x000fe40000004100 */
[----:B------:R-:W-:Y:S01]  /*91f0*/  FMUL.FTZ R66, R66, R68 ;  /* 0x0000004442427220 */ /* 0x000fe20000410000 */
[----:B------:R-:W-:-:S02]  /*9200*/  HADD2.F32 R64, -RZ, R79.H0_H0 ;  /* 0x2000004fff407230 */ /* 0x000fc40000004100 */
[C---:B------:R-:W-:Y:S01]  /*9210*/  FFMA.FTZ R65, R20.reuse, R3, -R25 ;  /* 0x0000000314417223 */ /* 0x040fe20000010819 */
[----:B------:R-:W-:Y:S02]  /*9220*/  HADD2.F32 R2, -RZ, R85.H0_H0 ;  /* 0x20000055ff027230 */ /* 0x000fe40000004100 */
[----:B------:R-:W-:Y:S01]  /*9230*/  FFMA.FTZ R77, R20, R62, R77 ;  /* 0x0000003e144d7223 */ /* 0x000fe2000001004d */
[----:B------:R-:W-:Y:S02]  /*9240*/  HADD2.F32 R15, -RZ, R15.H1_H1 ;  /* 0x3000000fff0f7230 */ /* 0x000fe40000004100 */
[C---:B------:R-:W-:Y:S01]  /*9250*/  FFMA.FTZ R70, R21.reuse, R68, -R70 ;  /* 0x0000004415467223 */ /* 0x040fe20000010846 */
[----:B------:R-:W-:Y:S01]  /*9260*/  FFMA.FTZ R66, R21, R13, R66 ;  /* 0x0000000d15427223 */ /* 0x000fe20000010042 */
[----:B------:R-:W-:Y:S02]  /*9270*/  HADD2.F32 R24, -RZ, R24.H1_H1 ;  /* 0x30000018ff187230 */ /* 0x000fe40000004100 */
[----:B------:R-:W-:Y:S01]  /*9280*/  FMUL.FTZ R20, R27, R64 ;  /* 0x000000401b147220 */ /* 0x000fe20000410000 */
[----:B------:R-:W-:-:S02]  /*9290*/  HADD2.F32 R26, -RZ, R26.H1_H1 ;  /* 0x3000001aff1a7230 */ /* 0x000fc40000004100 */
[-C--:B------:R-:W-:Y:S01]  /*92a0*/  FMUL.FTZ R62, R27, R2.reuse ;  /* 0x000000021b3e7220 */ /* 0x080fe20000410000 */
[----:B------:R-:W-:Y:S02]  /*92b0*/  HADD2.F32 R21, -RZ, R84.H0_H0 ;  /* 0x20000054ff157230 */ /* 0x000fe40000004100 */
[C---:B------:R-:W-:Y:S01]  /*92c0*/  FFMA.FTZ R79, R15.reuse, R2, -R20 ;  /* 0x000000020f4f7223 */ /* 0x040fe20000010814 */
[----:B------:R-:W-:Y:S02]  /*92d0*/  HADD2.F32 R25, -RZ, R81.H0_H0 ;  /* 0x20000051ff197230 */ /* 0x000fe40000004100 */
[----:B------:R-:W-:Y:S01]  /*92e0*/  FFMA.FTZ R81, R15, R64, R62 ;  /* 0x000000400f517223 */ /* 0x000fe2000001003e */
[----:B------:R-:W-:Y:S02]  /*92f0*/  HADD2.F32 R3, -RZ, R87.H0_H0 ;  /* 0x20000057ff037230 */ /* 0x000fe40000004100 */
[----:B------:R-:W-:Y:S01]  /*9300*/  FMUL.FTZ R15, R24, R21 ;  /* 0x00000015180f7220 */ /* 0x000fe20000410000 */
[----:B------:R-:W-:-:S02]  /*9310*/  HADD2.F32 R13, -RZ, R86.H0_H0 ;  /* 0x20000056ff0d7230 */ /* 0x000fc40000004100 */
        /* <DEDUP_REMOVED lines=19> */
.L_x_3679:
[----:B------:R-:W-:Y:S05]  /*9450*/  BSYNC B1 ;  /* 0x0000000000017941 */ /* 0x000fea0003800000 */
.L_x_3678:
[----:B------:R-:W-:Y:S01]  /*9460*/  PRMT R66, R88, 0x5410, R89 ;  /* 0x0000541058427816 */ /* 0x000fe20000000059 */
[----:B------:R-:W-:Y:S06]  /*9470*/  @P0 BRA `(.L_x_3670) ;  /* 0x00000004005c0947 */ /* 0x000fec0003800000 */
[----:B------:R-:W-:Y:S01]  /*9480*/  LOP3.LUT R2, R174, R63, R172, 0x1e, !PT ;  /* 0x0000003fae027212 */ /* 0x000fe200078e1eac */
[----:B0-----:R-:W0:Y:S01]  /*9490*/  LDS.128 R12, [R228+0x18400] ;  /* 0x01840000e40c7984 */ /* 0x001e220000000c00 */
[----:B------:R-:W-:Y:S01]  /*94a0*/  SHF.R.U64 R69, R8, 0x10, R9 ;  /* 0x0000001008457819 */ /* 0x000fe20000001209 */
[--C-:B------:R-:W-:Y:S01]  /*94b0*/  HADD2.F32 R21, -RZ, R60.reuse.H1_H1 ;  /* 0x3000003cff157230 */ /* 0x100fe20000004100 */
[--C-:B------:R-:W-:Y:S01]  /*94c0*/  SHF.R.U64 R68, R10, 0x10, R11.reuse ;  /* 0x000000100a447819 */ /* 0x100fe2000000120b */
[----:B------:R-:W-:Y:S01]  /*94d0*/  IMAD.IADD R3, R175, 0x1, R2 ;  /* 0x00000001af037824 */ /* 0x000fe200078e0202 */
[----:B------:R-:W-:Y:S01]  /*94e0*/  SHF.R.U32.HI R67, RZ, 0x10, R11 ;  /* 0x00000010ff437819 */ /* 0x000fe2000001160b */
[----:B------:R-:W-:Y:S01]  /*94f0*/  HADD2.F32 R11, -RZ, R61.H1_H1 ;  /* 0x3000003dff0b7230 */ /* 0x000fe20000004100 */
[----:B------:R-:W-:Y:S01]  /*9500*/  SHF.R.U32.HI R20, RZ, 0x10, R9 ;  /* 0x00000010ff147819 */ /* 0x000fe20000011609 */
[----:B------:R-:W-:Y:S01]  /*9510*/  IMAD R3, R3, 0x2, R144 ;  /* 0x0000000203037824 */ /* 0x000fe200078e0290 */
[--C-:B------:R-:W-:Y:S01]  /*9520*/  SHF.R.U32.HI R62, RZ, 0x10, R5.reuse ;  /* 0x00000010ff3e7819 */ /* 0x100fe20000011605 */
[----:B------:R-:W-:Y:S01]  /*9530*/  HADD2.F32 R60, -RZ, R60.H0_H0 ;  /* 0x2000003cff3c7230 */ /* 0x000fe20000004100 */
[----:B------:R-:W-:Y:S01]  /*9540*/  SHF.R.U64 R74, R4, 0x10, R5 ;  /* 0x00000010044a7819 */ /* 0x000fe20000001205 */
[----:B------:R-:W-:Y:S01]  /*9550*/  HADD2.F32 R20, -RZ, R20.H0_H0 ;  /* 0x20000014ff147230 */ /* 0x000fe20000004100 */
[----:B------:R-:W1:Y:S01]  /*9560*/  LDS.128 R24, [R3+0x18400] ;  /* 0x0184000003187984 */ /* 0x000e620000000c00 */
[----:B------:R-:W-:-:S02]  /*9570*/  SHF.R.U64 R71, R6, 0x10, R7 ;  /* 0x0000001006477819 */ /* 0x000fc40000001207 */
[----:B------:R-:W-:Y:S01]  /*9580*/  SHF.R.U32.HI R70, RZ, 0x10, R7 ;  /* 0x00000010ff467819 */ /* 0x000fe20000011607 */
[--C-:B0-----:R-:W-:Y:S02]  /*9590*/  HADD2.F32 R4, -RZ, R13.reuse.H0_H0 ;  /* 0x2000000dff047230 */ /* 0x101fe40000004100 */
[----:B------:R-:W-:Y:S02]  /*95a0*/  HADD2.F32 R13, -RZ, R13.H1_H1 ;  /* 0x3000000dff0d7230 */ /* 0x000fe40000004100 */
[----:B------:R-:W-:Y:S02]  /*95b0*/  HADD2.F32 R2, -RZ, R12.H0_H0 ;  /* 0x2000000cff027230 */ /* 0x000fe40000004100 */
[----:B------:R-:W-:Y:S02]  /*95c0*/  HADD2.F32 R5, -RZ, R14.H0_H0 ;  /* 0x2000000eff057230 */ /* 0x000fe40000004100 */
[--C-:B------:R-:W-:Y:S02]  /*95d0*/  HADD2.F32 R6, -RZ, R15.reuse.H0_H0 ;  /* 0x2000000fff067230 */ /* 0x100fe40000004100 */
[----:B------:R-:W-:-:S02]  /*95e0*/  HADD2.F32 R15, -RZ, R15.H1_H1 ;  /* 0x3000000fff0f7230 */ /* 0x000fc40000004100 */
[----:B------:R-:W-:Y:S02]  /*95f0*/  HADD2.F32 R12, -RZ, R12.H1_H1 ;  /* 0x3000000cff0c7230 */ /* 0x000fe40000004100 */
[--C-:B-1----:R-:W-:Y:S02]  /*9600*/  HADD2.F32 R8, -RZ, R25.reuse.H0_H0 ;  /* 0x20000019ff087230 */ /* 0x102fe40000004100 */
[----:B------:R-:W-:Y:S02]  /*9610*/  HADD2.F32 R25, -RZ, R25.H1_H1 ;  /* 0x30000019ff197230 */ /* 0x000fe40000004100 */
[----:B------:R-:W-:Y:S02]  /*9620*/  HADD2.F32 R7, -RZ, R24.H0_H0 ;  /* 0x20000018ff077230 */ /* 0x000fe40000004100 */
[C---:B------:R-:W-:Y:S01]  /*9630*/  FMUL.FTZ R63, R8.reuse, R21 ;  /* 0x00000015083f7220 */ /* 0x040fe20000410000 */
[----:B------:R-:W-:Y:S01]  /*9640*/  FMUL.FTZ R65, R8, R11 ;  /* 0x0000000b08417220 */ /* 0x000fe20000410000 */
[----:B------:R-:W-:-:S02]  /*9650*/  HADD2.F32 R8, -RZ, R62.H0_H0 ;  /* 0x2000003eff087230 */ /* 0x000fc40000004100 */
[C---:B------:R-:W-:Y:S01]  /*9660*/  FMUL.FTZ R62, R25.reuse, R20 ;  /* 0x00000014193e7220 */ /* 0x040fe20000410000 */
[C---:B------:R-:W-:Y:S01]  /*9670*/  FFMA.FTZ R63, R4.reuse, R11, -R63 ;  /* 0x0000000b043f7223 */ /* 0x040fe2000001083f */
[----:B------:R-:W-:Y:S01]  /*9680*/  FFMA.FTZ R65, R4, R21, R65 ;  /* 0x0000001504417223 */ /* 0x000fe20000010041 */
[----:B------:R-:W-:Y:S02]  /*9690*/  HADD2.F32 R4, -RZ, R0.H1_H1 ;  /* 0x30000000ff047230 */ /* 0x000fe40000004100 */
[----:B------:R-:W-:Y:S01]  /*96a0*/  FMUL.FTZ R64, R25, R8 ;  /* 0x0000000819407220 */ /* 0x000fe20000410000 */
[----:B------:R-:W-:Y:S01]  /*96b0*/  FMUL.FTZ R11, R7, R60 ;  /* 0x0000003c070b7220 */ /* 0x000fe20000410000 */
[----:B------:R-:W-:Y:S01]  /*96c0*/  FFMA.FTZ R62, R13, R8, -R62 ;  /* 0x000000080d3e7223 */ /* 0x000fe2000001083e */
[----:B------:R-:W-:Y:S02]  /*96d0*/  HADD2.F32 R9, -RZ, R26.H0_H0 ;  /* 0x2000001aff097230 */ /* 0x000fe40000004100 */
[----:B------:R-:W-:Y:S01]  /*96e0*/  FMUL.FTZ R7, R7, R4 ;  /* 0x0000000407077220 */ /* 0x000fe20000410000 */
[----:B------:R-:W-:-:S02]  /*96f0*/  HADD2.F32 R8, -RZ, R61.H0_H0 ;  /* 0x2000003dff087230 */ /* 0x000fc40000004100 */
[----:B------:R-:W-:Y:S01]  /*9700*/  FFMA.FTZ R64, R13, R20, R64 ;  /* 0x000000140d407223 */ /* 0x000fe20000010040 */
[C---:B------:R-:W-:Y:S01]  /*9710*/  FFMA.FTZ R13, R2.reuse, R4, -R11 ;  /* 0x00000004020d7223 */ /* 0x040fe2000001080b */
[----:B------:R-:W-:Y:S02]  /*9720*/  HADD2.F32 R4, -RZ, R66.H0_H0 ;  /* 0x20000042ff047230 */ /* 0x000fe40000004100 */
[----:B------:R-:W-:Y:S01]  /*9730*/  FFMA.FTZ R60, R2, R60, R7 ;  /* 0x0000003c023c7223 */ /* 0x000fe20000010007 */
[----:B------:R-:W-:Y:S02]  /*9740*/  HADD2.F32 R10, -RZ, R27.H0_H0 ;  /* 0x2000001bff0a7230 */ /* 0x000fe40000004100 */
[----:B------:R-:W-:Y:S01]  /*9750*/  FMUL.FTZ R2, R9, R8 ;  /* 0x0000000809027220 */ /* 0x000fe20000410000 */
[----:B------:R-:W-:Y:S02]  /*9760*/  HADD2.F32 R11, -RZ, R0.H0_H0 ;  /* 0x20000000ff0b7230 */ /* 0x000fe40000004100 */
[----:B------:R-:W-:-:S02]  /*9770*/  HADD2.F32 R7, -RZ, R66.H1_H1 ;  /* 0x30000042ff077230 */ /* 0x000fc40000004100 */
[-C--:B------:R-:W-:Y:S01]  /*9780*/  FMUL.FTZ R66, R9, R4.reuse ;  /* 0x0000000409427220 */ /* 0x080fe20000410000 */
[C---:B------:R-:W-:Y:S01]  /*9790*/  FFMA.FTZ R20, R5.reuse, R4, -R2 ;  /* 0x0000000405147223 */ /* 0x040fe20000010802 */
[C---:B------:R-:W-:Y:S01]  /*97a0*/  FMUL.FTZ R9, R10.reuse, R11 ;  /* 0x0000000b0a097220 */ /* 0x040fe20000410000 */
[----:B------:R-:W-:Y:S02]  /*97b0*/  HADD2.F32 R27, -RZ, R27.H1_H1 ;  /* 0x3000001bff1b7230 */ /* 0x000fe40000004100 */
[-C--:B------:R-:W-:Y:S01]  /*97c0*/  FMUL.FTZ R4, R10, R7.reuse ;  /* 0x000000070a047220 */ /* 0x080fe20000410000 */
[----:B------:R-:W-:Y:S02]  /*97d0*/  HADD2.F32 R2, -RZ, R67.H0_H0 ;  /* 0x20000043ff027230 */ /* 0x000fe40000004100 */
[----:B------:R-:W-:Y:S01]  /*97e0*/  FFMA.FTZ R10, R5, R8, R66 ;  /* 0x00000008050a7223 */ /* 0x000fe20000010042 */
[----:B------:R-:W-:Y:S02]  /*97f0*/  HADD2.F32 R0, -RZ, R70.H0_H0 ;  /* 0x20000046ff007230 */ /* 0x000fe40000004100 */
[C---:B------:R-:W-:Y:S01]  /*9800*/  FFMA.FTZ R8, R6.reuse, R7, -R9 ;  /* 0x0000000706087223 */ /* 0x040fe20000010809 */
[----:B------:R-:W-:Y:S01]  /*9810*/  FFMA.FTZ R6, R6, R11, R4 ;  /* 0x0000000b06067223 */ /* 0x000fe20000010004 */
[----:B------:R-:W-:-:S02]  /*9820*/  HADD2.F32 R24, -RZ, R24.H1_H1 ;  /* 0x30000018ff187230 */ /* 0x000fc40000004100 */
[C---:B------:R-:W-:Y:S01]  /*9830*/  FMUL.FTZ R66, R27.reuse, R2 ;  /* 0x000000021b427220 */ /* 0x040fe20000410000 */
[----:B------:R-:W-:Y:S02]  /*9840*/  HADD2.F32 R26, -RZ, R26.H1_H1 ;  /* 0x3000001aff1a7230 */ /* 0x000fe40000004100 */
[-C--:B------:R-:W-:Y:S01]  /*9850*/  FMUL.FTZ R4, R27, R0.reuse ;  /* 0x000000001b047220 */ /* 0x080fe20000410000 */
[----:B------:R-:W-:Y:S02]  /*9860*/  HADD2.F32 R9, -RZ, R69.H0_H0 ;  /* 0x20000045ff097230 */ /* 0x000fe40000004100 */
[C---:B------:R-:W-:Y:S01]  /*9870*/  FFMA.FTZ R27, R15.reuse, R0, -R66 ;  /* 0x000000000f1b7223 */ /* 0x040fe20000010842 */
[----:B------:R-:W-:Y:S02]  /*9880*/  HADD2.F32 R11, -RZ, R68.H0_H0 ;  /* 0x20000044ff0b7230 */ /* 0x000fe40000004100 */
[----:B------:R-:W-:Y:S01]  /*9890*/  FFMA.FTZ R61, R15, R2, R4 ;  /* 0x000000020f3d7223 */ /* 0x000fe20000010004 */
[----:B------:R-:W-:-:S02]  /*98a0*/  HADD2.F32 R5, -RZ, R74.H0_H0 ;  /* 0x2000004aff057230 */ /* 0x000fc40000004100 */
[----:B------:R-:W-:Y:S01]  /*98b0*/  FMUL.FTZ R15, R24, R9 ;  /* 0x00000009180f7220 */ /* 0x000fe20000410000 */
[----:B------:R-:W-:Y:S02]  /*98c0*/  HADD2.F32 R7, -RZ, R71.H0_H0 ;  /* 0x20000047ff077230 */ /* 0x000fe40000004100 */
[----:B------:R-:W-:Y:S01]  /*98d0*/  FMUL.FTZ R21, R26, R11 ;  /* 0x0000000b1a157220 */ /* 0x000fe20000410000 */
[----:B------:R-:W-:Y:S02]  /*98e0*/  HADD2.F32 R14, -RZ, R14.H1_H1 ;  /* 0x3000000eff0e7230 */ /* 0x000fe40000004100 */
[-C--:B------:R-:W-:Y:S01]  /*98f0*/  FMUL.FTZ R24, R24, R5.reuse ;  /* 0x0000000518187220 */ /* 0x080fe20000410000 */
[----:B------:R-:W-:Y:S01]  /*9900*/  FFMA.FTZ R4, R12, R5, -R15 ;  /* 0x000000050c047223 */ /* 0x000fe2000001080f */
[----:B------:R-:W-:Y:S01]  /*9910*/  FMUL.FTZ R26, R26, R7 ;  /* 0x000000071a1a7220 */ /* 0x000fe20000410000 */
[----:B------:R-:W-:Y:S01]  /*9920*/  F2FP.F16.F32.PACK_AB R5, R62, R63 ;  /* 0x0000003f3e05723e */ /* 0x000fe200000000ff */
        /* <DEDUP_REMOVED lines=12> */
.L_x_3670:
[----:B------:R-:W-:Y:S05]  /*99f0*/  BSYNC B0 ;  /* 0x0000000000007941 */ /* 0x000fea0003800000 */
.L_x_3656:
[----:B------:R-:W-:Y:S01]  /*9a00*/  @!PT LDS RZ, [RZ] ;  /* 0x00000000fffff984 */ /* 0x000fe20000000800 */
[----:B------:R-:W-:Y:S01]  /*9a10*/  @!PT LDS RZ, [RZ] ;  /* 0x00000000fffff984 */ /* 0x000fe20000000800 */
[----:B------:R-:W-:Y:S01]  /*9a20*/  @!PT LDS RZ, [RZ] ;  /* 0x00000000fffff984 */ /* 0x000fe20000000800 */
[----:B------:R-:W-:Y:S01]  /*9a30*/  @!PT LDS RZ, [RZ] ;  /* 0x00000000fffff984 */ /* 0x000fe20000000800 */
[----:B------:R3:W-:Y:S06]  /*9a40*/  MEMBAR.ALL.CTA ;  /* 0x0000000000007992 */ /* 0x0007ec0000008000 */
[----:B---3--:R-:W3:Y:S01]  /*9a50*/  FENCE.VIEW.ASYNC.S ;  /* 0x00000000000073c6 */ /* 0x008ee20000000000 */
[----:B------:R-:W-:Y:S05]  /*9a60*/  WARPSYNC.ALL ;  /* 0x0000000000007948 */ /* 0x000fea0003800000 */
[----:B---3--:R-:W-:Y:S06]  /*9a70*/  BAR.SYNC.DEFER_BLOCKING 0xd, 0x100 ;  /* 0x0344000000007b1d */ /* 0x008fec0000010000 */
.L_x_3653:
[----:B012---:R-:W-:Y:S01]  /*9a80*/  IMAD.MOV.U32 R4, RZ, RZ, R57 ;  /* 0x000000ffff047224 */ /* 0x007fe200078e0039 */
[----:B------:R-:W-:Y:S05]  /*9a90*/  WARPSYNC.ALL ;  /* 0x0000000000007948 */ /* 0x000fea0003800000 */
[----:B------:R-:W-:Y:S01]  /*9aa0*/  IMAD.MOV.U32 R5, RZ, RZ, R50 ;  /* 0x000000ffff057224 */ /* 0x000fe200078e0032 */
[----:B------:R-:W-:Y:S01]  /*9ab0*/  UIADD3 UR4, UP0, UR37, 0x420, URZ ;  /* 0x0000042025047890 */ /* 0x000fe2000ff1e03f */
[----:B------:R-:W-:Y:S01]  /*9ac0*/  IMAD.MOV.U32 R6, RZ, RZ, R39 ;  /* 0x000000ffff067224 */ /* 0x000fe200078e0027 */
[----:B------:R0:W-:Y:S01]  /*9ad0*/  BAR.SYNC.DEFER_BLOCKING R214, 0x100 ;  /* 0x000400d60000751d */ /* 0x0001e20000010000 */
[----:B------:R-:W-:Y:S01]  /*9ae0*/  IMAD.MOV.U32 R7, RZ, RZ, R58 ;  /* 0x000000ffff077224 */ /* 0x000fe200078e003a */
[----:B------:R-:W-:Y:S01]  /*9af0*/  UIADD3.X UR5, URZ, UR36, URZ, UP0, !UPT ;  /* 0x000000243f057290 */ /* 0x000fe200087fe43f */
[----:B------:R-:W-:Y:S01]  /*9b00*/  IMAD.U32 R0, RZ, RZ, UR39 ;  /* 0x00000027ff007e24 */ /* 0x000fe2000f8e00ff */
[----:B------:R-:W-:Y:S01]  /*9b10*/  MOV R236, 0x9e40 ;  /* 0x00009e4000ec7802 */ /* 0x000fe20000000f00 */
[----:B------:R-:W-:Y:S01]  /*9b20*/  IMAD.U32 R3, RZ, RZ, UR47 ;  /* 0x0000002fff037e24 */ /* 0x000fe2000f8e00ff */
[----:B------:R-:W-:Y:S01]  /*9b30*/  BSSY B0, `(.L_x_3680) ;  /* 0x0000031000007945 */ /* 0x000fe20003800000 */
[----:B------:R-:W-:Y:S01]  /*9b40*/  IMAD.MOV.U32 R8, RZ, RZ, R30 ;  /* 0x000000ffff087224 */ /* 0x000fe200078e001e */
[----:B------:R1:W-:Y:S01]  /*9b50*/  STL.128 [R1+0x190], R4 ;  /* 0x0001900401007387 */ /* 0x0003e20000100c00 */
[----:B------:R-:W-:-:S02]  /*9b60*/  IMAD.MOV.U32 R9, RZ, RZ, R51 ;  /* 0x000000ffff097224 */ /* 0x000fc400078e0033 */
[----:B------:R-:W-:Y:S02]  /*9b70*/  IMAD.MOV.U32 R10, RZ, RZ, R37 ;  /* 0x000000ffff0a7224 */ /* 0x000fe400078e0025 */
[----:B------:R-:W-:Y:S02]  /*9b80*/  IMAD.MOV.U32 R11, RZ, RZ, R56 ;  /* 0x000000ffff0b7224 */ /* 0x000fe400078e0038 */
[----:B------:R-:W-:Y:S02]  /*9b90*/  IMAD.U32 R30, RZ, RZ, UR46 ;  /* 0x0000002eff1e7e24 */ /* 0x000fe4000f8e00ff */
[----:B-----5:R-:W-:Y:S01]  /*9ba0*/  IMAD.U32 R2, RZ, RZ, UR37 ;  /* 0x00000025ff027e24 */ /* 0x020fe2000f8e00ff */
[----:B------:R-:W-:Y:S03]  /*9bb0*/  STL.128 [R1+0x1b0], R8 ;  /* 0x0001b00801007387 */ /* 0x000fe60000100c00 */
[----:B------:R-:W-:-:S02]  /*9bc0*/  VIADD R2, R2, 0x170 ;  /* 0x0000017002027836 */ /* 0x000fc40000000000 */
[----:B-1----:R-:W-:Y:S02]  /*9bd0*/  IMAD.MOV.U32 R4, RZ, RZ, R49 ;  /* 0x000000ffff047224 */ /* 0x002fe400078e0031 */
[----:B------:R-:W-:Y:S02]  /*9be0*/  IMAD.MOV.U32 R5, RZ, RZ, R48 ;  /* 0x000000ffff057224 */ /* 0x000fe400078e0030 */
[----:B------:R-:W-:Y:S02]  /*9bf0*/  IMAD.MOV.U32 R6, RZ, RZ, R47 ;  /* 0x000000ffff067224 */ /* 0x000fe400078e002f */
[----:B------:R-:W-:-:S05]  /*9c00*/  IMAD.MOV.U32 R7, RZ, RZ, R46 ;  /* 0x000000ffff077224 */ /* 0x000fca00078e002e */
[----:B------:R1:W-:Y:S02]  /*9c10*/  STL.128 [R1+0x1c0], R4 ;  /* 0x0001c00401007387 */ /* 0x0003e40000100c00 */
[----:B-1----:R-:W-:Y:S02]  /*9c20*/  IMAD.MOV.U32 R4, RZ, RZ, R17 ;  /* 0x000000ffff047224 */ /* 0x002fe400078e0011 */
[----:B------:R-:W-:Y:S02]  /*9c30*/  IMAD.MOV.U32 R5, RZ, RZ, R44 ;  /* 0x000000ffff057224 */ /* 0x000fe400078e002c */
[----:B------:R-:W-:Y:S02]  /*9c40*/  IMAD.MOV.U32 R6, RZ, RZ, R38 ;  /* 0x000000ffff067224 */ /* 0x000fe400078e0026 */
[----:B------:R-:W-:Y:S02]  /*9c50*/  IMAD.MOV.U32 R7, RZ, RZ, R59 ;  /* 0x000000ffff077224 */ /* 0x000fe400078e003b */
[----:B------:R-:W-:-:S03]  /*9c60*/  IMAD.MOV.U32 R17, RZ, RZ, R54 ;  /* 0x000000ffff117224 */ /* 0x000fc600078e0036 */
[----:B------:R1:W-:Y:S02]  /*9c70*/  STL.128 [R1+0x1e0], R4 ;  /* 0x0001e00401007387 */ /* 0x0003e40000100c00 */
[----:B-1----:R-:W-:Y:S02]  /*9c80*/  IMAD.MOV.U32 R4, RZ, RZ, R16 ;  /* 0x000000ffff047224 */ /* 0x002fe400078e0010 */
[----:B------:R-:W-:Y:S02]  /*9c90*/  IMAD.MOV.U32 R5, RZ, RZ, R45 ;  /* 0x000000ffff057224 */ /* 0x000fe400078e002d */
[----:B------:R-:W-:Y:S02]  /*9ca0*/  IMAD.MOV.U32 R6, RZ, RZ, R33 ;  /* 0x000000ffff067224 */ /* 0x000fe400078e0021 */
[----:B------:R-:W-:Y:S02]  /*9cb0*/  IMAD.MOV.U32 R7, RZ, RZ, R36 ;  /* 0x000000ffff077224 */ /* 0x000fe400078e0024 */
[----:B------:R-:W-:-:S03]  /*9cc0*/  IMAD.MOV.U32 R16, RZ, RZ, R35 ;  /* 0x000000ffff107224 */ /* 0x000fc600078e0023 */
[----:B------:R1:W-:Y:S04]  /*9cd0*/  STL.128 [R1+0x1f0], R4 ;  /* 0x0001f00401007387 */ /* 0x0003e80000100c00 */
[----:B------:R-:W-:Y:S01]  /*9ce0*/  STL.128 [R1+0x180], R16 ;  /* 0x0001801001007387 */ /* 0x000fe20000100c00 */
[----:B-1----:R-:W-:Y:S02]  /*9cf0*/  IMAD.MOV.U32 R4, RZ, RZ, R31 ;  /* 0x000000ffff047224 */ /* 0x002fe400078e001f */
[----:B------:R-:W-:Y:S02]  /*9d00*/  IMAD.MOV.U32 R5, RZ, RZ, R52 ;  /* 0x000000ffff057224 */ /* 0x000fe400078e0034 */
[----:B------:R-:W-:Y:S02]  /*9d10*/  IMAD.MOV.U32 R6, RZ, RZ, R42 ;  /* 0x000000ffff067224 */ /* 0x000fe400078e002a */
[----:B------:R-:W-:-:S02]  /*9d20*/  IMAD.MOV.U32 R7, RZ, RZ, R43 ;  /* 0x000000ffff077224 */ /* 0x000fc400078e002b */
[----:B------:R-:W-:-:S03]  /*9d30*/  IMAD.U32 R31, RZ, RZ, UR48 ;  /* 0x00000030ff1f7e24 */ /* 0x000fc6000f8e00ff */
[----:B------:R1:W-:Y:S04]  /*9d40*/  STL.128 [R1+0x200], R4 ;  /* 0x0002000401007387 */ /* 0x0003e80000100c00 */
[----:B------:R-:W-:Y:S01]  /*9d50*/  STL.128 [R1+0x1a0], R28 ;  /* 0x0001a01c01007387 */ /* 0x000fe20000100c00 */
[----:B-1----:R-:W-:Y:S02]  /*9d60*/  IMAD.MOV.U32 R6, RZ, RZ, R40 ;  /* 0x000000ffff067224 */ /* 0x002fe400078e0028 */
[----:B------:R-:W-:Y:S02]  /*9d70*/  IMAD.MOV.U32 R7, RZ, RZ, R41 ;  /* 0x000000ffff077224 */ /* 0x000fe400078e0029 */
[----:B------:R-:W-:Y:S02]  /*9d80*/  IMAD.MOV.U32 R4, RZ, RZ, R0 ;  /* 0x000000ffff047224 */ /* 0x000fe400078e0000 */
[----:B------:R-:W-:-:S02]  /*9d90*/  IMAD.MOV.U32 R5, RZ, RZ, R3 ;  /* 0x000000ffff057224 */ /* 0x000fc400078e0003 */
[----:B------:R-:W-:Y:S02]  /*9da0*/  IMAD.U32 R0, RZ, RZ, UR4 ;  /* 0x00000004ff007e24 */ /* 0x000fe4000f8e00ff */
[----:B------:R-:W-:Y:S01]  /*9db0*/  IMAD.U32 R3, RZ, RZ, UR5 ;  /* 0x00000005ff037e24 */ /* 0x000fe2000f8e00ff */
[----:B------:R1:W-:Y:S02]  /*9dc0*/  STL.128 [R1+0x170], R4 ;  /* 0x0001700401007387 */ /* 0x0003e40000100c00 */
[----:B-1----:R-:W-:Y:S02]  /*9dd0*/  IMAD.MOV.U32 R6, RZ, RZ, R34 ;  /* 0x000000ffff067224 */ /* 0x002fe400078e0022 */
[----:B------:R-:W-:Y:S02]  /*9de0*/  IMAD.MOV.U32 R7, RZ, RZ, R55 ;  /* 0x000000ffff077224 */ /* 0x000fe400078e0037 */
[----:B------:R-:W-:Y:S02]  /*9df0*/  IMAD.MOV.U32 R4, RZ, RZ, R0 ;  /* 0x000000ffff047224 */ /* 0x000fe400078e0000 */
[----:B------:R-:W-:-:S02]  /*9e00*/  IMAD.MOV.U32 R5, RZ, RZ, R3 ;  /* 0x000000ffff057224 */ /* 0x000fc400078e0003 */
[----:B------:R-:W-:-:S03]  /*9e10*/  VIADD R0, R177, 0xffffffff ;  /* 0xffffffffb1007836 */ /* 0x000fc60000000000 */
[----:B------:R0:W-:Y:S04]  /*9e20*/  STL.128 [R1+0x1d0], R4 ;  /* 0x0001d00401007387 */ /* 0x0001e80000100c00 */
[----:B0-----:R-:W-:Y:S05]  /*9e30*/  CALL.REL.NOINC `($_ZN7cutlass13device_kernelIN5flash11enable_sm90INS1_16FlashAttnFwdSm90INS1_25CollectiveMainloopFwdSm90ILi2EN4cute5tupleIJNS5_1CILi1EEES8_S8_EEENS6_IJNS7_ILi128EEENS7_ILi96EEENS7_ILi64EEEEEELi256ENS_6half_tEfNS_4arch4Sm90ELb0ELb1ELb0ELb1ELb0ELb1ELb1ELb1ELb0ELb1ELb0ELb0EEENS1_21CollectiveEpilogueFwdINS6_IJSA_NS7_ILi256EEESB_EEES9_SE_SG_Li256ELb1ELb1ELb0ELb0EEENS1_36VarlenDynamicPersistentTileSchedulerILi128ELi96ELi256ELi128ELb0ELb1ELb1ELb1ELb0ELb1EEEEEEEEEvNT_6ParamsE$_ZZN5flash25CollectiveMainloopFwdSm90ILi2EN4cute5tupleIJNS1_1CILi1EEES4_S4_EEENS2_IJNS3_ILi128EEENS3_ILi96EEENS3_ILi64EEEEEELi256EN7cutlass6half_tEfNSA_4arch4Sm90ELb0ELb1ELb0ELb1ELb0ELb1ELb1ELb1ELb0ELb1ELb0ELb0EE3mmaINS_16FlashAttnFwdSm90ISE_NS_21CollectiveEpilogueFwdINS2_IJS6_NS3_ILi256EEES7_EEES5_SB_SD_Li256ELb1ELb1ELb0ELb0EEENS_36VarlenDynamicPersistentTileSchedulerILi128ELi96ELi256ELi128ELb0ELb1ELb1ELb1ELb0ELb1EEEE13SharedStorageENS1_6TensorINS1_11ArrayEngineIfLm128EEENS1_6LayoutINS2_IJNS2_IJNS3_ILi2EEEST_NS3_ILi32EEEEEES4_S4_EEENS2_IJNS2_IJS4_ST_NS3_ILi4EEEEEENS3_ILi0EEESZ_EEEEEEENS_7SoftmaxILi2ELi0EEEEEbRKNSE_6ParamsENSA_25PipelineTmaAsyncNoClusterILi2ENSA_16PipelineTmaAsyncILi2EEEEES1B_RNSA_13PipelineStateILj2EEERT0_RT1_iRiRKNS_16SeqlenInfoQKNewKILb1ELb1EEENS2_IJiiiiEEERT_ENKUliT_T0_T1_E_clIZSF_ISO_S12_S14_EbS17_S1B_S1B_S1E_S1G_S1I_iS1J_S1N_S1O_S1Q_EUlRS1R_iE0_NS3_ILb1EEES1Y_EEDaiS1R_S1S_S1T_) ;  /* 0x0000030000f87944 */ /* 0x001fea0003c00000 */
[----:B------:R-:W-:Y:S05]  /*9e40*/  BSYNC B0 ;  /* 0x0000000000007941 */ /* 0x000fea0003800000 */
.L_x_3680:
[----:B------:R-:W2:Y:S01]  /*9e50*/  LDL R2, [R1+0x70] ;  /* 0x0000700001027983 */ /* 0x000ea20000100800 */
[----:B------:R-:W0:Y:S08]  /*9e60*/  LDC R0, c[0x0][0x448] ;  /* 0x00011200ff007b82 */ /* 0x000e300000000800 */
[----:B------:R-:W1:Y:S01]  /*9e70*/  LDC.64 R6, c[0x0][0xad8] ;  /* 0x0002b600ff067b82 */ /* 0x000e620000000a00 */
[----:B0-----:R-:W-:-:S13]  /*9e80*/  ISETP.NE.AND P0, PT, R0, 0x1, PT ;  /* 0x000000010000780c */ /* 0x001fda0003f05270 */
[----:B------:R-:W0:Y:S08]  /*9e90*/  @P0 LDC R3, c[0x0][0x44c] ;  /* 0x00011300ff030b82 */ /* 0x000e300000000800 */
[----:B------:R-:W3:Y:S01]  /*9ea0*/  @P0 LDC R5, c[0x0][0x450] ;  /* 0x00011400ff050b82 */ /* 0x000ee20000000800 */
[----:B--2---:R-:W-:-:S04]  /*9eb0*/  IMAD.SHL.U32 R2, R2, 0x80, RZ ;  /* 0x0000008002027824 */ /* 0x004fc800078e00ff */
[----:B0-----:R-:W-:-:S04]  /*9ec0*/  @P0 IMAD.HI.U32 R0, R2, R3, RZ ;  /* 0x0000000302000227 */ /* 0x001fc800078e00ff */
[----:B------:R-:W-:Y:S01]  /*9ed0*/  IMAD.MOV.U32 R3, RZ, RZ, R2 ;  /* 0x000000ffff037224 */ /* 0x000fe200078e0002 */
[----:B---3--:R-:W-:Y:S01]  /*9ee0*/  @P0 SHF.R.U32.HI R3, RZ, R5, R0 ;  /* 0x00000005ff030219 */ /* 0x008fe20000011600 */
[----:B------:R-:W-:Y:S01]  /*9ef0*/  VIADD R0, R177, 0xfffffffe ;  /* 0xfffffffeb1007836 */ /* 0x000fe20000000000 */
[----:B-1----:R-:W-:-:S03]  /*9f00*/  ISETP.GE.AND P0, PT, R7, 0x1, PT ;  /* 0x000000010700780c */ /* 0x002fc60003f06270 */
[----:B------:R-:W-:-:S04]  /*9f10*/  IMAD.IADD R5, R178, 0x1, R3 ;  /* 0x00000001b2057824 */ /* 0x000fc800078e0203 */
[----:B------:R-:W-:-:S06]  /*9f20*/  IMAD.IADD R6, R5, 0x1, R6 ;  /* 0x0000000105067824 */ /* 0x000fcc00078e0206 */
[----:B------:R-:W-:Y:S05]  /*9f30*/  @!P0 BRA `(.L_x_3681) ;  /* 0x0000000000488947 */ /* 0x000fea0003800000 */
        /* <DEDUP_REMOVED lines=11> */
.L_x_3683:
[----:B------:R-:W-:-:S13]  /*9ff0*/  ISETP.NE.AND P0, PT, R7, 0x1, PT ;  /* 0x000000010700780c */ /* 0x000fda0003f05270 */
[----:B------:R-:W0:Y:S02]  /*a000*/  @P0 LDC.64 R4, c[0x0][0xae0] ;  /* 0x0002b800ff040b82 */ /* 0x000e240000000a00 */
[----:B0-----:R-:W-:-:S05]  /*a010*/  @P0 IMAD.HI.U32 R4, R3, R4, RZ ;  /* 0x0000000403040227 */ /* 0x001fca00078e00ff */
[----:B------:R-:W-:-:S07]  /*a020*/  @P0 SHF.R.U32.HI R3, RZ, R5, R4 ;  /* 0x00000005ff030219 */ /* 0x000fce0000011604 */
.L_x_3684:
[----:B------:R-:W-:Y:S05]  /*a030*/  BSYNC B0 ;  /* 0x0000000000007941 */ /* 0x000fea0003800000 */
.L_x_3682:
[----:B------:R-:W-:-:S05]  /*a040*/  IMAD R3, R3, R7, R7 ;  /* 0x0000000703037224 */ /* 0x000fca00078e0207 */
[----:B------:R-:W-:-:S07]  /*a050*/  VIMNMX R6, R6, R3, PT ;  /* 0x0000000306067248 */ /* 0x000fce0003fe0100 */
.L_x_3681:
[----:B------:R-:W-:-:S05]  /*a060*/  IMAD.HI R6, R6, 0x2aaaaaab, RZ ;  /* 0x2aaaaaab06067827 */ /* 0x000fca00078e02ff */
[----:B------:R-:W-:-:S04]  /*a070*/  SHF.R.U32.HI R3, RZ, 0x1f, R6 ;  /* 0x0000001fff037819 */ /* 0x000fc80000011606 */
[----:B------:R-:W-:-:S04]  /*a080*/  LEA.HI.SX32 R6, R6, R3, 0x1c ;  /* 0x0000000306067211 */ /* 0x000fc800078fe2ff */
[----:B------:R-:W-:-:S04]  /*a090*/  VIMNMX R3, R165, R6, !PT ;  /* 0x00000006a5037248 */ /* 0x000fc80007fe0100 */
[----:B------:R-:W-:-:S13]  /*a0a0*/  ISETP.GE.AND P0, PT, R0, R3, PT ;  /* 0x000000030000720c */ /* 0x000fda0003f06270 */
[----:B------:R-:W-:Y:S05]  /*a0b0*/  @!P0 BRA `(.L_x_3685) ;  /* 0x000000a800e08947 */ /* 0x000fea0003800000 */
.L_x_3712:
        /* <DEDUP_REMOVED lines=16> */
[----:B-1----:R-:W-:Y:S01]  /*a1c0*/  @!P0 IMAD.MOV.U32 R5, RZ, RZ, RZ ;  /* 0x000000ffff058224 */ /* 0x002fe200078e00ff */
[----:B--2---:R-:W-:-:S04]  /*a1d0*/  LOP3.LUT R2, R2, 0x1, RZ, 0xfc, !PT ;  /* 0x0000000102027812 */ /* 0x004fc800078efcff */
[----:B------:R-:W-:-:S13]  /*a1e0*/  ISETP.NE.AND P1, PT, R2, 0x3, PT ;  /* 0x000000030200780c */ /* 0x000fda0003f25270 */
[----:B0-----:R-:W-:Y:S05]  /*a1f0*/  @!P1 BRA `(.L_x_3687) ;  /* 0x0000000000049947 */ /* 0x001fea0003800000 */
[----:B------:R-:W-:Y:S01]  /*a200*/  BPT.TRAP 0x1 ;  /* 0x000000040000795c */ /* 0x000fe20000300000 */
.L_x_3687:
[----:B------:R-:W-:Y:S05]  /*a210*/  BSYNC B0 ;  /* 0x0000000000007941 */ /* 0x000fea0003800000 */
.L_x_3686:
        /* <DEDUP_REMOVED lines=13> */
.L_x_3689:
[----:B------:R-:W-:Y:S05]  /*a2f0*/  BSYNC B0 ;  /* 0x0000000000007941 */ /* 0x000fea0003800000 */
.L_x_3688:
        /* <DEDUP_REMOVED lines=8> */
.L_x_3691:
[----:B------:R-:W-:Y:S05]  /*a380*/  BSYNC B0 ;  /* 0x0000000000007941 */ /* 0x000fea0003800000 */
.L_x_3690:
[----:B------:R-:W2:Y:S04]  /*a390*/  LD.E R5, desc[UR42][R18.64+0x210] ;  /* 0x0002102a12057980 */ /* 0x000ea8000c101900 */
[----:B------:R-:W2:Y:S01]  /*a3a0*/  LDL.64 R8, [R1+0xa0] ;  /* 0x0000a00001087983 */ /* 0x000ea20000100a00 */
[----:B------:R-:W-:Y:S05]  /*a3b0*/  WARPSYNC.ALL ;  /* 0x0000000000007948 */ /* 0x000fea0003800000 */
[----:B------:R-:W3:Y:S04]  /*a3c0*/  LDL.64 R14, [R1+0x98] ;  /* 0x00009800010e7983 */ /* 0x000ee80000100a00 */
[----:B0----5:R-:W4:Y:S04]  /*a3d0*/  LDL.64 R6, [R1+0x98] ;  /* 0x0000980001067983 */ /* 0x021f280000100a00 */
[----:B------:R-:W4:Y:S01]  /*a3e0*/  LDL.64 R10, [R1+0x98] ;  /* 0x00009800010a7983 */ /* 0x000f220000100a00 */
[----:B--2---:R-:W-:-:S03]  /*a3f0*/  IMAD R4, R5, 0x300, R8 ;  /* 0x0000030005047824 */ /* 0x004fc600078e0208 */
[----:B------:R-:W2:Y:S01]  /*a400*/  LDL.64 R12, [R1+0x98] ;  /* 0x00009800010c7983 */ /* 0x000ea20000100a00 */
[----:B------:R-:W-:Y:S01]  /*a410*/  IMAD.MOV.U32 R5, RZ, RZ, R9 ;  /* 0x000000ffff057224 */ /* 0x000fe200078e0009 */
[----:B------:R-:W-:Y:S01]  /*a420*/  R2UR UR6, R4 ;  /* 0x00000000040672ca */ /* 0x000fe200000e0000 */
[----:B------:R-:W-:-:S03]  /*a430*/  WARPGROUP.ARRIVE ;  /* 0x00000000000079c5 */ /* 0x000fc60000000000 */
        /* <DEDUP_REMOVED lines=9> */
[----:B------:R-:W-:Y:S02]  /*a4d0*/  R2UR UR5, R15 ;  /* 0x000000000f0572ca */ /* 0x000fe400000e0000 */
[----:B------:R-:W3:Y:S11]  /*a4e0*/  LDL R15, [R1+0x54] ;  /* 0x00005400010f7983 */ /* 0x000ef60000100800 */
[----:B------:R-:W-:Y:S01]  /*a4f0*/  HGMMA.64x96x16.F32 R24, gdesc[UR4], RZ, !UPT, gsb0 ;  /* 0x01600000041879f0 */ /* 0x000fe2000c0008ff */
[----:B----4-:R-:W-:Y:S01]  /*a500*/  VIADD R6, R6, 0x2 ;  /* 0x0000000206067836 */ /* 0x010fe20000000000 */
[----:B------:R-:W-:-:S02]  /*a510*/  R2UR UR6, R8 ;  /* 0x00000000080672ca */ /* 0x000fc400000e0000 */
[----:B------:R-:W-:Y:S02]  /*a520*/  R2UR UR7, R9 ;  /* 0x00000000090772ca */ /* 0x000fe400000e0000 */
[----:B------:R-:W-:Y:S02]  /*a530*/  R2UR UR4, R6 ;  /* 0x00000000060472ca */ /* 0x000fe400000e0000 */
[----:B------:R-:W-:Y:S01]  /*a540*/  R2UR UR5, R7 ;  /* 0x00000000070572ca */ /* 0x000fe200000e0000 */
[----:B------:R-:W-:Y:S02]  /*a550*/  VIADD R10, R10, 0x4 ;  /* 0x000000040a0a7836 */ /* 0x000fe40000000000 */
[----:B------:R-:W-:Y:S02]  /*a560*/  VIADD R6, R4, 0x4 ;  /* 0x0000000404067836 */ /* 0x000fe40000000000 */
[----:B------:R-:W-:Y:S01]  /*a570*/  IMAD.MOV.U32 R7, RZ, RZ, R9 ;  /* 0x000000ffff077224 */ /* 0x000fe200078e0009 */
[----:B------:R-:W-:-:S02]  /*a580*/  WARPGROUP.DEPBAR.LE gsb0, 0x0 ;  /* 0x00008000000079c5 */ /* 0x000fc40000010000 */
        /* <DEDUP_REMOVED lines=21> */
[----:B---3--:R-:W-:-:S04]  /*a6e0*/  LOP3.LUT R15, R15, 0x1, RZ, 0xfc, !PT ;  /* 0x000000010f0f7812 */ /* 0x008fc800078efcff */
[----:B------:R-:W-:Y:S01]  /*a6f0*/  ISETP.NE.AND P1, PT, R15, 0x3, PT ;  /* 0x000000030f00780c */ /* 0x000fe20003f25270 */
[----:B------:R-:W-:Y:S01]  /*a700*/  BSSY B0, `(.L_x_3693) ;  /* 0x0000004000007945 */ /* 0x000fe20003800000 */
[----:B------:R-:W-:-:S11]  /*a710*/  WARPGROUP.DEPBAR.LE gsb0, 0x0 ;  /* 0x00008000000079c5 */ /* 0x000fd60000010000 */
[----:B0-----:R-:W-:Y:S05]  /*a720*/  @!P1 BRA `(.L_x_3694) ;  /* 0x0000000000049947 */ /* 0x001fea0003800000 */
[----:B------:R-:W-:Y:S01]  /*a730*/  BPT.TRAP 0x1 ;  /* 0x000000040000795c */ /* 0x000fe20000300000 */
.L_x_3694:
[----:B------:R-:W-:Y:S05]  /*a740*/  BSYNC B0 ;  /* 0x0000000000007941 */ /* 0x000fea0003800000 */
.L_x_3693:
        /* <DEDUP_REMOVED lines=10> */
.L_x_3696:
[----:B------:R-:W-:Y:S05]  /*a7f0*/  BSYNC B0 ;  /* 0x0000000000007941 */ /* 0x000fea0003800000 */
.L_x_3695:
[----:B------:R-:W-:Y:S04]  /*a800*/  BSSY B0, `(.L_x_3697) ;  /* 0x0000006000007945 */ /* 0x000fe80003800000 */
[----:B-1----:R-:W-:Y:S05]  /*a810*/  @P0 BRA `(.L_x_3698) ;  /* 0x0000000000100947 */ /* 0x002fea0003800000 */
[----:B-----5:R-:W-:Y:S01]  /*a820*/  IMAD R4, R4, 0x8, R7 ;  /* 0x0000000804047824 */ /* 0x020fe200078e0207 */
[----:B0-----:R-:W-:-:S04]  /*a830*/  SHF.L.U32 R5, R6, 0x1f, RZ ;  /* 0x0000001f06057819 */ /* 0x001fc800000006ff */
[----:B------:R-:W0:Y:S02]  /*a840*/  SYNCS.PHASECHK.TRANS64.TRYWAIT P0, [R4+URZ], R5 ;  /* 0x00000005040075a7 */ /* 0x000e24000800017f */
[----:B0-----:R-:W-:Y:S05]  /*a850*/  @!P0 BRA `(.L_x_3699) ;  /* 0x000002c400d08947 */ /* 0x001fea0003800000 */
.L_x_3698:
[----:B------:R-:W-:Y:S05]  /*a860*/  BSYNC B0 ;  /* 0x0000000000007941 */ /* 0x000fea0003800000 */
.L_x_3697:
[----:B0-----:R-:W2:Y:S04]  /*a870*/  LDL R5, [R1+0x90] ;  /* 0x0000900001057983 */ /* 0x001ea80000100800 */
        /* <DEDUP_REMOVED lines=8> */
[----:B--2---:R-:W-:Y:S01]  /*a900*/  ISETP.NE.U32.AND P0, PT, R5, RZ, PT ;  /* 0x000000ff0500720c */ /* 0x004fe20003f05070 */
[----:B---3--:R-:W-:-:S02]  /*a910*/  IMAD R4, R15, 0xc00, R20 ;  /* 0x00000c000f047824 */ /* 0x008fc400078e0214 */
[----:B------:R-:W-:Y:S01]  /*a920*/  IMAD.MOV.U32 R5, RZ, RZ, R21 ;  /* 0x000000ffff057224 */ /* 0x000fe200078e0015 */
[----:B------:R-:W2:Y:S01]  /*a930*/  LDL.64 R14, [R1+0x110] ;  /* 0x00011000010e7983 */ /* 0x000ea20000100a00 */
[----:B----4-:R-:W-:Y:S02]  /*a940*/  R2UR UR4, R6 ;  /* 0x00000000060472ca */ /* 0x010fe400000e0000 */
[----:B------:R-:W-:Y:S02]  /*a950*/  R2UR UR6, R4 ;  /* 0x00000000040672ca */ /* 0x000fe400000e0000 */
[----:B------:R-:W-:Y:S02]  /*a960*/  R2UR UR7, R5 ;  /* 0x00000000050772ca */ /* 0x000fe400000e0000 */
[----:B------:R-:W-:Y:S02]  /*a970*/  R2UR UR5, R7 ;  /* 0x00000000070572ca */ /* 0x000fe400000e0000 */
[----:B------:R-:W-:-:S11]  /*a980*/  VOTEU.ANY UP0, P0 ;  /* 0x00000000003f7886 */ /* 0x000fd60000000100 */
        /* <DEDUP_REMOVED lines=129> */
[----:B---3--:R-:W-:Y:S01]  /*b1a0*/  VIADD R8, R8, 0xc02 ;  /* 0x00000c0208087836 */ /* 0x008fe20000000000 */
[----:B------:R-:W-:Y:S02]  /*b1b0*/  WARPGROUP.DEPBAR.LE gsb0, 0x0 ;  /* 0x00008000000079c5 */ /* 0x000fe40000010000 */
[----:B------:R-:W-:-:S09]  /*b1c0*/  WARPGROUP.ARRIVE ;  /* 0x00000000000079c5 */ /* 0x000fd20000000000 */
[----:B------:R-:W-:Y:S01]  /*b1d0*/  HGMMA.64x96x16.F32 R24, gdesc[UR4], R24, gsb0 ;  /* 0x01600000041879f0 */ /* 0x000fe20008000818 */
[----:B------:R-:W-:Y:S01]  /*b1e0*/  VIADD R20, R4, 0x902 ;  /* 0x0000090204147836 */ /* 0x000fe20000000000 */
        /* <DEDUP_REMOVED lines=13> */
[----:B------:R-:W-:Y:S02]  /*b2c0*/  VIADD R12, R12, 0xc06 ;  /* 0x00000c060c0c7836 */ /* 0x000fe40000000000 */
        /* <DEDUP_REMOVED lines=8> */
[----:B------:R-:W0:Y:S01]  /*b350*/  S2R R72, SR_TID.X ;  /* 0x0000000000487919 */ /* 0x000e220000002100 */
[----:B------:R-:W-:Y:S04]  /*b360*/  STL [R1+0x90], R2 ;  /* 0x0000900201007387 */ /* 0x000fe80000100800 */
[----:B------:R-:W-:Y:S01]  /*b370*/  STL [R1+0x90], R2 ;  /* 0x0000900201007387 */ /* 0x000fe20000100800 */
[----:B------:R-:W-:-:S02]  /*b380*/  WARPGROUP.DEPBAR.LE gsb0, 0x0 ;  /* 0x00008000000079c5 */ /* 0x000fc40000010000 */
[----:B------:R-:W-:-:S06]  /*b390*/  WARPGROUP.ARRIVE ;  /* 0x00000000000079c5 */ /* 0x000fcc0000000000 */
[----:B------:R-:W-:Y:S01]  /*b3a0*/  HGMMA.64x96x16.F32 R24, gdesc[UR4], R24, gsb0 ;  /* 0x01600000041879f0 */ /* 0x000fe20008000818 */
[----:B0-----:R-:W-:Y:S01]  /*b3b0*/  LOP3.LUT R72, R72, 0x7f, RZ, 0xc0, !PT ;  /* 0x0000007f48487812 */ /* 0x001fe200078ec0ff */
[----:B------:R-:W-:Y:S03]  /*b3c0*/  STL [R1+0x90], R2 ;  /* 0x0000900201007387 */ /* 0x000fe60000100800 */
[----:B------:R-:W-:Y:S01]  /*b3d0*/  ISETP.NE.AND P0, PT, R72, RZ, PT ;  /* 0x000000ff4800720c */ /* 0x000fe20003f05270 */
        /* <DEDUP_REMOVED lines=21> */
[----:B------:R-:W2:Y:S04]  /*b530*/  LDL R12, [R1+0x13c] ;  /* 0x00013c00010c7983 */ /* 0x000ea80000100800 */
[----:B------:R-:W3:Y:S04]  /*b540*/  LDL R72, [R1+0x70] ;  /* 0x0000700001487983 */ /* 0x000ee80000100800 */
[----:B------:R-:W4:Y:S04]  /*b550*/  LDL.64 R74, [R1+0x160] ;  /* 0x00016000014a7983 */ /* 0x000f280000100a00 */
[----:B------:R-:W4:Y:S04]  /*b560*/  LDL R73, [R1+0x168] ;  /* 0x0001680001497983 */ /* 0x000f280000100800 */
[----:B------:R-:W4:Y:S04]  /*b570*/  LDL.128 R8, [R1+0x150] ;  /* 0x0001500001087983 */ /* 0x000f280000100c00 */
[----:B-1----:R-:W4:Y:S01]  /*b580*/  LDL.128 R4, [R1+0x140] ;  /* 0x0001400001047983 */ /* 0x002f220000100c00 */
[----:B------:R-:W-:Y:S01]  /*b590*/  BSSY B0, `(.L_x_3700) ;  /* 0x0000040000007945 */ /* 0x000fe20003800000 */
[----:B--2---:R-:W-:-:S04]  /*b5a0*/  SHF.R.S32.HI R13, RZ, 0x1f, R12 ;  /* 0x0000001fff0d7819 */ /* 0x004fc8000001140c */
        /* <DEDUP_REMOVED lines=19> */
[----:B---3--:R-:W-:Y:S01]  /*b6e0*/  IMAD R72, R72, 0x8, R13 ;  /* 0x0000000848487824 */ /* 0x008fe200078e020d */
[----:B----4-:R-:W-:Y:S01]  /*b6f0*/  ISETP.NE.AND P1, PT, R74, 0x1, PT ;  /* 0x000000014a00780c */ /* 0x010fe20003f25270 */
[----:B------:R-:W-:Y:S01]  /*b700*/  IMAD.IADD R14, R77, 0x1, -R14 ;  /* 0x000000014d0e7824 */ /* 0x000fe200078e0a0e */
[----:B------:R-:W-:Y:S01]  /*b710*/  LOP3.LUT R12, R12, 0x1ffffffe, RZ, 0xc0, !PT ;  /* 0x1ffffffe0c0c7812 */ /* 0x000fe200078ec0ff */
[----:B------:R-:W-:-:S04]  /*b720*/  IMAD.U32 R21, R72, 0x10, R21 ;  /* 0x0000001048157824 */ /* 0x000fc800078e0015 */
[----:B------:R-:W-:Y:S02]  /*b730*/  IMAD.IADD R12, R79, 0x1, -R12 ;  /* 0x000000014f0c7824 */ /* 0x000fe400078e0a0c */
[----:B------:R-:W-:-:S04]  /*b740*/  IMAD R21, R14, 0x40, R21 ;  /* 0x000000400e157824 */ /* 0x000fc800078e0215 */
[----:B------:R-:W-:-:S04]  /*b750*/  IMAD R14, R12, 0x8, R21 ;  /* 0x000000080c0e7824 */ /* 0x000fc800078e0215 */
[----:B------:R-:W-:-:S05]  /*b760*/  @P1 IMAD.HI.U32 R12, R14, R75, RZ ;  /* 0x0000004b0e0c1227 */ /* 0x000fca00078e00ff */
[----:B------:R-:W-:Y:S01]  /*b770*/  @P1 SHF.R.U32.HI R14, RZ, R73, R12 ;  /* 0x00000049ff0e1219 */ /* 0x000fe2000001160c */
[----:B------:R-:W-:Y:S01]  /*b780*/  IMAD.MOV.U32 R13, RZ, RZ, -0x60 ;  /* 0xffffffa0ff0d7424 */ /* 0x000fe200078e00ff */
[----:B------:R-:W-:-:S03]  /*b790*/  LOP3.LUT R12, R17, 0x7ffffffc, RZ, 0xc0, !PT ;  /* 0x7ffffffc110c7812 */ /* 0x000fc600078ec0ff */
[----:B------:R-:W1:Y:S01]  /*b7a0*/  SHFL.IDX PT, R20, R14, RZ, 0x1c1f ;  /* 0x001c1fff0e147589 */ /* 0x000e6200000e0000 */
[----:B------:R-:W-:Y:S02]  /*b7b0*/  IMAD R13, R0, R13, 0x1 ;  /* 0x00000001000d7424 */ /* 0x000fe400078e020d */
[----:B------:R-:W-:Y:S01]  /*b7c0*/  IMAD.IADD R12, R15, 0x1, -R12 ;  /* 0x000000010f0c7824 */ /* 0x000fe200078e0a0c */
[----:B------:R-:W-:-:S03]  /*b7d0*/  ISETP.GE.AND P2, PT, R9, 0x1, PT ;  /* 0x000000010900780c */ /* 0x000fc60003f46270 */
[----:B------:R-:W-:Y:S01]  /*b7e0*/  IMAD R12, R12, -0x2, R13 ;  /* 0xfffffffe0c0c7824 */ /* 0x000fe200078e020d */
[----:B------:R-:W-:-:S04]  /*b7f0*/  LOP3.LUT R13, RZ, R6, RZ, 0x33, !PT ;  /* 0x00000006ff0d7212 */ /* 0x000fc800078e33ff */
[----:B------:R-:W-:Y:S01]  /*b800*/  IADD3 R16, -R4, R12, R5 ;  /* 0x0000000c04107210 */ /* 0x000fe20007ffe105 */
[----:B------:R-:W-:-:S04]  /*b810*/  IMAD R21, R0, -0x60, R8 ;  /* 0xffffffa000157824 */ /* 0x000fc800078e0208 */
[C---:B------:R-:W-:Y:S02]  /*b820*/  IMAD.IADD R15, R16.reuse, 0x1, R7 ;  /* 0x00000001100f7824 */ /* 0x040fe400078e0207 */
[----:B------:R-:W-:Y:S02]  /*b830*/  IMAD.IADD R17, R16, 0x1, R13 ;  /* 0x0000000110117824 */ /* 0x000fe400078e020d */
[----:B------:R-:W-:Y:S02]  /*b840*/  VIADD R73, R12, 0xffffffff ;  /* 0xffffffff0c497836 */ /* 0x000fe40000000000 */
[--C-:B-1----:R-:W-:Y:S02]  /*b850*/  IMAD.IADD R6, R15, 0x1, R20.reuse ;  /* 0x000000010f067824 */ /* 0x102fe400078e0214 */
[----:B------:R-:W-:Y:S01]  /*b860*/  IMAD.IADD R7, R17, 0x1, R20 ;  /* 0x0000000111077824 */ /* 0x000fe200078e0214 */
[----:B0-----:R-:W-:Y:S06]  /*b870*/  @!P2 BRA `(.L_x_3701) ;  /* 0x000000000044a947 */ /* 0x001fec0003800000 */
[----:B------:R-:W-:Y:S01]  /*b880*/  IADD3 R8, -R4, R5, R20 ;  /* 0x0000000504087210 */ /* 0x000fe20007ffe114 */
[----:B------:R-:W-:Y:S03]  /*b890*/  BSSY B1, `(.L_x_3702) ;  /* 0x000000c000017945 */ /* 0x000fe60003800000 */
[----:B------:R-:W-:-:S13]  /*b8a0*/  ISETP.GT.AND P1, PT, R8, -0x1, PT ;  /* 0xffffffff0800780c */ /* 0x000fda0003f24270 */
[----:B------:R-:W-:Y:S05]  /*b8b0*/  @P1 BRA `(.L_x_3703) ;  /* 0x0000000000181947 */ /* 0x000fea0003800000 */
[----:B------:R-:W-:Y:S02]  /*b8c0*/  ISETP.NE.AND P1, PT, R9, 0x1, PT ;  /* 0x000000010900780c */ /* 0x000fe40003f25270 */
[----:B------:R-:W-:-:S11]  /*b8d0*/  LOP3.LUT R13, RZ, R8, RZ, 0x33, !PT ;  /* 0x00000008ff0d7212 */ /* 0x000fd600078e33ff */
[----:B------:R-:W-:-:S05]  /*b8e0*/  @P1 IMAD.HI.U32 R8, R13, R10, RZ ;  /* 0x0000000a0d081227 */ /* 0x000fca00078e00ff */
[----:B------:R-:W-:-:S04]  /*b8f0*/  @P1 SHF.R.U32.HI R13, RZ, R11, R8 ;  /* 0x0000000bff0d1219 */ /* 0x000fc80000011608 */
[----:B------:R-:W-:Y:S01]  /*b900*/  LOP3.LUT R8, RZ, R13, RZ, 0x33, !PT ;  /* 0x0000000dff087212 */ /* 0x000fe200078e33ff */
[----:B------:R-:W-:Y:S06]  /*b910*/  BRA `(.L_x_3704) ;  /* 0x00000000000c7947 */ /* 0x000fec0003800000 */
.L_x_3703:
[----:B------:R-:W-:-:S13]  /*b920*/  ISETP.NE.AND P1, PT, R9, 0x1, PT ;  /* 0x000000010900780c */ /* 0x000fda0003f25270 */
[----:B------:R-:W-:-:S05]  /*b930*/  @P1 IMAD.HI.U32 R12, R8, R10, RZ ;  /* 0x0000000a080c1227 */ /* 0x000fca00078e00ff */
[----:B------:R-:W-:-:S07]  /*b940*/  @P1 SHF.R.U32.HI R8, RZ, R11, R12 ;  /* 0x0000000bff081219 */ /* 0x000fce000001160c */
.L_x_3704:
[----:B------:R-:W-:Y:S05]  /*b950*/  BSYNC B1 ;  /* 0x0000000000017941 */ /* 0x000fea0003800000 */
.L_x_3702:
[----:B------:R-:W-:-:S05]  /*b960*/  IMAD R8, R8, R9, R73 ;  /* 0x0000000908087224 */ /* 0x000fca00078e0249 */
[----:B------:R-:W-:Y:S02]  /*b970*/  VIMNMX R7, R7, R8, !PT ;  /* 0x0000000807077248 */ /* 0x000fe40007fe0100 */
[----:B------:R-:W-:-:S07]  /*b980*/  VIADDMNMX R6, R8, R9, R6, PT ;  /* 0x0000000908067246 */ /* 0x000fce0003800106 */
.L_x_3701:
[----:B------:R-:W-:Y:S05]  /*b990*/  BSYNC B0 ;  /* 0x0000000000007941 */ /* 0x000fea0003800000 */
.L_x_3700:
[C---:B------:R-:W-:Y:S01]  /*b9a0*/  ISETP.GE.AND P1, PT, R21.reuse, 0x9, PT ;  /* 0x000000091500780c */ /* 0x040fe20003f26270 */
[----:B------:R-:W0:Y:S01]  /*b9b0*/  SHFL.IDX PT, R14, R14, 0x1, 0x1c1f ;  /* 0x003c1f000e0e7f89 */ /* 0x000e2200000e0000 */
[----:B------:R-:W-:Y:S01]  /*b9c0*/  ISETP.GE.AND P2, PT, R21, 0x2, PT ;  /* 0x000000021500780c */ /* 0x000fe20003f46270 */
[----:B------:R-:W-:Y:S01]  /*b9d0*/  BSSY B0, `(.L_x_3705) ;  /* 0x0000087000007945 */ /* 0x000fe20003800000 */
[----:B------:R-:W-:Y:S02]  /*b9e0*/  P2R R75, PR, RZ, 0x2 ;  /* 0x00000002ff4b7803 */ /* 0x000fe40000000000 */
[----:B------:R-:W-:Y:S02]  /*b9f0*/  ISETP.GT.AND P1, PT, R7, 0x8, !P1 ;  /* 0x000000080700780c */ /* 0x000fe40004f24270 */
[----:B------:R-:W-:Y:S02]  /*ba00*/  P2R R13, PR, RZ, 0x4 ;  /* 0x00000004ff0d7803 */ /* 0x000fe40000000000 */
[----:B------:R-:W-:-:S02]  /*ba10*/  ISETP.LT.OR P1, PT, R6, 0x9, P1 ;  /* 0x000000090600780c */ /* 0x000fc40000f21670 */
[----:B------:R-:W-:Y:S02]  /*ba20*/  ISETP.GT.AND P2, PT, R7, 0x1, !P2 ;  /* 0x000000010700780c */ /* 0x000fe40005744270 */
[----:B------:R-:W-:Y:S02]  /*ba30*/  ISETP.GE.AND P3, PT, R21, 0xa, PT ;  /* 0x0000000a1500780c */ /* 0x000fe40003f66270 */
[----:B------:R-:W-:Y:S02]  /*ba40*/  FSEL R170, R28, -INF , !P1 ;  /* 0xff8000001caa7808 */ /* 0x000fe40004800000 */
[----:B------:R-:W-:Y:S02]  /*ba50*/  ISETP.LT.OR P2, PT, R6, 0x2, P2 ;  /* 0x000000020600780c */ /* 0x000fe40001741670 */
[----:B------:R-:W-:Y:S02]  /*ba60*/  ISETP.GT.AND P1, PT, R7, 0x9, !P3 ;  /* 0x000000090700780c */ /* 0x000fe40005f24270 */
[----:B------:R-:W-:-:S02]  /*ba70*/  FSEL R168, R25, -INF , !P2 ;  /* 0xff80000019a87808 */ /* 0x000fc40005000000 */
[C---:B------:R-:W-:Y:S01]  /*ba80*/  ISETP.LT.OR P1, PT, R6.reuse, 0xa, P1 ;  /* 0x0000000a0600780c */ /* 0x040fe20000f21670 */
[----:B0-----:R-:W-:Y:S01]  /*ba90*/  IMAD.IADD R8, R15, 0x1, R14 ;  /* 0x000000010f087824 */ /* 0x001fe200078e020e */
        /* <DEDUP_REMOVED lines=29> */
[C---:B------:R-:W-:Y:S02]  /*bc70*/  ISETP.LT.OR P1, PT, R6.reuse, 0x22, P1 ;  /* 0x000000220600780c */ /* 0x040fe40000f21670 */
        /* <DEDUP_REMOVED lines=45> */
[----:B------:R-:W-:Y:S02]  /*bf50*/  P2R R25, PR, RZ, 0x8 ;  /* 0x00000008ff197803 */ /* 0x000fe40000000000 */
[----:B------:R-:W-:-:S02]  /*bf60*/  FSEL R60, R60, -INF , !P1 ;  /* 0xff8000003c3c7808 */ /* 0x000fc40004800000 */
        /* <DEDUP_REMOVED lines=22> */
[----:B------:R-:W-:Y:S01]  /*c0d0*/  ISETP.GT.AND P6, PT, R7, 0x59, !P6 ;  /* 0x000000590700780c */ /* 0x000fe200077c4270 */
[----:B------:R-:W-:-:S03]  /*c0e0*/  IMAD.IADD R7, R17, 0x1, R14 ;  /* 0x0000000111077824 */ /* 0x000fc600078e020e */
        /* <DEDUP_REMOVED lines=14> */
.L_x_3708:
[----:B------:R-:W-:-:S13]  /*c1d0*/  ISETP.NE.AND P6, PT, R9, 0x1, PT ;  /* 0x000000010900780c */ /* 0x000fda0003fc5270 */
[----:B------:R-:W-:-:S05]  /*c1e0*/  @P6 IMAD.HI.U32 R10, R4, R10, RZ ;  /* 0x0000000a040a6227 */ /* 0x000fca00078e00ff */
[----:B------:R-:W-:-:S07]  /*c1f0*/  @P6 SHF.R.U32.HI R4, RZ, R11, R10 ;  /* 0x0000000bff046219 */ /* 0x000fce000001160a */
.L_x_3709:
[----:B------:R-:W-:Y:S05]  /*c200*/  BSYNC B1 ;  /* 0x0000000000017941 */ /* 0x000fea0003800000 */
.L_x_3707:
[----:B------:R-:W-:-:S05]  /*c210*/  IMAD R4, R4, R9, R73 ;  /* 0x0000000904047224 */ /* 0x000fca00078e0249 */
[----:B------:R-:W-:Y:S02]  /*c220*/  VIADDMNMX R8, R4, R9, R8, PT ;  /* 0x0000000904087246 */ /* 0x000fe40003800108 */
[----:B------:R-:W-:-:S07]  /*c230*/  VIMNMX R7, R7, R4, !PT ;  /* 0x0000000407077248 */ /* 0x000fce0007fe0100 */
.L_x_3706:
[----:B------:R-:W-:Y:S05]  /*c240*/  BSYNC B0 ;  /* 0x0000000000007941 */ /* 0x000fea0003800000 */
.L_x_3705:
[----:B------:R-:W2:Y:S01]  /*c250*/  LDL.64 R14, [R1+0x430] ;  /* 0x00043000010e7983 */ /* 0x000ea20000100a00 */
[----:B------:R-:W-:Y:S02]  /*c260*/  ISETP.GT.AND P5, PT, R7, RZ, !P5 ;  /* 0x000000ff0700720c */ /* 0x000fe40006fa4270 */
        /* <DEDUP_REMOVED lines=35> */
[----:B------:R-:W-:Y:S02]  /*c4a0*/  ISETP.NE.AND P5, PT, R40, RZ, PT ;  /* 0x000000ff2800720c */ /* 0x000fe40003fa5270 */
[C---:B------:R-:W-:Y:S01]  /*c4b0*/  ISETP.GT.AND P1, PT, R7.reuse, 0x49, !P1 ;  /* 0x000000490700780c */ /* 0x040fe20004f24270 */
[----:B------:R-:W3:Y:S01]  /*c4c0*/  LDL R40, [R1+0x450] ;  /* 0x0004500001287983 */ /* 0x000ee20000100800 */
        /* <DEDUP_REMOVED lines=36> */
[----:B--2---:R-:W-:Y:S02]  /*c710*/  FMNMX.FTZ R4, R86, R14, !PT ;  /* 0x0000000e56047209 */ /* 0x004fe40007810000 */
[----:B------:R-:W-:Y:S02]  /*c720*/  ISETP.LT.OR P5, PT, R8, 0x49, P5 ;  /* 0x000000490800780c */ /* 0x000fe40002fa1670 */
[----:B------:R-:W-:Y:S02]  /*c730*/  FMNMX.FTZ R4, R168, R4, !PT ;  /* 0x00000004a8047209 */ /* 0x000fe40007810000 */
[----:B------:R-:W-:-:S02]  /*c740*/  FSEL R62, R62, -INF , !P5 ;  /* 0xff8000003e3e7808 */ /* 0x000fc40006800000 */
[----:B------:R-:W-:Y:S02]  /*c750*/  FMNMX.FTZ R4, R170, R4, !PT ;  /* 0x00000004aa047209 */ /* 0x000fe40007810000 */
[C---:B------:R-:W-:Y:S02]  /*c760*/  ISETP.GT.AND P2, PT, R7.reuse, 0x50, !P2 ;  /* 0x000000500700780c */ /* 0x040fe40005744270 */
[----:B------:R-:W-:Y:S02]  /*c770*/  FMNMX.FTZ R4, R84, R4, !PT ;  /* 0x0000000454047209 */ /* 0x000fe40007810000 */
[----:B------:R-:W-:Y:S02]  /*c780*/  ISETP.LT.OR P1, PT, R8, 0x4a, P1 ;  /* 0x0000004a0800780c */ /* 0x000fe40000f21670 */
[----:B------:R-:W-:Y:S02]  /*c790*/  FMNMX.FTZ R4, R82, R4, !PT ;  /* 0x0000000452047209 */ /* 0x000fe40007810000 */
[----:B------:R-:W-:-:S02]  /*c7a0*/  ISETP.GT.AND P3, PT, R7, 0x51, !P3 ;  /* 0x000000510700780c */ /* 0x000fc40005f64270 */
[----:B------:R-:W-:Y:S02]  /*c7b0*/  FMNMX.FTZ R4, R80, R4, !PT ;  /* 0x0000000450047209 */ /* 0x000fe40007810000 */
[----:B------:R-:W-:Y:S02]  /*c7c0*/  ISETP.NE.AND P6, PT, R21, RZ, PT ;  /* 0x000000ff1500720c */ /* 0x000fe40003fc5270 */
        /* <DEDUP_REMOVED lines=37> */
[----:B------:R-:W-:Y:S02]  /*ca20*/  FMNMX.FTZ R5, R59, R4, !PT ;  /* 0x000000043b057209 */ /* 0x000fe40007810000 */
[----:B------:R-:W-:Y:S01]  /*ca30*/  ISETP.LT.OR P2, PT, R8, 0x51, P2 ;  /* 0x000000510800780c */ /* 0x000fe20001741670 */
[----:B------:R-:W0:Y:S01]  /*ca40*/  SHFL.BFLY PT, R10, R9, 0x1, 0x1f ;  /* 0x0c201f00090a7f89 */ /* 0x000e2200000e0000 */
        /* <DEDUP_REMOVED lines=16> */
[----:B0-----:R-:W-:Y:S01]  /*cb50*/  FMNMX.FTZ R8, R9, R10, !PT ;  /* 0x0000000a09087209 */ /* 0x001fe20007810000 */
[----:B------:R-:W2:Y:S04]  /*cb60*/  LDL.64 R4, [R1+0x440] ;  /* 0x0004400001047983 */ /* 0x000ea80000100a00 */
[----:B------:R0:W-:Y:S04]  /*cb70*/  STL.64 [R1+0x430], R6 ;  /* 0x0004300601007387 */ /* 0x0001e80000100a00 */
[----:B------:R-:W4:Y:S04]  /*cb80*/  LDL R10, [R1+0x434] ;  /* 0x00043400010a7983 */ /* 0x000f280000100800 */
[----:B------:R-:W-:Y:S04]  /*cb90*/  STL [R1+0x430], R8 ;  /* 0x0004300801007387 */ /* 0x000fe80000100800 */
[----:B------:R-:W3:Y:S04]  /*cba0*/  LDL R11, [R1+0x430] ;  /* 0x00043000010b7983 */ /* 0x000ee80000100800 */
[----:B----4-:R-:W1:Y:S01]  /*cbb0*/  SHFL.BFLY PT, R7, R10, 0x2, 0x1f ;  /* 0x0c401f000a077f89 */ /* 0x010e6200000e0000 */
[----:B---3--:R-:W-:Y:S01]  /*cbc0*/  FMUL.FTZ R9, R40, R11 ;  /* 0x0000000b28097220 */ /* 0x008fe20000410000 */
[----:B------:R-:W-:-:S04]  /*cbd0*/  FSETP.NEU.FTZ.AND P1, PT, R11, -INF , PT ;  /* 0xff8000000b00780b */ /* 0x000fc80003f3d000 */
[----:B------:R-:W-:-:S05]  /*cbe0*/  FSEL R9, R9, RZ, P1 ;  /* 0x000000ff09097208 */ /* 0x000fca0000800000 */
[----:B0-----:R-:W-:Y:S01]  /*cbf0*/  FFMA.FTZ R6, R84, R40, -R9 ;  /* 0x0000002854067223 */ /* 0x001fe20000010809 */
[----:B-1----:R-:W-:-:S03]  /*cc00*/  FMNMX.FTZ R7, R7, R10, !PT ;  /* 0x0000000a07077209 */ /* 0x002fc60007810000 */
[----:B------:R0:W-:Y:S02]  /*cc10*/  MUFU.EX2 R25, R6 ;  /* 0x0000000600197308 */ /* 0x0001e40000000800 */
[----:B0-----:R-:W0:Y:S01]  /*cc20*/  SHFL.BFLY PT, R6, R7, 0x1, 0x1f ;  /* 0x0c201f0007067f89 */ /* 0x001e2200000e0000 */
[----:B------:R-:W-:Y:S01]  /*cc30*/  FSEL R11, R11, RZ, P1 ;  /* 0x000000ff0b0b7208 */ /* 0x000fe20000800000 */
[-CC-:B------:R-:W-:Y:S01]  /*cc40*/  FFMA.FTZ R13, R86, R40.reuse, -R9.reuse ;  /* 0x00000028560d7223 */ /* 0x180fe20000010809 */
[----:B------:R-:W-:-:S03]  /*cc50*/  FFMA.FTZ R21, R24, R40, -R9 ;  /* 0x0000002818157223 */ /* 0x000fc60000010809 */
[----:B------:R-:W-:Y:S01]  /*cc60*/  FADD.FTZ R11, R14, -R11 ;  /* 0x8000000b0e0b7221 */ /* 0x000fe20000010000 */
[----:B0-----:R-:W-:-:S04]  /*cc70*/  FMNMX.FTZ R6, R7, R6, !PT ;  /* 0x0000000607067209 */ /* 0x001fc80007810000 */
        /* <DEDUP_REMOVED lines=10> */
[-C--:B------:R-:W-:Y:S01]  /*cd20*/  FFMA.FTZ R169, R27, R40.reuse, -R7 ;  /* 0x000000281ba97223 */ /* 0x080fe20000010807 */
[----:B------:R-:W-:Y:S01]  /*cd30*/  MUFU.EX2 R13, R13 ;  /* 0x0000000d000d7308 */ /* 0x000fe20000000800 */
[-C--:B------:R-:W-:Y:S01]  /*cd40*/  FFMA.FTZ R170, R170, R40.reuse, -R9 ;  /* 0x00000028aaaa7223 */ /* 0x080fe20000010809 */
[----:B------:R-:W-:-:S06]  /*cd50*/  FFMA.FTZ R171, R30, R40, -R7 ;  /* 0x000000281eab7223 */ /* 0x000fcc0000010807 */
[----:B------:R-:W2:Y:S01]  /*cd60*/  MUFU.EX2 R28, R11 ;  /* 0x0000000b001c7308 */ /* 0x000ea20000000800 */
[-C--:B------:R-:W-:Y:S01]  /*cd70*/  FFMA.FTZ R178, R12, R40.reuse, -R9 ;  /* 0x000000280cb27223 */ /* 0x080fe20000010809 */
[----:B------:R-:W-:-:S06]  /*cd80*/  FFMA.FTZ R12, R31, R40, -R7 ;  /* 0x000000281f0c7223 */ /* 0x000fcc0000010807 */
[----:B------:R-:W-:Y:S08]  /*cd90*/  MUFU.EX2 R24, R24 ;  /* 0x0000001800187308 */ /* 0x000ff00000000800 */
[----:B------:R-:W0:Y:S01]  /*cda0*/  MUFU.EX2 R26, R15 ;  /* 0x0000000f001a7308 */ /* 0x000e220000000800 */
[----:B------:R-:W-:-:S07]  /*cdb0*/  FFMA.FTZ R212, R82, R40, -R9 ;  /* 0x0000002852d47223 */ /* 0x000fce0000010809 */
[----:B------:R-:W1:Y:S01]  /*cdc0*/  MUFU.EX2 R168, R168 ;  /* 0x000000a800a87308 */ /* 0x000e620000000800 */
[----:B------:R-:W-:-:S07]  /*cdd0*/  FFMA.FTZ R208, R34, R40, -R7 ;  /* 0x0000002822d07223 */ /* 0x000fce0000010807 */
[----:B------:R-:W3:Y:S01]  /*cde0*/  MUFU.EX2 R169, R169 ;  /* 0x000000a900a97308 */ /* 0x000ee20000000800 */
[----:B------:R-:W-:-:S07]  /*cdf0*/  FFMA.FTZ R233, R80, R40, -R9 ;  /* 0x0000002850e97223 */ /* 0x000fce0000010809 */
[----:B------:R-:W4:Y:S01]  /*ce00*/  MUFU.EX2 R170, R170 ;  /* 0x000000aa00aa7308 */ /* 0x000f220000000800 */
[-C--:B------:R-:W-:Y:S01]  /*ce10*/  FFMA.FTZ R187, R20, R40.reuse, -R9 ;  /* 0x0000002814bb7223 */ /* 0x080fe20000010809 */
[----:B------:R-:W-:-:S06]  /*ce20*/  FFMA.FTZ R209, R35, R40, -R7 ;  /* 0x0000002823d17223 */ /* 0x000fcc0000010807 */
        /* <DEDUP_REMOVED lines=14> */
[----:B------:R-:W5:Y:S01]  /*cf10*/  MUFU.EX2 R212, R212 ;  /* 0x000000d400d47308 */ /* 0x000f620000000800 */
[-CC-:B------:R-:W-:Y:S01]  /*cf20*/  FFMA.FTZ R177, R64, R40.reuse, -R9.reuse ;  /* 0x0000002840b17223 */ /* 0x180fe20000010809 */
[----:B------:R-:W-:Y:S01]  /*cf30*/  FFMA.FTZ R20, R68, R40, -R9 ;  /* 0x0000002844147223 */ /* 0x000fe20000010809 */
[----:B--2---:R-:W-:Y:S01]  /*cf40*/  FFMA.FTZ R9, R28, R4, R13 ;  /* 0x000000041c097223 */ /* 0x004fe2000001000d */
[----:B0-----:R-:W-:Y:S01]  /*cf50*/  FFMA.FTZ R4, R5, R26, R24 ;  /* 0x0000001a05047223 */ /* 0x001fe20000010018 */
[----:B------:R-:W-:-:S03]  /*cf60*/  FFMA.FTZ R206, R38, R40, -R7 ;  /* 0x0000002826ce7223 */ /* 0x000fc60000010807 */
[----:B------:R-:W0:Y:S01]  /*cf70*/  MUFU.EX2 R208, R208 ;  /* 0x000000d000d07308 */ /* 0x000e220000000800 */
[----:B-1----:R-:W-:Y:S01]  /*cf80*/  FADD.FTZ R9, R168, R9 ;  /* 0x00000009a8097221 */ /* 0x002fe20000010000 */
[----:B---3--:R-:W-:Y:S01]  /*cf90*/  FADD.FTZ R4, R169, R4 ;  /* 0x00000004a9047221 */ /* 0x008fe20000010000 */
[----:B------:R-:W-:-:S05]  /*cfa0*/  FFMA.FTZ R207, R39, R40, -R7 ;  /* 0x0000002827cf7223 */ /* 0x000fca0000010807 */
[----:B------:R-:W1:Y:S01]  /*cfb0*/  MUFU.EX2 R233, R233 ;  /* 0x000000e900e97308 */ /* 0x000e620000000800 */
[----:B----4-:R-:W-:Y:S01]  /*cfc0*/  FADD.FTZ R8, R170, R9 ;  /* 0x00000009aa087221 */ /* 0x010fe20000010000 */
[----:B-----5:R-:W-:-:S06]  /*cfd0*/  FADD.FTZ R5, R171, R4 ;  /* 0x00000004ab057221 */ /* 0x020fcc0000010000 */
[----:B------:R-:W2:Y:S01]  /*cfe0*/  MUFU.EX2 R209, R209 ;  /* 0x000000d100d17308 */ /* 0x000ea20000000800 */
[----:B------:R-:W-:Y:S01]  /*cff0*/  FFMA.FTZ R200, R42, R40, -R7 ;  /* 0x000000282ac87223 */ /* 0x000fe20000010807 */
[----:B------:R-:W-:-:S06]  /*d000*/  FADD.FTZ R9, R25, R8 ;  /* 0x0000000819097221 */ /* 0x000fcc0000010000 */
[----:B------:R-:W3:Y:S01]  /*d010*/  MUFU.EX2 R210, R210 ;  /* 0x000000d200d27308 */ /* 0x000ee20000000800 */
[----:B------:R-:W-:Y:S01]  /*d020*/  FADD.FTZ R5, R12, R5 ;  /* 0x000000050c057221 */ /* 0x000fe20000010000 */
[----:B------:R-:W-:-:S06]  /*d030*/  FFMA.FTZ R201, R43, R40, -R7 ;  /* 0x000000282bc97223 */ /* 0x000fcc0000010807 */
[----:B------:R-:W4:Y:S01]  /*d040*/  MUFU.EX2 R206, R206 ;  /* 0x000000ce00ce7308 */ /* 0x000f220000000800 */
[----:B------:R-:W-:Y:S01]  /*d050*/  FADD.FTZ R4, R212, R9 ;  /* 0x00000009d4047221 */ /* 0x000fe20000010000 */
[----:B0-----:R-:W-:-:S06]  /*d060*/  FADD.FTZ R8, R208, R5 ;  /* 0x00000005d0087221 */ /* 0x001fcc0000010000 */
[----:B------:R-:W0:Y:S01]  /*d070*/  MUFU.EX2 R211, R211 ;  /* 0x000000d300d37308 */ /* 0x000e220000000800 */
[----:B------:R-:W-:-:S07]  /*d080*/  FFMA.FTZ R198, R46, R40, -R7 ;  /* 0x000000282ec67223 */ /* 0x000fce0000010807 */
[----:B------:R-:W5:Y:S01]  /*d090*/  MUFU.EX2 R207, R207 ;  /* 0x000000cf00cf7308 */ /* 0x000f620000000800 */
[----:B-1----:R-:W-:Y:S01]  /*d0a0*/  FADD.FTZ R5, R233, R4 ;  /* 0x00000004e9057221 */ /* 0x002fe20000010000 */
[----:B--2---:R-:W-:-:S06]  /*d0b0*/  FADD.FTZ R9, R209, R8 ;  /* 0x00000008d1097221 */ /* 0x004fcc0000010000 */
[----:B------:R-:W1:Y:S01]  /*d0c0*/  MUFU.EX2 R205, R205 ;  /* 0x000000cd00cd7308 */ /* 0x000e620000000800 */
[----:B------:R-:W-:-:S07]  /*d0d0*/  FFMA.FTZ R199, R47, R40, -R7 ;  /* 0x000000282fc77223 */ /* 0x000fce0000010807 */
[----:B------:R-:W2:Y:S01]  /*d0e0*/  MUFU.EX2 R200, R200 ;  /* 0x000000c800c87308 */ /* 0x000ea20000000800 */
[----:B---3--:R-:W-:Y:S01]  /*d0f0*/  FADD.FTZ R4, R210, R5 ;  /* 0x00000005d2047221 */ /* 0x008fe20000010000 */
[----:B----4-:R-:W-:-:S06]  /*d100*/  FADD.FTZ R8, R206, R9 ;  /* 0x00000009ce087221 */ /* 0x010fcc0000010000 */
[----:B------:R-:W3:Y:S01]  /*d110*/  MUFU.EX2 R204, R204 ;  /* 0x000000cc00cc7308 */ /* 0x000ee20000000800 */
[----:B------:R-:W-:-:S07]  /*d120*/  FFMA.FTZ R190, R50, R40, -R7 ;  /* 0x0000002832be7223 */ /* 0x000fce0000010807 */
[----:B------:R-:W4:Y:S01]  /*d130*/  MUFU.EX2 R201, R201 ;  /* 0x000000c900c97308 */ /* 0x000f220000000800 */
[----:B0-----:R-:W-:Y:S01]  /*d140*/  FADD.FTZ R4, R211, R4 ;  /* 0x00000004d3047221 */ /* 0x001fe20000010000 */
[----:B-----5:R-:W-:-:S06]  /*d150*/  FADD.FTZ R5, R207, R8 ;  /* 0x00000008cf057221 */ /* 0x020fcc0000010000 */
        /* <DEDUP_REMOVED lines=55> */
[----:B------:R-:W3:Y:S08]  /*d4d0*/  MUFU.EX2 R178, R178 ;  /* 0x000000b200b27308 */ /* 0x000ef00000000800 */
[----:B------:R-:W4:Y:S01]  /*d4e0*/  MUFU.EX2 R17, R17 ;  /* 0x0000001100117308 */ /* 0x000f220000000800 */
[----:B0-----:R-:W-:Y:S01]  /*d4f0*/  FADD.FTZ R4, R185, R4 ;  /* 0x00000004b9047221 */ /* 0x001fe20000010000 */
[----:B-----5:R-:W-:-:S06]  /*d500*/  FADD.FTZ R5, R181, R8 ;  /* 0x00000008b5057221 */ /* 0x020fcc0000010000 */
[----:B------:R-:W0:Y:S08]  /*d510*/  MUFU.EX2 R20, R20 ;  /* 0x0000001400147308 */ /* 0x000e300000000800 */
[----:B------:R-:W5:Y:S01]  /*d520*/  MUFU.EX2 R14, R14 ;  /* 0x0000000e000e7308 */ /* 0x000f620000000800 */
[----:B-1----:R-:W-:Y:S01]  /*d530*/  FADD.FTZ R7, R177, R4 ;  /* 0x00000004b1077221 */ /* 0x002fe20000010000 */
[----:B--2---:R-:W-:-:S06]  /*d540*/  FADD.FTZ R4, R16, R5 ;  /* 0x0000000510047221 */ /* 0x004fcc0000010000 */
[----:B------:R-:W1:Y:S08]  /*d550*/  MUFU.EX2 R21, R21 ;  /* 0x0000001500157308 */ /* 0x000e700000000800 */
[----:B------:R-:W2:Y:S01]  /*d560*/  MUFU.EX2 R15, R15 ;  /* 0x0000000f000f7308 */ /* 0x000ea20000000800 */
[----:B---3--:R-:W-:Y:S01]  /*d570*/  FADD.FTZ R7, R178, R7 ;  /* 0x00000007b2077221 */ /* 0x008fe20000010000 */
[----:B----4-:R-:W-:-:S03]  /*d580*/  FADD.FTZ R5, R17, R4 ;  /* 0x0000000411057221 */ /* 0x010fc60000010000 */
[----:B0-----:R-:W-:Y:S01]  /*d590*/  FADD.FTZ R8, R20, R7 ;  /* 0x0000000714087221 */ /* 0x001fe20000010000 */
[----:B-----5:R-:W-:-:S03]  /*d5a0*/  FADD.FTZ R4, R14, R5 ;  /* 0x000000050e047221 */ /* 0x020fc60000010000 */
[----:B-1----:R-:W-:Y:S01]  /*d5b0*/  FADD.FTZ R8, R21, R8 ;  /* 0x0000000815087221 */ /* 0x002fe20000010000 */
[----:B------:R-:W-:Y:S01]  /*d5c0*/  STL [R1+0x434], R6 ;  /* 0x0004340601007387 */ /* 0x000fe20000100800 */
[----:B--2---:R-:W-:-:S05]  /*d5d0*/  FADD.FTZ R9, R15, R4 ;  /* 0x000000040f097221 */ /* 0x004fca0000010000 */
[----:B------:R0:W-:Y:S04]  /*d5e0*/  STL.64 [R1+0x440], R8 ;  /* 0x0004400801007387 */ /* 0x0001e80000100a00 */
[----:B------:R-:W2:Y:S01]  /*d5f0*/  LD.E R7, desc[UR42][R18.64+0x220] ;  /* 0x0002202a12077980 */ /* 0x000ea2000c101900 */
[----:B------:R-:W-:-:S04]  /*d600*/  UIADD3 UR4, UP0, UR37, 0x220, URZ ;  /* 0x0000022025047890 */ /* 0x000fc8000ff1e03f */
[----:B------:R-:W-:Y:S02]  /*d610*/  ULOP3.LUT UR5, UR4, 0x4, URZ, 0xfc, !UPT ;  /* 0x0000000404057892 */ /* 0x000fe4000f8efc3f */
[----:B------:R-:W-:-:S04]  /*d620*/  UIADD3.X UR6, URZ, UR36, URZ, UP0, !UPT ;  /* 0x000000243f067290 */ /* 0x000fc800087fe43f */
[----:B------:R-:W-:Y:S02]  /*d630*/  IMAD.U32 R4, RZ, RZ, UR5 ;  /* 0x00000005ff047e24 */ /* 0x000fe4000f8e00ff */
[----:B------:R-:W-:Y:S02]  /*d640*/  IMAD.U32 R5, RZ, RZ, UR6 ;  /* 0x00000006ff057e24 */ /* 0x000fe4000f8e00ff */
[----:B--2---:R-:W-:-:S05]  /*d650*/  FMUL.FTZ R7, R28, R7 ;  /* 0x000000071c077220 */ /* 0x004fca0000410000 */
[----:B------:R1:W-:Y:S04]  /*d660*/  ST.E desc[UR42][R18.64+0x220], R7 ;  /* 0x0002200712007985 */ /* 0x0003e8000c10192a */
[----:B------:R-:W2:Y:S02]  /*d670*/  LD.E R10, desc[UR42][R4.64] ;  /* 0x0000002a040a7980 */ /* 0x000ea4000c101900 */
[----:B--2---:R-:W-:-:S05]  /*d680*/  FMUL.FTZ R11, R28, R10 ;  /* 0x0000000a1c0b7220 */ /* 0x004fca0000410000 */
[----:B------:R2:W-:Y:S04]  /*d690*/  ST.E desc[UR42][R4.64], R11 ;  /* 0x0000000b04007985 */ /* 0x0005e8000c10192a */
[----:B0-----:R-:W3:Y:S04]  /*d6a0*/  LD.E R9, desc[UR42][R18.64+0x230] ;  /* 0x0002302a12097980 */ /* 0x001ee8000c101900 */
[----:B------:R-:W4:Y:S04]  /*d6b0*/  LD.E R143, desc[UR42][R18.64+0x414] ;  /* 0x0004142a128f7980 */ /* 0x000f28000c101900 */
        /* <DEDUP_REMOVED lines=60> */
[----:B------:R-:W-:-:S06]  /*da80*/  ULOP3.LUT UR5, UR4, 0x8, URZ, 0xfc, !UPT ;  /* 0x0000000804057892 */ /* 0x000fcc000f8efc3f */
[----:B------:R-:W-:Y:S02]  /*da90*/  IMAD.U32 R8, RZ, RZ, UR5 ;  /* 0x00000005ff087e24 */ /* 0x000fe4000f8e00ff */
[C---:B---3--:R-:W-:Y:S01]  /*daa0*/  FMUL.FTZ R9, R28.reuse, R9 ;  /* 0x000000091c097220 */ /* 0x048fe20000410000 */
[----:B----4-:R-:W-:-:S04]  /*dab0*/  FMUL.FTZ R143, R28, R143 ;  /* 0x0000008f1c8f7220 */ /* 0x010fc80000410000 */
[----:B------:R0:W-:Y:S01]  /*dac0*/  ST.E desc[UR42][R18.64+0x230], R9 ;  /* 0x0002300912007985 */ /* 0x0001e2000c10192a */
[C---:B-----5:R-:W-:Y:S01]  /*dad0*/  FMUL.FTZ R27, R28.reuse, R27 ;  /* 0x0000001b1c1b7220 */ /* 0x060fe20000410000 */
[C---:B------:R-:W-:Y:S01]  /*dae0*/  FMUL.FTZ R29, R28.reuse, R29 ;  /* 0x0000001d1c1d7220 */ /* 0x040fe20000410000 */
[C---:B------:R-:W-:Y:S01]  /*daf0*/  FMUL.FTZ R31, R28.reuse, R31 ;  /* 0x0000001f1c1f7220 */ /* 0x040fe20000410000 */
[----:B0-----:R-:W-:Y:S02]  /*db00*/  IMAD.U32 R9, RZ, RZ, UR6 ;  /* 0x00000006ff097e24 */ /* 0x001fe4000f8e00ff */
[C---:B------:R-:W-:Y:S01]  /*db10*/  FMUL.FTZ R33, R28.reuse, R33 ;  /* 0x000000211c217220 */ /* 0x040fe20000410000 */
[C---:B------:R-:W-:Y:S01]  /*db20*/  FMUL.FTZ R35, R28.reuse, R35 ;  /* 0x000000231c237220 */ /* 0x040fe20000410000 */
[C---:B------:R-:W-:Y:S01]  /*db30*/  FMUL.FTZ R7, R28.reuse, R7 ;  /* 0x000000071c077220 */ /* 0x040fe20000410000 */
[C---:B------:R-:W-:Y:S01]  /*db40*/  FMUL.FTZ R37, R28.reuse, R37 ;  /* 0x000000251c257220 */ /* 0x040fe20000410000 */
[C---:B------:R-:W-:Y:S01]  /*db50*/  FMUL.FTZ R39, R28.reuse, R39 ;  /* 0x000000271c277220 */ /* 0x040fe20000410000 */
[C---:B--2---:R-:W-:Y:S01]  /*db60*/  FMUL.FTZ R11, R28.reuse, R11 ;  /* 0x0000000b1c0b7220 */ /* 0x044fe20000410000 */
        /* <DEDUP_REMOVED lines=112> */
[----:B0-----:R-:W2:Y:S01]  /*e270*/  LD.E R11, desc[UR42][R8.64] ;  /* 0x0000002a080b7980 */ /* 0x001ea2000c101900 */
[----:B------:R-:W-:Y:S01]  /*e280*/  ULOP3.LUT UR4, UR4, 0xc, URZ, 0xfc, !UPT ;  /* 0x0000000c04047892 */ /* 0x000fe2000f8efc3f */
[----:B------:R-:W-:-:S05]  /*e290*/  IMAD.U32 R7, RZ, RZ, UR6 ;  /* 0x00000006ff077e24 */ /* 0x000fca000f8e00ff */
[----:B------:R-:W-:Y:S02]  /*e2a0*/  IMAD.U32 R6, RZ, RZ, UR4 ;  /* 0x00000004ff067e24 */ /* 0x000fe4000f8e00ff */
[----:B--2---:R-:W-:-:S05]  /*e2b0*/  FMUL.FTZ R11, R26, R11 ;  /* 0x0000000b1a0b7220 */ /* 0x004fca0000410000 */
[----:B------:R0:W-:Y:S04]  /*e2c0*/  ST.E desc[UR42][R8.64], R11 ;  /* 0x0000000b08007985 */ /* 0x0001e8000c10192a */
[----:B------:R-:W2:Y:S02]  /*e2d0*/  LD.E R27, desc[UR42][R6.64] ;  /* 0x0000002a061b7980 */ /* 0x000ea4000c101900 */
[----:B--2---:R-:W-:-:S05]  /*e2e0*/  FMUL.FTZ R27, R26, R27 ;  /* 0x0000001b1a1b7220 */ /* 0x004fca0000410000 */
[----:B------:R1:W-:Y:S04]  /*e2f0*/  ST.E desc[UR42][R6.64], R27 ;  /* 0x0000001b06007985 */ /* 0x0003e8000c10192a */
[----:B------:R-:W2:Y:S04]  /*e300*/  LD.E R147, desc[UR42][R18.64+0x41c] ;  /* 0x00041c2a12937980 */ /* 0x000ea8000c101900 */
[----:B------:R-:W3:Y:S04]  /*e310*/  LD.E R29, desc[UR42][R18.64+0x238] ;  /* 0x0002382a121d7980 */ /* 0x000ee8000c101900 */
[----:B------:R-:W4:Y:S04]  /*e320*/  LD.E R31, desc[UR42][R18.64+0x23c] ;  /* 0x00023c2a121f7980 */ /* 0x000f28000c101900 */
[----:B------:R-:W5:Y:S04]  /*e330*/  LD.E R33, desc[UR42][R18.64+0x248] ;  /* 0x0002482a12217980 */ /* 0x000f68000c101900 */
[----:B------:R-:W5:Y:S04]  /*e340*/  LD.E R35, desc[UR42][R18.64+0x24c] ;  /* 0x00024c2a12237980 */ /* 0x000f68000c101900 */
[----:B------:R-:W5:Y:S04]  /*e350*/  LD.E R37, desc[UR42][R18.64+0x258] ;  /* 0x0002582a12257980 */ /* 0x000f68000c101900 */
[----:B------:R-:W5:Y:S04]  /*e360*/  LD.E R39, desc[UR42][R18.64+0x25c] ;  /* 0x00025c2a12277980 */ /* 0x000f68000c101900 */
[----:B0-----:R-:W5:Y:S04]  /*e370*/  LD.E R11, desc[UR42][R18.64+0x268] ;  /* 0x0002682a120b7980 */ /* 0x001f68000c101900 */
        /* <DEDUP_REMOVED lines=177> */
[----:B------:R-:W-:Y:S01]  /*ee90*/  ST.E desc[UR42][R18.64+0x418], R145 ;  /* 0x0004189112007985 */ /* 0x000fe2000c10192a */
[----:B------:R2:W-:Y:S06]  /*eea0*/  BAR.SYNC.DEFER_BLOCKING R214, 0x100 ;  /* 0x000400d60000751d */ /* 0x0005ec0000010000 */
[----:B0-----:R-:W3:Y:S04]  /*eeb0*/  LD.E R29, desc[UR42][R18.64+0x220] ;  /* 0x0002202a121d7980 */ /* 0x001ee8000c101900 */
[----:B-1----:R-:W4:Y:S04]  /*eec0*/  LD.E R27, desc[UR42][R18.64+0x210] ;  /* 0x0002102a121b7980 */ /* 0x002f28000c101900 */
[----:B------:R-:W4:Y:S04]  /*eed0*/  LD.E.64 R10, desc[UR42][R18.64+0xa8] ;  /* 0x0000a82a120a7980 */ /* 0x000f28000c101b00 */
[----:B---3--:R0:W-:Y:S04]  /*eee0*/  ST.E desc[UR42][R18.64+0x220], R29 ;  /* 0x0002201d12007985 */ /* 0x0081e8000c10192a */
[----:B------:R-:W3:Y:S04]  /*eef0*/  LD.E R31, desc[UR42][R4.64] ;  /* 0x0000002a041f7980 */ /* 0x000ee8000c101900 */
[----:B---3--:R1:W-:Y:S04]  /*ef00*/  ST.E desc[UR42][R4.64], R31 ;  /* 0x0000001f04007985 */ /* 0x0083e8000c10192a */
[----:B------:R-:W3:Y:S04]  /*ef10*/  LD.E R33, desc[UR42][R8.64] ;  /* 0x0000002a08217980 */ /* 0x000ee8000c101900 */
[----:B---3--:R3:W-:Y:S04]  /*ef20*/  ST.E desc[UR42][R8.64], R33 ;  /* 0x0000002108007985 */ /* 0x0087e8000c10192a */
[----:B------:R-:W5:Y:S04]  /*ef30*/  LD.E R35, desc[UR42][R6.64] ;  /* 0x0000002a06237980 */ /* 0x000f68000c101900 */
[----:B-----5:R5:W-:Y:S04]  /*ef40*/  ST.E desc[UR42][R6.64], R35 ;  /* 0x0000002306007985 */ /* 0x020be8000c10192a */
[----:B------:R-:W2:Y:S04]  /*ef50*/  LD.E R37, desc[UR42][R18.64+0x230] ;  /* 0x0002302a12257980 */ /* 0x000ea8000c101900 */
[----:B------:R-:W4:Y:S04]  /*ef60*/  LD.E R39, desc[UR42][R18.64+0x234] ;  /* 0x0002342a12277980 */ /* 0x000f28000c101900 */
[----:B0-----:R-:W4:Y:S04]  /*ef70*/  LD.E R29, desc[UR42][R18.64+0x238] ;  /* 0x0002382a121d7980 */ /* 0x001f28000c101900 */
[----:B------:R-:W4:Y:S04]  /*ef80*/  LD.E R41, desc[UR42][R18.64+0x23c] ;  /* 0x00023c2a12297980 */ /* 0x000f28000c101900 */
[----:B------:R-:W4:Y:S04]  /*ef90*/  LD.E R43, desc[UR42][R18.64+0x240] ;  /* 0x0002402a122b7980 */ /* 0x000f28000c101900 */
[----:B------:R-:W4:Y:S04]  /*efa0*/  LD.E R45, desc[UR42][R18.64+0x244] ;  /* 0x0002442a122d7980 */ /* 0x000f28000c101900 */
[----:B-1----:R-:W4:Y:S04]  /*efb0*/  LD.E R31, desc[UR42][R18.64+0x248] ;  /* 0x0002482a121f7980 */ /* 0x002f28000c101900 */
[----:B------:R-:W4:Y:S04]  /*efc0*/  LD.E R47, desc[UR42][R18.64+0x24c] ;  /* 0x00024c2a122f7980 */ /* 0x000f28000c101900 */
[----:B---3--:R-:W3:Y:S04]  /*efd0*/  LD.E R33, desc[UR42][R18.64+0x250] ;  /* 0x0002502a12217980 */ /* 0x008ee8000c101900 */
[----:B------:R-:W3:Y:S04]  /*efe0*/  LD.E R49, desc[UR42][R18.64+0x254] ;  /* 0x0002542a12317980 */ /* 0x000ee8000c101900 */
        /* <DEDUP_REMOVED lines=114> */
[----:B--2---:R-:W-:Y:S04]  /*f710*/  ST.E desc[UR42][R18.64+0x230], R37 ;  /* 0x0002302512007985 */ /* 0x004fe8000c10192a */
[----:B----4-:R-:W-:Y:S04]  /*f720*/  ST.E desc[UR42][R18.64+0x234], R39 ;  /* 0x0002342712007985 */ /* 0x010fe8000c10192a */
[----:B------:R-:W-:Y:S04]  /*f730*/  ST.E desc[UR42][R18.64+0x238], R29 ;  /* 0x0002381d12007985 */ /* 0x000fe8000c10192a */
[----:B------:R-:W-:Y:S04]  /*f740*/  ST.E desc[UR42][R18.64+0x23c], R41 ;  /* 0x00023c2912007985 */ /* 0x000fe8000c10192a */
[----:B------:R-:W-:Y:S04]  /*f750*/  ST.E desc[UR42][R18.64+0x240], R43 ;  /* 0x0002402b12007985 */ /* 0x000fe8000c10192a */
[----:B------:R-:W-:Y:S04]  /*f760*/  ST.E desc[UR42][R18.64+0x244], R45 ;  /* 0x0002442d12007985 */ /* 0x000fe8000c10192a */
[----:B------:R-:W-:Y:S04]  /*f770*/  ST.E desc[UR42][R18.64+0x248], R31 ;  /* 0x0002481f12007985 */ /* 0x000fe8000c10192a */
[----:B------:R-:W-:Y:S04]  /*f780*/  ST.E desc[UR42][R18.64+0x24c], R47 ;  /* 0x00024c2f12007985 */ /* 0x000fe8000c10192a */
[----:B---3--:R-:W-:Y:S04]  /*f790*/  ST.E desc[UR42][R18.64+0x250], R33 ;  /* 0x0002502112007985 */ /* 0x008fe8000c10192a */
[----:B------:R-:W-:Y:S04]  /*f7a0*/  ST.E desc[UR42][R18.64+0x254], R49 ;  /* 0x0002543112007985 */ /* 0x000fe8000c10192a */
        /* <DEDUP_REMOVED lines=114> */
[----:B0-----:R-:W5:Y:S01]  /*fed0*/  LDL R26, [R1+0x88] ;  /* 0x00008800011a7983 */ /* 0x001f620000100800 */
[----:B------:R-:W-:Y:S01]  /*fee0*/  IMAD R10, R27, 0xc00, R10 ;  /* 0x00000c001b0a7824 */ /* 0x000fe200078e020a */
[----:B------:R-:W-:-:S02]  /*fef0*/  F2FP.F16.F32.PACK_AB R170, R25, R170 ;  /* 0x000000aa19aa723e */ /* 0x000fc400000000ff */
[----:B------:R-:W-:Y:S01]  /*ff00*/  F2FP.F16.F32.PACK_AB R169, R169, R24 ;  /* 0x00000018a9a9723e */ /* 0x000fe200000000ff */
[----:B-1----:R-:W5:Y:S04]  /*ff10*/  LD.E R28, desc[UR42][R18.64+0x230] ;  /* 0x0002302a121c7980 */ /* 0x002f68000c101900 */
[----:B------:R-:W5:Y:S04]  /*ff20*/  LD.E R24, desc[UR42][R18.64+0x220] ;  /* 0x0002202a12187980 */ /* 0x000f68000c101900 */
        /* <DEDUP_REMOVED lines=72> */
[----:B------:R-:W-:-:S03]  /*103b0*/  ISETP.NE.U32.AND P1, PT, R26, RZ, PT ;  /* 0x000000ff1a00720c */ /* 0x000fc60003f25070 */
        /* <DEDUP_REMOVED lines=54> */
[----:B------:R-:W-:-:S02]  /*10720*/  R2UR UR6, R10 ;  /* 0x000000000a0672ca */ /* 0x000fc400000e0000 */
[----:B------:R-:W-:Y:S02]  /*10730*/  R2UR UR7, R11 ;  /* 0x000000000b0772ca */ /* 0x000fe400000e0000 */
[----:B------:R-:W-:Y:S02]  /*10740*/  F2FP.F16.F32.PACK_AB R168, R168, R13 ;  /* 0x0000000da8a8723e */ /* 0x000fe400000000ff */
[----:B------:R-:W-:Y:S01]  /*10750*/  F2FP.F16.F32.PACK_AB R171, R12, R171 ;  /* 0x000000ab0cab723e */ /* 0x000fe200000000ff */
[----:B------:R-:W-:Y:S01]  /*10760*/  VOTEU.ANY UP0, P1 ;  /* 0x00000000003f7886 */ /* 0x000fe20000800100 */
[----:B------:R-:W-:Y:S02]  /*10770*/  VIADD R12, R10, 0x80 ;  /* 0x000000800a0c7836 */ /* 0x000fe40000000000 */
        /* <DEDUP_REMOVED lines=8> */
[----:B------:R-:W-:Y:S01]  /*10800*/  ST.E desc[UR42][R18.64+0x220], R24 ;  /* 0x0002201812007985 */ /* 0x000fe2000c10192a */
[----:B------:R-:W-:-:S02]  /*10810*/  F2FP.F16.F32.PACK_AB R168, R233, R212 ;  /* 0x000000d4e9a8723e */ /* 0x000fc400000000ff */
[----:B------:R-:W-:Y:S01]  /*10820*/  F2FP.F16.F32.PACK_AB R170, R211, R210 ;  /* 0x000000d2d3aa723e */ /* 0x000fe200000000ff */
[----:B------:R-:W-:Y:S01]  /*10830*/  ST.E desc[UR42][R4.64], R25 ;  /* 0x0000001904007985 */ /* 0x000fe2000c10192a */
        /* <DEDUP_REMOVED lines=130> */
[----:B------:R-:W-:Y:S01]  /*11060*/  R2UR UR6, R12 ;  /* 0x000000000c0672ca */ /* 0x000fe200000e0000 */
[----:B------:R-:W-:Y:S01]  /*11070*/  STL [R1+0x88], R2 ;  /* 0x0000880201007387 */ /* 0x000fe20000100800 */
        /* <DEDUP_REMOVED lines=281> */
[----:B------:R-:W-:Y:S01]  /*12210*/  VIADD R10, R10, 0x280 ;  /* 0x000002800a0a7836 */ /* 0x000fe20000000000 */
[----:B------:R-:W-:Y:S02]  /*12220*/  WARPGROUP.DEPBAR.LE gsb0, 0x0 ;  /* 0x00008000000079c5 */ /* 0x000fe40000010000 */
[----:B------:R-:W-:Y:S01]  /*12230*/  ST.E desc[UR42][R18.64+0x220], R24 ;  /* 0x0002201812007985 */ /* 0x000fe2000c10192a */
[----:B------:R-:W-:Y:S02]  /*12240*/  F2FP.F16.F32.PACK_AB R168, R187, R186 ;  /* 0x000000babba8723e */ /* 0x000fe400000000ff */
[----:B------:R-:W-:Y:S01]  /*12250*/  F2FP.F16.F32.PACK_AB R170, R185, R184 ;  /* 0x000000b8b9aa723e */ /* 0x000fe200000000ff */
[----:B------:R-:W-:Y:S01]  /*12260*/  ST.E desc[UR42][R4.64], R25 ;  /* 0x0000001904007985 */ /* 0x000fe2000c10192a */
        /* <DEDUP_REMOVED lines=398> */
[----:B------:R-:W-:Y:S04]  /*13b50*/  STL [R1+0x88], R2 ;  /* 0x0000880201007387 */ /* 0x000fe80000100800 */
[----:B------:R-:W3:Y:S04]  /*13b60*/  LD.E R11, desc[UR42][R18.64+0x220] ;  /* 0x0002202a120b7980 */ /* 0x000ee8000c101900 */
[----:B---3--:R3:W-:Y:S04]  /*13b70*/  ST.E desc[UR42][R18.64+0x220], R11 ;  /* 0x0002200b12007985 */ /* 0x0087e8000c10192a */
[----:B------:R-:W4:Y:S04]  /*13b80*/  LD.E R13, desc[UR42][R4.64] ;  /* 0x0000002a040d7980 */ /* 0x000f28000c101900 */
[----:B----4-:R4:W-:Y:S04]  /*13b90*/  ST.E desc[UR42][R4.64], R13 ;  /* 0x0000000d04007985 */ /* 0x0109e8000c10192a */
[----:B------:R-:W5:Y:S04]  /*13ba0*/  LD.E R15, desc[UR42][R8.64] ;  /* 0x0000002a080f7980 */ /* 0x000f68000c101900 */
[----:B-----5:R5:W-:Y:S04]  /*13bb0*/  ST.E desc[UR42][R8.64], R15 ;  /* 0x0000000f08007985 */ /* 0x020be8000c10192a */
[----:B------:R-:W2:Y:S04]  /*13bc0*/  LD.E R17, desc[UR42][R6.64] ;  /* 0x0000002a06117980 */ /* 0x000ea8000c101900 */
[----:B--2---:R2:W-:Y:S04]  /*13bd0*/  ST.E desc[UR42][R6.64], R17 ;  /* 0x0000001106007985 */ /* 0x0045e8000c10192a */
[----:B------:R-:W2:Y:S04]  /*13be0*/  LD.E R21, desc[UR42][R18.64+0x230] ;  /* 0x0002302a12157980 */ /* 0x000ea8000c101900 */
[----:B0-----:R-:W2:Y:S04]  /*13bf0*/  LD.E R25, desc[UR42][R18.64+0x234] ;  /* 0x0002342a12197980 */ /* 0x001ea8000c101900 */
[----:B-1----:R-:W2:Y:S04]  /*13c00*/  LD.E R27, desc[UR42][R18.64+0x238] ;  /* 0x0002382a121b7980 */ /* 0x002ea8000c101900 */
[----:B------:R-:W2:Y:S04]  /*13c10*/  LD.E R29, desc[UR42][R18.64+0x23c] ;  /* 0x00023c2a121d7980 */ /* 0x000ea8000c101900 */
[----:B---3--:R-:W3:Y:S04]  /*13c20*/  LD.E R11, desc[UR42][R18.64+0x240] ;  /* 0x0002402a120b7980 */ /* 0x008ee8000c101900 */
[----:B------:R-:W3:Y:S04]  /*13c30*/  LD.E R31, desc[UR42][R18.64+0x244] ;  /* 0x0002442a121f7980 */ /* 0x000ee8000c101900 */
[----:B----4-:R-:W4:Y:S04]  /*13c40*/  LD.E R5, desc[UR42][R18.64+0x248] ;  /* 0x0002482a12057980 */ /* 0x010f28000c101900 */
[----:B------:R-:W4:Y:S04]  /*13c50*/  LD.E R13, desc[UR42][R18.64+0x24c] ;  /* 0x00024c2a120d7980 */ /* 0x000f28000c101900 */
[----:B-----5:R-:W5:Y:S04]  /*13c60*/  LD.E R9, desc[UR42][R18.64+0x250] ;  /* 0x0002502a12097980 */ /* 0x020f68000c101900 */
        /* <DEDUP_REMOVED lines=115> */
[----:B------:R0:W-:Y:S04]  /*143a0*/  ST.E desc[UR42][R18.64+0x230], R21 ;  /* 0x0002301512007985 */ /* 0x0001e8000c10192a */
[----:B------:R0:W-:Y:S04]  /*143b0*/  ST.E desc[UR42][R18.64+0x234], R25 ;  /* 0x0002341912007985 */ /* 0x0001e8000c10192a */
[----:B------:R0:W-:Y:S04]  /*143c0*/  ST.E desc[UR42][R18.64+0x238], R27 ;  /* 0x0002381b12007985 */ /* 0x0001e8000c10192a */
[----:B------:R0:W-:Y:S04]  /*143d0*/  ST.E desc[UR42][R18.64+0x23c], R29 ;  /* 0x00023c1d12007985 */ /* 0x0001e8000c10192a */
[----:B---3--:R0:W-:Y:S04]  /*143e0*/  ST.E desc[UR42][R18.64+0x240], R11 ;  /* 0x0002400b12007985 */ /* 0x0081e8000c10192a */
[----:B------:R0:W-:Y:S04]  /*143f0*/  ST.E desc[UR42][R18.64+0x244], R31 ;  /* 0x0002441f12007985 */ /* 0x0001e8000c10192a */
[----:B----4-:R0:W-:Y:S04]  /*14400*/  ST.E desc[UR42][R18.64+0x248], R5 ;  /* 0x0002480512007985 */ /* 0x0101e8000c10192a */
[----:B------:R0:W-:Y:S04]  /*14410*/  ST.E desc[UR42][R18.64+0x24c], R13 ;  /* 0x00024c0d12007985 */ /* 0x0001e8000c10192a */
[----:B-----5:R0:W-:Y:S04]  /*14420*/  ST.E desc[UR42][R18.64+0x250], R9 ;  /* 0x0002500912007985 */ /* 0x0201e8000c10192a */
[----:B------:R0:W-:Y:S04]  /*14430*/  ST.E desc[UR42][R18.64+0x254], R15 ;  /* 0x0002540f12007985 */ /* 0x0001e8000c10192a */
[----:B--2---:R0:W-:Y:S04]  /*14440*/  ST.E desc[UR42][R18.64+0x258], R7 ;  /* 0x0002580712007985 */ /* 0x0041e8000c10192a */
        /* <DEDUP_REMOVED lines=121> */
.L_x_3711:
[----:B------:R-:W-:Y:S05]  /*14be0*/  BSYNC B0 ;  /* 0x0000000000007941 */ /* 0x000fea0003800000 */
.L_x_3710:
[C---:B------:R-:W-:Y:S01]  /*14bf0*/  ISETP.GT.AND P0, PT, R0.reuse, R3, PT ;  /* 0x000000030000720c */ /* 0x040fe20003f04270 */
[----:B------:R-:W-:-:S12]  /*14c00*/  VIADD R0, R0, 0xffffffff ;  /* 0xffffffff00007836 */ /* 0x000fd80000000000 */
[----:B------:R-:W-:Y:S05]  /*14c10*/  @P0 BRA `(.L_x_3712) ;  /* 0xffffff5400280947 */ /* 0x000fea000383ffff */
[----:B01----:R-:W2:Y:S02]  /*14c20*/  LDL R2, [R1+0x70] ;  /* 0x0000700001027983 */ /* 0x003ea40000100800 */
[----:B--2---:R-:W-:-:S07]  /*14c30*/  IMAD.SHL.U32 R2, R2, 0x80, RZ ;  /* 0x0000008002027824 */ /* 0x004fce00078e00ff */
.L_x_3685:
        /* <DEDUP_REMOVED lines=10> */
[----:B------:R-:W-:-:S04]  /*14ce0*/  IMAD.IADD R2, R179, 0x1, R2 ;  /* 0x00000001b3027824 */ /* 0x000fc800078e0202 */
        /* <DEDUP_REMOVED lines=12> */
.L_x_3715:
[----:B------:R-:W-:-:S13]  /*14db0*/  ISETP.NE.AND P0, PT, R7, 0x1, PT ;  /* 0x000000010700780c */ /* 0x000fda0003f05270 */
[----:B------:R-:W0:Y:S02]  /*14dc0*/  @P0 LDC.64 R4, c[0x0][0xae0] ;  /* 0x0002b800ff040b82 */ /* 0x000e240000000a00 */
[----:B0-----:R-:W-:-:S05]  /*14dd0*/  @P0 IMAD.HI.U32 R4, R2, R4, RZ ;  /* 0x0000000402040227 */ /* 0x001fca00078e00ff */
[----:B------:R-:W-:-:S07]  /*14de0*/  @P0 SHF.R.U32.HI R2, RZ, R5, R4 ;  /* 0x00000005ff020219 */ /* 0x000fce0000011604 */
.L_x_3716:
[----:B------:R-:W-:Y:S05]  /*14df0*/  BSYNC B0 ;  /* 0x0000000000007941 */ /* 0x000fea0003800000 */
.L_x_3714:
[----:B------:R-:W-:-:S05]  /*14e00*/  IMAD R2, R2, R7, RZ ;  /* 0x0000000702027224 */ /* 0x000fca00078e02ff */
[----:B------:R-:W-:-:S07]  /*14e10*/  VIMNMX R3, R3, R2, !PT ;  /* 0x0000000203037248 */ /* 0x000fce0007fe0100 */
.L_x_3713:
[----:B------:R-:W-:-:S04]  /*14e20*/  VIADD R3, R3, 0x5f ;  /* 0x0000005f03037836 */ /* 0x000fc80000000000 */
[----:B------:R-:W-:-:S05]  /*14e30*/  IMAD.HI R3, R3, 0x2aaaaaab, RZ ;  /* 0x2aaaaaab03037827 */ /* 0x000fca00078e02ff */
[----:B------:R-:W-:-:S04]  /*14e40*/  SHF.R.U32.HI R2, RZ, 0x1f, R3 ;  /* 0x0000001fff027819 */ /* 0x000fc80000011603 */
[----:B------:R-:W-:-:S04]  /*14e50*/  LEA.HI.SX32 R2, R3, R2, 0x1c ;  /* 0x0000000203027211 */ /* 0x000fc800078fe2ff */
[----:B------:R-:W-:-:S04]  /*14e60*/  VIMNMX R5, R165, R2, !PT ;  /* 0x00000002a5057248 */ /* 0x000fc80007fe0100 */
[----:B------:R-:W-:-:S13]  /*14e70*/  ISETP.GE.AND P0, PT, R0, R5, PT ;  /* 0x000000050000720c */ /* 0x000fda0003f06270 */
[----:B------:R-:W-:Y:S05]  /*14e80*/  @!P0 BRA `(.L_x_3717) ;  /* 0x00000098001c8947 */ /* 0x000fea0003800000 */
[----:B------:R0:W5:Y:S01]  /*14e90*/  LDL.64 R2, [R1+0x170] ;  /* 0x0001700001027983 */ /* 0x0001620000100a00 */
[----:B------:R-:W-:-:S07]  /*14ea0*/  IMAD.MOV.U32 R4, RZ, RZ, R0 ;  /* 0x000000ffff047224 */ /* 0x000fce00078e0000 */
.L_x_3734:
        /* <DEDUP_REMOVED lines=19> */
[----:B---3--:R-:W-:Y:S01]  /*14fe0*/  @!P1 IMAD.MOV.U32 R7, RZ, RZ, RZ ;  /* 0x000000ffff079224 */ /* 0x008fe200078e00ff */
[----:B--2---:R-:W-:-:S04]  /*14ff0*/  LOP3.LUT R0, R0, 0x1, RZ, 0xfc, !PT ;  /* 0x0000000100007812 */ /* 0x004fc800078efcff */
[----:B------:R-:W-:-:S13]  /*15000*/  ISETP.NE.AND P2, PT, R0, 0x3, PT ;  /* 0x000000030000780c */ /* 0x000fda0003f45270 */
[----:B-1----:R-:W-:Y:S05]  /*15010*/  @!P2 BRA `(.L_x_3719) ;  /* 0x000000000004a947 */ /* 0x002fea0003800000 */
[----:B------:R-:W-:Y:S01]  /*15020*/  BPT.TRAP 0x1 ;  /* 0x000000040000795c */ /* 0x000fe20000300000 */
.L_x_3719:
[----:B------:R-:W-:Y:S05]  /*15030*/  BSYNC B0 ;  /* 0x0000000000007941 */ /* 0x000fea0003800000 */
.L_x_3718:
        /* <DEDUP_REMOVED lines=13> */
.L_x_3721:
[----:B------:R-:W-:Y:S05]  /*15110*/  BSYNC B0 ;  /* 0x0000000000007941 */ /* 0x000fea0003800000 */
.L_x_3720:
        /* <DEDUP_REMOVED lines=8> */
.L_x_3723:
[----:B------:R-:W-:Y:S05]  /*151a0*/  BSYNC B0 ;  /* 0x0000000000007941 */ /* 0x000fea0003800000 */
.L_x_3722:
        /* <DEDUP_REMOVED lines=57> */
[----:B-1----:R-:W-:Y:S05]  /*15540*/  @!P2 BRA `(.L_x_3726) ;  /* 0x000000000004a947 */ /* 0x002fea0003800000 */
[----:B------:R-:W-:Y:S01]  /*15550*/  BPT.TRAP 0x1 ;  /* 0x000000040000795c */ /* 0x000fe20000300000 */
.L_x_3726:
[----:B------:R-:W-:Y:S05]  /*15560*/  BSYNC B0 ;  /* 0x0000000000007941 */ /* 0x000fea0003800000 */
.L_x_3725:
        /* <DEDUP_REMOVED lines=10> */
.L_x_3728:
[----:B------:R-:W-:Y:S05]  /*15610*/  BSYNC B0 ;  /* 0x0000000000007941 */ /* 0x000fea0003800000 */
.L_x_3727:
[----:B------:R-:W-:Y:S04]  /*15620*/  BSSY B0, `(.L_x_3729) ;  /* 0x0000006000007945 */ /* 0x000fe80003800000 */
[----:B--2---:R-:W-:Y:S05]  /*15630*/  @P1 BRA `(.L_x_3730) ;  /* 0x0000000000101947 */ /* 0x004fea0003800000 */
[----:B-----5:R-:W-:Y:S01]  /*15640*/  IMAD R6, R6, 0x8, R9 ;  /* 0x0000000806067824 */ /* 0x020fe200078e0209 */
[----:B-1----:R-:W-:-:S04]  /*15650*/  SHF.L.U32 R7, R8, 0x1f, RZ ;  /* 0x0000001f08077819 */ /* 0x002fc800000006ff */
[----:B------:R-:W1:Y:S02]  /*15660*/  SYNCS.PHASECHK.TRANS64.TRYWAIT P1, [R6+URZ], R7 ;  /* 0x00000007060075a7 */ /* 0x000e64000802017f */
[----:B-1----:R-:W-:Y:S05]  /*15670*/  @!P1 BRA `(.L_x_3731) ;  /* 0x0000021800709947 */ /* 0x002fea0003800000 */
.L_x_3730:
[----:B------:R-:W-:Y:S05]  /*15680*/  BSYNC B0 ;  /* 0x0000000000007941 */ /* 0x000fea0003800000 */
.L_x_3729:
        /* <DEDUP_REMOVED lines=174> */
[----:B------:R-:W1:Y:S01]  /*16170*/  S2R R74, SR_TID.X ;  /* 0x00000000004a7919 */ /* 0x000e620000002100 */
[----:B------:R-:W-:Y:S04]  /*16180*/  STL [R1+0x90], R0 ;  /* 0x0000900001007387 */ /* 0x000fe80000100800 */
[----:B------:R-:W-:Y:S01]  /*16190*/  STL [R1+0x90], R0 ;  /* 0x0000900001007387 */ /* 0x000fe20000100800 */
[----:B------:R-:W-:-:S02]  /*161a0*/  WARPGROUP.DEPBAR.LE gsb0, 0x0 ;  /* 0x00008000000079c5 */ /* 0x000fc40000010000 */
[----:B------:R-:W-:-:S06]  /*161b0*/  WARPGROUP.ARRIVE ;  /* 0x00000000000079c5 */ /* 0x000fcc0000000000 */
[----:B------:R-:W-:Y:S01]  /*161c0*/  HGMMA.64x96x16.F32 R24, gdesc[UR4], R24, gsb0 ;  /* 0x01600000041879f0 */ /* 0x000fe20008000818 */
[----:B-1----:R-:W-:Y:S01]  /*161d0*/  LOP3.LUT R74, R74, 0x7f, RZ, 0xc0, !PT ;  /* 0x0000007f4a4a7812 */ /* 0x002fe200078ec0ff */
        /* <DEDUP_REMOVED lines=24> */
[----:B--2---:R-:W2:Y:S02]  /*16360*/  LDL.64 R6, [R1+0x430] ;  /* 0x0004300001067983 */ /* 0x004ea40000100a00 */
[----:B--2---:R-:W-:-:S04]  /*16370*/  FMNMX.FTZ R8, R24, R6, !PT ;  /* 0x0000000618087209 */ /* 0x004fc80007810000 */
        /* <DEDUP_REMOVED lines=37> */
[----:B------:R-:W-:-:S04]  /*165d0*/  FMNMX.FTZ R8, R54, R9, !PT ;  /* 0x0000000936087209 */ /* 0x000fc80007810000 */
[----:B------:R-:W-:Y:S01]  /*165e0*/  FMNMX.FTZ R9, R55, R8, !PT ;  /* 0x0000000837097209 */ /* 0x000fe20007810000 */
[----:B------:R-:W2:Y:S03]  /*165f0*/  SHFL.BFLY PT, R11, R10, 0x2, 0x1f ;  /* 0x0c401f000a0b7f89 */ /* 0x000ea600000e0000 */
[----:B------:R-:W-:-:S04]  /*16600*/  FMNMX.FTZ R8, R58, R9, !PT ;  /* 0x000000093a087209 */ /* 0x000fc80007810000 */
[----:B------:R-:W-:-:S04]  /*16610*/  FMNMX.FTZ R9, R59, R8, !PT ;  /* 0x000000083b097209 */ /* 0x000fc80007810000 */
[----:B------:R-:W-:-:S04]  /*16620*/  FMNMX.FTZ R8, R62, R9, !PT ;  /* 0x000000093e087209 */ /* 0x000fc80007810000 */
[----:B------:R-:W-:-:S04]  /*16630*/  FMNMX.FTZ R9, R63, R8, !PT ;  /* 0x000000083f097209 */ /* 0x000fc80007810000 */
[----:B------:R-:W-:-:S04]  /*16640*/  FMNMX.FTZ R8, R66, R9, !PT ;  /* 0x0000000942087209 */ /* 0x000fc80007810000 */
[----:B------:R-:W-:Y:S02]  /*16650*/  FMNMX.FTZ R9, R67, R8, !PT ;  /* 0x0000000843097209 */ /* 0x000fe40007810000 */
[----:B--2---:R-:W-:Y:S02]  /*16660*/  FMNMX.FTZ R13, R10, R11, !PT ;  /* 0x0000000b0a0d7209 */ /* 0x004fe40007810000 */
[----:B------:R-:W-:-:S03]  /*16670*/  FMNMX.FTZ R8, R70, R9, !PT ;  /* 0x0000000946087209 */ /* 0x000fc60007810000 */
[----:B------:R-:W2:Y:S01]  /*16680*/  SHFL.BFLY PT, R12, R13, 0x1, 0x1f ;  /* 0x0c201f000d0c7f89 */ /* 0x000ea200000e0000 */
[----:B------:R-:W-:-:S03]  /*16690*/  FMNMX.FTZ R11, R71, R8, !PT ;  /* 0x00000008470b7209 */ /* 0x000fc60007810000 */
[----:B------:R-:W4:Y:S04]  /*166a0*/  LDL.64 R8, [R1+0x440] ;  /* 0x0004400001087983 */ /* 0x000f280000100a00 */
[----:B------:R-:W-:Y:S04]  /*166b0*/  STL.64 [R1+0x430], R10 ;  /* 0x0004300a01007387 */ /* 0x000fe80000100a00 */
[----:B------:R-:W3:Y:S01]  /*166c0*/  LDL R76, [R1+0x434] ;  /* 0x00043400014c7983 */ /* 0x000ee20000100800 */
[----:B--2---:R-:W-:-:S05]  /*166d0*/  FMNMX.FTZ R12, R13, R12, !PT ;  /* 0x0000000c0d0c7209 */ /* 0x004fca0007810000 */
[----:B------:R-:W-:Y:S04]  /*166e0*/  STL [R1+0x430], R12 ;  /* 0x0004300c01007387 */ /* 0x000fe80000100800 */
[----:B------:R-:W2:Y:S04]  /*166f0*/  LDL R75, [R1+0x430] ;  /* 0x00043000014b7983 */ /* 0x000ea80000100800 */
[----:B---3--:R-:W3:Y:S01]  /*16700*/  SHFL.BFLY PT, R11, R76, 0x2, 0x1f ;  /* 0x0c401f004c0b7f89 */ /* 0x008ee200000e0000 */
[----:B--2---:R-:W-:Y:S01]  /*16710*/  FADD.FTZ R13, R6, -R75 ;  /* 0x8000004b060d7221 */ /* 0x004fe20000010000 */
[----:B------:R-:W-:Y:S01]  /*16720*/  FMUL.FTZ R75, R74, R75 ;  /* 0x0000004b4a4b7220 */ /* 0x000fe20000410000 */
[----:B---3--:R-:W-:-:S03]  /*16730*/  FMNMX.FTZ R11, R11, R76, !PT ;  /* 0x0000004c0b0b7209 */ /* 0x008fc60007810000 */
[-CC-:B------:R-:W-:Y:S02]  /*16740*/  FFMA.FTZ R73, R24, R74.reuse, -R75.reuse ;  /* 0x0000004a18497223 */ /* 0x180fe4000001084b */
[----:B------:R-:W2:Y:S01]  /*16750*/  SHFL.BFLY PT, R24, R11, 0x1, 0x1f ;  /* 0x0c201f000b187f89 */ /* 0x000ea200000e0000 */
[-CC-:B------:R-:W-:Y:S01]  /*16760*/  FFMA.FTZ R168, R25, R74.reuse, -R75.reuse ;  /* 0x0000004a19a87223 */ /* 0x180fe2000001084b */
[-C--:B------:R-:W-:Y:S01]  /*16770*/  FMUL.FTZ R13, R13, R74.reuse ;  /* 0x0000004a0d0d7220 */ /* 0x080fe20000410000 */
[-CC-:B------:R-:W-:Y:S01]  /*16780*/  FFMA.FTZ R21, R32, R74.reuse, -R75.reuse ;  /* 0x0000004a20157223 */ /* 0x180fe2000001084b */
[----:B------:R-:W-:Y:S01]  /*16790*/  MUFU.EX2 R73, R73 ;  /* 0x0000004900497308 */ /* 0x000fe20000000800 */
[----:B------:R-:W-:Y:S01]  /*167a0*/  FFMA.FTZ R170, R28, R74, -R75 ;  /* 0x0000004a1caa7223 */ /* 0x000fe2000001084b */
[----:B--2---:R-:W-:-:S05]  /*167b0*/  FMNMX.FTZ R24, R11, R24, !PT ;  /* 0x000000180b187209 */ /* 0x004fca0007810000 */
[----:B------:R-:W-:Y:S01]  /*167c0*/  FMUL.FTZ R25, R24, R74 ;  /* 0x0000004a18197220 */ /* 0x000fe20000410000 */
[----:B------:R-:W-:-:S03]  /*167d0*/  FADD.FTZ R7, R7, -R24 ;  /* 0x8000001807077221 */ /* 0x000fc60000010000 */
[-CC-:B------:R-:W-:Y:S01]  /*167e0*/  FFMA.FTZ R26, R26, R74.reuse, -R25.reuse ;  /* 0x0000004a1a1a7223 */ /* 0x180fe20000010819 */
[----:B------:R-:W-:Y:S01]  /*167f0*/  FMUL.FTZ R7, R74, R7 ;  /* 0x000000074a077220 */ /* 0x000fe20000410000 */
        /* <DEDUP_REMOVED lines=8> */
[----:B------:R-:W2:Y:S08]  /*16880*/  MUFU.EX2 R169, R169 ;  /* 0x000000a900a97308 */ /* 0x000eb00000000800 */
[----:B------:R-:W3:Y:S01]  /*16890*/  MUFU.EX2 R168, R168 ;  /* 0x000000a800a87308 */ /* 0x000ee20000000800 */
[----:B------:R-:W-:-:S07]  /*168a0*/  FFMA.FTZ R211, R35, R74, -R25 ;  /* 0x0000004a23d37223 */ /* 0x000fce0000010819 */
[----:B------:R-:W0:Y:S01]  /*168b0*/  MUFU.EX2 R171, R171 ;  /* 0x000000ab00ab7308 */ /* 0x000e220000000800 */
[----:B------:R-:W-:-:S07]  /*168c0*/  FFMA.FTZ R190, R33, R74, -R75 ;  /* 0x0000004a21be7223 */ /* 0x000fce000001084b */
[----:B------:R-:W1:Y:S01]  /*168d0*/  MUFU.EX2 R170, R170 ;  /* 0x000000aa00aa7308 */ /* 0x000e620000000800 */
[----:B----4-:R-:W-:Y:S01]  /*168e0*/  FFMA.FTZ R6, R9, R32, R26 ;  /* 0x0000002009067223 */ /* 0x010fe2000001001a */
[----:B------:R-:W-:-:S06]  /*168f0*/  FFMA.FTZ R209, R38, R74, -R25 ;  /* 0x0000004a26d17223 */ /* 0x000fcc0000010819 */
[----:B------:R-:W4:Y:S01]  /*16900*/  MUFU.EX2 R28, R28 ;  /* 0x0000001c001c7308 */ /* 0x000f220000000800 */
[----:B------:R-:W-:Y:S01]  /*16910*/  FFMA.FTZ R7, R72, R8, R73 ;  /* 0x0000000848077223 */ /* 0x000fe20000010049 */
[----:B------:R-:W-:-:S06]  /*16920*/  FFMA.FTZ R20, R36, R74, -R75 ;  /* 0x0000004a24147223 */ /* 0x000fcc000001084b */
[----:B------:R-:W4:Y:S01]  /*16930*/  MUFU.EX2 R29, R29 ;  /* 0x0000001d001d7308 */ /* 0x000f220000000800 */
        /* <DEDUP_REMOVED lines=9> */
[----:B-1----:R-:W-:Y:S01]  /*169d0*/  FADD.FTZ R6, R170, R7 ;  /* 0x00000007aa067221 */ /* 0x002fe20000010000 */
[----:B------:R-:W-:-:S06]  /*169e0*/  FFMA.FTZ R16, R40, R74, -R75 ;  /* 0x0000004a28107223 */ /* 0x000fcc000001084b */
[----:B------:R-:W1:Y:S01]  /*169f0*/  MUFU.EX2 R190, R190 ;  /* 0x000000be00be7308 */ /* 0x000e620000000800 */
[----:B----4-:R-:W-:Y:S01]  /*16a00*/  FADD.FTZ R9, R28, R9 ;  /* 0x000000091c097221 */ /* 0x010fe20000010000 */
[----:B------:R-:W-:-:S06]  /*16a10*/  FFMA.FTZ R207, R43, R74, -R25 ;  /* 0x0000004a2bcf7223 */ /* 0x000fcc0000010819 */
[----:B------:R-:W4:Y:S01]  /*16a20*/  MUFU.EX2 R209, R209 ;  /* 0x000000d100d17308 */ /* 0x000f220000000800 */
[----:B------:R-:W-:Y:S01]  /*16a30*/  FADD.FTZ R6, R29, R6 ;  /* 0x000000061d067221 */ /* 0x000fe20000010000 */
        /* <DEDUP_REMOVED lines=75> */
[----:B---3--:R-:W-:-:S06]  /*16ef0*/  FADD.FTZ R6, R12, R7 ;  /* 0x000000070c067221 */ /* 0x008fcc0000010000 */
[----:B------:R-:W2:Y:S01]  /*16f00*/  MUFU.EX2 R202, R202 ;  /* 0x000000ca00ca7308 */ /* 0x000ea20000000800 */
[----:B------:R-:W-:-:S07]  /*16f10*/  FFMA.FTZ R198, R70, R74, -R25 ;  /* 0x0000004a46c67223 */ /* 0x000fce0000010819 */
[----:B------:R-:W3:Y:S01]  /*16f20*/  MUFU.EX2 R184, R184 ;  /* 0x000000b800b87308 */ /* 0x000ee20000000800 */
[----:B------:R-:W-:Y:S01]  /*16f30*/  FFMA.FTZ R68, R68, R74, -R75 ;  /* 0x0000004a44447223 */ /* 0x000fe2000001084b */
[----:B0-----:R-:W-:-:S06]  /*16f40*/  FADD.FTZ R7, R201, R8 ;  /* 0x00000008c9077221 */ /* 0x001fcc0000010000 */
[----:B------:R-:W0:Y:S01]  /*16f50*/  MUFU.EX2 R197, R197 ;  /* 0x000000c500c57308 */ /* 0x000e220000000800 */
[----:B-1----:R-:W-:Y:S01]  /*16f60*/  FADD.FTZ R6, R183, R6 ;  /* 0x00000006b7067221 */ /* 0x002fe20000010000 */
[----:B------:R-:W-:-:S06]  /*16f70*/  FFMA.FTZ R177, R69, R74, -R75 ;  /* 0x0000004a45b17223 */ /* 0x000fcc000001084b */
[----:B------:R-:W1:Y:S01]  /*16f80*/  MUFU.EX2 R10, R10 ;  /* 0x0000000a000a7308 */ /* 0x000e620000000800 */
[----:B------:R-:W-:Y:S01]  /*16f90*/  FFMA.FTZ R204, R71, R74, -R25 ;  /* 0x0000004a47cc7223 */ /* 0x000fe20000010819 */
[----:B----4-:R-:W-:-:S06]  /*16fa0*/  FADD.FTZ R9, R196, R7 ;  /* 0x00000007c4097221 */ /* 0x010fcc0000010000 */
[----:B------:R-:W4:Y:S01]  /*16fb0*/  MUFU.EX2 R203, R203 ;  /* 0x000000cb00cb7308 */ /* 0x000f220000000800 */
[----:B------:R-:W-:-:S07]  /*16fc0*/  FADD.FTZ R7, R13, R6 ;  /* 0x000000060d077221 */ /* 0x000fce0000010000 */
[----:B------:R-:W4:Y:S01]  /*16fd0*/  MUFU.EX2 R182, R182 ;  /* 0x000000b600b67308 */ /* 0x000f220000000800 */
[----:B--2---:R-:W-:Y:S01]  /*16fe0*/  FADD.FTZ R6, R202, R9 ;  /* 0x00000009ca067221 */ /* 0x004fe20000010000 */
[----:B---3--:R-:W-:-:S06]  /*16ff0*/  FADD.FTZ R7, R184, R7 ;  /* 0x00000007b8077221 */ /* 0x008fcc0000010000 */
[----:B------:R-:W-:Y:S08]  /*17000*/  MUFU.EX2 R11, R68 ;  /* 0x00000044000b7308 */ /* 0x000ff00000000800 */
[----:B------:R-:W2:Y:S01]  /*17010*/  MUFU.EX2 R198, R198 ;  /* 0x000000c600c67308 */ /* 0x000ea20000000800 */
[----:B0-----:R-:W-:Y:S01]  /*17020*/  FADD.FTZ R6, R197, R6 ;  /* 0x00000006c5067221 */ /* 0x001fe20000010000 */
[----:B-1----:R-:W-:-:S06]  /*17030*/  FADD.FTZ R7, R10, R7 ;  /* 0x000000070a077221 */ /* 0x002fcc0000010000 */
[----:B------:R-:W0:Y:S08]  /*17040*/  MUFU.EX2 R177, R177 ;  /* 0x000000b100b17308 */ /* 0x000e300000000800 */
[----:B------:R-:W1:Y:S01]  /*17050*/  MUFU.EX2 R204, R204 ;  /* 0x000000cc00cc7308 */ /* 0x000e620000000800 */
[----:B----4-:R-:W-:Y:S01]  /*17060*/  FADD.FTZ R9, R203, R6 ;  /* 0x00000006cb097221 */ /* 0x010fe20000010000 */
[----:B------:R-:W-:-:S03]  /*17070*/  FADD.FTZ R6, R182, R7 ;  /* 0x00000007b6067221 */ /* 0x000fc60000010000 */
[----:B--2---:R-:W-:Y:S01]  /*17080*/  FADD.FTZ R9, R198, R9 ;  /* 0x00000009c6097221 */ /* 0x004fe20000010000 */
[----:B------:R-:W-:-:S04]  /*17090*/  FADD.FTZ R6, R11, R6 ;  /* 0x000000060b067221 */ /* 0x000fc80000010000 */
[----:B0-----:R-:W-:Y:S01]  /*170a0*/  FADD.FTZ R8, R177, R6 ;  /* 0x00000006b1087221 */ /* 0x001fe20000010000 */
[----:B------:R-:W-:Y:S01]  /*170b0*/  STL [R1+0x434], R24 ;  /* 0x0004341801007387 */ /* 0x000fe20000100800 */
[----:B-1----:R-:W-:-:S05]  /*170c0*/  FADD.FTZ R9, R204, R9 ;  /* 0x00000009cc097221 */ /* 0x002fca0000010000 */
        /* <DEDUP_REMOVED lines=12> */
[----:B------:R-:W3:Y:S04]  /*17190*/  LD.E R149, desc[UR42][R18.64+0x414] ;  /* 0x0004142a12957980 */ /* 0x000ee8000c101900 */
[----:B0-----:R-:W4:Y:S04]  /*171a0*/  LD.E R9, desc[UR42][R18.64+0x230] ;  /* 0x0002302a12097980 */ /* 0x001f28000c101900 */
        /* <DEDUP_REMOVED lines=60> */
[----:B------:R-:W-:Y:S01]  /*17570*/  ULOP3.LUT UR6, UR4, 0x8, URZ, 0xfc, !UPT ;  /* 0x0000000804067892 */ /* 0x000fe2000f8efc3f */
[----:B------:R-:W-:-:S05]  /*17580*/  IMAD.U32 R179, RZ, RZ, UR5 ;  /* 0x00000005ffb37e24 */ /* 0x000fca000f8e00ff */
[----:B------:R-:W-:Y:S02]  /*17590*/  IMAD.U32 R178, RZ, RZ, UR6 ;  /* 0x00000006ffb27e24 */ /* 0x000fe4000f8e00ff */
[C---:B---3--:R-:W-:Y:S01]  /*175a0*/  FMUL.FTZ R149, R72.reuse, R149 ;  /* 0x0000009548957220 */ /* 0x048fe20000410000 */
[C---:B----4-:R-:W-:Y:S01]  /*175b0*/  FMUL.FTZ R9, R72.reuse, R9 ;  /* 0x0000000948097220 */ /* 0x050fe20000410000 */
        /* <DEDUP_REMOVED lines=122> */
[----:B0-----:R-:W3:Y:S01]  /*17d60*/  LD.E R9, desc[UR42][R178.64] ;  /* 0x0000002ab2097980 */ /* 0x001ee2000c101900 */
[----:B------:R-:W-:Y:S01]  /*17d70*/  ULOP3.LUT UR4, UR4, 0xc, URZ, 0xfc, !UPT ;  /* 0x0000000c04047892 */ /* 0x000fe2000f8efc3f */
[----:B------:R-:W-:-:S05]  /*17d80*/  IMAD.U32 R181, RZ, RZ, UR5 ;  /* 0x00000005ffb57e24 */ /* 0x000fca000f8e00ff */
[----:B------:R-:W-:Y:S02]  /*17d90*/  IMAD.U32 R180, RZ, RZ, UR4 ;  /* 0x00000004ffb47e24 */ /* 0x000fe4000f8e00ff */
[----:B---3--:R-:W-:-:S05]  /*17da0*/  FMUL.FTZ R9, R32, R9 ;  /* 0x0000000920097220 */ /* 0x008fca0000410000 */
[----:B------:R0:W-:Y:S04]  /*17db0*/  ST.E desc[UR42][R178.64], R9 ;  /* 0x00000009b2007985 */ /* 0x0001e8000c10192a */
[----:B-1----:R-:W3:Y:S02]  /*17dc0*/  LD.E R25, desc[UR42][R180.64] ;  /* 0x0000002ab4197980 */ /* 0x002ee4000c101900 */
[----:B---3--:R-:W-:-:S05]  /*17dd0*/  FMUL.FTZ R25, R32, R25 ;  /* 0x0000001920197220 */ /* 0x008fca0000410000 */
[----:B------:R1:W-:Y:S04]  /*17de0*/  ST.E desc[UR42][R180.64], R25 ;  /* 0x00000019b4007985 */ /* 0x0003e8000c10192a */
[----:B------:R-:W3:Y:S04]  /*17df0*/  LD.E R149, desc[UR42][R18.64+0x41c] ;  /* 0x00041c2a12957980 */ /* 0x000ee8000c101900 */
[----:B--2---:R-:W2:Y:S04]  /*17e00*/  LD.E R27, desc[UR42][R18.64+0x238] ;  /* 0x0002382a121b7980 */ /* 0x004ea8000c101900 */
[----:B------:R-:W4:Y:S04]  /*17e10*/  LD.E R31, desc[UR42][R18.64+0x23c] ;  /* 0x00023c2a121f7980 */ /* 0x000f28000c101900 */
[----:B------:R-:W4:Y:S04]  /*17e20*/  LD.E R33, desc[UR42][R18.64+0x248] ;  /* 0x0002482a12217980 */ /* 0x000f28000c101900 */
[----:B------:R-:W4:Y:S04]  /*17e30*/  LD.E R35, desc[UR42][R18.64+0x24c] ;  /* 0x00024c2a12237980 */ /* 0x000f28000c101900 */
[----:B------:R-:W4:Y:S04]  /*17e40*/  LD.E R37, desc[UR42][R18.64+0x258] ;  /* 0x0002582a12257980 */ /* 0x000f28000c101900 */
[----:B------:R-:W4:Y:S04]  /*17e50*/  LD.E R39, desc[UR42][R18.64+0x25c] ;  /* 0x00025c2a12277980 */ /* 0x000f28000c101900 */
[----:B0-----:R-:W4:Y:S04]  /*17e60*/  LD.E R9, desc[UR42][R18.64+0x268] ;  /* 0x0002682a12097980 */ /* 0x001f28000c101900 */
        /* <DEDUP_REMOVED lines=54> */
[C---:B---3--:R-:W-:Y:S01]  /*181d0*/  FMUL.FTZ R149, R32.reuse, R149 ;  /* 0x0000009520957220 */ /* 0x048fe20000410000 */
[C---:B--2---:R-:W-:Y:S01]  /*181e0*/  FMUL.FTZ R27, R32.reuse, R27 ;  /* 0x0000001b201b7220 */ /* 0x044fe20000410000 */
        /* <DEDUP_REMOVED lines=131> */
[----:B------:R-:W2:Y:S04]  /*18a20*/  LD.E R37, desc[UR42][R180.64] ;  /* 0x0000002ab4257980 */ /* 0x000ea8000c101900 */
[----:B--2---:R2:W-:Y:S04]  /*18a30*/  ST.E desc[UR42][R180.64], R37 ;  /* 0x00000025b4007985 */ /* 0x0045e8000c10192a */
[----:B------:R-:W4:Y:S04]  /*18a40*/  LD.E R39, desc[UR42][R18.64+0x230] ;  /* 0x0002302a12277980 */ /* 0x000f28000c101900 */
[----:B------:R-:W4:Y:S04]  /*18a50*/  LD.E R41, desc[UR42][R18.64+0x234] ;  /* 0x0002342a12297980 */ /* 0x000f28000c101900 */
[----:B------:R-:W4:Y:S04]  /*18a60*/  LD.E R27, desc[UR42][R18.64+0x238] ;  /* 0x0002382a121b7980 */ /* 0x000f28000c101900 */
[----:B0-----:R-:W4:Y:S04]  /*18a70*/  LD.E R31, desc[UR42][R18.64+0x23c] ;  /* 0x00023c2a121f7980 */ /* 0x001f28000c101900 */
[----:B-1----:R-:W4:Y:S04]  /*18a80*/  LD.E R33, desc[UR42][R18.64+0x240] ;  /* 0x0002402a12217980 */ /* 0x002f28000c101900 */
[----:B------:R-:W4:Y:S04]  /*18a90*/  LD.E R43, desc[UR42][R18.64+0x244] ;  /* 0x0002442a122b7980 */ /* 0x000f28000c101900 */
[----:B---3--:R-:W3:Y:S04]  /*18aa0*/  LD.E R35, desc[UR42][R18.64+0x248] ;  /* 0x0002482a12237980 */ /* 0x008ee8000c101900 */
[----:B------:R-:W3:Y:S04]  /*18ab0*/  LD.E R45, desc[UR42][R18.64+0x24c] ;  /* 0x00024c2a122d7980 */ /* 0x000ee8000c101900 */
        /* <DEDUP_REMOVED lines=67> */
[----:B----4-:R0:W-:Y:S04]  /*18ef0*/  ST.E desc[UR42][R18.64+0x230], R39 ;  /* 0x0002302712007985 */ /* 0x0101e8000c10192a */
[----:B------:R1:W-:Y:S04]  /*18f00*/  ST.E desc[UR42][R18.64+0x234], R41 ;  /* 0x0002342912007985 */ /* 0x0003e8000c10192a */
        /* <DEDUP_REMOVED lines=51> */
[----:B------:R-:W-:Y:S04]  /*19240*/  ST.E desc[UR42][R18.64+0x240], R33 ;  /* 0x0002402112007985 */ /* 0x000fe8000c10192a */
[----:B------:R-:W-:Y:S04]  /*19250*/  ST.E desc[UR42][R18.64+0x244], R43 ;  /* 0x0002442b12007985 */ /* 0x000fe8000c10192a */
[----:B---3--:R-:W-:Y:S04]  /*19260*/  ST.E desc[UR42][R18.64+0x248], R35 ;  /* 0x0002482312007985 */ /* 0x008fe8000c10192a */
[----:B------:R-:W-:Y:S04]  /*19270*/  ST.E desc[UR42][R18.64+0x24c], R45 ;  /* 0x00024c2d12007985 */ /* 0x000fe8000c10192a */
[----:B--2---:R-:W-:Y:S04]  /*19280*/  ST.E desc[UR42][R18.64+0x250], R37 ;  /* 0x0002502512007985 */ /* 0x004fe8000c10192a */
        /* <DEDUP_REMOVED lines=115> */
[----:B0-----:R-:W4:Y:S01]  /*199c0*/  LDL R24, [R1+0x88] ;  /* 0x0000880001187983 */ /* 0x001f220000100800 */
[----:B------:R-:W-:Y:S01]  /*199d0*/  IMAD R8, R25, 0xc00, R8 ;  /* 0x00000c0019087824 */ /* 0x000fe200078e0208 */
[----:B------:R-:W-:-:S02]  /*199e0*/  F2FP.F16.F32.PACK_AB R168, R168, R73 ;  /* 0x00000049a8a8723e */ /* 0x000fc400000000ff */
[----:B------:R-:W-:Y:S01]  /*199f0*/  F2FP.F16.F32.PACK_AB R169, R169, R26 ;  /* 0x0000001aa9a9723e */ /* 0x000fe200000000ff */
[----:B-1----:R-:W4:Y:S01]  /*19a00*/  LD.E R30, desc[UR42][R18.64+0x238] ;  /* 0x0002382a121e7980 */ /* 0x002f22000c101900 */
[----:B------:R-:W-:Y:S02]  /*19a10*/  F2FP.F16.F32.PACK_AB R170, R29, R170 ;  /* 0x000000aa1daa723e */ /* 0x000fe400000000ff */
[----:B------:R-:W-:Y:S01]  /*19a20*/  F2FP.F16.F32.PACK_AB R171, R28, R171 ;  /* 0x000000ab1cab723e */ /* 0x000fe200000000ff */
[----:B------:R-:W4:Y:S04]  /*19a30*/  LD.E R29, desc[UR42][R18.64+0x234] ;  /* 0x0002342a121d7980 */ /* 0x000f28000c101900 */
[----:B------:R-:W4:Y:S04]  /*19a40*/  LD.E R28, desc[UR42][R18.64+0x230] ;  /* 0x0002302a121c7980 */ /* 0x000f28000c101900 */
[----:B------:R-:W4:Y:S04]  /*19a50*/  LD.E R31, desc[UR42][R18.64+0x23c] ;  /* 0x00023c2a121f7980 */ /* 0x000f28000c101900 */
        /* <DEDUP_REMOVED lines=126> */
[----:B------:R-:W-:Y:S01]  /*1a240*/  R2UR UR7, R9 ;  /* 0x00000000090772ca */ /* 0x000fe200000e0000 */
[----:B------:R-:W-:Y:S01]  /*1a250*/  VOTEU.ANY UP0, P1 ;  /* 0x00000000003f7886 */ /* 0x000fe20000800100 */
[----:B--2---:R-:W-:-:S11]  /*1a260*/  WARPGROUP.ARRIVE ;  /* 0x00000000000079c5 */ /* 0x004fd60000000000 */
[----:B------:R-:W-:Y:S03]  /*1a270*/  HGMMA.64x256x16.F32 R24, R168, gdesc[UR4].tnspB, R24, UP0, gsb0 ;  /* 0x43e00004a8187df0 */ /* 0x000fe6000b800818 */
[----:B------:R-:W-:Y:S02]  /*1a280*/  WARPGROUP.DEPBAR.LE gsb0, 0x0 ;  /* 0x00008000000079c5 */ /* 0x000fe40000010000 */
[----:B------:R-:W-:Y:S02]  /*1a290*/  VIADD R168, R8, 0x80 ;  /* 0x0000008008a87836 */ /* 0x000fe40000000000 */
[----:B------:R-:W-:Y:S01]  /*1a2a0*/  IMAD.MOV.U32 R169, RZ, RZ, R9 ;  /* 0x000000ffffa97224 */ /* 0x000fe200078e0009 */
[----:B------:R-:W-:Y:S02]  /*1a2b0*/  ST.E desc[UR42][R18.64+0x220], R24 ;  /* 0x0002201812007985 */ /* 0x000fe4000c10192a */
[----:B------:R-:W-:-:S02]  /*1a2c0*/  R2UR UR6, R168 ;  /* 0x00000000a80672ca */ /* 0x000fc400000e0000 */
[----:B------:R-:W-:Y:S01]  /*1a2d0*/  R2UR UR7, R169 ;  /* 0x00000000a90772ca */ /* 0x000fe200000e0000 */
[----:B------:R-:W-:Y:S01]  /*1a2e0*/  ST.E desc[UR42][R6.64], R25 ;  /* 0x0000001906007985 */ /* 0x000fe2000c10192a */
[----:B------:R-:W-:Y:S02]  /*1a2f0*/  F2FP.F16.F32.PACK_AB R168, R190, R21 ;  /* 0x00000015bea8723e */ /* 0x000fe400000000ff */
        /* <DEDUP_REMOVED lines=132> */
[----:B------:R-:W-:Y:S01]  /*1ab40*/  IMAD.MOV.U32 R21, RZ, RZ, R9 ;  /* 0x000000ffff157224 */ /* 0x000fe200078e0009 */
[----:B------:R-:W-:Y:S02]  /*1ab50*/  STL [R1+0x88], R0 ;  /* 0x0000880001007387 */ /* 0x000fe40000100800 */
[----:B------:R-:W-:Y:S02]  /*1ab60*/  R2UR UR6, R20 ;  /* 0x00000000140672ca */ /* 0x000fe400000e0000 */
[----:B------:R-:W-:Y:S01]  /*1ab70*/  R2UR UR7, R21 ;  /* 0x00000000150772ca */ /* 0x000fe200000e0000 */
        /* <DEDUP_REMOVED lines=280> */
[----:B------:R-:W-:Y:S01]  /*1bd00*/  VIADD R8, R8, 0x280 ;  /* 0x0000028008087836 */ /* 0x000fe20000000000 */
[----:B------:R-:W-:-:S02]  /*1bd10*/  WARPGROUP.DEPBAR.LE gsb0, 0x0 ;  /* 0x00008000000079c5 */ /* 0x000fc40000010000 */
        /* <DEDUP_REMOVED lines=403> */
[----:B------:R-:W2:Y:S04]  /*1d650*/  LD.E R9, desc[UR42][R18.64+0x220] ;  /* 0x0002202a12097980 */ /* 0x000ea8000c101900 */
[----:B--2---:R2:W-:Y:S04]  /*1d660*/  ST.E desc[UR42][R18.64+0x220], R9 ;  /* 0x0002200912007985 */ /* 0x0045e8000c10192a */
[----:B------:R-:W3:Y:S04]  /*1d670*/  LD.E R11, desc[UR42][R6.64] ;  /* 0x0000002a060b7980 */ /* 0x000ee8000c101900 */
[----:B---3--:R3:W-:Y:S04]  /*1d680*/  ST.E desc[UR42][R6.64], R11 ;  /* 0x0000000b06007985 */ /* 0x0087e8000c10192a */
[----:B------:R-:W4:Y:S04]  /*1d690*/  LD.E R13, desc[UR42][R178.64] ;  /* 0x0000002ab20d7980 */ /* 0x000f28000c101900 */
[----:B----4-:R4:W-:Y:S04]  /*1d6a0*/  ST.E desc[UR42][R178.64], R13 ;  /* 0x0000000db2007985 */ /* 0x0109e8000c10192a */
[----:B------:R-:W2:Y:S04]  /*1d6b0*/  LD.E R15, desc[UR42][R180.64] ;  /* 0x0000002ab40f7980 */ /* 0x000ea8000c101900 */
[----:B--2---:R2:W-:Y:S04]  /*1d6c0*/  ST.E desc[UR42][R180.64], R15 ;  /* 0x0000000fb4007985 */ /* 0x0045e8000c10192a */
[----:B------:R-:W2:Y:S04]  /*1d6d0*/  LD.E R17, desc[UR42][R18.64+0x230] ;  /* 0x0002302a12117980 */ /* 0x000ea8000c101900 */
[----:B------:R-:W2:Y:S04]  /*1d6e0*/  LD.E R21, desc[UR42][R18.64+0x234] ;  /* 0x0002342a12157980 */ /* 0x000ea8000c101900 */
[----:B0-----:R-:W2:Y:S04]  /*1d6f0*/  LD.E R25, desc[UR42][R18.64+0x238] ;  /* 0x0002382a12197980 */ /* 0x001ea8000c101900 */
[----:B-1----:R-:W2:Y:S04]  /*1d700*/  LD.E R27, desc[UR42][R18.64+0x23c] ;  /* 0x00023c2a121b7980 */ /* 0x002ea8000c101900 */
[----:B------:R-:W2:Y:S04]  /*1d710*/  LD.E R9, desc[UR42][R18.64+0x240] ;  /* 0x0002402a12097980 */ /* 0x000ea8000c101900 */
[----:B------:R-:W2:Y:S04]  /*1d720*/  LD.E R29, desc[UR42][R18.64+0x244] ;  /* 0x0002442a121d7980 */ /* 0x000ea8000c101900 */
[----:B---3--:R-:W3:Y:S04]  /*1d730*/  LD.E R7, desc[UR42][R18.64+0x248] ;  /* 0x0002482a12077980 */ /* 0x008ee8000c101900 */
[----:B------:R-:W3:Y:S04]  /*1d740*/  LD.E R11, desc[UR42][R18.64+0x24c] ;  /* 0x00024c2a120b7980 */ /* 0x000ee8000c101900 */
[----:B----4-:R-:W4:Y:S04]  /*1d750*/  LD.E R13, desc[UR42][R18.64+0x250] ;  /* 0x0002502a120d7980 */ /* 0x010f28000c101900 */
        /* <DEDUP_REMOVED lines=247> */
.L_x_3733:
[----:B------:R-:W-:Y:S05]  /*1e6d0*/  BSYNC B0 ;  /* 0x0000000000007941 */ /* 0x000fea0003800000 */
.L_x_3732:
[----:B------:R-:W-:Y:S05]  /*1e6e0*/  @P0 BRA `(.L_x_3734) ;  /* 0xffffff6400f00947 */ /* 0x000fea000383ffff */
[----:B01----:R-:W-:-:S07]  /*1e6f0*/  IMAD.MOV.U32 R0, RZ, RZ, R4 ;  /* 0x000000ffff007224 */ /* 0x003fce00078e0004 */
.L_x_3717:
[----:B------:R-:W-:-:S13]  /*1e700*/  ISETP.GE.AND P0, PT, R0, R165, PT ;  /* 0x000000a50000720c */ /* 0x000fda0003f06270 */
[----:B------:R-:W-:Y:S05]  /*1e710*/  @!P0 BRA `(.L_x_3735) ;  /* 0x000000ac003c8947 */ /* 0x000fea0003800000 */
[----:B------:R0:W5:Y:S02]  /*1e720*/  LDL.64 R2, [R1+0x170] ;  /* 0x0001700001027983 */ /* 0x0001640000100a00 */
.L_x_3762:
        /* <DEDUP_REMOVED lines=21> */
.L_x_3737:
[----:B------:R-:W-:Y:S05]  /*1e880*/  BSYNC B0 ;  /* 0x0000000000007941 */ /* 0x000fea0003800000 */
.L_x_3736:
        /* <DEDUP_REMOVED lines=13> */
.L_x_3739:
[----:B------:R-:W-:Y:S05]  /*1e960*/  BSYNC B0 ;  /* 0x0000000000007941 */ /* 0x000fea0003800000 */
.L_x_3738:
        /* <DEDUP_REMOVED lines=8> */
.L_x_3741:
[----:B------:R-:W-:Y:S05]  /*1e9f0*/  BSYNC B0 ;  /* 0x0000000000007941 */ /* 0x000fea0003800000 */
.L_x_3740:
[----:B-1---5:R-:W2:Y:S04]  /*1ea00*/  LD.E R7, desc[UR42][R2.64] ;  /* 0x0000002a02077980 */ /* 0x022ea8000c101900 */
[----:B------:R-:W2:Y:S01]  /*1ea10*/  LDL.64 R10, [R1+0xa0] ;  /* 0x0000a000010a7983 */ /* 0x000ea20000100a00 */
[----:B------:R-:W-:Y:S05]  /*1ea20*/  WARPSYNC.ALL ;  /* 0x0000000000007948 */ /* 0x000fea0003800000 */
[----:B------:R-:W3:Y:S04]  /*1ea30*/  LDL.64 R4, [R1+0x98] ;  /* 0x0000980001047983 */ /* 0x000ee80000100a00 */
[----:B------:R-:W4:Y:S04]  /*1ea40*/  LDL.64 R8, [R1+0x98] ;  /* 0x0000980001087983 */ /* 0x000f280000100a00 */
        /* <DEDUP_REMOVED lines=8> */
[----:B------:R-:W-:Y:S01]  /*1ead0*/  VIADD R10, R6, 0x2 ;  /* 0x00000002060a7836 */ /* 0x000fe20000000000 */
[----:B------:R1:W-:Y:S01]  /*1eae0*/  STL [R1+0x80], RZ ;  /* 0x000080ff01007387 */ /* 0x0003e20000100800 */
[----:B---3--:R-:W-:Y:S02]  /*1eaf0*/  R2UR UR4, R4 ;  /* 0x00000000040472ca */ /* 0x008fe400000e0000 */
[----:B------:R-:W-:-:S13]  /*1eb00*/  R2UR UR5, R5 ;  /* 0x00000000050572ca */ /* 0x000fda00000e0000 */
[----:B------:R-:W-:Y:S01]  /*1eb10*/  HGMMA.64x96x16.F32 R24, gdesc[UR4], RZ, !UPT, gsb0 ;  /* 0x01600000041879f0 */ /* 0x000fe2000c0008ff */
[----:B----4-:R-:W-:Y:S02]  /*1eb20*/  VIADD R8, R8, 0x2 ;  /* 0x0000000208087836 */ /* 0x010fe40000000000 */
[----:B------:R-:W-:Y:S01]  /*1eb30*/  IMAD.MOV.U32 R4, RZ, RZ, 0x1 ;  /* 0x00000001ff047424 */ /* 0x000fe200078e00ff */
[----:B------:R-:W-:Y:S02]  /*1eb40*/  R2UR UR6, R10 ;  /* 0x000000000a0672ca */ /* 0x000fe400000e0000 */
[----:B------:R-:W-:Y:S02]  /*1eb50*/  R2UR UR7, R11 ;  /* 0x000000000b0772ca */ /* 0x000fe400000e0000 */
[----:B------:R-:W-:Y:S02]  /*1eb60*/  R2UR UR4, R8 ;  /* 0x00000000080472ca */ /* 0x000fe400000e0000 */
[----:B------:R-:W-:Y:S01]  /*1eb70*/  R2UR UR5, R9 ;  /* 0x00000000090572ca */ /* 0x000fe200000e0000 */
[----:B------:R1:W-:Y:S04]  /*1eb80*/  STL [R1+0x80], R4 ;  /* 0x0000800401007387 */ /* 0x0003e80000100800 */
[----:B------:R1:W-:Y:S04]  /*1eb90*/  STL [R1+0x80], R4 ;  /* 0x0000800401007387 */ /* 0x0003e80000100800 */
[----:B------:R1:W-:Y:S04]  /*1eba0*/  STL [R1+0x80], R4 ;  /* 0x0000800401007387 */ /* 0x0003e80000100800 */
[----:B------:R1:W-:Y:S01]  /*1ebb0*/  STL [R1+0x80], R4 ;  /* 0x0000800401007387 */ /* 0x0003e20000100800 */
[----:B------:R-:W-:-:S03]  /*1ebc0*/  WARPGROUP.DEPBAR.LE gsb0, 0x0 ;  /* 0x00008000000079c5 */ /* 0x000fc60000010000 */
[----:B------:R1:W5:Y:S04]  /*1ebd0*/  LD.E R5, desc[UR42][R2.64] ;  /* 0x0000002a02057980 */ /* 0x000368000c101900 */
[----:B------:R1:W5:Y:S01]  /*1ebe0*/  LD.E R7, desc[UR42][R2.64+0x4] ;  /* 0x0000042a02077980 */ /* 0x000362000c101900 */
[----:B------:R-:W-:-:S06]  /*1ebf0*/  WARPGROUP.ARRIVE ;  /* 0x00000000000079c5 */ /* 0x000fcc0000000000 */
        /* <DEDUP_REMOVED lines=12> */
[----:B--2---:R-:W-:Y:S02]  /*1ecc0*/  VIADD R14, R14, 0x6 ;  /* 0x000000060e0e7836 */ /* 0x004fe40000000000 */
[----:B------:R-:W-:Y:S01]  /*1ecd0*/  IMAD.MOV.U32 R9, RZ, RZ, R11 ;  /* 0x000000ffff097224 */ /* 0x000fe200078e000b */
[----:B------:R-:W-:Y:S02]  /*1ece0*/  R2UR UR6, R8 ;  /* 0x00000000080672ca */ /* 0x000fe400000e0000 */
[----:B------:R-:W-:Y:S02]  /*1ecf0*/  R2UR UR4, R14 ;  /* 0x000000000e0472ca */ /* 0x000fe400000e0000 */
[----:B------:R-:W-:Y:S02]  /*1ed00*/  R2UR UR7, R9 ;  /* 0x00000000090772ca */ /* 0x000fe400000e0000 */
[----:B------:R-:W-:-:S02]  /*1ed10*/  R2UR UR5, R15 ;  /* 0x000000000f0572ca */ /* 0x000fc400000e0000 */
[----:B------:R-:W-:Y:S01]  /*1ed20*/  LOP3.LUT R16, R16, 0x1, RZ, 0xfc, !PT ;  /* 0x0000000110107812 */ /* 0x000fe200078efcff */
[----:B------:R-:W-:Y:S02]  /*1ed30*/  WARPGROUP.DEPBAR.LE gsb0, 0x0 ;  /* 0x00008000000079c5 */ /* 0x000fe40000010000 */
[----:B------:R-:W-:-:S08]  /*1ed40*/  WARPGROUP.ARRIVE ;  /* 0x00000000000079c5 */ /* 0x000fd00000000000 */
[----:B------:R-:W-:Y:S01]  /*1ed50*/  HGMMA.64x96x16.F32 R24, gdesc[UR4], R24, gsb0 ;  /* 0x01600000041879f0 */ /* 0x000fe20008000818 */
[----:B------:R-:W-:Y:S01]  /*1ed60*/  ISETP.NE.AND P1, PT, R16, 0x3, PT ;  /* 0x000000031000780c */ /* 0x000fe20003f25270 */
[----:B------:R-:W-:Y:S01]  /*1ed70*/  BSSY B0, `(.L_x_3743) ;  /* 0x0000004000007945 */ /* 0x000fe20003800000 */
[----:B------:R-:W-:-:S11]  /*1ed80*/  WARPGROUP.DEPBAR.LE gsb0, 0x0 ;  /* 0x00008000000079c5 */ /* 0x000fd60000010000 */
[----:B-1----:R-:W-:Y:S05]  /*1ed90*/  @!P1 BRA `(.L_x_3744) ;  /* 0x0000000000049947 */ /* 0x002fea0003800000 */
[----:B------:R-:W-:Y:S01]  /*1eda0*/  BPT.TRAP 0x1 ;  /* 0x000000040000795c */ /* 0x000fe20000300000 */
.L_x_3744:
[----:B------:R-:W-:Y:S05]  /*1edb0*/  BSYNC B0 ;  /* 0x0000000000007941 */ /* 0x000fea0003800000 */
.L_x_3743:
        /* <DEDUP_REMOVED lines=10> */
.L_x_3746:
[----:B------:R-:W-:Y:S05]  /*1ee60*/  BSYNC B0 ;  /* 0x0000000000007941 */ /* 0x000fea0003800000 */
.L_x_3745:
[----:B------:R-:W-:Y:S04]  /*1ee70*/  BSSY B0, `(.L_x_3747) ;  /* 0x0000006000007945 */ /* 0x000fe80003800000 */
[----:B--2---:R-:W-:Y:S05]  /*1ee80*/  @P0 BRA `(.L_x_3748) ;  /* 0x0000000000100947 */ /* 0x004fea0003800000 */
[----:B-----5:R-:W-:Y:S01]  /*1ee90*/  IMAD R6, R6, 0x8, R8 ;  /* 0x0000000806067824 */ /* 0x020fe200078e0208 */
[----:B------:R-:W-:-:S04]  /*1eea0*/  SHF.L.U32 R7, R7, 0x1f, RZ ;  /* 0x0000001f07077819 */ /* 0x000fc800000006ff */
[----:B------:R-:W2:Y:S02]  /*1eeb0*/  SYNCS.PHASECHK.TRANS64.TRYWAIT P0, [R6+URZ], R7 ;  /* 0x00000007060075a7 */ /* 0x000ea4000800017f */
[----:B--2---:R-:W-:Y:S05]  /*1eec0*/  @!P0 BRA `(.L_x_3749) ;  /* 0x0000018000848947 */ /* 0x004fea0003800000 */
.L_x_3748:
[----:B------:R-:W-:Y:S05]  /*1eed0*/  BSYNC B0 ;  /* 0x0000000000007941 */ /* 0x000fea0003800000 */
.L_x_3747:
[----:B------:R-:W3:Y:S04]  /*1eee0*/  LD.E R17, desc[UR42][R2.64] ;  /* 0x0000002a02117980 */ /* 0x000ee8000c101900 */
[----:B--2--5:R-:W3:Y:S04]  /*1eef0*/  LDL.64 R6, [R1+0x118] ;  /* 0x0001180001067983 */ /* 0x024ee80000100a00 */
[----:B-1----:R-:W2:Y:S04]  /*1ef00*/  LDL R5, [R1+0x90] ;  /* 0x0000900001057983 */ /* 0x002ea80000100800 */
[----:B------:R-:W4:Y:S04]  /*1ef10*/  LDL.64 R8, [R1+0x110] ;  /* 0x0001100001087983 */ /* 0x000f280000100a00 */
[----:B------:R-:W4:Y:S04]  /*1ef20*/  LDL.64 R10, [R1+0x110] ;  /* 0x00011000010a7983 */ /* 0x000f280000100a00 */
[----:B------:R-:W4:Y:S04]  /*1ef30*/  LDL.64 R12, [R1+0x110] ;  /* 0x00011000010c7983 */ /* 0x000f280000100a00 */
[----:B------:R-:W4:Y:S01]  /*1ef40*/  LDL.64 R14, [R1+0x110] ;  /* 0x00011000010e7983 */ /* 0x000f220000100a00 */
[----:B------:R-:W-:Y:S05]  /*1ef50*/  WARPSYNC.ALL ;  /* 0x0000000000007948 */ /* 0x000fea0003800000 */
[----:B------:R-:W-:Y:S01]  /*1ef60*/  WARPGROUP.ARRIVE ;  /* 0x00000000000079c5 */ /* 0x000fe20000000000 */
[----:B---3--:R-:W-:Y:S01]  /*1ef70*/  IMAD R6, R17, 0xc00, R6 ;  /* 0x00000c0011067824 */ /* 0x008fe200078e0206 */
[----:B------:R-:W-:Y:S01]  /*1ef80*/  R2UR UR7, R7 ;  /* 0x00000000070772ca */ /* 0x000fe200000e0000 */
[----:B------:R-:W3:Y:S01]  /*1ef90*/  LDL.64 R16, [R1+0x110] ;  /* 0x0001100001107983 */ /* 0x000ee20000100a00 */
[----:B--2---:R-:W-:-:S02]  /*1efa0*/  ISETP.NE.U32.AND P0, PT, R5, RZ, PT ;  /* 0x000000ff0500720c */ /* 0x004fc40003f05070 */
        /* <DEDUP_REMOVED lines=143> */
[----:B----4-:R-:W-:-:S02]  /*1f8a0*/  VIADD R12, R12, 0xc04 ;  /* 0x00000c040c0c7836 */ /* 0x010fc40000000000 */
        /* <DEDUP_REMOVED lines=49> */
[----:B------:R-:W4:Y:S04]  /*1fbc0*/  LDL.64 R74, [R1+0x160] ;  /* 0x00016000014a7983 */ /* 0x000f280000100a00 */
[----:B--2---:R-:W2:Y:S04]  /*1fbd0*/  LDL R5, [R1+0x13c] ;  /* 0x00013c0001057983 */ /* 0x004ea80000100800 */
[----:B------:R-:W4:Y:S04]  /*1fbe0*/  LDL R76, [R1+0x168] ;  /* 0x00016800014c7983 */ /* 0x000f280000100800 */
[----:B------:R-:W4:Y:S04]  /*1fbf0*/  LDL.128 R12, [R1+0x150] ;  /* 0x00015000010c7983 */ /* 0x000f280000100c00 */
[----:B------:R-:W4:Y:S01]  /*1fc00*/  LDL.128 R8, [R1+0x140] ;  /* 0x0001400001087983 */ /* 0x000f220000100c00 */
        /* <DEDUP_REMOVED lines=30> */
[----:B------:R-:W-:Y:S02]  /*1fdf0*/  @P1 SHF.R.U32.HI R6, RZ, R76, R75 ;  /* 0x0000004cff061219 */ /* 0x000fe4000001164b */
[----:B------:R-:W-:Y:S01]  /*1fe00*/  LOP3.LUT R5, R20, 0x7ffffffc, RZ, 0xc0, !PT ;  /* 0x7ffffffc14057812 */ /* 0x000fe200078ec0ff */
[----:B------:R-:W-:Y:S02]  /*1fe10*/  IMAD.MOV.U32 R7, RZ, RZ, -0x60 ;  /* 0xffffffa0ff077424 */ /* 0x000fe400078e00ff */
[----:B------:R-:W2:Y:S02]  /*1fe20*/  SHFL.IDX PT, R72, R6, RZ, 0x1c1f ;  /* 0x001c1fff06487589 */ /* 0x000ea400000e0000 */
[----:B------:R-:W-:Y:S02]  /*1fe30*/  IMAD.IADD R5, R16, 0x1, -R5 ;  /* 0x0000000110057824 */ /* 0x000fe400078e0a05 */
[----:B------:R-:W-:Y:S01]  /*1fe40*/  IMAD R16, R0, R7, 0x1 ;  /* 0x0000000100107424 */ /* 0x000fe200078e0207 */
[----:B------:R-:W-:-:S03]  /*1fe50*/  ISETP.GE.AND P2, PT, R13, 0x1, PT ;  /* 0x000000010d00780c */ /* 0x000fc60003f46270 */
[----:B------:R-:W-:Y:S01]  /*1fe60*/  IMAD R5, R5, -0x2, R16 ;  /* 0xfffffffe05057824 */ /* 0x000fe200078e0210 */
[----:B------:R-:W-:-:S04]  /*1fe70*/  LOP3.LUT R7, RZ, R10, RZ, 0x33, !PT ;  /* 0x0000000aff077212 */ /* 0x000fc800078e33ff */
[----:B------:R-:W-:Y:S01]  /*1fe80*/  IADD3 R16, -R8, R5, R9 ;  /* 0x0000000508107210 */ /* 0x000fe20007ffe109 */
[----:B------:R-:W-:-:S04]  /*1fe90*/  VIADD R86, R5, 0xffffffff ;  /* 0xffffffff05567836 */ /* 0x000fc80000000000 */
[C---:B------:R-:W-:Y:S02]  /*1fea0*/  IMAD.IADD R11, R16.reuse, 0x1, R11 ;  /* 0x00000001100b7824 */ /* 0x040fe400078e020b */
[----:B------:R-:W-:Y:S02]  /*1feb0*/  IMAD.IADD R17, R16, 0x1, R7 ;  /* 0x0000000110117824 */ /* 0x000fe400078e0207 */
[----:B------:R-:W-:Y:S02]  /*1fec0*/  IMAD R21, R0, -0x60, R12 ;  /* 0xffffffa000157824 */ /* 0x000fe400078e020c */
[--C-:B--2---:R-:W-:Y:S02]  /*1fed0*/  IMAD.IADD R10, R11, 0x1, R72.reuse ;  /* 0x000000010b0a7824 */ /* 0x104fe400078e0248 */
        /* <DEDUP_REMOVED lines=12> */
.L_x_3753:
[----:B------:R-:W-:-:S13]  /*1ffa0*/  ISETP.NE.AND P1, PT, R13, 0x1, PT ;  /* 0x000000010d00780c */ /* 0x000fda0003f25270 */
[----:B------:R-:W-:-:S05]  /*1ffb0*/  @P1 IMAD.HI.U32 R12, R7, R14, RZ ;  /* 0x0000000e070c1227 */ /* 0x000fca00078e00ff */
[----:B------:R-:W-:-:S07]  /*1ffc0*/  @P1 SHF.R.U32.HI R7, RZ, R15, R12 ;  /* 0x0000000fff071219 */ /* 0x000fce000001160c */
.L_x_3754:
[----:B------:R-:W-:Y:S05]  /*1ffd0*/  BSYNC B1 ;  /* 0x0000000000017941 */ /* 0x000fea0003800000 */
.L_x_3752:
[----:B------:R-:W-:-:S05]  /*1ffe0*/  IMAD R12, R7, R13, R86 ;  /* 0x0000000d070c7224 */ /* 0x000fca00078e0256 */
[----:B------:R-:W-:Y:S02]  /*1fff0*/  VIMNMX R5, R5, R12, !PT ;  /* 0x0000000c05057248 */ /* 0x000fe40007fe0100 */
[----:B------:R-:W-:-:S07]  /*20000*/  VIADDMNMX R10, R12, R13, R10, PT ;  /* 0x0000000d0c0a7246 */ /* 0x000fce000380010a */
.L_x_3751:
[----:B------:R-:W-:Y:S05]  /*20010*/  BSYNC B0 ;  /* 0x0000000000007941 */ /* 0x000fea0003800000 */
.L_x_3750:
[C---:B------:R-:W-:Y:S01]  /*20020*/  ISETP.GE.AND P1, PT, R21.reuse, 0x9, PT ;  /* 0x000000091500780c */ /* 0x040fe20003f26270 */
[----:B------:R-:W1:Y:S01]  /*20030*/  SHFL.IDX PT, R6, R6, 0x1, 0x1c1f ;  /* 0x003c1f0006067f89 */ /* 0x000e6200000e0000 */
        /* <DEDUP_REMOVED lines=13> */
[----:B-1----:R-:W-:Y:S01]  /*20110*/  IMAD.IADD R7, R17, 0x1, R6 ;  /* 0x0000000111077824 */ /* 0x002fe200078e0206 */
        /* <DEDUP_REMOVED lines=115> */
.L_x_3758:
[----:B------:R-:W-:-:S13]  /*20850*/  ISETP.NE.AND P6, PT, R13, 0x1, PT ;  /* 0x000000010d00780c */ /* 0x000fda0003fc5270 */
[----:B------:R-:W-:-:S05]  /*20860*/  @P6 IMAD.HI.U32 R14, R8, R14, RZ ;  /* 0x0000000e080e6227 */ /* 0x000fca00078e00ff */
[----:B------:R-:W-:-:S07]  /*20870*/  @P6 SHF.R.U32.HI R8, RZ, R15, R14 ;  /* 0x0000000fff086219 */ /* 0x000fce000001160e */
.L_x_3759:
[----:B------:R-:W-:Y:S05]  /*20880*/  BSYNC B1 ;  /* 0x0000000000017941 */ /* 0x000fea0003800000 */
.L_x_3757:
[----:B------:R-:W-:-:S05]  /*20890*/  IMAD R8, R8, R13, R86 ;  /* 0x0000000d08087224 */ /* 0x000fca00078e0256 */
[----:B------:R-:W-:Y:S02]  /*208a0*/  VIADDMNMX R10, R8, R13, R10, PT ;  /* 0x0000000d080a7246 */ /* 0x000fe4000380010a */
[----:B------:R-:W-:-:S07]  /*208b0*/  VIMNMX R7, R7, R8, !PT ;  /* 0x0000000807077248 */ /* 0x000fce0007fe0100 */
.L_x_3756:
[----:B------:R-:W-:Y:S05]  /*208c0*/  BSYNC B0 ;  /* 0x0000000000007941 */ /* 0x000fea0003800000 */
.L_x_3755:
        /* <DEDUP_REMOVED lines=77> */
[----:B------:R-:W-:Y:S02]  /*20da0*/  FMNMX.FTZ R6, R26, R15, !PT ;  /* 0x0000000f1a067209 */ /* 0x000fe40007810000 */
[----:B------:R-:W-:Y:S02]  /*20db0*/  FMNMX.FTZ R5, R168, R5, !PT ;  /* 0x00000005a8057209 */ /* 0x000fe40007810000 */
[----:B------:R-:W-:-:S02]  /*20dc0*/  ISETP.LT.OR P5, PT, R10, 0x49, P5 ;  /* 0x000000490a00780c */ /* 0x000fc40002fa1670 */
[----:B------:R-:W-:Y:S02]  /*20dd0*/  FMNMX.FTZ R5, R170, R5, !PT ;  /* 0x00000005aa057209 */ /* 0x000fe40007810000 */
[----:B------:R-:W-:Y:S02]  /*20de0*/  FSEL R62, R62, -INF , !P5 ;  /* 0xff8000003e3e7808 */ /* 0x000fe40006800000 */
[----:B------:R-:W-:Y:S02]  /*20df0*/  FMNMX.FTZ R5, R212, R5, !PT ;  /* 0x00000005d4057209 */ /* 0x000fe40007810000 */
[----:B------:R-:W-:Y:S02]  /*20e00*/  ISETP.GT.AND P2, PT, R7, 0x50, !P2 ;  /* 0x000000500700780c */ /* 0x000fe40005744270 */
[----:B------:R-:W-:Y:S02]  /*20e10*/  FMNMX.FTZ R5, R84, R5, !PT ;  /* 0x0000000554057209 */ /* 0x000fe40007810000 */
[----:B------:R-:W-:-:S02]  /*20e20*/  ISETP.LT.OR P1, PT, R10, 0x4a, P1 ;  /* 0x0000004a0a00780c */ /* 0x000fc40000f21670 */
        /* <DEDUP_REMOVED lines=39> */
[----:B------:R-:W-:Y:S02]  /*210a0*/  FMNMX.FTZ R5, R59, R6, !PT ;  /* 0x000000063b057209 */ /* 0x000fe40007810000 */
[----:B------:R-:W-:Y:S01]  /*210b0*/  ISETP.LT.OR P2, PT, R10, 0x51, P2 ;  /* 0x000000510a00780c */ /* 0x000fe20001741670 */
[----:B------:R-:W1:Y:S01]  /*210c0*/  SHFL.BFLY PT, R12, R11, 0x1, 0x1f ;  /* 0x0c201f000b0c7f89 */ /* 0x000e6200000e0000 */
        /* <DEDUP_REMOVED lines=17> */
[----:B------:R-:W2:Y:S04]  /*211e0*/  LDL.64 R6, [R1+0x440] ;  /* 0x0004400001067983 */ /* 0x000ea80000100a00 */
[----:B------:R-:W-:Y:S04]  /*211f0*/  STL.64 [R1+0x430], R8 ;  /* 0x0004300801007387 */ /* 0x000fe80000100a00 */
[----:B------:R-:W4:Y:S04]  /*21200*/  LDL R11, [R1+0x434] ;  /* 0x00043400010b7983 */ /* 0x000f280000100800 */
[----:B------:R-:W-:Y:S04]  /*21210*/  STL [R1+0x430], R10 ;  /* 0x0004300a01007387 */ /* 0x000fe80000100800 */
[----:B------:R-:W3:Y:S04]  /*21220*/  LDL R12, [R1+0x430] ;  /* 0x00043000010c7983 */ /* 0x000ee80000100800 */
[----:B----4-:R-:W1:Y:S02]  /*21230*/  SHFL.BFLY PT, R8, R11, 0x2, 0x1f ;  /* 0x0c401f000b087f89 */ /* 0x010e6400000e0000 */
[----:B-1----:R-:W-:-:S05]  /*21240*/  FMNMX.FTZ R8, R8, R11, !PT ;  /* 0x0000000b08087209 */ /* 0x002fca0007810000 */
[----:B------:R-:W1:Y:S01]  /*21250*/  SHFL.BFLY PT, R9, R8, 0x1, 0x1f ;  /* 0x0c201f0008097f89 */ /* 0x000e6200000e0000 */
[----:B---3--:R-:W-:Y:S01]  /*21260*/  FMUL.FTZ R5, R44, R12 ;  /* 0x0000000c2c057220 */ /* 0x008fe20000410000 */
[----:B------:R-:W-:-:S04]  /*21270*/  FSETP.NEU.FTZ.AND P1, PT, R12, -INF , PT ;  /* 0xff8000000c00780b */ /* 0x000fc80003f3d000 */
[----:B------:R-:W-:Y:S02]  /*21280*/  FSEL R5, R5, RZ, P1 ;  /* 0x000000ff05057208 */ /* 0x000fe40000800000 */
[----:B------:R-:W-:-:S03]  /*21290*/  FSEL R11, R12, RZ, P1 ;  /* 0x000000ff0c0b7208 */ /* 0x000fc60000800000 */
        /* <DEDUP_REMOVED lines=10> */
[----:B-1----:R-:W-:Y:S01]  /*21340*/  FMNMX.FTZ R8, R8, R9, !PT ;  /* 0x0000000908087209 */ /* 0x002fe20007810000 */
        /* <DEDUP_REMOVED lines=14> */
[C---:B------:R-:W-:Y:S01]  /*21430*/  FSETP.NEU.FTZ.AND P1, PT, R8.reuse, -INF , PT ;  /* 0xff8000000800780b */ /* 0x040fe20003f3d000 */
[----:B------:R-:W-:-:S03]  /*21440*/  FMUL.FTZ R5, R8, R44 ;  /* 0x0000002c08057220 */ /* 0x000fc60000410000 */
[----:B------:R-:W-:Y:S02]  /*21450*/  FSEL R10, R8, RZ, P1 ;  /* 0x000000ff080a7208 */ /* 0x000fe40000800000 */
[----:B------:R-:W-:Y:S01]  /*21460*/  FSEL R9, R5, RZ, P1 ;  /* 0x000000ff05097208 */ /* 0x000fe20000800000 */
[----:B------:R-:W-:Y:S02]  /*21470*/  FADD.FTZ R11, R14, -R11 ;  /* 0x8000000b0e0b7221 */ /* 0x000fe40000010000 */
[----:B------:R-:W-:Y:S02]  /*21480*/  FADD.FTZ R15, R15, -R10 ;  /* 0x8000000a0f0f7221 */ /* 0x000fe40000010000 */
[-CC-:B------:R-:W-:Y:S01]  /*21490*/  FFMA.FTZ R169, R26, R44.reuse, -R9.reuse ;  /* 0x0000002c1aa97223 */ /* 0x180fe20000010809 */
[-C--:B------:R-:W-:Y:S01]  /*214a0*/  FMUL.FTZ R11, R11, R44.reuse ;  /* 0x0000002c0b0b7220 */ /* 0x080fe20000410000 */
[----:B------:R-:W-:Y:S01]  /*214b0*/  FMUL.FTZ R15, R44, R15 ;  /* 0x0000000f2c0f7220 */ /* 0x000fe20000410000 */
[-CC-:B------:R-:W-:Y:S01]  /*214c0*/  FFMA.FTZ R13, R27, R44.reuse, -R9.reuse ;  /* 0x0000002c1b0d7223 */ /* 0x180fe20000010809 */
[----:B------:R-:W-:Y:S01]  /*214d0*/  MUFU.EX2 R25, R25 ;  /* 0x0000001900197308 */ /* 0x000fe20000000800 */
[----:B------:R-:W-:-:S07]  /*214e0*/  FFMA.FTZ R171, R30, R44, -R9 ;  /* 0x0000002c1eab7223 */ /* 0x000fce0000010809 */
[----:B------:R-:W2:Y:S01]  /*214f0*/  MUFU.EX2 R28, R11 ;  /* 0x0000000b001c7308 */ /* 0x000ea20000000800 */
[----:B------:R-:W-:-:S07]  /*21500*/  FFMA.FTZ R12, R31, R44, -R9 ;  /* 0x0000002c1f0c7223 */ /* 0x000fce0000010809 */
[----:B------:R-:W-:Y:S08]  /*21510*/  MUFU.EX2 R169, R169 ;  /* 0x000000a900a97308 */ /* 0x000ff00000000800 */
[----:B------:R-:W1:Y:S01]  /*21520*/  MUFU.EX2 R26, R15 ;  /* 0x0000000f001a7308 */ /* 0x000e620000000800 */
[----:B------:R-:W-:-:S07]  /*21530*/  FFMA.FTZ R206, R34, R44, -R9 ;  /* 0x0000002c22ce7223 */ /* 0x000fce0000010809 */
[----:B------:R-:W3:Y:S08]  /*21540*/  MUFU.EX2 R168, R168 ;  /* 0x000000a800a87308 */ /* 0x000ef00000000800 */
[----:B------:R-:W4:Y:S01]  /*21550*/  MUFU.EX2 R13, R13 ;  /* 0x0000000d000d7308 */ /* 0x000f220000000800 */
[----:B------:R-:W-:-:S07]  /*21560*/  FFMA.FTZ R207, R35, R44, -R9 ;  /* 0x0000002c23cf7223 */ /* 0x000fce0000010809 */
[----:B------:R-:W5:Y:S08]  /*21570*/  MUFU.EX2 R170, R170 ;  /* 0x000000aa00aa7308 */ /* 0x000f700000000800 */
[----:B------:R-:W0:Y:S01]  /*21580*/  MUFU.EX2 R171, R171 ;  /* 0x000000ab00ab7308 */ /* 0x000e220000000800 */
[----:B--2---:R-:W-:Y:S01]  /*21590*/  FFMA.FTZ R5, R28, R6, R25 ;  /* 0x000000061c057223 */ /* 0x004fe20000010019 */
[----:B-1----:R-:W-:-:S06]  /*215a0*/  FFMA.FTZ R6, R7, R26, R169 ;  /* 0x0000001a07067223 */ /* 0x002fcc00000100a9 */
        /* <DEDUP_REMOVED lines=8> */
[----:B-----5:R-:W-:Y:S01]  /*21630*/  FADD.FTZ R5, R170, R5 ;  /* 0x00000005aa057221 */ /* 0x020fe20000010000 */
        /* <DEDUP_REMOVED lines=81> */
[----:B------:R-:W1:Y:S08]  /*21b50*/  MUFU.EX2 R177, R177 ;  /* 0x000000b100b17308 */ /* 0x000e700000000800 */
        /* <DEDUP_REMOVED lines=10> */
[----:B--2---:R-:W-:-:S03]  /*21c00*/  FADD.FTZ R10, R16, R7 ;  /* 0x00000007100a7221 */ /* 0x004fc60000010000 */
[----:B---3--:R-:W-:Y:S01]  /*21c10*/  FADD.FTZ R7, R17, R6 ;  /* 0x0000000611077221 */ /* 0x008fe20000010000 */
[----:B----4-:R-:W-:-:S03]  /*21c20*/  FADD.FTZ R11, R5, R10 ;  /* 0x0000000a050b7221 */ /* 0x010fc60000010000 */
[----:B0-----:R-:W-:Y:S01]  /*21c30*/  FADD.FTZ R10, R20, R7 ;  /* 0x00000007140a7221 */ /* 0x001fe20000010000 */
[----:B------:R-:W-:Y:S01]  /*21c40*/  STL [R1+0x434], R8 ;  /* 0x0004340801007387 */ /* 0x000fe20000100800 */
[----:B-----5:R-:W-:-:S05]  /*21c50*/  FADD.FTZ R11, R14, R11 ;  /* 0x0000000b0e0b7221 */ /* 0x020fca0000010000 */
[----:B------:R-:W-:Y:S04]  /*21c60*/  STL.64 [R1+0x440], R10 ;  /* 0x0004400a01007387 */ /* 0x000fe80000100a00 */
        /* <DEDUP_REMOVED lines=11> */
[----:B0-----:R-:W2:Y:S04]  /*21d20*/  LD.E R9, desc[UR42][R18.64+0x260] ;  /* 0x0002602a12097980 */ /* 0x001ea8000c101900 */
        /* <DEDUP_REMOVED lines=61> */
[----:B------:R-:W-:-:S06]  /*22100*/  ULOP3.LUT UR5, UR4, 0x8, URZ, 0xfc, !UPT ;  /* 0x0000000804057892 */ /* 0x000fcc000f8efc3f */
[----:B------:R-:W-:Y:S02]  /*22110*/  IMAD.U32 R8, RZ, RZ, UR5 ;  /* 0x00000005ff087e24 */ /* 0x000fe4000f8e00ff */
[C---:B--2---:R-:W-:Y:S01]  /*22120*/  FMUL.FTZ R9, R28.reuse, R9 ;  /* 0x000000091c097220 */ /* 0x044fe20000410000 */
[----:B---3--:R-:W-:-:S04]  /*22130*/  FMUL.FTZ R145, R28, R145 ;  /* 0x000000911c917220 */ /* 0x008fc80000410000 */
[----:B------:R0:W-:Y:S01]  /*22140*/  ST.E desc[UR42][R18.64+0x260], R9 ;  /* 0x0002600912007985 */ /* 0x0001e2000c10192a */
[C---:B----4-:R-:W-:Y:S01]  /*22150*/  FMUL.FTZ R11, R28.reuse, R11 ;  /* 0x0000000b1c0b7220 */ /* 0x050fe20000410000 */
[C---:B-----5:R-:W-:Y:S01]  /*22160*/  FMUL.FTZ R29, R28.reuse, R29 ;  /* 0x0000001d1c1d7220 */ /* 0x060fe20000410000 */
[C---:B------:R-:W-:Y:S01]  /*22170*/  FMUL.FTZ R31, R28.reuse, R31 ;  /* 0x0000001f1c1f7220 */ /* 0x040fe20000410000 */
[----:B0-----:R-:W-:Y:S02]  /*22180*/  IMAD.U32 R9, RZ, RZ, UR7 ;  /* 0x00000007ff097e24 */ /* 0x001fe4000f8e00ff */
        /* <DEDUP_REMOVED lines=118> */
[----:B0-----:R-:W1:Y:S01]  /*228f0*/  LD.E R11, desc[UR42][R8.64] ;  /* 0x0000002a080b7980 */ /* 0x001e62000c101900 */
[----:B------:R-:W-:-:S06]  /*22900*/  ULOP3.LUT UR6, UR4, 0xc, URZ, 0xfc, !UPT ;  /* 0x0000000c04067892 */ /* 0x000fcc000f8efc3f */
[----:B------:R-:W-:Y:S02]  /*22910*/  IMAD.U32 R10, RZ, RZ, UR6 ;  /* 0x00000006ff0a7e24 */ /* 0x000fe4000f8e00ff */
[----:B-1----:R-:W-:Y:S01]  /*22920*/  FMUL.FTZ R27, R26, R11 ;  /* 0x0000000b1a1b7220 */ /* 0x002fe20000410000 */
[----:B------:R-:W-:-:S04]  /*22930*/  IMAD.U32 R11, RZ, RZ, UR7 ;  /* 0x00000007ff0b7e24 */ /* 0x000fc8000f8e00ff */
[----:B------:R0:W-:Y:S04]  /*22940*/  ST.E desc[UR42][R8.64], R27 ;  /* 0x0000001b08007985 */ /* 0x0001e8000c10192a */
[----:B------:R-:W2:Y:S01]  /*22950*/  LD.E R11, desc[UR42][R10.64] ;  /* 0x0000002a0a0b7980 */ /* 0x000ea2000c101900 */
[----:B------:R-:W-:Y:S02]  /*22960*/  IMAD.U32 R28, RZ, RZ, UR6 ;  /* 0x00000006ff1c7e24 */ /* 0x000fe4000f8e00ff */
[----:B------:R-:W-:Y:S02]  /*22970*/  IMAD.U32 R29, RZ, RZ, UR7 ;  /* 0x00000007ff1d7e24 */ /* 0x000fe4000f8e00ff */
        /* <DEDUP_REMOVED lines=8> */
[----:B0-----:R-:W5:Y:S04]  /*22a00*/  LD.E R27, desc[UR42][R18.64+0x25c] ;  /* 0x00025c2a121b7980 */ /* 0x001f68000c101900 */
        /* <DEDUP_REMOVED lines=180> */
[----:B0-----:R-:W5:Y:S04]  /*23550*/  LD.E R33, desc[UR42][R18.64+0x220] ;  /* 0x0002202a12217980 */ /* 0x001f68000c101900 */
[----:B-1----:R-:W4:Y:S04]  /*23560*/  LD.E R27, desc[UR42][R2.64] ;  /* 0x0000002a021b7980 */ /* 0x002f28000c101900 */
[----:B--2---:R-:W2:Y:S04]  /*23570*/  LD.E.64 R10, desc[UR42][R18.64+0xa8] ;  /* 0x0000a82a120a7980 */ /* 0x004ea8000c101b00 */
[----:B-----5:R0:W-:Y:S04]  /*23580*/  ST.E desc[UR42][R18.64+0x220], R33 ;  /* 0x0002202112007985 */ /* 0x0201e8000c10192a */
[----:B------:R-:W5:Y:S01]  /*23590*/  LD.E R35, desc[UR42][R6.64] ;  /* 0x0000002a06237980 */ /* 0x000f62000c101900 */
[----:B---3--:R-:W-:-:S03]  /*235a0*/  IMAD.U32 R29, RZ, RZ, UR7 ;  /* 0x00000007ff1d7e24 */ /* 0x008fc6000f8e00ff */
[----:B-----5:R1:W-:Y:S04]  /*235b0*/  ST.E desc[UR42][R6.64], R35 ;  /* 0x0000002306007985 */ /* 0x0203e8000c10192a */
[----:B------:R-:W3:Y:S01]  /*235c0*/  LD.E R37, desc[UR42][R8.64] ;  /* 0x0000002a08257980 */ /* 0x000ee2000c101900 */
[----:B------:R-:W-:Y:S02]  /*235d0*/  IMAD.U32 R30, RZ, RZ, UR6 ;  /* 0x00000006ff1e7e24 */ /* 0x000fe4000f8e00ff */
[----:B----4-:R-:W-:Y:S01]  /*235e0*/  IMAD.U32 R31, RZ, RZ, UR7 ;  /* 0x00000007ff1f7e24 */ /* 0x010fe2000f8e00ff */
[----:B---3--:R3:W-:Y:S04]  /*235f0*/  ST.E desc[UR42][R8.64], R37 ;  /* 0x0000002508007985 */ /* 0x0087e8000c10192a */
[----:B------:R-:W4:Y:S04]  /*23600*/  LD.E R29, desc[UR42][R28.64] ;  /* 0x0000002a1c1d7980 */ /* 0x000f28000c101900 */
[----:B----4-:R4:W-:Y:S04]  /*23610*/  ST.E desc[UR42][R30.64], R29 ;  /* 0x0000001d1e007985 */ /* 0x0109e8000c10192a */
[----:B------:R-:W5:Y:S04]  /*23620*/  LD.E R39, desc[UR42][R18.64+0x230] ;  /* 0x0002302a12277980 */ /* 0x000f68000c101900 */
[----:B0-----:R-:W2:Y:S04]  /*23630*/  LD.E R33, desc[UR42][R18.64+0x234] ;  /* 0x0002342a12217980 */ /* 0x001ea8000c101900 */
[----:B------:R-:W2:Y:S04]  /*23640*/  LD.E R41, desc[UR42][R18.64+0x238] ;  /* 0x0002382a12297980 */ /* 0x000ea8000c101900 */
[----:B------:R-:W2:Y:S04]  /*23650*/  LD.E R43, desc[UR42][R18.64+0x23c] ;  /* 0x00023c2a122b7980 */ /* 0x000ea8000c101900 */
[----:B-1----:R-:W2:Y:S04]  /*23660*/  LD.E R35, desc[UR42][R18.64+0x240] ;  /* 0x0002402a12237980 */ /* 0x002ea8000c101900 */
[----:B------:R-:W2:Y:S04]  /*23670*/  LD.E R45, desc[UR42][R18.64+0x244] ;  /* 0x0002442a122d7980 */ /* 0x000ea8000c101900 */
[----:B------:R-:W2:Y:S04]  /*23680*/  LD.E R47, desc[UR42][R18.64+0x248] ;  /* 0x0002482a122f7980 */ /* 0x000ea8000c101900 */
[----:B---3--:R-:W3:Y:S04]  /*23690*/  LD.E R37, desc[UR42][R18.64+0x24c] ;  /* 0x00024c2a12257980 */ /* 0x008ee8000c101900 */
[----:B------:R-:W3:Y:S04]  /*236a0*/  LD.E R49, desc[UR42][R18.64+0x250] ;  /* 0x0002502a12317980 */ /* 0x000ee8000c101900 */
[----:B------:R-:W3:Y:S04]  /*236b0*/  LD.E R51, desc[UR42][R18.64+0x254] ;  /* 0x0002542a12337980 */ /* 0x000ee8000c101900 */
        /* <DEDUP_REMOVED lines=114> */
[----:B-----5:R-:W-:Y:S04]  /*23de0*/  ST.E desc[UR42][R18.64+0x230], R39 ;  /* 0x0002302712007985 */ /* 0x020fe8000c10192a */
[----:B--2---:R-:W-:Y:S04]  /*23df0*/  ST.E desc[UR42][R18.64+0x234], R33 ;  /* 0x0002342112007985 */ /* 0x004fe8000c10192a */
[----:B------:R-:W-:Y:S04]  /*23e00*/  ST.E desc[UR42][R18.64+0x238], R41 ;  /* 0x0002382912007985 */ /* 0x000fe8000c10192a */
[----:B------:R-:W-:Y:S04]  /*23e10*/  ST.E desc[UR42][R18.64+0x23c], R43 ;  /* 0x00023c2b12007985 */ /* 0x000fe8000c10192a */
[----:B------:R-:W-:Y:S04]  /*23e20*/  ST.E desc[UR42][R18.64+0x240], R35 ;  /* 0x0002402312007985 */ /* 0x000fe8000c10192a */
[----:B------:R-:W-:Y:S04]  /*23e30*/  ST.E desc[UR42][R18.64+0x244], R45 ;  /* 0x0002442d12007985 */ /* 0x000fe8000c10192a */
[----:B------:R-:W-:Y:S04]  /*23e40*/  ST.E desc[UR42][R18.64+0x248], R47 ;  /* 0x0002482f12007985 */ /* 0x000fe8000c10192a */
[----:B---3--:R-:W-:Y:S04]  /*23e50*/  ST.E desc[UR42][R18.64+0x24c], R37 ;  /* 0x00024c2512007985 */ /* 0x008fe8000c10192a */
        /* <DEDUP_REMOVED lines=117> */
[----:B------:R-:W-:-:S02]  /*245b0*/  IMAD R10, R27, 0xc00, R10 ;  /* 0x00000c001b0a7824 */ /* 0x000fc400078e020a */
[----:B------:R-:W-:Y:S01]  /*245c0*/  IMAD.U32 R27, RZ, RZ, UR7 ;  /* 0x00000007ff1b7e24 */ /* 0x000fe2000f8e00ff */
[----:B------:R-:W-:Y:S01]  /*245d0*/  F2FP.F16.F32.PACK_AB R168, R168, R25 ;  /* 0x00000019a8a8723e */ /* 0x000fe200000000ff */
[----:B-1----:R-:W-:Y:S01]  /*245e0*/  IMAD.U32 R26, RZ, RZ, UR6 ;  /* 0x00000006ff1a7e24 */ /* 0x002fe2000f8e00ff */
[----:B--2---:R-:W2:Y:S04]  /*245f0*/  LD.E R28, desc[UR42][R18.64+0x230] ;  /* 0x0002302a121c7980 */ /* 0x004ea8000c101900 */
[----:B------:R-:W2:Y:S04]  /*24600*/  LD.E R27, desc[UR42][R26.64] ;  /* 0x0000002a1a1b7980 */ /* 0x000ea8000c101900 */
        /* <DEDUP_REMOVED lines=130> */
[----:B------:R-:W-:Y:S02]  /*24e30*/  F2FP.F16.F32.PACK_AB R169, R13, R169 ;  /* 0x000000a90da9723e */ /* 0x000fe400000000ff */
[----:B------:R-:W-:Y:S01]  /*24e40*/  F2FP.F16.F32.PACK_AB R171, R12, R171 ;  /* 0x000000ab0cab723e */ /* 0x000fe200000000ff */
[----:B------:R-:W-:Y:S01]  /*24e50*/  VOTEU.ANY UP0, P1 ;  /* 0x00000000003f7886 */ /* 0x000fe20000800100 */
[----:B------:R-:W-:Y:S02]  /*24e60*/  VIADD R12, R10, 0x80 ;  /* 0x000000800a0c7836 */ /* 0x000fe40000000000 */
[----:B------:R-:W-:Y:S01]  /*24e70*/  IMAD.MOV.U32 R13, RZ, RZ, R11 ;  /* 0x000000ffff0d7224 */ /* 0x000fe200078e000b */
[----:B--2---:R-:W-:-:S06]  /*24e80*/  WARPGROUP.ARRIVE ;  /* 0x00000000000079c5 */ /* 0x004fcc0000000000 */
[----:B------:R-:W-:Y:S01]  /*24e90*/  HGMMA.64x256x16.F32 R24, R168, gdesc[UR8].tnspB, R24, UP0, gsb0 ;  /* 0x43e00008a8187df0 */ /* 0x000fe2000b800818 */
[----:B------:R-:W-:Y:S01]  /*24ea0*/  R2UR UR10, R12 ;  /* 0x000000000c0a72ca */ /* 0x000fe200000e0000 */
[----:B------:R-:W-:Y:S01]  /*24eb0*/  IMAD.U32 R12, RZ, RZ, UR6 ;  /* 0x00000006ff0c7e24 */ /* 0x000fe2000f8e00ff */
[----:B------:R-:W-:Y:S01]  /*24ec0*/  R2UR UR11, R13 ;  /* 0x000000000d0b72ca */ /* 0x000fe200000e0000 */
[----:B------:R-:W-:Y:S01]  /*24ed0*/  IMAD.U32 R13, RZ, RZ, UR7 ;  /* 0x00000007ff0d7e24 */ /* 0x000fe2000f8e00ff */
        /* <DEDUP_REMOVED lines=138> */
[----:B------:R-:W-:Y:S01]  /*25780*/  R2UR UR10, R12 ;  /* 0x000000000c0a72ca */ /* 0x000fe200000e0000 */
[----:B------:R-:W-:Y:S01]  /*25790*/  IMAD.U32 R12, RZ, RZ, UR6 ;  /* 0x00000006ff0c7e24 */ /* 0x000fe2000f8e00ff */
[----:B------:R-:W-:Y:S01]  /*257a0*/  R2UR UR11, R13 ;  /* 0x000000000d0b72ca */ /* 0x000fe200000e0000 */
[----:B------:R-:W-:Y:S01]  /*257b0*/  IMAD.U32 R13, RZ, RZ, UR7 ;  /* 0x00000007ff0d7e24 */ /* 0x000fe2000f8e00ff */
        /* <DEDUP_REMOVED lines=283> */
[----:B------:R-:W-:Y:S02]  /*26970*/  IMAD.U32 R13, RZ, RZ, UR7 ;  /* 0x00000007ff0d7e24 */ /* 0x000fe4000f8e00ff */
        /* <DEDUP_REMOVED lines=137> */
[----:B------:R-:W-:Y:S01]  /*27210*/  IMAD.U32 R10, RZ, RZ, UR6 ;  /* 0x00000006ff0a7e24 */ /* 0x000fe2000f8e00ff */
[----:B------:R-:W-:Y:S01]  /*27220*/  R2UR UR11, R11 ;  /* 0x000000000b0b72ca */ /* 0x000fe200000e0000 */
[----:B------:R-:W-:Y:S01]  /*27230*/  IMAD.U32 R11, RZ, RZ, UR7 ;  /* 0x00000007ff0b7e24 */ /* 0x000fe2000f8e00ff */
[----:B------:R-:W-:Y:S01]  /*27240*/  STL [R1+0x88], R4 ;  /* 0x0000880401007387 */ /* 0x000fe20000100800 */
[----:B------:R-:W-:-:S03]  /*27250*/  WARPGROUP.DEPBAR.LE gsb0, 0x0 ;  /* 0x00008000000079c5 */ /* 0x000fc60000010000 */
        /* <DEDUP_REMOVED lines=134> */
[----:B------:R-:W-:Y:S01]  /*27ac0*/  IMAD.U32 R10, RZ, RZ, UR6 ;  /* 0x00000006ff0a7e24 */ /* 0x000fe2000f8e00ff */
[----:B------:R-:W-:Y:S01]  /*27ad0*/  STL [R1+0x88], R4 ;  /* 0x0000880401007387 */ /* 0x000fe20000100800 */
[----:B------:R-:W-:Y:S01]  /*27ae0*/  IMAD.U32 R11, RZ, RZ, UR7 ;  /* 0x00000007ff0b7e24 */ /* 0x000fe2000f8e00ff */
[----:B------:R-:W-:Y:S02]  /*27af0*/  WARPGROUP.DEPBAR.LE gsb0, 0x0 ;  /* 0x00008000000079c5 */ /* 0x000fe40000010000 */
        /* <DEDUP_REMOVED lines=131> */
[----:B0-----:R-:W2:Y:S01]  /*28330*/  LD.E R11, desc[UR42][R6.64] ;  /* 0x0000002a060b7980 */ /* 0x001ea2000c101900 */
[----:B------:R-:W-:-:S02]  /*28340*/  IMAD.U32 R14, RZ, RZ, UR6 ;  /* 0x00000006ff0e7e24 */ /* 0x000fc4000f8e00ff */
[----:B------:R-:W-:Y:S01]  /*28350*/  IMAD.U32 R15, RZ, RZ, UR7 ;  /* 0x00000007ff0f7e24 */ /* 0x000fe2000f8e00ff */
[----:B--2---:R0:W-:Y:S04]  /*28360*/  ST.E desc[UR42][R6.64], R11 ;  /* 0x0000000b06007985 */ /* 0x0041e8000c10192a */
[----:B------:R-:W2:Y:S01]  /*28370*/  LD.E R13, desc[UR42][R8.64] ;  /* 0x0000002a080d7980 */ /* 0x000ea2000c101900 */
[----:B------:R-:W-:Y:S02]  /*28380*/  IMAD.U32 R16, RZ, RZ, UR6 ;  /* 0x00000006ff107e24 */ /* 0x000fe4000f8e00ff */
[----:B------:R-:W-:Y:S01]  /*28390*/  IMAD.U32 R17, RZ, RZ, UR7 ;  /* 0x00000007ff117e24 */ /* 0x000fe2000f8e00ff */
[----:B--2---:R2:W-:Y:S04]  /*283a0*/  ST.E desc[UR42][R8.64], R13 ;  /* 0x0000000d08007985 */ /* 0x0045e8000c10192a */
[----:B------:R-:W3:Y:S04]  /*283b0*/  LD.E R10, desc[UR42][R14.64] ;  /* 0x0000002a0e0a7980 */ /* 0x000ee8000c101900 */
[----:B---3--:R3:W-:Y:S04]  /*283c0*/  ST.E desc[UR42][R16.64], R10 ;  /* 0x0000000a10007985 */ /* 0x0087e8000c10192a */
[----:B------:R-:W4:Y:S04]  /*283d0*/  LD.E R21, desc[UR42][R18.64+0x230] ;  /* 0x0002302a12157980 */ /* 0x000f28000c101900 */
[----:B------:R-:W5:Y:S04]  /*283e0*/  LD.E R25, desc[UR42][R18.64+0x234] ;  /* 0x0002342a12197980 */ /* 0x000f68000c101900 */
[----:B-1----:R-:W5:Y:S04]  /*283f0*/  LD.E R5, desc[UR42][R18.64+0x238] ;  /* 0x0002382a12057980 */ /* 0x002f68000c101900 */
[----:B------:R-:W5:Y:S04]  /*28400*/  LD.E R27, desc[UR42][R18.64+0x23c] ;  /* 0x00023c2a121b7980 */ /* 0x000f68000c101900 */
[----:B0-----:R-:W5:Y:S04]  /*28410*/  LD.E R7, desc[UR42][R18.64+0x240] ;  /* 0x0002402a12077980 */ /* 0x001f68000c101900 */
[----:B------:R-:W5:Y:S04]  /*28420*/  LD.E R11, desc[UR42][R18.64+0x244] ;  /* 0x0002442a120b7980 */ /* 0x000f68000c101900 */
[----:B------:R-:W5:Y:S04]  /*28430*/  LD.E R29, desc[UR42][R18.64+0x248] ;  /* 0x0002482a121d7980 */ /* 0x000f68000c101900 */
[----:B--2---:R-:W2:Y:S04]  /*28440*/  LD.E R9, desc[UR42][R18.64+0x24c] ;  /* 0x00024c2a12097980 */ /* 0x004ea8000c101900 */
[----:B------:R-:W2:Y:S04]  /*28450*/  LD.E R13, desc[UR42][R18.64+0x250] ;  /* 0x0002502a120d7980 */ /* 0x000ea8000c101900 */
[----:B------:R-:W2:Y:S04]  /*28460*/  LD.E R15, desc[UR42][R18.64+0x254] ;  /* 0x0002542a120f7980 */ /* 0x000ea8000c101900 */
[----:B---3--:R-:W3:Y:S04]  /*28470*/  LD.E R17, desc[UR42][R18.64+0x258] ;  /* 0x0002582a12117980 */ /* 0x008ee8000c101900 */
[----:B------:R-:W3:Y:S04]  /*28480*/  LD.E R31, desc[UR42][R18.64+0x25c] ;  /* 0x00025c2a121f7980 */ /* 0x000ee8000c101900 */
        /* <DEDUP_REMOVED lines=112> */
[----:B----4-:R0:W-:Y:S04]  /*28b90*/  ST.E desc[UR42][R18.64+0x230], R21 ;  /* 0x0002301512007985 */ /* 0x0101e8000c10192a */
[----:B-----5:R0:W-:Y:S04]  /*28ba0*/  ST.E desc[UR42][R18.64+0x234], R25 ;  /* 0x0002341912007985 */ /* 0x0201e8000c10192a */
[----:B------:R0:W-:Y:S04]  /*28bb0*/  ST.E desc[UR42][R18.64+0x238], R5 ;  /* 0x0002380512007985 */ /* 0x0001e8000c10192a */
[----:B------:R0:W-:Y:S04]  /*28bc0*/  ST.E desc[UR42][R18.64+0x23c], R27 ;  /* 0x00023c1b12007985 */ /* 0x0001e8000c10192a */
[----:B------:R0:W-:Y:S04]  /*28bd0*/  ST.E desc[UR42][R18.64+0x240], R7 ;  /* 0x0002400712007985 */ /* 0x0001e8000c10192a */
[----:B------:R0:W-:Y:S04]  /*28be0*/  ST.E desc[UR42][R18.64+0x244], R11 ;  /* 0x0002440b12007985 */ /* 0x0001e8000c10192a */
[----:B------:R0:W-:Y:S04]  /*28bf0*/  ST.E desc[UR42][R18.64+0x248], R29 ;  /* 0x0002481d12007985 */ /* 0x0001e8000c10192a */
[----:B--2---:R0:W-:Y:S04]  /*28c00*/  ST.E desc[UR42][R18.64+0x24c], R9 ;  /* 0x00024c0912007985 */ /* 0x0041e8000c10192a */
[----:B------:R0:W-:Y:S04]  /*28c10*/  ST.E desc[UR42][R18.64+0x250], R13 ;  /* 0x0002500d12007985 */ /* 0x0001e8000c10192a */
[----:B------:R0:W-:Y:S04]  /*28c20*/  ST.E desc[UR42][R18.64+0x254], R15 ;  /* 0x0002540f12007985 */ /* 0x0001e8000c10192a */
[----:B---3--:R0:W-:Y:S04]  /*28c30*/  ST.E desc[UR42][R18.64+0x258], R17 ;  /* 0x0002581112007985 */ /* 0x0081e8000c10192a */
        /* <DEDUP_REMOVED lines=121> */
.L_x_3761:
[----:B------:R-:W-:Y:S05]  /*293d0*/  BSYNC B0 ;  /* 0x0000000000007941 */ /* 0x000fea0003800000 */
.L_x_3760:
[C---:B------:R-:W-:Y:S01]  /*293e0*/  ISETP.GT.AND P0, PT, R0.reuse, R165, PT ;  /* 0x000000a50000720c */ /* 0x040fe20003f04270 */
[----:B------:R-:W-:-:S12]  /*293f0*/  VIADD R0, R0, 0xffffffff ;  /* 0xffffffff00007836 */ /* 0x000fd80000000000 */
[----:B------:R-:W-:Y:S05]  /*29400*/  @P0 BRA `(.L_x_3762) ;  /* 0xffffff5000c80947 */ /* 0x000fea000383ffff */
.L_x_3735:
[----:B0-----:R-:W2:Y:S01]  /*29410*/  LDL R5, [R1+0x440] ;  /* 0x0004400001057983 */ /* 0x001ea20000100800 */
[----:B------:R-:W-:Y:S05]  /*29420*/  WARPSYNC.ALL ;  /* 0x0000000000007948 */ /* 0x000fea0003800000 */
[----:B------:R-:W3:Y:S04]  /*29430*/  LDL R6, [R1+0x444] ;  /* 0x0004440001067983 */ /* 0x000ee80000100800 */
[----:B------:R-:W4:Y:S04]  /*29440*/  LDL R136, [R1+0x210] ;  /* 0x0002100001887983 */ /* 0x000f280000100800 */
        /* <DEDUP_REMOVED lines=62> */
[----:B--2---:R-:W0:Y:S02]  /*29830*/  SHFL.BFLY PT, R0, R5, 0x2, 0x1f ;  /* 0x0c401f0005007f89 */ /* 0x004e2400000e0000 */
[----:B0-----:R-:W-:-:S05]  /*29840*/  FADD.FTZ R0, R5, R0 ;  /* 0x0000000005007221 */ /* 0x001fca0000010000 */
[----:B------:R-:W0:Y:S02]  /*29850*/  SHFL.BFLY PT, R3, R0, 0x1, 0x1f ;  /* 0x0c201f0000037f89 */ /* 0x000e2400000e0000 */
[----:B0-----:R-:W-:Y:S01]  /*29860*/  FADD.FTZ R2, R0, R3 ;  /* 0x0000000300027221 */ /* 0x001fe20000010000 */
[----:B----4-:R-:W-:Y:S01]  /*29870*/  VIADD R136, R136, 0x1 ;  /* 0x0000000188887836 */ /* 0x010fe20000000000 */
[----:B------:R-:W2:Y:S04]  /*29880*/  LDL R0, [R1+0x21c] ;  /* 0x00021c0001007983 */ /* 0x000ea80000100800 */
[----:B------:R-:W-:Y:S04]  /*29890*/  STL [R1+0x440], R2 ;  /* 0x0004400201007387 */ /* 0x000fe80000100800 */
[----:B------:R-:W4:Y:S04]  /*298a0*/  LDL R147, [R1+0x440] ;  /* 0x0004400001937983 */ /* 0x000f280000100800 */
[----:B---3--:R-:W0:Y:S02]  /*298b0*/  SHFL.BFLY PT, R3, R6, 0x2, 0x1f ;  /* 0x0c401f0006037f89 */ /* 0x008e2400000e0000 */
[----:B0-----:R-:W-:Y:S01]  /*298c0*/  FADD.FTZ R3, R3, R6 ;  /* 0x0000000603037221 */ /* 0x001fe20000010000 */
[----:B------:R-:W-:Y:S01]  /*298d0*/  ISETP.NE.AND P2, PT, R136, 0x2, PT ;  /* 0x000000028800780c */ /* 0x000fe20003f45270 */
[----:B------:R-:W3:Y:S04]  /*298e0*/  LDL.64 R6, [R1+0x408] ;  /* 0x0004080001067983 */ /* 0x000ee80000100a00 */
[----:B-1----:R-:W0:Y:S08]  /*298f0*/  SHFL.BFLY PT, R4, R3, 0x1, 0x1f ;  /* 0x0c201f0003047f89 */ /* 0x002e3000000e0000 */
[----:B------:R-:W5:Y:S01]  /*29900*/  @!P2 LDL R134, [R1+0x214] ;  /* 0x000214000186a983 */ /* 0x000f620000100800 */
[----:B0-----:R-:W-:-:S03]  /*29910*/  FADD.FTZ R140, R3, R4 ;  /* 0x00000004038c7221 */ /* 0x001fc60000010000 */
[----:B------:R-:W3:Y:S02]  /*29920*/  LDL.64 R4, [R1+0x3f8] ;  /* 0x0003f80001047983 */ /* 0x000ee40000100a00 */
[----:B------:R-:W-:Y:S02]  /*29930*/  FSETP.NE.FTZ.AND P1, PT, R140, RZ, PT ;  /* 0x000000ff8c00720b */ /* 0x000fe40003f35000 */
[----:B------:R-:W3:Y:S11]  /*29940*/  LDL.64 R2, [R1+0x418] ;  /* 0x0004180001027983 */ /* 0x000ef60000100a00 */
[----:B------:R-:W3:Y:S04]  /*29950*/  @P1 LDL R143, [R1+0x450] ;  /* 0x00045000018f1983 */ /* 0x000ee80000100800 */
[----:B------:R-:W3:Y:S01]  /*29960*/  @P1 LDL R145, [R1+0x434] ;  /* 0x0004340001911983 */ /* 0x000ee20000100800 */
[----:B------:R-:W-:-:S02]  /*29970*/  IMAD.MOV.U32 R142, RZ, RZ, -0x800000 ;  /* 0xff800000ff8e7424 */ /* 0x000fc400078e00ff */
[----:B------:R-:W-:Y:S02]  /*29980*/  IMAD.MOV.U32 R137, RZ, RZ, RZ ;  /* 0x000000ffff897224 */ /* 0x000fe400078e00ff */
[----:B------:R-:W-:Y:S01]  /*29990*/  IMAD.MOV.U32 R144, RZ, RZ, -0x800000 ;  /* 0xff800000ff907424 */ /* 0x000fe200078e00ff */
[----:B------:R0:W-:Y:S08]  /*299a0*/  BAR.ARV R219, 0x100 ;  /* 0x000400db0000751d */ /* 0x0001f00000002000 */
[----:B------:R-:W-:Y:S06]  /*299b0*/  BAR.ARV 0x8, 0x180 ;  /* 0x0206000000007b1d */ /* 0x000fec0000002000 */
[----:B----4-:R-:W-:-:S13]  /*299c0*/  FSETP.NE.FTZ.AND P0, PT, R147, RZ, PT ;  /* 0x000000ff9300720b */ /* 0x010fda0003f15000 */
[----:B------:R-:W4:Y:S04]  /*299d0*/  @P0 LDL R138, [R1+0x450] ;  /* 0x00045000018a0983 */ /* 0x000f280000100800 */
[----:B------:R-:W3:Y:S01]  /*299e0*/  @P0 LDL R139, [R1+0x430] ;  /* 0x00043000018b0983 */ /* 0x000ee20000100800 */
[----:B------:R-:W1:Y:S02]  /*299f0*/  @P0 MUFU.LG2 R141, R147 ;  /* 0x00000093008d0308 */ /* 0x000e640000000c00 */
[----:B-1----:R-:W-:-:S06]  /*29a00*/  @P0 FMUL.FTZ R141, R141, 0.69314718246459960938 ;  /* 0x3f3172188d8d0820 */ /* 0x002fcc0000410000 */
[----:B------:R-:W-:Y:S08]  /*29a10*/  @P1 MUFU.LG2 R146, R140 ;  /* 0x0000008c00921308 */ /* 0x000ff00000000c00 */
[----:B------:R-:W1:Y:S01]  /*29a20*/  @P0 MUFU.RCP R137, R147 ;  /* 0x0000009300890308 */ /* 0x000e620000001000 */
[----:B-----5:R-:W-:Y:S01]  /*29a30*/  @!P2 LOP3.LUT R134, R134, 0x1, RZ, 0x3c, !PT ;  /* 0x000000018686a812 */ /* 0x020fe200078e3cff */
[----:B--2---:R-:W-:Y:S01]  /*29a40*/  VIADD R0, R0, 0x1 ;  /* 0x0000000100007836 */ /* 0x004fe20000000000 */
[----:B------:R-:W-:Y:S04]  /*29a50*/  STL [R1+0x444], R140 ;  /* 0x0004448c01007387 */ /* 0x000fe80000100800 */
[----:B------:R-:W-:Y:S04]  /*29a60*/  STL [R1+0x210], R136 ;  /* 0x0002108801007387 */ /* 0x000fe80000100800 */
[----:B------:R-:W-:Y:S01]  /*29a70*/  @!P2 STL [R1+0x214], R134 ;  /* 0x000214860100a387 */ /* 0x000fe20000100800 */
        /* <DEDUP_REMOVED lines=99> */
[----:B---3--:R-:W-:Y:S01]  /*2a0b0*/  @P0 FFMA.FTZ R142, R138, R139, R141 ;  /* 0x0000008b8a8e0223 */ /* 0x008fe2000001008d */
[----:B------:R-:W-:-:S06]  /*2a0c0*/  IMAD.MOV.U32 R138, RZ, RZ, RZ ;  /* 0x000000ffff8a7224 */ /* 0x000fcc00078e00ff */
[----:B------:R-:W1:Y:S01]  /*2a0d0*/  @P1 MUFU.RCP R138, R140 ;  /* 0x0000008c008a1308 */ /* 0x000e620000001000 */
[----:B------:R-:W-:Y:S01]  /*2a0e0*/  @P1 FMUL.FTZ R139, R146, 0.69314718246459960938 ;  /* 0x3f317218928b1820 */ /* 0x000fe20000410000 */
[----:B------:R-:W-:-:S04]  /*2a0f0*/  @P1 FMUL.FTZ R146, R143, 0.69314718246459960938 ;  /* 0x3f3172188f921820 */ /* 0x000fc80000410000 */
[----:B------:R-:W-:Y:S01]  /*2a100*/  @P1 FFMA.FTZ R144, R146, R145, R139 ;  /* 0x0000009192901223 */ /* 0x000fe2000001008b */
[-C--:B-1----:R-:W-:Y:S01]  /*2a110*/  FMUL.FTZ R13, R13, R138.reuse ;  /* 0x0000008a0d0d7220 */ /* 0x082fe20000410000 */
        /* <DEDUP_REMOVED lines=98> */
[----:B------:R0:W-:Y:S01]  /*2a740*/  STL [R1+0x218], R12 ;  /* 0x0002180c01007387 */ /* 0x0001e20000100800 */
[----:B------:R-:W-:-:S13]  /*2a750*/  PLOP3.LUT P0, PT, PT, PT, PT, 0x8, 0x0 ;  /* 0x000000000000781c */ /* 0x000fda0003f0e170 */
.L_x_3645:
[----:B------:R-:W-:Y:S05]  /*2a760*/  WARPSYNC.ALL ;  /* 0x0000000000007948 */ /* 0x000fea0003800000 */
[----:B------:R-:W1:Y:S08]  /*2a770*/  S2UR UR5, SR_CgaCtaId ;  /* 0x00000000000579c3 */ /* 0x000e700000008800 */
[----:B------:R-:W-:Y:S06]  /*2a780*/  BAR.SYNC.DEFER_BLOCKING 0x5, 0x180 ;  /* 0x0146000000007b1d */ /* 0x000fec0000010000 */
[----:B------:R-:W-:Y:S01]  /*2a790*/  UMOV UR4, 0x400 ;  /* 0x0000040000047882 */ /* 0x000fe20000000000 */
[----:B------:R-:W-:Y:S01]  /*2a7a0*/  BSSY B0, `(.L_x_3763) ;  /* 0x00002e3000007945 */ /* 0x000fe20003800000 */
[----:B-1----:R-:W-:-:S06]  /*2a7b0*/  ULEA UR4, UR5, UR4, 0x18 ;  /* 0x0000000405047291 */ /* 0x002fcc000f8ec03f */
[----:B0-----:R-:W-:-:S05]  /*2a7c0*/  IMAD.U32 R144, RZ, RZ, UR4 ;  /* 0x00000004ff907e24 */ /* 0x001fca000f8e00ff */
[----:B------:R0:W1:Y:S01]  /*2a7d0*/  LDS.128 R120, [R144+0x324d0] ;  /* 0x0324d00090787984 */ /* 0x0000620000000c00 */
[----:B------:R-:W-:Y:S06]  /*2a7e0*/  BAR.ARV 0x4, 0x180 ;  /* 0x0106000000007b1d */ /* 0x000fec0000002000 */
[----:B------:R-:W-:Y:S05]  /*2a7f0*/  @P0 BRA `(.L_x_3764) ;  /* 0x0000002000280947 */ /* 0x000fea0003800000 */
        /* <DEDUP_REMOVED lines=32> */
[----:B------:R-:W0:Y:S01]  /*2aa00*/  S2R R17, SR_SWINHI ;  /* 0x0000000000117919 */ /* 0x000e220000002f00 */
[----:B------:R-:W-:Y:S05]  /*2aa10*/  WARPSYNC.ALL ;  /* 0x0000000000007948 */ /* 0x000fea0003800000 */
[----:B------:R-:W-:Y:S01]  /*2aa20*/  ULDC.64 UR4, c[0x0][0xd00] ;  /* 0x0003400000047ab9 */ /* 0x000fe20000000a00 */
[----:B-----5:R-:W-:-:S02]  /*2aa30*/  MOV R2, R144 ;  /* 0x0000009000027202 */ /* 0x020fc40000000f00 */
[----:B0-----:R-:W-:-:S03]  /*2aa40*/  MOV R3, R17 ;  /* 0x0000001100037202 */ /* 0x001fc60000000f00 */
[----:B------:R-:W-:-:S03]  /*2aa50*/  IMAD.WIDE R16, R234, 0x2, R2 ;  /* 0x00000002ea107825 */ /* 0x000fc600078e0202 */
[C---:B------:R-:W-:Y:S02]  /*2aa60*/  IADD3 R0, P1, R16.reuse, 0x20, RZ ;  /* 0x0000002010007810 */ /* 0x040fe40007f3e0ff */
[----:B------:R-:W-:Y:S02]  /*2aa70*/  IADD3 R148, P2, R16, 0x40, RZ ;  /* 0x0000004010947810 */ /* 0x000fe40007f5e0ff */
[----:B------:R-:W-:Y:S02]  /*2aa80*/  LOP3.LUT R201, R0, 0x380, RZ, 0xc0, !PT ;  /* 0x0000038000c97812 */ /* 0x000fe400078ec0ff */
[C---:B------:R-:W-:Y:S01]  /*2aa90*/  IADD3 R146, P3, R16.reuse, 0x60, RZ ;  /* 0x0000006010927810 */ /* 0x040fe20007f7e0ff */
[----:B------:R-:W-:Y:S01]  /*2aaa0*/  IMAD.X R197, RZ, RZ, R17, P1 ;  /* 0x000000ffffc57224 */ /* 0x000fe200008e0611 */
[----:B------:R-:W-:Y:S02]  /*2aab0*/  SHF.R.U64 R201, R201, 0x3, RZ ;  /* 0x00000003c9c97819 */ /* 0x000fe400000012ff */
[----:B------:R-:W-:-:S02]  /*2aac0*/  IADD3 R145, P0, R16, 0x4040, RZ ;  /* 0x0000404010917810 */ /* 0x000fc40007f1e0ff */
[----:B------:R-:W-:Y:S02]  /*2aad0*/  IADD3 R170, P1, R16, 0x4060, RZ ;  /* 0x0000406010aa7810 */ /* 0x000fe40007f3e0ff */
[----:B------:R-:W-:Y:S02]  /*2aae0*/  LOP3.LUT R178, R148, 0x380, RZ, 0xc0, !PT ;  /* 0x0000038094b27812 */ /* 0x000fe400078ec0ff */
[----:B------:R-:W-:Y:S02]  /*2aaf0*/  LOP3.LUT R180, R146, 0x380, RZ, 0xc0, !PT ;  /* 0x0000038092b47812 */ /* 0x000fe400078ec0ff */
[----:B------:R-:W-:Y:S02]  /*2ab00*/  LOP3.LUT R196, R201, R0, RZ, 0x3c, !PT ;  /* 0x00000000c9c47212 */ /* 0x000fe400078e3cff */
[----:B------:R-:W-:Y:S01]  /*2ab10*/  LOP3.LUT R0, R145, 0x380, RZ, 0xc0, !PT ;  /* 0x0000038091007812 */ /* 0x000fe200078ec0ff */
[----:B------:R-:W-:Y:S01]  /*2ab20*/  IMAD.X R181, RZ, RZ, R17, P1 ;  /* 0x000000ffffb57224 */ /* 0x000fe200008e0611 */
[----:B------:R-:W-:-:S02]  /*2ab30*/  IADD3 R20, P4, R16, 0x4000, RZ ;  /* 0x0000400010147810 */ /* 0x000fc40007f9e0ff */
[----:B------:R-:W-:Y:S02]  /*2ab40*/  SHF.R.U64 R203, R178, 0x3, RZ ;  /* 0x00000003b2cb7819 */ /* 0x000fe400000012ff */
[----:B-1----:R-:W-:Y:S02]  /*2ab50*/  IADD3 R120, P5, R16, 0x4020, RZ ;  /* 0x0000402010787810 */ /* 0x002fe40007fbe0ff */
[----:B------:R-:W-:Y:S01]  /*2ab60*/  SHF.R.U64 R205, R180, 0x3, RZ ;  /* 0x00000003b4cd7819 */ /* 0x000fe200000012ff */
[--C-:B------:R-:W-:Y:S01]  /*2ab70*/  IMAD.X R195, RZ, RZ, R17.reuse, P2 ;  /* 0x000000ffffc37224 */ /* 0x100fe200010e0611 */
[----:B------:R-:W-:Y:S01]  /*2ab80*/  IADD3 R190, P1, R16, 0xc020, RZ ;  /* 0x0000c02010be7810 */ /* 0x000fe20007f3e0ff */
[----:B------:R-:W-:Y:S01]  /*2ab90*/  IMAD.X R189, RZ, RZ, R17, P3 ;  /* 0x000000ffffbd7224 */ /* 0x000fe200018e0611 */
[----:B------:R-:W-:Y:S02]  /*2aba0*/  SHF.R.U64 R0, R0, 0x3, RZ ;  /* 0x0000000300007819 */ /* 0x000fe400000012ff */
[----:B------:R-:W-:-:S02]  /*2abb0*/  LOP3.LUT R21, R16, 0x380, RZ, 0xc0, !PT ;  /* 0x0000038010157812 */ /* 0x000fc400078ec0ff */
[----:B------:R-:W-:Y:S02]  /*2abc0*/  IADD3 R150, P2, R16, 0x8000, RZ ;  /* 0x0000800010967810 */ /* 0x000fe40007f5e0ff */
[----:B------:R-:W-:Y:S02]  /*2abd0*/  LOP3.LUT R194, R203, R148, RZ, 0x3c, !PT ;  /* 0x00000094cbc27212 */ /* 0x000fe400078e3cff */
[----:B------:R-:W-:Y:S02]  /*2abe0*/  LOP3.LUT R201, R20, 0x380, RZ, 0xc0, !PT ;  /* 0x0000038014c97812 */ /* 0x000fe400078ec0ff */
[----:B------:R-:W-:Y:S02]  /*2abf0*/  IADD3 R168, P3, R16, 0x8020, RZ ;  /* 0x0000802010a87810 */ /* 0x000fe40007f7e0ff */
[----:B------:R-:W-:Y:S02]  /*2ac00*/  LOP3.LUT R188, R205, R146, RZ, 0x3c, !PT ;  /* 0x00000092cdbc7212 */ /* 0x000fe400078e3cff */
[----:B------:R-:W-:Y:S01]  /*2ac10*/  LOP3.LUT R203, R120, 0x380, RZ, 0xc0, !PT ;  /* 0x0000038078cb7812 */ /* 0x000fe200078ec0ff */
[--C-:B------:R-:W-:Y:S01]  /*2ac20*/  IMAD.X R147, RZ, RZ, R17.reuse, P1 ;  /* 0x000000ffff937224 */ /* 0x100fe200008e0611 */
[----:B------:R-:W-:Y:S01]  /*2ac30*/  LOP3.LUT R205, R170, 0x380, RZ, 0xc0, !PT ;  /* 0x00000380aacd7812 */ /* 0x000fe200078ec0ff */
[--C-:B------:R-:W-:Y:S01]  /*2ac40*/  IMAD.X R183, RZ, RZ, R17.reuse, P0 ;  /* 0x000000ffffb77224 */ /* 0x100fe200000e0611 */
[----:B------:R-:W-:Y:S01]  /*2ac50*/  LOP3.LUT R182, R0, R145, RZ, 0x3c, !PT ;  /* 0x0000009100b67212 */ /* 0x000fe200078e3cff */
[----:B------:R-:W-:Y:S01]  /*2ac60*/  IMAD.X R187, RZ, RZ, R17, P4 ;  /* 0x000000ffffbb7224 */ /* 0x000fe200020e0611 */
[----:B------:R-:W-:-:S02]  /*2ac70*/  SHF.R.U64 R199, R21, 0x3, RZ ;  /* 0x0000000315c77819 */ /* 0x000fc400000012ff */
[----:B------:R-:W-:Y:S02]  /*2ac80*/  SHF.R.U64 R201, R201, 0x3, RZ ;  /* 0x00000003c9c97819 */ /* 0x000fe400000012ff */
[----:B------:R-:W-:Y:S02]  /*2ac90*/  LOP3.LUT R145, R150, 0x380, RZ, 0xc0, !PT ;  /* 0x0000038096917812 */ /* 0x000fe400078ec0ff */
[----:B------:R-:W-:Y:S01]  /*2aca0*/  ISETP.NE.U32.AND P1, PT, RZ, UR4, PT ;  /* 0x00000004ff007c0c */ /* 0x000fe2000bf25070 */
[--C-:B------:R-:W-:Y:S01]  /*2acb0*/  IMAD.X R185, RZ, RZ, R17.reuse, P5 ;  /* 0x000000ffffb97224 */ /* 0x100fe200028e0611 */
[C---:B------:R-:W-:Y:S01]  /*2acc0*/  IADD3 R165, P0, R16.reuse, 0xc000, RZ ;  /* 0x0000c00010a57810 */ /* 0x040fe20007f1e0ff */
[--C-:B------:R-:W-:Y:S01]  /*2acd0*/  IMAD.X R179, RZ, RZ, R17.reuse, P2 ;  /* 0x000000ffffb37224 */ /* 0x100fe200010e0611 */
[----:B------:R-:W-:Y:S01]  /*2ace0*/  SHF.R.U64 R203, R203, 0x3, RZ ;  /* 0x00000003cbcb7819 */ /* 0x000fe200000012ff */
[----:B------:R-:W-:Y:S01]  /*2acf0*/  IMAD.X R171, RZ, RZ, R17, P3 ;  /* 0x000000ffffab7224 */ /* 0x000fe200018e0611 */
[----:B------:R-:W-:-:S02]  /*2ad00*/  IADD3 R200, P4, R16, 0x8040, RZ ;  /* 0x0000804010c87810 */ /* 0x000fc40007f9e0ff */
[----:B------:R-:W-:Y:S02]  /*2ad10*/  SHF.R.U64 R205, R205, 0x3, RZ ;  /* 0x00000003cdcd7819 */ /* 0x000fe400000012ff */
[C---:B------:R-:W-:Y:S02]  /*2ad20*/  IADD3 R198, P5, R16.reuse, 0x8060, RZ ;  /* 0x0000806010c67810 */ /* 0x040fe40007fbe0ff */
[C---:B------:R-:W-:Y:S02]  /*2ad30*/  IADD3 R193, P2, R16.reuse, 0xc040, RZ ;  /* 0x0000c04010c17810 */ /* 0x040fe40007f5e0ff */
[----:B------:R-:W-:Y:S02]  /*2ad40*/  IADD3 R177, P3, R16, 0xc060, RZ ;  /* 0x0000c06010b17810 */ /* 0x000fe40007f7e0ff */
[----:B------:R-:W-:Y:S02]  /*2ad50*/  LOP3.LUT R16, R199, R16, RZ, 0x3c, !PT ;  /* 0x00000010c7107212 */ /* 0x000fe400078e3cff */
[----:B------:R-:W-:-:S02]  /*2ad60*/  LOP3.LUT R186, R201, R20, RZ, 0x3c, !PT ;  /* 0x00000014c9ba7212 */ /* 0x000fc400078e3cff */
[----:B------:R-:W-:Y:S02]  /*2ad70*/  SHF.R.U64 R145, R145, 0x3, RZ ;  /* 0x0000000391917819 */ /* 0x000fe400000012ff */
[----:B------:R-:W-:Y:S01]  /*2ad80*/  ISETP.NE.AND.EX P1, PT, RZ, UR5, PT, P1 ;  /* 0x00000005ff007c0c */ /* 0x000fe2000bf25310 */
[----:B------:R-:W-:Y:S01]  /*2ad90*/  ULDC.64 UR4, c[0x0][0xd08] ;  /* 0x0003420000047ab9 */ /* 0x000fe20000000a00 */
[----:B------:R-:W-:Y:S01]  /*2ada0*/  LOP3.LUT R184, R203, R120, RZ, 0x3c, !PT ;  /* 0x00000078cbb87212 */ /* 0x000fe200078e3cff */
[----:B------:R-:W-:Y:S01]  /*2adb0*/  IMAD.X R149, RZ, RZ, R17, P0 ;  /* 0x000000ffff957224 */ /* 0x000fe200000e0611 */
[----:B------:R-:W-:Y:S02]  /*2adc0*/  LOP3.LUT R201, R168, 0x380, RZ, 0xc0, !PT ;  /* 0x00000380a8c97812 */ /* 0x000fe400078ec0ff */
[----:B------:R-:W-:Y:S02]  /*2add0*/  LOP3.LUT R180, R205, R170, RZ, 0x3c, !PT ;  /* 0x000000aacdb47212 */ /* 0x000fe400078e3cff */
[----:B------:R-:W-:-:S02]  /*2ade0*/  LOP3.LUT R203, R200, 0x380, RZ, 0xc0, !PT ;  /* 0x00000380c8cb7812 */ /* 0x000fc400078ec0ff */
[----:B------:R-:W-:Y:S02]  /*2adf0*/  LOP3.LUT R205, R198, 0x380, RZ, 0xc0, !PT ;  /* 0x00000380c6cd7812 */ /* 0x000fe400078ec0ff */
[----:B------:R-:W-:Y:S02]  /*2ae00*/  ISETP.NE.U32.AND P0, PT, RZ, UR4, PT ;  /* 0x00000004ff007c0c */ /* 0x000fe4000bf05070 */
[----:B------:R-:W-:Y:S02]  /*2ae10*/  LOP3.LUT R178, R145, R150, RZ, 0x3c, !PT ;  /* 0x0000009691b27212 */ /* 0x000fe400078e3cff */
[----:B------:R-:W-:Y:S02]  /*2ae20*/  LOP3.LUT R0, R165, 0x380, RZ, 0xc0, !PT ;  /* 0x00000380a5007812 */ /* 0x000fe400078ec0ff */
[----:B------:R-:W-:Y:S02]  /*2ae30*/  MOV R16, R16 ;  /* 0x0000001000107202 */ /* 0x000fe40000000f00 */
[----:B------:R-:W-:-:S02]  /*2ae40*/  SHF.R.U64 R201, R201, 0x3, RZ ;  /* 0x00000003c9c97819 */ /* 0x000fc400000012ff */
[----:B------:R-:W-:Y:S02]  /*2ae50*/  LOP3.LUT R145, R190, 0x380, RZ, 0xc0, !PT ;  /* 0x00000380be917812 */ /* 0x000fe400078ec0ff */
[----:B------:R-:W-:Y:S02]  /*2ae60*/  MOV R196, R196 ;  /* 0x000000c400c47202 */ /* 0x000fe40000000f00 */
[----:B------:R-:W-:Y:S02]  /*2ae70*/  SHF.R.U64 R203, R203, 0x3, RZ ;  /* 0x00000003cbcb7819 */ /* 0x000fe400000012ff */
[----:B------:R-:W-:Y:S02]  /*2ae80*/  LOP3.LUT R20, R193, 0x380, RZ, 0xc0, !PT ;  /* 0x00000380c1147812 */ /* 0x000fe400078ec0ff */
[----:B------:R-:W-:Y:S02]  /*2ae90*/  MOV R194, R194 ;  /* 0x000000c200c27202 */ /* 0x000fe40000000f00 */
[----:B------:R-:W-:-:S02]  /*2aea0*/  SHF.R.U64 R205, R205, 0x3, RZ ;  /* 0x00000003cdcd7819 */ /* 0x000fc400000012ff */
[----:B------:R-:W-:Y:S02]  /*2aeb0*/  LOP3.LUT R120, R177, 0x380, RZ, 0xc0, !PT ;  /* 0x00000380b1787812 */ /* 0x000fe400078ec0ff */
[----:B------:R-:W-:Y:S02]  /*2aec0*/  MOV R188, R188 ;  /* 0x000000bc00bc7202 */ /* 0x000fe40000000f00 */
[----:B------:R-:W-:Y:S01]  /*2aed0*/  ISETP.NE.AND.EX P0, PT, RZ, UR5, PT, P0 ;  /* 0x00000005ff007c0c */ /* 0x000fe2000bf05300 */
[----:B------:R-:W-:Y:S01]  /*2aee0*/  IMAD.X R169, RZ, RZ, R17, P4 ;  /* 0x000000ffffa97224 */ /* 0x000fe200020e0611 */
[----:B------:R-:W-:Y:S02]  /*2aef0*/  SHF.R.U64 R0, R0, 0x3, RZ ;  /* 0x0000000300007819 */ /* 0x000fe400000012ff */
[----:B------:R-:W-:Y:S02]  /*2af00*/  MOV R186, R186 ;  /* 0x000000ba00ba7202 */ /* 0x000fe40000000f00 */
        /* <DEDUP_REMOVED lines=20> */
[----:B------:R0:W-:Y:S01]  /*2b050*/  STSM.16.M88.4 [R16], R140 ;  /* 0x0000008c10007844 */ /* 0x0001e20000000200 */
[----:B------:R-:W-:-:S02]  /*2b060*/  F2FP.F16.F32.PACK_AB R97, R99, R98 ;  /* 0x000000626361723e */ /* 0x000fc400000000ff */
[----:B------:R-:W-:Y:S02]  /*2b070*/  F2FP.F16.F32.PACK_AB R106, R101, R100 ;  /* 0x00000064656a723e */ /* 0x000fe400000000ff */
[----:B------:R-:W-:Y:S02]  /*2b080*/  F2FP.F16.F32.PACK_AB R107, R103, R102 ;  /* 0x00000066676b723e */ /* 0x000fe400000000ff */
[----:B------:R-:W-:Y:S01]  /*2b090*/  F2FP.F16.F32.PACK_AB R88, R89, R88 ;  /* 0x000000585958723e */ /* 0x000fe200000000ff */
[----:B------:R-:W-:Y:S01]  /*2b0a0*/  IMAD.X R151, RZ, RZ, R17, P5 ;  /* 0x000000ffff977224 */ /* 0x000fe200028e0611 */
[----:B------:R-:W-:Y:S01]  /*2b0b0*/  LOP3.LUT R170, R201, R168, RZ, 0x3c, !PT ;  /* 0x000000a8c9aa7212 */ /* 0x000fe200078e3cff */
[----:B------:R1:W-:Y:S01]  /*2b0c0*/  STSM.16.M88.4 [R196], R132 ;  /* 0x00000084c4007844 */ /* 0x0003e20000000200 */
[----:B------:R-:W-:Y:S02]  /*2b0d0*/  SHF.R.U64 R145, R145, 0x3, RZ ;  /* 0x0000000391917819 */ /* 0x000fe400000012ff */
[----:B------:R-:W-:-:S02]  /*2b0e0*/  MOV R184, R184 ;  /* 0x000000b800b87202 */ /* 0x000fc40000000f00 */
[----:B------:R-:W-:Y:S02]  /*2b0f0*/  F2FP.F16.F32.PACK_AB R98, R93, R92 ;  /* 0x0000005c5d62723e */ /* 0x000fe400000000ff */
[----:B------:R-:W-:Y:S02]  /*2b100*/  F2FP.F16.F32.PACK_AB R99, R95, R94 ;  /* 0x0000005e5f63723e */ /* 0x000fe400000000ff */
[----:B------:R-:W-:Y:S02]  /*2b110*/  F2FP.F16.F32.PACK_AB R89, R91, R90 ;  /* 0x0000005a5b59723e */ /* 0x000fe400000000ff */
[----:B------:R-:W-:Y:S01]  /*2b120*/  F2FP.F16.F32.PACK_AB R80, R81, R80 ;  /* 0x000000505150723e */ /* 0x000fe200000000ff */
[----:B------:R1:W-:Y:S01]  /*2b130*/  STSM.16.M88.4 [R194], R124 ;  /* 0x0000007cc2007844 */ /* 0x0003e20000000200 */
[----:B------:R-:W-:Y:S02]  /*2b140*/  LOP3.LUT R168, R203, R200, RZ, 0x3c, !PT ;  /* 0x000000c8cba87212 */ /* 0x000fe400078e3cff */
[----:B------:R-:W-:-:S02]  /*2b150*/  SHF.R.U64 R20, R20, 0x3, RZ ;  /* 0x0000000314147819 */ /* 0x000fc400000012ff */
[----:B------:R-:W-:Y:S02]  /*2b160*/  MOV R182, R182 ;  /* 0x000000b600b67202 */ /* 0x000fe40000000f00 */
[----:B------:R-:W-:Y:S02]  /*2b170*/  F2FP.F16.F32.PACK_AB R90, R85, R84 ;  /* 0x00000054555a723e */ /* 0x000fe400000000ff */
[----:B------:R-:W-:Y:S02]  /*2b180*/  F2FP.F16.F32.PACK_AB R91, R87, R86 ;  /* 0x00000056575b723e */ /* 0x000fe400000000ff */
[----:B------:R-:W-:Y:S02]  /*2b190*/  F2FP.F16.F32.PACK_AB R81, R83, R82 ;  /* 0x000000525351723e */ /* 0x000fe400000000ff */
[----:B------:R-:W-:Y:S01]  /*2b1a0*/  F2FP.F16.F32.PACK_AB R72, R73, R72 ;  /* 0x000000484948723e */ /* 0x000fe200000000ff */
[----:B------:R1:W-:Y:S01]  /*2b1b0*/  STSM.16.M88.4 [R188], R112 ;  /* 0x00000070bc007844 */ /* 0x0003e20000000200 */
[----:B------:R-:W-:-:S02]  /*2b1c0*/  LOP3.LUT R150, R205, R198, RZ, 0x3c, !PT ;  /* 0x000000c6cd967212 */ /* 0x000fc400078e3cff */
[----:B------:R-:W-:Y:S02]  /*2b1d0*/  SHF.R.U64 R120, R120, 0x3, RZ ;  /* 0x0000000378787819 */ /* 0x000fe400000012ff */
[----:B------:R-:W-:Y:S02]  /*2b1e0*/  MOV R180, R180 ;  /* 0x000000b400b47202 */ /* 0x000fe40000000f00 */
[----:B------:R-:W-:Y:S02]  /*2b1f0*/  F2FP.F16.F32.PACK_AB R82, R77, R76 ;  /* 0x0000004c4d52723e */ /* 0x000fe400000000ff */
[----:B------:R-:W-:Y:S02]  /*2b200*/  F2FP.F16.F32.PACK_AB R83, R79, R78 ;  /* 0x0000004e4f53723e */ /* 0x000fe400000000ff */
[----:B------:R-:W-:Y:S02]  /*2b210*/  F2FP.F16.F32.PACK_AB R73, R75, R74 ;  /* 0x0000004a4b49723e */ /* 0x000fe400000000ff */
[----:B------:R-:W-:Y:S01]  /*2b220*/  F2FP.F16.F32.PACK_AB R64, R65, R64 ;  /* 0x000000404140723e */ /* 0x000fe200000000ff */
[----:B------:R-:W-:Y:S01]  /*2b230*/  IMAD.X R21, RZ, RZ, R17, P2 ;  /* 0x000000ffff157224 */ /* 0x000fe200010e0611 */
[----:B------:R-:W-:Y:S01]  /*2b240*/  LOP3.LUT R148, R0, R165, RZ, 0x3c, !PT ;  /* 0x000000a500947212 */ /* 0x000fe200078e3cff */
[----:B------:R1:W-:Y:S01]  /*2b250*/  STSM.16.M88.4 [R186], R104 ;  /* 0x00000068ba007844 */ /* 0x0003e20000000200 */
[----:B------:R-:W-:-:S02]  /*2b260*/  MOV R178, R178 ;  /* 0x000000b200b27202 */ /* 0x000fc40000000f00 */
        /* <DEDUP_REMOVED lines=12> */
[----:B------:R1:W-:Y:S01]  /*2b330*/  STSM.16.M88.4 [R182], R88 ;  /* 0x00000058b6007844 */ /* 0x0003e20000000200 */
[----:B------:R-:W-:Y:S02]  /*2b340*/  LOP3.LUT R20, R20, R193, RZ, 0x3c, !PT ;  /* 0x000000c114147212 */ /* 0x000fe400078e3cff */
        /* <DEDUP_REMOVED lines=13> */
[----:B------:R-:W-:Y:S01]  /*2b420*/  MOV R148, R148 ;  /* 0x0000009400947202 */ /* 0x000fe20000000f00 */
[----:B------:R-:W2:Y:S01]  /*2b430*/  LDC.64 R44, c[0x0][0xd00] ;  /* 0x00034000ff2c7b82 */ /* 0x000ea20000000a00 */
[----:B------:R-:W-:-:S02]  /*2b440*/  F2FP.F16.F32.PACK_AB R42, R37, R36 ;  /* 0x00000024252a723e */ /* 0x000fc400000000ff */
[----:B------:R-:W-:Y:S02]  /*2b450*/  F2FP.F16.F32.PACK_AB R43, R39, R38 ;  /* 0x00000026272b723e */ /* 0x000fe400000000ff */
[----:B------:R-:W-:Y:S02]  /*2b460*/  F2FP.F16.F32.PACK_AB R33, R35, R34 ;  /* 0x000000222321723e */ /* 0x000fe400000000ff */
[----:B------:R-:W-:Y:S01]  /*2b470*/  F2FP.F16.F32.PACK_AB R24, R25, R24 ;  /* 0x000000181918723e */ /* 0x000fe200000000ff */
        /* <DEDUP_REMOVED lines=10> */
[----:B------:R-:W-:Y:S01]  /*2b520*/  F2FP.F16.F32.PACK_AB R9, R11, R10 ;  /* 0x0000000a0b09723e */ /* 0x000fe200000000ff */
[----:B------:R1:W-:Y:S01]  /*2b530*/  STSM.16.M88.4 [R150], R48 ;  /* 0x0000003096007844 */ /* 0x0003e20000000200 */
[----:B------:R-:W-:Y:S01]  /*2b540*/  MOV R198, R198 ;  /* 0x000000c600c67202 */ /* 0x000fe20000000f00 */
[----:B------:R-:W-:Y:S01]  /*2b550*/  ULDC UR4, c[0x0][0xb88] ;  /* 0x0002e20000047ab9 */ /* 0x000fe20000000800 */
[----:B------:R-:W-:Y:S01]  /*2b560*/  F2FP.F16.F32.PACK_AB R10, R5, R4 ;  /* 0x00000004050a723e */ /* 0x000fe200000000ff */
[----:B0-----:R-:W-:Y:S01]  /*2b570*/  IMAD.MOV.U32 R16, RZ, RZ, RZ ;  /* 0x000000ffff107224 */ /* 0x001fe200078e00ff */
[----:B------:R-:W-:Y:S01]  /*2b580*/  F2FP.F16.F32.PACK_AB R11, R7, R6 ;  /* 0x00000006070b723e */ /* 0x000fe200000000ff */
[----:B------:R-:W0:Y:S01]  /*2b590*/  @P0 LDC.64 R4, c[0x0][0xd08] ;  /* 0x00034200ff040b82 */ /* 0x000e220000000a00 */
[----:B------:R1:W-:Y:S04]  /*2b5a0*/  STSM.16.M88.4 [R148], R40 ;  /* 0x0000002894007844 */ /* 0x0003e80000000200 */
[----:B------:R1:W-:Y:S01]  /*2b5b0*/  STSM.16.M88.4 [R146], R32 ;  /* 0x0000002092007844 */ /* 0x0003e20000000200 */
[----:B--2---:R-:W-:-:S02]  /*2b5c0*/  IMAD.WIDE R44, R213, 0x4, R44 ;  /* 0x00000004d52c7825 */ /* 0x004fc400078e022c */
[----:B------:R-:W2:Y:S01]  /*2b5d0*/  LDC R21, c[0x0][0xce8] ;  /* 0x00033a00ff157b82 */ /* 0x000ea20000000800 */
[----:B------:R1:W-:Y:S04]  /*2b5e0*/  STSM.16.M88.4 [R20], R24 ;  /* 0x0000001814007844 */ /* 0x0003e80000000200 */
[----:B------:R1:W-:Y:S03]  /*2b5f0*/  STSM.16.M88.4 [R198], R8 ;  /* 0x00000008c6007844 */ /* 0x0003e60000000200 */
[----:B------:R-:W-:Y:S01]  /*2b600*/  BAR.SYNC.DEFER_BLOCKING 0x1, 0x100 ;  /* 0x0044000000007b1d */ /* 0x000fe20000010000 */
[----:B------:R-:W-:Y:S02]  /*2b610*/  IMAD.U32 R0, RZ, RZ, UR4 ;  /* 0x00000004ff007e24 */ /* 0x000fe4000f8e00ff */
[----:B0-----:R-:W-:-:S03]  /*2b620*/  @P0 IMAD.WIDE R4, R213, 0x4, R4 ;  /* 0x00000004d5040825 */ /* 0x001fc600078e0204 */
[----:B------:R1:W5:Y:S04]  /*2b630*/  @P1 LDG.E R16, desc[UR42][R44.64] ;  /* 0x0000002a2c101981 */ /* 0x000368000c1e1900 */
[----:B------:R1:W5:Y:S01]  /*2b640*/  @P0 LDG.E R0, desc[UR42][R4.64] ;  /* 0x0000002a04000981 */ /* 0x000362000c1e1900 */
[----:B------:R-:W-:Y:S05]  /*2b650*/  @P0 BRA `(.L_x_3765) ;  /* 0x0000000000100947 */ /* 0x000fea0003800000 */
[----:B------:R-:W-:Y:S05]  /*2b660*/  @!P1 BRA `(.L_x_3765) ;  /* 0x00000000000c9947 */ /* 0x000fea0003800000 */
[----:B-1----:R-:W3:Y:S04]  /*2b670*/  LDG.E R5, desc[UR42][R44.64] ;  /* 0x0000002a2c057981 */ /* 0x002ee8000c1e1900 */
[----:B-----5:R-:W3:Y:S02]  /*2b680*/  LDG.E R0, desc[UR42][R44.64+0x4] ;  /* 0x0000042a2c007981 */ /* 0x020ee4000c1e1900 */
[----:B---3--:R-:W-:-:S07]  /*2b690*/  IMAD.IADD R0, R0, 0x1, -R5 ;  /* 0x0000000100007824 */ /* 0x008fce00078e0a05 */
.L_x_3765:
[----:B-12--5:R-:W-:Y:S01]  /*2b6a0*/  IMAD R20, R0, R21, RZ ;  /* 0x0000001500147224 */ /* 0x026fe200078e02ff */
[----:B------:R-:W-:Y:S01]  /*2b6b0*/  LOP3.LUT P0, RZ, R229, 0x3, RZ, 0xc0, !PT ;  /* 0x00000003e5ff7812 */ /* 0x000fe2000780c0ff */
[--C-:B------:R-:W-:Y:S01]  /*2b6c0*/  IMAD.IADD R15, R220, 0x1, R191.reuse ;  /* 0x00000001dc0f7824 */ /* 0x100fe200078e02bf */
[----:B------:R-:W-:Y:S01]  /*2b6d0*/  ISETP.NE.AND P2, PT, R21, 0x1, PT ;  /* 0x000000011500780c */ /* 0x000fe20003f45270 */
[----:B------:R-:W-:Y:S01]  /*2b6e0*/  IMAD.IADD R8, R232, 0x1, R191 ;  /* 0x00000001e8087824 */ /* 0x000fe200078e02bf */
[----:B------:R-:W-:Y:S02]  /*2b6f0*/  ULDC.64 UR4, c[0x0][0xc90] ;  /* 0x0003240000047ab9 */ /* 0x000fe40000000a00 */
[----:B------:R-:W-:-:S09]  /*2b700*/  ISETP.GE.OR P3, PT, R15, R20, P0 ;  /* 0x000000140f00720c */ /* 0x000fd20000766670 */
[----:B------:R-:W0:Y:S04]  /*2b710*/  @P2 LDC R5, c[0x0][0xcec] ;  /* 0x00033b00ff052b82 */ /* 0x000e280000000800 */
[----:B------:R-:W2:Y:S01]  /*2b720*/  @!P3 LDL R11, [R1+0x440] ;  /* 0x00044000010bb983 */ /* 0x000ea20000100800 */
[----:B------:R-:W-:Y:S01]  /*2b730*/  SHF.R.S32.HI R0, RZ, 0x1f, R192 ;  /* 0x0000001fff007819 */ /* 0x000fe200000114c0 */
[----:B------:R-:W-:Y:S01]  /*2b740*/  IMAD.MOV.U32 R4, RZ, RZ, R8 ;  /* 0x000000ffff047224 */ /* 0x000fe200078e0008 */
[----:B------:R-:W-:Y:S01]  /*2b750*/  SHF.R.S32.HI R17, RZ, 0x1f, R16 ;  /* 0x0000001fff117819 */ /* 0x000fe20000011410 */
[----:B------:R-:W1:Y:S01]  /*2b760*/  @P2 LDC R6, c[0x0][0xcf0] ;  /* 0x00033c00ff062b82 */ /* 0x000e620000000800 */
[----:B------:R-:W-:Y:S01]  /*2b770*/  SHF.R.S32.HI R76, RZ, 0x1f, R213 ;  /* 0x0000001fff4c7819 */ /* 0x000fe200000114d5 */
[----:B------:R-:W-:Y:S01]  /*2b780*/  IMAD R7, R0, UR4, RZ ;  /* 0x0000000400077c24 */ /* 0x000fe2000f8e02ff */
[----:B------:R-:W-:-:S02]  /*2b790*/  SEL R77, R213, RZ, !P1 ;  /* 0x000000ffd54d7207 */ /* 0x000fc40004800000 */
[----:B------:R-:W-:-:S03]  /*2b7a0*/  SEL R76, R76, RZ, !P1 ;  /* 0x000000ff4c4c7207 */ /* 0x000fc60004800000 */
[----:B------:R-:W3:Y:S01]  /*2b7b0*/  @P2 LDC R79, c[0x0][0xcec] ;  /* 0x00033b00ff4f2b82 */ /* 0x000ee20000000800 */
[----:B0-----:R-:W-:-:S07]  /*2b7c0*/  @P2 IMAD.HI.U32 R5, R8, R5, RZ ;  /* 0x0000000508052227 */ /* 0x001fce00078e00ff */
[----:B------:R-:W0:Y:S01]  /*2b7d0*/  @P2 LDC R81, c[0x0][0xcf0] ;  /* 0x00033c00ff512b82 */ /* 0x000e220000000800 */
[----:B-1----:R-:W-:Y:S01]  /*2b7e0*/  @P2 SHF.R.U32.HI R4, RZ, R6, R5 ;  /* 0x00000006ff042219 */ /* 0x002fe20000011605 */
[C---:B------:R-:W-:Y:S02]  /*2b7f0*/  IMAD R5, R192.reuse, UR5, R7 ;  /* 0x00000005c0057c24 */ /* 0x040fe4000f8e0207 */
[----:B------:R-:W-:Y:S01]  /*2b800*/  IMAD.WIDE.U32 R6, R192, UR4, R16 ;  /* 0x00000004c0067c25 */ /* 0x000fe2000f8e0010 */
[----:B------:R-:W-:Y:S01]  /*2b810*/  ULDC.64 UR4, c[0x0][0xc98] ;  /* 0x0003260000047ab9 */ /* 0x000fe20000000a00 */
[--C-:B------:R-:W-:Y:S02]  /*2b820*/  SHF.R.S32.HI R13, RZ, 0x1f, R4.reuse ;  /* 0x0000001fff0d7819 */ /* 0x100fe40000011404 */
[----:B------:R-:W-:Y:S02]  /*2b830*/  IMAD.MOV R9, RZ, RZ, -R4 ;  /* 0x000000ffff097224 */ /* 0x000fe400078e0a04 */
[----:B------:R-:W-:-:S02]  /*2b840*/  IMAD.IADD R7, R7, 0x1, R5 ;  /* 0x0000000107077824 */ /* 0x000fc400078e0205 */
[----:B------:R-:W-:Y:S02]  /*2b850*/  IMAD R9, R21, R9, R8 ;  /* 0x0000000915097224 */ /* 0x000fe400078e0208 */
[----:B------:R-:W-:Y:S02]  /*2b860*/  IMAD R8, R76, UR4, RZ ;  /* 0x000000044c087c24 */ /* 0x000fe4000f8e02ff */
[----:B------:R-:W-:Y:S01]  /*2b870*/  IMAD.WIDE.U32 R6, R77, UR4, R6 ;  /* 0x000000044d067c25 */ /* 0x000fe2000f8e0006 */
[----:B------:R-:W-:-:S03]  /*2b880*/  SHF.R.S32.HI R5, RZ, 0x1f, R9 ;  /* 0x0000001fff057819 */ /* 0x000fc60000011409 */
[----:B------:R-:W-:Y:S01]  /*2b890*/  IMAD R8, R77, UR5, R8 ;  /* 0x000000054d087c24 */ /* 0x000fe2000f8e0208 */
[----:B------:R-:W-:Y:S01]  /*2b8a0*/  IADD3 R4, P1, R4, R6, RZ ;  /* 0x0000000604047210 */ /* 0x000fe20007f3e0ff */
[----:B------:R-:W-:Y:S02]  /*2b8b0*/  ULDC.64 UR4, c[0x0][0xc88] ;  /* 0x0003220000047ab9 */ /* 0x000fe40000000a00 */
[----:B------:R-:W-:Y:S01]  /*2b8c0*/  IMAD R6, R5, UR4, RZ ;  /* 0x0000000405067c24 */ /* 0x000fe2000f8e02ff */
[----:B------:R-:W-:-:S03]  /*2b8d0*/  IADD3.X R5, R13, R7, R8, P1, !PT ;  /* 0x000000070d057210 */ /* 0x000fc60000ffe408 */
[C---:B------:R-:W-:Y:S02]  /*2b8e0*/  IMAD R7, R9.reuse, UR5, R6 ;  /* 0x0000000509077c24 */ /* 0x040fe4000f8e0206 */
[----:B------:R-:W-:Y:S01]  /*2b8f0*/  IMAD.WIDE.U32 R4, R9, UR4, R4 ;  /* 0x0000000409047c25 */ /* 0x000fe2000f8e0004 */
[----:B------:R-:W-:-:S03]  /*2b900*/  ULDC.64 UR4, c[0x0][0xc50] ;  /* 0x0003140000047ab9 */ /* 0x000fc60000000a00 */
[----:B------:R-:W-:Y:S01]  /*2b910*/  IMAD.IADD R5, R5, 0x1, R7 ;  /* 0x0000000105057824 */ /* 0x000fe200078e0207 */
[----:B------:R-:W-:-:S04]  /*2b920*/  LEA R10, P1, R4, UR4, 0x2 ;  /* 0x00000004040a7c11 */ /* 0x000fc8000f8210ff */
[----:B------:R-:W-:Y:S01]  /*2b930*/  LEA.HI.X R4, R4, UR5, R5, 0x2, P1 ;  /* 0x0000000504047c11 */ /* 0x000fe200088f1405 */
[----:B------:R-:W-:Y:S01]  /*2b940*/  SHFL.IDX PT, R6, R10, RZ, 0x1c1f ;  /* 0x001c1fff0a067589 */ /* 0x000fe200000e0000 */
[----:B------:R-:W-:Y:S01]  /*2b950*/  VIADD R5, R15, 0x8 ;  /* 0x000000080f057836 */ /* 0x000fe20000000000 */
[----:B------:R-:W-:Y:S02]  /*2b960*/  ULDC.64 UR4, c[0x0][0xba0] ;  /* 0x0002e80000047ab9 */ /* 0x000fe40000000a00 */
[----:B------:R-:W2:Y:S02]  /*2b970*/  SHFL.IDX PT, R7, R4, RZ, 0x1c1f ;  /* 0x001c1fff04077589 */ /* 0x000ea400000e0000 */
[----:B------:R-:W-:Y:S02]  /*2b980*/  ISETP.GE.OR P0, PT, R5, R20, P0 ;  /* 0x000000140500720c */ /* 0x000fe40000706670 */
[----:B--2---:R1:W-:Y:S11]  /*2b990*/  @!P3 ST.E desc[UR42][R6.64], R11 ;  /* 0x0000000b0600b985 */ /* 0x0043f6000c10192a */
[----:B------:R-:W2:Y:S01]  /*2b9a0*/  @!P0 LDL R59, [R1+0x444] ;  /* 0x00044400013b8983 */ /* 0x000ea20000100800 */
[----:B------:R-:W-:-:S03]  /*2b9b0*/  IMAD R5, R223, 0x40, R161 ;  /* 0x00000040df057824 */ /* 0x000fc600078e02a1 */
[----:B------:R-:W-:Y:S01]  /*2b9c0*/  SHFL.IDX PT, R54, R10, 0x1, 0x1c1f ;  /* 0x003c1f000a367f89 */ /* 0x000fe200000e0000 */
[----:B------:R-:W-:-:S03]  /*2b9d0*/  IMAD.WIDE R2, R5, 0x2, R2 ;  /* 0x0000000205027825 */ /* 0x000fc600078e0202 */
[----:B------:R4:W2:Y:S01]  /*2b9e0*/  SHFL.IDX PT, R55, R4, 0x1, 0x1c1f ;  /* 0x003c1f0004377f89 */ /* 0x0008a200000e0000 */
[C---:B------:R-:W-:Y:S02]  /*2b9f0*/  IADD3 R25, P4, R2.reuse, 0x3000, RZ ;  /* 0x0000300002197810 */ /* 0x040fe40007f9e0ff */
[C---:B------:R-:W-:Y:S02]  /*2ba00*/  IADD3 R9, P1, R2.reuse, 0x1000, RZ ;  /* 0x0000100002097810 */ /* 0x040fe40007f3e0ff */
[----:B------:R-:W-:Y:S02]  /*2ba10*/  IADD3 R13, P5, R2, 0x2000, RZ ;  /* 0x00002000020d7810 */ /* 0x000fe40007fbe0ff */
[----:B------:R-:W-:Y:S02]  /*2ba20*/  LOP3.LUT R24, R25, 0x380, RZ, 0xc0, !PT ;  /* 0x0000038019187812 */ /* 0x000fe400078ec0ff */
[----:B------:R-:W-:Y:S02]  /*2ba30*/  LOP3.LUT R8, R9, 0x380, RZ, 0xc0, !PT ;  /* 0x0000038009087812 */ /* 0x000fe400078ec0ff */
[----:B------:R-:W-:-:S02]  /*2ba40*/  LOP3.LUT R12, R13, 0x380, RZ, 0xc0, !PT ;  /* 0x000003800d0c7812 */ /* 0x000fc400078ec0ff */
        /* <DEDUP_REMOVED lines=16> */
[----:B------:R-:W-:Y:S02]  /*2bb50*/  LOP3.LUT R36, R37, 0x380, RZ, 0xc0, !PT ;  /* 0x0000038025247812 */ /* 0x000fe400078ec0ff */
        /* <DEDUP_REMOVED lines=34> */
[C---:B------:R-:W-:Y:S01]  /*2bd80*/  IADD3 R65, P1, R2.reuse, 0xd000, RZ ;  /* 0x0000d00002417810 */ /* 0x040fe20007f3e0ff */
[----:B------:R-:W-:Y:S01]  /*2bd90*/  IMAD.X R73, RZ, RZ, R3, P4 ;  /* 0x000000ffff497224 */ /* 0x000fe200020e0603 */
[C---:B------:R-:W-:Y:S02]  /*2bda0*/  IADD3 R69, P5, R2.reuse, 0xe000, RZ ;  /* 0x0000e00002457810 */ /* 0x040fe40007fbe0ff */
[----:B-1----:R-:W-:Y:S02]  /*2bdb0*/  LOP3.LUT R7, R2, 0x380, RZ, 0xc0, !PT ;  /* 0x0000038002077812 */ /* 0x002fe400078ec0ff */
[----:B----4-:R-:W-:Y:S02]  /*2bdc0*/  LOP3.LUT R4, R5, 0x380, RZ, 0xc0, !PT ;  /* 0x0000038005047812 */ /* 0x010fe400078ec0ff */
[----:B------:R-:W-:-:S02]  /*2bdd0*/  LOP3.LUT R60, R61, 0x380, RZ, 0xc0, !PT ;  /* 0x000003803d3c7812 */ /* 0x000fc400078ec0ff */
[----:B------:R-:W-:Y:S02]  /*2bde0*/  LOP3.LUT R64, R65, 0x380, RZ, 0xc0, !PT ;  /* 0x0000038041407812 */ /* 0x000fe400078ec0ff */
[----:B------:R-:W-:Y:S02]  /*2bdf0*/  LOP3.LUT R68, R69, 0x380, RZ, 0xc0, !PT ;  /* 0x0000038045447812 */ /* 0x000fe400078ec0ff */
[----:B------:R-:W-:Y:S02]  /*2be00*/  SHF.R.U64 R7, R7, 0x3, RZ ;  /* 0x0000000307077819 */ /* 0x000fe400000012ff */
[----:B------:R-:W-:Y:S02]  /*2be10*/  SHF.R.U64 R4, R4, 0x3, RZ ;  /* 0x0000000304047819 */ /* 0x000fe400000012ff */
[----:B------:R-:W-:Y:S02]  /*2be20*/  SHF.R.U64 R60, R60, 0x3, RZ ;  /* 0x000000033c3c7819 */ /* 0x000fe400000012ff */
[----:B------:R-:W-:-:S02]  /*2be30*/  SHF.R.U64 R64, R64, 0x3, RZ ;  /* 0x0000000340407819 */ /* 0x000fc400000012ff */
[----:B------:R-:W-:Y:S02]  /*2be40*/  SHF.R.U64 R68, R68, 0x3, RZ ;  /* 0x0000000344447819 */ /* 0x000fe400000012ff */
[----:B------:R-:W-:Y:S02]  /*2be50*/  LOP3.LUT R2, R7, R2, RZ, 0x3c, !PT ;  /* 0x0000000207027212 */ /* 0x000fe400078e3cff */
[----:B------:R-:W-:Y:S01]  /*2be60*/  LOP3.LUT R60, R60, R61, RZ, 0x3c, !PT ;  /* 0x0000003d3c3c7212 */ /* 0x000fe200078e3cff */
[--C-:B------:R-:W-:Y:S01]  /*2be70*/  IMAD.X R61, RZ, RZ, R3.reuse, P3 ;  /* 0x000000ffff3d7224 */ /* 0x100fe200018e0603 */
[----:B------:R-:W-:Y:S01]  /*2be80*/  LOP3.LUT R64, R64, R65, RZ, 0x3c, !PT ;  /* 0x0000004140407212 */ /* 0x000fe200078e3cff */
[--C-:B------:R-:W-:Y:S01]  /*2be90*/  IMAD.X R65, RZ, RZ, R3.reuse, P1 ;  /* 0x000000ffff417224 */ /* 0x100fe200008e0603 */
[----:B------:R-:W-:Y:S01]  /*2bea0*/  LOP3.LUT R68, R68, R69, RZ, 0x3c, !PT ;  /* 0x0000004544447212 */ /* 0x000fe200078e3cff */
[----:B------:R-:W-:Y:S01]  /*2beb0*/  IMAD.X R69, RZ, RZ, R3, P5 ;  /* 0x000000ffff457224 */ /* 0x000fe200028e0603 */
[----:B------:R-:W-:Y:S01]  /*2bec0*/  LOP3.LUT R72, R4, R5, RZ, 0x3c, !PT ;  /* 0x0000000504487212 */ /* 0x000fe200078e3cff */
[----:B------:R-:W-:-:S02]  /*2bed0*/  IMAD.IADD R78, R224, 0x1, R191 ;  /* 0x00000001e04e7824 */ /* 0x000fc400078e02bf */
[----:B------:R-:W-:Y:S01]  /*2bee0*/  IMAD.IADD R191, R223, 0x1, R191 ;  /* 0x00000001dfbf7824 */ /* 0x000fe200078e02bf */
[----:B------:R-:W-:Y:S01]  /*2bef0*/  BSSY B1, `(.L_x_3766) ;  /* 0x0000056000017945 */ /* 0x000fe20003800000 */
[----:B--2---:R1:W-:Y:S04]  /*2bf00*/  @!P0 ST.E desc[UR42][R54.64], R59 ;  /* 0x0000003b36008985 */ /* 0x0043e8000c10192a */
[----:B------:R2:W5:Y:S04]  /*2bf10*/  LD.E.128 R4, desc[UR42][R2.64] ;  /* 0x0000002a02047980 */ /* 0x000568000c101d00 */
        /* <DEDUP_REMOVED lines=9> */
[----:B------:R-:W-:Y:S01]  /*2bfb0*/  IMAD R17, R0, UR4, RZ ;  /* 0x0000000400117c24 */ /* 0x000fe2000f8e02ff */
[----:B------:R-:W5:Y:S01]  /*2bfc0*/  LD.E.128 R32, desc[UR42][R32.64] ;  /* 0x0000002a20207980 */ /* 0x000f62000c101d00 */
[----:B------:R-:W-:-:S03]  /*2bfd0*/  IMAD.WIDE.U32 R2, R192, UR4, R2 ;  /* 0x00000004c0027c25 */ /* 0x000fc6000f8e0002 */
[----:B------:R-:W5:Y:S01]  /*2bfe0*/  LD.E.128 R36, desc[UR42][R36.64] ;  /* 0x0000002a24247980 */ /* 0x000f62000c101d00 */
[----:B------:R-:W-:Y:S01]  /*2bff0*/  IMAD R17, R192, UR5, R17 ;  /* 0x00000005c0117c24 */ /* 0x000fe2000f8e0211 */
[----:B------:R-:W-:Y:S01]  /*2c000*/  ULDC.64 UR4, c[0x0][0xbf0] ;  /* 0x0002fc0000047ab9 */ /* 0x000fe20000000a00 */
[----:B---3--:R-:W-:Y:S01]  /*2c010*/  @P2 IMAD.HI.U32 R0, R78, R79, RZ ;  /* 0x0000004f4e002227 */ /* 0x008fe200078e00ff */
[----:B------:R-:W5:Y:S03]  /*2c020*/  LD.E.128 R40, desc[UR42][R40.64] ;  /* 0x0000002a28287980 */ /* 0x000f66000c101d00 */
[----:B------:R-:W-:Y:S01]  /*2c030*/  IMAD.IADD R3, R3, 0x1, R17 ;  /* 0x0000000103037824 */ /* 0x000fe200078e0211 */
[----:B------:R-:W5:Y:S01]  /*2c040*/  LD.E.128 R44, desc[UR42][R44.64] ;  /* 0x0000002a2c2c7980 */ /* 0x000f62000c101d00 */
[----:B------:R-:W-:Y:S01]  /*2c050*/  IMAD.MOV.U32 R17, RZ, RZ, R78 ;  /* 0x000000ffff117224 */ /* 0x000fe200078e004e */
[----:B0-----:R-:W-:Y:S01]  /*2c060*/  @P2 SHF.R.U32.HI R17, RZ, R81, R0 ;  /* 0x00000051ff112219 */ /* 0x001fe20000011600 */
[----:B------:R-:W-:Y:S01]  /*2c070*/  IMAD R76, R76, UR4, RZ ;  /* 0x000000044c4c7c24 */ /* 0x000fe2000f8e02ff */
[----:B------:R-:W5:Y:S02]  /*2c080*/  LD.E.128 R48, desc[UR42][R48.64] ;  /* 0x0000002a30307980 */ /* 0x000f64000c101d00 */
[--C-:B------:R-:W-:Y:S01]  /*2c090*/  SHF.R.S32.HI R0, RZ, 0x1f, R17.reuse ;  /* 0x0000001fff007819 */ /* 0x100fe20000011411 */
[----:B------:R-:W-:Y:S01]  /*2c0a0*/  IMAD.MOV R16, RZ, RZ, -R17 ;  /* 0x000000ffff107224 */ /* 0x000fe200078e0a11 */
[----:B-1----:R-:W5:Y:S01]  /*2c0b0*/  LD.E.128 R52, desc[UR42][R52.64] ;  /* 0x0000002a34347980 */ /* 0x002f62000c101d00 */
[----:B------:R-:W-:-:S02]  /*2c0c0*/  IMAD R79, R77, UR5, R76 ;  /* 0x000000054d4f7c24 */ /* 0x000fc4000f8e024c */
[----:B------:R-:W-:Y:S01]  /*2c0d0*/  IMAD.WIDE.U32 R2, R77, UR4, R2 ;  /* 0x000000044d027c25 */ /* 0x000fe2000f8e0002 */
[----:B------:R-:W-:Y:S01]  /*2c0e0*/  ULDC.64 UR4, c[0x0][0xbe0] ;  /* 0x0002f80000047ab9 */ /* 0x000fe20000000a00 */
[----:B------:R-:W5:Y:S02]  /*2c0f0*/  LD.E.128 R56, desc[UR42][R56.64] ;  /* 0x0000002a38387980 */ /* 0x000f64000c101d00 */
[----:B------:R-:W-:Y:S02]  /*2c100*/  IMAD R0, R0, UR4, RZ ;  /* 0x0000000400007c24 */ /* 0x000fe4000f8e02ff */
[----:B------:R-:W-:Y:S01]  /*2c110*/  IMAD R21, R21, R16, R78 ;  /* 0x0000001015157224 */ /* 0x000fe200078e024e */
[----:B------:R-:W5:Y:S01]  /*2c120*/  LD.E.128 R60, desc[UR42][R60.64] ;  /* 0x0000002a3c3c7980 */ /* 0x000f62000c101d00 */
[----:B------:R-:W-:-:S03]  /*2c130*/  IMAD.IADD R3, R3, 0x1, R79 ;  /* 0x0000000103037824 */ /* 0x000fc600078e024f */
[----:B------:R-:W5:Y:S01]  /*2c140*/  LD.E.128 R64, desc[UR42][R64.64] ;  /* 0x0000002a40407980 */ /* 0x000f62000c101d00 */
[----:B------:R-:W-:-:S03]  /*2c150*/  IMAD R77, R17, UR5, R0 ;  /* 0x00000005114d7c24 */ /* 0x000fc6000f8e0200 */
[----:B------:R-:W5:Y:S01]  /*2c160*/  LD.E.128 R68, desc[UR42][R68.64] ;  /* 0x0000002a44447980 */ /* 0x000f62000c101d00 */
[----:B------:R-:W-:-:S03]  /*2c170*/  SHF.R.S32.HI R0, RZ, 0x1f, R21 ;  /* 0x0000001fff007819 */ /* 0x000fc60000011415 */
[----:B------:R-:W5:Y:S01]  /*2c180*/  LD.E.128 R72, desc[UR42][R72.64] ;  /* 0x0000002a48487980 */ /* 0x000f62000c101d00 */
[----:B------:R-:W-:Y:S01]  /*2c190*/  IMAD.WIDE.U32 R2, R17, UR4, R2 ;  /* 0x0000000411027c25 */ /* 0x000fe2000f8e0002 */
[----:B------:R-:W-:Y:S01]  /*2c1a0*/  ULDC.64 UR4, c[0x0][0xbd8] ;  /* 0x0002f60000047ab9 */ /* 0x000fe20000000a00 */
[----:B------:R-:W-:Y:S01]  /*2c1b0*/  ISETP.GE.AND P2, PT, R191, R20, PT ;  /* 0x00000014bf00720c */ /* 0x000fe20003f46270 */
        /* <DEDUP_REMOVED lines=8> */
[----:B------:R-:W-:-:S04]  /*2c240*/  IMAD.WIDE.U32 R2, R21, UR4, R2 ;  /* 0x0000000415027c25 */ /* 0x000fc8000f8e0002 */
[----:B------:R-:W-:Y:S01]  /*2c250*/  IMAD R77, R21, UR5, R0 ;  /* 0x00000005154d7c24 */ /* 0x000fe2000f8e0200 */
[----:B------:R-:W-:Y:S01]  /*2c260*/  ULDC.64 UR4, c[0x0][0xb80] ;  /* 0x0002e00000047ab9 */ /* 0x000fe20000000a00 */
[----:B------:R-:W-:Y:S01]  /*2c270*/  VIADD R0, R144, 0x32420 ;  /* 0x0003242090007836 */ /* 0x000fe20000000000 */
[C---:B------:R-:W-:Y:S01]  /*2c280*/  LEA R21, P3, R2.reuse, UR4, 0x1 ;  /* 0x0000000402157c11 */ /* 0x040fe2000f8608ff */
[----:B------:R-:W-:Y:S02]  /*2c290*/  IMAD.IADD R3, R3, 0x1, R77 ;  /* 0x0000000103037824 */ /* 0x000fe400078e024d */
[----:B------:R-:W-:Y:S01]  /*2c2a0*/  VIADD R17, R191, 0x20 ;  /* 0x00000020bf117836 */ /* 0x000fe20000000000 */
[----:B------:R-:W-:Y:S01]  /*2c2b0*/  PRMT R0, RZ, 0x654, R0 ;  /* 0x00000654ff007816 */ /* 0x000fe20000000000 */
[----:B0-----:R0:W1:Y:S01]  /*2c2c0*/  SHFL.IDX PT, R78, R21, RZ, 0x181f ;  /* 0x00181fff154e7589 */ /* 0x00106200000e0000 */
[----:B------:R-:W-:Y:S02]  /*2c2d0*/  LEA.HI.X R80, R2, UR5, R3, 0x1, P3 ;  /* 0x0000000502507c11 */ /* 0x000fe400098f0c03 */
[-C--:B------:R-:W-:Y:S01]  /*2c2e0*/  ISETP.GE.AND P1, PT, R17, R20.reuse, PT ;  /* 0x000000141100720c */ /* 0x080fe20003f26270 */
[----:B------:R-:W-:Y:S01]  /*2c2f0*/  VIADD R17, R191, 0x40 ;  /* 0x00000040bf117836 */ /* 0x000fe20000000000 */
[----:B------:R2:W-:Y:S04]  /*2c300*/  SYNCS.ARRIVE.TRANS64.RED.A1T0 RZ, [R0+URZ], RZ ;  /* 0x000000ff00ff79a7 */ /* 0x0005e8000810043f */
[----:B------:R-:W-:Y:S01]  /*2c310*/  ISETP.GE.AND P0, PT, R17, R20, PT ;  /* 0x000000141100720c */ /* 0x000fe20003f06270 */
[----:B--2---:R0:W2:Y:S01]  /*2c320*/  SHFL.IDX PT, R0, R80, RZ, 0x181f ;  /* 0x00181fff50007589 */ /* 0x0040a200000e0000 */
[----:B------:R-:W-:Y:S11]  /*2c330*/  @P2 BRA `(.L_x_3767) ;  /* 0x0000000000442947 */ /* 0x000ff60003800000 */
[----:B------:R-:W-:Y:S02]  /*2c340*/  ULDC UR4, c[0x0][0xbc8] ;  /* 0x0002f20000047ab9 */ /* 0x000fe40000000800 */
[----:B------:R-:W-:Y:S02]  /*2c350*/  ISETP.GE.AND P2, PT, R161, UR4, PT ;  /* 0x00000004a1007c0c */ /* 0x000fe4000bf46270 */
[----:B------:R-:W-:Y:S02]  /*2c360*/  ISETP.GE.AND P3, PT, R163, UR4, PT ;  /* 0x00000004a3007c0c */ /* 0x000fe4000bf66270 */
[----:B------:R-:W-:-:S09]  /*2c370*/  ISETP.GE.AND P4, PT, R162, UR4, PT ;  /* 0x00000004a2007c0c */ /* 0x000fd2000bf86270 */
[----:B-1----:R-:W-:-:S04]  /*2c380*/  @!P2 LEA R2, P5, R161, R78, 0x1 ;  /* 0x0000004ea102a211 */ /* 0x002fc800078a08ff */
[----:B--2---:R-:W-:Y:S02]  /*2c390*/  @!P2 LEA.HI.X R3, R161, R0, R218, 0x1, P5 ;  /* 0x00000000a103a211 */ /* 0x004fe400028f0cda */
        /* <DEDUP_REMOVED lines=11> */
.L_x_3767:
[----:B------:R-:W-:Y:S05]  /*2c450*/  BSYNC B1 ;  /* 0x0000000000017941 */ /* 0x000fea0003800000 */
.L_x_3766:
        /* <DEDUP_REMOVED lines=11> */
[----:B-----5:R-:W-:-:S03]  /*2c510*/  @!P3 LEA R4, P5, R163, R16, 0x1 ;  /* 0x00000010a304b211 */ /* 0x020fc600078a08ff */
        /* <DEDUP_REMOVED lines=9> */
.L_x_3769:
[----:B------:R-:W-:Y:S05]  /*2c5b0*/  BSYNC B1 ;  /* 0x0000000000017941 */ /* 0x000fea0003800000 */
.L_x_3768:
        /* <DEDUP_REMOVED lines=10> */
[----:B------:R-:W-:Y:S02]  /*2c660*/  @!P2 LEA R4, P4, R163, R8, 0x1 ;  /* 0x00000008a304a211 */ /* 0x000fe400078808ff */
        /* <DEDUP_REMOVED lines=10> */
.L_x_3771:
[----:B------:R-:W-:Y:S05]  /*2c710*/  BSYNC B1 ;  /* 0x0000000000017941 */ /* 0x000fea0003800000 */
.L_x_3770:
[----:B0-----:R-:W-:Y:S01]  /*2c720*/  VIADD R3, R191, 0x60 ;  /* 0x00000060bf037836 */ /* 0x001fe20000000000 */
[----:B--2-4-:R-:W2:Y:S04]  /*2c730*/  SHFL.IDX PT, R80, R80, 0x3, 0x181f ;  /* 0x00781f0050507f89 */ /* 0x014ea800000e0000 */
[----:B------:R-:W-:Y:S01]  /*2c740*/  ISETP.GE.AND P0, PT, R3, R20, PT ;  /* 0x000000140300720c */ /* 0x000fe20003f06270 */
[----:B------:R-:W4:-:S12]  /*2c750*/  SHFL.IDX PT, R21, R21, 0x3, 0x181f ;  /* 0x00781f0015157f89 */ /* 0x000f1800000e0000 */
[----:B------:R-:W-:Y:S05]  /*2c760*/  @P0 BRA `(.L_x_3772) ;  /* 0x0000000c00980947 */ /* 0x000fea0003800000 */
[----:B------:R-:W-:Y:S02]  /*2c770*/  ULDC UR4, c[0x0][0xbc8] ;  /* 0x0002f20000047ab9 */ /* 0x000fe40000000800 */
[----:B------:R-:W-:Y:S02]  /*2c780*/  ISETP.GE.AND P3, PT, R161, UR4, PT ;  /* 0x00000004a1007c0c */ /* 0x000fe4000bf66270 */
[----:B------:R-:W-:Y:S02]  /*2c790*/  ISETP.GE.AND P4, PT, R163, UR4, PT ;  /* 0x00000004a3007c0c */ /* 0x000fe4000bf86270 */
[----:B------:R-:W-:-:S09]  /*2c7a0*/  ISETP.GE.AND P5, PT, R162, UR4, PT ;  /* 0x00000004a2007c0c */ /* 0x000fd2000bfa6270 */
[-C--:B----4-:R-:W-:Y:S02]  /*2c7b0*/  @!P3 LEA R2, P0, R161, R21.reuse, 0x1 ;  /* 0x00000015a102b211 */ /* 0x090fe400078008ff */
[-C--:B------:R-:W-:Y:S02]  /*2c7c0*/  @!P4 LEA R4, P1, R163, R21.reuse, 0x1 ;  /* 0x00000015a304c211 */ /* 0x080fe400078208ff */
[C---:B------:R-:W-:Y:S02]  /*2c7d0*/  @!P5 LEA R6, P2, R162.reuse, R21, 0x1 ;  /* 0x00000015a206d211 */ /* 0x040fe400078408ff */
[-C--:B--2---:R-:W-:Y:S02]  /*2c7e0*/  @!P3 LEA.HI.X R3, R161, R80.reuse, R218, 0x1, P0 ;  /* 0x00000050a103b211 */ /* 0x084fe400000f0cda */
        /* <DEDUP_REMOVED lines=11> */
.L_x_3764:
[----:B------:R-:W-:Y:S01]  /*2c8a0*/  ULDC.64 UR4, c[0x0][0xd00] ;  /* 0x0003400000047ab9 */ /* 0x000fe20000000a00 */
[----:B-----5:R-:W2:Y:S01]  /*2c8b0*/  LDC.64 R2, c[0x0][0xd00] ;  /* 0x00034000ff027b82 */ /* 0x020ea20000000a00 */
[----:B------:R-:W-:Y:S01]  /*2c8c0*/  ISETP.NE.U32.AND P0, PT, RZ, UR4, PT ;  /* 0x00000004ff007c0c */ /* 0x000fe2000bf05070 */
[----:B------:R-:W-:-:S03]  /*2c8d0*/  IMAD.MOV.U32 R0, RZ, RZ, RZ ;  /* 0x000000ffff007224 */ /* 0x000fc600078e00ff */
[----:B------:R-:W-:Y:S01]  /*2c8e0*/  ISETP.NE.AND.EX P0, PT, RZ, UR5, PT, P0 ;  /* 0x00000005ff007c0c */ /* 0x000fe2000bf05300 */
[----:B------:R-:W-:Y:S02]  /*2c8f0*/  ULDC.64 UR4, c[0x0][0xd08] ;  /* 0x0003420000047ab9 */ /* 0x000fe40000000a00 */
[----:B------:R-:W-:Y:S01]  /*2c900*/  ISETP.NE.U32.AND P1, PT, RZ, UR4, PT ;  /* 0x00000004ff007c0c */ /* 0x000fe2000bf25070 */
[----:B------:R-:W3:Y:S03]  /*2c910*/  LDC R21, c[0x0][0xce8] ;  /* 0x00033a00ff157b82 */ /* 0x000ee60000000800 */
[----:B------:R-:W-:Y:S01]  /*2c920*/  ISETP.NE.AND.EX P1, PT, RZ, UR5, PT, P1 ;  /* 0x00000005ff007c0c */ /* 0x000fe2000bf25310 */
[----:B--2---:R-:W-:-:S12]  /*2c930*/  IMAD.WIDE R2, R213, 0x4, R2 ;  /* 0x00000004d5027825 */ /* 0x004fd800078e0202 */
[----:B------:R-:W2:Y:S01]  /*2c940*/  @P1 LDC.64 R4, c[0x0][0xd08] ;  /* 0x00034200ff041b82 */ /* 0x000ea20000000a00 */
[----:B------:R-:W-:Y:S02]  /*2c950*/  ULDC UR4, c[0x0][0xb88] ;  /* 0x0002e20000047ab9 */ /* 0x000fe40000000800 */
[----:B------:R-:W-:Y:S01]  /*2c960*/  IMAD.U32 R6, RZ, RZ, UR4 ;  /* 0x00000004ff067e24 */ /* 0x000fe2000f8e00ff */
[----:B------:R4:W5:Y:S01]  /*2c970*/  @P0 LDG.E R0, desc[UR42][R2.64] ;  /* 0x0000002a02000981 */ /* 0x000962000c1e1900 */
[----:B--2---:R-:W-:-:S05]  /*2c980*/  @P1 IMAD.WIDE R4, R213, 0x4, R4 ;  /* 0x00000004d5041825 */ /* 0x004fca00078e0204 */
[----:B------:R4:W5:Y:S01]  /*2c990*/  @P1 LDG.E R6, desc[UR42][R4.64] ;  /* 0x0000002a04061981 */ /* 0x000962000c1e1900 */
[----:B---3--:R-:W-:Y:S02]  /*2c9a0*/  ISETP.NE.AND P2, PT, R21, 0x1, PT ;  /* 0x000000011500780c */ /* 0x008fe40003f45270 */
[----:B------:R-:W-:Y:S02]  /*2c9b0*/  ISETP.GE.AND P3, PT, R222, 0x80, PT ;  /* 0x00000080de00780c */ /* 0x000fe40003f66270 */
[----:B------:R-:W-:-:S09]  /*2c9c0*/  SHF.R.S32.HI R7, RZ, 0x1f, R213 ;  /* 0x0000001fff077819 */ /* 0x000fd200000114d5 */
[----:B------:R-:W2:Y:S01]  /*2c9d0*/  @P2 LDC R25, c[0x0][0xcec] ;  /* 0x00033b00ff192b82 */ /* 0x000ea20000000800 */
[----:B----4-:R-:W-:Y:S05]  /*2c9e0*/  @P1 BRA `(.L_x_3773) ;  /* 0x0000000000101947 */ /* 0x010fea0003800000 */
[----:B------:R-:W-:Y:S05]  /*2c9f0*/  @!P0 BRA `(.L_x_3773) ;  /* 0x00000000000c8947 */ /* 0x000fea0003800000 */
[----:B------:R-:W3:Y:S04]  /*2ca00*/  LDG.E R5, desc[UR42][R2.64] ;  /* 0x0000002a02057981 */ /* 0x000ee8000c1e1900 */
[----:B-----5:R-:W3:Y:S02]  /*2ca10*/  LDG.E R6, desc[UR42][R2.64+0x4] ;  /* 0x0000042a02067981 */ /* 0x020ee4000c1e1900 */
[----:B---3--:R-:W-:-:S07]  /*2ca20*/  IMAD.IADD R6, R6, 0x1, -R5 ;  /* 0x0000000106067824 */ /* 0x008fce00078e0a05 */
.L_x_3773:
        /* <DEDUP_REMOVED lines=9> */
[----:B---3--:R-:W-:-:S04]  /*2cac0*/  IADD3 R8, R191, -0x80, R3 ;  /* 0xffffff80bf087810 */ /* 0x008fc80007ffe003 */
        /* <DEDUP_REMOVED lines=19> */
[----:B------:R-:W-:-:S04]  /*2cc00*/  IMAD.MOV R7, RZ, RZ, -R5 ;  /* 0x000000ffff077224 */ /* 0x000fc800078e0a05 */
[----:B------:R-:W-:Y:S01]  /*2cc10*/  IMAD R7, R9, R7, R8 ;  /* 0x0000000709077224 */ /* 0x000fe200078e0208 */
[----:B------:R-:W-:Y:S01]  /*2cc20*/  SHF.R.S32.HI R9, RZ, 0x1f, R5 ;  /* 0x0000001fff097819 */ /* 0x000fe20000011405 */
[----:B------:R-:W-:Y:S01]  /*2cc30*/  IMAD R8, R13, UR5, R4 ;  /* 0x000000050d087c24 */ /* 0x000fe2000f8e0204 */
[----:B------:R-:W-:Y:S02]  /*2cc40*/  ULDC.64 UR4, c[0x0][0xc88] ;  /* 0x0003220000047ab9 */ /* 0x000fe40000000a00 */
        /* <DEDUP_REMOVED lines=11> */
.L_x_3775:
[----:B------:R-:W-:Y:S05]  /*2cd00*/  BSYNC B1 ;  /* 0x0000000000017941 */ /* 0x000fea0003800000 */
.L_x_3774:
[----:B------:R-:W4:Y:S01]  /*2cd10*/  @P2 LDC R9, c[0x0][0xcf0] ;  /* 0x00033c00ff092b82 */ /* 0x000f220000000800 */
[----:B------:R-:W-:Y:S01]  /*2cd20*/  ULDC.64 UR4, c[0x0][0xba0] ;  /* 0x0002e80000047ab9 */ /* 0x000fe20000000a00 */
[----:B------:R-:W-:Y:S02]  /*2cd30*/  IMAD.IADD R8, R224, 0x1, R191 ;  /* 0x00000001e0087824 */ /* 0x000fe400078e02bf */
[----:B---3--:R-:W-:-:S04]  /*2cd40*/  IMAD R3, R11, UR4, RZ ;  /* 0x000000040b037c24 */ /* 0x008fc8000f8e02ff */
[C---:B------:R-:W-:Y:S02]  /*2cd50*/  IMAD R5, R0.reuse, UR5, R3 ;  /* 0x0000000500057c24 */ /* 0x040fe4000f8e0203 */
[----:B------:R-:W-:Y:S01]  /*2cd60*/  IMAD.WIDE.U32 R2, R0, UR4, RZ ;  /* 0x0000000400027c25 */ /* 0x000fe2000f8e00ff */
[----:B------:R-:W-:-:S03]  /*2cd70*/  ULDC.64 UR4, c[0x0][0xbe8] ;  /* 0x0002fa0000047ab9 */ /* 0x000fc60000000a00 */
[----:B------:R-:W-:Y:S02]  /*2cd80*/  IMAD.IADD R3, R3, 0x1, R5 ;  /* 0x0000000103037824 */ /* 0x000fe400078e0205 */
[----:B------:R-:W-:Y:S02]  /*2cd90*/  IMAD R5, R10, UR4, RZ ;  /* 0x000000040a057c24 */ /* 0x000fe4000f8e02ff */
[----:B--2---:R-:W-:-:S04]  /*2cda0*/  @P2 IMAD.HI.U32 R0, R8, R25, RZ ;  /* 0x0000001908002227 */ /* 0x004fc800078e00ff */
        /* <DEDUP_REMOVED lines=31> */
.L_x_4002:
[----:B------:R-:W-:Y:S01]  /*2cfa0*/  IMAD R21, R6, R21, RZ ;  /* 0x0000001506157224 */ /* 0x000fe200078e02ff */
[----:B------:R-:W-:Y:S01]  /*2cfb0*/  BSSY B1, `(.L_x_3777) ;  /* 0x0000015000017945 */ /* 0x000fe20003800000 */
[----:B------:R-:W-:-:S05]  /*2cfc0*/  IMAD.IADD R6, R223, 0x1, R191 ;  /* 0x00000001df067824 */ /* 0x000fca00078e02bf */
[----:B------:R-:W-:-:S13]  /*2cfd0*/  ISETP.GE.AND P0, PT, R6, R21, PT ;  /* 0x000000150600720c */ /* 0x000fda0003f06270 */
[----:B------:R-:W-:Y:S05]  /*2cfe0*/  @P0 BRA `(.L_x_3778) ;  /* 0x0000000000440947 */ /* 0x000fea0003800000 */
[----:B------:R-:W-:Y:S02]  /*2cff0*/  ULDC UR4, c[0x0][0xbc8] ;  /* 0x0002f20000047ab9 */ /* 0x000fe40000000800 */
[----:B------:R-:W-:Y:S02]  /*2d000*/  ISETP.GE.AND P3, PT, R161, UR4, PT ;  /* 0x00000004a1007c0c */ /* 0x000fe4000bf66270 */
[----:B------:R-:W-:Y:S02]  /*2d010*/  ISETP.GE.AND P2, PT, R163, UR4, PT ;  /* 0x00000004a3007c0c */ /* 0x000fe4000bf46270 */
[----:B------:R-:W-:Y:S02]  /*2d020*/  ISETP.GE.AND P1, PT, R162, UR4, PT ;  /* 0x00000004a2007c0c */ /* 0x000fe4000bf26270 */
[----:B------:R-:W-:-:S07]  /*2d030*/  ISETP.GE.AND P0, PT, R164, UR4, PT ;  /* 0x00000004a4007c0c */ /* 0x000fce000bf06270 */
[-C--:B----4-:R-:W-:Y:S02]  /*2d040*/  @!P3 LEA R4, P5, R161, R14.reuse, 0x1 ;  /* 0x0000000ea104b211 */ /* 0x090fe400078a08ff */
[----:B------:R-:W-:Y:S02]  /*2d050*/  @!P2 LEA R8, P4, R163, R14, 0x1 ;  /* 0x0000000ea308a211 */ /* 0x000fe400078808ff */
        /* <DEDUP_REMOVED lines=10> */
.L_x_3778:
[----:B------:R-:W-:Y:S05]  /*2d100*/  BSYNC B1 ;  /* 0x0000000000017941 */ /* 0x000fea0003800000 */
.L_x_3777:
[----:B------:R-:W-:-:S03]  /*2d110*/  UMOV UR4, 0xffffffff ;  /* 0xffffffff00047882 */ /* 0x000fc60000000000 */
[----:B------:R-:W-:Y:S05]  /*2d120*/  BRA.DIV UR4, `(.L_x_3779) ;  /* 0x000000a204347947 */ /* 0x000fea000b800000 */
[----:B---3--:R3:W0:Y:S04]  /*2d130*/  SHFL.IDX PT, R0, R3, 0x1, 0x181f ;  /* 0x00381f0003007f89 */ /* 0x00862800000e0000 */
[----:B----4-:R3:W4:Y:S02]  /*2d140*/  SHFL.IDX PT, R14, R2, 0x1, 0x181f ;  /* 0x00381f00020e7f89 */ /* 0x01072400000e0000 */
.L_x_4006:
[----:B------:R-:W-:Y:S01]  /*2d150*/  VIADD R4, R6, 0x20 ;  /* 0x0000002006047836 */ /* 0x000fe20000000000 */
[----:B------:R-:W-:Y:S04]  /*2d160*/  BSSY B1, `(.L_x_3780) ;  /* 0x0000014000017945 */ /* 0x000fe80003800000 */
        /* <DEDUP_REMOVED lines=9> */
[----:B0-----:R-:W-:Y:S02]  /*2d200*/  @!P3 LEA.HI.X R5, R161, R0, R218, 0x1, P5 ;  /* 0x00000000a105b211 */ /* 0x001fe400028f0cda */
        /* <DEDUP_REMOVED lines=9> */
.L_x_3781:
[----:B------:R-:W-:Y:S05]  /*2d2a0*/  BSYNC B1 ;  /* 0x0000000000017941 */ /* 0x000fea0003800000 */
.L_x_3780:
[----:B------:R-:W-:-:S03]  /*2d2b0*/  UMOV UR4, 0xffffffff ;  /* 0xffffffff00047882 */ /* 0x000fc60000000000 */
[----:B------:R-:W-:Y:S05]  /*2d2c0*/  BRA.DIV UR4, `(.L_x_3782) ;  /* 0x000000a204147947 */ /* 0x000fea000b800000 */
[----:B0-----:R0:W0:Y:S04]  /*2d2d0*/  SHFL.IDX PT, R0, R3, 0x2, 0x181f ;  /* 0x00581f0003007f89 */ /* 0x00102800000e0000 */
[----:B----4-:R4:W0:Y:S02]  /*2d2e0*/  SHFL.IDX PT, R14, R2, 0x2, 0x181f ;  /* 0x00581f00020e7f89 */ /* 0x01082400000e0000 */
.L_x_4010:
        /* <DEDUP_REMOVED lines=9> */
[-C--:B0-----:R-:W-:Y:S02]  /*2d380*/  @!P3 LEA R4, P5, R161, R14.reuse, 0x1 ;  /* 0x0000000ea104b211 */ /* 0x081fe400078a08ff */
[----:B------:R-:W-:Y:S02]  /*2d390*/  @!P2 LEA R8, P4, R163, R14, 0x1 ;  /* 0x0000000ea308a211 */ /* 0x000fe400078808ff */
[----:B------:R-:W-:Y:S02]  /*2d3a0*/  @!P3 LEA.HI.X R5, R161, R0, R218, 0x1, P5 ;  /* 0x00000000a105b211 */ /* 0x000fe400028f0cda */
        /* <DEDUP_REMOVED lines=9> */
.L_x_3784:
[----:B------:R-:W-:Y:S05]  /*2d440*/  BSYNC B1 ;  /* 0x0000000000017941 */ /* 0x000fea0003800000 */
.L_x_3783:
[----:B------:R-:W-:-:S03]  /*2d450*/  UMOV UR4, 0xffffffff ;  /* 0xffffffff00047882 */ /* 0x000fc60000000000 */
[----:B------:R-:W-:Y:S05]  /*2d460*/  BRA.DIV UR4, `(.L_x_3785) ;  /* 0x0000009e04f47947 */ /* 0x000fea000b800000 */
[----:B0-----:R0:W0:Y:S04]  /*2d470*/  SHFL.IDX PT, R0, R3, 0x3, 0x181f ;  /* 0x00781f0003007f89 */ /* 0x00102800000e0000 */
[----:B------:R0:W0:Y:S02]  /*2d480*/  SHFL.IDX PT, R14, R2, 0x3, 0x181f ;  /* 0x00781f00020e7f89 */ /* 0x00002400000e0000 */
.L_x_4014:
[----:B0-234-:R-:W-:-:S05]  /*2d490*/  VIADD R2, R6, 0x60 ;  /* 0x0000006006027836 */ /* 0x01dfca0000000000 */
[----:B------:R-:W-:-:S13]  /*2d4a0*/  ISETP.GE.AND P0, PT, R2, R21, PT ;  /* 0x000000150200720c */ /* 0x000fda0003f06270 */
[----:B------:R-:W-:Y:S05]  /*2d4b0*/  @P0 BRA `(.L_x_3772) ;  /* 0x0000000000440947 */ /* 0x000fea0003800000 */
[----:B------:R-:W-:Y:S02]  /*2d4c0*/  ULDC UR4, c[0x0][0xbc8] ;  /* 0x0002f20000047ab9 */ /* 0x000fe40000000800 */
[----:B------:R-:W-:Y:S02]  /*2d4d0*/  ISETP.GE.AND P3, PT, R161, UR4, PT ;  /* 0x00000004a1007c0c */ /* 0x000fe4000bf66270 */
[----:B------:R-:W-:Y:S02]  /*2d4e0*/  ISETP.GE.AND P2, PT, R163, UR4, PT ;  /* 0x00000004a3007c0c */ /* 0x000fe4000bf46270 */
[----:B------:R-:W-:Y:S02]  /*2d4f0*/  ISETP.GE.AND P1, PT, R162, UR4, PT ;  /* 0x00000004a2007c0c */ /* 0x000fe4000bf26270 */
[----:B------:R-:W-:-:S07]  /*2d500*/  ISETP.GE.AND P0, PT, R164, UR4, PT ;  /* 0x00000004a4007c0c */ /* 0x000fce000bf06270 */
[-C--:B------:R-:W-:Y:S02]  /*2d510*/  @!P3 LEA R2, P5, R161, R14.reuse, 0x1 ;  /* 0x0000000ea102b211 */ /* 0x080fe400078a08ff */
        /* <DEDUP_REMOVED lines=11> */
.L_x_3772:
[----:B------:R-:W-:Y:S05]  /*2d5d0*/  BSYNC B0 ;  /* 0x0000000000007941 */ /* 0x000fea0003800000 */
.L_x_3763:
[----:B------:R-:W-:Y:S02]  /*2d5e0*/  ULDC UR4, c[0x0][0xd3c] ;  /* 0x00034f0000047ab9 */ /* 0x000fe40000000800 */
[----:B-1----:R-:W-:-:S13]  /*2d5f0*/  ISETP.GE.AND P0, PT, R123, UR4, PT ;  /* 0x000000047b007c0c */ /* 0x002fda000bf06270 */
[----:B------:R-:W-:Y:S05]  /*2d600*/  @!P0 BRA `(.L_x_3786) ;  /* 0xfffffd3800f48947 */ /* 0x000fea000383ffff */
[----:B------:R-:W-:Y:S05]  /*2d610*/  BRA `(.L_x_3567) ;  /* 0x0000008c00607947 */ /* 0x000fea0003800000 */
.L_x_3565:
[----:B------:R-:W-:-:S08]  /*2d620*/  NOP ;  /* 0x0000000000007918 */ /* 0x000fd00000000000 */
[----:B------:R-:W0:-:S00]  /*2d630*/  USETMAXREG.DEALLOC.CTAPOOL 0x18 ;  /* 0x00000018000079c8 */ /* 0x000e0000080e0500 */
        /* <DEDUP_REMOVED lines=16> */
.L_x_3787:
        /* <DEDUP_REMOVED lines=42> */
.L_x_3793:
        /* <DEDUP_REMOVED lines=12> */
.L_x_3792:
[----:B------:R-:W-:Y:S05]  /*2daa0*/  BSYNC B0 ;  /* 0x0000000000007941 */ /* 0x000fea0003800000 */
.L_x_3791:
        /* <DEDUP_REMOVED lines=21> */
.L_x_3789:
        /* <DEDUP_REMOVED lines=20> */
.L_x_3794:
        /* <DEDUP_REMOVED lines=56> */
.L_x_3790:
[----:B------:R-:W-:Y:S02]  /*2e0c0*/  IMAD.MOV.U32 R17, RZ, RZ, RZ ;  /* 0x000000ffff117224 */ /* 0x000fe400078e00ff */
[----:B------:R-:W-:Y:S02]  /*2e0d0*/  IMAD.U32 R16, RZ, RZ, UR6 ;  /* 0x00000006ff107e24 */ /* 0x000fe4000f8e00ff */
[----:B------:R-:W-:-:S07]  /*2e0e0*/  IMAD.MOV.U32 R18, RZ, RZ, RZ ;  /* 0x000000ffff127224 */ /* 0x000fce00078e00ff */
.L_x_3795:
[----:B------:R-:W-:-:S13]  /*2e0f0*/  ISETP.NE.AND P0, PT, R0, RZ, PT ;  /* 0x000000ff0000720c */ /* 0x000fda0003f05270 */
[----:B------:R-:W1:Y:S01]  /*2e100*/  @!P0 S2R R3, SR_CgaCtaId ;  /* 0x0000000000038919 */ /* 0x000e620000008800 */
[----:B------:R-:W-:-:S04]  /*2e110*/  @!P0 MOV R0, 0x400 ;  /* 0x0000040000008802 */ /* 0x000fc80000000f00 */
[----:B-1----:R-:W-:-:S05]  /*2e120*/  @!P0 LEA R0, R3, R0, 0x18 ;  /* 0x0000000003008211 */ /* 0x002fca00078ec0ff */
[----:B------:R1:W-:Y:S01]  /*2e130*/  @!P0 STS.128 [R0+0x324d0], R16 ;  /* 0x0324d01000008388 */ /* 0x0003e20000000c00 */
[----:B------:R-:W-:Y:S06]  /*2e140*/  BAR.ARV 0x5, 0x180 ;  /* 0x0146000000007b1d */ /* 0x000fec0000002000 */
.L_x_3788:
        /* <DEDUP_REMOVED lines=11> */
[----:B------:R-:W-:Y:S01]  /*2e200*/  STL [R1+0x4d4], RZ ;  /* 0x0004d4ff01007387 */ /* 0x000fe20000100800 */
[----:B------:R-:W-:Y:S01]  /*2e210*/  ULDC.64 UR40, c[0x0][0x198] ;  /* 0x0000660000287ab9 */ /* 0x000fe20000000a00 */
[----:B------:R-:W-:Y:S02]  /*2e220*/  ULDC UR39, c[0x0][0xc] ;  /* 0x0000030000277ab9 */ /* 0x000fe40000000800 */
[----:B------:R-:W-:Y:S04]  /*2e230*/  STL [R1+0x468], RZ ;  /* 0x000468ff01007387 */ /* 0x000fe80000100800 */
        /* <DEDUP_REMOVED lines=17> */
[----:B------:R2:W-:Y:S01]  /*2e350*/  STL [R1+0x478], R2 ;  /* 0x0004780201007387 */ /* 0x0005e20000100800 */
[----:B0-----:R-:W-:Y:S01]  /*2e360*/  IMAD.MOV.U32 R4, RZ, RZ, 0x1 ;  /* 0x00000001ff047424 */ /* 0x001fe200078e00ff */
[----:B-1----:R-:W-:-:S04]  /*2e370*/  LOP3.LUT R3, R0, 0x40, RZ, 0xfc, !PT ;  /* 0x0000004000037812 */ /* 0x002fc800078efcff */
[----:B------:R0:W-:Y:S01]  /*2e380*/  STL [R1+0x474], R4 ;  /* 0x0004740401007387 */ /* 0x0001e20000100800 */
[C---:B--2---:R-:W-:Y:S02]  /*2e390*/  LOP3.LUT R2, R0.reuse, 0x80, RZ, 0xfc, !PT ;  /* 0x0000008000027812 */ /* 0x044fe400078efcff */
[----:B------:R-:W-:-:S07]  /*2e3a0*/  LOP3.LUT R0, R0, 0xc0, RZ, 0xfc, !PT ;  /* 0x000000c000007812 */ /* 0x000fce00078efcff */
.L_x_3958:
[----:B------:R-:W-:Y:S05]  /*2e3b0*/  YIELD ;  /* 0x0000000000007946 */ /* 0x000fea0003800000 */
[----:B------:R-:W-:Y:S01]  /*2e3c0*/  ULDC.64 UR4, c[0x0][0xb20] ;  /* 0x0002c80000047ab9 */ /* 0x000fe20000000a00 */
[----:B---3--:R-:W-:Y:S02]  /*2e3d0*/  CS2R R6, SRZ ;  /* 0x0000000000067805 */ /* 0x008fe4000001ff00 */
[----:B------:R-:W-:Y:S01]  /*2e3e0*/  ISETP.NE.U32.AND P0, PT, RZ, UR4, PT ;  /* 0x00000004ff007c0c */ /* 0x000fe2000bf05070 */
[----:B-1----:R-:W1:Y:S01]  /*2e3f0*/  LDC.64 R12, c[0x0][0xaf8] ;  /* 0x0002be00ff0c7b82 */ /* 0x002e620000000a00 */
[----:B------:R-:W-:Y:S01]  /*2e400*/  ULDC.64 UR6, c[0x0][0xb00] ;  /* 0x0002c00000067ab9 */ /* 0x000fe20000000a00 */
[----:B------:R-:W-:Y:S01]  /*2e410*/  ULDC.64 UR8, c[0x0][0xb08] ;  /* 0x0002c20000087ab9 */ /* 0x000fe20000000a00 */
[----:B------:R-:W-:Y:S01]  /*2e420*/  ISETP.NE.AND.EX P0, PT, RZ, UR5, PT, P0 ;  /* 0x00000005ff007c0c */ /* 0x000fe2000bf05300 */
[----:B------:R-:W-:-:S04]  /*2e430*/  ULDC.64 UR4, c[0x0][0xb10] ;  /* 0x0002c40000047ab9 */ /* 0x000fc80000000a00 */
[----:B0-----:R-:W0:Y:S08]  /*2e440*/  LDC.64 R4, c[0x0][0xb00] ;  /* 0x0002c000ff047b82 */ /* 0x001e300000000a00 */
[----:B------:R-:W2:Y:S02]  /*2e450*/  @P0 LDC.64 R2, c[0x0][0xb20] ;  /* 0x0002c800ff020b82 */ /* 0x000ea40000000a00 */
[----:B--2---:R-:W-:-:S05]  /*2e460*/  @P0 IMAD.WIDE R2, R19, 0x4, R2 ;  /* 0x0000000413020825 */ /* 0x004fca00078e0202 */
        /* <DEDUP_REMOVED lines=9> */
[----:B--2---:R-:W1:Y:S01]  /*2e500*/  LDC.64 R2, c[0x0][0xb08] ;  /* 0x0002c200ff027b82 */ /* 0x004e620000000a00 */
[----:B------:R-:W-:-:S02]  /*2e510*/  IMAD.MOV.U32 R0, RZ, RZ, RZ ;  /* 0x000000ffff007224 */ /* 0x000fc400078e00ff */
[----:B------:R-:W-:Y:S01]  /*2e520*/  ISETP.NE.AND.EX P3, PT, RZ, UR5, PT, P1 ;  /* 0x00000005ff007c0c */ /* 0x000fe2000bf65310 */
[----:B0-----:R-:W-:-:S04]  /*2e530*/  IMAD.WIDE R4, R19, 0x4, R4 ;  /* 0x0000000413047825 */ /* 0x001fc800078e0204 */
[----:B------:R-:W0:Y:S01]  /*2e540*/  @P0 LDC.64 R10, c[0x0][0xb10] ;  /* 0x0002c400ff0a0b82 */ /* 0x000e220000000a00 */
[----:B------:R-:W-:Y:S01]  /*2e550*/  ULDC UR4, c[0x0][0x288] ;  /* 0x0000a20000047ab9 */ /* 0x000fe20000000800 */
[----:B------:R-:W-:Y:S02]  /*2e560*/  ISETP.NE.AND.EX P1, PT, RZ, UR7, PT, P2 ;  /* 0x00000007ff007c0c */ /* 0x000fe4000bf25320 */
[----:B------:R-:W-:-:S04]  /*2e570*/  ISETP.NE.AND.EX P2, PT, RZ, UR9, PT, P4 ;  /* 0x00000009ff007c0c */ /* 0x000fc8000bf45340 */
[----:B------:R-:W2:Y:S07]  /*2e580*/  @P3 LDG.E R7, desc[UR42][R12.64] ;  /* 0x0000002a0c073981 */ /* 0x000eae000c1e1900 */
[----:B------:R-:W5:Y:S01]  /*2e590*/  @P1 LDG.E R8, desc[UR42][R4.64] ;  /* 0x0000002a04081981 */ /* 0x000f62000c1e1900 */
[----:B-1----:R-:W-:-:S05]  /*2e5a0*/  IMAD.WIDE R2, R19, 0x4, R2 ;  /* 0x0000000413027825 */ /* 0x002fca00078e0202 */
[----:B------:R-:W5:Y:S01]  /*2e5b0*/  @P2 LDG.E R0, desc[UR42][R2.64] ;  /* 0x0000002a02002981 */ /* 0x000f62000c1e1900 */
[----:B0-----:R-:W-:-:S03]  /*2e5c0*/  @P0 IMAD.WIDE R10, R19, 0x4, R10 ;  /* 0x00000004130a0825 */ /* 0x001fc600078e020a */
        /* <DEDUP_REMOVED lines=21> */
.L_x_3797:
        /* <DEDUP_REMOVED lines=10> */
.L_x_3798:
[----:B------:R-:W-:Y:S05]  /*2e7c0*/  @!P1 BRA `(.L_x_3799) ;  /* 0x00000000000c9947 */ /* 0x000fea0003800000 */
[----:B------:R-:W2:Y:S04]  /*2e7d0*/  LDG.E R7, desc[UR42][R4.64] ;  /* 0x0000002a04077981 */ /* 0x000ea8000c1e1900 */
[----:B------:R-:W2:Y:S02]  /*2e7e0*/  LDG.E R4, desc[UR42][R4.64+0x4] ;  /* 0x0000042a04047981 */ /* 0x000ea4000c1e1900 */
[----:B--2---:R-:W-:-:S07]  /*2e7f0*/  IMAD.IADD R7, R4, 0x1, -R7 ;  /* 0x0000000104077824 */ /* 0x004fce00078e0a07 */
.L_x_3799:
        /* <DEDUP_REMOVED lines=35> */
.L_x_3802:
[----:B------:R-:W-:-:S13]  /*2ea30*/  ISETP.NE.AND P0, PT, R3, 0x1, PT ;  /* 0x000000010300780c */ /* 0x000fda0003f05270 */
[----:B------:R-:W1:Y:S02]  /*2ea40*/  @P0 LDC.64 R4, c[0x0][0xae0] ;  /* 0x0002b800ff040b82 */ /* 0x000e640000000a00 */
[----:B-1----:R-:W-:-:S05]  /*2ea50*/  @P0 IMAD.HI.U32 R4, R2, R4, RZ ;  /* 0x0000000402040227 */ /* 0x002fca00078e00ff */
[----:B------:R-:W-:-:S07]  /*2ea60*/  @P0 SHF.R.U32.HI R2, RZ, R5, R4 ;  /* 0x00000005ff020219 */ /* 0x000fce0000011604 */
.L_x_3803:
[----:B------:R-:W-:Y:S05]  /*2ea70*/  BSYNC B0 ;  /* 0x0000000000007941 */ /* 0x000fea0003800000 */
.L_x_3801:
[----:B------:R-:W-:-:S05]  /*2ea80*/  IMAD R2, R2, R3, R3 ;  /* 0x0000000302027224 */ /* 0x000fca00078e0203 */
[----:B------:R-:W-:-:S07]  /*2ea90*/  VIMNMX R8, R8, R2, PT ;  /* 0x0000000208087248 */ /* 0x000fce0003fe0100 */
.L_x_3800:
        /* <DEDUP_REMOVED lines=20> */
.L_x_3806:
[----:B------:R-:W-:-:S13]  /*2ebe0*/  ISETP.NE.AND P0, PT, R3, 0x1, PT ;  /* 0x000000010300780c */ /* 0x000fda0003f05270 */
[----:B------:R-:W1:Y:S02]  /*2ebf0*/  @P0 LDC.64 R4, c[0x0][0xae0] ;  /* 0x0002b800ff040b82 */ /* 0x000e640000000a00 */
[----:B-1----:R-:W-:-:S05]  /*2ec00*/  @P0 IMAD.HI.U32 R4, R2, R4, RZ ;  /* 0x0000000402040227 */ /* 0x002fca00078e00ff */
[----:B------:R-:W-:-:S07]  /*2ec10*/  @P0 SHF.R.U32.HI R2, RZ, R5, R4 ;  /* 0x00000005ff020219 */ /* 0x000fce0000011604 */
.L_x_3807:
[----:B------:R-:W-:Y:S05]  /*2ec20*/  BSYNC B0 ;  /* 0x0000000000007941 */ /* 0x000fea0003800000 */
.L_x_3805:
[----:B------:R-:W-:-:S05]  /*2ec30*/  IMAD R2, R2, R3, RZ ;  /* 0x0000000302027224 */ /* 0x000fca00078e02ff */
[----:B------:R-:W-:-:S07]  /*2ec40*/  VIMNMX R6, R6, R2, !PT ;  /* 0x0000000206067248 */ /* 0x000fce0007fe0100 */
.L_x_3804:
        /* <DEDUP_REMOVED lines=32> */
.L_x_4017:
[----:B--2---:R-:W-:Y:S02]  /*2ee50*/  ISETP.NE.AND P0, PT, R14, RZ, PT ;  /* 0x000000ff0e00720c */ /* 0x004fe40003f05270 */
[----:B------:R-:W-:-:S11]  /*2ee60*/  PLOP3.LUT P6, PT, PT, PT, PT, 0x8, 0x0 ;  /* 0x000000000000781c */ /* 0x000fd60003fce170 */
[----:B------:R-:W-:Y:S05]  /*2ee70*/  @P0 BRA `(.L_x_3811) ;  /* 0x00000000000c0947 */ /* 0x000fea0003800000 */
[----:B------:R-:W-:-:S03]  /*2ee80*/  UMOV UR4, 0xffffffff ;  /* 0xffffffff00047882 */ /* 0x000fc60000000000 */
[----:B------:R-:W-:Y:S05]  /*2ee90*/  BRA.DIV UR4, `(.L_x_3812) ;  /* 0x0000008604e47947 */ /* 0x000fea000b800000 */
[----:B------:R-:W-:-:S13]  /*2eea0*/  ELECT P6, URZ, PT ;  /* 0x00000000003f782f */ /* 0x000fda00038c0000 */
.L_x_3811:
        /* <DEDUP_REMOVED lines=10> */
.L_x_4020:
[----:B------:R-:W-:Y:S05]  /*2ef50*/  BSYNC B1 ;  /* 0x0000000000017941 */ /* 0x000fea0003800000 */
.L_x_3813:
[----:B------:R-:W-:Y:S04]  /*2ef60*/  BSSY B1, `(.L_x_3815) ;  /* 0x0000083000017945 */ /* 0x000fe80003800000 */
[----:B------:R-:W-:Y:S05]  /*2ef70*/  @!P6 BRA `(.L_x_3816) ;  /* 0x000000080004e947 */ /* 0x000fea0003800000 */
[----:B------:R-:W2:Y:S04]  /*2ef80*/  LDL R6, [R1+0x460] ;  /* 0x0004600001067983 */ /* 0x000ea80000100800 */
[----:B------:R-:W3:Y:S01]  /*2ef90*/  LDL R7, [R1+0x468] ;  /* 0x0004680001077983 */ /* 0x000ee20000100800 */
[----:B-1----:R-:W1:Y:S01]  /*2efa0*/  S2R R5, SR_TID.X ;  /* 0x0000000000057919 */ /* 0x002e620000002100 */
[----:B--2---:R-:W-:Y:S02]  /*2efb0*/  IMAD.MOV.U32 R9, RZ, RZ, R6 ;  /* 0x000000ffff097224 */ /* 0x004fe400078e0006 */
[----:B------:R-:W2:Y:S02]  /*2efc0*/  LDL R6, [R1+0x478] ;  /* 0x0004780001067983 */ /* 0x000ea40000100800 */
[----:B---3--:R-:W-:Y:S01]  /*2efd0*/  IMAD R4, R7, 0x8, R9 ;  /* 0x0000000807047824 */ /* 0x008fe200078e0209 */
[----:B-1----:R-:W-:Y:S01]  /*2efe0*/  LOP3.LUT R5, R5, 0x7f, RZ, 0xc0, !PT ;  /* 0x0000007f05057812 */ /* 0x002fe200078ec0ff */
[----:B------:R-:W-:Y:S03]  /*2eff0*/  BSSY B2, `(.L_x_3817) ;  /* 0x0000005000027945 */ /* 0x000fe60003800000 */
[----:B------:R-:W-:-:S02]  /*2f000*/  ISETP.NE.AND P1, PT, R5, RZ, PT ;  /* 0x000000ff0500720c */ /* 0x000fc40003f25270 */
[----:B--2---:R-:W-:-:S04]  /*2f010*/  SHF.L.U32 R9, R6, 0x1f, RZ ;  /* 0x0000001f06097819 */ /* 0x004fc800000006ff */
[----:B------:R-:W1:Y:S02]  /*2f020*/  SYNCS.PHASECHK.TRANS64.TRYWAIT P0, [R4+URZ+0x324a0], R9 ;  /* 0x0324a009040075a7 */ /* 0x000e64000800017f */
[----:B-1----:R-:W-:Y:S05]  /*2f030*/  @!P0 BRA `(.L_x_3818) ;  /* 0x0000008400b48947 */ /* 0x002fea0003800000 */
.L_x_4021:
[----:B------:R-:W-:Y:S05]  /*2f040*/  BSYNC B2 ;  /* 0x0000000000027941 */ /* 0x000fea0003800000 */
.L_x_3817:
        /* <DEDUP_REMOVED lines=9> */
.L_x_3820:
[----:B------:R-:W-:Y:S05]  /*2f0e0*/  BSYNC B2 ;  /* 0x0000000000027941 */ /* 0x000fea0003800000 */
.L_x_3819:
        /* <DEDUP_REMOVED lines=14> */
.L_x_3821:
        /* <DEDUP_REMOVED lines=13> */
.L_x_4022:
[----:B------:R-:W-:Y:S05]  /*2f2a0*/  BSYNC B2 ;  /* 0x0000000000027941 */ /* 0x000fea0003800000 */
.L_x_3822:
[----:B------:R-:W-:Y:S01]  /*2f2b0*/  BSSY B2, `(.L_x_3824) ;  /* 0x000000b000027945 */ /* 0x000fe20003800000 */
[----:B------:R-:W-:Y:S02]  /*2f2c0*/  IMAD.MOV.U32 R10, RZ, RZ, 0x0 ;  /* 0x00000000ff0a7424 */ /* 0x000fe400078e00ff */
[----:B0-----:R-:W-:Y:S01]  /*2f2d0*/  IMAD.MOV.U32 R11, RZ, RZ, 0x12f00000 ;  /* 0x12f00000ff0b7424 */ /* 0x001fe200078e00ff */
        /* <DEDUP_REMOVED lines=8> */
.L_x_3825:
[----:B------:R-:W-:Y:S05]  /*2f360*/  BSYNC B2 ;  /* 0x0000000000027941 */ /* 0x000fea0003800000 */
.L_x_3824:
        /* <DEDUP_REMOVED lines=11> */
.L_x_3826:
        /* <DEDUP_REMOVED lines=15> */
.L_x_3827:
        /* <DEDUP_REMOVED lines=15> */
.L_x_3828:
        /* <DEDUP_REMOVED lines=15> */
.L_x_3829:
        /* <DEDUP_REMOVED lines=10> */
.L_x_3816:
[----:B------:R-:W-:Y:S05]  /*2f790*/  BSYNC B1 ;  /* 0x0000000000017941 */ /* 0x000fea0003800000 */
.L_x_3815:
[----:B------:R-:W2:Y:S04]  /*2f7a0*/  LDL.LU R6, [R1+0x468] ;  /* 0x0004680001067983 */ /* 0x000ea80000300800 */
[----:B------:R-:W3:Y:S01]  /*2f7b0*/  LDL.LU R9, [R1+0x478] ;  /* 0x0004780001097983 */ /* 0x000ee20000300800 */
[----:B-1----:R-:W-:Y:S01]  /*2f7c0*/  VIADD R4, R8, 0xfffffffe ;  /* 0xfffffffe08047836 */ /* 0x002fe20000000000 */
        /* <DEDUP_REMOVED lines=10> */
.L_x_3845:
[----:B------:R-:W-:Y:S05]  /*2f870*/  YIELD ;  /* 0x0000000000007946 */ /* 0x000fea0003800000 */
[----:B------:R-:W-:Y:S04]  /*2f880*/  BSSY B1, `(.L_x_3830) ;  /* 0x0000081000017945 */ /* 0x000fe80003800000 */
[----:B--2---:R-:W-:Y:S05]  /*2f890*/  @!P6 BRA `(.L_x_3831) ;  /* 0x0000000400fce947 */ /* 0x004fea0003800000 */
[----:B------:R-:W2:Y:S04]  /*2f8a0*/  LDL R8, [R1+0x460] ;  /* 0x0004600001087983 */ /* 0x000ea80000100800 */
[----:B-1----:R-:W2:Y:S04]  /*2f8b0*/  LDL R5, [R1+0x468] ;  /* 0x0004680001057983 */ /* 0x002ea80000100800 */
[----:B------:R-:W3:Y:S01]  /*2f8c0*/  LDL R6, [R1+0x478] ;  /* 0x0004780001067983 */ /* 0x000ee20000100800 */
[----:B------:R-:W1:Y:S01]  /*2f8d0*/  S2R R7, SR_TID.X ;  /* 0x0000000000077919 */ /* 0x000e620000002100 */
[----:B------:R-:W-:Y:S01]  /*2f8e0*/  BSSY B2, `(.L_x_3832) ;  /* 0x0000007000027945 */ /* 0x000fe20003800000 */
[----:B-1----:R-:W-:-:S04]  /*2f8f0*/  LOP3.LUT R7, R7, 0x7f, RZ, 0xc0, !PT ;  /* 0x0000007f07077812 */ /* 0x002fc800078ec0ff */
[----:B------:R-:W-:Y:S01]  /*2f900*/  ISETP.NE.AND P2, PT, R7, RZ, PT ;  /* 0x000000ff0700720c */ /* 0x000fe20003f45270 */
[----:B--2---:R-:W-:Y:S01]  /*2f910*/  IMAD R5, R5, 0x8, R8 ;  /* 0x0000000805057824 */ /* 0x004fe200078e0208 */
[----:B---3--:R-:W-:-:S04]  /*2f920*/  SHF.L.U32 R6, R6, 0x1f, RZ ;  /* 0x0000001f06067819 */ /* 0x008fc800000006ff */
[----:B------:R-:W1:Y:S02]  /*2f930*/  SYNCS.PHASECHK.TRANS64.TRYWAIT P1, [R5+URZ+0x324a0], R6 ;  /* 0x0324a006050075a7 */ /* 0x000e64000802017f */
[----:B-1----:R-:W-:Y:S05]  /*2f940*/  @!P1 BRA `(.L_x_3833) ;  /* 0x0000007c00989947 */ /* 0x002fea0003800000 */
.L_x_4023:
[----:B------:R-:W-:Y:S05]  /*2f950*/  BSYNC B2 ;  /* 0x0000000000027941 */ /* 0x000fea0003800000 */
.L_x_3832:
        /* <DEDUP_REMOVED lines=9> */
.L_x_3835:
[----:B------:R-:W-:Y:S05]  /*2f9f0*/  BSYNC B2 ;  /* 0x0000000000027941 */ /* 0x000fea0003800000 */
.L_x_3834:
        /* <DEDUP_REMOVED lines=13> */
.L_x_3836:
        /* <DEDUP_REMOVED lines=13> */
.L_x_4024:
[----:B------:R-:W-:Y:S05]  /*2fba0*/  BSYNC B2 ;  /* 0x0000000000027941 */ /* 0x000fea0003800000 */
.L_x_3837:
        /* <DEDUP_REMOVED lines=11> */
.L_x_3840:
[----:B------:R-:W-:Y:S05]  /*2fc60*/  BSYNC B2 ;  /* 0x0000000000027941 */ /* 0x000fea0003800000 */
.L_x_3839:
        /* <DEDUP_REMOVED lines=11> */
.L_x_3841:
        /* <DEDUP_REMOVED lines=15> */
.L_x_3842:
        /* <DEDUP_REMOVED lines=15> */
.L_x_3843:
        /* <DEDUP_REMOVED lines=15> */
.L_x_3844:
        /* <DEDUP_REMOVED lines=10> */
.L_x_3831:
[----:B------:R-:W-:Y:S05]  /*30090*/  BSYNC B1 ;  /* 0x0000000000017941 */ /* 0x000fea0003800000 */
.L_x_3830:
[----:B-1----:R-:W2:Y:S04]  /*300a0*/  LDL.LU R9, [R1+0x468] ;  /* 0x0004680001097983 */ /* 0x002ea80000300800 */
[----:B------:R-:W3:Y:S01]  /*300b0*/  LDL.LU R7, [R1+0x478] ;  /* 0x0004780001077983 */ /* 0x000ee20000300800 */
[C---:B------:R-:W-:Y:S01]  /*300c0*/  ISETP.GT.AND P2, PT, R4.reuse, R3, PT ;  /* 0x000000030400720c */ /* 0x040fe20003f44270 */
[----:B------:R-:W-:Y:S02]  /*300d0*/  VIADD R4, R4, 0xffffffff ;  /* 0xffffffff04047836 */ /* 0x000fe40000000000 */
[----:B--2---:R-:W-:-:S05]  /*300e0*/  VIADD R5, R9, 0x1 ;  /* 0x0000000109057836 */ /* 0x004fca0000000000 */
[----:B------:R-:W-:-:S04]  /*300f0*/  ISETP.NE.AND P1, PT, R5, 0x2, PT ;  /* 0x000000020500780c */ /* 0x000fc80003f25270 */
[----:B------:R-:W-:Y:S02]  /*30100*/  SEL R6, RZ, 0x1, P1 ;  /* 0x00000001ff067807 */ /* 0x000fe40000800000 */
[----:B------:R-:W-:Y:S02]  /*30110*/  SEL R5, R5, RZ, P1 ;  /* 0x000000ff05057207 */ /* 0x000fe40000800000 */
[----:B---3--:R-:W-:-:S03]  /*30120*/  LOP3.LUT R7, R7, R6, RZ, 0x3c, !PT ;  /* 0x0000000607077212 */ /* 0x008fc600078e3cff */
[----:B------:R2:W-:Y:S04]  /*30130*/  STL [R1+0x468], R5 ;  /* 0x0004680501007387 */ /* 0x0005e80000100800 */
[----:B------:R2:W-:Y:S01]  /*30140*/  STL [R1+0x478], R7 ;  /* 0x0004780701007387 */ /* 0x0005e20000100800 */
[----:B------:R-:W-:Y:S05]  /*30150*/  @P2 BRA `(.L_x_3845) ;  /* 0xfffffff400c42947 */ /* 0x000fea000383ffff */
.L_x_3809:
[----:B------:R-:W-:Y:S05]  /*30160*/  BSYNC B0 ;  /* 0x0000000000007941 */ /* 0x000fea0003800000 */
.L_x_3808:
        /* <DEDUP_REMOVED lines=9> */
[----:B----4-:R-:W-:-:S05]  /*30200*/  @P1 SHF.R.U32.HI R2, RZ, R3, R0 ;  /* 0x00000003ff021219 */ /* 0x010fca0000011600 */
[----:B------:R-:W-:Y:S02]  /*30210*/  IMAD.IADD R0, R17, 0x1, R2 ;  /* 0x0000000111007824 */ /* 0x000fe400078e0202 */
[----:B------:R-:W2:Y:S02]  /*30220*/  LDC.64 R2, c[0x0][0xad8] ;  /* 0x0002b600ff027b82 */ /* 0x000ea40000000a00 */
[----:B--2---:R-:W-:Y:S01]  /*30230*/  ISETP.GE.AND P2, PT, R3, 0x1, PT ;  /* 0x000000010300780c */ /* 0x004fe20003f46270 */
[----:B------:R-:W-:-:S12]  /*30240*/  IMAD.IADD R2, R0, 0x1, R2 ;  /* 0x0000000100027824 */ /* 0x000fd800078e0202 */
        /* <DEDUP_REMOVED lines=12> */
.L_x_3848:
[----:B------:R-:W-:-:S13]  /*30310*/  ISETP.NE.AND P0, PT, R3, 0x1, PT ;  /* 0x000000010300780c */ /* 0x000fda0003f05270 */
[----:B-1----:R-:W1:Y:S02]  /*30320*/  @P0 LDC.64 R4, c[0x0][0xae0] ;  /* 0x0002b800ff040b82 */ /* 0x002e640000000a00 */
[----:B-1----:R-:W-:-:S05]  /*30330*/  @P0 IMAD.HI.U32 R4, R6, R4, RZ ;  /* 0x0000000406040227 */ /* 0x002fca00078e00ff */
[----:B------:R-:W-:-:S07]  /*30340*/  @P0 SHF.R.U32.HI R6, RZ, R5, R4 ;  /* 0x00000005ff060219 */ /* 0x000fce0000011604 */
.L_x_3849:
[----:B------:R-:W-:Y:S05]  /*30350*/  BSYNC B0 ;  /* 0x0000000000007941 */ /* 0x000fea0003800000 */
.L_x_3847:
[----:B------:R-:W-:-:S05]  /*30360*/  IMAD R6, R6, R3, R3 ;  /* 0x0000000306067224 */ /* 0x000fca00078e0203 */
[----:B------:R-:W-:-:S07]  /*30370*/  VIMNMX R2, R2, R6, PT ;  /* 0x0000000602027248 */ /* 0x000fce0003fe0100 */
.L_x_3846:
        /* <DEDUP_REMOVED lines=25> */
.L_x_3852:
[----:B------:R-:W-:-:S13]  /*30510*/  ISETP.NE.AND P0, PT, R3, 0x1, PT ;  /* 0x000000010300780c */ /* 0x000fda0003f05270 */
[----:B-1----:R-:W1:Y:S02]  /*30520*/  @P0 LDC.64 R4, c[0x0][0xae0] ;  /* 0x0002b800ff040b82 */ /* 0x002e640000000a00 */
[----:B-1----:R-:W-:-:S05]  /*30530*/  @P0 IMAD.HI.U32 R4, R0, R4, RZ ;  /* 0x0000000400040227 */ /* 0x002fca00078e00ff */
[----:B------:R-:W-:-:S07]  /*30540*/  @P0 SHF.R.U32.HI R0, RZ, R5, R4 ;  /* 0x00000005ff000219 */ /* 0x000fce0000011604 */
.L_x_3853:
[----:B------:R-:W-:Y:S05]  /*30550*/  BSYNC B0 ;  /* 0x0000000000007941 */ /* 0x000fea0003800000 */
.L_x_3851:
[----:B------:R-:W-:-:S05]  /*30560*/  IMAD R0, R0, R3, RZ ;  /* 0x0000000300007224 */ /* 0x000fca00078e02ff */
[----:B------:R-:W-:-:S07]  /*30570*/  VIMNMX R2, R2, R0, !PT ;  /* 0x0000000002027248 */ /* 0x000fce0007fe0100 */
.L_x_3850:
        /* <DEDUP_REMOVED lines=13> */
[----:B------:R-:W-:Y:S01]  /*30650*/  VOTEU.ANY UR4, UPT, PT ;  /* 0x0000000000047886 */ /* 0x000fe200038e0100 */
[----:B-1----:R-:W1:Y:S01]  /*30660*/  LDC.64 R4, c[0x0][0xd60] ;  /* 0x00035800ff047b82 */ /* 0x002e620000000a00 */
[----:B------:R-:W2:Y:S08]  /*30670*/  FLO.U32 R0, UR4 ;  /* 0x0000000400007d00 */ /* 0x000eb000080e0000 */
[----:B------:R-:W1:Y:S01]  /*30680*/  POPC R2, UR4 ;  /* 0x0000000400027d09 */ /* 0x000e620008000000 */
[----:B--2---:R-:W-:-:S13]  /*30690*/  ISETP.EQ.U32.AND P0, PT, R0, R3, PT ;  /* 0x000000030000720c */ /* 0x004fda0003f02070 */
[----:B-1----:R-:W2:Y:S01]  /*306a0*/  @P0 ATOMG.E.ADD.STRONG.GPU PT, R5, desc[UR42][R4.64], R2 ;  /* 0x00000002040509a8 */ /* 0x002ea200081ee1ea */
[----:B------:R-:W1:Y:S02]  /*306b0*/  S2R R3, SR_LTMASK ;  /* 0x0000000000037919 */ /* 0x000e640000003900 */
[----:B-1----:R-:W-:-:S06]  /*306c0*/  LOP3.LUT R3, R3, UR4, RZ, 0xc0, !PT ;  /* 0x0000000403037c12 */ /* 0x002fcc000f8ec0ff */
[----:B------:R-:W1:Y:S01]  /*306d0*/  POPC R3, R3 ;  /* 0x0000000300037309 */ /* 0x000e620000000000 */
[----:B--2---:R-:W1:Y:S02]  /*306e0*/  SHFL.IDX PT, R0, R5, R0, 0x1f ;  /* 0x00001f0005007589 */ /* 0x004e6400000e0000 */
[----:B-1----:R-:W-:Y:S01]  /*306f0*/  IADD3 R16, R0, UR39, R3 ;  /* 0x0000002700107c10 */ /* 0x002fe2000fffe003 */
[----:B------:R-:W-:Y:S06]  /*30700*/  BRA `(.L_x_3856) ;  /* 0x0000004c001c7947 */ /* 0x000fec0003800000 */
.L_x_3855:
        /* <DEDUP_REMOVED lines=21> */
.L_x_3858:
[----:B------:R-:W-:Y:S05]  /*30860*/  BSYNC B6 ;  /* 0x0000000000067941 */ /* 0x000fea0003800000 */
.L_x_3857:
        /* <DEDUP_REMOVED lines=20> */
.L_x_3861:
        /* <DEDUP_REMOVED lines=15> */
.L_x_3860:
[----:B------:R-:W-:Y:S05]  /*30aa0*/  BSYNC B6 ;  /* 0x0000000000067941 */ /* 0x000fea0003800000 */
.L_x_3859:
        /* <DEDUP_REMOVED lines=8> */
[----:B------:R3:W4:Y:S02]  /*30b30*/  @P0 LDG.E R7, desc[UR42][R2.64] ;  /* 0x0000002a02070981 */ /* 0x000724000c1e1900 */
[----:B---3--:R-:W3:Y:S02]  /*30b40*/  LDC.64 R2, c[0x0][0x418] ;  /* 0x00010600ff027b82 */ /* 0x008ee40000000a00 */
[----:B---3--:R-:W-:Y:S01]  /*30b50*/  LOP3.LUT P0, RZ, R2, UR4, RZ, 0xfc, !PT ;  /* 0x0000000402ff7c12 */ /* 0x008fe2000f80fcff */
[----:B------:R-:W-:-:S03]  /*30b60*/  UMOV UR4, 0xffffffff ;  /* 0xffffffff00047882 */ /* 0x000fc60000000000 */
[----:B------:R-:W-:Y:S01]  /*30b70*/  LOP3.LUT P0, RZ, R3, UR5, RZ, 0xfc, P0 ;  /* 0x0000000503ff7c12 */ /* 0x000fe2000800fcff */
[----:B--2---:R-:W-:Y:S01]  /*30b80*/  VIADD R0, R17, 0xffffffff ;  /* 0xffffffff11007836 */ /* 0x004fe20000000000 */
        /* <DEDUP_REMOVED lines=9> */
.L_x_4027:
        /* <DEDUP_REMOVED lines=11> */
.L_x_4030:
[----:B------:R-:W-:Y:S05]  /*30cd0*/  @!P6 BRA `(.L_x_3863) ;  /* 0x00000004000ce947 */ /* 0x000fea0003800000 */
[----:B------:R-:W-:-:S04]  /*30ce0*/  ISETP.NE.U32.AND P0, PT, R2, RZ, PT ;  /* 0x000000ff0200720c */ /* 0x000fc80003f05070 */
[----:B------:R-:W-:-:S13]  /*30cf0*/  ISETP.NE.AND.EX P0, PT, R3, RZ, PT, P0 ;  /* 0x000000ff0300720c */ /* 0x000fda0003f05300 */
[----:B------:R-:W-:Y:S05]  /*30d00*/  @!P0 BRA `(.L_x_3865) ;  /* 0x0000000000508947 */ /* 0x000fea0003800000 */
[----:B------:R-:W3:Y:S01]  /*30d10*/  LDC R6, c[0x0][0x43c] ;  /* 0x00010f00ff067b82 */ /* 0x000ee20000000800 */
[----:B-1----:R-:W-:Y:S01]  /*30d20*/  IMAD.MOV.U32 R9, RZ, RZ, R0 ;  /* 0x000000ffff097224 */ /* 0x002fe200078e0000 */
[----:B------:R-:W-:-:S03]  /*30d30*/  ULDC.64 UR4, c[0x0][0x428] ;  /* 0x00010a0000047ab9 */ /* 0x000fc60000000a00 */
[----:B----4-:R-:W-:Y:S01]  /*30d40*/  IMAD.MOV.U32 R0, RZ, RZ, R9 ;  /* 0x000000ffff007224 */ /* 0x010fe200078e0009 */
[----:B---3--:R-:W-:-:S13]  /*30d50*/  ISETP.NE.AND P0, PT, R6, 0x1, PT ;  /* 0x000000010600780c */ /* 0x008fda0003f05270 */
[----:B------:R-:W1:Y:S02]  /*30d60*/  @P0 LDC.64 R4, c[0x0][0x440] ;  /* 0x00011000ff040b82 */ /* 0x000e640000000a00 */
[----:B-1----:R-:W-:-:S05]  /*30d70*/  @P0 IMAD.HI.U32 R4, R9, R4, RZ ;  /* 0x0000000409040227 */ /* 0x002fca00078e00ff */
        /* <DEDUP_REMOVED lines=13> */
.L_x_3865:
[----:B--2---:R-:W2:Y:S04]  /*30e50*/  LDL R7, [R1+0x460] ;  /* 0x0004600001077983 */ /* 0x004ea80000100800 */
[----:B----4-:R-:W2:Y:S04]  /*30e60*/  LDL R0, [R1+0x464] ;  /* 0x0004640001007983 */ /* 0x010ea80000100800 */
[----:B---3--:R-:W3:Y:S01]  /*30e70*/  LDL R2, [R1+0x474] ;  /* 0x0004740001027983 */ /* 0x008ee20000100800 */
[----:B--2---:R-:W-:Y:S01]  /*30e80*/  IMAD R0, R0, 0x8, R7 ;  /* 0x0000000800007824 */ /* 0x004fe200078e0207 */
[----:B---3--:R-:W-:-:S04]  /*30e90*/  SHF.L.U32 R2, R2, 0x1f, RZ ;  /* 0x0000001f02027819 */ /* 0x008fc800000006ff */
[----:B------:R-:W2:Y:S02]  /*30ea0*/  SYNCS.PHASECHK.TRANS64.TRYWAIT P0, [R0+URZ+0x32440], R2 ;  /* 0x03244002000075a7 */ /* 0x000ea4000800017f */
[----:B--2---:R-:W-:Y:S05]  /*30eb0*/  @!P0 BRA `(.L_x_3866) ;  /* 0x0000006800b88947 */ /* 0x004fea0003800000 */
.L_x_4031:
        /* <DEDUP_REMOVED lines=11> */
.L_x_3867:
[----:B------:R-:W3:Y:S04]  /*30f70*/  LDL R6, [R1+0x460] ;  /* 0x0004600001067983 */ /* 0x000ee80000100800 */
[----:B-1----:R-:W3:Y:S04]  /*30f80*/  LDL R5, [R1+0x464] ;  /* 0x0004640001057983 */ /* 0x002ee80000100800 */
        /* <DEDUP_REMOVED lines=24> */
.L_x_3863:
        /* <DEDUP_REMOVED lines=26> */
[----:B-1----:R-:W-:Y:S02]  /*312b0*/  IMAD.U32 R5, RZ, RZ, UR5 ;  /* 0x00000005ff057e24 */ /* 0x002fe4000f8e00ff */
[----:B------:R-:W-:Y:S02]  /*312c0*/  IMAD.U32 R6, RZ, RZ, UR6 ;  /* 0x00000006ff067e24 */ /* 0x000fe4000f8e00ff */
[----:B--2---:R-:W-:-:S02]  /*312d0*/  IMAD.U32 R7, RZ, RZ, UR7 ;  /* 0x00000007ff077e24 */ /* 0x004fc4000f8e00ff */
[----:B------:R-:W-:Y:S02]  /*312e0*/  IMAD.U32 R10, RZ, RZ, UR8 ;  /* 0x00000008ff0a7e24 */ /* 0x000fe4000f8e00ff */
[----:B0-----:R-:W-:Y:S02]  /*312f0*/  IMAD.U32 R11, RZ, RZ, UR9 ;  /* 0x00000009ff0b7e24 */ /* 0x001fe4000f8e00ff */
[----:B------:R-:W-:Y:S02]  /*31300*/  IMAD.MOV.U32 R8, RZ, RZ, 0x70 ;  /* 0x00000070ff087424 */ /* 0x000fe400078e00ff */
[----:B------:R-:W-:Y:S02]  /*31310*/  IMAD.MOV.U32 R12, RZ, RZ, 0x1 ;  /* 0x00000001ff0c7424 */ /* 0x000fe400078e00ff */
[----:B------:R-:W-:-:S07]  /*31320*/  IMAD.MOV.U32 R13, RZ, RZ, RZ ;  /* 0x000000ffff0d7224 */ /* 0x000fce00078e00ff */
[----:B------:R-:W-:-:S07]  /*31330*/  LEPC R20, `(.L_x_3869) ;  /* 0x000000001014794e */ /* 0x000fce0000000000 */
[----:B---34-:R-:W-:Y:S05]  /*31340*/  CALL.ABS.NOINC R2 ;  /* 0x0000000002007343 */ /* 0x018fea0003c00000 */
.L_x_3869:
[----:B------:R-:W-:Y:S05]  /*31350*/  BSYNC B6 ;  /* 0x0000000000067941 */ /* 0x000fea0003800000 */
.L_x_3868:
[----:B0-----:R-:W4:Y:S01]  /*31360*/  LDL R11, [R1+0x488] ;  /* 0x00048800010b7983 */ /* 0x001f220000100800 */
[----:B--2---:R-:W0:Y:S01]  /*31370*/  LDC R7, c[0x0][0x448] ;  /* 0x00011200ff077b82 */ /* 0x004e220000000800 */
[----:B------:R-:W-:Y:S01]  /*31380*/  ULDC.64 UR4, c[0x0][0x298] ;  /* 0x0000a60000047ab9 */ /* 0x000fe20000000a00 */
[----:B------:R-:W-:Y:S01]  /*31390*/  ULDC.64 UR6, c[0x0][0x280] ;  /* 0x0000a00000067ab9 */ /* 0x000fe20000000a00 */
[----:B------:R-:W2:Y:S04]  /*313a0*/  LDL R4, [R1+0x4a8] ;  /* 0x0004a80001047983 */ /* 0x000ea80000100800 */
[----:B------:R-:W2:Y:S04]  /*313b0*/  LDL R10, [R1+0x49c] ;  /* 0x00049c00010a7983 */ /* 0x000ea80000100800 */
[----:B-1----:R-:W2:Y:S01]  /*313c0*/  LDL R9, [R1+0x4b8] ;  /* 0x0004b80001097983 */ /* 0x002ea20000100800 */
[----:B------:R-:W1:Y:S01]  /*313d0*/  S2R R2, SR_TID.X ;  /* 0x0000000000027919 */ /* 0x000e620000002100 */
[----:B---3--:R-:W3:Y:S02]  /*313e0*/  S2R R0, SR_TID.X ;  /* 0x0000000000007919 */ /* 0x008ee40000002100 */
[----:B------:R-:W2:Y:S01]  /*313f0*/  LDL R8, [R1+0x4bc] ;  /* 0x0004bc0001087983 */ /* 0x000ea20000100800 */
[----:B0-----:R-:W-:-:S03]  /*31400*/  ISETP.NE.AND P0, PT, R7, 0x1, PT ;  /* 0x000000010700780c */ /* 0x001fc60003f05270 */
[----:B------:R-:W2:Y:S10]  /*31410*/  LDL R6, [R1+0x4a4] ;  /* 0x0004a40001067983 */ /* 0x000eb40000100800 */
[----:B------:R-:W0:Y:S01]  /*31420*/  @P0 LDC R3, c[0x0][0x450] ;  /* 0x00011400ff030b82 */ /* 0x000e220000000800 */
[----:B-1----:R-:W-:-:S04]  /*31430*/  LOP3.LUT R2, R2, 0x7f, RZ, 0xc0, !PT ;  /* 0x0000007f02027812 */ /* 0x002fc800078ec0ff */
[----:B------:R-:W-:Y:S01]  /*31440*/  SHF.R.U32.HI R2, RZ, 0x3, R2 ;  /* 0x00000003ff027819 */ /* 0x000fe20000011602 */
[----:B---3--:R-:W-:-:S05]  /*31450*/  IMAD.SHL.U32 R0, R0, 0x10, RZ ;  /* 0x0000001000007824 */ /* 0x008fca00078e00ff */
[----:B------:R-:W-:Y:S02]  /*31460*/  LOP3.LUT R0, R2, 0x70, R0, 0xf8, !PT ;  /* 0x0000007002007812 */ /* 0x000fe400078ef800 */
[----:B------:R-:W1:Y:S03]  /*31470*/  @P0 LDC R2, c[0x0][0x44c] ;  /* 0x00011300ff020b82 */ /* 0x000e660000000800 */
[----:B----4-:R-:W-:-:S04]  /*31480*/  IMAD.IADD R5, R0, 0x1, R11 ;  /* 0x0000000100057824 */ /* 0x010fc800078e020b */
[----:B-1----:R-:W-:-:S04]  /*31490*/  @P0 IMAD.HI.U32 R2, R5, R2, RZ ;  /* 0x0000000205020227 */ /* 0x002fc800078e00ff */
[----:B------:R-:W-:Y:S01]  /*314a0*/  IMAD.MOV.U32 R0, RZ, RZ, R5 ;  /* 0x000000ffff007224 */ /* 0x000fe200078e0005 */
[----:B0-----:R-:W-:Y:S01]  /*314b0*/  @P0 SHF.R.U32.HI R0, RZ, R3, R2 ;  /* 0x00000003ff000219 */ /* 0x001fe20000011602 */
[----:B--2---:R-:W-:-:S04]  /*314c0*/  IMAD R2, R4, UR4, RZ ;  /* 0x0000000404027c24 */ /* 0x004fc8000f8e02ff */
        /* <DEDUP_REMOVED lines=42> */
[----:B------:R-:W0:Y:S04]  /*31770*/  SHFL.IDX PT, R5, R3, RZ, 0x181f ;  /* 0x00181fff03057589 */ /* 0x000e2800000e0000 */
[----:B------:R-:W1:Y:S01]  /*31780*/  SHFL.IDX PT, R4, R2, RZ, 0x181f ;  /* 0x00181fff02047589 */ /* 0x000e6200000e0000 */
[----:B--2---:R-:W-:-:S03]  /*31790*/  IMAD R0, R11, R7, RZ ;  /* 0x000000070b007224 */ /* 0x004fc600078e02ff */
[----:B------:R-:W-:Y:S01]  /*317a0*/  SHFL.IDX PT, R7, R2, 0x1, 0x181f ;  /* 0x00381f0002077f89 */ /* 0x000fe200000e0000 */
[----:B---3--:R-:W-:-:S03]  /*317b0*/  IMAD.IADD R8, R8, 0x1, R6 ;  /* 0x0000000108087824 */ /* 0x008fc600078e0206 */
[----:B------:R-:W2:Y:S01]  /*317c0*/  SHFL.IDX PT, R6, R3, 0x1, 0x181f ;  /* 0x00381f0003067f89 */ /* 0x000ea200000e0000 */
[C---:B------:R-:W-:Y:S01]  /*317d0*/  VIADD R11, R8.reuse, 0x10 ;  /* 0x00000010080b7836 */ /* 0x040fe20000000000 */
[-C--:B------:R-:W-:Y:S02]  /*317e0*/  ISETP.GE.AND P1, PT, R8, R0.reuse, PT ;  /* 0x000000000800720c */ /* 0x080fe40003f26270 */
[----:B------:R-:W-:Y:S02]  /*317f0*/  STL [R1+0x488], R8 ;  /* 0x0004880801007387 */ /* 0x000fe40000100800 */
[----:B------:R-:W-:Y:S02]  /*31800*/  ISETP.GE.AND P2, PT, R11, R0, PT ;  /* 0x000000000b00720c */ /* 0x000fe40003f46270 */
[----:B------:R3:W-:Y:S07]  /*31810*/  STL [R1+0x4b0], R11 ;  /* 0x0004b00b01007387 */ /* 0x0007ee0000100800 */
[----:B0-----:R-:W-:Y:S01]  /*31820*/  @!P1 LEA R5, P3, R10, R5, 0x1 ;  /* 0x000000050a059211 */ /* 0x001fe200078608ff */
[----:B---3--:R-:W-:-:S04]  /*31830*/  VIADD R11, R8, 0x20 ;  /* 0x00000020080b7836 */ /* 0x008fc80000000000 */
        /* <DEDUP_REMOVED lines=8> */
[----:B------:R-:W-:Y:S01]  /*318c0*/  @!P2 IMAD.X R4, RZ, RZ, R7, P1 ;  /* 0x000000ffff04a224 */ /* 0x000fe200008e0607 */
        /* <DEDUP_REMOVED lines=58> */
.L_x_4048:
[----:B0-----:R-:W3:Y:S04]  /*31c70*/  LDL R2, [R1+0x488] ;  /* 0x0004880001027983 */ /* 0x001ee80000100800 */
[----:B------:R0:W5:Y:S01]  /*31c80*/  LDL R8, [R1+0x460] ;  /* 0x0004600001087983 */ /* 0x0001620000100800 */
[----:B---3--:R-:W-:-:S05]  /*31c90*/  VIADD R2, R2, 0x70 ;  /* 0x0000007002027836 */ /* 0x008fca0000000000 */
[----:B------:R-:W-:Y:S01]  /*31ca0*/  ISETP.GE.AND P1, PT, R2, R0, PT ;  /* 0x000000000200720c */ /* 0x000fe20003f26270 */
[----:B------:R1:W-:-:S12]  /*31cb0*/  STL [R1+0x4d0], R2 ;  /* 0x0004d00201007387 */ /* 0x0003d80000100800 */
[----:B-1----:R-:W-:-:S05]  /*31cc0*/  @!P1 LEA R2, P2, R10, R3, 0x1 ;  /* 0x000000030a029211 */ /* 0x002fca00078408ff */
[----:B--2---:R-:W-:-:S05]  /*31cd0*/  @!P1 IMAD.X R3, RZ, RZ, R4, P2 ;  /* 0x000000ffff039224 */ /* 0x004fca00010e0604 */
[----:B------:R-:W-:Y:S01]  /*31ce0*/  @!PT LDS RZ, [RZ] ;  /* 0x00000000fffff984 */ /* 0x000fe20000000800 */
[----:B------:R-:W-:Y:S01]  /*31cf0*/  @!PT LDS RZ, [RZ] ;  /* 0x00000000fffff984 */ /* 0x000fe20000000800 */
[----:B------:R-:W-:Y:S01]  /*31d00*/  @!PT LDS RZ, [RZ] ;  /* 0x00000000fffff984 */ /* 0x000fe20000000800 */
[----:B------:R0:W-:Y:S01]  /*31d10*/  @!P1 LDGSTS.E.BYPASS.LTC128B.128 [R9+0x1bc00], desc[UR42][R2.64], !P0 ;  /* 0x1bc0000002099fae */ /* 0x0001e2000c101d6a */
[----:B------:R-:W-:Y:S01]  /*31d20*/  PLOP3.LUT P0, PT, PT, PT, PT, 0x80, 0x0 ;  /* 0x000000000000781c */ /* 0x000fe20003f0f070 */
[----:B------:R-:W-:-:S12]  /*31d30*/  NOP ;  /* 0x0000000000007918 */ /* 0x000fd80000000000 */
.L_x_3871:
        /* <DEDUP_REMOVED lines=38> */
.L_x_3873:
[----:B------:R-:W-:Y:S05]  /*31fa0*/  BSYNC B6 ;  /* 0x0000000000067941 */ /* 0x000fea0003800000 */
.L_x_3872:
        /* <DEDUP_REMOVED lines=61> */
[----:B------:R-:W-:Y:S04]  /*32380*/  SHFL.IDX PT, R6, R0, RZ, 0x181f ;  /* 0x00181fff00067589 */ /* 0x000fe800000e0000 */
[----:B------:R-:W5:Y:S01]  /*32390*/  LDL.LU R12, [R1+0x4c4] ;  /* 0x0004c400010c7983 */ /* 0x000f620000300800 */
[----:B--2---:R-:W-:-:S03]  /*323a0*/  IMAD R3, R10, R7, RZ ;  /* 0x000000070a037224 */ /* 0x004fc600078e02ff */
[----:B------:R-:W2:Y:S02]  /*323b0*/  LDL.LU R10, [R1+0x4c0] ;  /* 0x0004c000010a7983 */ /* 0x000ea40000300800 */
[-C--:B---3--:R-:W-:Y:S02]  /*323c0*/  ISETP.GE.AND P4, PT, R4, R3.reuse, PT ;  /* 0x000000030400720c */ /* 0x088fe40003f86270 */
[----:B------:R-:W0:Y:S01]  /*323d0*/  SHFL.IDX PT, R4, R2, RZ, 0x181f ;  /* 0x00181fff02047589 */ /* 0x000e2200000e0000 */
[----:B----4-:R-:W-:-:S13]  /*323e0*/  ISETP.GE.AND P5, PT, R5, R3, PT ;  /* 0x000000030500720c */ /* 0x010fda0003fa6270 */
        /* <DEDUP_REMOVED lines=76> */
[----:B------:R-:W-:-:S05]  /*328b0*/  @!P4 IMAD.X R4, RZ, RZ, R6, P5 ;  /* 0x000000ffff04c224 */ /* 0x000fca00028e0606 */
[----:B------:R-:W-:-:S04]  /*328c0*/  @!P4 LOP3.LUT R5, R5, R4, RZ, 0x3c, !PT ;  /* 0x000000040505c212 */ /* 0x000fc800078e3cff */
[----:B------:R-:W-:-:S04]  /*328d0*/  @!P4 LOP3.LUT R4, R5, R4, RZ, 0x3c, !PT ;  /* 0x000000040504c212 */ /* 0x000fc800078e3cff */
[----:B------:R-:W-:Y:S01]  /*328e0*/  @!P4 LOP3.LUT R5, R5, R4, RZ, 0x3c, !PT ;  /* 0x000000040505c212 */ /* 0x000fe200078e3cff */
[----:B------:R2:W3:Y:S04]  /*328f0*/  SHFL.IDX PT, R6, R0, 0x7, 0x181f ;  /* 0x00f81f0000067f89 */ /* 0x0004e800000e0000 */
[----:B------:R2:W-:Y:S04]  /*32900*/  @!P4 LDGSTS.E.BYPASS.LTC128B.128 [R9+0x25400], desc[UR42][R4.64], !P3 ;  /* 0x254000000409cfae */ /* 0x0005e8000d901d6a */
[----:B------:R2:W-:Y:S04]  /*32910*/  @!P4 LDGSTS.E.BYPASS.LTC128B.128 [R9+0x29400], desc[UR42][R4.64+0x80], !P2 ;  /* 0x294000800409cfae */ /* 0x0005e8000d101d6a */
[----:B------:R2:W-:Y:S04]  /*32920*/  @!P4 LDGSTS.E.BYPASS.LTC128B.128 [R9+0x2d400], desc[UR42][R4.64+0x100], !P1 ;  /* 0x2d4001000409cfae */ /* 0x0005e8000c901d6a */
[----:B-1----:R2:W-:Y:S02]  /*32930*/  @!P4 LDGSTS.E.BYPASS.LTC128B.128 [R9+0x31400], desc[UR42][R4.64+0x180], !P0 ;  /* 0x314001800409cfae */ /* 0x0025e4000c101d6a */
.L_x_4066:
[----:B--2---:R-:W2:Y:S01]  /*32940*/  LDL.LU R0, [R1+0x4d0] ;  /* 0x0004d00001007983 */ /* 0x004ea20000300800 */
[----:B------:R-:W-:Y:S01]  /*32950*/  BSSY B0, `(.L_x_3875) ;  /* 0x000000d000007945 */ /* 0x000fe20003800000 */
[----:B--2---:R-:W-:-:S13]  /*32960*/  ISETP.GE.AND P4, PT, R0, R3, PT ;  /* 0x000000030000720c */ /* 0x004fda0003f86270 */
[----:B------:R-:W-:Y:S05]  /*32970*/  @P4 BRA `(.L_x_3876) ;  /* 0x0000000000284947 */ /* 0x000fea0003800000 */
[----:B------:R-:W2:Y:S01]  /*32980*/  LDL R0, [R1+0x470] ;  /* 0x0004700001007983 */ /* 0x000ea20000100800 */
[----:B------:R-:W-:-:S05]  /*32990*/  LEA R2, P4, R8, R2, 0x1 ;  /* 0x0000000208027211 */ /* 0x000fca00078808ff */
[----:B---3--:R-:W-:-:S05]  /*329a0*/  IMAD.X R3, RZ, RZ, R6, P4 ;  /* 0x000000ffff037224 */ /* 0x008fca00020e0606 */
[----:B------:R-:W-:Y:S01]  /*329b0*/  @!PT LDS RZ, [RZ] ;  /* 0x00000000fffff984 */ /* 0x000fe20000000800 */
[----:B------:R-:W-:Y:S01]  /*329c0*/  @!PT LDS RZ, [RZ] ;  /* 0x00000000fffff984 */ /* 0x000fe20000000800 */
[----:B------:R-:W-:Y:S01]  /*329d0*/  @!PT LDS RZ, [RZ] ;  /* 0x00000000fffff984 */ /* 0x000fe20000000800 */
[----:B--2---:R1:W-:Y:S04]  /*329e0*/  LDGSTS.E.BYPASS.LTC128B.128 [R0+0x25c00], desc[UR42][R2.64], !P3 ;  /* 0x25c0000002007fae */ /* 0x0043e8000d901d6a */
[----:B------:R1:W-:Y:S04]  /*329f0*/  LDGSTS.E.BYPASS.LTC128B.128 [R0+0x29c00], desc[UR42][R2.64+0x80], !P2 ;  /* 0x29c0008002007fae */ /* 0x0003e8000d101d6a */
[----:B------:R1:W-:Y:S04]  /*32a00*/  LDGSTS.E.BYPASS.LTC128B.128 [R0+0x2dc00], desc[UR42][R2.64+0x100], !P1 ;  /* 0x2dc0010002007fae */ /* 0x0003e8000c901d6a */
[----:B------:R1:W-:Y:S02]  /*32a10*/  LDGSTS.E.BYPASS.LTC128B.128 [R0+0x31c00], desc[UR42][R2.64+0x180], !P0 ;  /* 0x31c0018002007fae */ /* 0x0003e4000c101d6a */
.L_x_3876:
[----:B------:R-:W-:Y:S05]  /*32a20*/  BSYNC B0 ;  /* 0x0000000000007941 */ /* 0x000fea0003800000 */
.L_x_3875:
[----:B------:R2:W5:Y:S01]  /*32a30*/  LDL R8, [R1+0x460] ;  /* 0x0004600001087983 */ /* 0x0005620000100800 */
[----:B------:R-:W-:Y:S01]  /*32a40*/  PLOP3.LUT P0, PT, PT, PT, PT, 0x80, 0x0 ;  /* 0x000000000000781c */ /* 0x000fe20003f0f070 */
[----:B------:R-:W-:-:S12]  /*32a50*/  NOP ;  /* 0x0000000000007918 */ /* 0x000fd80000000000 */
.L_x_3877:
[----:B-1----:R-:W4:Y:S01]  /*32a60*/  LDL R2, [R1+0x460] ;  /* 0x0004600001027983 */ /* 0x002f220000100800 */
        /* <DEDUP_REMOVED lines=16> */
[----:B------:R-:W4:Y:S03]  /*32b70*/  SYNCS.PHASECHK.TRANS64.TRYWAIT P0, [R2+URZ+0x32420], R0 ;  /* 0x03242000020075a7 */ /* 0x000f26000800017f */
[----:B-1--4-:R-:W-:Y:S05]  /*32b80*/  @!P0 BRA `(.L_x_3879) ;  /* 0x0000006400d88947 */ /* 0x012fea0003800000 */
.L_x_4067:
[----:B------:R-:W-:Y:S05]  /*32b90*/  BSYNC B0 ;  /* 0x0000000000007941 */ /* 0x000fea0003800000 */
.L_x_3878:
[----:B-1----:R-:W4:Y:S01]  /*32ba0*/  LDL R2, [R1+0x48c] ;  /* 0x00048c0001027983 */ /* 0x002f220000100800 */
[----:B------:R-:W-:Y:S01]  /*32bb0*/  BSSY B0, `(.L_x_3880) ;  /* 0x000005f000007945 */ /* 0x000fe20003800000 */
[----:B----4-:R-:W-:-:S13]  /*32bc0*/  LOP3.LUT P0, RZ, R2, 0x1, RZ, 0xc0, !PT ;  /* 0x0000000102ff7812 */ /* 0x010fda000780c0ff */
[----:B------:R-:W-:Y:S05]  /*32bd0*/  @!P0 BRA `(.L_x_3881) ;  /* 0x0000000400708947 */ /* 0x000fea0003800000 */
[----:B------:R-:W4:Y:S04]  /*32be0*/  LDL R2, [R1+0x460] ;  /* 0x0004600001027983 */ /* 0x000f280000100800 */
[----:B0-----:R-:W2:Y:S01]  /*32bf0*/  LDL R4, [R1+0x474] ;  /* 0x0004740001047983 */ /* 0x001ea20000100800 */
        /* <DEDUP_REMOVED lines=10> */
.L_x_4068:
[----:B------:R-:W-:Y:S05]  /*32ca0*/  BSYNC B1 ;  /* 0x0000000000017941 */ /* 0x000fea0003800000 */
.L_x_3882:
        /* <DEDUP_REMOVED lines=9> */
.L_x_3885:
[----:B------:R-:W-:Y:S05]  /*32d40*/  BSYNC B1 ;  /* 0x0000000000017941 */ /* 0x000fea0003800000 */
.L_x_3884:
[----:B------:R-:W2:Y:S04]  /*32d50*/  LDL R5, [R1+0x460] ;  /* 0x0004600001057983 */ /* 0x000ea80000100800 */
[----:B0-----:R-:W2:Y:S04]  /*32d60*/  LDL R0, [R1+0x464] ;  /* 0x0004640001007983 */ /* 0x001ea80000100800 */
        /* <DEDUP_REMOVED lines=12> */
.L_x_3886:
        /* <DEDUP_REMOVED lines=15> */
.L_x_3887:
        /* <DEDUP_REMOVED lines=15> */
.L_x_3888:
        /* <DEDUP_REMOVED lines=15> */
.L_x_3889:
        /* <DEDUP_REMOVED lines=10> */
.L_x_3881:
[----:B------:R-:W-:Y:S05]  /*331a0*/  BSYNC B0 ;  /* 0x0000000000007941 */ /* 0x000fea0003800000 */
.L_x_3880:
[----:B0-----:R-:W4:Y:S04]  /*331b0*/  LDL R4, [R1+0x490] ;  /* 0x0004900001047983 */ /* 0x001f280000100800 */
[----:B------:R-:W2:Y:S01]  /*331c0*/  LDL R5, [R1+0x484] ;  /* 0x0004840001057983 */ /* 0x000ea20000100800 */
[----:B------:R-:W-:Y:S01]  /*331d0*/  BSSY B0, `(.L_x_3890) ;  /* 0x00001ff000007945 */ /* 0x000fe20003800000 */
[----:B----4-:R-:W-:-:S05]  /*331e0*/  VIADD R0, R4, 0xfffffffe ;  /* 0xfffffffe04007836 */ /* 0x010fca0000000000 */
[----:B--2---:R-:W-:-:S13]  /*331f0*/  ISETP.GE.AND P0, PT, R0, R5, PT ;  /* 0x000000050000720c */ /* 0x004fda0003f06270 */
[----:B------:R-:W-:Y:S05]  /*33200*/  @!P0 BRA `(.L_x_3891) ;  /* 0x0000001c00ec8947 */ /* 0x000fea0003800000 */
[----:B------:R-:W-:Y:S01]  /*33210*/  IMAD.MOV R2, RZ, RZ, -R4 ;  /* 0x000000ffff027224 */ /* 0x000fe200078e0a04 */
[----:B---3--:R-:W-:Y:S01]  /*33220*/  LOP3.LUT R6, RZ, R5, RZ, 0x33, !PT ;  /* 0x00000005ff067212 */ /* 0x008fe200078e33ff */
        /* <DEDUP_REMOVED lines=42> */
.L_x_3896:
[----:B------:R-:W2:Y:S01]  /*334d0*/  LDL R2, [R1+0x460] ;  /* 0x0004600001027983 */ /* 0x000ea20000100800 */
[----:B0-----:R-:W-:Y:S01]  /*334e0*/  SHF.L.U32 R5, R7, 0x1f, RZ ;  /* 0x0000001f07057819 */ /* 0x001fe200000006ff */
[----:B------:R-:W0:Y:S01]  /*334f0*/  S2R R3, SR_TID.X ;  /* 0x0000000000037919 */ /* 0x000e220000002100 */
[----:B------:R-:W-:Y:S01]  /*33500*/  BSSY B3, `(.L_x_3897) ;  /* 0x0000006000037945 */ /* 0x000fe20003800000 */
[----:B0-----:R-:W-:-:S04]  /*33510*/  LOP3.LUT R3, R3, 0x7f, RZ, 0xc0, !PT ;  /* 0x0000007f03037812 */ /* 0x001fc800078ec0ff */
[----:B------:R-:W-:Y:S01]  /*33520*/  ISETP.NE.AND P1, PT, R3, RZ, PT ;  /* 0x000000ff0300720c */ /* 0x000fe20003f25270 */
[----:B--2---:R-:W-:-:S04]  /*33530*/  IMAD R2, R8, 0x8, R2 ;  /* 0x0000000808027824 */ /* 0x004fc800078e0202 */
[----:B------:R-:W0:Y:S02]  /*33540*/  SYNCS.PHASECHK.TRANS64.TRYWAIT P0, [R2+URZ+0x32440], R5 ;  /* 0x03244005020075a7 */ /* 0x000e24000800017f */
[----:B0-----:R-:W-:Y:S06]  /*33550*/  @!P0 BRA `(.L_x_3898) ;  /* 0x0000005c00908947 */ /* 0x001fec0003800000 */
.L_x_4069:
[----:B------:R-:W-:Y:S05]  /*33560*/  BSYNC B3 ;  /* 0x0000000000037941 */ /* 0x000fea0003800000 */
.L_x_3897:
        /* <DEDUP_REMOVED lines=9> */
.L_x_3900:
[----:B------:R-:W-:Y:S05]  /*33600*/  BSYNC B3 ;  /* 0x0000000000037941 */ /* 0x000fea0003800000 */
.L_x_3899:
        /* <DEDUP_REMOVED lines=14> */
.L_x_3901:
        /* <DEDUP_REMOVED lines=13> */
.L_x_4070:
[----:B------:R-:W-:Y:S05]  /*337c0*/  BSYNC B3 ;  /* 0x0000000000037941 */ /* 0x000fea0003800000 */
.L_x_3902:
        /* <DEDUP_REMOVED lines=11> */
.L_x_3905:
[----:B------:R-:W-:Y:S05]  /*33880*/  BSYNC B3 ;  /* 0x0000000000037941 */ /* 0x000fea0003800000 */
.L_x_3904:
        /* <DEDUP_REMOVED lines=11> */
.L_x_3906:
        /* <DEDUP_REMOVED lines=15> */
.L_x_3907:
        /* <DEDUP_REMOVED lines=15> */
.L_x_3908:
        /* <DEDUP_REMOVED lines=15> */
.L_x_3909:
        /* <DEDUP_REMOVED lines=10> */
.L_x_3895:
[----:B------:R-:W-:Y:S05]  /*33cb0*/  BSYNC B1 ;  /* 0x0000000000017941 */ /* 0x000fea0003800000 */
.L_x_3894:
[----:B------:R-:W2:Y:S02]  /*33cc0*/  LDL R4, [R1+0x490] ;  /* 0x0004900001047983 */ /* 0x000ea40000100800 */
[----:B--2---:R-:W-:-:S07]  /*33cd0*/  VIADD R0, R4, 0xfffffffd ;  /* 0xfffffffd04007836 */ /* 0x004fce0000000000 */
.L_x_3893:
[----:B------:R-:W-:Y:S05]  /*33ce0*/  BSYNC B2 ;  /* 0x0000000000027941 */ /* 0x000fea0003800000 */
.L_x_3892:
[----:B------:R-:W2:Y:S01]  /*33cf0*/  LDL.LU R2, [R1+0x490] ;  /* 0x0004900001027983 */ /* 0x000ea20000300800 */
[----:B------:R-:W-:Y:S01]  /*33d00*/  VIADD R6, R6, 0xfffffffe ;  /* 0xfffffffe06067836 */ /* 0x000fe20000000000 */
[----:B--2---:R-:W-:-:S04]  /*33d10*/  LOP3.LUT R2, RZ, R2, RZ, 0x33, !PT ;  /* 0x00000002ff027212 */ /* 0x004fc800078e33ff */
[----:B------:R-:W-:-:S13]  /*33d20*/  ISETP.NE.AND P0, PT, R6, R2, PT ;  /* 0x000000020600720c */ /* 0x000fda0003f05270 */
[----:B------:R-:W-:Y:S05]  /*33d30*/  @!P0 BRA `(.L_x_3891) ;  /* 0x0000001400208947 */ /* 0x000fea0003800000 */
.L_x_3942:
        /* <DEDUP_REMOVED lines=36> */
.L_x_3912:
        /* <DEDUP_REMOVED lines=9> */
.L_x_4071:
[----:B------:R-:W-:Y:S05]  /*34010*/  BSYNC B2 ;  /* 0x0000000000027941 */ /* 0x000fea0003800000 */
.L_x_3913:
        /* <DEDUP_REMOVED lines=9> */
.L_x_3916:
[----:B------:R-:W-:Y:S05]  /*340b0*/  BSYNC B2 ;  /* 0x0000000000027941 */ /* 0x000fea0003800000 */
.L_x_3915:
        /* <DEDUP_REMOVED lines=13> */
.L_x_3917:
        /* <DEDUP_REMOVED lines=13> */
.L_x_4072:
[----:B------:R-:W-:Y:S05]  /*34260*/  BSYNC B2 ;  /* 0x0000000000027941 */ /* 0x000fea0003800000 */
.L_x_3918:
        /* <DEDUP_REMOVED lines=11> */
.L_x_3921:
[----:B------:R-:W-:Y:S05]  /*34320*/  BSYNC B2 ;  /* 0x0000000000027941 */ /* 0x000fea0003800000 */
.L_x_3920:
        /* <DEDUP_REMOVED lines=10> */
.L_x_3922:
        /* <DEDUP_REMOVED lines=15> */
.L_x_3923:
        /* <DEDUP_REMOVED lines=15> */
.L_x_3924:
        /* <DEDUP_REMOVED lines=15> */
.L_x_3925:
        /* <DEDUP_REMOVED lines=10> */
.L_x_3911:
[----:B------:R-:W-:Y:S05]  /*34740*/  BSYNC B1 ;  /* 0x0000000000017941 */ /* 0x000fea0003800000 */
.L_x_3910:
        /* <DEDUP_REMOVED lines=36> */
.L_x_3928:
        /* <DEDUP_REMOVED lines=9> */
.L_x_4073:
[----:B------:R-:W-:Y:S05]  /*34a20*/  BSYNC B2 ;  /* 0x0000000000027941 */ /* 0x000fea0003800000 */
.L_x_3929:
        /* <DEDUP_REMOVED lines=9> */
.L_x_3932:
[----:B------:R-:W-:Y:S05]  /*34ac0*/  BSYNC B2 ;  /* 0x0000000000027941 */ /* 0x000fea0003800000 */
.L_x_3931:
        /* <DEDUP_REMOVED lines=14> */
.L_x_3933:
        /* <DEDUP_REMOVED lines=13> */
.L_x_4074:
[----:B------:R-:W-:Y:S05]  /*34c80*/  BSYNC B2 ;  /* 0x0000000000027941 */ /* 0x000fea0003800000 */
.L_x_3934:
        /* <DEDUP_REMOVED lines=11> */
.L_x_3937:
[----:B------:R-:W-:Y:S05]  /*34d40*/  BSYNC B2 ;  /* 0x0000000000027941 */ /* 0x000fea0003800000 */
.L_x_3936:
        /* <DEDUP_REMOVED lines=11> */
.L_x_3938:
        /* <DEDUP_REMOVED lines=15> */
.L_x_3939:
        /* <DEDUP_REMOVED lines=15> */
.L_x_3940:
        /* <DEDUP_REMOVED lines=15> */
.L_x_3941:
        /* <DEDUP_REMOVED lines=10> */
.L_x_3927:
[----:B------:R-:W-:Y:S05]  /*35170*/  BSYNC B1 ;  /* 0x0000000000017941 */ /* 0x000fea0003800000 */
.L_x_3926:
[----:B------:R-:W2:Y:S01]  /*35180*/  LDL R5, [R1+0x484] ;  /* 0x0004840001057983 */ /* 0x000ea20000100800 */
[----:B------:R-:W-:Y:S01]  /*35190*/  VIADD R0, R0, 0xfffffffe ;  /* 0xfffffffe00007836 */ /* 0x000fe20000000000 */
[----:B--2---:R-:W-:-:S13]  /*351a0*/  ISETP.GT.AND P0, PT, R6, R5, PT ;  /* 0x000000050600720c */ /* 0x004fda0003f04270 */
[----:B------:R-:W-:Y:S05]  /*351b0*/  @P0 BRA `(.L_x_3942) ;  /* 0xffffffe800e00947 */ /* 0x000fea000383ffff */
.L_x_3891:
[----:B------:R-:W-:Y:S05]  /*351c0*/  BSYNC B0 ;  /* 0x0000000000007941 */ /* 0x000fea0003800000 */
.L_x_3890:
[----:B------:R-:W2:Y:S04]  /*351d0*/  LDL.LU R4, [R1+0x464] ;  /* 0x0004640001047983 */ /* 0x000ea80000300800 */
[----:B------:R-:W4:Y:S01]  /*351e0*/  LDL.LU R3, [R1+0x474] ;  /* 0x0004740001037983 */ /* 0x000f220000300800 */
[----:B------:R-:W0:Y:S01]  /*351f0*/  S2R R2, SR_TID.X ;  /* 0x0000000000027919 */ /* 0x000e220000002100 */
[----:B------:R-:W-:Y:S01]  /*35200*/  BSSY B0, `(.L_x_3943) ;  /* 0x0000015000007945 */ /* 0x000fe20003800000 */
[----:B0-----:R-:W-:-:S04]  /*35210*/  LOP3.LUT R2, R2, 0x7f, RZ, 0xc0, !PT ;  /* 0x0000007f02027812 */ /* 0x001fc800078ec0ff */
[----:B------:R-:W-:Y:S01]  /*35220*/  ISETP.NE.AND P1, PT, R2, RZ, PT ;  /* 0x000000ff0200720c */ /* 0x000fe20003f25270 */
[----:B--2---:R-:W-:-:S05]  /*35230*/  VIADD R0, R4, 0x1 ;  /* 0x0000000104007836 */ /* 0x004fca0000000000 */
[----:B------:R-:W-:-:S04]  /*35240*/  ISETP.NE.AND P0, PT, R0, 0x2, PT ;  /* 0x000000020000780c */ /* 0x000fc80003f05270 */
[----:B------:R-:W-:-:S04]  /*35250*/  SEL R2, RZ, 0x1, P0 ;  /* 0x00000001ff027807 */ /* 0x000fc80000000000 */
[----:B----4-:R-:W-:-:S05]  /*35260*/  LOP3.LUT R3, R3, R2, RZ, 0x3c, !PT ;  /* 0x0000000203037212 */ /* 0x010fca00078e3cff */
[----:B------:R0:W-:Y:S01]  /*35270*/  STL [R1+0x474], R3 ;  /* 0x0004740301007387 */ /* 0x0001e20000100800 */
[----:B------:R-:W-:Y:S05]  /*35280*/  @P1 BRA `(.L_x_3944) ;  /* 0x0000000000301947 */ /* 0x000fea0003800000 */
[----:B0-----:R-:W0:Y:S01]  /*35290*/  S2R R3, SR_LANEID ;  /* 0x0000000000037919 */ /* 0x001e220000000000 */
[----:B------:R-:W-:Y:S01]  /*352a0*/  VOTEU.ANY UR4, UPT, PT ;  /* 0x0000000000047886 */ /* 0x000fe200038e0100 */
[----:B------:R-:W1:Y:S01]  /*352b0*/  LDC.64 R4, c[0x0][0xd60] ;  /* 0x00035800ff047b82 */ /* 0x000e620000000a00 */
[----:B------:R-:W0:Y:S02]  /*352c0*/  FLO.U32 R2, UR4 ;  /* 0x0000000400027d00 */ /* 0x000e2400080e0000 */
[----:B0-----:R-:W-:-:S06]  /*352d0*/  ISETP.EQ.U32.AND P1, PT, R2, R3, PT ;  /* 0x000000030200720c */ /* 0x001fcc0003f22070 */
[----:B------:R-:W1:Y:S07]  /*352e0*/  POPC R3, UR4 ;  /* 0x0000000400037d09 */ /* 0x000e6e0008000000 */
[----:B-1----:R-:W2:Y:S01]  /*352f0*/  @P1 ATOMG.E.ADD.STRONG.GPU PT, R3, desc[UR42][R4.64], R3 ;  /* 0x00000003040319a8 */ /* 0x002ea200081ee1ea */
[----:B---3--:R-:W0:Y:S02]  /*35300*/  S2R R6, SR_LTMASK ;  /* 0x0000000000067919 */ /* 0x008e240000003900 */
[----:B0-----:R-:W-:-:S04]  /*35310*/  LOP3.LUT R6, R6, UR4, RZ, 0xc0, !PT ;  /* 0x0000000406067c12 */ /* 0x001fc8000f8ec0ff */
[----:B------:R-:W0:Y:S01]  /*35320*/  POPC R7, R6 ;  /* 0x0000000600077309 */ /* 0x000e220000000000 */
[----:B--2---:R-:W0:Y:S02]  /*35330*/  SHFL.IDX PT, R2, R3, R2, 0x1f ;  /* 0x00001f0203027589 */ /* 0x004e2400000e0000 */
[----:B0-----:R-:W-:-:S07]  /*35340*/  IADD3 R16, R2, UR39, R7 ;  /* 0x0000002702107c10 */ /* 0x001fce000fffe007 */
.L_x_3944:
[----:B------:R-:W-:Y:S05]  /*35350*/  BSYNC B0 ;  /* 0x0000000000007941 */ /* 0x000fea0003800000 */
.L_x_3943:
[----:B------:R-:W-:-:S05]  /*35360*/  SEL R0, R0, RZ, P0 ;  /* 0x000000ff00007207 */ /* 0x000fca0000000000 */
[----:B------:R1:W-:Y:S02]  /*35370*/  STL [R1+0x464], R0 ;  /* 0x0004640001007387 */ /* 0x0003e40000100800 */
.L_x_3856:
[----:B------:R-:W-:Y:S05]  /*35380*/  BSYNC B7 ;  /* 0x0000000000077941 */ /* 0x000fea0003800000 */
.L_x_3854:
[----:B-1----:R-:W2:Y:S02]  /*35390*/  LDL R0, [R1+0x48c] ;  /* 0x00048c0001007983 */ /* 0x002ea40000100800 */
[----:B--2---:R-:W-:-:S13]  /*353a0*/  LOP3.LUT P0, RZ, R0, 0x40, RZ, 0xc0, !PT ;  /* 0x0000004000ff7812 */ /* 0x004fda000780c0ff */
[----:B------:R-:W-:Y:S05]  /*353b0*/  @!P0 BRA `(.L_x_3945) ;  /* 0x0000000000288947 */ /* 0x000fea0003800000 */
[----:B------:R-:W-:Y:S05]  /*353c0*/  WARPSYNC.ALL ;  /* 0x0000000000007948 */ /* 0x000fea0003800000 */
[----:B------:R-:W1:Y:S08]  /*353d0*/  S2UR UR5, SR_CgaCtaId ;  /* 0x00000000000579c3 */ /* 0x000e700000008800 */
[----:B------:R-:W-:Y:S06]  /*353e0*/  BAR.SYNC.DEFER_BLOCKING 0x5, 0x180 ;  /* 0x0146000000007b1d */ /* 0x000fec0000010000 */
[----:B------:R-:W-:-:S02]  /*353f0*/  UMOV UR4, 0x400 ;  /* 0x0000040000047882 */ /* 0x000fc40000000000 */
[----:B-1----:R-:W-:-:S06]  /*35400*/  ULEA UR4, UR5, UR4, 0x18 ;  /* 0x0000000405047291 */ /* 0x002fcc000f8ec03f */
[----:B------:R-:W-:-:S05]  /*35410*/  IMAD.U32 R0, RZ, RZ, UR4 ;  /* 0x00000004ff007e24 */ /* 0x000fca000f8e00ff */
[----:B------:R1:W2:Y:S04]  /*35420*/  LDS.128 R16, [R0+0x324d0] ;  /* 0x0324d00000107984 */ /* 0x0002a80000000c00 */
[----:B------:R1:W-:Y:S01]  /*35430*/  STL [R1+0x460], R0 ;  /* 0x0004600001007387 */ /* 0x0003e20000100800 */
[----:B------:R-:W-:Y:S06]  /*35440*/  BAR.ARV 0x4, 0x180 ;  /* 0x0106000000007b1d */ /* 0x000fec0000002000 */
[----:B------:R-:W-:Y:S05]  /*35450*/  BRA `(.L_x_3946) ;  /* 0x0000000800d87947 */ /* 0x000fea0003800000 */
.L_x_3945:
        /* <DEDUP_REMOVED lines=22> */
[----:B------:R-:W-:Y:S04]  /*355c0*/  SHFL.IDX PT, R0, R16, RZ, 0x1f ;  /* 0x00001fff10007589 */ /* 0x000fe800000e0000 */
        /* <DEDUP_REMOVED lines=13> */
.L_x_4084:
[----:B------:R-:W-:Y:S02]  /*356a0*/  ULDC UR4, c[0x0][0xd38] ;  /* 0x00034e0000047ab9 */ /* 0x000fe40000000800 */
[----:B------:R-:W-:-:S04]  /*356b0*/  IMAD.U32 R4, RZ, RZ, UR4 ;  /* 0x00000004ff047e24 */ /* 0x000fc8000f8e00ff */
[----:B-1----:R-:W-:-:S04]  /*356c0*/  IMAD R16, R16, R4, RZ ;  /* 0x0000000410107224 */ /* 0x002fc800078e02ff */
[----:B------:R-:W-:-:S05]  /*356d0*/  IMAD.IADD R5, R5, 0x1, R16 ;  /* 0x0000000105057824 */ /* 0x000fca00078e0210 */
[----:B------:R-:W-:-:S13]  /*356e0*/  ISETP.GT.AND P6, PT, R5, R0, PT ;  /* 0x000000000500720c */ /* 0x000fda0003fc4270 */
[----:B------:R-:W-:Y:S05]  /*356f0*/  @P6 BRA `(.L_x_3948) ;  /* 0x00000000009c6947 */ /* 0x000fea0003800000 */
.L_x_3953:
[----:B0-----:R-:W0:Y:S01]  /*35700*/  LDC R2, c[0x0][0xd3c] ;  /* 0x00034f00ff027b82 */ /* 0x001e220000000800 */
[----:B------:R-:W-:-:S05]  /*35710*/  VIADD R19, R19, 0x1f ;  /* 0x0000001f13137836 */ /* 0x000fca0000000000 */
[----:B0-----:R-:W-:-:S13]  /*35720*/  ISETP.GE.AND P6, PT, R19, R2, PT ;  /* 0x000000021300720c */ /* 0x001fda0003fc6270 */
[----:B------:R-:W-:Y:S05]  /*35730*/  @P6 BRA `(.L_x_3949) ;  /* 0x0000000400d46947 */ /* 0x000fea0003800000 */
[----:B------:R-:W0:Y:S01]  /*35740*/  S2R R3, SR_TID.X ;  /* 0x0000000000037919 */ /* 0x000e220000002100 */
[----:B------:R-:W-:Y:S01]  /*35750*/  BSSY B0, `(.L_x_3950) ;  /* 0x0000009000007945 */ /* 0x000fe20003800000 */
[----:B0-----:R-:W-:-:S05]  /*35760*/  LOP3.LUT R3, R3, 0x1f, RZ, 0xc0, !PT ;  /* 0x0000001f03037812 */ /* 0x001fca00078ec0ff */
[----:B------:R-:W-:Y:S02]  /*35770*/  IMAD.IADD R4, R19, 0x1, R3 ;  /* 0x0000000113047824 */ /* 0x000fe400078e0203 */
[----:B------:R-:W-:-:S03]  /*35780*/  IMAD.MOV.U32 R3, RZ, RZ, RZ ;  /* 0x000000ffff037224 */ /* 0x000fc600078e00ff */
[----:B------:R-:W-:-:S13]  /*35790*/  ISETP.GE.OR P6, PT, R4, R2, !P0 ;  /* 0x000000020400720c */ /* 0x000fda00047c6670 */
[----:B------:R-:W-:Y:S05]  /*357a0*/  @P6 BRA `(.L_x_3951) ;  /* 0x00000000000c6947 */ /* 0x000fea0003800000 */
[----:B------:R-:W0:Y:S02]  /*357b0*/  LDC.64 R2, c[0x0][0xd80] ;  /* 0x00036000ff027b82 */ /* 0x000e240000000a00 */
[----:B0-----:R-:W-:-:S06]  /*357c0*/  IMAD.WIDE R2, R4, 0x4, R2 ;  /* 0x0000000404027825 */ /* 0x001fcc00078e0202 */
[----:B------:R0:W5:Y:S02]  /*357d0*/  LDG.E R3, desc[UR42][R2.64] ;  /* 0x0000002a02037981 */ /* 0x000164000c1e1900 */
.L_x_3951:
[----:B------:R-:W-:Y:S05]  /*357e0*/  BSYNC B0 ;  /* 0x0000000000007941 */ /* 0x000fea0003800000 */
.L_x_3950:
        /* <DEDUP_REMOVED lines=18> */
.L_x_4092:
[----:B------:R-:W-:Y:S02]  /*35910*/  ULDC UR4, c[0x0][0xd38] ;  /* 0x00034e0000047ab9 */ /* 0x000fe40000000800 */
[----:B------:R-:W-:-:S04]  /*35920*/  IMAD.U32 R4, RZ, RZ, UR4 ;  /* 0x00000004ff047e24 */ /* 0x000fc8000f8e00ff */
[----:B-1----:R-:W-:-:S04]  /*35930*/  IMAD R16, R16, R4, RZ ;  /* 0x0000000410107224 */ /* 0x002fc800078e02ff */
[----:B------:R-:W-:-:S05]  /*35940*/  IMAD.IADD R5, R16, 0x1, R5 ;  /* 0x0000000110057824 */ /* 0x000fca00078e0205 */
[----:B------:R-:W-:-:S13]  /*35950*/  ISETP.GT.AND P6, PT, R5, R0, PT ;  /* 0x000000000500720c */ /* 0x000fda0003fc4270 */
[----:B------:R-:W-:Y:S05]  /*35960*/  @!P6 BRA `(.L_x_3953) ;  /* 0xfffffffc0064e947 */ /* 0x000fea000383ffff */
.L_x_3948:
        /* <DEDUP_REMOVED lines=8> */
.L_x_4096:
[----:B------:R-:W-:Y:S01]  /*359f0*/  ISETP.NE.AND P0, PT, R5, RZ, PT ;  /* 0x000000ff0500720c */ /* 0x000fe20003f05270 */
[----:B------:R-:W-:-:S12]  /*35a00*/  IMAD.MOV.U32 R5, RZ, RZ, RZ ;  /* 0x000000ffff057224 */ /* 0x000fd800078e00ff */
[----:B------:R-:W-:Y:S05]  /*35a10*/  @!P0 BRA `(.L_x_3955) ;  /* 0x0000000000148947 */ /* 0x000fea0003800000 */
[----:B------:R-:W-:Y:S01]  /*35a20*/  UMOV UR4, 0xffffffff ;  /* 0xffffffff00047882 */ /* 0x000fe20000000000 */
[----:B------:R-:W-:Y:S02]  /*35a30*/  VIADD R12, R6, 0xffffffff ;  /* 0xffffffff060c7836 */ /* 0x000fe40000000000 */
[----:B------:R-:W-:Y:S05]  /*35a40*/  BRA.DIV UR4, `(.L_x_3956) ;  /* 0x0000004604287947 */ /* 0x000fea000b800000 */
[----:B0-----:R0:W3:Y:S02]  /*35a50*/  SHFL.IDX PT, R2, R2, R12, 0x1f ;  /* 0x00001f0c02027589 */ /* 0x0010e400000e0000 */
.L_x_4099:
[----:B---3--:R-:W-:-:S07]  /*35a60*/  IMAD.MOV.U32 R5, RZ, RZ, R2 ;  /* 0x000000ffff057224 */ /* 0x008fce00078e0002 */
.L_x_3955:
        /* <DEDUP_REMOVED lines=35> */
[----:B------:R-:W-:-:S04]  /*35ca0*/  VIADDMNMX R4, R3, R4, R7, PT ;  /* 0x0000000403047246 */ /* 0x000fc80003800107 */
        /* <DEDUP_REMOVED lines=19> */
[C---:B------:R-:W-:Y:S01]  /*35de0*/  LOP3.LUT R3, R0.reuse, R4, RZ, 0x3c, !PT ;  /* 0x0000000400037212 */ /* 0x040fe200078e3cff */
[----:B------:R-:W-:-:S03]  /*35df0*/  IMAD.IADD R0, R0, 0x1, R5 ;  /* 0x0000000100007824 */ /* 0x000fc600078e0205 */
        /* <DEDUP_REMOVED lines=9> */
.L_x_3949:
[----:B------:R-:W-:Y:S01]  /*35e90*/  UMOV UR4, URZ ;  /* 0x0000003f00047c82 */ /* 0x000fe20008000000 */
[----:B------:R-:W-:Y:S01]  /*35ea0*/  UMOV UR5, URZ ;  /* 0x0000003f00057c82 */ /* 0x000fe20008000000 */
[----:B------:R-:W-:Y:S01]  /*35eb0*/  ULDC UR6, c[0x0][0xd3c] ;  /* 0x00034f0000067ab9 */ /* 0x000fe20000000800 */
[----:B------:R-:W-:Y:S02]  /*35ec0*/  IMAD.MOV.U32 R16, RZ, RZ, R0 ;  /* 0x000000ffff107224 */ /* 0x000fe400078e0000 */
[----:B------:R-:W-:Y:S02]  /*35ed0*/  IMAD.U32 R17, RZ, RZ, UR4 ;  /* 0x00000004ff117e24 */ /* 0x000fe4000f8e00ff */
[----:B------:R-:W-:Y:S02]  /*35ee0*/  IMAD.U32 R18, RZ, RZ, UR5 ;  /* 0x00000005ff127e24 */ /* 0x000fe4000f8e00ff */
[----:B------:R-:W-:-:S07]  /*35ef0*/  IMAD.U32 R19, RZ, RZ, UR6 ;  /* 0x00000006ff137e24 */ /* 0x000fce000f8e00ff */
.L_x_3957:
        /* <DEDUP_REMOVED lines=12> */
.L_x_3946:
[----:B------:R-:W-:Y:S02]  /*35fc0*/  ULDC UR4, c[0x0][0xd3c] ;  /* 0x00034f0000047ab9 */ /* 0x000fe40000000800 */
[----:B--2---:R-:W-:-:S13]  /*35fd0*/  ISETP.GE.AND P0, PT, R19, UR4, PT ;  /* 0x0000000413007c0c */ /* 0x004fda000bf06270 */
[----:B------:R-:W-:Y:S05]  /*35fe0*/  @!P0 BRA `(.L_x_3958) ;  /* 0xffffff8000f08947 */ /* 0x000fea000383ffff */
[----:B------:R-:W-:Y:S05]  /*35ff0*/  BSYNC B8 ;  /* 0x0000000000087941 */ /* 0x000fea0003800000 */
.L_x_3796:
[----:B-1----:R-:W2:Y:S01]  /*36000*/  LDL.LU R0, [R1+0x4d4] ;  /* 0x0004d40001007983 */ /* 0x002ea20000300800 */
[----:B------:R-:W-:Y:S01]  /*36010*/  BSSY B0, `(.L_x_3959) ;  /* 0x000000b000007945 */ /* 0x000fe20003800000 */
[----:B------:R-:W1:Y:S01]  /*36020*/  S2R R5, SR_CgaCtaId ;  /* 0x0000000000057919 */ /* 0x000e620000008800 */
        /* <DEDUP_REMOVED lines=9> */
.L_x_4100:
[----:B------:R-:W-:Y:S05]  /*360c0*/  BSYNC B0 ;  /* 0x0000000000007941 */ /* 0x000fea0003800000 */
.L_x_3959:
[----:B------:R-:W-:-:S03]  /*360d0*/  UMOV UR4, 0xffffffff ;  /* 0xffffffff00047882 */ /* 0x000fc60000000000 */
[----:B------:R-:W-:Y:S05]  /*360e0*/  BRA.DIV UR4, `(.L_x_3961) ;  /* 0x0000003e04bc7947 */ /* 0x000fea000b800000 */
[----:B------:R-:W1:Y:S02]  /*360f0*/  S2R R2, SR_TID.X ;  /* 0x0000000000027919 */ /* 0x000e640000002100 */
[----:B-1----:R-:W-:-:S04]  /*36100*/  SHF.R.U32.HI R2, RZ, 0x5, R2 ;  /* 0x00000005ff027819 */ /* 0x002fc80000011602 */
[----:B------:R-:W-:-:S05]  /*36110*/  LOP3.LUT R2, R2, 0x3, RZ, 0xc0, !PT ;  /* 0x0000000302027812 */ /* 0x000fca00078ec0ff */
[----:B------:R1:W2:Y:S02]  /*36120*/  SHFL.IDX PT, R14, R2, RZ, 0x1f ;  /* 0x00001fff020e7589 */ /* 0x0002a400000e0000 */
.L_x_4103:
[----:B--2---:R-:W-:-:S13]  /*36130*/  ISETP.NE.AND P0, PT, R14, RZ, PT ;  /* 0x000000ff0e00720c */ /* 0x004fda0003f05270 */
[----:B------:R-:W-:Y:S05]  /*36140*/  @P0 BRA `(.L_x_3567) ;  /* 0x0000000000940947 */ /* 0x000fea0003800000 */
[----:B------:R-:W-:-:S03]  /*36150*/  UMOV UR4, 0xffffffff ;  /* 0xffffffff00047882 */ /* 0x000fc60000000000 */
[----:B------:R-:W-:Y:S05]  /*36160*/  BRA.DIV UR4, `(.L_x_3962) ;  /* 0x0000003e04d07947 */ /* 0x000fea000b800000 */
[----:B------:R-:W-:-:S13]  /*36170*/  ELECT P6, URZ, PT ;  /* 0x00000000003f782f */ /* 0x000fda00038c0000 */
.L_x_4106:
[----:B------:R-:W-:Y:S05]  /*36180*/  @!P6 BRA `(.L_x_3567) ;  /* 0x000000000084e947 */ /* 0x000fea0003800000 */
[----:B------:R-:W-:-:S06]  /*36190*/  ULOP3.LUT UR4, UR38, 0x2, URZ, 0xfc, !UPT ;  /* 0x0000000226047892 */ /* 0x000fcc000f8efc3f */
[----:B-1----:R-:W-:-:S05]  /*361a0*/  IMAD.U32 R2, RZ, RZ, UR4 ;  /* 0x00000004ff027e24 */ /* 0x002fca000f8e00ff */
[----:B------:R-:W-:-:S13]  /*361b0*/  ISETP.NE.AND P2, PT, R2, 0x3, PT ;  /* 0x000000030200780c */ /* 0x000fda0003f45270 */
[----:B------:R-:W-:Y:S05]  /*361c0*/  @!P2 BRA `(.L_x_3963) ;  /* 0x000000000004a947 */ /* 0x000fea0003800000 */
[----:B------:R-:W-:Y:S01]  /*361d0*/  BPT.TRAP 0x1 ;  /* 0x000000040000795c */ /* 0x000fe20000300000 */
.L_x_3963:
[----:B0-----:R-:W3:Y:S04]  /*361e0*/  LDL R3, [R1+0x464] ;  /* 0x0004640001037983 */ /* 0x001ee80000100800 */
[----:B------:R-:W2:Y:S01]  /*361f0*/  LDL.LU R7, [R1+0x474] ;  /* 0x0004740001077983 */ /* 0x000ea20000300800 */
        /* <DEDUP_REMOVED lines=12> */
.L_x_4107:
[----:B------:R-:W1:Y:S02]  /*362c0*/  SYNCS.PHASECHK.TRANS64.TRYWAIT P0, [R7+URZ], R2 ;  /* 0x00000002070075a7 */ /* 0x000e64000800017f */
[----:B-1----:R-:W-:Y:S05]  /*362d0*/  @!P0 BRA `(.L_x_3965) ;  /* 0x0000003c00a88947 */ /* 0x002fea0003800000 */
.L_x_4108:
[----:B------:R-:W-:Y:S05]  /*362e0*/  @!P2 BRA `(.L_x_3966) ;  /* 0x000000000004a947 */ /* 0x000fea0003800000 */
[----:B------:R-:W-:Y:S01]  /*362f0*/  BPT.TRAP 0x1 ;  /* 0x000000040000795c */ /* 0x000fe20000300000 */
.L_x_3966:
[----:B------:R-:W2:Y:S01]  /*36300*/  LDL.LU R4, [R1+0x464] ;  /* 0x0004640001047983 */ /* 0x000ea20000300800 */
[----:B------:R-:W-:-:S04]  /*36310*/  VIADD R0, R0, 0x32460 ;  /* 0x0003246000007836 */ /* 0x000fc80000000000 */
[----:B--2---:R-:W-:-:S04]  /*36320*/  IMAD R4, R4, 0x8, R0 ;  /* 0x0000000804047824 */ /* 0x004fc800078e0200 */
[----:B------:R-:W2:Y:S02]  /*36330*/  SYNCS.PHASECHK.TRANS64.TRYWAIT P0, [R4+URZ], R5 ;  /* 0x00000005040075a7 */ /* 0x000ea4000800017f */
[----:B--2---:R-:W-:Y:S05]  /*36340*/  @!P0 BRA `(.L_x_3967) ;  /* 0x0000003c00a08947 */ /* 0x004fea0003800000 */
.L_x_4109:
[----:B------:R-:W-:-:S07]  /*36350*/  IMAD R3, R3, 0x8, R0 ;  /* 0x0000000803037824 */ /* 0x000fce00078e0200 */
.L_x_3968:
[----:B---3--:R3:W4:Y:S02]  /*36360*/  SYNCS.PHASECHK.TRANS64.TRYWAIT P0, [R3+URZ], R2 ;  /* 0x00000002030075a7 */ /* 0x008724000800017f */
[----:B----4-:R-:W-:Y:S05]  /*36370*/  @!P0 NANOSLEEP.SYNCS 0x989680 ;  /* 0x009896800000895d */ /* 0x010fea0003900000 */
[----:B------:R-:W4:Y:S02]  /*36380*/  @!P0 SYNCS.PHASECHK.TRANS64 P0, [R3+URZ], R2 ;  /* 0x00000002030085a7 */ /* 0x000f24000800007f */
[----:B----4-:R-:W-:Y:S05]  /*36390*/  @!P0 BRA `(.L_x_3968) ;  /* 0xfffffffc00f08947 */ /* 0x010fea000383ffff */
.L_x_3567:
[----:B------:R-:W-:Y:S05]  /*363a0*/  BSYNC B9 ;  /* 0x0000000000097941 */ /* 0x000fea0003800000 */
.L_x_3564:
[----:B------:R-:W-:Y:S05]  /*363b0*/  EXIT ;  /* 0x000000000000794d */ /* 0x000fea0003800000 */
.L_x_3593:
[----:B0-----:R0:W1:Y:S02]  /*363c0*/  SYNCS.PHASECHK.TRANS64.TRYWAIT P6, [R88+URZ+0x32490], R99 ;  /* 0x03249063580075a7 */ /* 0x00106400080c017f */
[----:B-1----:R-:W-:Y:S05]  /*363d0*/  @!P6 NANOSLEEP.SYNCS 0x989680 ;  /* 0x009896800000e95d */ /* 0x002fea0003900000 */
[----:B------:R-:W1:Y:S02]  /*363e0*/  @!P6 SYNCS.PHASECHK.TRANS64 P6, [R88+URZ+0x32490], R99 ;  /* 0x032490635800e5a7 */ /* 0x000e6400080c007f */
[----:B-1----:R-:W-:Y:S05]  /*363f0*/  @!P6 BRA `(.L_x_3593) ;  /* 0xfffffffc00f0e947 */ /* 0x002fea000383ffff */
[----:B------:R-:W-:Y:S05]  /*36400*/  BRA `(.L_x_3969) ;  /* 0xfffffcc800f07947 */ /* 0x000fea000383ffff */
.L_x_3615:
[----:B0-----:R0:W1:Y:S02]  /*36410*/  SYNCS.PHASECHK.TRANS64.TRYWAIT P5, [R88+URZ+0x32490], R99 ;  /* 0x03249063580075a7 */ /* 0x00106400080a017f */
[----:B-1----:R-:W-:Y:S05]  /*36420*/  @!P5 NANOSLEEP.SYNCS 0x989680 ;  /* 0x009896800000d95d */ /* 0x002fea0003900000 */
[----:B------:R-:W1:Y:S02]  /*36430*/  @!P5 SYNCS.PHASECHK.TRANS64 P5, [R88+URZ+0x32490], R99 ;  /* 0x032490635800d5a7 */ /* 0x000e6400080a007f */
[----:B-1----:R-:W-:Y:S05]  /*36440*/  @!P5 BRA `(.L_x_3615) ;  /* 0xfffffffc00f0d947 */ /* 0x002fea000383ffff */
[----:B------:R-:W-:Y:S05]  /*36450*/  BRA `(.L_x_3970) ;  /* 0xfffffcdc009c7947 */ /* 0x000fea000383ffff */
.L_x_3624:
[----:B0-----:R0:W1:Y:S02]  /*36460*/  SYNCS.PHASECHK.TRANS64.TRYWAIT P4, [R88+URZ+0x32490], R99 ;  /* 0x03249063580075a7 */ /* 0x001064000808017f */
[----:B-1----:R-:W-:Y:S05]  /*36470*/  @!P4 NANOSLEEP.SYNCS 0x989680 ;  /* 0x009896800000c95d */ /* 0x002fea0003900000 */
[----:B------:R-:W1:Y:S02]  /*36480*/  @!P4 SYNCS.PHASECHK.TRANS64 P4, [R88+URZ+0x32490], R99 ;  /* 0x032490635800c5a7 */ /* 0x000e64000808007f */
[----:B-1----:R-:W-:Y:S05]  /*36490*/  @!P4 BRA `(.L_x_3624) ;  /* 0xfffffffc00f0c947 */ /* 0x002fea000383ffff */
[----:B------:R-:W-:Y:S05]  /*364a0*/  BRA `(.L_x_3971) ;  /* 0xfffffcec008c7947 */ /* 0x000fea000383ffff */
.L_x_3630:
[----:B--2---:R2:W3:Y:S02]  /*364b0*/  SYNCS.PHASECHK.TRANS64.TRYWAIT P3, [R88+URZ+0x324b0], R99 ;  /* 0x0324b063580075a7 */ /* 0x0044e4000806017f */
[----:B---3--:R-:W-:Y:S05]  /*364c0*/  @!P3 NANOSLEEP.SYNCS 0x989680 ;  /* 0x009896800000b95d */ /* 0x008fea0003900000 */
[----:B------:R-:W3:Y:S02]  /*364d0*/  @!P3 SYNCS.PHASECHK.TRANS64 P3, [R88+URZ+0x324b0], R99 ;  /* 0x0324b0635800b5a7 */ /* 0x000ee4000806007f */
[----:B---3--:R-:W-:Y:S05]  /*364e0*/  @!P3 BRA `(.L_x_3630) ;  /* 0xfffffffc00f0b947 */ /* 0x008fea000383ffff */
[----:B------:R-:W-:Y:S05]  /*364f0*/  BRA `(.L_x_3972) ;  /* 0xfffffcf0001c7947 */ /* 0x000fea000383ffff */
.L_x_3646:
        /* <DEDUP_REMOVED lines=8> */
.L_x_3974:
[----:B------:R-:W-:Y:S05]  /*36580*/  BSYNC B0 ;  /* 0x0000000000007941 */ /* 0x000fea0003800000 */
.L_x_3973:
[----:B------:R-:W-:Y:S05]  /*36590*/  BRA `(.L_x_3975) ;  /* 0xfffffd0000687947 */ /* 0x000fea000383ffff */
.L_x_3658:
        /* <DEDUP_REMOVED lines=8> */
.L_x_3977:
[----:B------:R-:W-:Y:S05]  /*36620*/  BSYNC B1 ;  /* 0x0000000000017941 */ /* 0x000fea0003800000 */
.L_x_3976:
        /* <DEDUP_REMOVED lines=8> */
.L_x_3978:
[----:B------:R-:W-:Y:S02]  /*366b0*/  IMAD.MOV.U32 R13, RZ, RZ, R7 ;  /* 0x000000ffff0d7224 */ /* 0x000fe400078e0007 */
[----:B------:R-:W-:-:S07]  /*366c0*/  IMAD.MOV.U32 R2, RZ, RZ, R14 ;  /* 0x000000ffff027224 */ /* 0x000fce00078e000e */
[----:B------:R-:W-:Y:S05]  /*366d0*/  WARPSYNC.COLLECTIVE R15, `(.L_x_3979) ;  /* 0x000000000f087348 */ /* 0x000fea0003c00000 */
[----:B------:R0:W1:Y:S02]  /*366e0*/  SHFL.IDX P6, R14, R13, R12, R11 ;  /* 0x0000000c0d0e7389 */ /* 0x00006400000c000b */
[----:B01----:R-:W-:Y:S01]  /*366f0*/  ENDCOLLECTIVE ;  /* 0x000000000000791b */ /* 0x003fe20003800000 */
.L_x_3979:
[----:B------:R-:W-:Y:S02]  /*36700*/  IMAD.MOV.U32 R13, RZ, RZ, R8 ;  /* 0x000000ffff0d7224 */ /* 0x000fe400078e0008 */
[----:B------:R-:W-:-:S07]  /*36710*/  IMAD.MOV.U32 R5, RZ, RZ, R14 ;  /* 0x000000ffff057224 */ /* 0x000fce00078e000e */
[----:B------:R-:W-:Y:S05]  /*36720*/  WARPSYNC.COLLECTIVE R15, `(.L_x_3980) ;  /* 0x000000000f087348 */ /* 0x000fea0003c00000 */
[----:B------:R0:W1:Y:S02]  /*36730*/  SHFL.IDX P6, R14, R13, R12, R11 ;  /* 0x0000000c0d0e7389 */ /* 0x00006400000c000b */
[----:B01----:R-:W-:Y:S01]  /*36740*/  ENDCOLLECTIVE ;  /* 0x000000000000791b */ /* 0x003fe20003800000 */
.L_x_3980:
[----:B------:R-:W-:Y:S05]  /*36750*/  BRA `(.L_x_3981) ;  /* 0xfffffd0c00287947 */ /* 0x000fea000383ffff */
.L_x_3661:
        /* <DEDUP_REMOVED lines=8> */
.L_x_3983:
[----:B------:R-:W-:Y:S05]  /*367e0*/  BSYNC B1 ;  /* 0x0000000000017941 */ /* 0x000fea0003800000 */
.L_x_3982:
        /* <DEDUP_REMOVED lines=8> */
.L_x_3984:
[----:B------:R-:W-:Y:S02]  /*36870*/  IMAD.MOV.U32 R13, RZ, RZ, R7 ;  /* 0x000000ffff0d7224 */ /* 0x000fe400078e0007 */
[----:B------:R-:W-:-:S07]  /*36880*/  IMAD.MOV.U32 R4, RZ, RZ, R14 ;  /* 0x000000ffff047224 */ /* 0x000fce00078e000e */
[----:B------:R-:W-:Y:S05]  /*36890*/  WARPSYNC.COLLECTIVE R15, `(.L_x_3985) ;  /* 0x000000000f087348 */ /* 0x000fea0003c00000 */
[----:B------:R0:W1:Y:S02]  /*368a0*/  SHFL.IDX P6, R14, R13, R12, R11 ;  /* 0x0000000c0d0e7389 */ /* 0x00006400000c000b */
[----:B01----:R-:W-:Y:S01]  /*368b0*/  ENDCOLLECTIVE ;  /* 0x000000000000791b */ /* 0x003fe20003800000 */
.L_x_3985:
[----:B------:R-:W-:Y:S02]  /*368c0*/  IMAD.MOV.U32 R13, RZ, RZ, R8 ;  /* 0x000000ffff0d7224 */ /* 0x000fe400078e0008 */
[----:B------:R-:W-:-:S07]  /*368d0*/  IMAD.MOV.U32 R7, RZ, RZ, R14 ;  /* 0x000000ffff077224 */ /* 0x000fce00078e000e */
[----:B------:R-:W-:Y:S05]  /*368e0*/  WARPSYNC.COLLECTIVE R15, `(.L_x_3986) ;  /* 0x000000000f087348 */ /* 0x000fea0003c00000 */
[----:B------:R0:W1:Y:S02]  /*368f0*/  SHFL.IDX P6, R14, R13, R12, R11 ;  /* 0x0000000c0d0e7389 */ /* 0x00006400000c000b */
[----:B01----:R-:W-:Y:S01]  /*36900*/  ENDCOLLECTIVE ;  /* 0x000000000000791b */ /* 0x003fe20003800000 */
.L_x_3986:
[----:B------:R-:W-:Y:S05]  /*36910*/  BRA `(.L_x_3987) ;  /* 0xfffffd0c00807947 */ /* 0x000fea000383ffff */
.L_x_3665:
[----:B------:R0:W0:Y:S02]  /*36920*/  SYNCS.PHASECHK.TRANS64.TRYWAIT P0, [R144+URZ+0x32400], R13 ;  /* 0x0324000d900075a7 */ /* 0x000024000800017f */
[----:B0-----:R-:W-:Y:S05]  /*36930*/  @!P0 NANOSLEEP.SYNCS 0x989680 ;  /* 0x009896800000895d */ /* 0x001fea0003900000 */
[----:B------:R-:W0:Y:S02]  /*36940*/  @!P0 SYNCS.PHASECHK.TRANS64 P0, [R144+URZ+0x32400], R13 ;  /* 0x0324000d900085a7 */ /* 0x000e24000800007f */
[----:B0-----:R-:W-:Y:S05]  /*36950*/  @!P0 BRA `(.L_x_3665) ;  /* 0xfffffffc00f08947 */ /* 0x001fea000383ffff */
[----:B------:R-:W-:Y:S05]  /*36960*/  BRA `(.L_x_3988) ;  /* 0xfffffd0c00fc7947 */ /* 0x000fea000383ffff */
.L_x_3673:
        /* <DEDUP_REMOVED lines=9> */
.L_x_3990:
[----:B------:R-:W-:Y:S05]  /*36a00*/  BSYNC B1 ;  /* 0x0000000000017941 */ /* 0x000fea0003800000 */
.L_x_3989:
        /* <DEDUP_REMOVED lines=10> */
.L_x_3991:
        /* <DEDUP_REMOVED lines=8> */
.L_x_3992:
[----:B------:R-:W-:-:S05]  /*36b30*/  @!P1 IADD3 R4, P2, R3, R9, RZ ;  /* 0x0000000903049210 */ /* 0x000fca0007f5e0ff */
[----:B------:R-:W-:Y:S02]  /*36b40*/  @!P1 IMAD.X R5, R2, 0x1, R21, P2 ;  /* 0x0000000102059824 */ /* 0x000fe400010e0615 */
[----:B------:R-:W-:-:S04]  /*36b50*/  IMAD.MOV.U32 R13, RZ, RZ, R10 ;  /* 0x000000ffff0d7224 */ /* 0x000fc800078e000a */
[----:B------:R-:W5:Y:S01]  /*36b60*/  @!P1 LD.E.128 R4, desc[UR42][R4.64] ;  /* 0x0000002a04049980 */ /* 0x000f62000c101d00 */
[----:B------:R-:W-:-:S07]  /*36b70*/  IMAD.MOV.U32 R8, RZ, RZ, R14 ;  /* 0x000000ffff087224 */ /* 0x000fce00078e000e */
[----:B-----5:R-:W-:Y:S05]  /*36b80*/  WARPSYNC.COLLECTIVE R15, `(.L_x_3993) ;  /* 0x000000000f087348 */ /* 0x020fea0003c00000 */
[----:B------:R0:W1:Y:S02]  /*36b90*/  SHFL.IDX P6, R14, R13, R12, R11 ;  /* 0x0000000c0d0e7389 */ /* 0x00006400000c000b */
[----:B01---5:R-:W-:Y:S01]  /*36ba0*/  ENDCOLLECTIVE ;  /* 0x000000000000791b */ /* 0x023fe20003800000 */
.L_x_3993:
        /* <DEDUP_REMOVED lines=10> */
.L_x_3994:
[----:B------:R-:W-:Y:S02]  /*36c50*/  IMAD.MOV.U32 R13, RZ, RZ, R61 ;  /* 0x000000ffff0d7224 */ /* 0x000fe400078e003d */
[----:B------:R-:W-:-:S07]  /*36c60*/  IMAD.MOV.U32 R60, RZ, RZ, R14 ;  /* 0x000000ffff3c7224 */ /* 0x000fce00078e000e */
[----:B------:R-:W-:Y:S05]  /*36c70*/  WARPSYNC.COLLECTIVE R15, `(.L_x_3995) ;  /* 0x000000000f087348 */ /* 0x000fea0003c00000 */
[----:B------:R0:W1:Y:S02]  /*36c80*/  SHFL.IDX P6, R14, R13, R12, R11 ;  /* 0x0000000c0d0e7389 */ /* 0x00006400000c000b */
[----:B01----:R-:W-:Y:S01]  /*36c90*/  ENDCOLLECTIVE ;  /* 0x000000000000791b */ /* 0x003fe20003800000 */
.L_x_3995:
[----:B------:R-:W-:Y:S02]  /*36ca0*/  IMAD.MOV.U32 R13, RZ, RZ, R62 ;  /* 0x000000ffff0d7224 */ /* 0x000fe400078e003e */
[----:B------:R-:W-:-:S07]  /*36cb0*/  IMAD.MOV.U32 R61, RZ, RZ, R14 ;  /* 0x000000ffff3d7224 */ /* 0x000fce00078e000e */
[----:B------:R-:W-:Y:S05]  /*36cc0*/  WARPSYNC.COLLECTIVE R15, `(.L_x_3996) ;  /* 0x000000000f087348 */ /* 0x000fea0003c00000 */
[----:B------:R0:W1:Y:S02]  /*36cd0*/  SHFL.IDX P6, R14, R13, R12, R11 ;  /* 0x0000000c0d0e7389 */ /* 0x00006400000c000b */
[----:B01----:R-:W-:Y:S01]  /*36ce0*/  ENDCOLLECTIVE ;  /* 0x000000000000791b */ /* 0x003fe20003800000 */
.L_x_3996:
[----:B------:R-:W-:Y:S02]  /*36cf0*/  CS2R R64, SRZ ;  /* 0x0000000000407805 */ /* 0x000fe4000001ff00 */
[----:B------:R-:W-:Y:S01]  /*36d00*/  CS2R R66, SRZ ;  /* 0x0000000000427805 */ /* 0x000fe2000001ff00 */
[----:B------:R-:W-:Y:S02]  /*36d10*/  IMAD.MOV.U32 R13, RZ, RZ, R10 ;  /* 0x000000ffff0d7224 */ /* 0x000fe400078e000a */
[----:B------:R-:W-:-:S07]  /*36d20*/  IMAD.MOV.U32 R62, RZ, RZ, R14 ;  /* 0x000000ffff3e7224 */ /* 0x000fce00078e000e */
[----:B------:R-:W-:Y:S05]  /*36d30*/  WARPSYNC.COLLECTIVE R15, `(.L_x_3997) ;  /* 0x000000000f087348 */ /* 0x000fea0003c00000 */
[----:B------:R0:W1:Y:S02]  /*36d40*/  SHFL.IDX P6, R14, R13, R12, R11 ;  /* 0x0000000c0d0e7389 */ /* 0x00006400000c000b */
[----:B01----:R-:W-:Y:S01]  /*36d50*/  ENDCOLLECTIVE ;  /* 0x000000000000791b */ /* 0x003fe20003800000 */
.L_x_3997:
[----:B------:R-:W-:Y:S02]  /*36d60*/  CS2R R20, SRZ ;  /* 0x0000000000147805 */ /* 0x000fe4000001ff00 */
[----:B------:R-:W-:Y:S01]  /*36d70*/  CS2R R8, SRZ ;  /* 0x0000000000087805 */ /* 0x000fe2000001ff00 */
[----:B------:R-:W-:Y:S02]  /*36d80*/  @!P1 IMAD.MOV.U32 R64, RZ, RZ, R4 ;  /* 0x000000ffff409224 */ /* 0x000fe400078e0004 */
[----:B------:R-:W-:Y:S02]  /*36d90*/  @!P1 IMAD.MOV.U32 R65, RZ, RZ, R5 ;  /* 0x000000ffff419224 */ /* 0x000fe400078e0005 */
[----:B------:R-:W-:Y:S02]  /*36da0*/  IMAD.MOV.U32 R2, RZ, RZ, R64 ;  /* 0x000000ffff027224 */ /* 0x000fe400078e0040 */
[----:B------:R-:W-:Y:S02]  /*36db0*/  IMAD.MOV.U32 R3, RZ, RZ, R65 ;  /* 0x000000ffff037224 */ /* 0x000fe400078e0041 */
[----:B------:R-:W-:-:S02]  /*36dc0*/  @!P1 IMAD.MOV.U32 R66, RZ, RZ, R6 ;  /* 0x000000ffff429224 */ /* 0x000fc400078e0006 */
[----:B------:R-:W-:Y:S01]  /*36dd0*/  @!P1 IMAD.MOV.U32 R67, RZ, RZ, R7 ;  /* 0x000000ffff439224 */ /* 0x000fe200078e0007 */
[----:B------:R-:W-:Y:S01]  /*36de0*/  PRMT R77, R77, 0x5410, R2 ;  /* 0x000054104d4d7816 */ /* 0x000fe20000000002 */
[----:B------:R-:W-:Y:S01]  /*36df0*/  IMAD.MOV.U32 R4, RZ, RZ, R66 ;  /* 0x000000ffff047224 */ /* 0x000fe200078e0042 */
[----:B------:R-:W-:Y:S02]  /*36e00*/  PRMT R74, R74, 0x5410, R3 ;  /* 0x000054104a4a7816 */ /* 0x000fe40000000003 */
[----:B------:R-:W-:Y:S01]  /*36e10*/  CS2R R2, SRZ ;  /* 0x0000000000027805 */ /* 0x000fe2000001ff00 */
[----:B------:R-:W-:-:S05]  /*36e20*/  IMAD.MOV.U32 R5, RZ, RZ, R67 ;  /* 0x000000ffff057224 */ /* 0x000fca00078e0043 */
[----:B------:R-:W-:Y:S01]  /*36e30*/  PRMT R68, R4, 0x5410, R5 ;  /* 0x0000541004447816 */ /* 0x000fe20000000005 */
[----:B------:R-:W-:Y:S02]  /*36e40*/  @!P1 IMAD.MOV.U32 R20, RZ, RZ, R24 ;  /* 0x000000ffff149224 */ /* 0x000fe400078e0018 */
[----:B------:R-:W-:Y:S02]  /*36e50*/  @!P1 IMAD.MOV.U32 R21, RZ, RZ, R25 ;  /* 0x000000ffff159224 */ /* 0x000fe400078e0019 */
        /* <DEDUP_REMOVED lines=8> */
[----:B------:R-:W-:Y:S01]  /*36ee0*/  PRMT R77, R7, 0x7610, R77 ;  /* 0x00007610074d7816 */ /* 0x000fe2000000004d */
[----:B------:R-:W-:Y:S06]  /*36ef0*/  BRA `(.L_x_3998) ;  /* 0xfffffd1c00207947 */ /* 0x000fec000383ffff */
.L_x_3677:
[----:B0-----:R0:W1:Y:S02]  /*36f00*/  SYNCS.PHASECHK.TRANS64.TRYWAIT P1, [R144+URZ+0x32400], R13 ;  /* 0x0324000d900075a7 */ /* 0x001064000802017f */
[----:B-1----:R-:W-:Y:S05]  /*36f10*/  @!P1 NANOSLEEP.SYNCS 0x989680 ;  /* 0x009896800000995d */ /* 0x002fea0003900000 */
[----:B------:R-:W1:Y:S02]  /*36f20*/  @!P1 SYNCS.PHASECHK.TRANS64 P1, [R144+URZ+0x32400], R13 ;  /* 0x0324000d900095a7 */ /* 0x000e64000802007f */
[----:B-1----:R-:W-:Y:S05]  /*36f30*/  @!P1 BRA `(.L_x_3677) ;  /* 0xfffffffc00f09947 */ /* 0x002fea000383ffff */
[----:B------:R-:W-:Y:S05]  /*36f40*/  BRA `(.L_x_3999) ;  /* 0xfffffd1c007c7947 */ /* 0x000fea000383ffff */
.L_x_3692:
[----:B0-----:R0:W1:Y:S02]  /*36f50*/  SYNCS.PHASECHK.TRANS64.TRYWAIT P0, [R2+URZ], R7 ;  /* 0x00000007020075a7 */ /* 0x001064000800017f */
[----:B-1----:R-:W-:Y:S05]  /*36f60*/  @!P0 NANOSLEEP.SYNCS 0x989680 ;  /* 0x009896800000895d */ /* 0x002fea0003900000 */
[----:B------:R-:W1:Y:S02]  /*36f70*/  @!P0 SYNCS.PHASECHK.TRANS64 P0, [R2+URZ], R7 ;  /* 0x00000007020085a7 */ /* 0x000e64000800007f */
[----:B-1----:R-:W-:Y:S05]  /*36f80*/  @!P0 BRA `(.L_x_3692) ;  /* 0xfffffffc00f08947 */ /* 0x002fea000383ffff */
[----:B------:R-:W-:Y:S05]  /*36f90*/  BRA `(.L_x_3691) ;  /* 0xfffffd3000f87947 */ /* 0x000fea000383ffff */
.L_x_3699:
[----:B0-----:R0:W1:Y:S02]  /*36fa0*/  SYNCS.PHASECHK.TRANS64.TRYWAIT P0, [R4+URZ], R5 ;  /* 0x00000005040075a7 */ /* 0x001064000800017f */
[----:B-1----:R-:W-:Y:S05]  /*36fb0*/  @!P0 NANOSLEEP.SYNCS 0x989680 ;  /* 0x009896800000895d */ /* 0x002fea0003900000 */
[----:B------:R-:W1:Y:S02]  /*36fc0*/  @!P0 SYNCS.PHASECHK.TRANS64 P0, [R4+URZ], R5 ;  /* 0x00000005040085a7 */ /* 0x000e64000800007f */
[----:B-1----:R-:W-:Y:S05]  /*36fd0*/  @!P0 BRA `(.L_x_3699) ;  /* 0xfffffffc00f08947 */ /* 0x002fea000383ffff */
[----:B------:R-:W-:Y:S05]  /*36fe0*/  BRA `(.L_x_3698) ;  /* 0xfffffd38001c7947 */ /* 0x000fea000383ffff */
.L_x_3724:
[----:B-1----:R1:W2:Y:S02]  /*36ff0*/  SYNCS.PHASECHK.TRANS64.TRYWAIT P1, [R0+URZ], R9 ;  /* 0x00000009000075a7 */ /* 0x0022a4000802017f */
[----:B--2---:R-:W-:Y:S05]  /*37000*/  @!P1 NANOSLEEP.SYNCS 0x989680 ;  /* 0x009896800000995d */ /* 0x004fea0003900000 */
[----:B------:R-:W2:Y:S02]  /*37010*/  @!P1 SYNCS.PHASECHK.TRANS64 P1, [R0+URZ], R9 ;  /* 0x00000009000095a7 */ /* 0x000ea4000802007f */
[----:B--2---:R-:W-:Y:S05]  /*37020*/  @!P1 BRA `(.L_x_3724) ;  /* 0xfffffffc00f09947 */ /* 0x004fea000383ffff */
[----:B------:R-:W-:Y:S05]  /*37030*/  BRA `(.L_x_3723) ;  /* 0xfffffde000587947 */ /* 0x000fea000383ffff */
.L_x_3731:
[----:B-1----:R1:W2:Y:S02]  /*37040*/  SYNCS.PHASECHK.TRANS64.TRYWAIT P1, [R6+URZ], R7 ;  /* 0x00000007060075a7 */ /* 0x0022a4000802017f */
[----:B--2---:R-:W-:Y:S05]  /*37050*/  @!P1 NANOSLEEP.SYNCS 0x989680 ;  /* 0x009896800000995d */ /* 0x004fea0003900000 */
[----:B------:R-:W2:Y:S02]  /*37060*/  @!P1 SYNCS.PHASECHK.TRANS64 P1, [R6+URZ], R7 ;  /* 0x00000007060095a7 */ /* 0x000ea4000802007f */
[----:B--2---:R-:W-:Y:S05]  /*37070*/  @!P1 BRA `(.L_x_3731) ;  /* 0xfffffffc00f09947 */ /* 0x004fea000383ffff */
[----:B------:R-:W-:Y:S05]  /*37080*/  BRA `(.L_x_3730) ;  /* 0xfffffde4007c7947 */ /* 0x000fea000383ffff */
.L_x_3742:
[----:B-1----:R1:W2:Y:S02]  /*37090*/  SYNCS.PHASECHK.TRANS64.TRYWAIT P0, [R6+URZ], R7 ;  /* 0x00000007060075a7 */ /* 0x0022a4000800017f */
[----:B--2---:R-:W-:Y:S05]  /*370a0*/  @!P0 NANOSLEEP.SYNCS 0x989680 ;  /* 0x009896800000895d */ /* 0x004fea0003900000 */
[----:B------:R-:W2:Y:S02]  /*370b0*/  @!P0 SYNCS.PHASECHK.TRANS64 P0, [R6+URZ], R7 ;  /* 0x00000007060085a7 */ /* 0x000ea4000800007f */
[----:B--2---:R-:W-:Y:S05]  /*370c0*/  @!P0 BRA `(.L_x_3742) ;  /* 0xfffffffc00f08947 */ /* 0x004fea000383ffff */
[----:B------:R-:W-:Y:S05]  /*370d0*/  BRA `(.L_x_3741) ;  /* 0xfffffe7800447947 */ /* 0x000fea000383ffff */
.L_x_3749:
[----:B--2---:R2:W3:Y:S02]  /*370e0*/  SYNCS.PHASECHK.TRANS64.TRYWAIT P0, [R6+URZ], R7 ;  /* 0x00000007060075a7 */ /* 0x0044e4000800017f */
[----:B---3--:R-:W-:Y:S05]  /*370f0*/  @!P0 NANOSLEEP.SYNCS 0x989680 ;  /* 0x009896800000895d */ /* 0x008fea0003900000 */
[----:B------:R-:W3:Y:S02]  /*37100*/  @!P0 SYNCS.PHASECHK.TRANS64 P0, [R6+URZ], R7 ;  /* 0x00000007060085a7 */ /* 0x000ee4000800007f */
[----:B---3--:R-:W-:Y:S05]  /*37110*/  @!P0 BRA `(.L_x_3749) ;  /* 0xfffffffc00f08947 */ /* 0x008fea000383ffff */
[----:B------:R-:W-:Y:S05]  /*37120*/  BRA `(.L_x_3748) ;  /* 0xfffffe7c00687947 */ /* 0x000fea000383ffff */
.L_x_3776:
[----:B------:R-:W-:Y:S02]  /*37130*/  IMAD.MOV.U32 R13, RZ, RZ, R3 ;  /* 0x000000ffff0d7224 */ /* 0x000fe400078e0003 */
[----:B------:R-:W-:Y:S02]  /*37140*/  IMAD.MOV.U32 R12, RZ, RZ, RZ ;  /* 0x000000ffff0c7224 */ /* 0x000fe400078e00ff */
[----:B------:R-:W-:Y:S02]  /*37150*/  IMAD.MOV.U32 R11, RZ, RZ, 0x181f ;  /* 0x0000181fff0b7424 */ /* 0x000fe400078e00ff */
[----:B------:R-:W-:-:S07]  /*37160*/  IMAD.MOV.U32 R15, RZ, RZ, -0x1 ;  /* 0xffffffffff0f7424 */ /* 0x000fce00078e00ff */
[----:B01----:R-:W-:Y:S05]  /*37170*/  WARPSYNC.COLLECTIVE R15, `(.L_x_4000) ;  /* 0x000000000f087348 */ /* 0x003fea0003c00000 */
[----:B------:R2:W3:Y:S02]  /*37180*/  SHFL.IDX P6, R14, R13, R12, R11 ;  /* 0x0000000c0d0e7389 */ /* 0x0004e400000c000b */
[----:B0123--:R-:W-:Y:S01]  /*37190*/  ENDCOLLECTIVE ;  /* 0x000000000000791b */ /* 0x00ffe20003800000 */
.L_x_4000:
[----:B------:R-:W-:Y:S02]  /*371a0*/  IMAD.MOV.U32 R13, RZ, RZ, R2 ;  /* 0x000000ffff0d7224 */ /* 0x000fe400078e0002 */
[----:B------:R-:W-:-:S07]  /*371b0*/  IMAD.MOV.U32 R0, RZ, RZ, R14 ;  /* 0x000000ffff007224 */ /* 0x000fce00078e000e */
[----:B------:R-:W-:Y:S05]  /*371c0*/  WARPSYNC.COLLECTIVE R15, `(.L_x_4001) ;  /* 0x000000000f087348 */ /* 0x000fea0003c00000 */
[----:B------:R0:W1:Y:S02]  /*371d0*/  SHFL.IDX P6, R14, R13, R12, R11 ;  /* 0x0000000c0d0e7389 */ /* 0x00006400000c000b */
[----:B01----:R-:W-:Y:S01]  /*371e0*/  ENDCOLLECTIVE ;  /* 0x000000000000791b */ /* 0x003fe20003800000 */
.L_x_4001:
[----:B------:R-:W-:Y:S05]  /*371f0*/  BRA `(.L_x_4002) ;  /* 0xffffff5c00687947 */ /* 0x000fea000383ffff */
.L_x_3779:
[----:B------:R-:W-:Y:S01]  /*37200*/  BSSY B1, `(.L_x_4003) ;  /* 0x0000008000017945 */ /* 0x000fe20003800000 */
[----:B------:R-:W-:Y:S02]  /*37210*/  IMAD.MOV.U32 R13, RZ, RZ, R3 ;  /* 0x000000ffff0d7224 */ /* 0x000fe400078e0003 */
[----:B------:R-:W-:Y:S02]  /*37220*/  IMAD.MOV.U32 R12, RZ, RZ, 0x1 ;  /* 0x00000001ff0c7424 */ /* 0x000fe400078e00ff */
[----:B---3--:R-:W-:Y:S02]  /*37230*/  IMAD.MOV.U32 R11, RZ, RZ, 0x181f ;  /* 0x0000181fff0b7424 */ /* 0x008fe400078e00ff */
[----:B------:R-:W-:-:S07]  /*37240*/  IMAD.MOV.U32 R15, RZ, RZ, -0x1 ;  /* 0xffffffffff0f7424 */ /* 0x000fce00078e00ff */
[----:B012-4-:R-:W-:Y:S05]  /*37250*/  WARPSYNC.COLLECTIVE R15, `(.L_x_4004) ;  /* 0x000000000f087348 */ /* 0x017fea0003c00000 */
[----:B----4-:R3:W4:Y:S02]  /*37260*/  SHFL.IDX P6, R14, R13, R12, R11 ;  /* 0x0000000c0d0e7389 */ /* 0x01072400000c000b */
[----:B01234-:R-:W-:Y:S01]  /*37270*/  ENDCOLLECTIVE ;  /* 0x000000000000791b */ /* 0x01ffe20003800000 */
.L_x_4004:
[----:B------:R-:W-:Y:S05]  /*37280*/  BSYNC B1 ;  /* 0x0000000000017941 */ /* 0x000fea0003800000 */
.L_x_4003:
        /* <DEDUP_REMOVED lines=8> */
.L_x_4005:
[----:B------:R-:W-:Y:S05]  /*37310*/  BRA `(.L_x_4006) ;  /* 0xffffff5c008c7947 */ /* 0x000fea000383ffff */
.L_x_3782:
[----:B------:R-:W-:Y:S01]  /*37320*/  BSSY B1, `(.L_x_4007) ;  /* 0x0000008000017945 */ /* 0x000fe20003800000 */
[----:B------:R-:W-:Y:S02]  /*37330*/  IMAD.MOV.U32 R13, RZ, RZ, R3 ;  /* 0x000000ffff0d7224 */ /* 0x000fe400078e0003 */
[----:B------:R-:W-:Y:S02]  /*37340*/  IMAD.MOV.U32 R12, RZ, RZ, 0x2 ;  /* 0x00000002ff0c7424 */ /* 0x000fe400078e00ff */
[----:B0-----:R-:W-:Y:S02]  /*37350*/  IMAD.MOV.U32 R11, RZ, RZ, 0x181f ;  /* 0x0000181fff0b7424 */ /* 0x001fe400078e00ff */
[----:B------:R-:W-:-:S07]  /*37360*/  IMAD.MOV.U32 R15, RZ, RZ, -0x1 ;  /* 0xffffffffff0f7424 */ /* 0x000fce00078e00ff */
[----:B-1234-:R-:W-:Y:S05]  /*37370*/  WARPSYNC.COLLECTIVE R15, `(.L_x_4008) ;  /* 0x000000000f087348 */ /* 0x01efea0003c00000 */
[----:B----4-:R0:W4:Y:S02]  /*37380*/  SHFL.IDX P6, R14, R13, R12, R11 ;  /* 0x0000000c0d0e7389 */ /* 0x01012400000c000b */
[----:B01234-:R-:W-:Y:S01]  /*37390*/  ENDCOLLECTIVE ;  /* 0x000000000000791b */ /* 0x01ffe20003800000 */
.L_x_4008:
[----:B------:R-:W-:Y:S05]  /*373a0*/  BSYNC B1 ;  /* 0x0000000000017941 */ /* 0x000fea0003800000 */
.L_x_4007:
        /* <DEDUP_REMOVED lines=8> */
.L_x_4009:
[----:B------:R-:W-:Y:S05]  /*37430*/  BRA `(.L_x_4010) ;  /* 0xffffff5c00ac7947 */ /* 0x000fea000383ffff */
.L_x_3785:
[----:B------:R-:W-:Y:S01]  /*37440*/  BSSY B1, `(.L_x_4011) ;  /* 0x0000008000017945 */ /* 0x000fe20003800000 */
[----:B------:R-:W-:Y:S02]  /*37450*/  IMAD.MOV.U32 R13, RZ, RZ, R3 ;  /* 0x000000ffff0d7224 */ /* 0x000fe400078e0003 */
[----:B------:R-:W-:Y:S02]  /*37460*/  IMAD.MOV.U32 R12, RZ, RZ, 0x3 ;  /* 0x00000003ff0c7424 */ /* 0x000fe400078e00ff */
[----:B0-----:R-:W-:Y:S02]  /*37470*/  IMAD.MOV.U32 R11, RZ, RZ, 0x181f ;  /* 0x0000181fff0b7424 */ /* 0x001fe400078e00ff */
[----:B------:R-:W-:-:S07]  /*37480*/  IMAD.MOV.U32 R15, RZ, RZ, -0x1 ;  /* 0xffffffffff0f7424 */ /* 0x000fce00078e00ff */
[----:B-1234-:R-:W-:Y:S05]  /*37490*/  WARPSYNC.COLLECTIVE R15, `(.L_x_4012) ;  /* 0x000000000f087348 */ /* 0x01efea0003c00000 */
[----:B------:R0:W0:Y:S02]  /*374a0*/  SHFL.IDX P6, R14, R13, R12, R11 ;  /* 0x0000000c0d0e7389 */ /* 0x00002400000c000b */
[----:B01234-:R-:W-:Y:S01]  /*374b0*/  ENDCOLLECTIVE ;  /* 0x000000000000791b */ /* 0x01ffe20003800000 */
.L_x_4012:
[----:B------:R-:W-:Y:S05]  /*374c0*/  BSYNC B1 ;  /* 0x0000000000017941 */ /* 0x000fea0003800000 */
.L_x_4011:
        /* <DEDUP_REMOVED lines=8> */
.L_x_4013:
[----:B------:R-:W-:Y:S05]  /*37550*/  BRA `(.L_x_4014) ;  /* 0xffffff5c00cc7947 */ /* 0x000fea000383ffff */
.L_x_3810:
        /* <DEDUP_REMOVED lines=11> */
.L_x_4016:
[----:B------:R-:W-:Y:S05]  /*37610*/  BSYNC B1 ;  /* 0x0000000000017941 */ /* 0x000fea0003800000 */
.L_x_4015:
[----:B------:R-:W-:Y:S05]  /*37620*/  BRA `(.L_x_4017) ;  /* 0xffffff7800087947 */ /* 0x000fea000383ffff */
.L_x_3812:
[----:B------:R-:W-:Y:S01]  /*37630*/  BSSY B1, `(.L_x_4018) ;  /* 0x0000006000017945 */ /* 0x000fe20003800000 */
[----:B------:R-:W-:-:S07]  /*37640*/  IMAD.MOV.U32 R15, RZ, RZ, -0x1 ;  /* 0xffffffffff0f7424 */ /* 0x000fce00078e00ff */
[----:B01----:R-:W-:Y:S05]  /*37650*/  WARPSYNC.COLLECTIVE R15, `(.L_x_4019) ;  /* 0x000000000f0c7348 */ /* 0x003fea0003c00000 */
[----:B------:R-:W-:Y:S02]  /*37660*/  ELECT P6, UR62, PT ;  /* 0x00000000003e782f */ /* 0x000fe400038c0000 */
[----:B------:R-:W-:Y:S01]  /*37670*/  MOV R14, UR62 ;  /* 0x0000003e000e7c02 */ /* 0x000fe20008000f00 */
[----:B01----:R-:W-:Y:S10]  /*37680*/  ENDCOLLECTIVE ;  /* 0x000000000000791b */ /* 0x003ff40003800000 */
.L_x_4019:
[----:B------:R-:W-:Y:S05]  /*37690*/  BSYNC B1 ;  /* 0x0000000000017941 */ /* 0x000fea0003800000 */
.L_x_4018:
[----:B------:R-:W-:Y:S05]  /*376a0*/  BRA `(.L_x_3811) ;  /* 0xffffff7800007947 */ /* 0x000fea000383ffff */
.L_x_3814:
[----:B-1----:R-:W2:Y:S02]  /*376b0*/  LDL R5, [R1+0x460] ;  /* 0x0004600001057983 */ /* 0x002ea40000100800 */
[----:B--2---:R1:W2:Y:S02]  /*376c0*/  SYNCS.PHASECHK.TRANS64.TRYWAIT P0, [R5+URZ+0x32420], R4 ;  /* 0x03242004050075a7 */ /* 0x0042a4000800017f */
[----:B--2---:R-:W-:Y:S05]  /*376d0*/  @!P0 NANOSLEEP.SYNCS 0x989680 ;  /* 0x009896800000895d */ /* 0x004fea0003900000 */
[----:B------:R-:W2:Y:S02]  /*376e0*/  @!P0 SYNCS.PHASECHK.TRANS64 P0, [R5+URZ+0x32420], R4 ;  /* 0x03242004050085a7 */ /* 0x000ea4000800007f */
[----:B--2---:R-:W-:Y:S05]  /*376f0*/  @!P0 BRA `(.L_x_3814) ;  /* 0xfffffffc00ec8947 */ /* 0x004fea000383ffff */
[----:B------:R-:W-:Y:S05]  /*37700*/  BRA `(.L_x_4020) ;  /* 0xffffff7800107947 */ /* 0x000fea000383ffff */
.L_x_3818:
[----:B-1----:R1:W2:Y:S02]  /*37710*/  SYNCS.PHASECHK.TRANS64.TRYWAIT P0, [R4+URZ+0x324a0], R9 ;  /* 0x0324a009040075a7 */ /* 0x0022a4000800017f */
[----:B--2---:R-:W-:Y:S05]  /*37720*/  @!P0 NANOSLEEP.SYNCS 0x989680 ;  /* 0x009896800000895d */ /* 0x004fea0003900000 */
[----:B------:R-:W2:Y:S02]  /*37730*/  @!P0 SYNCS.PHASECHK.TRANS64 P0, [R4+URZ+0x324a0], R9 ;  /* 0x0324a009040085a7 */ /* 0x000ea4000800007f */
[----:B--2---:R-:W-:Y:S05]  /*37740*/  @!P0 BRA `(.L_x_3818) ;  /* 0xfffffffc00f08947 */ /* 0x004fea000383ffff */
[----:B------:R-:W-:Y:S05]  /*37750*/  BRA `(.L_x_4021) ;  /* 0xffffff7800387947 */ /* 0x000fea000383ffff */
.L_x_3823:
[----:B--2---:R2:W3:Y:S02]  /*37760*/  SYNCS.PHASECHK.TRANS64.TRYWAIT P0, [R4+URZ+0x324c0], R9 ;  /* 0x0324c009040075a7 */ /* 0x0044e4000800017f */
[----:B---3--:R-:W-:Y:S05]  /*37770*/  @!P0 NANOSLEEP.SYNCS 0x989680 ;  /* 0x009896800000895d */ /* 0x008fea0003900000 */
[----:B------:R-:W3:Y:S02]  /*37780*/  @!P0 SYNCS.PHASECHK.TRANS64 P0, [R4+URZ+0x324c0], R9 ;  /* 0x0324c009040085a7 */ /* 0x000ee4000800007f */
[----:B---3--:R-:W-:Y:S05]  /*37790*/  @!P0 BRA `(.L_x_3823) ;  /* 0xfffffffc00f08947 */ /* 0x008fea000383ffff */
[----:B------:R-:W-:Y:S05]  /*377a0*/  BRA `(.L_x_4022) ;  /* 0xffffff7800bc7947 */ /* 0x000fea000383ffff */
.L_x_3833:
[----:B-1----:R1:W2:Y:S02]  /*377b0*/  SYNCS.PHASECHK.TRANS64.TRYWAIT P1, [R5+URZ+0x324a0], R6 ;  /* 0x0324a006050075a7 */ /* 0x0022a4000802017f */
[----:B--2---:R-:W-:Y:S05]  /*377c0*/  @!P1 NANOSLEEP.SYNCS 0x989680 ;  /* 0x009896800000995d */ /* 0x004fea0003900000 */
[----:B------:R-:W2:Y:S02]  /*377d0*/  @!P1 SYNCS.PHASECHK.TRANS64 P1, [R5+URZ+0x324a0], R6 ;  /* 0x0324a006050095a7 */ /* 0x000ea4000802007f */
[----:B--2---:R-:W-:Y:S05]  /*377e0*/  @!P1 BRA `(.L_x_3833) ;  /* 0xfffffffc00f09947 */ /* 0x004fea000383ffff */
[----:B------:R-:W-:Y:S05]  /*377f0*/  BRA `(.L_x_4023) ;  /* 0xffffff8000547947 */ /* 0x000fea000383ffff */
.L_x_3838:
[----:B--2---:R2:W3:Y:S02]  /*37800*/  SYNCS.PHASECHK.TRANS64.TRYWAIT P1, [R5+URZ+0x324c0], R6 ;  /* 0x0324c006050075a7 */ /* 0x0044e4000802017f */
[----:B---3--:R-:W-:Y:S05]  /*37810*/  @!P1 NANOSLEEP.SYNCS 0x989680 ;  /* 0x009896800000995d */ /* 0x008fea0003900000 */
[----:B------:R-:W3:Y:S02]  /*37820*/  @!P1 SYNCS.PHASECHK.TRANS64 P1, [R5+URZ+0x324c0], R6 ;  /* 0x0324c006050095a7 */ /* 0x000ee4000802007f */
[----:B---3--:R-:W-:Y:S05]  /*37830*/  @!P1 BRA `(.L_x_3838) ;  /* 0xfffffffc00f09947 */ /* 0x008fea000383ffff */
[----:B------:R-:W-:Y:S05]  /*37840*/  BRA `(.L_x_4024) ;  /* 0xffffff8000d47947 */ /* 0x000fea000383ffff */
.L_x_3862:
[----:B------:R-:W3:Y:S01]  /*37850*/  S2R R4, SR_TID.X ;  /* 0x0000000000047919 */ /* 0x000ee20000002100 */
[----:B------:R-:W-:Y:S01]  /*37860*/  BSSY B0, `(.L_x_4025) ;  /* 0x000000a000007945 */ /* 0x000fe20003800000 */
[----:B------:R-:W-:Y:S02]  /*37870*/  IMAD.MOV.U32 R12, RZ, RZ, RZ ;  /* 0x000000ffff0c7224 */ /* 0x000fe400078e00ff */
[----:B0-----:R-:W-:Y:S02]  /*37880*/  IMAD.MOV.U32 R11, RZ, RZ, 0x1f ;  /* 0x0000001fff0b7424 */ /* 0x001fe400078e00ff */
[----:B------:R-:W-:Y:S01]  /*37890*/  IMAD.MOV.U32 R15, RZ, RZ, -0x1 ;  /* 0xffffffffff0f7424 */ /* 0x000fe200078e00ff */
[----:B---3--:R-:W-:-:S04]  /*378a0*/  SHF.R.U32.HI R4, RZ, 0x5, R4 ;  /* 0x00000005ff047819 */ /* 0x008fc80000011604 */
[----:B------:R-:W-:-:S05]  /*378b0*/  LOP3.LUT R4, R4, 0x3, RZ, 0xc0, !PT ;  /* 0x0000000304047812 */ /* 0x000fca00078ec0ff */
[----:B------:R-:W-:-:S07]  /*378c0*/  IMAD.MOV.U32 R13, RZ, RZ, R4 ;  /* 0x000000ffff0d7224 */ /* 0x000fce00078e0004 */
[----:B-12---:R-:W-:Y:S05]  /*378d0*/  WARPSYNC.COLLECTIVE R15, `(.L_x_4026) ;  /* 0x000000000f087348 */ /* 0x006fea0003c00000 */
[----:B------:R0:W3:Y:S02]  /*378e0*/  SHFL.IDX P6, R14, R13, R12, R11 ;  /* 0x0000000c0d0e7389 */ /* 0x0000e400000c000b */
[----:B0123--:R-:W-:Y:S01]  /*378f0*/  ENDCOLLECTIVE ;  /* 0x000000000000791b */ /* 0x00ffe20003800000 */
.L_x_4026:
[----:B------:R-:W-:Y:S05]  /*37900*/  BSYNC B0 ;  /* 0x0000000000007941 */ /* 0x000fea0003800000 */
.L_x_4025:
[----:B------:R-:W-:Y:S05]  /*37910*/  BRA `(.L_x_4027) ;  /* 0xffffff9000c07947 */ /* 0x000fea000383ffff */
.L_x_3864:
[----:B------:R-:W-:Y:S01]  /*37920*/  BSSY B0, `(.L_x_4028) ;  /* 0x0000006000007945 */ /* 0x000fe20003800000 */
[----:B------:R-:W-:-:S07]  /*37930*/  IMAD.MOV.U32 R15, RZ, RZ, -0x1 ;  /* 0xffffffffff0f7424 */ /* 0x000fce00078e00ff */
[----:B012-4-:R-:W-:Y:S05]  /*37940*/  WARPSYNC.COLLECTIVE R15, `(.L_x_4029) ;  /* 0x000000000f0c7348 */ /* 0x017fea0003c00000 */
[----:B------:R-:W-:Y:S02]  /*37950*/  ELECT P6, UR62, PT ;  /* 0x00000000003e782f */ /* 0x000fe400038c0000 */
[----:B------:R-:W-:Y:S01]  /*37960*/  MOV R14, UR62 ;  /* 0x0000003e000e7c02 */ /* 0x000fe20008000f00 */
[----:B012-4-:R-:W-:Y:S10]  /*37970*/  ENDCOLLECTIVE ;  /* 0x000000000000791b */ /* 0x017ff40003800000 */
.L_x_4029:
[----:B------:R-:W-:Y:S05]  /*37980*/  BSYNC B0 ;  /* 0x0000000000007941 */ /* 0x000fea0003800000 */
.L_x_4028:
[----:B------:R-:W-:Y:S05]  /*37990*/  BRA `(.L_x_4030) ;  /* 0xffffff9000cc7947 */ /* 0x000fea000383ffff */
.L_x_3866:
[----:B--2---:R2:W3:Y:S02]  /*379a0*/  SYNCS.PHASECHK.TRANS64.TRYWAIT P0, [R0+URZ+0x32440], R2 ;  /* 0x03244002000075a7 */ /* 0x0044e4000800017f */
[----:B---3--:R-:W-:Y:S05]  /*379b0*/  @!P0 NANOSLEEP.SYNCS 0x989680 ;  /* 0x009896800000895d */ /* 0x008fea0003900000 */
[----:B------:R-:W3:Y:S02]  /*379c0*/  @!P0 SYNCS.PHASECHK.TRANS64 P0, [R0+URZ+0x32440], R2 ;  /* 0x03244002000085a7 */ /* 0x000ee4000800007f */
[----:B---3--:R-:W-:Y:S05]  /*379d0*/  @!P0 BRA `(.L_x_3866) ;  /* 0xfffffffc00f08947 */ /* 0x008fea000383ffff */
[----:B------:R-:W-:Y:S05]  /*379e0*/  BRA `(.L_x_4031) ;  /* 0xffffff9400347947 */ /* 0x000fea000383ffff */
.L_x_3870:
        /* <DEDUP_REMOVED lines=10> */
.L_x_4032:
[----:B------:R0:W-:Y:S01]  /*37a90*/  STL [R1+0x488], R8 ;  /* 0x0004880801007387 */ /* 0x0001e20000100800 */
[----:B------:R-:W-:Y:S02]  /*37aa0*/  IMAD.MOV.U32 R13, RZ, RZ, R3 ;  /* 0x000000ffff0d7224 */ /* 0x000fe400078e0003 */
[----:B------:R-:W-:-:S07]  /*37ab0*/  IMAD.MOV.U32 R4, RZ, RZ, R14 ;  /* 0x000000ffff047224 */ /* 0x000fce00078e000e */
[----:B0-----:R-:W-:Y:S05]  /*37ac0*/  WARPSYNC.COLLECTIVE R15, `(.L_x_4033) ;  /* 0x000000000f087348 */ /* 0x001fea0003c00000 */
[----:B------:R1:W2:Y:S02]  /*37ad0*/  SHFL.IDX P6, R14, R13, R12, R11 ;  /* 0x0000000c0d0e7389 */ /* 0x0002a400000c000b */
[----:B012---:R-:W-:Y:S01]  /*37ae0*/  ENDCOLLECTIVE ;  /* 0x000000000000791b */ /* 0x007fe20003800000 */
.L_x_4033:
[----:B------:R-:W-:Y:S02]  /*37af0*/  IMAD.MOV.U32 R13, RZ, RZ, R2 ;  /* 0x000000ffff0d7224 */ /* 0x000fe400078e0002 */
[----:B------:R-:W-:Y:S02]  /*37b00*/  IMAD.MOV.U32 R12, RZ, RZ, 0x1 ;  /* 0x00000001ff0c7424 */ /* 0x000fe400078e00ff */
[----:B------:R-:W-:-:S07]  /*37b10*/  IMAD.MOV.U32 R5, RZ, RZ, R14 ;  /* 0x000000ffff057224 */ /* 0x000fce00078e000e */
[----:B------:R-:W-:Y:S05]  /*37b20*/  WARPSYNC.COLLECTIVE R15, `(.L_x_4034) ;  /* 0x000000000f087348 */ /* 0x000fea0003c00000 */
[----:B------:R0:W1:Y:S02]  /*37b30*/  SHFL.IDX P6, R14, R13, R12, R11 ;  /* 0x0000000c0d0e7389 */ /* 0x00006400000c000b */
[----:B01----:R-:W-:Y:S01]  /*37b40*/  ENDCOLLECTIVE ;  /* 0x000000000000791b */ /* 0x003fe20003800000 */
.L_x_4034:
[----:B------:R-:W-:Y:S02]  /*37b50*/  IMAD.MOV.U32 R13, RZ, RZ, R3 ;  /* 0x000000ffff0d7224 */ /* 0x000fe400078e0003 */
[----:B------:R-:W-:Y:S02]  /*37b60*/  IMAD R0, R0, R7, RZ ;  /* 0x0000000700007224 */ /* 0x000fe400078e02ff */
[----:B------:R-:W-:-:S07]  /*37b70*/  IMAD.MOV.U32 R7, RZ, RZ, R14 ;  /* 0x000000ffff077224 */ /* 0x000fce00078e000e */
[----:B------:R-:W-:Y:S05]  /*37b80*/  WARPSYNC.COLLECTIVE R15, `(.L_x_4035) ;  /* 0x000000000f087348 */ /* 0x000fea0003c00000 */
[----:B------:R0:W1:Y:S02]  /*37b90*/  SHFL.IDX P6, R14, R13, R12, R11 ;  /* 0x0000000c0d0e7389 */ /* 0x00006400000c000b */
[----:B01----:R-:W-:Y:S01]  /*37ba0*/  ENDCOLLECTIVE ;  /* 0x000000000000791b */ /* 0x003fe20003800000 */
.L_x_4035:
        /* <DEDUP_REMOVED lines=10> */
.L_x_4036:
        /* <DEDUP_REMOVED lines=15> */
.L_x_4037:
        /* <DEDUP_REMOVED lines=19> */
.L_x_4038:
        /* <DEDUP_REMOVED lines=10> */
.L_x_4039:
        /* <DEDUP_REMOVED lines=13> */
.L_x_4040:
        /* <DEDUP_REMOVED lines=10> */
.L_x_4041:
        /* <DEDUP_REMOVED lines=13> */
.L_x_4042:
        /* <DEDUP_REMOVED lines=10> */
.L_x_4043:
        /* <DEDUP_REMOVED lines=13> */
.L_x_4044:
        /* <DEDUP_REMOVED lines=10> */
.L_x_4045:
        /* <DEDUP_REMOVED lines=11> */
.L_x_4046:
        /* <DEDUP_REMOVED lines=14> */
.L_x_4047:
[----:B------:R-:W-:Y:S01]  /*384f0*/  IMAD.MOV.U32 R3, RZ, RZ, R14 ;  /* 0x000000ffff037224 */ /* 0x000fe200078e000e */
[----:B------:R-:W-:Y:S06]  /*38500*/  BRA `(.L_x_4048) ;  /* 0xffffff9400d87947 */ /* 0x000fec000383ffff */
.L_x_3874:
        /* <DEDUP_REMOVED lines=36> */
.L_x_4050:
[----:B------:R-:W-:Y:S05]  /*38750*/  BSYNC B0 ;  /* 0x0000000000007941 */ /* 0x000fea0003800000 */
.L_x_4049:
        /* <DEDUP_REMOVED lines=10> */
.L_x_4051:
        /* <DEDUP_REMOVED lines=16> */
.L_x_4052:
        /* <DEDUP_REMOVED lines=15> */
.L_x_4053:
        /* <DEDUP_REMOVED lines=9> */
.L_x_4054:
        /* <DEDUP_REMOVED lines=15> */
.L_x_4055:
        /* <DEDUP_REMOVED lines=9> */
.L_x_4056:
        /* <DEDUP_REMOVED lines=15> */
.L_x_4057:
        /* <DEDUP_REMOVED lines=9> */
.L_x_4058:
        /* <DEDUP_REMOVED lines=15> */
.L_x_4059:
        /* <DEDUP_REMOVED lines=9> */
.L_x_4060:
        /* <DEDUP_REMOVED lines=14> */
.L_x_4061:
        /* <DEDUP_REMOVED lines=19> */
.L_x_4062:
[----:B------:R-:W-:Y:S02]  /*39110*/  IMAD.MOV.U32 R13, RZ, RZ, R2 ;  /* 0x000000ffff0d7224 */ /* 0x000fe400078e0002 */
[----:B------:R-:W-:-:S07]  /*39120*/  IMAD.MOV.U32 R6, RZ, RZ, R14 ;  /* 0x000000ffff067224 */ /* 0x000fce00078e000e */
[----:B------:R-:W-:Y:S05]  /*39130*/  WARPSYNC.COLLECTIVE R15, `(.L_x_4063) ;  /* 0x000000000f087348 */ /* 0x000fea0003c00000 */
[----:B------:R0:W1:Y:S02]  /*39140*/  SHFL.IDX P6, R14, R13, R12, R11 ;  /* 0x0000000c0d0e7389 */ /* 0x00006400000c000b */
[----:B01----:R-:W-:Y:S01]  /*39150*/  ENDCOLLECTIVE ;  /* 0x000000000000791b */ /* 0x003fe20003800000 */
.L_x_4063:
[----:B------:R-:W-:Y:S02]  /*39160*/  IMAD.MOV.U32 R13, RZ, RZ, R0 ;  /* 0x000000ffff0d7224 */ /* 0x000fe400078e0000 */
[----:B------:R-:W-:Y:S02]  /*39170*/  IMAD.MOV.U32 R12, RZ, RZ, 0x7 ;  /* 0x00000007ff0c7424 */ /* 0x000fe400078e00ff */
[----:B------:R-:W-:-:S07]  /*39180*/  IMAD.MOV.U32 R4, RZ, RZ, R14 ;  /* 0x000000ffff047224 */ /* 0x000fce00078e000e */
[----:B------:R-:W-:Y:S05]  /*39190*/  WARPSYNC.COLLECTIVE R15, `(.L_x_4064) ;  /* 0x000000000f087348 */ /* 0x000fea0003c00000 */
[----:B------:R0:W1:Y:S02]  /*391a0*/  SHFL.IDX P6, R14, R13, R12, R11 ;  /* 0x0000000c0d0e7389 */ /* 0x00006400000c000b */
[----:B01----:R-:W-:Y:S01]  /*391b0*/  ENDCOLLECTIVE ;  /* 0x000000000000791b */ /* 0x003fe20003800000 */
.L_x_4064:
        /* <DEDUP_REMOVED lines=10> */
.L_x_4065:
        /* <DEDUP_REMOVED lines=9> */
.L_x_3879:
[----:B-1----:R-:W4:Y:S02]  /*392f0*/  LDL R2, [R1+0x460] ;  /* 0x0004600001027983 */ /* 0x002f240000100800 */
[----:B----4-:R1:W4:Y:S02]  /*39300*/  SYNCS.PHASECHK.TRANS64.TRYWAIT P0, [R2+URZ+0x32420], R0 ;  /* 0x03242000020075a7 */ /* 0x010324000800017f */
[----:B----4-:R-:W-:Y:S05]  /*39310*/  @!P0 NANOSLEEP.SYNCS 0x989680 ;  /* 0x009896800000895d */ /* 0x010fea0003900000 */
[----:B------:R-:W4:Y:S02]  /*39320*/  @!P0 SYNCS.PHASECHK.TRANS64 P0, [R2+URZ+0x32420], R0 ;  /* 0x03242000020085a7 */ /* 0x000f24000800007f */
[----:B----4-:R-:W-:Y:S05]  /*39330*/  @!P0 BRA `(.L_x_3879) ;  /* 0xfffffffc00ec8947 */ /* 0x010fea000383ffff */
[----:B------:R-:W-:Y:S05]  /*39340*/  BRA `(.L_x_4067) ;  /* 0xffffff9800107947 */ /* 0x000fea000383ffff */
.L_x_3883:
[----:B0-----:R0:W1:Y:S02]  /*39350*/  SYNCS.PHASECHK.TRANS64.TRYWAIT P0, [R2+URZ+0x32460], R0 ;  /* 0x03246000020075a7 */ /* 0x001064000800017f */
[----:B-1----:R-:W-:Y:S05]  /*39360*/  @!P0 NANOSLEEP.SYNCS 0x989680 ;  /* 0x009896800000895d */ /* 0x002fea0003900000 */
[----:B------:R-:W1:Y:S02]  /*39370*/  @!P0 SYNCS.PHASECHK.TRANS64 P0, [R2+URZ+0x32460], R0 ;  /* 0x03246000020085a7 */ /* 0x000e64000800007f */
[----:B-1----:R-:W-:Y:S05]  /*39380*/  @!P0 BRA `(.L_x_3883) ;  /* 0xfffffffc00f08947 */ /* 0x002fea000383ffff */
[----:B------:R-:W-:Y:S05]  /*39390*/  BRA `(.L_x_4068) ;  /* 0xffffff9800407947 */ /* 0x000fea000383ffff */
.L_x_3898:
[----:B0-----:R0:W1:Y:S02]  /*393a0*/  SYNCS.PHASECHK.TRANS64.TRYWAIT P0, [R2+URZ+0x32440], R5 ;  /* 0x03244005020075a7 */ /* 0x001064000800017f */
[----:B-1----:R-:W-:Y:S05]  /*393b0*/  @!P0 NANOSLEEP.SYNCS 0x989680 ;  /* 0x009896800000895d */ /* 0x002fea0003900000 */
[----:B------:R-:W1:Y:S02]  /*393c0*/  @!P0 SYNCS.PHASECHK.TRANS64 P0, [R2+URZ+0x32440], R5 ;  /* 0x03244005020085a7 */ /* 0x000e64000800007f */
[----:B-1----:R-:W-:Y:S05]  /*393d0*/  @!P0 BRA `(.L_x_3898) ;  /* 0xfffffffc00f08947 */ /* 0x002fea000383ffff */
[----:B------:R-:W-:Y:S05]  /*393e0*/  BRA `(.L_x_4069) ;  /* 0xffffffa0005c7947 */ /* 0x000fea000383ffff */
.L_x_3903:
[----:B-1----:R1:W2:Y:S02]  /*393f0*/  SYNCS.PHASECHK.TRANS64.TRYWAIT P0, [R2+URZ+0x32460], R5 ;  /* 0x03246005020075a7 */ /* 0x0022a4000800017f */
[----:B--2---:R-:W-:Y:S05]  /*39400*/  @!P0 NANOSLEEP.SYNCS 0x989680 ;  /* 0x009896800000895d */ /* 0x004fea0003900000 */
[----:B------:R-:W2:Y:S02]  /*39410*/  @!P0 SYNCS.PHASECHK.TRANS64 P0, [R2+URZ+0x32460], R5 ;  /* 0x03246005020085a7 */ /* 0x000ea4000800007f */
[----:B--2---:R-:W-:Y:S05]  /*39420*/  @!P0 BRA `(.L_x_3903) ;  /* 0xfffffffc00f08947 */ /* 0x004fea000383ffff */
[----:B------:R-:W-:Y:S05]  /*39430*/  BRA `(.L_x_4070) ;  /* 0xffffffa000e07947 */ /* 0x000fea000383ffff */
.L_x_3914:
[----:B0-----:R0:W1:Y:S02]  /*39440*/  SYNCS.PHASECHK.TRANS64.TRYWAIT P0, [R3+URZ+0x32440], R2 ;  /* 0x03244002030075a7 */ /* 0x001064000800017f */
[----:B-1----:R-:W-:Y:S05]  /*39450*/  @!P0 NANOSLEEP.SYNCS 0x989680 ;  /* 0x009896800000895d */ /* 0x002fea0003900000 */
[----:B------:R-:W1:Y:S02]  /*39460*/  @!P0 SYNCS.PHASECHK.TRANS64 P0, [R3+URZ+0x32440], R2 ;  /* 0x03244002030085a7 */ /* 0x000e64000800007f */
[----:B-1----:R-:W-:Y:S05]  /*39470*/  @!P0 BRA `(.L_x_3914) ;  /* 0xfffffffc00f08947 */ /* 0x002fea000383ffff */
[----:B------:R-:W-:Y:S05]  /*39480*/  BRA `(.L_x_4071) ;  /* 0xffffffa800e07947 */ /* 0x000fea000383ffff */
.L_x_3919:
[----:B-1----:R1:W2:Y:S02]  /*39490*/  SYNCS.PHASECHK.TRANS64.TRYWAIT P0, [R3+URZ+0x32460], R2 ;  /* 0x03246002030075a7 */ /* 0x0022a4000800017f */
[----:B--2---:R-:W-:Y:S05]  /*394a0*/  @!P0 NANOSLEEP.SYNCS 0x989680 ;  /* 0x009896800000895d */ /* 0x004fea0003900000 */
[----:B------:R-:W2:Y:S02]  /*394b0*/  @!P0 SYNCS.PHASECHK.TRANS64 P0, [R3+URZ+0x32460], R2 ;  /* 0x03246002030085a7 */ /* 0x000ea4000800007f */
[----:B--2---:R-:W-:Y:S05]  /*394c0*/  @!P0 BRA `(.L_x_3919) ;  /* 0xfffffffc00f08947 */ /* 0x004fea000383ffff */
[----:B------:R-:W-:Y:S05]  /*394d0*/  BRA `(.L_x_4072) ;  /* 0xffffffac00607947 */ /* 0x000fea000383ffff */
.L_x_3930:
[----:B0-----:R0:W1:Y:S02]  /*394e0*/  SYNCS.PHASECHK.TRANS64.TRYWAIT P0, [R3+URZ+0x32440], R2 ;  /* 0x03244002030075a7 */ /* 0x001064000800017f */
[----:B-1----:R-:W-:Y:S05]  /*394f0*/  @!P0 NANOSLEEP.SYNCS 0x989680 ;  /* 0x009896800000895d */ /* 0x002fea0003900000 */
[----:B------:R-:W1:Y:S02]  /*39500*/  @!P0 SYNCS.PHASECHK.TRANS64 P0, [R3+URZ+0x32440], R2 ;  /* 0x03244002030085a7 */ /* 0x000e64000800007f */
[----:B-1----:R-:W-:Y:S05]  /*39510*/  @!P0 BRA `(.L_x_3930) ;  /* 0xfffffffc00f08947 */ /* 0x002fea000383ffff */
[----:B------:R-:W-:Y:S05]  /*39520*/  BRA `(.L_x_4073) ;  /* 0xffffffb4003c7947 */ /* 0x000fea000383ffff */
.L_x_3935:
[----:B-1----:R1:W2:Y:S02]  /*39530*/  SYNCS.PHASECHK.TRANS64.TRYWAIT P0, [R3+URZ+0x32460], R2 ;  /* 0x03246002030075a7 */ /* 0x0022a4000800017f */
[----:B--2---:R-:W-:Y:S05]  /*39540*/  @!P0 NANOSLEEP.SYNCS 0x989680 ;  /* 0x009896800000895d */ /* 0x004fea0003900000 */
[----:B------:R-:W2:Y:S02]  /*39550*/  @!P0 SYNCS.PHASECHK.TRANS64 P0, [R3+URZ+0x32460], R2 ;  /* 0x03246002030085a7 */ /* 0x000ea4000800007f */
[----:B--2---:R-:W-:Y:S05]  /*39560*/  @!P0 BRA `(.L_x_3935) ;  /* 0xfffffffc00f08947 */ /* 0x004fea000383ffff */
[----:B------:R-:W-:Y:S05]  /*39570*/  BRA `(.L_x_4074) ;  /* 0xffffffb400c07947 */ /* 0x000fea000383ffff */
.L_x_3947:
[----:B------:R-:W-:Y:S01]  /*39580*/  BSSY B0, `(.L_x_4075) ;  /* 0x0000008000007945 */ /* 0x000fe20003800000 */
[----:B------:R-:W-:Y:S02]  /*39590*/  IMAD.MOV.U32 R13, RZ, RZ, R16 ;  /* 0x000000ffff0d7224 */ /* 0x000fe400078e0010 */
[----:B------:R-:W-:Y:S02]  /*395a0*/  IMAD.MOV.U32 R12, RZ, RZ, RZ ;  /* 0x000000ffff0c7224 */ /* 0x000fe400078e00ff */
[----:B0-----:R-:W-:Y:S02]  /*395b0*/  IMAD.MOV.U32 R11, RZ, RZ, 0x1f ;  /* 0x0000001fff0b7424 */ /* 0x001fe400078e00ff */
[----:B------:R-:W-:-:S07]  /*395c0*/  IMAD.MOV.U32 R15, RZ, RZ, -0x1 ;  /* 0xffffffffff0f7424 */ /* 0x000fce00078e00ff */
[----:B-----5:R-:W-:Y:S05]  /*395d0*/  WARPSYNC.COLLECTIVE R15, `(.L_x_4076) ;  /* 0x000000000f087348 */ /* 0x020fea0003c00000 */
[----:B------:R0:W1:Y:S02]  /*395e0*/  SHFL.IDX P6, R14, R13, R12, R11 ;  /* 0x0000000c0d0e7389 */ /* 0x00006400000c000b */
[----:B01---5:R-:W-:Y:S01]  /*395f0*/  ENDCOLLECTIVE ;  /* 0x000000000000791b */ /* 0x023fe20003800000 */
.L_x_4076:
[----:B------:R-:W-:Y:S05]  /*39600*/  BSYNC B0 ;  /* 0x0000000000007941 */ /* 0x000fea0003800000 */
.L_x_4075:
        /* <DEDUP_REMOVED lines=9> */
.L_x_4077:
        /* <DEDUP_REMOVED lines=18> */
.L_x_4078:
        /* <DEDUP_REMOVED lines=8> */
.L_x_4079:
        /* <DEDUP_REMOVED lines=8> */
.L_x_4080:
        /* <DEDUP_REMOVED lines=8> */
.L_x_4081:
        /* <DEDUP_REMOVED lines=8> */
.L_x_4082:
        /* <DEDUP_REMOVED lines=9> */
.L_x_4083:
[----:B------:R-:W-:Y:S01]  /*39a50*/  IMAD.MOV.U32 R16, RZ, RZ, R14 ;  /* 0x000000ffff107224 */ /* 0x000fe200078e000e */
[----:B------:R-:W-:Y:S06]  /*39a60*/  BRA `(.L_x_4084) ;  /* 0xffffffbc000c7947 */ /* 0x000fec000383ffff */
.L_x_3952:
        /* <DEDUP_REMOVED lines=8> */
.L_x_4086:
[----:B------:R-:W-:Y:S05]  /*39af0*/  BSYNC B0 ;  /* 0x0000000000007941 */ /* 0x000fea0003800000 */
.L_x_4085:
        /* <DEDUP_REMOVED lines=10> */
.L_x_4087:
        /* <DEDUP_REMOVED lines=8> */
.L_x_4088:
        /* <DEDUP_REMOVED lines=8> */
.L_x_4089:
        /* <DEDUP_REMOVED lines=8> */
.L_x_4090:
        /* <DEDUP_REMOVED lines=9> */
.L_x_4091:
[----:B------:R-:W-:Y:S01]  /*39db0*/  IMAD.MOV.U32 R16, RZ, RZ, R14 ;  /* 0x000000ffff107224 */ /* 0x000fe200078e000e */
[----:B------:R-:W-:Y:S06]  /*39dc0*/  BRA `(.L_x_4092) ;  /* 0xffffffb800d07947 */ /* 0x000fec000383ffff */
.L_x_3954:
[----:B------:R-:W-:Y:S01]  /*39dd0*/  BSSY B0, `(.L_x_4093) ;  /* 0x0000006000007945 */ /* 0x000fe20003800000 */
[----:B------:R-:W-:Y:S01]  /*39de0*/  PLOP3.LUT P6, PT, P6, PT, PT, 0x8, 0x0 ;  /* 0x000000000000781c */ /* 0x000fe200037ce170 */
[----:B------:R-:W-:-:S12]  /*39df0*/  IMAD.MOV.U32 R15, RZ, RZ, -0x1 ;  /* 0xffffffffff0f7424 */ /* 0x000fd800078e00ff */
[----:B0----5:R-:W-:Y:S05]  /*39e00*/  WARPSYNC.COLLECTIVE R15, `(.L_x_4094) ;  /* 0x000000000f087348 */ /* 0x021fea0003c00000 */
[----:B------:R-:W-:Y:S01]  /*39e10*/  VOTE.ANY R14, PT, P6 ;  /* 0x00000000000e7806 */ /* 0x000fe200030e0100 */
[----:B0----5:R-:W-:Y:S06]  /*39e20*/  ENDCOLLECTIVE ;  /* 0x000000000000791b */ /* 0x021fec0003800000 */
.L_x_4094:
[----:B------:R-:W-:Y:S05]  /*39e30*/  BSYNC B0 ;  /* 0x0000000000007941 */ /* 0x000fea0003800000 */
.L_x_4093:
        /* <DEDUP_REMOVED lines=9> */
.L_x_4095:
[----:B------:R-:W-:Y:S01]  /*39ed0*/  IMAD.MOV.U32 R17, RZ, RZ, R14 ;  /* 0x000000ffff117224 */ /* 0x000fe200078e000e */
[----:B------:R-:W-:Y:S06]  /*39ee0*/  BRA `(.L_x_4096) ;  /* 0xffffffb800c07947 */ /* 0x000fec000383ffff */
.L_x_3956:
[----:B------:R-:W-:Y:S01]  /*39ef0*/  BSSY B0, `(.L_x_4097) ;  /* 0x0000007000007945 */ /* 0x000fe20003800000 */
[----:B------:R-:W-:Y:S02]  /*39f00*/  IMAD.MOV.U32 R13, RZ, RZ, R2 ;  /* 0x000000ffff0d7224 */ /* 0x000fe400078e0002 */
[----:B------:R-:W-:Y:S02]  /*39f10*/  IMAD.MOV.U32 R11, RZ, RZ, 0x1f ;  /* 0x0000001fff0b7424 */ /* 0x000fe400078e00ff */
[----:B------:R-:W-:-:S07]  /*39f20*/  IMAD.MOV.U32 R15, RZ, RZ, -0x1 ;  /* 0xffffffffff0f7424 */ /* 0x000fce00078e00ff */
[----:B012--5:R-:W-:Y:S05]  /*39f30*/  WARPSYNC.COLLECTIVE R15, `(.L_x_4098) ;  /* 0x000000000f087348 */ /* 0x027fea0003c00000 */
[----:B------:R3:W4:Y:S02]  /*39f40*/  SHFL.IDX P6, R14, R13, R12, R11 ;  /* 0x0000000c0d0e7389 */ /* 0x00072400000c000b */
[----:B012345:R-:W-:Y:S01]  /*39f50*/  ENDCOLLECTIVE ;  /* 0x000000000000791b */ /* 0x03ffe20003800000 */
.L_x_4098:
[----:B------:R-:W-:Y:S05]  /*39f60*/  BSYNC B0 ;  /* 0x0000000000007941 */ /* 0x000fea0003800000 */
.L_x_4097:
[----:B------:R-:W-:Y:S01]  /*39f70*/  IMAD.MOV.U32 R2, RZ, RZ, R14 ;  /* 0x000000ffff027224 */ /* 0x000fe200078e000e */
[----:B------:R-:W-:Y:S06]  /*39f80*/  BRA `(.L_x_4099) ;  /* 0xffffffb800b47947 */ /* 0x000fec000383ffff */
.L_x_3960:
[----:B0-----:R0:W1:Y:S02]  /*39f90*/  SYNCS.PHASECHK.TRANS64.TRYWAIT P0, [R0+URZ+0x32420], R3 ;  /* 0x03242003000075a7 */ /* 0x001064000800017f */
[----:B-1----:R-:W-:Y:S05]  /*39fa0*/  @!P0 NANOSLEEP.SYNCS 0x989680 ;  /* 0x009896800000895d */ /* 0x002fea0003900000 */
[----:B------:R-:W1:Y:S02]  /*39fb0*/  @!P0 SYNCS.PHASECHK.TRANS64 P0, [R0+URZ+0x32420], R3 ;  /* 0x03242003000085a7 */ /* 0x000e64000800007f */
[----:B-1----:R-:W-:Y:S05]  /*39fc0*/  @!P0 BRA `(.L_x_3960) ;  /* 0xfffffffc00f08947 */ /* 0x002fea000383ffff */
[----:B------:R-:W-:Y:S05]  /*39fd0*/  BRA `(.L_x_4100) ;  /* 0xffffffc000387947 */ /* 0x000fea000383ffff */
.L_x_3961:
        /* <DEDUP_REMOVED lines=8> */
[----:B0--3-5:R-:W-:Y:S05]  /*3a060*/  WARPSYNC.COLLECTIVE R15, `(.L_x_4102) ;  /* 0x000000000f087348 */ /* 0x029fea0003c00000 */
[----:B------:R1:W2:Y:S02]  /*3a070*/  SHFL.IDX P6, R14, R13, R12, R11 ;  /* 0x0000000c0d0e7389 */ /* 0x0002a400000c000b */
[----:B0123-5:R-:W-:Y:S01]  /*3a080*/  ENDCOLLECTIVE ;  /* 0x000000000000791b */ /* 0x02ffe20003800000 */
.L_x_4102:
[----:B------:R-:W-:Y:S05]  /*3a090*/  BSYNC B0 ;  /* 0x0000000000007941 */ /* 0x000fea0003800000 */
.L_x_4101:
[----:B------:R-:W-:Y:S05]  /*3a0a0*/  BRA `(.L_x_4103) ;  /* 0xffffffc000207947 */ /* 0x000fea000383ffff */
.L_x_3962:
[----:B------:R-:W-:Y:S01]  /*3a0b0*/  BSSY B0, `(.L_x_4104) ;  /* 0x0000006000007945 */ /* 0x000fe20003800000 */
[----:B------:R-:W-:-:S07]  /*3a0c0*/  IMAD.MOV.U32 R15, RZ, RZ, -0x1 ;  /* 0xffffffffff0f7424 */ /* 0x000fce00078e00ff */
[----:B01-3-5:R-:W-:Y:S05]  /*3a0d0*/  WARPSYNC.COLLECTIVE R15, `(.L_x_4105) ;  /* 0x000000000f0c7348 */ /* 0x02bfea0003c00000 */
[----:B------:R-:W-:Y:S02]  /*3a0e0*/  ELECT P6, UR62, PT ;  /* 0x00000000003e782f */ /* 0x000fe400038c0000 */
[----:B------:R-:W-:Y:S01]  /*3a0f0*/  MOV R14, UR62 ;  /* 0x0000003e000e7c02 */ /* 0x000fe20008000f00 */
[----:B01-3-5:R-:W-:Y:S10]  /*3a100*/  ENDCOLLECTIVE ;  /* 0x000000000000791b */ /* 0x02bff40003800000 */
.L_x_4105:
[----:B------:R-:W-:Y:S05]  /*3a110*/  BSYNC B0 ;  /* 0x0000000000007941 */ /* 0x000fea0003800000 */
.L_x_4104:
[----:B------:R-:W-:Y:S05]  /*3a120*/  BRA `(.L_x_4106) ;  /* 0xffffffc000147947 */ /* 0x000fea000383ffff */
.L_x_3964:
[----:B0-----:R0:W1:Y:S02]  /*3a130*/  SYNCS.PHASECHK.TRANS64.TRYWAIT P0, [R6+URZ], R5 ;  /* 0x00000005060075a7 */ /* 0x001064000800017f */
[----:B-1----:R-:W-:Y:S05]  /*3a140*/  @!P0 NANOSLEEP.SYNCS 0x989680 ;  /* 0x009896800000895d */ /* 0x002fea0003900000 */
[----:B------:R-:W1:Y:S02]  /*3a150*/  @!P0 SYNCS.PHASECHK.TRANS64 P0, [R6+URZ], R5 ;  /* 0x00000005060085a7 */ /* 0x000e64000800007f */
[----:B-1----:R-:W-:Y:S05]  /*3a160*/  @!P0 BRA `(.L_x_3964) ;  /* 0xfffffffc00f08947 */ /* 0x002fea000383ffff */
[----:B------:R-:W-:Y:S05]  /*3a170*/  BRA `(.L_x_4107) ;  /* 0xffffffc000507947 */ /* 0x000fea000383ffff */
.L_x_3965:
[----:B-1----:R1:W2:Y:S02]  /*3a180*/  SYNCS.PHASECHK.TRANS64.TRYWAIT P0, [R7+URZ], R2 ;  /* 0x00000002070075a7 */ /* 0x0022a4000800017f */
[----:B--2---:R-:W-:Y:S05]  /*3a190*/  @!P0 NANOSLEEP.SYNCS 0x989680 ;  /* 0x009896800000895d */ /* 0x004fea0003900000 */
[----:B------:R-:W2:Y:S02]  /*3a1a0*/  @!P0 SYNCS.PHASECHK.TRANS64 P0, [R7+URZ], R2 ;  /* 0x00000002070085a7 */ /* 0x000ea4000800007f */
[----:B--2---:R-:W-:Y:S05]  /*3a1b0*/  @!P0 BRA `(.L_x_3965) ;  /* 0xfffffffc00f08947 */ /* 0x004fea000383ffff */
[----:B------:R-:W-:Y:S05]  /*3a1c0*/  BRA `(.L_x_4108) ;  /* 0xffffffc000447947 */ /* 0x000fea000383ffff */
.L_x_3967:
[----:B--2---:R2:W3:Y:S02]  /*3a1d0*/  SYNCS.PHASECHK.TRANS64.TRYWAIT P0, [R4+URZ], R5 ;  /* 0x00000005040075a7 */ /* 0x0044e4000800017f */
[----:B---3--:R-:W-:Y:S05]  /*3a1e0*/  @!P0 NANOSLEEP.SYNCS 0x989680 ;  /* 0x009896800000895d */ /* 0x008fea0003900000 */
[----:B------:R-:W3:Y:S02]  /*3a1f0*/  @!P0 SYNCS.PHASECHK.TRANS64 P0, [R4+URZ], R5 ;  /* 0x00000005040085a7 */ /* 0x000ee4000800007f */
[----:B---3--:R-:W-:Y:S05]  /*3a200*/  @!P0 BRA `(.L_x_3967) ;  /* 0xfffffffc00f08947 */ /* 0x008fea000383ffff */
[----:B------:R-:W-:Y:S05]  /*3a210*/  BRA `(.L_x_4109) ;  /* 0xffffffc0004c7947 */ /* 0x000fea000383ffff */
        .type           $_ZN7cutlass13device_kernelIN5flash11enable_sm90INS1_16FlashAttnFwdSm90INS1_25CollectiveMainloopFwdSm90ILi2EN4cute5tupleIJNS5_1CILi1EEES8_S8_EEENS6_IJNS7_ILi128EEENS7_ILi96EEENS7_ILi64EEEEEELi256ENS_6half_tEfNS_4arch4Sm90ELb0ELb1ELb0ELb1ELb0ELb1ELb1ELb1ELb0ELb1ELb0ELb0EEENS1_21CollectiveEpilogueFwdINS6_IJSA_NS7_ILi256EEESB_EEES9_SE_SG_Li256ELb1ELb1ELb0ELb0EEENS1_36VarlenDynamicPersistentTileSchedulerILi128ELi96ELi256ELi128ELb0ELb1ELb1ELb1ELb0ELb1EEEEEEEEEvNT_6ParamsE$_ZZN5flash25CollectiveMainloopFwdSm90ILi2EN4cute5tupleIJNS1_1CILi1EEES4_S4_EEENS2_IJNS3_ILi128EEENS3_ILi96EEENS3_ILi64EEEEEELi256EN7cutlass6half_tEfNSA_4arch4Sm90ELb0ELb1ELb0ELb1ELb0ELb1ELb1ELb1ELb0ELb1ELb0ELb0EE3mmaINS_16FlashAttnFwdSm90ISE_NS_21CollectiveEpilogueFwdINS2_IJS6_NS3_ILi256EEES7_EEES5_SB_SD_Li256ELb1ELb1ELb0ELb0EEENS_36VarlenDynamicPersistentTileSchedulerILi128ELi96ELi256ELi128ELb0ELb1ELb1ELb1ELb0ELb1EEEE13SharedStorageENS1_6TensorINS1_11ArrayEngineIfLm128EEENS1_6LayoutINS2_IJNS2_IJNS3_ILi2EEEST_NS3_ILi32EEEEEES4_S4_EEENS2_IJNS2_IJS4_ST_NS3_ILi4EEEEEENS3_ILi0EEESZ_EEEEEEENS_7SoftmaxILi2ELi0EEEEEbRKNSE_6ParamsENSA_25PipelineTmaAsyncNoClusterILi2ENSA_16PipelineTmaAsyncILi2EEEEES1B_RNSA_13PipelineStateILj2EEERT0_RT1_iRiRKNS_16SeqlenInfoQKNewKILb1ELb1EEENS2_IJiiiiEEERT_ENKUliT_T0_T1_E_clIZSF_ISO_S12_S14_EbS17_S1B_S1B_S1E_S1G_S1I_iS1J_S1N_S1O_S1Q_EUlRS1R_iE0_NS3_ILb1EEES1Y_EEDaiS1R_S1S_S1T_,@function
        .size           $_ZN7cutlass13device_kernelIN5flash11enable_sm90INS1_16FlashAttnFwdSm90INS1_25CollectiveMainloopFwdSm90ILi2EN4cute5tupleIJNS5_1CILi1EEES8_S8_EEENS6_IJNS7_ILi128EEENS7_ILi96EEENS7_ILi64EEEEEELi256ENS_6half_tEfNS_4arch4Sm90ELb0ELb1ELb0ELb1ELb0ELb1ELb1ELb1ELb0ELb1ELb0ELb0EEENS1_21CollectiveEpilogueFwdINS6_IJSA_NS7_ILi256EEESB_EEES9_SE_SG_Li256ELb1ELb1ELb0ELb0EEENS1_36VarlenDynamicPersistentTileSchedulerILi128ELi96ELi256ELi128ELb0ELb1ELb1ELb1ELb0ELb1EEEEEEEEEvNT_6ParamsE$_ZZN5flash25CollectiveMainloopFwdSm90ILi2EN4cute5tupleIJNS1_1CILi1EEES4_S4_EEENS2_IJNS3_ILi128EEENS3_ILi96EEENS3_ILi64EEEEEELi256EN7cutlass6half_tEfNSA_4arch4Sm90ELb0ELb1ELb0ELb1ELb0ELb1ELb1ELb1ELb0ELb1ELb0ELb0EE3mmaINS_16FlashAttnFwdSm90ISE_NS_21CollectiveEpilogueFwdINS2_IJS6_NS3_ILi256EEES7_EEES5_SB_SD_Li256ELb1ELb1ELb0ELb0EEENS_36VarlenDynamicPersistentTileSchedulerILi128ELi96ELi256ELi128ELb0ELb1ELb1ELb1ELb0ELb1EEEE13SharedStorageENS1_6TensorINS1_11ArrayEngineIfLm128EEENS1_6LayoutINS2_IJNS2_IJNS3_ILi2EEEST_NS3_ILi32EEEEEES4_S4_EEENS2_IJNS2_IJS4_ST_NS3_ILi4EEEEEENS3_ILi0EEESZ_EEEEEEENS_7SoftmaxILi2ELi0EEEEEbRKNSE_6ParamsENSA_25PipelineTmaAsyncNoClusterILi2ENSA_16PipelineTmaAsyncILi2EEEEES1B_RNSA_13PipelineStateILj2EEERT0_RT1_iRiRKNS_16SeqlenInfoQKNewKILb1ELb1EEENS2_IJiiiiEEERT_ENKUliT_T0_T1_E_clIZSF_ISO_S12_S14_EbS17_S1B_S1B_S1E_S1G_S1I_iS1J_S1N_S1O_S1Q_EUlRS1R_iE0_NS3_ILb1EEES1Y_EEDaiS1R_S1S_S1T_,(.L_x_6047 - $_ZN7cutlass13device_kernelIN5flash11enable_sm90INS1_16FlashAttnFwdSm90INS1_25CollectiveMainloopFwdSm90ILi2EN4cute5tupleIJNS5_1CILi1EEES8_S8_EEENS6_IJNS7_ILi128EEENS7_ILi96EEENS7_ILi64EEEEEELi256ENS_6half_tEfNS_4arch4Sm90ELb0ELb1ELb0ELb1ELb0ELb1ELb1ELb1ELb0ELb1ELb0ELb0EEENS1_21CollectiveEpilogueFwdINS6_IJSA_NS7_ILi256EEESB_EEES9_SE_SG_Li256ELb1ELb1ELb0ELb0EEENS1_36VarlenDynamicPersistentTileSchedulerILi128ELi96ELi256ELi128ELb0ELb1ELb1ELb1ELb0ELb1EEEEEEEEEvNT_6ParamsE$_ZZN5flash25CollectiveMainloopFwdSm90ILi2EN4cute5tupleIJNS1_1CILi1EEES4_S4_EEENS2_IJNS3_ILi128EEENS3_ILi96EEENS3_ILi64EEEEEELi256EN7cutlass6half_tEfNSA_4arch4Sm90ELb0ELb1ELb0ELb1ELb0ELb1ELb1ELb1ELb0ELb1ELb0ELb0EE3mmaINS_16FlashAttnFwdSm90ISE_NS_21CollectiveEpilogueFwdINS2_IJS6_NS3_ILi256EEES7_EEES5_SB_SD_Li256ELb1ELb1ELb0ELb0EEENS_36VarlenDynamicPersistentTileSchedulerILi128ELi96ELi256ELi128ELb0ELb1ELb1ELb1ELb0ELb1EEEE13SharedStorageENS1_6TensorINS1_11ArrayEngineIfLm128EEENS1_6LayoutINS2_IJNS2_IJNS3_ILi2EEEST_NS3_ILi32EEEEEES4_S4_EEENS2_IJNS2_IJS4_ST_NS3_ILi4EEEEEENS3_ILi0EEESZ_EEEEEEENS_7SoftmaxILi2ELi0EEEEEbRKNSE_6ParamsENSA_25PipelineTmaAsyncNoClusterILi2ENSA_16PipelineTmaAsyncILi2EEEEES1B_RNSA_13PipelineStateILj2EEERT0_RT1_iRiRKNS_16SeqlenInfoQKNewKILb1ELb1EEENS2_IJiiiiEEERT_ENKUliT_T0_T1_E_clIZSF_ISO_S12_S14_EbS17_S1B_S1B_S1E_S1G_S1I_iS1J_S1N_S1O_S1Q_EUlRS1R_iE0_NS3_ILb1EEES1Y_EEDaiS1R_S1S_S1T_)
$_ZN7cutlass13device_kernelIN5flash11enable_sm90INS1_16FlashAttnFwdSm90INS1_25CollectiveMainloopFwdSm90ILi2EN4cute5tupleIJNS5_1CILi1EEES8_S8_EEENS6_IJNS7_ILi128EEENS7_ILi96EEENS7_ILi64EEEEEELi256ENS_6half_tEfNS_4arch4Sm90ELb0ELb1ELb0ELb1ELb0ELb1ELb1ELb1ELb0ELb1ELb0ELb0EEENS1_21CollectiveEpilogueFwdINS6_IJSA_NS7_ILi256EEESB_EEES9_SE_SG_Li256ELb1ELb1ELb0ELb0EEENS1_36VarlenDynamicPersistentTileSchedulerILi128ELi96ELi256ELi128ELb0ELb1ELb1ELb1ELb0ELb1EEEEEEEEEvNT_6ParamsE$_ZZN5flash25CollectiveMainloopFwdSm90ILi2EN4cute5tupleIJNS1_1CILi1EEES4_S4_EEENS2_IJNS3_ILi128EEENS3_ILi96EEENS3_ILi64EEEEEELi256EN7cutlass6half_tEfNSA_4arch4Sm90ELb0ELb1ELb0ELb1ELb0ELb1ELb1ELb1ELb0ELb1ELb0ELb0EE3mmaINS_16FlashAttnFwdSm90ISE_NS_21CollectiveEpilogueFwdINS2_IJS6_NS3_ILi256EEES7_EEES5_SB_SD_Li256ELb1ELb1ELb0ELb0EEENS_36VarlenDynamicPersistentTileSchedulerILi128ELi96ELi256ELi128ELb0ELb1ELb1ELb1ELb0ELb1EEEE13SharedStorageENS1_6TensorINS1_11ArrayEngineIfLm128EEENS1_6LayoutINS2_IJNS2_IJNS3_ILi2EEEST_NS3_ILi32EEEEEES4_S4_EEENS2_IJNS2_IJS4_ST_NS3_ILi4EEEEEENS3_ILi0EEESZ_EEEEEEENS_7SoftmaxILi2ELi0EEEEEbRKNSE_6ParamsENSA_25PipelineTmaAsyncNoClusterILi2ENSA_16PipelineTmaAsyncILi2EEEEES1B_RNSA_13PipelineStateILj2EEERT0_RT1_iRiRKNS_16SeqlenInfoQKNewKILb1ELb1EEENS2_IJiiiiEEERT_ENKUliT_T0_T1_E_clIZSF_ISO_S12_S14_EbS17_S1B_S1B_S1E_S1G_S1I_iS1J_S1N_S1O_S1Q_EUlRS1R_iE0_NS3_ILb1EEES1Y_EEDaiS1R_S1S_S1T_:
[----:B------:R-:W-:Y:S01]  /*3a220*/  R2UR UR5, R2 ;  /* 0x00000000020572ca */ /* 0x000fe200000e0000 */
[----:B------:R-:W-:-:S12]  /*3a230*/  ULDC UR4, c[0x0][0x20] ;  /* 0x0000080000047ab9 */ /* 0x000fd80000000800 */
[----:B------:R-:W-:-:S09]  /*3a240*/  UIADD3 UR4, -UR4, UR5, URZ ;  /* 0x0000000504047290 */ /* 0x000fd2000fffe13f */
[----:B------:R-:W2:Y:S04]  /*3a250*/  LDL.64 R6, [UR4+0x18] ;  /* 0x00001804ff067983 */ /* 0x000ea80008100a00 */
[----:B------:R-:W3:Y:S01]  /*3a260*/  LDL.64 R4, [UR4] ;  /* 0x00000004ff047983 */ /* 0x000ee20008100a00 */
[----:B------:R-:W-:-:S03]  /*3a270*/  ULDC.64 UR6, c[0x0][0x208] ;  /* 0x0000820000067ab9 */ /* 0x000fc60000000a00 */
[----:B--2---:R-:W2:Y:S04]  /*3a280*/  LD.E R2, desc[UR6][R6.64+0x1c] ;  /* 0x00001c0606027980 */ /* 0x004ea8000c101900 */
[----:B---3--:R0:W5:Y:S04]  /*3a290*/  LD.E R10, desc[UR6][R4.64] ;  /* 0x00000006040a7980 */ /* 0x008168000c101900 */
[----:B------:R0:W5:Y:S01]  /*3a2a0*/  LD.E R11, desc[UR6][R4.64+0x4] ;  /* 0x00000406040b7980 */ /* 0x000162000c101900 */
[----:B------:R-:W-:Y:S01]  /*3a2b0*/  BSSY B1, `(.L_x_4110) ;  /* 0x0000007000017945 */ /* 0x000fe20003800000 */
[----:B------:R-:W-:Y:S01]  /*3a2c0*/  IMAD.MOV.U32 R3, RZ, RZ, R53 ;  /* 0x000000ffff037224 */ /* 0x000fe200078e0035 */
[----:B--2---:R-:W-:-:S04]  /*3a2d0*/  LOP3.LUT R2, R2, 0x1, RZ, 0xfc, !PT ;  /* 0x0000000102027812 */ /* 0x004fc800078efcff */
[----:B------:R-:W-:Y:S01]  /*3a2e0*/  ISETP.NE.AND P0, PT, R2, 0x3, PT ;  /* 0x000000030200780c */ /* 0x000fe20003f05270 */
[----:B------:R-:W-:-:S12]  /*3a2f0*/  IMAD.MOV.U32 R2, RZ, RZ, R32 ;  /* 0x000000ffff027224 */ /* 0x000fd800078e0020 */
[----:B0-----:R-:W-:Y:S05]  /*3a300*/  @!P0 BRA `(.L_x_4111) ;  /* 0x0000000000048947 */ /* 0x001fea0003800000 */
[----:B------:R-:W-:Y:S01]  /*3a310*/  BPT.TRAP 0x1 ;  /* 0x000000040000795c */ /* 0x000fe20000300000 */
.L_x_4111:
[----:B------:R-:W-:Y:S05]  /*3a320*/  BSYNC B1 ;  /* 0x0000000000017941 */ /* 0x000fea0003800000 */
.L_x_4110:
        /* <DEDUP_REMOVED lines=13> */
.L_x_4113:
[----:B------:R-:W-:Y:S05]  /*3a400*/  BSYNC B1 ;  /* 0x0000000000017941 */ /* 0x000fea0003800000 */
.L_x_4112:
        /* <DEDUP_REMOVED lines=8> */
.L_x_4115:
[----:B------:R-:W-:Y:S05]  /*3a490*/  BSYNC B1 ;  /* 0x0000000000017941 */ /* 0x000fea0003800000 */
.L_x_4114:
[----:B0----5:R-:W2:Y:S04]  /*3a4a0*/  LDL.64 R8, [UR4] ;  /* 0x00000004ff087983 */ /* 0x021ea80008100a00 */
[----:B------:R-:W3:Y:S04]  /*3a4b0*/  LDL.64 R6, [UR4+0x28] ;  /* 0x00002804ff067983 */ /* 0x000ee80008100a00 */
[----:B------:R-:W4:Y:S04]  /*3a4c0*/  LDL.64 R4, [UR4+0x20] ;  /* 0x00002004ff047983 */ /* 0x000f280008100a00 */
[----:B------:R-:W4:Y:S04]  /*3a4d0*/  LDL.64 R10, [UR4+0x8] ;  /* 0x00000804ff0a7983 */ /* 0x000f280008100a00 */
[----:B--2---:R-:W2:Y:S04]  /*3a4e0*/  LD.E R9, desc[UR6][R8.64] ;  /* 0x0000000608097980 */ /* 0x004ea8000c101900 */
[----:B---3--:R-:W2:Y:S01]  /*3a4f0*/  LD.E.64 R12, desc[UR6][R6.64] ;  /* 0x00000006060c7980 */ /* 0x008ea2000c101b00 */
[----:B------:R-:W-:Y:S05]  /*3a500*/  WARPSYNC.ALL ;  /* 0x0000000000007948 */ /* 0x000fea0003800000 */
[----:B----4-:R0:W-:Y:S04]  /*3a510*/  ST.E desc[UR6][R10.64], RZ ;  /* 0x000000ff0a007985 */ /* 0x0101e8000c101906 */
[----:B------:R-:W3:Y:S01]  /*3a520*/  LD.E.64 R6, desc[UR6][R4.64] ;  /* 0x0000000604067980 */ /* 0x000ee2000c101b00 */
[----:B--2---:R-:W-:Y:S01]  /*3a530*/  IMAD R8, R9, 0x300, R12 ;  /* 0x0000030009087824 */ /* 0x004fe200078e020c */
[----:B------:R-:W-:Y:S01]  /*3a540*/  WARPGROUP.ARRIVE ;  /* 0x00000000000079c5 */ /* 0x000fe20000000000 */
[----:B------:R-:W-:-:S02]  /*3a550*/  IMAD.MOV.U32 R9, RZ, RZ, R13 ;  /* 0x000000ffff097224 */ /* 0x000fc400078e000d */
[----:B------:R-:W-:Y:S01]  /*3a560*/  IMAD.MOV.U32 R209, RZ, RZ, 0x1 ;  /* 0x00000001ffd17424 */ /* 0x000fe200078e00ff */
        /* <DEDUP_REMOVED lines=10> */
[----:B------:R-:W-:-:S03]  /*3a610*/  WARPGROUP.ARRIVE ;  /* 0x00000000000079c5 */ /* 0x000fc60000000000 */
        /* <DEDUP_REMOVED lines=21> */
[----:B------:R-:W-:-:S03]  /*3a770*/  IMAD.MOV.U32 R9, RZ, RZ, R13 ;  /* 0x000000ffff097224 */ /* 0x000fc600078e000d */
        /* <DEDUP_REMOVED lines=8> */
[----:B------:R-:W2:Y:S04]  /*3a800*/  LDL.64 R6, [UR4+0x38] ;  /* 0x00003804ff067983 */ /* 0x000ea80008100a00 */
[----:B------:R-:W3:Y:S04]  /*3a810*/  LDL.64 R4, [UR4+0x30] ;  /* 0x00003004ff047983 */ /* 0x000ee80008100a00 */
[----:B--2---:R-:W2:Y:S01]  /*3a820*/  LD.E R6, desc[UR6][R6.64] ;  /* 0x0000000606067980 */ /* 0x004ea2000c101900 */
[----:B---3--:R-:W-:Y:S01]  /*3a830*/  MOV R4, R4 ;  /* 0x0000000400047202 */ /* 0x008fe20000000f00 */
[----:B------:R-:W-:Y:S01]  /*3a840*/  BSSY B1, `(.L_x_4117) ;  /* 0x0000007000017945 */ /* 0x000fe20003800000 */
[----:B--2---:R-:W-:-:S04]  /*3a850*/  LEA.HI R8, R6, R6, RZ, 0x1 ;  /* 0x0000000606087211 */ /* 0x004fc800078f08ff */
[----:B------:R-:W-:-:S05]  /*3a860*/  LOP3.LUT R9, R8, 0xfffffffe, RZ, 0xc0, !PT ;  /* 0xfffffffe08097812 */ /* 0x000fca00078ec0ff */
[----:B------:R-:W-:-:S05]  /*3a870*/  IMAD.IADD R9, R6, 0x1, -R9 ;  /* 0x0000000106097824 */ /* 0x000fca00078e0a09 */
[----:B------:R-:W-:-:S04]  /*3a880*/  SHF.L.U32 R9, R9, 0x1f, RZ ;  /* 0x0000001f09097819 */ /* 0x000fc800000006ff */
[----:B------:R-:W1:Y:S02]  /*3a890*/  SYNCS.PHASECHK.TRANS64.TRYWAIT P0, [R4+URZ+0x32410], R9 ;  /* 0x03241009040075a7 */ /* 0x000e64000800017f */
[----:B01----:R-:W-:Y:S05]  /*3a8a0*/  @!P0 BRA `(.L_x_4118) ;  /* 0x000000ac00d48947 */ /* 0x003fea0003800000 */
.L_x_4141:
[----:B------:R-:W-:Y:S05]  /*3a8b0*/  BSYNC B1 ;  /* 0x0000000000017941 */ /* 0x000fea0003800000 */
.L_x_4117:
[----:B------:R-:W2:Y:S04]  /*3a8c0*/  LDL.64 R6, [UR4+0x40] ;  /* 0x00004004ff067983 */ /* 0x000ea80008100a00 */
[----:B0-----:R-:W3:Y:S04]  /*3a8d0*/  LDL.64 R4, [UR4] ;  /* 0x00000004ff047983 */ /* 0x001ee80008100a00 */
[----:B--2---:R-:W2:Y:S04]  /*3a8e0*/  LD.E R8, desc[UR6][R6.64+0x1c] ;  /* 0x00001c0606087980 */ /* 0x004ea8000c101900 */
[----:B---3--:R0:W5:Y:S04]  /*3a8f0*/  LD.E R10, desc[UR6][R4.64] ;  /* 0x00000006040a7980 */ /* 0x008168000c101900 */
[----:B------:R0:W5:Y:S01]  /*3a900*/  LD.E R11, desc[UR6][R4.64+0x4] ;  /* 0x00000406040b7980 */ /* 0x000162000c101900 */
[----:B------:R-:W-:Y:S01]  /*3a910*/  BSSY B1, `(.L_x_4119) ;  /* 0x0000005000017945 */ /* 0x000fe20003800000 */
[----:B--2---:R-:W-:-:S04]  /*3a920*/  LOP3.LUT R8, R8, 0x1, RZ, 0xfc, !PT ;  /* 0x0000000108087812 */ /* 0x004fc800078efcff */
[----:B------:R-:W-:-:S13]  /*3a930*/  ISETP.NE.AND P0, PT, R8, 0x3, PT ;  /* 0x000000030800780c */ /* 0x000fda0003f05270 */
[----:B0-----:R-:W-:Y:S05]  /*3a940*/  @!P0 BRA `(.L_x_4120) ;  /* 0x0000000000048947 */ /* 0x001fea0003800000 */
[----:B------:R-:W-:Y:S01]  /*3a950*/  BPT.TRAP 0x1 ;  /* 0x000000040000795c */ /* 0x000fe20000300000 */
.L_x_4120:
[----:B------:R-:W-:Y:S05]  /*3a960*/  BSYNC B1 ;  /* 0x0000000000017941 */ /* 0x000fea0003800000 */
.L_x_4119:
        /* <DEDUP_REMOVED lines=13> */
.L_x_4122:
[----:B------:R-:W-:Y:S05]  /*3aa40*/  BSYNC B1 ;  /* 0x0000000000017941 */ /* 0x000fea0003800000 */
.L_x_4121:
        /* <DEDUP_REMOVED lines=8> */
.L_x_4124:
[----:B------:R-:W-:Y:S05]  /*3aad0*/  BSYNC B1 ;  /* 0x0000000000017941 */ /* 0x000fea0003800000 */
.L_x_4123:
[----:B------:R-:W2:Y:S04]  /*3aae0*/  LDL.64 R12, [UR4] ;  /* 0x00000004ff0c7983 */ /* 0x000ea80008100a00 */
[----:B------:R-:W3:Y:S04]  /*3aaf0*/  LDL.64 R10, [UR4+0x58] ;  /* 0x00005804ff0a7983 */ /* 0x000ee80008100a00 */
[----:B------:R-:W4:Y:S04]  /*3ab00*/  LDL.64 R4, [UR4+0x48] ;  /* 0x00004804ff047983 */ /* 0x000f280008100a00 */
[----:B0----5:R-:W4:Y:S04]  /*3ab10*/  LDL.64 R8, [UR4+0x50] ;  /* 0x00005004ff087983 */ /* 0x021f280008100a00 */
[----:B------:R-:W4:Y:S04]  /*3ab20*/  LDL.LU R17, [R1+0x48c] ;  /* 0x00048c0001117983 */ /* 0x000f280000300800 */
[----:B--2---:R-:W2:Y:S04]  /*3ab30*/  LD.E R13, desc[UR6][R12.64] ;  /* 0x000000060c0d7980 */ /* 0x004ea8000c101900 */
[----:B---3--:R-:W2:Y:S04]  /*3ab40*/  LD.E.64 R6, desc[UR6][R10.64] ;  /* 0x000000060a067980 */ /* 0x008ea8000c101b00 */
[----:B----4-:R-:W3:Y:S04]  /*3ab50*/  LD.E R16, desc[UR6][R4.64] ;  /* 0x0000000604107980 */ /* 0x010ee8000c101900 */
[----:B------:R-:W4:Y:S01]  /*3ab60*/  LD.E.64 R14, desc[UR6][R8.64] ;  /* 0x00000006080e7980 */ /* 0x000f22000c101b00 */
[----:B------:R-:W-:Y:S05]  /*3ab70*/  WARPSYNC.ALL ;  /* 0x0000000000007948 */ /* 0x000fea0003800000 */
[----:B------:R-:W-:Y:S01]  /*3ab80*/  WARPGROUP.ARRIVE ;  /* 0x00000000000079c5 */ /* 0x000fe20000000000 */
[----:B--2---:R-:W-:Y:S01]  /*3ab90*/  IMAD R6, R13, 0xc00, R6 ;  /* 0x00000c000d067824 */ /* 0x004fe200078e0206 */
[----:B---3--:R-:W-:-:S04]  /*3aba0*/  ISETP.NE.U32.AND P0, PT, R16, RZ, PT ;  /* 0x000000ff1000720c */ /* 0x008fc80003f05070 */
[----:B------:R-:W-:Y:S02]  /*3abb0*/  R2UR UR10, R6 ;  /* 0x00000000060a72ca */ /* 0x000fe400000e0000 */
[----:B----4-:R-:W-:Y:S02]  /*3abc0*/  R2UR UR8, R14 ;  /* 0x000000000e0872ca */ /* 0x010fe400000e0000 */
[----:B------:R-:W-:Y:S02]  /*3abd0*/  R2UR UR9, R15 ;  /* 0x000000000f0972ca */ /* 0x000fe400000e0000 */
[----:B------:R-:W-:-:S03]  /*3abe0*/  R2UR UR11, R7 ;  /* 0x00000000070b72ca */ /* 0x000fc600000e0000 */
[----:B------:R-:W-:-:S10]  /*3abf0*/  VOTEU.ANY UP0, P0 ;  /* 0x00000000003f7886 */ /* 0x000fd40000000100 */
        /* <DEDUP_REMOVED lines=177> */
[----:B------:R-:W0:Y:S02]  /*3b710*/  S2R R235, SR_TID.X ;  /* 0x0000000000eb7919 */ /* 0x000e240000002100 */
        /* <DEDUP_REMOVED lines=8> */
[----:B------:R-:W2:Y:S04]  /*3b7a0*/  @!P1 LDL.64 R6, [UR4+0x18] ;  /* 0x00001804ff069983 */ /* 0x000ea80008100a00 */
[----:B------:R-:W3:Y:S01]  /*3b7b0*/  @!P1 LDL.64 R8, [UR4] ;  /* 0x00000004ff089983 */ /* 0x000ee20008100a00 */
[----:B------:R-:W-:-:S04]  /*3b7c0*/  SHF.R.U32.HI R10, RZ, 0x7, R235 ;  /* 0x00000007ff0a7819 */ /* 0x000fc800000116eb */
[----:B------:R-:W-:-:S05]  /*3b7d0*/  IADD3 R10, -R10, 0xb, RZ ;  /* 0x0000000b0a0a7810 */ /* 0x000fca0007ffe1ff */
[----:B------:R1:W-:Y:S06]  /*3b7e0*/  BAR.ARV R10, 0x100 ;  /* 0x0004000a0000751d */ /* 0x0003ec0000002000 */
[----:B--2---:R-:W2:Y:S04]  /*3b7f0*/  @!P1 LD.E.64 R6, desc[UR6][R6.64+0x30] ;  /* 0x0000300606069980 */ /* 0x004ea8000c101b00 */
[----:B---3--:R-:W3:Y:S01]  /*3b800*/  @!P1 LD.E R8, desc[UR6][R8.64] ;  /* 0x0000000608089980 */ /* 0x008ee2000c101900 */
[----:B--2---:R-:W-:-:S05]  /*3b810*/  @!P1 MOV R11, R6 ;  /* 0x00000006000b9202 */ /* 0x004fca0000000f00 */
[----:B---3--:R-:W-:-:S05]  /*3b820*/  @!P1 IMAD R11, R8, 0x8, R11 ;  /* 0x00000008080b9824 */ /* 0x008fca00078e020b */
[----:B------:R-:W-:-:S04]  /*3b830*/  @!P1 PRMT R11, RZ, 0x654, R11 ;  /* 0x00000654ff0b9816 */ /* 0x000fc8000000000b */
[----:B------:R2:W-:Y:S01]  /*3b840*/  @!P1 SYNCS.ARRIVE.TRANS64.RED.A1T0 RZ, [R11+URZ], RZ ;  /* 0x000000ff0bff99a7 */ /* 0x0005e2000810043f */
[----:B0-----:R-:W3:Y:S04]  /*3b850*/  LD.E R5, desc[UR6][R2.64+0x24] ;  /* 0x0000240602057980 */ /* 0x001ee8000c101900 */
[----:B------:R-:W4:Y:S04]  /*3b860*/  LD.E R4, desc[UR6][R2.64] ;  /* 0x0000000602047980 */ /* 0x000f28000c101900 */
[----:B------:R-:W2:Y:S01]  /*3b870*/  LD.E R73, desc[UR6][R72.64] ;  /* 0x0000000648497980 */ /* 0x000ea2000c101900 */
[----:B------:R-:W-:-:S03]  /*3b880*/  LOP3.LUT R17, R17, 0xfff7ffff, RZ, 0xc0, !PT ;  /* 0xfff7ffff11117812 */ /* 0x000fc600078ec0ff */
[----:B------:R-:W2:Y:S01]  /*3b890*/  LD.E R74, desc[UR6][R2.64+0x18] ;  /* 0x00001806024a7980 */ /* 0x000ea2000c101900 */
[----:B------:R-:W-:-:S03]  /*3b8a0*/  @P1 LOP3.LUT R17, R17, 0x80000, RZ, 0xfc, !PT ;  /* 0x0008000011111812 */ /* 0x000fc600078efcff */
[----:B------:R-:W2:Y:S04]  /*3b8b0*/  LD.E R13, desc[UR6][R2.64+0x8] ;  /* 0x00000806020d7980 */ /* 0x000ea8000c101900 */
[----:B------:R0:W-:Y:S04]  /*3b8c0*/  STL [R1+0x48c], R17 ;  /* 0x00048c1101007387 */ /* 0x0001e80000100800 */
[----:B------:R-:W2:Y:S04]  /*3b8d0*/  LD.E R16, desc[UR6][R2.64+0x4] ;  /* 0x0000040602107980 */ /* 0x000ea8000c101900 */
[----:B------:R-:W2:Y:S04]  /*3b8e0*/  LD.E R21, desc[UR6][R2.64+0xc] ;  /* 0x00000c0602157980 */ /* 0x000ea8000c101900 */
[----:B------:R-:W2:Y:S04]  /*3b8f0*/  LD.E R20, desc[UR6][R2.64+0x10] ;  /* 0x0000100602147980 */ /* 0x000ea8000c101900 */
[----:B------:R-:W2:Y:S01]  /*3b900*/  LD.E R75, desc[UR6][R2.64+0x14] ;  /* 0x00001406024b7980 */ /* 0x000ea2000c101900 */
[----:B---3--:R-:W-:-:S13]  /*3b910*/  ISETP.NE.AND P0, PT, R5, 0x1, PT ;  /* 0x000000010500780c */ /* 0x008fda0003f05270 */
[----:B------:R-:W3:Y:S04]  /*3b920*/  @P0 LD.E R14, desc[UR6][R2.64+0x28] ;  /* 0x00002806020e0980 */ /* 0x000ee8000c101900 */
[----:B0-----:R-:W3:Y:S01]  /*3b930*/  @P0 LD.E R17, desc[UR6][R2.64+0x2c] ;  /* 0x00002c0602110980 */ /* 0x001ee2000c101900 */
        /* <DEDUP_REMOVED lines=8> */
[--C-:B-1----:R-:W-:Y:S02]  /*3b9c0*/  SHF.R.S32.HI R10, RZ, 0x2, R9.reuse ;  /* 0x00000002ff0a7819 */ /* 0x102fe40000011409 */
[----:B--2---:R-:W-:-:S02]  /*3b9d0*/  SHF.R.S32.HI R11, RZ, 0x1f, R9 ;  /* 0x0000001fff0b7819 */ /* 0x004fc40000011409 */
[----:B------:R-:W-:Y:S02]  /*3b9e0*/  LEA.HI R8, R8, R7, RZ, 0x5 ;  /* 0x0000000708087211 */ /* 0x000fe400078f28ff */
[----:B------:R-:W-:Y:S02]  /*3b9f0*/  SHF.R.S32.HI R5, RZ, 0x7, R6 ;  /* 0x00000007ff057819 */ /* 0x000fe40000011406 */
[----:B------:R-:W-:Y:S01]  /*3ba00*/  LEA.HI R11, R11, R10, RZ, 0x3 ;  /* 0x0000000a0b0b7211 */ /* 0x000fe200078f18ff */
[----:B------:R-:W-:Y:S01]  /*3ba10*/  IMAD.IADD R15, R4, 0x1, -R15 ;  /* 0x00000001040f7824 */ /* 0x000fe200078e0a0f */
[----:B------:R-:W-:Y:S02]  /*3ba20*/  SHF.R.S32.HI R8, RZ, 0x5, R8 ;  /* 0x00000005ff087819 */ /* 0x000fe40000011408 */
[----:B------:R-:W-:Y:S02]  /*3ba30*/  LEA.HI R6, R6, R5, RZ, 0x1 ;  /* 0x0000000506067211 */ /* 0x000fe400078f08ff */
[----:B------:R-:W-:Y:S01]  /*3ba40*/  LOP3.LUT R11, R11, 0xfffffff8, RZ, 0xc0, !PT ;  /* 0xfffffff80b0b7812 */ /* 0x000fe200078ec0ff */
[----:B------:R-:W-:Y:S01]  /*3ba50*/  IMAD R8, R73, 0x8, R8 ;  /* 0x0000000849087824 */ /* 0x000fe200078e0208 */
[----:B------:R-:W-:-:S02]  /*3ba60*/  LOP3.LUT R6, R6, 0x3fffffe, RZ, 0xc0, !PT ;  /* 0x03fffffe06067812 */ /* 0x000fc400078ec0ff */
[----:B------:R-:W-:Y:S01]  /*3ba70*/  LEA.HI R4, R15, R15, RZ, 0x1 ;  /* 0x0000000f0f047211 */ /* 0x000fe200078f08ff */
[----:B------:R-:W-:Y:S02]  /*3ba80*/  IMAD.IADD R11, R10, 0x1, -R11 ;  /* 0x000000010a0b7824 */ /* 0x000fe400078e0a0b */
[----:B------:R-:W-:Y:S01]  /*3ba90*/  IMAD.IADD R6, R5, 0x1, -R6 ;  /* 0x0000000105067824 */ /* 0x000fe200078e0a06 */
[----:B------:R-:W-:Y:S01]  /*3baa0*/  LOP3.LUT R4, R4, 0x1ffffffe, RZ, 0xc0, !PT ;  /* 0x1ffffffe04047812 */ /* 0x000fe200078ec0ff */
[----:B------:R-:W-:-:S04]  /*3bab0*/  IMAD.U32 R11, R8, 0x10, R11 ;  /* 0x00000010080b7824 */ /* 0x000fc800078e000b */
[----:B------:R-:W-:Y:S02]  /*3bac0*/  IMAD.IADD R4, R15, 0x1, -R4 ;  /* 0x000000010f047824 */ /* 0x000fe400078e0a04 */
[----:B------:R-:W-:-:S04]  /*3bad0*/  IMAD R11, R6, 0x40, R11 ;  /* 0x00000040060b7824 */ /* 0x000fc800078e020b */
[----:B------:R-:W-:Y:S01]  /*3bae0*/  IMAD R11, R4, 0x8, R11 ;  /* 0x00000008040b7824 */ /* 0x000fe200078e020b */
[----:B------:R-:W-:Y:S01]  /*3baf0*/  LOP3.LUT R4, R9, 0x7ffffffc, RZ, 0xc0, !PT ;  /* 0x7ffffffc09047812 */ /* 0x000fe200078ec0ff */
[----:B------:R-:W-:-:S04]  /*3bb00*/  IMAD R5, R0, -0x60, RZ ;  /* 0xffffffa000057824 */ /* 0x000fc800078e02ff */
[----:B------:R-:W-:Y:S02]  /*3bb10*/  IMAD.IADD R4, R7, 0x1, -R4 ;  /* 0x0000000107047824 */ /* 0x000fe400078e0a04 */
[----:B------:R-:W-:Y:S01]  /*3bb20*/  VIADD R5, R5, 0x1 ;  /* 0x0000000105057836 */ /* 0x000fe20000000000 */
[----:B------:R-:W-:-:S03]  /*3bb30*/  ISETP.GE.AND P1, PT, R74, 0x1, PT ;  /* 0x000000014a00780c */ /* 0x000fc60003f26270 */
[----:B------:R-:W-:Y:S01]  /*3bb40*/  IMAD R6, R4, -0x2, R5 ;  /* 0xfffffffe04067824 */ /* 0x000fe200078e0205 */
[----:B------:R-:W-:Y:S01]  /*3bb50*/  LOP3.LUT R8, RZ, R21, RZ, 0x33, !PT ;  /* 0x00000015ff087212 */ /* 0x000fe200078e33ff */
[----:B------:R-:W-:-:S03]  /*3bb60*/  IMAD R5, R0, -0x60, R13 ;  /* 0xffffffa000057824 */ /* 0x000fc600078e020d */
[----:B------:R-:W-:Y:S01]  /*3bb70*/  IADD3 R7, -R16, R6, R13 ;  /* 0x0000000610077210 */ /* 0x000fe20007ffe10d */
[----:B------:R-:W-:Y:S01]  /*3bb80*/  IMAD R10, R4, -0x2, R5 ;  /* 0xfffffffe040a7824 */ /* 0x000fe200078e0205 */
[----:B------:R-:W-:Y:S03]  /*3bb90*/  BSSY B1, `(.L_x_4126) ;  /* 0x0000024000017945 */ /* 0x000fe60003800000 */
[C---:B------:R-:W-:Y:S02]  /*3bba0*/  IMAD.IADD R15, R7.reuse, 0x1, R20 ;  /* 0x00000001070f7824 */ /* 0x040fe400078e0214 */
[----:B------:R-:W-:Y:S02]  /*3bbb0*/  IMAD.IADD R8, R7, 0x1, R8 ;  /* 0x0000000107087824 */ /* 0x000fe400078e0208 */
[----:B------:R-:W-:Y:S02]  /*3bbc0*/  IMAD R75, R0, -0x60, R75 ;  /* 0xffffffa0004b7824 */ /* 0x000fe400078e024b */
[----:B------:R-:W-:-:S02]  /*3bbd0*/  VIADD R6, R6, 0xffffffff ;  /* 0xffffffff06067836 */ /* 0x000fc40000000000 */
[----:B---3--:R-:W-:-:S05]  /*3bbe0*/  @P0 IMAD.HI.U32 R14, R11, R14, RZ ;  /* 0x0000000e0b0e0227 */ /* 0x008fca00078e00ff */
[----:B------:R-:W-:-:S05]  /*3bbf0*/  @P0 SHF.R.U32.HI R11, RZ, R17, R14 ;  /* 0x00000011ff0b0219 */ /* 0x000fca000001160e */
[----:B------:R-:W0:Y:S02]  /*3bc00*/  SHFL.IDX PT, R17, R11, RZ, 0x1c1f ;  /* 0x001c1fff0b117589 */ /* 0x000e2400000e0000 */
[----:B0-----:R-:W-:Y:S01]  /*3bc10*/  VIADDMNMX R7, R17, R15, R10, PT ;  /* 0x0000000f11077246 */ /* 0x001fe2000380010a */
        /* <DEDUP_REMOVED lines=10> */
[----:B------:R-:W2:Y:S04]  /*3bcc0*/  LD.E R4, desc[UR6][R2.64+0x1c] ;  /* 0x00001c0602047980 */ /* 0x000ea8000c101900 */
[----:B------:R-:W3:Y:S01]  /*3bcd0*/  LD.E R9, desc[UR6][R2.64+0x20] ;  /* 0x0000200602097980 */ /* 0x000ee2000c101900 */
[----:B--2---:R-:W-:-:S05]  /*3bce0*/  IMAD.HI.U32 R4, R5, R4, RZ ;  /* 0x0000000405047227 */ /* 0x004fca00078e00ff */
[----:B---3--:R-:W-:-:S07]  /*3bcf0*/  SHF.R.U32.HI R5, RZ, R9, R4 ;  /* 0x00000009ff057219 */ /* 0x008fce0000011604 */
.L_x_4131:
[----:B------:R-:W-:Y:S05]  /*3bd00*/  BSYNC B3 ;  /* 0x0000000000037941 */ /* 0x000fea0003800000 */
.L_x_4130:
[----:B------:R-:W-:Y:S01]  /*3bd10*/  LOP3.LUT R5, RZ, R5, RZ, 0x33, !PT ;  /* 0x00000005ff057212 */ /* 0x000fe200078e33ff */
[----:B------:R-:W-:Y:S06]  /*3bd20*/  BRA `(.L_x_4132) ;  /* 0x0000000000187947 */ /* 0x000fec0003800000 */
.L_x_4129:
[----:B------:R-:W-:-:S13]  /*3bd30*/  ISETP.NE.AND P0, PT, R74, 0x1, PT ;  /* 0x000000014a00780c */ /* 0x000fda0003f05270 */
[----:B------:R-:W-:Y:S05]  /*3bd40*/  @!P0 BRA `(.L_x_4132) ;  /* 0x0000000000108947 */ /* 0x000fea0003800000 */
[----:B------:R-:W2:Y:S04]  /*3bd50*/  LD.E R4, desc[UR6][R2.64+0x1c] ;  /* 0x00001c0602047980 */ /* 0x000ea8000c101900 */
[----:B------:R-:W3:Y:S01]  /*3bd60*/  LD.E R12, desc[UR6][R2.64+0x20] ;  /* 0x00002006020c7980 */ /* 0x000ee2000c101900 */
[----:B--2---:R-:W-:-:S05]  /*3bd70*/  IMAD.HI.U32 R5, R5, R4, RZ ;  /* 0x0000000405057227 */ /* 0x004fca00078e00ff */
[----:B---3--:R-:W-:-:S07]  /*3bd80*/  SHF.R.U32.HI R5, RZ, R12, R5 ;  /* 0x0000000cff057219 */ /* 0x008fce0000011605 */
.L_x_4132:
[----:B------:R-:W-:Y:S05]  /*3bd90*/  BSYNC B2 ;  /* 0x0000000000027941 */ /* 0x000fea0003800000 */
.L_x_4128:
[----:B------:R-:W-:-:S05]  /*3bda0*/  IMAD R5, R74, R5, R6 ;  /* 0x000000054a057224 */ /* 0x000fca00078e0206 */
[----:B------:R-:W-:Y:S02]  /*3bdb0*/  VIMNMX R0, R0, R5, !PT ;  /* 0x0000000500007248 */ /* 0x000fe40007fe0100 */
[----:B------:R-:W-:-:S07]  /*3bdc0*/  VIADDMNMX R7, R5, R74, R7, PT ;  /* 0x0000004a05077246 */ /* 0x000fce0003800107 */
.L_x_4127:
[----:B------:R-:W-:Y:S05]  /*3bdd0*/  BSYNC B1 ;  /* 0x0000000000017941 */ /* 0x000fea0003800000 */
.L_x_4126:
        /* <DEDUP_REMOVED lines=132> */
.L_x_4138:
[----:B------:R-:W-:Y:S05]  /*3c620*/  BSYNC B3 ;  /* 0x0000000000037941 */ /* 0x000fea0003800000 */
.L_x_4137:
[----:B------:R-:W-:Y:S01]  /*3c630*/  LOP3.LUT R13, RZ, R13, RZ, 0x33, !PT ;  /* 0x0000000dff0d7212 */ /* 0x000fe200078e33ff */
[----:B------:R-:W-:Y:S06]  /*3c640*/  BRA `(.L_x_4139) ;  /* 0x0000000000187947 */ /* 0x000fec0003800000 */
.L_x_4136:
[----:B------:R-:W-:-:S13]  /*3c650*/  ISETP.NE.AND P6, PT, R74, 0x1, PT ;  /* 0x000000014a00780c */ /* 0x000fda0003fc5270 */
[----:B------:R-:W-:Y:S05]  /*3c660*/  @!P6 BRA `(.L_x_4139) ;  /* 0x000000000010e947 */ /* 0x000fea0003800000 */
[----:B------:R-:W2:Y:S04]  /*3c670*/  LD.E R4, desc[UR6][R2.64+0x1c] ;  /* 0x00001c0602047980 */ /* 0x000ea8000c101900 */
[----:B------:R-:W3:Y:S01]  /*3c680*/  LD.E R8, desc[UR6][R2.64+0x20] ;  /* 0x0000200602087980 */ /* 0x000ee2000c101900 */
[----:B--2---:R-:W-:-:S05]  /*3c690*/  IMAD.HI.U32 R13, R13, R4, RZ ;  /* 0x000000040d0d7227 */ /* 0x004fca00078e00ff */
[----:B---3--:R-:W-:-:S07]  /*3c6a0*/  SHF.R.U32.HI R13, RZ, R8, R13 ;  /* 0x00000008ff0d7219 */ /* 0x008fce000001160d */
.L_x_4139:
[----:B------:R-:W-:Y:S05]  /*3c6b0*/  BSYNC B2 ;  /* 0x0000000000027941 */ /* 0x000fea0003800000 */
.L_x_4135:
[----:B------:R-:W-:-:S05]  /*3c6c0*/  IMAD R13, R74, R13, R6 ;  /* 0x0000000d4a0d7224 */ /* 0x000fca00078e0206 */
[----:B------:R-:W-:Y:S02]  /*3c6d0*/  VIADDMNMX R7, R13, R74, R7, PT ;  /* 0x0000004a0d077246 */ /* 0x000fe40003800107 */
[----:B------:R-:W-:-:S07]  /*3c6e0*/  VIMNMX R0, R0, R13, !PT ;  /* 0x0000000d00007248 */ /* 0x000fce0007fe0100 */
.L_x_4134:
[----:B------:R-:W-:Y:S05]  /*3c6f0*/  BSYNC B1 ;  /* 0x0000000000017941 */ /* 0x000fea0003800000 */
.L_x_4133:
[C---:B------:R-:W-:Y:S01]  /*3c700*/  ISETP.GT.AND P0, PT, R0.reuse, 0x1, !P0 ;  /* 0x000000010000780c */ /* 0x040fe20004704270 */
[----:B------:R-:W2:Y:S01]  /*3c710*/  LDL.64 R2, [UR4+0x70] ;  /* 0x00007004ff027983 */ /* 0x000ea20008100a00 */
        /* <DEDUP_REMOVED lines=67> */
[----:B------:R-:W-:-:S04]  /*3cb50*/  ISETP.GT.AND P0, PT, R0, 0x48, !P1 ;  /* 0x000000480000780c */ /* 0x000fc80004f04270 */
[----:B------:R-:W-:-:S04]  /*3cb60*/  ISETP.LT.OR P0, PT, R7, 0x49, P0 ;  /* 0x000000490700780c */ /* 0x000fc80000701670 */
[----:B------:R-:W-:Y:S02]  /*3cb70*/  FSEL R62, R62, -INF , !P0 ;  /* 0xff8000003e3e7808 */ /* 0x000fe40004000000 */
[C---:B------:R-:W-:Y:S02]  /*3cb80*/  ISETP.GT.AND P0, PT, R0.reuse, RZ, !P6 ;  /* 0x000000ff0000720c */ /* 0x040fe40007704270 */
[C---:B------:R-:W-:Y:S02]  /*3cb90*/  ISETP.GT.AND P2, PT, R0.reuse, 0x49, !P2 ;  /* 0x000000490000780c */ /* 0x040fe40005744270 */
[----:B------:R-:W-:Y:S02]  /*3cba0*/  ISETP.LT.OR P0, PT, R7, 0x1, P0 ;  /* 0x000000010700780c */ /* 0x000fe40000701670 */
[----:B------:R-:W-:Y:S02]  /*3cbb0*/  ISETP.GT.AND P3, PT, R0, 0x50, !P3 ;  /* 0x000000500000780c */ /* 0x000fe40005f64270 */
[----:B------:R-:W-:-:S02]  /*3cbc0*/  FSEL R8, R26, -INF , !P0 ;  /* 0xff8000001a087808 */ /* 0x000fc40004000000 */
        /* <DEDUP_REMOVED lines=18> */
[----:B------:R-:W-:Y:S02]  /*3ccf0*/  ISETP.LT.OR P2, PT, R7, 0x4a, P2 ;  /* 0x0000004a0700780c */ /* 0x000fe40001741670 */
[----:B------:R-:W-:Y:S02]  /*3cd00*/  FMNMX.FTZ R11, R59, R4, !PT ;  /* 0x000000043b0b7209 */ /* 0x000fe40007810000 */
        /* <DEDUP_REMOVED lines=16> */
[----:B------:R-:W-:-:S05]  /*3ce10*/  FMNMX.FTZ R11, R71, R0, !PT ;  /* 0x00000000470b7209 */ /* 0x000fca0007810000 */
[----:B--2---:R0:W-:Y:S04]  /*3ce20*/  ST.E desc[UR6][R2.64+0x4], R11 ;  /* 0x0000040b02007985 */ /* 0x0041e8000c101906 */
[----:B------:R-:W2:Y:S01]  /*3ce30*/  LD.E R4, desc[UR6][R2.64+0x4] ;  /* 0x0000040602047980 */ /* 0x000ea2000c101900 */
        /* <DEDUP_REMOVED lines=22> */
[----:B0-----:R-:W-:-:S05]  /*3cfa0*/  FMNMX.FTZ R11, R69, R0, !PT ;  /* 0x00000000450b7209 */ /* 0x001fca0007810000 */
[----:B------:R-:W0:Y:S02]  /*3cfb0*/  SHFL.BFLY PT, R0, R11, 0x2, 0x1f ;  /* 0x0c401f000b007f89 */ /* 0x000e2400000e0000 */
[----:B0-----:R-:W-:Y:S02]  /*3cfc0*/  FMNMX.FTZ R0, R11, R0, !PT ;  /* 0x000000000b007209 */ /* 0x001fe40007810000 */
[----:B------:R-:W-:Y:S04]  /*3cfd0*/  ST.E desc[UR6][R2.64], R11 ;  /* 0x0000000b02007985 */ /* 0x000fe8000c101906 */
[----:B--2---:R-:W0:Y:S02]  /*3cfe0*/  SHFL.BFLY PT, R7, R4, 0x2, 0x1f ;  /* 0x0c401f0004077f89 */ /* 0x004e2400000e0000 */
[----:B0-----:R-:W-:-:S02]  /*3cff0*/  FMNMX.FTZ R10, R4, R7, !PT ;  /* 0x00000007040a7209 */ /* 0x001fc40007810000 */
[----:B------:R-:W0:Y:S04]  /*3d000*/  SHFL.BFLY PT, R7, R0, 0x1, 0x1f ;  /* 0x0c201f0000077f89 */ /* 0x000e2800000e0000 */
[----:B------:R-:W1:Y:S01]  /*3d010*/  SHFL.BFLY PT, R15, R10, 0x1, 0x1f ;  /* 0x0c201f000a0f7f89 */ /* 0x000e6200000e0000 */
[----:B0-----:R-:W-:Y:S02]  /*3d020*/  FMNMX.FTZ R13, R0, R7, !PT ;  /* 0x00000007000d7209 */ /* 0x001fe40007810000 */
[----:B-1----:R-:W-:-:S03]  /*3d030*/  FMNMX.FTZ R15, R10, R15, !PT ;  /* 0x0000000f0a0f7209 */ /* 0x002fc60007810000 */
[----:B------:R-:W-:Y:S04]  /*3d040*/  ST.E desc[UR6][R2.64], R13 ;  /* 0x0000000d02007985 */ /* 0x000fe8000c101906 */
[----:B------:R0:W-:Y:S04]  /*3d050*/  ST.E desc[UR6][R2.64+0x4], R15 ;  /* 0x0000040f02007985 */ /* 0x0001e8000c101906 */
[----:B------:R-:W2:Y:S04]  /*3d060*/  LDL.64 R6, [UR4+0x70] ;  /* 0x00007004ff067983 */ /* 0x000ea80008100a00 */
[----:B--2---:R-:W2:Y:S04]  /*3d070*/  LD.E R4, desc[UR6][R6.64+0x20] ;  /* 0x0000200606047980 */ /* 0x004ea8000c101900 */
[----:B------:R-:W2:Y:S04]  /*3d080*/  LD.E R17, desc[UR6][R6.64] ;  /* 0x0000000606117980 */ /* 0x000ea8000c101900 */
[----:B------:R-:W3:Y:S01]  /*3d090*/  LD.E R21, desc[UR6][R6.64+0x4] ;  /* 0x0000040606157980 */ /* 0x000ee2000c101900 */
[C---:B--2---:R-:W-:Y:S01]  /*3d0a0*/  FMUL.FTZ R0, R17.reuse, R4 ;  /* 0x0000000411007220 */ /* 0x044fe20000410000 */
[----:B------:R-:W-:-:S04]  /*3d0b0*/  FSETP.NEU.FTZ.AND P0, PT, R17, -INF , PT ;  /* 0xff8000001100780b */ /* 0x000fc80003f1d000 */
[----:B------:R-:W-:Y:S01]  /*3d0c0*/  FSEL R17, R0, RZ, P0 ;  /* 0x000000ff00117208 */ /* 0x000fe20000000000 */
[----:B---3--:R-:W-:Y:S01]  /*3d0d0*/  FMUL.FTZ R0, R4, R21 ;  /* 0x0000001504007220 */ /* 0x008fe20000410000 */
[----:B------:R-:W-:-:S04]  /*3d0e0*/  FSETP.NEU.FTZ.AND P0, PT, R21, -INF , PT ;  /* 0xff8000001500780b */ /* 0x000fc80003f1d000 */
[----:B0-----:R-:W-:Y:S01]  /*3d0f0*/  FSEL R3, R0, RZ, P0 ;  /* 0x000000ff00037208 */ /* 0x001fe20000000000 */
[-CC-:B------:R-:W-:Y:S01]  /*3d100*/  FFMA.FTZ R168, R24, R4.reuse, -R17.reuse ;  /* 0x0000000418a87223 */ /* 0x180fe20000010811 */
[----:B------:R-:W-:-:S03]  /*3d110*/  FFMA.FTZ R28, R25, R4, -R17 ;  /* 0x00000004191c7223 */ /* 0x000fc60000010811 */
[-CC-:B------:R-:W-:Y:S01]  /*3d120*/  FFMA.FTZ R25, R8, R4.reuse, -R3.reuse ;  /* 0x0000000408197223 */ /* 0x180fe20000010803 */
[-C--:B------:R-:W-:Y:S01]  /*3d130*/  FFMA.FTZ R169, R27, R4.reuse, -R3 ;  /* 0x000000041ba97223 */ /* 0x080fe20000010803 */
[-C--:B------:R-:W-:Y:S01]  /*3d140*/  FFMA.FTZ R26, R9, R4.reuse, -R17 ;  /* 0x00000004091a7223 */ /* 0x080fe20000010811 */
[-C--:B------:R-:W-:Y:S01]  /*3d150*/  FFMA.FTZ R24, R30, R4.reuse, -R3 ;  /* 0x000000041e187223 */ /* 0x080fe20000010803 */
[----:B------:R-:W-:Y:S01]  /*3d160*/  MUFU.EX2 R168, R168 ;  /* 0x000000a800a87308 */ /* 0x000fe20000000800 */
[-C--:B------:R-:W-:Y:S01]  /*3d170*/  FFMA.FTZ R170, R29, R4.reuse, -R17 ;  /* 0x000000041daa7223 */ /* 0x080fe20000010811 */
[----:B------:R-:W-:-:S06]  /*3d180*/  FFMA.FTZ R171, R31, R4, -R3 ;  /* 0x000000041fab7223 */ /* 0x000fcc0000010803 */
[----:B------:R-:W0:Y:S01]  /*3d190*/  MUFU.EX2 R28, R28 ;  /* 0x0000001c001c7308 */ /* 0x000e220000000800 */
[-C--:B------:R-:W-:Y:S01]  /*3d1a0*/  FFMA.FTZ R12, R5, R4.reuse, -R17 ;  /* 0x00000004050c7223 */ /* 0x080fe20000010811 */
[----:B------:R-:W-:-:S06]  /*3d1b0*/  FFMA.FTZ R16, R34, R4, -R3 ;  /* 0x0000000422107223 */ /* 0x000fcc0000010803 */
[----:B------:R-:W-:Y:S08]  /*3d1c0*/  MUFU.EX2 R25, R25 ;  /* 0x0000001900197308 */ /* 0x000ff00000000800 */
[----:B------:R-:W1:Y:S01]  /*3d1d0*/  MUFU.EX2 R169, R169 ;  /* 0x000000a900a97308 */ /* 0x000e620000000800 */
[----:B------:R-:W-:-:S07]  /*3d1e0*/  FFMA.FTZ R11, R33, R4, -R17 ;  /* 0x00000004210b7223 */ /* 0x000fce0000010811 */
[----:B------:R-:W2:Y:S01]  /*3d1f0*/  MUFU.EX2 R26, R26 ;  /* 0x0000001a001a7308 */ /* 0x000ea20000000800 */
[----:B------:R-:W-:-:S07]  /*3d200*/  FFMA.FTZ R15, R35, R4, -R3 ;  /* 0x00000004230f7223 */ /* 0x000fce0000010803 */
[----:B------:R-:W3:Y:S01]  /*3d210*/  MUFU.EX2 R24, R24 ;  /* 0x0000001800187308 */ /* 0x000ee20000000800 */
[----:B------:R-:W-:-:S07]  /*3d220*/  FFMA.FTZ R14, R36, R4, -R17 ;  /* 0x00000004240e7223 */ /* 0x000fce0000010811 */
[----:B------:R-:W4:Y:S01]  /*3d230*/  MUFU.EX2 R170, R170 ;  /* 0x000000aa00aa7308 */ /* 0x000f220000000800 */
[----:B------:R-:W-:-:S07]  /*3d240*/  FFMA.FTZ R20, R38, R4, -R3 ;  /* 0x0000000426147223 */ /* 0x000fce0000010803 */
[----:B------:R-:W5:Y:S01]  /*3d250*/  MUFU.EX2 R171, R171 ;  /* 0x000000ab00ab7308 */ /* 0x000f620000000800 */
[----:B0-----:R-:W-:Y:S01]  /*3d260*/  FADD.FTZ R5, R168, R28 ;  /* 0x0000001ca8057221 */ /* 0x001fe20000010000 */
[----:B------:R-:W-:-:S06]  /*3d270*/  FFMA.FTZ R13, R37, R4, -R17 ;  /* 0x00000004250d7223 */ /* 0x000fcc0000010811 */
[----:B------:R-:W0:Y:S01]  /*3d280*/  MUFU.EX2 R12, R12 ;  /* 0x0000000c000c7308 */ /* 0x000e220000000800 */
[-CC-:B------:R-:W-:Y:S01]  /*3d290*/  FFMA.FTZ R184, R40, R4.reuse, -R17.reuse ;  /* 0x0000000428b87223 */ /* 0x180fe20000010811 */
[-CC-:B------:R-:W-:Y:S01]  /*3d2a0*/  FFMA.FTZ R183, R41, R4.reuse, -R17.reuse ;  /* 0x0000000429b77223 */ /* 0x180fe20000010811 */
[----:B------:R-:W-:-:S05]  /*3d2b0*/  FFMA.FTZ R186, R44, R4, -R17 ;  /* 0x000000042cba7223 */ /* 0x000fca0000010811 */
[----:B------:R-:W0:Y:S01]  /*3d2c0*/  MUFU.EX2 R16, R16 ;  /* 0x0000001000107308 */ /* 0x000e220000000800 */
[-CC-:B------:R-:W-:Y:S01]  /*3d2d0*/  FFMA.FTZ R185, R45, R4.reuse, -R17.reuse ;  /* 0x000000042db97223 */ /* 0x180fe20000010811 */
[-CC-:B------:R-:W-:Y:S01]  /*3d2e0*/  FFMA.FTZ R193, R48, R4.reuse, -R17.reuse ;  /* 0x0000000430c17223 */ /* 0x180fe20000010811 */
[-CC-:B------:R-:W-:Y:S01]  /*3d2f0*/  FFMA.FTZ R190, R49, R4.reuse, -R17.reuse ;  /* 0x0000000431be7223 */ /* 0x180fe20000010811 */
[-CC-:B------:R-:W-:Y:S01]  /*3d300*/  FFMA.FTZ R195, R52, R4.reuse, -R17.reuse ;  /* 0x0000000434c37223 */ /* 0x180fe20000010811 */
[-CC-:B------:R-:W-:Y:S01]  /*3d310*/  FFMA.FTZ R194, R53, R4.reuse, -R17.reuse ;  /* 0x0000000435c27223 */ /* 0x180fe20000010811 */
[-CC-:B------:R-:W-:Y:S02]  /*3d320*/  FFMA.FTZ R201, R56, R4.reuse, -R17.reuse ;  /* 0x0000000438c97223 */ /* 0x180fe40000010811 */
[----:B------:R-:W0:Y:S01]  /*3d330*/  MUFU.EX2 R11, R11 ;  /* 0x0000000b000b7308 */ /* 0x000e220000000800 */
[-CC-:B------:R-:W-:Y:S01]  /*3d340*/  FFMA.FTZ R200, R57, R4.reuse, -R17.reuse ;  /* 0x0000000439c87223 */ /* 0x180fe20000010811 */
[-CC-:B------:R-:W-:Y:S01]  /*3d350*/  FFMA.FTZ R203, R60, R4.reuse, -R17.reuse ;  /* 0x000000043ccb7223 */ /* 0x180fe20000010811 */
[-CC-:B------:R-:W-:Y:S01]  /*3d360*/  FFMA.FTZ R202, R61, R4.reuse, -R17.reuse ;  /* 0x000000043dca7223 */ /* 0x180fe20000010811 */
[-CC-:B------:R-:W-:Y:S01]  /*3d370*/  FFMA.FTZ R206, R64, R4.reuse, -R17.reuse ;  /* 0x0000000440ce7223 */ /* 0x180fe20000010811 */
[-CC-:B------:R-:W-:Y:S01]  /*3d380*/  FFMA.FTZ R205, R65, R4.reuse, -R17.reuse ;  /* 0x0000000441cd7223 */ /* 0x180fe20000010811 */
[-CC-:B------:R-:W-:Y:S01]  /*3d390*/  FFMA.FTZ R208, R68, R4.reuse, -R17.reuse ;  /* 0x0000000444d07223 */ /* 0x180fe20000010811 */
[-C--:B------:R-:W-:Y:S01]  /*3d3a0*/  FFMA.FTZ R207, R69, R4.reuse, -R17 ;  /* 0x0000000445cf7223 */ /* 0x080fe20000010811 */
[----:B------:R-:W0:Y:S01]  /*3d3b0*/  MUFU.EX2 R15, R15 ;  /* 0x0000000f000f7308 */ /* 0x000e220000000800 */
[----:B-1----:R-:W-:Y:S01]  /*3d3c0*/  FADD.FTZ R9, R25, R169 ;  /* 0x000000a919097221 */ /* 0x002fe20000010000 */
[-C--:B------:R-:W-:Y:S01]  /*3d3d0*/  FFMA.FTZ R17, R39, R4.reuse, -R3 ;  /* 0x0000000427117223 */ /* 0x080fe20000010803 */
[----:B--2---:R-:W-:Y:S01]  /*3d3e0*/  FADD.FTZ R5, R26, R5 ;  /* 0x000000051a057221 */ /* 0x004fe20000010000 */
[----:B------:R-:W-:Y:S01]  /*3d3f0*/  FFMA.FTZ R0, R42, R4, -R3 ;  /* 0x000000042a007223 */ /* 0x000fe20000010803 */
[----:B---3--:R-:W-:-:S03]  /*3d400*/  FADD.FTZ R2, R24, R9 ;  /* 0x0000000918027221 */ /* 0x008fc60000010000 */
[----:B------:R-:W1:Y:S01]  /*3d410*/  MUFU.EX2 R14, R14 ;  /* 0x0000000e000e7308 */ /* 0x000e620000000800 */
[----:B----4-:R-:W-:Y:S01]  /*3d420*/  FADD.FTZ R5, R170, R5 ;  /* 0x00000005aa057221 */ /* 0x010fe20000010000 */
[----:B-----5:R-:W-:-:S06]  /*3d430*/  FADD.FTZ R9, R171, R2 ;  /* 0x00000002ab097221 */ /* 0x020fcc0000010000 */
[----:B------:R-:W2:Y:S01]  /*3d440*/  MUFU.EX2 R20, R20 ;  /* 0x0000001400147308 */ /* 0x000ea20000000800 */
[----:B------:R-:W-:Y:S01]  /*3d450*/  FFMA.FTZ R187, R43, R4, -R3 ;  /* 0x000000042bbb7223 */ /* 0x000fe20000010803 */
[----:B0-----:R-:W-:-:S06]  /*3d460*/  FADD.FTZ R2, R12, R5 ;  /* 0x000000050c027221 */ /* 0x001fcc0000010000 */
[----:B------:R-:W0:Y:S01]  /*3d470*/  MUFU.EX2 R13, R13 ;  /* 0x0000000d000d7308 */ /* 0x000e220000000800 */
[----:B------:R-:W-:Y:S01]  /*3d480*/  FADD.FTZ R8, R16, R9 ;  /* 0x0000000910087221 */ /* 0x000fe20000010000 */
[----:B------:R-:W-:-:S06]  /*3d490*/  FFMA.FTZ R189, R46, R4, -R3 ;  /* 0x000000042ebd7223 */ /* 0x000fcc0000010803 */
[----:B------:R-:W3:Y:S01]  /*3d4a0*/  MUFU.EX2 R17, R17 ;  /* 0x0000001100117308 */ /* 0x000ee20000000800 */
[----:B------:R-:W-:Y:S01]  /*3d4b0*/  FADD.FTZ R5, R11, R2 ;  /* 0x000000020b057221 */ /* 0x000fe20000010000 */
[----:B------:R-:W-:-:S06]  /*3d4c0*/  FADD.FTZ R9, R15, R8 ;  /* 0x000000080f097221 */ /* 0x000fcc0000010000 */
[----:B------:R-:W4:Y:S01]  /*3d4d0*/  MUFU.EX2 R184, R184 ;  /* 0x000000b800b87308 */ /* 0x000f220000000800 */
[----:B------:R-:W-:-:S07]  /*3d4e0*/  FFMA.FTZ R188, R47, R4, -R3 ;  /* 0x000000042fbc7223 */ /* 0x000fce0000010803 */
[----:B------:R-:W5:Y:S01]  /*3d4f0*/  MUFU.EX2 R0, R0 ;  /* 0x0000000000007308 */ /* 0x000f620000000800 */
[----:B-1----:R-:W-:Y:S01]  /*3d500*/  FADD.FTZ R2, R14, R5 ;  /* 0x000000050e027221 */ /* 0x002fe20000010000 */
[----:B--2---:R-:W-:-:S06]  /*3d510*/  FADD.FTZ R10, R20, R9 ;  /* 0x00000009140a7221 */ /* 0x004fcc0000010000 */
[----:B------:R-:W1:Y:S01]  /*3d520*/  MUFU.EX2 R183, R183 ;  /* 0x000000b700b77308 */ /* 0x000e620000000800 */
[----:B------:R-:W-:-:S07]  /*3d530*/  FFMA.FTZ R197, R50, R4, -R3 ;  /* 0x0000000432c57223 */ /* 0x000fce0000010803 */
[----:B------:R-:W2:Y:S01]  /*3d540*/  MUFU.EX2 R187, R187 ;  /* 0x000000bb00bb7308 */ /* 0x000ea20000000800 */
[----:B0-----:R-:W-:Y:S01]  /*3d550*/  FADD.FTZ R5, R13, R2 ;  /* 0x000000020d057221 */ /* 0x001fe20000010000 */
[----:B---3--:R-:W-:-:S06]  /*3d560*/  FADD.FTZ R9, R17, R10 ;  /* 0x0000000a11097221 */ /* 0x008fcc0000010000 */
[----:B------:R-:W0:Y:S01]  /*3d570*/  MUFU.EX2 R186, R186 ;  /* 0x000000ba00ba7308 */ /* 0x000e220000000800 */
[----:B------:R-:W-:-:S07]  /*3d580*/  FFMA.FTZ R196, R51, R4, -R3 ;  /* 0x0000000433c47223 */ /* 0x000fce0000010803 */
[----:B------:R-:W3:Y:S01]  /*3d590*/  MUFU.EX2 R189, R189 ;  /* 0x000000bd00bd7308 */ /* 0x000ee20000000800 */
[----:B----4-:R-:W-:Y:S01]  /*3d5a0*/  FADD.FTZ R2, R184, R5 ;  /* 0x00000005b8027221 */ /* 0x010fe20000010000 */
[----:B-----5:R-:W-:-:S06]  /*3d5b0*/  FADD.FTZ R30, R0, R9 ;  /* 0x00000009001e7221 */ /* 0x020fcc0000010000 */
        /* <DEDUP_REMOVED lines=50> */
[----:B------:R-:W1:Y:S08]  /*3d8e0*/  MUFU.EX2 R205, R205 ;  /* 0x000000cd00cd7308 */ /* 0x000e700000000800 */
[----:B------:R-:W2:Y:S01]  /*3d8f0*/  MUFU.EX2 R21, R21 ;  /* 0x0000001500157308 */ /* 0x000ea20000000800 */
[----:B0-----:R-:W-:Y:S01]  /*3d900*/  FADD.FTZ R3, R202, R3 ;  /* 0x00000003ca037221 */ /* 0x001fe20000010000 */
[----:B---3--:R-:W-:-:S06]  /*3d910*/  FADD.FTZ R5, R9, R2 ;  /* 0x0000000209057221 */ /* 0x008fcc0000010000 */
[----:B------:R-:W0:Y:S08]  /*3d920*/  MUFU.EX2 R208, R208 ;  /* 0x000000d000d07308 */ /* 0x000e300000000800 */
[----:B------:R-:W3:Y:S01]  /*3d930*/  MUFU.EX2 R182, R182 ;  /* 0x000000b600b67308 */ /* 0x000ee20000000800 */
[----:B----4-:R-:W-:Y:S01]  /*3d940*/  FADD.FTZ R2, R206, R3 ;  /* 0x00000003ce027221 */ /* 0x010fe20000010000 */
[----:B-----5:R-:W-:-:S06]  /*3d950*/  FADD.FTZ R4, R180, R5 ;  /* 0x00000005b4047221 */ /* 0x020fcc0000010000 */
[----:B------:R-:W4:Y:S08]  /*3d960*/  MUFU.EX2 R207, R207 ;  /* 0x000000cf00cf7308 */ /* 0x000f300000000800 */
[----:B------:R-:W5:Y:S01]  /*3d970*/  MUFU.EX2 R181, R181 ;  /* 0x000000b500b57308 */ /* 0x000f620000000800 */
[----:B-1----:R-:W-:Y:S01]  /*3d980*/  FADD.FTZ R3, R205, R2 ;  /* 0x00000002cd037221 */ /* 0x002fe20000010000 */
[----:B--2---:R-:W-:-:S03]  /*3d990*/  FADD.FTZ R5, R21, R4 ;  /* 0x0000000415057221 */ /* 0x004fc60000010000 */
[----:B0-----:R-:W-:Y:S01]  /*3d9a0*/  FADD.FTZ R2, R208, R3 ;  /* 0x00000003d0027221 */ /* 0x001fe20000010000 */
[----:B---3--:R-:W-:-:S03]  /*3d9b0*/  FADD.FTZ R4, R182, R5 ;  /* 0x00000005b6047221 */ /* 0x008fc60000010000 */
[----:B----4-:R-:W-:Y:S01]  /*3d9c0*/  FADD.FTZ R31, R207, R2 ;  /* 0x00000002cf1f7221 */ /* 0x010fe20000010000 */
[----:B-----5:R-:W-:-:S04]  /*3d9d0*/  FADD.FTZ R33, R181, R4 ;  /* 0x00000004b5217221 */ /* 0x020fc80000010000 */
[----:B------:R-:W-:Y:S04]  /*3d9e0*/  ST.E desc[UR6][R6.64+0x10], R31 ;  /* 0x0000101f06007985 */ /* 0x000fe8000c101906 */
[----:B------:R0:W-:Y:S04]  /*3d9f0*/  ST.E desc[UR6][R6.64+0x14], R33 ;  /* 0x0000142106007985 */ /* 0x0001e8000c101906 */
[----:B------:R-:W2:Y:S04]  /*3da00*/  LDL.64 R36, [UR4] ;  /* 0x00000004ff247983 */ /* 0x000ea80008100a00 */
[----:B------:R-:W3:Y:S01]  /*3da10*/  LDL.64 R38, [UR4+0x98] ;  /* 0x00009804ff267983 */ /* 0x000ee20008100a00 */
[----:B------:R-:W-:-:S03]  /*3da20*/  LEA.HI R34, R235, 0x8, RZ, 0x19 ;  /* 0x00000008eb227811 */ /* 0x000fc600078fc8ff */
[----:B------:R-:W4:Y:S02]  /*3da30*/  LDL.64 R2, [UR4+0x80] ;  /* 0x00008004ff027983 */ /* 0x000f240008100a00 */
[----:B------:R1:W-:Y:S06]  /*3da40*/  BAR.SYNC.DEFER_BLOCKING R34, 0x100 ;  /* 0x000400220000751d */ /* 0x0003ec0000010000 */
[----:B0-----:R-:W5:Y:S04]  /*3da50*/  LDL.64 R6, [UR4+0x88] ;  /* 0x00008804ff067983 */ /* 0x001f680008100a00 */
[----:B--2---:R-:W2:Y:S04]  /*3da60*/  LD.E R37, desc[UR6][R36.64] ;  /* 0x0000000624257980 */ /* 0x004ea8000c101900 */
[----:B---3--:R-:W2:Y:S04]  /*3da70*/  LD.E.64 R4, desc[UR6][R38.64] ;  /* 0x0000000626047980 */ /* 0x008ea8000c101b00 */
[----:B----4-:R-:W3:Y:S04]  /*3da80*/  LD.E R27, desc[UR6][R2.64] ;  /* 0x00000006021b7980 */ /* 0x010ee8000c101900 */
[----:B------:R-:W4:Y:S04]  /*3da90*/  LD.E R29, desc[UR6][R2.64+0x4] ;  /* 0x00000406021d7980 */ /* 0x000f28000c101900 */
        /* <DEDUP_REMOVED lines=72> */
[----:B--2---:R-:W-:-:S03]  /*3df20*/  IMAD R4, R37, 0xc00, R4 ;  /* 0x00000c0025047824 */ /* 0x004fc600078e0204 */
        /* <DEDUP_REMOVED lines=58> */
[----:B------:R-:W-:Y:S02]  /*3e2d0*/  F2FP.F16.F32.PACK_AB R169, R169, R25 ;  /* 0x00000019a9a9723e */ /* 0x000fe400000000ff */
[----:B------:R-:W-:Y:S01]  /*3e2e0*/  F2FP.F16.F32.PACK_AB R171, R171, R24 ;  /* 0x00000018abab723e */ /* 0x000fe200000000ff */
        /* <DEDUP_REMOVED lines=128> */
[----:B------:R-:W-:Y:S01]  /*3eaf0*/  ST.E desc[UR6][R6.64], RZ ;  /* 0x000000ff06007985 */ /* 0x000fe2000c101906 */
[----:B0-----:R-:W-:-:S06]  /*3eb00*/  WARPGROUP.ARRIVE ;  /* 0x00000000000079c5 */ /* 0x001fcc0000000000 */
[----:B------:R-:W-:Y:S03]  /*3eb10*/  HGMMA.64x256x16.F32 R24, R168, gdesc[UR8].tnspB, RZ, !UPT, gsb0 ;  /* 0x43e00008a8187df0 */ /* 0x000fe6000c0008ff */
[----:B------:R-:W-:Y:S02]  /*3eb20*/  WARPGROUP.DEPBAR.LE gsb0, 0x0 ;  /* 0x00008000000079c5 */ /* 0x000fe40000010000 */
        /* <DEDUP_REMOVED lines=128> */
[----:B------:R-:W-:Y:S04]  /*3f330*/  ST.E desc[UR6][R6.64], R209 ;  /* 0x000000d106007985 */ /* 0x000fe8000c101906 */
[----:B0-----:R-:W5:Y:S04]  /*3f340*/  LD.E R24, desc[UR6][R2.64] ;  /* 0x0000000602187980 */ /* 0x001f68000c101900 */
[----:B-1----:R-:W5:Y:S04]  /*3f350*/  LD.E R25, desc[UR6][R2.64+0x4] ;  /* 0x0000040602197980 */ /* 0x002f68000c101900 */
[----:B--2---:R-:W2:Y:S04]  /*3f360*/  LD.E R26, desc[UR6][R2.64+0x8] ;  /* 0x00000806021a7980 */ /* 0x004ea8000c101900 */
[----:B---3--:R-:W2:Y:S04]  /*3f370*/  LD.E R27, desc[UR6][R2.64+0xc] ;  /* 0x00000c06021b7980 */ /* 0x008ea8000c101900 */
[----:B----4-:R-:W2:Y:S04]  /*3f380*/  LD.E R28, desc[UR6][R2.64+0x10] ;  /* 0x00001006021c7980 */ /* 0x010ea8000c101900 */
        /* <DEDUP_REMOVED lines=130> */
[----:B------:R-:W-:-:S04]  /*3fbb0*/  F2FP.F16.F32.PACK_AB R171, R17, R20 ;  /* 0x0000001411ab723e */ /* 0x000fc800000000ff */
[----:B--2---:R-:W-:-:S06]  /*3fbc0*/  WARPGROUP.ARRIVE ;  /* 0x00000000000079c5 */ /* 0x004fcc0000000000 */
[----:B------:R-:W-:Y:S03]  /*3fbd0*/  HGMMA.64x256x16.F32 R24, R168, gdesc[UR8].tnspB, R24, gsb0 ;  /* 0x43e00008a8187df0 */ /* 0x000fe60008000818 */
        /* <DEDUP_REMOVED lines=1457> */
[----:B------:R-:W-:-:S13]  /*456f0*/  LOP3.LUT P6, RZ, R235, 0x7f, RZ, 0xc0, !PT ;  /* 0x0000007febff7812 */ /* 0x000fda00078cc0ff */
[----:B0-----:R-:W-:Y:S05]  /*45700*/  @P6 BRA `(.L_x_4140) ;  /* 0x0000000000206947 */ /* 0x001fea0003800000 */
[----:B------:R-:W2:Y:S04]  /*45710*/  LDL.64 R2, [UR4+0x40] ;  /* 0x00004004ff027983 */ /* 0x000ea80008100a00 */
[----:B------:R-:W3:Y:S04]  /*45720*/  LDL.64 R4, [UR4] ;  /* 0x00000004ff047983 */ /* 0x000ee80008100a00 */
[----:B--2---:R-:W2:Y:S04]  /*45730*/  LD.E.64 R2, desc[UR6][R2.64+0x30] ;  /* 0x0000300602027980 */ /* 0x004ea8000c101b00 */
[----:B---3--:R-:W3:Y:S01]  /*45740*/  LD.E R4, desc[UR6][R4.64] ;  /* 0x0000000604047980 */ /* 0x008ee2000c101900 */
[----:B--2---:R-:W-:-:S05]  /*45750*/  MOV R7, R2 ;  /* 0x0000000200077202 */ /* 0x004fca0000000f00 */
[----:B---3--:R-:W-:-:S05]  /*45760*/  IMAD R0, R4, 0x8, R7 ;  /* 0x0000000804007824 */ /* 0x008fca00078e0207 */
[----:B------:R-:W-:-:S04]  /*45770*/  PRMT R0, RZ, 0x654, R0 ;  /* 0x00000654ff007816 */ /* 0x000fc80000000000 */
[----:B------:R0:W-:Y:S03]  /*45780*/  SYNCS.ARRIVE.TRANS64.RED.A1T0 RZ, [R0+URZ], RZ ;  /* 0x000000ff00ff79a7 */ /* 0x0001e6000810043f */
.L_x_4140:
[----:B------:R-:W-:-:S04]  /*45790*/  IMAD.MOV.U32 R237, RZ, RZ, 0x0 ;  /* 0x00000000ffed7424 */ /* 0x000fc800078e00ff */
[----:B0-----:R-:W-:Y:S05]  /*457a0*/  RET.REL.NODEC R236 `(_ZN7cutlass13device_kernelIN5flash11enable_sm90INS1_16FlashAttnFwdSm90INS1_25CollectiveMainloopFwdSm90ILi2EN4cute5tupleIJNS5_1CILi1EEES8_S8_EEENS6_IJNS7_ILi128EEENS7_ILi96EEENS7_ILi64EEEEEELi256ENS_6half_tEfNS_4arch4Sm90ELb0ELb1ELb0ELb1ELb0ELb1ELb1ELb1ELb0ELb1ELb0ELb0EEENS1_21CollectiveEpilogueFwdINS6_IJSA_NS7_ILi256EEESB_EEES9_SE_SG_Li256ELb1ELb1ELb0ELb0EEENS1_36VarlenDynamicPersistentTileSchedulerILi128ELi96ELi256ELi128ELb0ELb1ELb1ELb1ELb0ELb1EEEEEEEEEvNT_6ParamsE) ;  /* 0xfffffba8ec147950 */ /* 0x001fea0003c3ffff */
.L_x_4116:
[----:B0-----:R0:W1:Y:S02]  /*457b0*/  SYNCS.PHASECHK.TRANS64.TRYWAIT P0, [R8+URZ], R9 ;  /* 0x00000009080075a7 */ /* 0x001064000800017f */
[----:B-1----:R-:W-:Y:S05]  /*457c0*/  @!P0 NANOSLEEP.SYNCS 0x989680 ;  /* 0x009896800000895d */ /* 0x002fea0003900000 */
[----:B------:R-:W1:Y:S02]  /*457d0*/  @!P0 SYNCS.PHASECHK.TRANS64 P0, [R8+URZ], R9 ;  /* 0x00000009080085a7 */ /* 0x000e64000800007f */
[----:B-1----:R-:W-:Y:S05]  /*457e0*/  @!P0 BRA `(.L_x_4116) ;  /* 0xfffffffc00f08947 */ /* 0x002fea000383ffff */
[----:B------:R-:W-:Y:S05]  /*457f0*/  BRA `(.L_x_4115) ;  /* 0xffffff4c00247947 */ /* 0x000fea000383ffff */
.L_x_4118:
[----:B0-----:R0:W1:Y:S02]  /*45800*/  SYNCS.PHASECHK.TRANS64.TRYWAIT P0, [R4+URZ+0x32410], R9 ;  /* 0x03241009040075a7 */ /* 0x001064000800017f */
[----:B-1----:R-:W-:Y:S05]  /*45810*/  @!P0 NANOSLEEP.SYNCS 0x989680 ;  /* 0x009896800000895d */ /* 0x002fea0003900000 */
[----:B------:R-:W1:Y:S02]  /*45820*/  @!P0 SYNCS.PHASECHK.TRANS64 P0, [R4+URZ+0x32410], R9 ;  /* 0x03241009040085a7 */ /* 0x000e64000800007f */
[----:B-1----:R-:W-:Y:S05]  /*45830*/  @!P0 BRA `(.L_x_4118) ;  /* 0xfffffffc00f08947 */ /* 0x002fea000383ffff */
[----:B------:R-:W-:Y:S05]  /*45840*/  BRA `(.L_x_4141) ;  /* 0xffffff5000187947 */ /* 0x000fea000383ffff */
.L_x_4125:
[----:B0-----:R0:W1:Y:S02]  /*45850*/  SYNCS.PHASECHK.TRANS64.TRYWAIT P0, [R8+URZ], R9 ;  /* 0x00000009080075a7 */ /* 0x001064000800017f */
[----:B-1----:R-:W-:Y:S05]  /*45860*/  @!P0 NANOSLEEP.SYNCS 0x989680 ;  /* 0x009896800000895d */ /* 0x002fea0003900000 */
[----:B------:R-:W1:Y:S02]  /*45870*/  @!P0 SYNCS.PHASECHK.TRANS64 P0, [R8+URZ], R9 ;  /* 0x00000009080085a7 */ /* 0x000e64000800007f */
[----:B-1----:R-:W-:Y:S05]  /*45880*/  @!P0 BRA `(.L_x_4125) ;  /* 0xfffffffc00f08947 */ /* 0x002fea000383ffff */
[----:B------:R-:W-:Y:S05]  /*45890*/  BRA `(.L_x_4124) ;  /* 0xffffff50008c7947 */ /* 0x000fea000383ffff */
.L_x_4142:
        /* <DEDUP_REMOVED lines=14> */
.L_x_6047:


//--------------------- .text._ZN7cutlass13device_kernelIN5flash11enable_sm90INS1_16FlashAttnFwdSm90INS1_25CollectiveMainloopFwdSm90ILi2EN4cute5tupleIJNS5_1CILi1EEES8_S8_EEENS6_IJNS7_ILi128EEENS7_ILi96EEENS7_ILi64EEEEEELi256ENS_6half_tEfNS_4arch4Sm90ELb1ELb0ELb0ELb0ELb0ELb0ELb0ELb1ELb0ELb1ELb0ELb0EEENS1_21CollectiveEpilogueFwdINS6_IJSA_NS7_ILi256EEESB_EEES9_SE_SG_Li256ELb0ELb1ELb0ELb0EEENS1_30DynamicPersistentTileSchedulerILi256ELi128ELb0ELb1ELb1EEEEEEEEEvNT_6ParamsE --------------------------
	.section	.text._ZN7cutlass13device_kernelIN5flash11enable_sm90INS1_16FlashAttnFwdSm90INS1_25CollectiveMainloopFwdSm90ILi2EN4cute5tupleIJNS5_1CILi1EEES8_S8_EEENS6_IJNS7_ILi128EEENS7_ILi96EEENS7_ILi64EEEEEELi256ENS_6half_tEfNS_4arch4Sm90ELb1ELb0ELb0ELb0ELb0ELb0ELb0ELb1ELb0ELb1ELb0ELb0EEENS1_21CollectiveEpilogueFwdINS6_IJSA_NS7_ILi256EEESB_EEES9_SE_SG_Li256ELb0ELb1ELb0ELb0EEENS1_30DynamicPersistentTileSchedulerILi256ELi128ELb0ELb1ELb1EEEEEEEEEvNT_6ParamsE,"ax",@progbits
	.align	128
.text._ZN7cutlass13device_kernelIN5flash11enable_sm90INS1_16FlashAttnFwdSm90INS1_25CollectiveMainloopFwdSm90ILi2EN4cute5tupleIJNS5_1CILi1EEES8_S8_EEENS6_IJNS7_ILi128EEENS7_ILi96EEENS7_ILi64EEEEEELi256ENS_6half_tEfNS_4arch4Sm90ELb1ELb0ELb0ELb0ELb0ELb0ELb0ELb1ELb0ELb1ELb0ELb0EEENS1_21CollectiveEpilogueFwdINS6_IJSA_NS7_ILi256EEESB_EEES9_SE_SG_Li256ELb0ELb1ELb0ELb0EEENS1_30DynamicPersistentTileSchedulerILi256ELi128ELb0ELb1ELb1EEEEEEEEEvNT_6ParamsE:
        .type           _ZN7cutlass13device_kernelIN5flash11enable_sm90INS1_16FlashAttnFwdSm90INS1_25CollectiveMainloopFwdSm90ILi2EN4cute5tupleIJNS5_1CILi1EEES8_S8_EEENS6_IJNS7_ILi128EEENS7_ILi96EEENS7_ILi64EEEEEELi256ENS_6half_tEfNS_4arch4Sm90ELb1ELb0ELb0ELb0ELb0ELb0ELb0ELb1ELb0ELb1ELb0ELb0EEENS1_21CollectiveEpilogueFwdINS6_IJSA_NS7_ILi256EEESB_EEES9_SE_SG_Li256ELb0ELb1ELb0ELb0EEENS1_30DynamicPersistentTileSchedulerILi256ELi128ELb0ELb1ELb1EEEEEEEEEvNT_6ParamsE,@function
        .size           _ZN7cutlass13device_kernelIN5flash11enable_sm90INS1_16FlashAttnFwdSm90INS1_25CollectiveMainloopFwdSm90ILi2EN4cute5tupleIJNS5_1CILi1EEES8_S8_EEENS6_IJNS7_ILi128EEENS7_ILi96EEENS7_ILi64EEEEEELi256ENS_6half_tEfNS_4arch4Sm90ELb1ELb0ELb0ELb0ELb0ELb0ELb0ELb1ELb0ELb1ELb0ELb0EEENS1_21CollectiveEpilogueFwdINS6_IJSA_NS7_ILi256EEESB_EEES9_SE_SG_Li256ELb0ELb1ELb0ELb0EEENS1_30DynamicPersistentTileSchedulerILi256ELi128ELb0ELb1ELb1EEEEEEEEEvNT_6ParamsE,(.L_x_6049 - _ZN7cutlass13device_kernelIN5flash11enable_sm90INS1_16FlashAttnFwdSm90INS1_25CollectiveMainloopFwdSm90ILi2EN4cute5tupleIJNS5_1CILi1EEES8_S8_EEENS6_IJNS7_ILi128EEENS7_ILi96EEENS7_ILi64EEEEEELi256ENS_6half_tEfNS_4arch4Sm90ELb1ELb0ELb0ELb0ELb0ELb0ELb0ELb1ELb0ELb1ELb0ELb0EEENS1_21CollectiveEpilogueFwdINS6_IJSA_NS7_ILi256EEESB_EEES9_SE_SG_Li256ELb0ELb1ELb0ELb0EEENS1_30DynamicPersistentTileSchedulerILi256ELi128ELb0ELb1ELb1EEEEEEEEEvNT_6ParamsE)
        .other          _ZN7cutlass13device_kernelIN5flash11enable_sm90INS1_16FlashAttnFwdSm90INS1_25CollectiveMainloopFwdSm90ILi2EN4cute5tupleIJNS5_1CILi1EEES8_S8_EEENS6_IJNS7_ILi128EEENS7_ILi96EEENS7_ILi64EEEEEELi256ENS_6half_tEfNS_4arch4Sm90ELb1ELb0ELb0ELb0ELb0ELb0ELb0ELb1ELb0ELb1ELb0ELb0EEENS1_21CollectiveEpilogueFwdINS6_IJSA_NS7_ILi256EEESB_EEES9_SE_SG_Li256ELb0ELb1ELb0ELb0EEENS1_30DynamicPersistentTileSchedulerILi256ELi128ELb0ELb1ELb1EEEEEEEEEvNT_6ParamsE,@"STO_CUDA_ENTRY STV_DEFAULT"
_ZN7cutlass13device_kernelIN5flash11enable_sm90INS1_16FlashAttnFwdSm90INS1_25CollectiveMainloopFwdSm90ILi2EN4cute5tupleIJNS5_1CILi1EEES8_S8_EEENS6_IJNS7_ILi128EEENS7_ILi96EEENS7_ILi64EEEEEELi256ENS_6half_tEfNS_4arch4Sm90ELb1ELb0ELb0ELb0ELb0ELb0ELb0ELb1ELb0ELb1ELb0ELb0EEENS1_21CollectiveEpilogueFwdINS6_IJSA_NS7_ILi256EEESB_EEES9_SE_SG_Li256ELb0ELb1ELb0ELb0EEENS1_30DynamicPersistentTileSchedulerILi256ELi128ELb0ELb1ELb1EEEEEEEEEvNT_6ParamsE:
        /* <DEDUP_REMOVED lines=18> */
.L_x_4144:
[----:B------:R-:W-:Y:S05]  /*0120*/  BSYNC B0 ;  /* 0x0000000000007941 */ /* 0x000fea0003800000 */
.L_x_4143:
        /* <DEDUP_REMOVED lines=41> */
.L_x_4145:
        /* <DEDUP_REMOVED lines=22> */
.L_x_4146:
        /* <DEDUP_REMOVED lines=18> */
.L_x_4147:
        /* <DEDUP_REMOVED lines=22> */
.L_x_4148:
        /* <DEDUP_REMOVED lines=22> */
.L_x_4149:
[----:B------:R-:W-:Y:S01]  /*0900*/  PLOP3.LUT P0, PT, PT, PT, UP0, 0x80, 0x0 ;  /* 0x000000000000781c */ /* 0x000fe20003f0f008 */
[----:B------:R-:W-:Y:S01]  /*0910*/  UMOV UR40, 0x1 ;  /* 0x0000000100287882 */ /* 0x000fe20000000000 */
[----:B------:R-:W-:Y:S01]  /*0920*/  NOP ;  /* 0x0000000000007918 */ /* 0x000fe20000000000 */
[----:B------:R-:W-:Y:S01]  /*0930*/  USEL UR40, UR40, 0x2, !UP0 ;  /* 0x0000000228287887 */ /* 0x000fe2000c000000 */
[----:B------:R-:W-:Y:S01]  /*0940*/  ULDC.64 UR46, c[0x0][0x208] ;  /* 0x00008200002e7ab9 */ /* 0x000fe20000000a00 */
[----:B012-4-:R-:W-:Y:S08]  /*0950*/  BAR.SYNC.DEFER_BLOCKING 0x0 ;  /* 0x0000000000007b1d */ /* 0x017ff00000010000 */
[----:B------:R-:W-:Y:S05]  /*0960*/  @!P0 BRA `(.L_x_4150) ;  /* 0x000000a000bc8947 */ /* 0x000fea0003800000 */
.L_x_4151:
        /* <DEDUP_REMOVED lines=39> */
[----:B------:R-:W-:Y:S02]  /*0be0*/  LEA.HI R3, R3, R212, RZ, 0x3 ;  /* 0x000000d403037211 */ /* 0x000fe400078f18ff */
[----:B------:R-:W-:Y:S01]  /*0bf0*/  LEA.HI R11, R11, R8, RZ, 0x3 ;  /* 0x000000080b0b7211 */ /* 0x000fe200078f18ff */
[----:B------:R-:W-:Y:S01]  /*0c00*/  IMAD.IADD R7, R212, 0x1, -R7 ;  /* 0x00000001d4077824 */ /* 0x000fe200078e0a07 */
[----:B------:R-:W-:Y:S02]  /*0c10*/  SHF.R.S32.HI R205, RZ, 0x7, R0 ;  /* 0x00000007ffcd7819 */ /* 0x000fe40000011400 */
[----:B------:R-:W-:-:S02]  /*0c20*/  LOP3.LUT R4, R4, 0xfffffc00, RZ, 0xc0, !PT ;  /* 0xfffffc0004047812 */ /* 0x000fc400078ec0ff */
[----:B------:R-:W-:Y:S02]  /*0c30*/  LOP3.LUT R23, R3, 0xfffffff8, RZ, 0xc0, !PT ;  /* 0xfffffff803177812 */ /* 0x000fe400078ec0ff */
[----:B------:R-:W-:Y:S01]  /*0c40*/  LOP3.LUT R11, R11, 0xfffffff8, RZ, 0xc0, !PT ;  /* 0xfffffff80b0b7812 */ /* 0x000fe200078ec0ff */
[----:B------:R-:W-:Y:S01]  /*0c50*/  IMAD R5, R5, 0x40, R4 ;  /* 0x0000004005057824 */ /* 0x000fe200078e0204 */
        /* <DEDUP_REMOVED lines=25> */
.L_x_4202:
        /* <DEDUP_REMOVED lines=21> */
.L_x_4152:
[----:B------:R-:W-:Y:S01]  /*0f40*/  ULDC UR8, c[0x0][0xc54] ;  /* 0x0003150000087ab9 */ /* 0x000fe20000000800 */
[----:B------:R-:W-:Y:S01]  /*0f50*/  UMOV UR4, UR9 ;  /* 0x0000000900047c82 */ /* 0x000fe20008000000 */
[----:B------:R-:W-:-:S11]  /*0f60*/  UISETP.NE.AND UP0, UPT, UR8, 0x1, UPT ;  /* 0x000000010800788c */ /* 0x000fd6000bf05270 */
[----:B------:R-:W-:Y:S02]  /*0f70*/  @UP0 ULDC.64 UR10, c[0x0][0xc58] ;  /* 0x00031600000a0ab9 */ /* 0x000fe40000000a00 */
[----:B------:R-:W-:-:S04]  /*0f80*/  UIMAD.WIDE.U32 UR6, UR9, UR10, URZ ;  /* 0x0000000a090672a5 */ /* 0x000fc8000f8e003f */
[----:B------:R-:W-:-:S04]  /*0f90*/  @UP0 USHF.R.U32.HI UR4, URZ, UR11, UR7 ;  /* 0x0000000b3f040299 */ /* 0x000fc80008011607 */
[----:B------:R-:W-:-:S12]  /*0fa0*/  UIMAD UR6, UR4, UR8, URZ ;  /* 0x00000008040672a4 */ /* 0x000fd8000f8e023f */
.L_x_4153:
[----:B------:R-:W-:Y:S01]  /*0fb0*/  ULOP3.LUT UR4, URZ, UR4, URZ, 0x33, !UPT ;  /* 0x000000043f047292 */ /* 0x000fe2000f8e333f */
[----:B------:R-:W-:Y:S01]  /*0fc0*/  PLOP3.LUT P0, PT, PT, PT, PT, 0x80, 0x0 ;  /* 0x000000000000781c */ /* 0x000fe20003f0f070 */
[----:B------:R-:W-:Y:S01]  /*0fd0*/  UIADD3 UR10, UR9, -UR6, URZ ;  /* 0x80000006090a7290 */ /* 0x000fe2000fffe03f */
[----:B------:R-:W-:Y:S01]  /*0fe0*/  CS2R R4, SRZ ;  /* 0x0000000000047805 */ /* 0x000fe2000001ff00 */
[----:B------:R-:W-:Y:S01]  /*0ff0*/  ULDC UR7, c[0x0][0x448] ;  /* 0x0001120000077ab9 */ /* 0x000fe20000000800 */
[----:B------:R-:W-:Y:S01]  /*1000*/  ULDC UR6, c[0x0][0xc3c] ;  /* 0x00030f0000067ab9 */ /* 0x000fe20000000800 */
[----:B------:R-:W-:Y:S01]  /*1010*/  UISETP.NE.AND UP2, UPT, UR7, 0x1, UPT ;  /* 0x000000010700788c */ /* 0x000fe2000bf45270 */
[----:B------:R-:W-:Y:S01]  /*1020*/  CS2R R6, SRZ ;  /* 0x0000000000067805 */ /* 0x000fe2000001ff00 */
[----:B------:R-:W-:Y:S01]  /*1030*/  UIADD3 UR4, UR4, UR6, URZ ;  /* 0x0000000604047290 */ /* 0x000fe2000fffe03f */
[----:B------:R-:W-:Y:S01]  /*1040*/  CS2R R180, SRZ ;  /* 0x0000000000b47805 */ /* 0x000fe2000001ff00 */
[----:B------:R-:W-:Y:S01]  /*1050*/  ULDC.64 UR12, c[0x0][0x418] ;  /* 0x00010600000c7ab9 */ /* 0x000fe20000000a00 */
[----:B------:R-:W-:Y:S01]  /*1060*/  ULDC UR43, c[0x0][0x424] ;  /* 0x00010900002b7ab9 */ /* 0x000fe20000000800 */
[----:B------:R-:W-:Y:S01]  /*1070*/  UISETP.NE.U32.AND UP0, UPT, UR12, URZ, UPT ;  /* 0x0000003f0c00728c */ /* 0x000fe2000bf05070 */
[----:B------:R-:W-:Y:S01]  /*1080*/  CS2R R148, SRZ ;  /* 0x0000000000947805 */ /* 0x000fe2000001ff00 */
[----:B------:R-:W-:Y:S01]  /*1090*/  USHF.L.U32 UR44, UR4, 0x7, URZ ;  /* 0x00000007042c7899 */ /* 0x000fe2000800063f */
[----:B------:R-:W-:Y:S01]  /*10a0*/  CS2R R178, SRZ ;  /* 0x0000000000b27805 */ /* 0x000fe2000001ff00 */
[----:B------:R-:W-:Y:S01]  /*10b0*/  UISETP.NE.AND.EX UP0, UPT, UR13, URZ, UPT, UP0 ;  /* 0x0000003f0d00728c */ /* 0x000fe2000bf05300 */
[----:B------:R-:W-:Y:S01]  /*10c0*/  CS2R R144, SRZ ;  /* 0x0000000000907805 */ /* 0x000fe2000001ff00 */
[----:B------:R-:W-:Y:S01]  /*10d0*/  UIADD3 UR4, UR44, 0x7f, URZ ;  /* 0x0000007f2c047890 */ /* 0x000fe2000fffe03f */
[----:B------:R-:W-:Y:S01]  /*10e0*/  CS2R R176, SRZ ;  /* 0x0000000000b07805 */ /* 0x000fe2000001ff00 */
[----:B------:R-:W-:Y:S01]  /*10f0*/  ULDC UR8, c[0x0][0x288] ;  /* 0x0000a20000087ab9 */ /* 0x000fe20000000800 */
[----:B------:R-:W-:Y:S01]  /*1100*/  @UP2 ULDC UR6, c[0x0][0x44c] ;  /* 0x0001130000062ab9 */ /* 0x000fe20000000800 */
[----:B------:R-:W-:Y:S01]  /*1110*/  UIADD3 UR8, -UR8, 0x60, URZ ;  /* 0x0000006008087890 */ /* 0x000fe2000fffe13f */
[----:B------:R-:W-:Y:S01]  /*1120*/  CS2R R140, SRZ ;  /* 0x00000000008c7805 */ /* 0x000fe2000001ff00 */
[----:B------:R-:W-:Y:S01]  /*1130*/  UIMAD.WIDE.U32 UR6, UR4, UR6, URZ ;  /* 0x00000006040672a5 */ /* 0x000fe2000f8e003f */
[----:B------:R-:W-:Y:S01]  /*1140*/  CS2R R174, SRZ ;  /* 0x0000000000ae7805 */ /* 0x000fe2000001ff00 */
[----:B------:R-:W-:Y:S01]  /*1150*/  USEL UR43, UR43, 0x1, UP0 ;  /* 0x000000012b2b7887 */ /* 0x000fe20008000000 */
[----:B------:R-:W-:Y:S01]  /*1160*/  CS2R R136, SRZ ;  /* 0x0000000000887805 */ /* 0x000fe2000001ff00 */
[----:B------:R-:W-:Y:S01]  /*1170*/  ULDC UR9, c[0x0][0x2f0] ;  /* 0x0000bc0000097ab9 */ /* 0x000fe20000000800 */
[----:B------:R-:W-:Y:S01]  /*1180*/  @UP2 ULDC UR12, c[0x0][0x450] ;  /* 0x00011400000c2ab9 */ /* 0x000fe20000000800 */
[----:B------:R-:W-:Y:S01]  /*1190*/  UIMAD UR8, UR43, UR9, UR8 ;  /* 0x000000092b0872a4 */ /* 0x000fe2000f8e0208 */
[----:B------:R-:W-:Y:S01]  /*11a0*/  CS2R R120, SRZ ;  /* 0x0000000000787805 */ /* 0x000fe2000001ff00 */
[----:B------:R-:W-:Y:S01]  /*11b0*/  @UP2 USHF.R.U32.HI UR4, URZ, UR12, UR7 ;  /* 0x0000000c3f042299 */ /* 0x000fe20008011607 */
[----:B------:R-:W-:Y:S01]  /*11c0*/  CS2R R132, SRZ ;  /* 0x0000000000847805 */ /* 0x000fe2000001ff00 */
[----:B------:R-:W-:Y:S01]  /*11d0*/  UIMAD UR6, UR43, UR9, 0x5f ;  /* 0x0000005f2b0674a4 */ /* 0x000fe2000f8e0209 */
[----:B------:R-:W-:Y:S01]  /*11e0*/  CS2R R116, SRZ ;  /* 0x0000000000747805 */ /* 0x000fe2000001ff00 */
[----:B------:R-:W-:Y:S01]  /*11f0*/  UIADD3 UR8, UR8, UR4, URZ ;  /* 0x0000000408087290 */ /* 0x000fe2000fffe03f */
[----:B------:R-:W-:Y:S01]  /*1200*/  CS2R R112, SRZ ;  /* 0x0000000000707805 */ /* 0x000fe2000001ff00 */
[----:B------:R-:W-:Y:S01]  /*1210*/  UIMAD.WIDE UR6, UR6, 0x2aaaaaab, URZ ;  /* 0x2aaaaaab060678a5 */ /* 0x000fe2000f8e023f */
[----:B------:R-:W-:Y:S01]  /*1220*/  CS2R R128, SRZ ;  /* 0x0000000000807805 */ /* 0x000fe2000001ff00 */
[----:B------:R-:W-:Y:S01]  /*1230*/  UIMAD.WIDE UR8, UR8, 0x2aaaaaab, URZ ;  /* 0x2aaaaaab080878a5 */ /* 0x000fe2000f8e023f */
[----:B------:R-:W-:Y:S01]  /*1240*/  CS2R R108, SRZ ;  /* 0x00000000006c7805 */ /* 0x000fe2000001ff00 */
[----:B------:R-:W-:Y:S01]  /*1250*/  ULDC UR11, c[0x0][0xc54] ;  /* 0x00031500000b7ab9 */ /* 0x000fe20000000800 */
[----:B------:R-:W-:Y:S01]  /*1260*/  USHF.R.U32.HI UR4, URZ, 0x1f, UR7 ;  /* 0x0000001f3f047899 */ /* 0x000fe20008011607 */
[----:B------:R-:W-:Y:S01]  /*1270*/  CS2R R104, SRZ ;  /* 0x0000000000687805 */ /* 0x000fe2000001ff00 */
[----:B------:R-:W-:Y:S01]  /*1280*/  UIMAD UR11, UR5, UR11, UR10 ;  /* 0x0000000b050b72a4 */ /* 0x000fe2000f8e020a */
[----:B------:R-:W-:Y:S01]  /*1290*/  CS2R R124, SRZ ;  /* 0x00000000007c7805 */ /* 0x000fe2000001ff00 */
[----:B------:R-:W-:Y:S01]  /*12a0*/  USHF.R.U32.HI UR5, URZ, 0x1f, UR9 ;  /* 0x0000001f3f057899 */ /* 0x000fe20008011609 */
[----:B------:R-:W-:Y:S01]  /*12b0*/  CS2R R100, SRZ ;  /* 0x0000000000647805 */ /* 0x000fe2000001ff00 */
[----:B------:R-:W-:Y:S01]  /*12c0*/  ULEA.HI.SX32 UR7, UR7, UR4, 0x1c ;  /* 0x0000000407077291 */ /* 0x000fe2000f8fe23f */
[----:B------:R-:W-:Y:S01]  /*12d0*/  CS2R R96, SRZ ;  /* 0x0000000000607805 */ /* 0x000fe2000001ff00 */
[----:B------:R-:W-:Y:S01]  /*12e0*/  ULEA.HI.SX32 UR9, UR9, UR5, 0x1c ;  /* 0x0000000509097291 */ /* 0x000fe2000f8fe23f */
[----:B------:R-:W-:Y:S01]  /*12f0*/  IMAD.MOV.U32 R202, RZ, RZ, RZ ;  /* 0x000000ffffca7224 */ /* 0x000fe200078e00ff */
[----:B------:R-:W-:Y:S01]  /*1300*/  ULDC UR39, c[0x0][0xc48] ;  /* 0x0003120000277ab9 */ /* 0x000fe20000000800 */
[----:B------:R-:W-:Y:S01]  /*1310*/  UMOV UR42, UR11 ;  /* 0x0000000b002a7c82 */ /* 0x000fe20008000000 */
[----:B------:R-:W-:Y:S01]  /*1320*/  UISETP.LT.AND UP0, UPT, UR7, UR9, UPT ;  /* 0x000000090700728c */ /* 0x000fe2000bf01270 */
[----:B------:R-:W-:Y:S01]  /*1330*/  CS2R R92, SRZ ;  /* 0x00000000005c7805 */ /* 0x000fe2000001ff00 */
[----:B------:R-:W-:Y:S01]  /*1340*/  UISETP.NE.AND UP1, UPT, UR39, 0x1, UPT ;  /* 0x000000012700788c */ /* 0x000fe2000bf25270 */
[----:B------:R-:W-:Y:S01]  /*1350*/  CS2R R88, SRZ ;  /* 0x0000000000587805 */ /* 0x000fe2000001ff00 */
[----:B------:R-:W-:Y:S01]  /*1360*/  USEL UR41, UR7, UR9, UP0 ;  /* 0x0000000907297287 */ /* 0x000fe20008000000 */
[----:B------:R-:W-:Y:S01]  /*1370*/  IMAD.MOV.U32 R201, RZ, RZ, RZ ;  /* 0x000000ffffc97224 */ /* 0x000fe200078e00ff */
[----:B------:R-:W-:-:S02]  /*1380*/  CS2R R84, SRZ ;  /* 0x0000000000547805 */ /* 0x000fc4000001ff00 */
[----:B------:R-:W-:Y:S01]  /*1390*/  CS2R R80, SRZ ;  /* 0x0000000000507805 */ /* 0x000fe2000001ff00 */
[----:B------:R-:W-:Y:S01]  /*13a0*/  UISETP.GE.AND UP0, UPT, UR41, 0x1, UPT ;  /* 0x000000012900788c */ /* 0x000fe2000bf06270 */
[----:B------:R-:W-:Y:S02]  /*13b0*/  CS2R R198, SRZ ;  /* 0x0000000000c67805 */ /* 0x000fe4000001ff00 */
[----:B------:R-:W-:Y:S02]  /*13c0*/  CS2R R76, SRZ ;  /* 0x00000000004c7805 */ /* 0x000fe4000001ff00 */
[----:B------:R-:W-:Y:S02]  /*13d0*/  CS2R R72, SRZ ;  /* 0x0000000000487805 */ /* 0x000fe4000001ff00 */
[----:B------:R-:W-:Y:S01]  /*13e0*/  CS2R R68, SRZ ;  /* 0x0000000000447805 */ /* 0x000fe2000001ff00 */
[----:B------:R-:W-:Y:S01]  /*13f0*/  @UP1 ULDC UR10, c[0x0][0xc4c] ;  /* 0x00031300000a1ab9 */ /* 0x000fe20000000800 */
[----:B------:R-:W-:Y:S01]  /*1400*/  PLOP3.LUT P1, PT, PT, PT, UP0, 0x80, 0x0 ;  /* 0x000000000000781c */ /* 0x000fe20003f2f008 */
[----:B------:R-:W-:Y:S01]  /*1410*/  UIMAD.WIDE.U32 UR4, UR11, UR10, URZ ;  /* 0x0000000a0b0472a5 */ /* 0x000fe2000f8e003f */
[----:B------:R-:W-:Y:S01]  /*1420*/  CS2R R64, SRZ ;  /* 0x0000000000407805 */ /* 0x000fe2000001ff00 */
[----:B------:R-:W-:Y:S01]  /*1430*/  @UP1 ULDC UR6, c[0x0][0xc50] ;  /* 0x0003140000061ab9 */ /* 0x000fe20000000800 */
[----:B------:R-:W-:Y:S01]  /*1440*/  CS2R R196, SRZ ;  /* 0x0000000000c47805 */ /* 0x000fe2000001ff00 */
[----:B------:R-:W-:Y:S01]  /*1450*/  @UP1 USHF.R.U32.HI UR42, URZ, UR6, UR5 ;  /* 0x000000063f2a1299 */ /* 0x000fe20008011605 */
[----:B------:R-:W-:-:S02]  /*1460*/  CS2R R60, SRZ ;  /* 0x00000000003c7805 */ /* 0x000fc4000001ff00 */
[----:B------:R-:W-:Y:S02]  /*1470*/  CS2R R56, SRZ ;  /* 0x0000000000387805 */ /* 0x000fe4000001ff00 */
[----:B------:R-:W-:Y:S01]  /*1480*/  CS2R R52, SRZ ;  /* 0x0000000000347805 */ /* 0x000fe2000001ff00 */
[----:B------:R-:W-:Y:S01]  /*1490*/  UIADD3 UR4, -UR42, URZ, URZ ;  /* 0x0000003f2a047290 */ /* 0x000fe2000fffe13f */
[----:B------:R-:W-:Y:S02]  /*14a0*/  CS2R R194, SRZ ;  /* 0x0000000000c27805 */ /* 0x000fe4000001ff00 */
[----:B------:R-:W-:Y:S02]  /*14b0*/  CS2R R94, SRZ ;  /* 0x00000000005e7805 */ /* 0x000fe4000001ff00 */
[----:B------:R-:W-:Y:S01]  /*14c0*/  CS2R R90, SRZ ;  /* 0x00000000005a7805 */ /* 0x000fe2000001ff00 */
[----:B------:R-:W-:Y:S01]  /*14d0*/  UIMAD UR39, UR39, UR4, UR11 ;  /* 0x00000004272772a4 */ /* 0x000fe2000f8e020b */
        /* <DEDUP_REMOVED lines=60> */
.L_x_4155:
        /* <DEDUP_REMOVED lines=13> */
.L_x_4306:
[----:B0-----:R-:W-:Y:S01]  /*1970*/  IMAD.U32 R0, RZ, RZ, UR45 ;  /* 0x0000002dff007e24 */ /* 0x001fe2000f8e00ff */
[----:B------:R-:W-:Y:S05]  /*1980*/  WARPSYNC.ALL ;  /* 0x0000000000007948 */ /* 0x000fea0003800000 */
[----:B------:R0:W-:Y:S01]  /*1990*/  BAR.SYNC.DEFER_BLOCKING R8, 0x100 ;  /* 0x000400080000751d */ /* 0x0001e20000010000 */
[----:B------:R-:W-:-:S13]  /*19a0*/  ISETP.NE.AND P0, PT, R0, 0x3, PT ;  /* 0x000000030000780c */ /* 0x000fda0003f05270 */
[----:B0-----:R-:W-:Y:S05]  /*19b0*/  @!P0 BRA `(.L_x_4157) ;  /* 0x0000000000048947 */ /* 0x001fea0003800000 */
[----:B------:R-:W-:Y:S01]  /*19c0*/  BPT.TRAP 0x1 ;  /* 0x000000040000795c */ /* 0x000fe20000300000 */
.L_x_4157:
[----:B------:R-:W-:Y:S02]  /*19d0*/  IMAD.U32 R11, RZ, RZ, UR37 ;  /* 0x00000025ff0b7e24 */ /* 0x000fe4000f8e00ff */
[----:B------:R-:W-:-:S03]  /*19e0*/  IMAD.U32 R6, RZ, RZ, UR36 ;  /* 0x00000024ff067e24 */ /* 0x000fc6000f8e00ff */
[----:B------:R-:W-:Y:S01]  /*19f0*/  SHF.L.U32 R11, R11, 0x1f, RZ ;  /* 0x0000001f0b0b7819 */ /* 0x000fe200000006ff */
[----:B------:R-:W-:-:S04]  /*1a00*/  IMAD R6, R6, 0x8, R7 ;  /* 0x0000000806067824 */ /* 0x000fc800078e0207 */
[----:B------:R0:W1:Y:S01]  /*1a10*/  SYNCS.PHASECHK.TRANS64.TRYWAIT P1, [R6+URZ+0x22830], R11 ;  /* 0x0228300b060075a7 */ /* 0x000062000802017f */
[----:B------:R-:W-:Y:S05]  /*1a20*/  @!P0 BRA `(.L_x_4158) ;  /* 0x0000000000048947 */ /* 0x000fea0003800000 */
[----:B------:R-:W-:Y:S01]  /*1a30*/  BPT.TRAP 0x1 ;  /* 0x000000040000795c */ /* 0x000fe20000300000 */
.L_x_4158:
[----:B-1----:R-:W-:Y:S05]  /*1a40*/  @P1 BRA `(.L_x_4159) ;  /* 0x0000000000081947 */ /* 0x002fea0003800000 */
[----:B------:R-:W1:Y:S02]  /*1a50*/  SYNCS.PHASECHK.TRANS64.TRYWAIT P1, [R6+URZ+0x22830], R11 ;  /* 0x0228300b060075a7 */ /* 0x000e64000802017f */
[----:B-1----:R-:W-:Y:S05]  /*1a60*/  @!P1 BRA `(.L_x_4160) ;  /* 0x000000d800809947 */ /* 0x002fea0003800000 */
.L_x_4159:
        /* <DEDUP_REMOVED lines=10> */
[----:B------:R-:W-:Y:S01]  /*1b10*/  VIADD R0, R16, UR44 ;  /* 0x0000002c10007c36 */ /* 0x000fe20008000000 */
        /* <DEDUP_REMOVED lines=13> */
[----:B------:R-:W-:-:S03]  /*1bf0*/  UIADD3 UR18, UR6, 0x6, URZ ;  /* 0x0000000606127890 */ /* 0x000fc6000fffe03f */
[----:B------:R-:W-:Y:S02]  /*1c00*/  ULDC UR6, c[0x0][0x448] ;  /* 0x0001120000067ab9 */ /* 0x000fe40000000800 */
[----:B------:R-:W-:-:S06]  /*1c10*/  UISETP.NE.AND UP0, UPT, UR6, 0x1, UPT ;  /* 0x000000010600788c */ /* 0x000fcc000bf05270 */
[----:B------:R-:W-:-:S05]  /*1c20*/  PLOP3.LUT P1, PT, PT, PT, UP0, 0x80, 0x0 ;  /* 0x000000000000781c */ /* 0x000fca0003f2f008 */
[----:B------:R-:W-:-:S08]  /*1c30*/  @UP0 ULDC UR6, c[0x0][0x44c] ;  /* 0x0001130000060ab9 */ /* 0x000fd00000000800 */
[----:B------:R-:W-:Y:S01]  /*1c40*/  @P1 IMAD.HI.U32 R3, R0, UR6, RZ ;  /* 0x0000000600031c27 */ /* 0x000fe2000f8e00ff */
[----:B------:R-:W-:-:S04]  /*1c50*/  @UP0 ULDC UR6, c[0x0][0x450] ;  /* 0x0001140000060ab9 */ /* 0x000fc80000000800 */
[----:B------:R-:W-:Y:S01]  /*1c60*/  @P1 SHF.R.U32.HI R0, RZ, UR6, R3 ;  /* 0x00000006ff001c19 */ /* 0x000fe20008011603 */
[----:B------:R-:W-:Y:S02]  /*1c70*/  UMOV UR6, 0xffffffa0 ;  /* 0xffffffa000067882 */ /* 0x000fe40000000000 */
[----:B------:R-:W-:Y:S02]  /*1c80*/  UIMAD UR6, UR41, UR6, 0x60 ;  /* 0x00000060290674a4 */ /* 0x000fe4000f8e0206 */
[----:B------:R-:W3:Y:S04]  /*1c90*/  SHFL.IDX PT, R5, R0, 0x1, 0x1c1f ;  /* 0x003c1f0000057f89 */ /* 0x000ee800000e0000 */
[----:B------:R-:W4:Y:S01]  /*1ca0*/  SHFL.IDX PT, R0, R0, RZ, 0x1c1f ;  /* 0x001c1fff00007589 */ /* 0x000f2200000e0000 */
[----:B------:R-:W-:-:S02]  /*1cb0*/  WARPGROUP.DEPBAR.LE gsb0, 0x0 ;  /* 0x00008000000079c5 */ /* 0x000fc40000010000 */
[----:B------:R-:W-:-:S06]  /*1cc0*/  WARPGROUP.ARRIVE ;  /* 0x00000000000079c5 */ /* 0x000fcc0000000000 */
[----:B------:R-:W-:Y:S01]  /*1cd0*/  HGMMA.64x96x16.F32 R24, gdesc[UR8], R24, gsb0 ;  /* 0x01600000081879f0 */ /* 0x000fe20008000818 */
[----:B------:R-:W-:Y:S02]  /*1ce0*/  ULDC UR10, c[0x0][0x988] ;  /* 0x00026200000a7ab9 */ /* 0x000fe40000000800 */
[----:B------:R-:W-:Y:S02]  /*1cf0*/  WARPGROUP.DEPBAR.LE gsb0, 0x0 ;  /* 0x00008000000079c5 */ /* 0x000fe40000010000 */
[----:B------:R-:W-:-:S06]  /*1d00*/  WARPGROUP.ARRIVE ;  /* 0x00000000000079c5 */ /* 0x000fcc0000000000 */
[----:B------:R-:W-:Y:S01]  /*1d10*/  HGMMA.64x96x16.F32 R24, gdesc[UR12], R24, gsb0 ;  /* 0x016000000c1879f0 */ /* 0x000fe20008000818 */
[----:B------:R-:W-:Y:S01]  /*1d20*/  ULDC UR14, c[0x0][0x2f0] ;  /* 0x0000bc00000e7ab9 */ /* 0x000fe20000000800 */
[----:B------:R-:W-:Y:S01]  /*1d30*/  ULDC UR15, c[0x0][0x288] ;  /* 0x0000a200000f7ab9 */ /* 0x000fe20000000800 */
[----:B------:R-:W-:-:S06]  /*1d40*/  UIMAD UR6, UR43, UR14, UR6 ;  /* 0x0000000e2b0672a4 */ /* 0x000fcc000f8e0206 */
[----:B------:R-:W-:-:S04]  /*1d50*/  IMAD.U32 R4, RZ, RZ, UR6 ;  /* 0x00000006ff047e24 */ /* 0x000fc8000f8e00ff */
[----:B------:R-:W-:Y:S02]  /*1d60*/  IMAD R3, R17, -0x2, R4 ;  /* 0xfffffffe11037824 */ /* 0x000fe400078e0204 */
[----:B------:R-:W-:-:S05]  /*1d70*/  IMAD.U32 R4, RZ, RZ, UR15 ;  /* 0x0000000fff047e24 */ /* 0x000fca000f8e00ff */
[----:B------:R-:W-:-:S04]  /*1d80*/  IADD3 R4, R3, 0x1, -R4 ;  /* 0x0000000103047810 */ /* 0x000fc80007ffe804 */
[-CC-:B---3--:R-:W-:Y:S02]  /*1d90*/  VIADDMNMX R5, R5, R4.reuse, R3.reuse, PT ;  /* 0x0000000405057246 */ /* 0x188fe40003800103 */
[----:B----4-:R-:W-:Y:S02]  /*1da0*/  VIADDMNMX R3, R0, R4, R3, PT ;  /* 0x0000000400037246 */ /* 0x010fe40003800103 */
[C---:B------:R-:W-:Y:S02]  /*1db0*/  ISETP.GT.AND P2, PT, R5.reuse, RZ, PT ;  /* 0x000000ff0500720c */ /* 0x040fe40003f44270 */
[C---:B------:R-:W-:Y:S02]  /*1dc0*/  ISETP.GT.AND P3, PT, R5.reuse, 0x1, PT ;  /* 0x000000010500780c */ /* 0x040fe40003f64270 */
[----:B------:R-:W-:Y:S02]  /*1dd0*/  ISETP.GT.AND P4, PT, R5, 0x8, PT ;  /* 0x000000080500780c */ /* 0x000fe40003f84270 */
[----:B------:R-:W-:Y:S01]  /*1de0*/  ISETP.GT.AND P5, PT, R3, 0x8, PT ;  /* 0x000000080300780c */ /* 0x000fe20003fa4270 */
[----:B------:R-:W-:-:S02]  /*1df0*/  WARPGROUP.DEPBAR.LE gsb0, 0x0 ;  /* 0x00008000000079c5 */ /* 0x000fc40000010000 */
[----:B------:R-:W-:-:S06]  /*1e00*/  WARPGROUP.ARRIVE ;  /* 0x00000000000079c5 */ /* 0x000fcc0000000000 */
[----:B------:R-:W-:Y:S03]  /*1e10*/  HGMMA.64x96x16.F32 R24, gdesc[UR16], R24, gsb0 ;  /* 0x01600000101879f0 */ /* 0x000fe60008000818 */
[----:B------:R-:W-:Y:S02]  /*1e20*/  WARPGROUP.DEPBAR.LE gsb0, 0x0 ;  /* 0x00008000000079c5 */ /* 0x000fe40000010000 */
[----:B------:R-:W-:Y:S02]  /*1e30*/  FSEL R26, R26, -INF , P2 ;  /* 0xff8000001a1a7808 */ /* 0x000fe40001000000 */
[----:B------:R-:W-:Y:S02]  /*1e40*/  FSEL R27, R27, -INF , P3 ;  /* 0xff8000001b1b7808 */ /* 0x000fe40001800000 */
[----:B------:R-:W-:Y:S02]  /*1e50*/  ISETP.GT.AND P2, PT, R5, 0x9, PT ;  /* 0x000000090500780c */ /* 0x000fe40003f44270 */
[----:B------:R-:W-:-:S02]  /*1e60*/  FSEL R30, R30, -INF , P4 ;  /* 0xff8000001e1e7808 */ /* 0x000fc40002000000 */
[----:B------:R-:W-:Y:S02]  /*1e70*/  FMNMX.FTZ R9, R26, R27, !PT ;  /* 0x0000001b1a097209 */ /* 0x000fe40007810000 */
[----:B------:R-:W-:Y:S02]  /*1e80*/  ISETP.GT.AND P3, PT, R5, 0x10, PT ;  /* 0x000000100500780c */ /* 0x000fe40003f64270 */
[----:B------:R-:W-:Y:S02]  /*1e90*/  FSEL R31, R31, -INF , P2 ;  /* 0xff8000001f1f7808 */ /* 0x000fe40001000000 */
[----:B------:R-:W-:Y:S02]  /*1ea0*/  FMNMX.FTZ R10, R30, R9, !PT ;  /* 0x000000091e0a7209 */ /* 0x000fe40007810000 */
        /* <DEDUP_REMOVED lines=57> */
[----:B------:R-:W-:Y:S02]  /*2240*/  FSEL R71, R71, -INF , P2 ;  /* 0xff80000047477808 */ /* 0x000fe40001000000 */
[----:B------:R-:W-:Y:S02]  /*2250*/  FMNMX.FTZ R10, R70, R5, !PT ;  /* 0x00000005460a7209 */ /* 0x000fe40007810000 */
[----:B------:R-:W-:Y:S02]  /*2260*/  ISETP.GT.AND P3, PT, R3, RZ, PT ;  /* 0x000000ff0300720c */ /* 0x000fe40003f64270 */
[----:B------:R-:W-:Y:S02]  /*2270*/  FMNMX.FTZ R10, R71, R10, !PT ;  /* 0x0000000a470a7209 */ /* 0x000fe40007810000 */
[----:B------:R-:W-:-:S02]  /*2280*/  ISETP.GT.AND P4, PT, R3, 0x1, PT ;  /* 0x000000010300780c */ /* 0x000fc40003f84270 */
[----:B------:R-:W-:Y:S01]  /*2290*/  FSEL R24, R24, -INF , P3 ;  /* 0xff80000018187808 */ /* 0x000fe20001800000 */
[----:B------:R-:W3:Y:S01]  /*22a0*/  SHFL.BFLY PT, R5, R10, 0x2, 0x1f ;  /* 0x0c401f000a057f89 */ /* 0x000ee200000e0000 */
[----:B------:R-:W-:Y:S02]  /*22b0*/  FSEL R25, R25, -INF , P4 ;  /* 0xff80000019197808 */ /* 0x000fe40002000000 */
[C---:B------:R-:W-:Y:S02]  /*22c0*/  ISETP.GT.AND P2, PT, R3.reuse, 0x9, PT ;  /* 0x000000090300780c */ /* 0x040fe40003f44270 */
[----:B------:R-:W-:Y:S02]  /*22d0*/  FSEL R28, R28, -INF , P5 ;  /* 0xff8000001c1c7808 */ /* 0x000fe40002800000 */
[----:B------:R-:W-:Y:S02]  /*22e0*/  ISETP.GT.AND P3, PT, R3, 0x10, PT ;  /* 0x000000100300780c */ /* 0x000fe40003f64270 */
[----:B------:R-:W-:-:S02]  /*22f0*/  FSEL R29, R29, -INF , P2 ;  /* 0xff8000001d1d7808 */ /* 0x000fc40001000000 */
[C---:B------:R-:W-:Y:S02]  /*2300*/  ISETP.GT.AND P2, PT, R3.reuse, 0x11, PT ;  /* 0x000000110300780c */ /* 0x040fe40003f44270 */
[----:B------:R-:W-:Y:S02]  /*2310*/  FSEL R32, R32, -INF , P3 ;  /* 0xff80000020207808 */ /* 0x000fe40001800000 */
[----:B------:R-:W-:Y:S02]  /*2320*/  ISETP.GT.AND P3, PT, R3, 0x18, PT ;  /* 0x000000180300780c */ /* 0x000fe40003f64270 */
[----:B------:R-:W-:Y:S02]  /*2330*/  FSEL R33, R33, -INF , P2 ;  /* 0xff80000021217808 */ /* 0x000fe40001000000 */
[----:B------:R-:W-:Y:S02]  /*2340*/  ISETP.GT.AND P2, PT, R3, 0x19, PT ;  /* 0x000000190300780c */ /* 0x000fe40003f44270 */
[----:B------:R-:W-:-:S02]  /*2350*/  FSEL R36, R36, -INF , P3 ;  /* 0xff80000024247808 */ /* 0x000fc40001800000 */
[----:B------:R-:W-:Y:S02]  /*2360*/  ISETP.GT.AND P3, PT, R3, 0x20, PT ;  /* 0x000000200300780c */ /* 0x000fe40003f64270 */
[----:B---3--:R-:W-:Y:S02]  /*2370*/  FMNMX.FTZ R5, R10, R5, !PT ;  /* 0x000000050a057209 */ /* 0x008fe40007810000 */
[----:B------:R-:W-:Y:S02]  /*2380*/  FSEL R37, R37, -INF , P2 ;  /* 0xff80000025257808 */ /* 0x000fe40001000000 */
[C---:B------:R-:W-:Y:S01]  /*2390*/  ISETP.GT.AND P2, PT, R3.reuse, 0x21, PT ;  /* 0x000000210300780c */ /* 0x040fe20003f44270 */
[----:B------:R-:W3:Y:S01]  /*23a0*/  SHFL.BFLY PT, R12, R5, 0x1, 0x1f ;  /* 0x0c201f00050c7f89 */ /* 0x000ee200000e0000 */
[----:B------:R-:W-:Y:S02]  /*23b0*/  FSEL R40, R40, -INF , P3 ;  /* 0xff80000028287808 */ /* 0x000fe40001800000 */
[----:B------:R-:W-:-:S02]  /*23c0*/  ISETP.GT.AND P3, PT, R3, 0x28, PT ;  /* 0x000000280300780c */ /* 0x000fc40003f64270 */
[----:B------:R-:W-:Y:S02]  /*23d0*/  FSEL R41, R41, -INF , P2 ;  /* 0xff80000029297808 */ /* 0x000fe40001000000 */
[C---:B------:R-:W-:Y:S02]  /*23e0*/  ISETP.GT.AND P2, PT, R3.reuse, 0x29, PT ;  /* 0x000000290300780c */ /* 0x040fe40003f44270 */
[----:B------:R-:W-:Y:S02]  /*23f0*/  FSEL R44, R44, -INF , P3 ;  /* 0xff8000002c2c7808 */ /* 0x000fe40001800000 */
[----:B------:R-:W-:Y:S02]  /*2400*/  ISETP.GT.AND P3, PT, R3, 0x30, PT ;  /* 0x000000300300780c */ /* 0x000fe40003f64270 */
[----:B------:R-:W-:Y:S02]  /*2410*/  FSEL R45, R45, -INF , P2 ;  /* 0xff8000002d2d7808 */ /* 0x000fe40001000000 */
[----:B------:R-:W-:-:S02]  /*2420*/  ISETP.GT.AND P2, PT, R3, 0x31, PT ;  /* 0x000000310300780c */ /* 0x000fc40003f44270 */
[----:B------:R-:W-:Y:S02]  /*2430*/  FSEL R48, R48, -INF , P3 ;  /* 0xff80000030307808 */ /* 0x000fe40001800000 */
[----:B------:R-:W-:Y:S02]  /*2440*/  ISETP.GT.AND P3, PT, R3, 0x38, PT ;  /* 0x000000380300780c */ /* 0x000fe40003f64270 */
[----:B------:R-:W-:Y:S02]  /*2450*/  FSEL R49, R49, -INF , P2 ;  /* 0xff80000031317808 */ /* 0x000fe40001000000 */
[----:B------:R-:W-:Y:S02]  /*2460*/  ISETP.GT.AND P2, PT, R3, 0x39, PT ;  /* 0x000000390300780c */ /* 0x000fe40003f44270 */
[----:B---3--:R-:W-:Y:S02]  /*2470*/  FMNMX.FTZ R0, R5, R12, !PT ;  /* 0x0000000c05007209 */ /* 0x008fe40007810000 */
[----:B------:R-:W-:-:S02]  /*2480*/  FMNMX.FTZ R5, R24, R25, !PT ;  /* 0x0000001918057209 */ /* 0x000fc40007810000 */
[C---:B------:R-:W-:Y:S01]  /*2490*/  FSETP.NEU.FTZ.AND P4, PT, R0.reuse, -INF , PT ;  /* 0xff8000000000780b */ /* 0x040fe20003f9d000 */
[----:B------:R-:W-:Y:S01]  /*24a0*/  FMUL.FTZ R4, R0, UR10 ;  /* 0x0000000a00047c20 */ /* 0x000fe20008410000 */
[----:B------:R-:W-:Y:S02]  /*24b0*/  FSEL R52, R52, -INF , P3 ;  /* 0xff80000034347808 */ /* 0x000fe40001800000 */
[----:B------:R-:W-:Y:S02]  /*24c0*/  ISETP.GT.AND P3, PT, R3, 0x40, PT ;  /* 0x000000400300780c */ /* 0x000fe40003f64270 */
[----:B------:R-:W-:Y:S02]  /*24d0*/  FSEL R9, R4, RZ, P4 ;  /* 0x000000ff04097208 */ /* 0x000fe40002000000 */
[----:B------:R-:W-:Y:S02]  /*24e0*/  FMNMX.FTZ R4, R28, R5, !PT ;  /* 0x000000051c047209 */ /* 0x000fe40007810000 */
[----:B------:R-:W-:Y:S01]  /*24f0*/  FSEL R53, R53, -INF , P2 ;  /* 0xff80000035357808 */ /* 0x000fe20001000000 */
[--C-:B------:R-:W-:Y:S01]  /*2500*/  FFMA.FTZ R153, R26, UR10, -R9.reuse ;  /* 0x0000000a1a997c23 */ /* 0x100fe20008010809 */
[----:B------:R-:W-:Y:S01]  /*2510*/  FMNMX.FTZ R5, R29, R4, !PT ;  /* 0x000000041d057209 */ /* 0x000fe20007810000 */
[--C-:B------:R-:W-:Y:S01]  /*2520*/  FFMA.FTZ R27, R27, UR10, -R9.reuse ;  /* 0x0000000a1b1b7c23 */ /* 0x100fe20008010809 */
[----:B------:R-:W-:Y:S01]  /*2530*/  ISETP.GT.AND P2, PT, R3, 0x41, PT ;  /* 0x000000410300780c */ /* 0x000fe20003f44270 */
[--C-:B------:R-:W-:Y:S01]  /*2540*/  FFMA.FTZ R30, R30, UR10, -R9.reuse ;  /* 0x0000000a1e1e7c23 */ /* 0x100fe20008010809 */
[----:B------:R-:W-:Y:S01]  /*2550*/  FMNMX.FTZ R4, R32, R5, !PT ;  /* 0x0000000520047209 */ /* 0x000fe20007810000 */
[----:B------:R-:W-:Y:S01]  /*2560*/  MUFU.EX2 R153, R153 ;  /* 0x0000009900997308 */ /* 0x000fe20000000800 */
        /* <DEDUP_REMOVED lines=23> */
[----:B------:R-:W3:Y:S01]  /*26e0*/  MUFU.EX2 R31, R31 ;  /* 0x0000001f001f7308 */ /* 0x000ee20000000800 */
[----:B------:R-:W-:Y:S01]  /*26f0*/  FSEL R61, R61, -INF , P2 ;  /* 0xff8000003d3d7808 */ /* 0x000fe20001000000 */
[--C-:B------:R-:W-:Y:S01]  /*2700*/  FFMA.FTZ R50, R50, UR10, -R9.reuse ;  /* 0x0000000a32327c23 */ /* 0x100fe20008010809 */
[----:B------:R-:W-:Y:S01]  /*2710*/  FMNMX.FTZ R5, R45, R4, !PT ;  /* 0x000000042d057209 */ /* 0x000fe20007810000 */
[--C-:B------:R-:W-:Y:S01]  /*2720*/  FFMA.FTZ R51, R51, UR10, -R9.reuse ;  /* 0x0000000a33337c23 */ /* 0x100fe20008010809 */
[----:B------:R-:W-:Y:S01]  /*2730*/  ISETP.GT.AND P2, PT, R3, 0x51, PT ;  /* 0x000000510300780c */ /* 0x000fe20003f44270 */
[--C-:B------:R-:W-:Y:S01]  /*2740*/  FFMA.FTZ R54, R54, UR10, -R9.reuse ;  /* 0x0000000a36367c23 */ /* 0x100fe20008010809 */
[----:B------:R-:W-:Y:S01]  /*2750*/  FMNMX.FTZ R4, R48, R5, !PT ;  /* 0x0000000530047209 */ /* 0x000fe20007810000 */
[--C-:B------:R-:W-:Y:S01]  /*2760*/  FFMA.FTZ R55, R55, UR10, -R9.reuse ;  /* 0x0000000a37377c23 */ /* 0x100fe20008010809 */
        /* <DEDUP_REMOVED lines=17> */
[----:B------:R-:W-:Y:S01]  /*2880*/  FFMA.FTZ R9, R71, UR10, -R9 ;  /* 0x0000000a47097c23 */ /* 0x000fe20008010809 */
[----:B------:R-:W-:-:S02]  /*2890*/  FMNMX.FTZ R5, R57, R4, !PT ;  /* 0x0000000439057209 */ /* 0x000fc40007810000 */
[----:B------:R-:W-:Y:S02]  /*28a0*/  FSEL R69, R69, -INF , P2 ;  /* 0xff80000045457808 */ /* 0x000fe40001000000 */
[----:B------:R-:W-:Y:S01]  /*28b0*/  FMNMX.FTZ R4, R60, R5, !PT ;  /* 0x000000053c047209 */ /* 0x000fe20007810000 */
[----:B------:R-:W4:Y:S01]  /*28c0*/  MUFU.EX2 R35, R35 ;  /* 0x0000002300237308 */ /* 0x000f220000000800 */
[----:B---3--:R-:W-:Y:S02]  /*28d0*/  F2FP.F16.F32.PACK_AB R155, R31, R30 ;  /* 0x0000001e1f9b723e */ /* 0x008fe400000000ff */
[----:B------:R-:W-:-:S04]  /*28e0*/  FMNMX.FTZ R5, R61, R4, !PT ;  /* 0x000000043d057209 */ /* 0x000fc80007810000 */
[----:B------:R-:W-:Y:S01]  /*28f0*/  FMNMX.FTZ R4, R64, R5, !PT ;  /* 0x0000000540047209 */ /* 0x000fe20007810000 */
[----:B------:R3:W-:Y:S03]  /*2900*/  MUFU.EX2 R175, R9 ;  /* 0x0000000900af7308 */ /* 0x0007e60000000800 */
[----:B------:R-:W-:-:S04]  /*2910*/  FMNMX.FTZ R3, R65, R4, !PT ;  /* 0x0000000441037209 */ /* 0x000fc80007810000 */
[----:B------:R-:W-:Y:S01]  /*2920*/  FMNMX.FTZ R4, R68, R3, !PT ;  /* 0x0000000344047209 */ /* 0x000fe20007810000 */
[----:B------:R-:W-:Y:S01]  /*2930*/  MUFU.EX2 R38, R38 ;  /* 0x0000002600267308 */ /* 0x000fe20000000800 */
[----:B---3--:R-:W-:Y:S01]  /*2940*/  FADD.FTZ R9, R153, R10 ;  /* 0x0000000a99097221 */ /* 0x008fe20000010000 */
[----:B------:R-:W-:Y:S02]  /*2950*/  F2FP.F16.F32.PACK_AB R153, R10, R153 ;  /* 0x000000990a99723e */ /* 0x000fe400000000ff */
[----:B------:R-:W-:Y:S02]  /*2960*/  FMNMX.FTZ R4, R69, R4, !PT ;  /* 0x0000000445047209 */ /* 0x000fe40007810000 */
[----:B----4-:R-:W-:Y:S02]  /*2970*/  F2FP.F16.F32.PACK_AB R157, R35, R34 ;  /* 0x00000022239d723e */ /* 0x010fe400000000ff */
[----:B------:R-:W3:Y:S01]  /*2980*/  MUFU.EX2 R39, R39 ;  /* 0x0000002700277308 */ /* 0x000ee20000000800 */
[----:B------:R-:W4:Y:S07]  /*2990*/  SHFL.BFLY PT, R3, R4, 0x2, 0x1f ;  /* 0x0c401f0004037f89 */ /* 0x000f2e00000e0000 */
[----:B------:R-:W-:Y:S08]  /*29a0*/  MUFU.EX2 R42, R42 ;  /* 0x0000002a002a7308 */ /* 0x000ff00000000800 */
[----:B------:R-:W5:Y:S01]  /*29b0*/  MUFU.EX2 R43, R43 ;  /* 0x0000002b002b7308 */ /* 0x000f620000000800 */
[----:B---3--:R-:W-:-:S07]  /*29c0*/  F2FP.F16.F32.PACK_AB R159, R39, R38 ;  /* 0x00000026279f723e */ /* 0x008fce00000000ff */
[----:B------:R-:W-:Y:S01]  /*29d0*/  MUFU.EX2 R46, R46 ;  /* 0x0000002e002e7308 */ /* 0x000fe20000000800 */
[----:B----4-:R-:W-:-:S05]  /*29e0*/  FMNMX.FTZ R5, R4, R3, !PT ;  /* 0x0000000304057209 */ /* 0x010fca0007810000 */
[----:B------:R-:W3:Y:S02]  /*29f0*/  SHFL.BFLY PT, R4, R5, 0x1, 0x1f ;  /* 0x0c201f0005047f89 */ /* 0x000ee400000e0000 */
[----:B------:R-:W4:Y:S01]  /*2a00*/  MUFU.EX2 R47, R47 ;  /* 0x0000002f002f7308 */ /* 0x000f220000000800 */
[----:B-----5:R-:W-:-:S07]  /*2a10*/  F2FP.F16.F32.PACK_AB R161, R43, R42 ;  /* 0x0000002a2ba1723e */ /* 0x020fce00000000ff */
[----:B------:R-:W-:Y:S08]  /*2a20*/  MUFU.EX2 R50, R50 ;  /* 0x0000003200327308 */ /* 0x000ff00000000800 */
[----:B------:R-:W-:Y:S01]  /*2a30*/  MUFU.EX2 R51, R51 ;  /* 0x0000003300337308 */ /* 0x000fe20000000800 */
[----:B----4-:R-:W-:Y:S02]  /*2a40*/  F2FP.F16.F32.PACK_AB R163, R47, R46 ;  /* 0x0000002e2fa3723e */ /* 0x010fe400000000ff */
[----:B---3--:R-:W-:-:S05]  /*2a50*/  FMNMX.FTZ R3, R5, R4, !PT ;  /* 0x0000000405037209 */ /* 0x008fca0007810000 */
[----:B------:R-:W-:Y:S01]  /*2a60*/  MUFU.EX2 R54, R54 ;  /* 0x0000003600367308 */ /* 0x000fe20000000800 */
[C---:B------:R-:W-:Y:S01]  /*2a70*/  FSETP.NEU.FTZ.AND P2, PT, R3.reuse, -INF , PT ;  /* 0xff8000000300780b */ /* 0x040fe20003f5d000 */
[----:B------:R-:W-:-:S05]  /*2a80*/  FMUL.FTZ R4, R3, UR10 ;  /* 0x0000000a03047c20 */ /* 0x000fca0008410000 */
[----:B------:R-:W-:Y:S01]  /*2a90*/  FSEL R5, R4, RZ, P2 ;  /* 0x000000ff04057208 */ /* 0x000fe20001000000 */
[----:B------:R-:W-:Y:S01]  /*2aa0*/  FADD.FTZ R4, R30, R9 ;  /* 0x000000091e047221 */ /* 0x000fe20000010000 */
[----:B--2---:R-:W-:Y:S01]  /*2ab0*/  LOP3.LUT P2, RZ, R14, 0x7f, RZ, 0xc0, !PT ;  /* 0x0000007f0eff7812 */ /* 0x004fe2000784c0ff */
[----:B------:R-:W-:Y:S01]  /*2ac0*/  MUFU.EX2 R55, R55 ;  /* 0x0000003700377308 */ /* 0x000fe20000000800 */
[----:B------:R-:W-:Y:S01]  /*2ad0*/  SHF.R.U32.HI R14, RZ, 0x7, R14 ;  /* 0x00000007ff0e7819 */ /* 0x000fe2000001160e */
        /* <DEDUP_REMOVED lines=32> */
[--C-:B------:R-:W-:Y:S01]  /*2ce0*/  FFMA.FTZ R68, R68, UR10, -R5.reuse ;  /* 0x0000000a44447c23 */ /* 0x100fe20008010805 */
[----:B------:R-:W-:Y:S01]  /*2cf0*/  FFMA.FTZ R5, R69, UR10, -R5 ;  /* 0x0000000a45057c23 */ /* 0x000fe20008010805 */
[----:B------:R-:W-:-:S02]  /*2d00*/  F2FP.F16.F32.PACK_AB R165, R51, R50 ;  /* 0x0000003233a5723e */ /* 0x000fc400000000ff */
[----:B------:R-:W-:Y:S02]  /*2d10*/  F2FP.F16.F32.PACK_AB R167, R55, R54 ;  /* 0x0000003637a7723e */ /* 0x000fe400000000ff */
[----:B------:R-:W2:Y:S01]  /*2d20*/  MUFU.EX2 R32, R32 ;  /* 0x0000002000207308 */ /* 0x000ea20000000800 */
[----:B---3--:R-:W-:Y:S01]  /*2d30*/  FADD.FTZ R4, R28, R9 ;  /* 0x000000091c047221 */ /* 0x008fe20000010000 */
[----:B------:R-:W-:Y:S01]  /*2d40*/  IADD3 R9, -R14, 0xb, RZ ;  /* 0x0000000b0e097810 */ /* 0x000fe20007ffe1ff */
[----:B------:R-:W-:Y:S01]  /*2d50*/  FADD.FTZ R14, R42, R15 ;  /* 0x0000000f2a0e7221 */ /* 0x000fe20000010000 */
[----:B------:R-:W-:-:S03]  /*2d60*/  F2FP.F16.F32.PACK_AB R152, R25, R24 ;  /* 0x000000181998723e */ /* 0x000fc600000000ff */
[----:B------:R-:W-:Y:S01]  /*2d70*/  FADD.FTZ R15, R43, R14 ;  /* 0x0000000e2b0f7221 */ /* 0x000fe20000010000 */
[----:B------:R-:W3:Y:S01]  /*2d80*/  MUFU.EX2 R33, R33 ;  /* 0x0000002100217308 */ /* 0x000ee20000000800 */
[C---:B----4-:R-:W-:Y:S01]  /*2d90*/  FADD.FTZ R13, R29.reuse, R4 ;  /* 0x000000041d0d7221 */ /* 0x050fe20000010000 */
[----:B------:R-:W-:Y:S02]  /*2da0*/  @!P2 VIADD R4, R6, 0x22840 ;  /* 0x000228400604a836 */ /* 0x000fe40000000000 */
[----:B------:R-:W-:Y:S01]  /*2db0*/  FADD.FTZ R14, R46, R15 ;  /* 0x0000000f2e0e7221 */ /* 0x000fe20000010000 */
[----:B------:R-:W-:Y:S02]  /*2dc0*/  F2FP.F16.F32.PACK_AB R154, R29, R28 ;  /* 0x0000001c1d9a723e */ /* 0x000fe400000000ff */
[----:B------:R-:W-:Y:S01]  /*2dd0*/  @!P2 PRMT R4, RZ, 0x654, R4 ;  /* 0x00000654ff04a816 */ /* 0x000fe20000000004 */
[----:B------:R-:W4:Y:S01]  /*2de0*/  MUFU.EX2 R36, R36 ;  /* 0x0000002400247308 */ /* 0x000f220000000800 */
[----:B--2---:R-:W-:Y:S01]  /*2df0*/  FADD.FTZ R12, R32, R13 ;  /* 0x0000000d200c7221 */ /* 0x004fe20000010000 */
[----:B------:R2:W-:Y:S06]  /*2e00*/  BAR.ARV R9, 0x100 ;  /* 0x000400090000751d */ /* 0x0005ec0000002000 */
[----:B------:R-:W5:Y:S01]  /*2e10*/  MUFU.EX2 R37, R37 ;  /* 0x0000002500257308 */ /* 0x000f620000000800 */
[----:B---3--:R-:W-:Y:S01]  /*2e20*/  FADD.FTZ R13, R33, R12 ;  /* 0x0000000c210d7221 */ /* 0x008fe20000010000 */
[----:B------:R-:W-:Y:S01]  /*2e30*/  FADD.FTZ R15, R47, R14 ;  /* 0x0000000e2f0f7221 */ /* 0x000fe20000010000 */
[----:B------:R3:W-:Y:S01]  /*2e40*/  @!P2 SYNCS.ARRIVE.TRANS64.RED.A1T0 RZ, [R4+URZ], RZ ;  /* 0x000000ff04ffa9a7 */ /* 0x0007e2000810043f */
[----:B------:R-:W-:-:S04]  /*2e50*/  F2FP.F16.F32.PACK_AB R156, R33, R32 ;  /* 0x00000020219c723e */ /* 0x000fc800000000ff */
        /* <DEDUP_REMOVED lines=32> */
[----:B---3--:R-:W-:-:S07]  /*3060*/  FADD.FTZ R10, R62, R15 ;  /* 0x0000000f3e0a7221 */ /* 0x008fce0000010000 */
[----:B------:R-:W3:Y:S01]  /*3070*/  MUFU.EX2 R56, R56 ;  /* 0x0000003800387308 */ /* 0x000ee20000000800 */
[C---:B----4-:R-:W-:Y:S01]  /*3080*/  FADD.FTZ R13, R53.reuse, R4 ;  /* 0x00000004350d7221 */ /* 0x050fe20000010000 */
[----:B------:R-:W-:-:S06]  /*3090*/  F2FP.F16.F32.PACK_AB R166, R53, R52 ;  /* 0x0000003435a6723e */ /* 0x000fcc00000000ff */
[----:B------:R-:W4:Y:S01]  /*30a0*/  MUFU.EX2 R66, R66 ;  /* 0x0000004200427308 */ /* 0x000f220000000800 */
[C---:B-----5:R-:W-:Y:S01]  /*30b0*/  FADD.FTZ R15, R63.reuse, R10 ;  /* 0x0000000a3f0f7221 */ /* 0x060fe20000010000 */
[----:B------:R-:W-:-:S06]  /*30c0*/  F2FP.F16.F32.PACK_AB R171, R63, R62 ;  /* 0x0000003e3fab723e */ /* 0x000fcc00000000ff */
[----:B------:R-:W5:Y:S01]  /*30d0*/  MUFU.EX2 R57, R57 ;  /* 0x0000003900397308 */ /* 0x000f620000000800 */
[----:B---3--:R-:W-:-:S07]  /*30e0*/  FADD.FTZ R4, R56, R13 ;  /* 0x0000000d38047221 */ /* 0x008fce0000010000 */
        /* <DEDUP_REMOVED lines=13> */
[----:B---3--:R-:W-:Y:S01]  /*31c0*/  FADD.FTZ R15, R61, R4 ;  /* 0x000000043d0f7221 */ /* 0x008fe20000010000 */
[C---:B------:R-:W-:Y:S01]  /*31d0*/  FADD.FTZ R4, R175.reuse, R10 ;  /* 0x0000000aaf047221 */ /* 0x040fe20000010000 */
[----:B------:R-:W-:Y:S02]  /*31e0*/  F2FP.F16.F32.PACK_AB R175, R175, R70 ;  /* 0x00000046afaf723e */ /* 0x000fe400000000ff */
[----:B------:R-:W-:-:S03]  /*31f0*/  F2FP.F16.F32.PACK_AB R170, R61, R60 ;  /* 0x0000003c3daa723e */ /* 0x000fc600000000ff */
[----:B------:R-:W3:Y:S01]  /*3200*/  MUFU.EX2 R68, R68 ;  /* 0x0000004400447308 */ /* 0x000ee20000000800 */
[----:B----4-:R-:W-:-:S07]  /*3210*/  FADD.FTZ R10, R64, R15 ;  /* 0x0000000f400a7221 */ /* 0x010fce0000010000 */
[----:B------:R-:W4:Y:S01]  /*3220*/  MUFU.EX2 R13, R5 ;  /* 0x00000005000d7308 */ /* 0x000f220000000800 */
[C---:B-----5:R-:W-:Y:S01]  /*3230*/  FADD.FTZ R15, R65.reuse, R10 ;  /* 0x0000000a410f7221 */ /* 0x060fe20000010000 */
[----:B------:R-:W-:-:S03]  /*3240*/  F2FP.F16.F32.PACK_AB R172, R65, R64 ;  /* 0x0000004041ac723e */ /* 0x000fc600000000ff */
[----:B---3--:R-:W-:-:S04]  /*3250*/  FADD.FTZ R10, R68, R15 ;  /* 0x0000000f440a7221 */ /* 0x008fc80000010000 */
[C---:B----4-:R-:W-:Y:S01]  /*3260*/  FADD.FTZ R5, R13.reuse, R10 ;  /* 0x0000000a0d057221 */ /* 0x050fe20000010000 */
[----:B------:R-:W-:Y:S01]  /*3270*/  F2FP.F16.F32.PACK_AB R174, R13, R68 ;  /* 0x000000440dae723e */ /* 0x000fe200000000ff */
[----:B--2---:R-:W-:Y:S06]  /*3280*/  @!P0 BRA `(.L_x_4161) ;  /* 0x0000000000048947 */ /* 0x004fec0003800000 */
[----:B------:R-:W-:Y:S01]  /*3290*/  BPT.TRAP 0x1 ;  /* 0x000000040000795c */ /* 0x000fe20000300000 */
.L_x_4161:
[----:B------:R2:W3:Y:S01]  /*32a0*/  SYNCS.PHASECHK.TRANS64.TRYWAIT P3, [R6+URZ+0x22850], R11 ;  /* 0x0228500b060075a7 */ /* 0x0004e2000806017f */
[----:B------:R-:W-:Y:S05]  /*32b0*/  @!P0 BRA `(.L_x_4162) ;  /* 0x0000000000048947 */ /* 0x000fea0003800000 */
[----:B------:R-:W-:Y:S01]  /*32c0*/  BPT.TRAP 0x1 ;  /* 0x000000040000795c */ /* 0x000fe20000300000 */
.L_x_4162:
[----:B---3--:R-:W-:Y:S05]  /*32d0*/  @P3 BRA `(.L_x_4163) ;  /* 0x0000000000083947 */ /* 0x008fea0003800000 */
[----:B------:R-:W3:Y:S02]  /*32e0*/  SYNCS.PHASECHK.TRANS64.TRYWAIT P3, [R6+URZ+0x22850], R11 ;  /* 0x0228500b060075a7 */ /* 0x000ee4000806017f */
[----:B---3--:R-:W-:Y:S05]  /*32f0*/  @!P3 BRA `(.L_x_4164) ;  /* 0x000000c00070b947 */ /* 0x008fea0003800000 */
.L_x_4163:
[----:B------:R-:W-:Y:S01]  /*3300*/  R2UR UR6, R7 ;  /* 0x00000000070672ca */ /* 0x000fe200000e0000 */
[----:B------:R4:W-:Y:S01]  /*3310*/  BAR.SYNC.DEFER_BLOCKING R8, 0x100 ;  /* 0x000400080000751d */ /* 0x0009e20000010000 */
[----:B------:R-:W-:Y:S01]  /*3320*/  UIMAD UR14, UR43, UR14, -UR15 ;  /* 0x0000000e2b0e72a4 */ /* 0x000fe2000f8e0a0f */
[----:B0123--:R-:W-:Y:S01]  /*3330*/  @!P2 VIADD R6, R6, 0x22860 ;  /* 0x000228600606a836 */ /* 0x00ffe20000000000 */
[----:B------:R-:W-:-:S03]  /*3340*/  UIADD3 UR23, UR41, -0x2, URZ ;  /* 0xfffffffe29177890 */ /* 0x000fc6000fffe03f */
[----:B------:R-:W-:Y:S01]  /*3350*/  UMOV UR7, 0x40000040 ;  /* 0x4000004000077882 */ /* 0x000fe20000000000 */
[----:B------:R-:W-:Y:S01]  /*3360*/  @UP0 ULDC UR18, c[0x0][0x450] ;  /* 0x0001140000120ab9 */ /* 0x000fe20000000800 */
[----:B------:R-:W-:-:S04]  /*3370*/  @!P2 PRMT R6, RZ, 0x654, R6 ;  /* 0x00000654ff06a816 */ /* 0x000fc80000000006 */
        /* <DEDUP_REMOVED lines=33> */
[----:B------:R-:W-:Y:S02]  /*3590*/  UMOV UR7, 0x40000040 ;  /* 0x4000004000077882 */ /* 0x000fe40000000000 */
[----:B------:R-:W-:Y:S01]  /*35a0*/  UMOV UR11, UR44 ;  /* 0x0000002c000b7c82 */ /* 0x000fe20008000000 */
[----:B------:R-:W-:Y:S02]  /*35b0*/  WARPGROUP.DEPBAR.LE gsb0, 0x0 ;  /* 0x00008000000079c5 */ /* 0x000fe40000010000 */
[----:B------:R-:W-:-:S15]  /*35c0*/  WARPGROUP.ARRIVE ;  /* 0x00000000000079c5 */ /* 0x000fde0000000000 */
[----:B------:R-:W-:-:S06]  /*35d0*/  NOP ;  /* 0x0000000000007918 */ /* 0x000fcc0000000000 */
[----:B------:R-:W-:Y:S01]  /*35e0*/  HGMMA.64x256x16.F32 R24, R172, gdesc[UR4].tnspB, R24, gsb0 ;  /* 0x43e00004ac187df0 */ /* 0x000fe20008000818 */
[----:B------:R-:W-:Y:S02]  /*35f0*/  @UP0 ULDC UR6, c[0x0][0x44c] ;  /* 0x0001130000060ab9 */ /* 0x000fe40000000800 */
[----:B------:R-:W-:-:S04]  /*3600*/  UIMAD.WIDE.U32 UR6, UR44, UR6, URZ ;  /* 0x000000062c0672a5 */ /* 0x000fc8000f8e003f */
[----:B------:R-:W-:-:S04]  /*3610*/  @UP0 USHF.R.U32.HI UR11, URZ, UR18, UR7 ;  /* 0x000000123f0b0299 */ /* 0x000fc80008011607 */
[----:B------:R-:W-:-:S04]  /*3620*/  UIADD3 UR6, UR14, UR11, URZ ;  /* 0x0000000b0e067290 */ /* 0x000fc8000fffe03f */
[----:B------:R-:W-:-:S04]  /*3630*/  UIMAD.WIDE UR6, UR6, 0x2aaaaaab, URZ ;  /* 0x2aaaaaab060678a5 */ /* 0x000fc8000f8e023f */
[----:B------:R-:W-:-:S04]  /*3640*/  USHF.R.U32.HI UR6, URZ, 0x1f, UR7 ;  /* 0x0000001f3f067899 */ /* 0x000fc80008011607 */
[----:B------:R-:W-:-:S04]  /*3650*/  ULEA.HI.SX32 UR6, UR7, UR6, 0x1c ;  /* 0x0000000607067291 */ /* 0x000fc8000f8fe23f */
[----:B------:R-:W-:-:S04]  /*3660*/  UISETP.LT.AND UP1, UPT, URZ, UR6, UPT ;  /* 0x000000063f00728c */ /* 0x000fc8000bf21270 */
[----:B------:R-:W-:-:S04]  /*3670*/  USEL UR22, URZ, UR6, !UP1 ;  /* 0x000000063f167287 */ /* 0x000fc8000c800000 */
[----:B------:R-:W-:-:S06]  /*3680*/  UISETP.GE.AND UP1, UPT, UR23, UR22, UPT ;  /* 0x000000161700728c */ /* 0x000fcc000bf26270 */
[----:B------:R-:W-:Y:S01]  /*3690*/  PLOP3.LUT P3, PT, PT, PT, UP1, 0x80, 0x0 ;  /* 0x000000000000781c */ /* 0x000fe20003f6f018 */
[----:B------:R-:W-:Y:S02]  /*36a0*/  WARPGROUP.DEPBAR.LE gsb0, 0x0 ;  /* 0x00008000000079c5 */ /* 0x000fe40000010000 */
[----:B------:R4:W-:Y:S10]  /*36b0*/  @!P2 SYNCS.ARRIVE.TRANS64.RED.A1T0 RZ, [R6+URZ], RZ ;  /* 0x000000ff06ffa9a7 */ /* 0x0009f4000810043f */
[----:B----4-:R-:W-:Y:S05]  /*36c0*/  @!P3 BRA `(.L_x_4165) ;  /* 0x000000240028b947 */ /* 0x010fea0003800000 */
[----:B------:R-:W-:Y:S01]  /*36d0*/  IMAD.MOV.U32 R7, RZ, RZ, R0 ;  /* 0x000000ffff077224 */ /* 0x000fe200078e0000 */
[----:B------:R-:W-:Y:S01]  /*36e0*/  ULDC UR25, c[0x0][0x288] ;  /* 0x0000a20000197ab9 */ /* 0x000fe20000000800 */
[----:B------:R-:W-:Y:S01]  /*36f0*/  IMAD.MOV.U32 R8, RZ, RZ, R3 ;  /* 0x000000ffff087224 */ /* 0x000fe200078e0003 */
[----:B------:R-:W-:-:S06]  /*3700*/  ULDC UR24, c[0x0][0x988] ;  /* 0x0002620000187ab9 */ /* 0x000fcc0000000800 */
.L_x_4174:
[----:B------:R-:W-:-:S04]  /*3710*/  UIADD3 UR36, UR36, 0x1, URZ ;  /* 0x0000000124247890 */ /* 0x000fc8000fffe03f */
[----:B------:R-:W-:-:S04]  /*3720*/  UISETP.NE.AND UP1, UPT, UR36, 0x2, UPT ;  /* 0x000000022400788c */ /* 0x000fc8000bf25270 */
[----:B------:R-:W-:Y:S02]  /*3730*/  USEL UR6, URZ, 0x1, UP1 ;  /* 0x000000013f067887 */ /* 0x000fe40008800000 */
[----:B------:R-:W-:Y:S02]  /*3740*/  USEL UR36, UR36, URZ, UP1 ;  /* 0x0000003f24247287 */ /* 0x000fe40008800000 */
[----:B------:R-:W-:Y:S01]  /*3750*/  ULOP3.LUT UR37, UR37, UR6, URZ, 0x3c, !UPT ;  /* 0x0000000625257292 */ /* 0x000fe2000f8e3c3f */
[----:B0-----:R-:W-:Y:S11]  /*3760*/  @!P0 BRA `(.L_x_4166) ;  /* 0x0000000000048947 */ /* 0x001ff60003800000 */
[----:B------:R-:W-:Y:S01]  /*3770*/  BPT.TRAP 0x1 ;  /* 0x000000040000795c */ /* 0x000fe20000300000 */
.L_x_4166:
        /* <DEDUP_REMOVED lines=9> */
.L_x_4167:
[----:B-1----:R-:W-:Y:S05]  /*3810*/  @P3 BRA `(.L_x_4168) ;  /* 0x0000000000083947 */ /* 0x002fea0003800000 */
[----:B------:R-:W1:Y:S02]  /*3820*/  SYNCS.PHASECHK.TRANS64.TRYWAIT P3, [UR26+0x22830], R6 ;  /* 0x02283006ff0075a7 */ /* 0x000e64000806015a */
[----:B-1----:R-:W-:Y:S05]  /*3830*/  @!P3 BRA `(.L_x_4169) ;  /* 0x000000bc0034b947 */ /* 0x002fea0003800000 */
.L_x_4168:
[----:B------:R-:W-:Y:S01]  /*3840*/  UIMAD UR6, UR36, 0x300, UR20 ;  /* 0x00000300240678a4 */ /* 0x000fe2000f8e0214 */
[----:B------:R-:W-:Y:S01]  /*3850*/  WARPGROUP.ARRIVE ;  /* 0x00000000000079c5 */ /* 0x000fe20000000000 */
[----:B------:R-:W-:Y:S01]  /*3860*/  UMOV UR7, 0x40000040 ;  /* 0x4000004000077882 */ /* 0x000fe20000000000 */
[----:B------:R-:W-:Y:S01]  /*3870*/  UMOV UR11, 0x40000040 ;  /* 0x40000040000b7882 */ /* 0x000fe20000000000 */
[----:B------:R-:W-:Y:S01]  /*3880*/  UIADD3 UR10, UR6, 0x2, URZ ;  /* 0x00000002060a7890 */ /* 0x000fe2000fffe03f */
[----:B------:R-:W-:Y:S01]  /*3890*/  VIADD R10, R16, UR44 ;  /* 0x0000002c100a7c36 */ /* 0x000fe20008000000 */
[----:B------:R-:W-:Y:S01]  /*38a0*/  UIADD3 UR14, UR6, 0x4, URZ ;  /* 0x00000004060e7890 */ /* 0x000fe2000fffe03f */
[----:B------:R-:W2:Y:S01]  /*38b0*/  LDC R12, c[0x0][0x2f0] ;  /* 0x0000bc00ff0c7b82 */ /* 0x000ea20000000800 */
[----:B------:R-:W-:Y:S01]  /*38c0*/  UMOV UR15, 0x40000040 ;  /* 0x40000040000f7882 */ /* 0x000fe20000000000 */
[----:B------:R-:W-:Y:S01]  /*38d0*/  HGMMA.64x96x16.F32 R152, gdesc[UR4], RZ, !UPT, gsb0 ;  /* 0x01600000049879f0 */ /* 0x000fe2000c0008ff */
[----:B------:R-:W-:Y:S01]  /*38e0*/  UIADD3 UR18, UR6, 0x6, URZ ;  /* 0x0000000606127890 */ /* 0x000fe2000fffe03f */
[----:B------:R-:W-:Y:S01]  /*38f0*/  IMAD.MOV.U32 R14, RZ, RZ, -0x2 ;  /* 0xfffffffeff0e7424 */ /* 0x000fe200078e00ff */
[----:B------:R-:W-:Y:S01]  /*3900*/  UMOV UR19, 0x40000040 ;  /* 0x4000004000137882 */ /* 0x000fe20000000000 */
[----:B------:R-:W-:Y:S01]  /*3910*/  @UP0 ULDC UR6, c[0x0][0x44c] ;  /* 0x0001130000060ab9 */ /* 0x000fe20000000800 */
[----:B------:R-:W3:Y:S01]  /*3920*/  S2R R202, SR_TID.X ;  /* 0x0000000000ca7919 */ /* 0x000ee20000002100 */
[----:B------:R-:W-:Y:S01]  /*3930*/  @P1 IMAD.HI.U32 R0, R10, UR6, RZ ;  /* 0x000000060a001c27 */ /* 0x000fe2000f8e00ff */
[----:B------:R-:W-:-:S04]  /*3940*/  @UP0 ULDC UR6, c[0x0][0x450] ;  /* 0x0001140000060ab9 */ /* 0x000fc80000000800 */
[----:B------:R-:W-:Y:S01]  /*3950*/  @P1 SHF.R.U32.HI R10, RZ, UR6, R0 ;  /* 0x00000006ff0a1c19 */ /* 0x000fe20008011600 */
[----:B------:R-:W-:Y:S02]  /*3960*/  UMOV UR6, 0x1 ;  /* 0x0000000100067882 */ /* 0x000fe40000000000 */
[----:B------:R-:W-:Y:S02]  /*3970*/  UIMAD UR6, UR23, -0x60, UR6 ;  /* 0xffffffa0170678a4 */ /* 0x000fe4000f8e0206 */
[----:B------:R-:W4:Y:S04]  /*3980*/  SHFL.IDX PT, R0, R10, 0x1, 0x1c1f ;  /* 0x003c1f000a007f89 */ /* 0x000f2800000e0000 */
[----:B------:R-:W-:Y:S01]  /*3990*/  IMAD R21, R17, R14, UR6 ;  /* 0x0000000611157e24 */ /* 0x000fe2000f8e020e */
[----:B------:R-:W5:Y:S03]  /*39a0*/  SHFL.IDX PT, R10, R10, RZ, 0x1c1f ;  /* 0x001c1fff0a0a7589 */ /* 0x000f6600000e0000 */
[----:B--2---:R-:W-:Y:S01]  /*39b0*/  IMAD R21, R12, UR43, R21 ;  /* 0x0000002b0c157c24 */ /* 0x004fe2000f8e0215 */
[----:B---3--:R-:W-:-:S04]  /*39c0*/  SHF.R.U32.HI R202, RZ, 0x7, R202 ;  /* 0x00000007ffca7819 */ /* 0x008fc800000116ca */
[----:B----4-:R-:W-:-:S04]  /*39d0*/  IADD3 R0, R0, -UR25, R21 ;  /* 0x8000001900007c10 */ /* 0x010fc8000fffe015 */
[C---:B------:R-:W-:Y:S02]  /*39e0*/  ISETP.GT.AND P3, PT, R0.reuse, RZ, PT ;  /* 0x000000ff0000720c */ /* 0x040fe40003f64270 */
[----:B------:R-:W-:Y:S02]  /*39f0*/  ISETP.GT.AND P4, PT, R0, 0x1, PT ;  /* 0x000000010000780c */ /* 0x000fe40003f84270 */
[----:B-----5:R-:W-:-:S04]  /*3a00*/  IADD3 R21, R10, -UR25, R21 ;  /* 0x800000190a157c10 */ /* 0x020fc8000fffe015 */
[----:B------:R-:W-:Y:S01]  /*3a10*/  ISETP.GT.AND P5, PT, R21, 0x8, PT ;  /* 0x000000081500780c */ /* 0x000fe20003fa4270 */
        /* <DEDUP_REMOVED lines=12> */
[----:B------:R-:W-:Y:S02]  /*3ae0*/  ISETP.GT.AND P3, PT, R0, 0x8, PT ;  /* 0x000000080000780c */ /* 0x000fe40003f64270 */
[----:B------:R-:W-:Y:S02]  /*3af0*/  FSEL R155, R155, -INF , P4 ;  /* 0xff8000009b9b7808 */ /* 0x000fe40002000000 */
[----:B------:R-:W-:-:S02]  /*3b00*/  FMNMX.FTZ R12, R11, R7, !PT ;  /* 0x000000070b0c7209 */ /* 0x000fc40007810000 */
[----:B------:R-:W-:Y:S02]  /*3b10*/  ISETP.GT.AND P4, PT, R0, 0x9, PT ;  /* 0x000000090000780c */ /* 0x000fe40003f84270 */
[----:B------:R-:W-:Y:S02]  /*3b20*/  FSEL R13, R158, -INF , P3 ;  /* 0xff8000009e0d7808 */ /* 0x000fe40001800000 */
[----:B------:R-:W-:Y:S02]  /*3b30*/  FMNMX.FTZ R12, R155, R12, !PT ;  /* 0x0000000c9b0c7209 */ /* 0x000fe40007810000 */
[----:B------:R-:W-:Y:S02]  /*3b40*/  ISETP.GT.AND P3, PT, R0, 0x10, PT ;  /* 0x000000100000780c */ /* 0x000fe40003f64270 */
[----:B------:R-:W-:Y:S02]  /*3b50*/  FSEL R159, R159, -INF , P4 ;  /* 0xff8000009f9f7808 */ /* 0x000fe40002000000 */
[----:B------:R-:W-:-:S02]  /*3b60*/  FMNMX.FTZ R12, R13, R12, !PT ;  /* 0x0000000c0d0c7209 */ /* 0x000fc40007810000 */
[----:B------:R-:W-:Y:S02]  /*3b70*/  ISETP.GT.AND P4, PT, R0, 0x11, PT ;  /* 0x000000110000780c */ /* 0x000fe40003f84270 */
[----:B-1----:R-:W-:Y:S02]  /*3b80*/  FSEL R3, R162, -INF , P3 ;  /* 0xff800000a2037808 */ /* 0x002fe40001800000 */
[----:B------:R-:W-:Y:S02]  /*3b90*/  FMNMX.FTZ R12, R159, R12, !PT ;  /* 0x0000000c9f0c7209 */ /* 0x000fe40007810000 */
        /* <DEDUP_REMOVED lines=54> */
[----:B------:R-:W-:Y:S02]  /*3f00*/  FSEL R199, R199, -INF , P4 ;  /* 0xff800000c7c77808 */ /* 0x000fe40002000000 */
[----:B------:R-:W-:Y:S02]  /*3f10*/  FMNMX.FTZ R0, R198, R9, !PT ;  /* 0x00000009c6007209 */ /* 0x000fe40007810000 */
[----:B------:R-:W-:-:S02]  /*3f20*/  ISETP.GT.AND P3, PT, R21, RZ, PT ;  /* 0x000000ff1500720c */ /* 0x000fc40003f64270 */
[----:B------:R-:W-:Y:S02]  /*3f30*/  FMNMX.FTZ R12, R199, R0, !PT ;  /* 0x00000000c70c7209 */ /* 0x000fe40007810000 */
[----:B------:R-:W-:Y:S02]  /*3f40*/  ISETP.GT.AND P4, PT, R21, 0x1, PT ;  /* 0x000000011500780c */ /* 0x000fe40003f84270 */
[----:B------:R-:W-:Y:S01]  /*3f50*/  FSEL R156, R156, -INF , P5 ;  /* 0xff8000009c9c7808 */ /* 0x000fe20002800000 */
[----:B------:R-:W1:Y:S01]  /*3f60*/  SHFL.BFLY PT, R9, R12, 0x2, 0x1f ;  /* 0x0c401f000c097f89 */ /* 0x000e6200000e0000 */
[----:B------:R-:W-:Y:S02]  /*3f70*/  FSEL R153, R153, -INF , P4 ;  /* 0xff80000099997808 */ /* 0x000fe40002000000 */
[----:B------:R-:W-:-:S04]  /*3f80*/  ISETP.GT.AND P5, PT, R21, 0x10, PT ;  /* 0x000000101500780c */ /* 0x000fc80003fa4270 */
[----:B------:R-:W-:Y:S02]  /*3f90*/  FSEL R160, R160, -INF , P5 ;  /* 0xff800000a0a07808 */ /* 0x000fe40002800000 */
[----:B------:R-:W-:-:S04]  /*3fa0*/  ISETP.GT.AND P5, PT, R21, 0x18, PT ;  /* 0x000000181500780c */ /* 0x000fc80003fa4270 */
[----:B------:R-:W-:Y:S02]  /*3fb0*/  FSEL R164, R164, -INF , P5 ;  /* 0xff800000a4a47808 */ /* 0x000fe40002800000 */
[----:B------:R-:W-:-:S04]  /*3fc0*/  ISETP.GT.AND P5, PT, R21, 0x20, PT ;  /* 0x000000201500780c */ /* 0x000fc80003fa4270 */
[----:B------:R-:W-:Y:S02]  /*3fd0*/  FSEL R168, R168, -INF , P5 ;  /* 0xff800000a8a87808 */ /* 0x000fe40002800000 */
[C---:B------:R-:W-:Y:S02]  /*3fe0*/  ISETP.GT.AND P5, PT, R21.reuse, 0x28, PT ;  /* 0x000000281500780c */ /* 0x040fe40003fa4270 */
[----:B-1----:R-:W-:Y:S02]  /*3ff0*/  FMNMX.FTZ R14, R12, R9, !PT ;  /* 0x000000090c0e7209 */ /* 0x002fe40007810000 */
[----:B------:R-:W-:Y:S02]  /*4000*/  FSEL R172, R172, -INF , P5 ;  /* 0xff800000acac7808 */ /* 0x000fe40002800000 */
[----:B------:R-:W-:Y:S01]  /*4010*/  ISETP.GT.AND P5, PT, R21, 0x30, PT ;  /* 0x000000301500780c */ /* 0x000fe20003fa4270 */
[----:B------:R-:W1:Y:S03]  /*4020*/  SHFL.BFLY PT, R9, R14, 0x1, 0x1f ;  /* 0x0c201f000e097f89 */ /* 0x000e6600000e0000 */
[----:B------:R-:W-:-:S02]  /*4030*/  FSEL R176, R176, -INF , P5 ;  /* 0xff800000b0b07808 */ /* 0x000fc40002800000 */
[----:B------:R-:W-:-:S04]  /*4040*/  ISETP.GT.AND P5, PT, R21, 0x38, PT ;  /* 0x000000381500780c */ /* 0x000fc80003fa4270 */
[----:B------:R-:W-:Y:S02]  /*4050*/  FSEL R180, R180, -INF , P5 ;  /* 0xff800000b4b47808 */ /* 0x000fe40002800000 */
[----:B------:R-:W-:-:S04]  /*4060*/  ISETP.GT.AND P5, PT, R21, 0x40, PT ;  /* 0x000000401500780c */ /* 0x000fc80003fa4270 */
[----:B------:R-:W-:Y:S02]  /*4070*/  FSEL R184, R184, -INF , P5 ;  /* 0xff800000b8b87808 */ /* 0x000fe40002800000 */
[----:B------:R-:W-:-:S04]  /*4080*/  ISETP.GT.AND P5, PT, R21, 0x48, PT ;  /* 0x000000481500780c */ /* 0x000fc80003fa4270 */
[----:B------:R-:W-:Y:S02]  /*4090*/  FSEL R188, R188, -INF , P5 ;  /* 0xff800000bcbc7808 */ /* 0x000fe40002800000 */
[----:B------:R-:W-:Y:S02]  /*40a0*/  ISETP.GT.AND P5, PT, R21, 0x50, PT ;  /* 0x000000501500780c */ /* 0x000fe40003fa4270 */
[----:B-1----:R-:W-:Y:S02]  /*40b0*/  FMNMX.FTZ R0, R14, R9, !PT ;  /* 0x000000090e007209 */ /* 0x002fe40007810000 */
[----:B------:R-:W-:Y:S02]  /*40c0*/  FSEL R9, R152, -INF , P3 ;  /* 0xff80000098097808 */ /* 0x000fe40001800000 */
[C---:B------:R-:W-:Y:S01]  /*40d0*/  FSETP.NEU.FTZ.AND P4, PT, R0.reuse, -INF , PT ;  /* 0xff8000000000780b */ /* 0x040fe20003f9d000 */
[----:B------:R-:W-:Y:S01]  /*40e0*/  FMUL.FTZ R12, R0, UR10 ;  /* 0x0000000a000c7c20 */ /* 0x000fe20008410000 */
[----:B------:R-:W-:-:S02]  /*40f0*/  FMNMX.FTZ R10, R9, R8, !PT ;  /* 0x00000008090a7209 */ /* 0x000fc40007810000 */
[----:B------:R-:W-:Y:S02]  /*4100*/  ISETP.GT.AND P3, PT, R21, 0x9, PT ;  /* 0x000000091500780c */ /* 0x000fe40003f64270 */
[----:B------:R-:W-:Y:S02]  /*4110*/  FMNMX.FTZ R15, R153, R10, !PT ;  /* 0x0000000a990f7209 */ /* 0x000fe40007810000 */
[----:B------:R-:W-:Y:S02]  /*4120*/  FSEL R10, R12, RZ, P4 ;  /* 0x000000ff0c0a7208 */ /* 0x000fe40002000000 */
[----:B------:R-:W-:Y:S02]  /*4130*/  FSEL R157, R157, -INF , P3 ;  /* 0xff8000009d9d7808 */ /* 0x000fe40001800000 */
        /* <DEDUP_REMOVED lines=15> */
[----:B------:R1:W-:Y:S01]  /*4230*/  MUFU.EX2 R12, R20 ;  /* 0x00000014000c7308 */ /* 0x0003e20000000800 */
[----:B------:R-:W-:Y:S01]  /*4240*/  FMNMX.FTZ R14, R164, R15, !PT ;  /* 0x0000000fa40e7209 */ /* 0x000fe20007810000 */
[--C-:B------:R-:W-:Y:S01]  /*4250*/  FFMA.FTZ R15, R170, UR10, -R10.reuse ;  /* 0x0000000aaa0f7c23 */ /* 0x100fe2000801080a */
[----:B------:R-:W-:Y:S01]  /*4260*/  ISETP.GT.AND P3, PT, R21, 0x21, PT ;  /* 0x000000211500780c */ /* 0x000fe20003f64270 */
[--C-:B------:R-:W-:Y:S01]  /*4270*/  FFMA.FTZ R11, R11, UR10, -R10.reuse ;  /* 0x0000000a0b0b7c23 */ /* 0x100fe2000801080a */
[----:B------:R-:W-:Y:S01]  /*4280*/  FMNMX.FTZ R13, R165, R14, !PT ;  /* 0x0000000ea50d7209 */ /* 0x000fe20007810000 */
[----:B------:R-:W-:Y:S01]  /*4290*/  FFMA.FTZ R195, R195, UR10, -R10 ;  /* 0x0000000ac3c37c23 */ /* 0x000fe2000801080a */
[----:B------:R-:W-:Y:S01]  /*42a0*/  FSEL R169, R169, -INF , P3 ;  /* 0xff800000a9a97808 */ /* 0x000fe20001800000 */
[----:B------:R-:W-:Y:S01]  /*42b0*/  MUFU.EX2 R155, R155 ;  /* 0x0000009b009b7308 */ /* 0x000fe20000000800 */
[----:B------:R-:W-:-:S02]  /*42c0*/  FMNMX.FTZ R14, R168, R13, !PT ;  /* 0x0000000da80e7209 */ /* 0x000fc40007810000 */
[----:B------:R-:W-:Y:S02]  /*42d0*/  ISETP.GT.AND P3, PT, R21, 0x29, PT ;  /* 0x000000291500780c */ /* 0x000fe40003f64270 */
[----:B------:R-:W-:Y:S02]  /*42e0*/  FMNMX.FTZ R13, R169, R14, !PT ;  /* 0x0000000ea90d7209 */ /* 0x000fe40007810000 */
[----:B------:R-:W-:Y:S01]  /*42f0*/  FSEL R173, R173, -INF , P3 ;  /* 0xff800000adad7808 */ /* 0x000fe20001800000 */
[----:B------:R2:W-:Y:S01]  /*4300*/  MUFU.EX2 R14, R159 ;  /* 0x0000009f000e7308 */ /* 0x0005e20000000800 */
[----:B-1----:R-:W-:Y:S01]  /*4310*/  FMNMX.FTZ R20, R172, R13, !PT ;  /* 0x0000000dac147209 */ /* 0x002fe20007810000 */
[----:B------:R-:W-:Y:S01]  /*4320*/  FFMA.FTZ R13, R3, UR10, -R10 ;  /* 0x0000000a030d7c23 */ /* 0x000fe2000801080a */
[----:B------:R-:W-:Y:S02]  /*4330*/  ISETP.GT.AND P3, PT, R21, 0x31, PT ;  /* 0x000000311500780c */ /* 0x000fe40003f64270 */
[----:B------:R-:W-:-:S02]  /*4340*/  FMNMX.FTZ R3, R173, R20, !PT ;  /* 0x00000014ad037209 */ /* 0x000fc40007810000 */
[----:B------:R-:W-:Y:S01]  /*4350*/  FSEL R177, R177, -INF , P3 ;  /* 0xff800000b1b17808 */ /* 0x000fe20001800000 */
[----:B------:R-:W-:Y:S01]  /*4360*/  MUFU.EX2 R11, R11 ;  /* 0x0000000b000b7308 */ /* 0x000fe20000000800 */
[----:B------:R-:W-:Y:S01]  /*4370*/  FMNMX.FTZ R20, R176, R3, !PT ;  /* 0x00000003b0147209 */ /* 0x000fe20007810000 */
[--C-:B--2---:R-:W-:Y:S01]  /*4380*/  FFMA.FTZ R159, R166, UR10, -R10.reuse ;  /* 0x0000000aa69f7c23 */ /* 0x104fe2000801080a */
[----:B------:R-:W-:Y:S01]  /*4390*/  ISETP.GT.AND P3, PT, R21, 0x39, PT ;  /* 0x000000391500780c */ /* 0x000fe20003f64270 */
[--C-:B------:R-:W-:Y:S01]  /*43a0*/  FFMA.FTZ R166, R183, UR10, -R10.reuse ;  /* 0x0000000ab7a67c23 */ /* 0x100fe2000801080a */
[----:B------:R-:W-:Y:S01]  /*43b0*/  FMNMX.FTZ R3, R177, R20, !PT ;  /* 0x00000014b1037209 */ /* 0x000fe20007810000 */
[----:B------:R-:W-:Y:S01]  /*43c0*/  FFMA.FTZ R183, R199, UR10, -R10 ;  /* 0x0000000ac7b77c23 */ /* 0x000fe2000801080a */
[----:B------:R-:W-:Y:S01]  /*43d0*/  FSEL R181, R181, -INF , P3 ;  /* 0xff800000b5b57808 */ /* 0x000fe20001800000 */
[----:B------:R1:W-:Y:S01]  /*43e0*/  MUFU.EX2 R20, R163 ;  /* 0x000000a300147308 */ /* 0x0003e20000000800 */
[----:B------:R-:W-:-:S02]  /*43f0*/  FMNMX.FTZ R152, R180, R3, !PT ;  /* 0x00000003b4987209 */ /* 0x000fc40007810000 */
[----:B------:R-:W-:Y:S02]  /*4400*/  ISETP.GT.AND P3, PT, R21, 0x41, PT ;  /* 0x000000411500780c */ /* 0x000fe40003f64270 */
[----:B------:R-:W-:Y:S02]  /*4410*/  FMNMX.FTZ R3, R181, R152, !PT ;  /* 0x00000098b5037209 */ /* 0x000fe40007810000 */
[----:B------:R-:W-:Y:S01]  /*4420*/  FSEL R185, R185, -INF , P3 ;  /* 0xff800000b9b97808 */ /* 0x000fe20001800000 */
[----:B------:R-:W-:Y:S01]  /*4430*/  MUFU.EX2 R13, R13 ;  /* 0x0000000d000d7308 */ /* 0x000fe20000000800 */
[----:B------:R-:W-:Y:S01]  /*4440*/  FMNMX.FTZ R152, R184, R3, !PT ;  /* 0x00000003b8987209 */ /* 0x000fe20007810000 */
[--C-:B-1----:R-:W-:Y:S01]  /*4450*/  FFMA.FTZ R163, R174, UR10, -R10.reuse ;  /* 0x0000000aaea37c23 */ /* 0x102fe2000801080a */
[----:B------:R-:W-:Y:S01]  /*4460*/  ISETP.GT.AND P3, PT, R21, 0x49, PT ;  /* 0x000000491500780c */ /* 0x000fe20003f64270 */
[----:B------:R-:W-:Y:S01]  /*4470*/  FFMA.FTZ R174, R190, UR10, -R10 ;  /* 0x0000000abeae7c23 */ /* 0x000fe2000801080a */
[----:B------:R-:W-:-:S02]  /*4480*/  FMNMX.FTZ R3, R185, R152, !PT ;  /* 0x00000098b9037209 */ /* 0x000fc40007810000 */
[----:B------:R-:W-:Y:S01]  /*4490*/  FSEL R189, R189, -INF , P3 ;  /* 0xff800000bdbd7808 */ /* 0x000fe20001800000 */
[----:B------:R1:W-:Y:S01]  /*44a0*/  MUFU.EX2 R152, R167 ;  /* 0x000000a700987308 */ /* 0x0003e20000000800 */
[----:B------:R-:W-:Y:S02]  /*44b0*/  FMNMX.FTZ R154, R188, R3, !PT ;  /* 0x00000003bc9a7209 */ /* 0x000fe40007810000 */
[----:B------:R-:W-:Y:S02]  /*44c0*/  ISETP.GT.AND P3, PT, R21, 0x51, PT ;  /* 0x000000511500780c */ /* 0x000fe40003f64270 */
[----:B------:R-:W-:Y:S02]  /*44d0*/  FSEL R192, R192, -INF , P5 ;  /* 0xff800000c0c07808 */ /* 0x000fe40002800000 */
[----:B------:R-:W-:Y:S01]  /*44e0*/  FMNMX.FTZ R3, R189, R154, !PT ;  /* 0x0000009abd037209 */ /* 0x000fe20007810000 */
[----:B------:R-:W-:Y:S01]  /*44f0*/  MUFU.EX2 R159, R159 ;  /* 0x0000009f009f7308 */ /* 0x000fe20000000800 */
[----:B------:R-:W-:Y:S01]  /*4500*/  ISETP.GT.AND P5, PT, R21, 0x58, PT ;  /* 0x000000581500780c */ /* 0x000fe20003fa4270 */
[----:B-1----:R-:W-:Y:S01]  /*4510*/  FFMA.FTZ R167, R182, UR10, -R10 ;  /* 0x0000000ab6a77c23 */ /* 0x002fe2000801080a */
[----:B------:R-:W-:-:S02]  /*4520*/  FSEL R193, R193, -INF , P3 ;  /* 0xff800000c1c17808 */ /* 0x000fc40001800000 */
[----:B------:R-:W-:Y:S02]  /*4530*/  FMNMX.FTZ R154, R192, R3, !PT ;  /* 0x00000003c09a7209 */ /* 0x000fe40007810000 */
[----:B------:R-:W-:Y:S01]  /*4540*/  ISETP.GT.AND P3, PT, R21, 0x59, PT ;  /* 0x000000591500780c */ /* 0x000fe20003f64270 */
[--C-:B------:R-:W-:Y:S01]  /*4550*/  FFMA.FTZ R21, R178, UR10, -R10.reuse ;  /* 0x0000000ab2157c23 */ /* 0x100fe2000801080a */
[----:B------:R-:W-:Y:S01]  /*4560*/  FSEL R196, R196, -INF , P5 ;  /* 0xff800000c4c47808 */ /* 0x000fe20002800000 */
[----:B------:R-:W-:Y:S01]  /*4570*/  FFMA.FTZ R178, R194, UR10, -R10 ;  /* 0x0000000ac2b27c23 */ /* 0x000fe2000801080a */
[----:B------:R-:W-:Y:S01]  /*4580*/  FMNMX.FTZ R3, R193, R154, !PT ;  /* 0x0000009ac1037209 */ /* 0x000fe20007810000 */
[----:B------:R-:W-:Y:S01]  /*4590*/  MUFU.EX2 R15, R15 ;  /* 0x0000000f000f7308 */ /* 0x000fe20000000800 */
[----:B------:R-:W-:Y:S02]  /*45a0*/  FSEL R197, R197, -INF , P3 ;  /* 0xff800000c5c57808 */ /* 0x000fe40001800000 */
[----:B------:R-:W-:-:S04]  /*45b0*/  FMNMX.FTZ R158, R196, R3, !PT ;  /* 0x00000003c49e7209 */ /* 0x000fc80007810000 */
[----:B------:R-:W-:Y:S01]  /*45c0*/  FMNMX.FTZ R3, R197, R158, !PT ;  /* 0x0000009ec5037209 */ /* 0x000fe20007810000 */
[----:B------:R1:W-:Y:S01]  /*45d0*/  MUFU.EX2 R154, R171 ;  /* 0x000000ab009a7308 */ /* 0x0003e20000000800 */
[--C-:B------:R-:W-:Y:S01]  /*45e0*/  FFMA.FTZ R158, R175, UR10, -R10.reuse ;  /* 0x0000000aaf9e7c23 */ /* 0x100fe2000801080a */
[--C-:B------:R-:W-:Y:S02]  /*45f0*/  FFMA.FTZ R175, R191, UR10, -R10.reuse ;  /* 0x0000000abfaf7c23 */ /* 0x100fe4000801080a */
[----:B------:R-:W2:Y:S04]  /*4600*/  SHFL.BFLY PT, R170, R3, 0x2, 0x1f ;  /* 0x0c401f0003aa7f89 */ /* 0x000ea800000e0000 */
[----:B------:R-:W-:Y:S01]  /*4610*/  MUFU.EX2 R163, R163 ;  /* 0x000000a300a37308 */ /* 0x000fe20000000800 */
[----:B-1----:R-:W-:-:S07]  /*4620*/  FFMA.FTZ R171, R187, UR10, -R10 ;  /* 0x0000000abbab7c23 */ /* 0x002fce000801080a */
[----:B------:R-:W-:Y:S08]  /*4630*/  MUFU.EX2 R158, R158 ;  /* 0x0000009e009e7308 */ /* 0x000ff00000000800 */
[----:B------:R-:W-:Y:S01]  /*4640*/  MUFU.EX2 R21, R21 ;  /* 0x0000001500157308 */ /* 0x000fe20000000800 */
[----:B--2---:R-:W-:Y:S01]  /*4650*/  FMNMX.FTZ R179, R3, R170, !PT ;  /* 0x000000aa03b37209 */ /* 0x004fe20007810000 */
[----:B------:R-:W-:-:S06]  /*4660*/  FFMA.FTZ R170, R186, UR10, -R10 ;  /* 0x0000000abaaa7c23 */ /* 0x000fcc000801080a */
[----:B------:R-:W-:Y:S01]  /*4670*/  MUFU.EX2 R162, R162 ;  /* 0x000000a200a27308 */ /* 0x000fe20000000800 */
[----:B------:R-:W1:Y:S07]  /*4680*/  SHFL.BFLY PT, R182, R179, 0x1, 0x1f ;  /* 0x0c201f00b3b67f89 */ /* 0x000e6e00000e0000 */
[----:B------:R-:W-:Y:S08]  /*4690*/  MUFU.EX2 R167, R167 ;  /* 0x000000a700a77308 */ /* 0x000ff00000000800 */
[----:B------:R-:W-:Y:S08]  /*46a0*/  MUFU.EX2 R166, R166 ;  /* 0x000000a600a67308 */ /* 0x000ff00000000800 */
[----:B------:R-:W-:Y:S01]  /*46b0*/  MUFU.EX2 R170, R170 ;  /* 0x000000aa00aa7308 */ /* 0x000fe20000000800 */
[----:B-1----:R-:W-:Y:S01]  /*46c0*/  FMNMX.FTZ R3, R179, R182, !PT ;  /* 0x000000b6b3037209 */ /* 0x002fe20007810000 */
[----:B------:R-:W-:Y:S01]  /*46d0*/  FFMA.FTZ R182, R198, UR10, -R10 ;  /* 0x0000000ac6b67c23 */ /* 0x000fe2000801080a */
[----:B------:R-:W-:-:S02]  /*46e0*/  FSEL R10, R0, RZ, P4 ;  /* 0x000000ff000a7208 */ /* 0x000fc40002000000 */
[C---:B------:R-:W-:Y:S01]  /*46f0*/  FSETP.NEU.FTZ.AND P3, PT, R3.reuse, -INF , PT ;  /* 0xff8000000300780b */ /* 0x040fe20003f7d000 */
[----:B------:R-:W-:Y:S02]  /*4700*/  FMUL.FTZ R190, R3, UR10 ;  /* 0x0000000a03be7c20 */ /* 0x000fe40008410000 */
[----:B------:R-:W-:Y:S01]  /*4710*/  FADD.FTZ R10, -R10, R7 ;  /* 0x000000070a0a7221 */ /* 0x000fe20000010100 */
[----:B------:R1:W-:Y:S02]  /*4720*/  MUFU.EX2 R179, R195 ;  /* 0x000000c300b37308 */ /* 0x0003e40000000800 */
[----:B------:R-:W-:Y:S01]  /*4730*/  FSEL R190, R190, RZ, P3 ;  /* 0x000000ffbebe7208 */ /* 0x000fe20001800000 */
[----:B------:R-:W-:-:S04]  /*4740*/  FMUL.FTZ R10, R10, UR10 ;  /* 0x0000000a0a0a7c20 */ /* 0x000fc80008410000 */
[--C-:B------:R-:W-:Y:S01]  /*4750*/  FFMA.FTZ R187, R9, UR10, -R190.reuse ;  /* 0x0000000a09bb7c23 */ /* 0x100fe200080108be */
[----:B------:R-:W-:Y:S01]  /*4760*/  FSEL R9, R3, RZ, P3 ;  /* 0x000000ff03097208 */ /* 0x000fe20001800000 */
[----:B------:R-:W2:Y:S01]  /*4770*/  MUFU.EX2 R10, R10 ;  /* 0x0000000a000a7308 */ /* 0x000ea20000000800 */
[--C-:B------:R-:W-:Y:S01]  /*4780*/  FFMA.FTZ R186, R153, UR10, -R190.reuse ;  /* 0x0000000a99ba7c23 */ /* 0x100fe200080108be */
[--C-:B------:R-:W-:Y:S01]  /*4790*/  FFMA.FTZ R156, R156, UR10, -R190.reuse ;  /* 0x0000000a9c9c7c23 */ /* 0x100fe200080108be */
[----:B------:R-:W-:Y:S01]  /*47a0*/  FFMA.FTZ R191, R157, UR10, -R190 ;  /* 0x0000000a9dbf7c23 */ /* 0x000fe200080108be */
[----:B------:R-:W-:Y:S01]  /*47b0*/  FADD.FTZ R9, -R9, R8 ;  /* 0x0000000809097221 */ /* 0x000fe20000010100 */
[--C-:B------:R-:W-:Y:S01]  /*47c0*/  FFMA.FTZ R160, R160, UR10, -R190.reuse ;  /* 0x0000000aa0a07c23 */ /* 0x100fe200080108be */
[--C-:B-1----:R-:W-:Y:S01]  /*47d0*/  FFMA.FTZ R195, R161, UR10, -R190.reuse ;  /* 0x0000000aa1c37c23 */ /* 0x102fe200080108be */
[--C-:B------:R-:W-:Y:S01]  /*47e0*/  FFMA.FTZ R164, R164, UR10, -R190.reuse ;  /* 0x0000000aa4a47c23 */ /* 0x100fe200080108be */
[----:B------:R-:W-:Y:S01]  /*47f0*/  FMUL.FTZ R8, R9, UR10 ;  /* 0x0000000a09087c20 */ /* 0x000fe20008410000 */
        /* <DEDUP_REMOVED lines=8> */
[----:B------:R-:W1:Y:S01]  /*4880*/  MUFU.EX2 R8, R8 ;  /* 0x0000000800087308 */ /* 0x000e620000000800 */
[----:B--2---:R-:W-:Y:S01]  /*4890*/  FFMA.FTZ R9, R10, R4, R11 ;  /* 0x000000040a097223 */ /* 0x004fe2000001000b */
[--C-:B------:R-:W-:Y:S01]  /*48a0*/  FFMA.FTZ R176, R176, UR10, -R190.reuse ;  /* 0x0000000ab0b07c23 */ /* 0x100fe200080108be */
[--C-:B------:R-:W-:Y:S01]  /*48b0*/  FFMA.FTZ R192, R192, UR10, -R190.reuse ;  /* 0x0000000ac0c07c23 */ /* 0x100fe200080108be */
[--C-:B------:R-:W-:Y:S01]  /*48c0*/  FFMA.FTZ R193, R193, UR10, -R190.reuse ;  /* 0x0000000ac1c17c23 */ /* 0x100fe200080108be */
[----:B------:R-:W-:Y:S01]  /*48d0*/  FADD.FTZ R4, R12, R9 ;  /* 0x000000090c047221 */ /* 0x000fe20000010000 */
[----:B------:R-:W-:Y:S01]  /*48e0*/  FFMA.FTZ R196, R196, UR10, -R190 ;  /* 0x0000000ac4c47c23 */ /* 0x000fe200080108be */
[----:B------:R-:W-:Y:S01]  /*48f0*/  F2FP.F16.F32.PACK_AB R165, R162, R21 ;  /* 0x00000015a2a5723e */ /* 0x000fe200000000ff */
[----:B------:R-:W2:Y:S01]  /*4900*/  MUFU.EX2 R186, R186 ;  /* 0x000000ba00ba7308 */ /* 0x000ea20000000800 */
[----:B------:R-:W-:Y:S01]  /*4910*/  FADD.FTZ R9, R155, R4 ;  /* 0x000000049b097221 */ /* 0x000fe20000010000 */
[----:B------:R-:W-:Y:S01]  /*4920*/  F2FP.F16.F32.PACK_AB R155, R14, R155 ;  /* 0x0000009b0e9b723e */ /* 0x000fe200000000ff */
[-C--:B------:R-:W-:Y:S01]  /*4930*/  FMUL.FTZ R26, R26, R10.reuse ;  /* 0x0000000a1a1a7220 */ /* 0x080fe20000410000 */
[-C--:B------:R-:W-:Y:S01]  /*4940*/  FMUL.FTZ R27, R27, R10.reuse ;  /* 0x0000000a1b1b7220 */ /* 0x080fe20000410000 */
[----:B------:R-:W-:Y:S01]  /*4950*/  FADD.FTZ R4, R14, R9 ;  /* 0x000000090e047221 */ /* 0x000fe20000010000 */
[-C--:B------:R-:W-:Y:S01]  /*4960*/  FMUL.FTZ R30, R30, R10.reuse ;  /* 0x0000000a1e1e7220 */ /* 0x080fe20000410000 */
[-C--:B------:R-:W-:Y:S01]  /*4970*/  FMUL.FTZ R31, R31, R10.reuse ;  /* 0x0000000a1f1f7220 */ /* 0x080fe20000410000 */
[----:B------:R-:W3:Y:S01]  /*4980*/  MUFU.EX2 R156, R156 ;  /* 0x0000009c009c7308 */ /* 0x000ee20000000800 */
[----:B-1----:R-:W-:Y:S01]  /*4990*/  FFMA.FTZ R9, R8, R5, R187 ;  /* 0x0000000508097223 */ /* 0x002fe200000100bb */
[----:B------:R-:W-:Y:S01]  /*49a0*/  FADD.FTZ R157, R13, R4 ;  /* 0x000000040d9d7221 */ /* 0x000fe20000010000 */
[----:B------:R-:W-:Y:S01]  /*49b0*/  FFMA.FTZ R5, R180, UR10, -R190 ;  /* 0x0000000ab4057c23 */ /* 0x000fe200080108be */
[-C--:B------:R-:W-:Y:S01]  /*49c0*/  FMUL.FTZ R34, R34, R10.reuse ;  /* 0x0000000a22227220 */ /* 0x080fe20000410000 */
[-C--:B------:R-:W-:Y:S01]  /*49d0*/  FMUL.FTZ R35, R35, R10.reuse ;  /* 0x0000000a23237220 */ /* 0x080fe20000410000 */
[----:B------:R-:W-:Y:S01]  /*49e0*/  FADD.FTZ R180, R20, R157 ;  /* 0x0000009d14b47221 */ /* 0x000fe20000010000 */
[----:B------:R-:W-:Y:S01]  /*49f0*/  FMUL.FTZ R38, R38, R10 ;  /* 0x0000000a26267220 */ /* 0x000fe20000410000 */
[----:B------:R-:W1:Y:S01]  /*4a00*/  MUFU.EX2 R191, R191 ;  /* 0x000000bf00bf7308 */ /* 0x000e620000000800 */
[----:B--2---:R-:W-:Y:S01]  /*4a10*/  FADD.FTZ R153, R186, R9 ;  /* 0x00000009ba997221 */ /* 0x004fe20000010000 */
[----:B------:R-:W-:Y:S01]  /*4a20*/  FADD.FTZ R157, R159, R180 ;  /* 0x000000b49f9d7221 */ /* 0x000fe20000010000 */
[----:B------:R-:W-:Y:S01]  /*4a30*/  IADD3 R9, -R202, 0xb, RZ ;  /* 0x0000000bca097810 */ /* 0x000fe20007ffe1ff */
[--C-:B------:R-:W-:Y:S01]  /*4a40*/  FFMA.FTZ R180, R181, UR10, -R190.reuse ;  /* 0x0000000ab5b47c23 */ /* 0x100fe200080108be */
[--C-:B------:R-:W-:Y:S01]  /*4a50*/  FFMA.FTZ R181, R184, UR10, -R190.reuse ;  /* 0x0000000ab8b57c23 */ /* 0x100fe200080108be */
[----:B------:R-:W-:Y:S01]  /*4a60*/  FADD.FTZ R198, R152, R157 ;  /* 0x0000009d98c67221 */ /* 0x000fe20000010000 */
[----:B------:R-:W-:Y:S01]  /*4a70*/  FFMA.FTZ R184, R185, UR10, -R190 ;  /* 0x0000000ab9b87c23 */ /* 0x000fe200080108be */
[----:B------:R-:W2:Y:S01]  /*4a80*/  MUFU.EX2 R160, R160 ;  /* 0x000000a000a07308 */ /* 0x000ea20000000800 */
[----:B---3--:R-:W-:Y:S01]  /*4a90*/  FADD.FTZ R4, R156, R153 ;  /* 0x000000999c047221 */ /* 0x008fe20000010000 */
[----:B------:R-:W-:Y:S01]  /*4aa0*/  FADD.FTZ R157, R15, R198 ;  /* 0x000000c60f9d7221 */ /* 0x000fe20000010000 */
[--C-:B------:R-:W-:Y:S01]  /*4ab0*/  FFMA.FTZ R185, R188, UR10, -R190.reuse ;  /* 0x0000000abcb97c23 */ /* 0x100fe200080108be */
[--C-:B------:R-:W-:Y:S01]  /*4ac0*/  FFMA.FTZ R188, R189, UR10, -R190.reuse ;  /* 0x0000000abdbc7c23 */ /* 0x100fe200080108be */
[----:B------:R-:W-:Y:S01]  /*4ad0*/  FFMA.FTZ R190, R197, UR10, -R190 ;  /* 0x0000000ac5be7c23 */ /* 0x000fe200080108be */
[----:B------:R-:W-:Y:S01]  /*4ae0*/  FADD.FTZ R198, R154, R157 ;  /* 0x0000009d9ac67221 */ /* 0x000fe20000010000 */
[----:B------:R-:W-:Y:S01]  /*4af0*/  F2FP.F16.F32.PACK_AB R159, R152, R159 ;  /* 0x0000009f989f723e */ /* 0x000fe200000000ff */
[----:B------:R-:W3:Y:S01]  /*4b00*/  MUFU.EX2 R195, R195 ;  /* 0x000000c300c37308 */ /* 0x000ee20000000800 */
[----:B-1----:R-:W-:Y:S01]  /*4b10*/  FADD.FTZ R153, R191, R4 ;  /* 0x00000004bf997221 */ /* 0x002fe20000010000 */
[----:B------:R-:W-:-:S02]  /*4b20*/  @!P2 VIADD R4, R177, 0x22840 ;  /* 0x00022840b104a836 */ /* 0x000fc40000000000 */
[----:B------:R-:W-:Y:S01]  /*4b30*/  FADD.FTZ R157, R163, R198 ;  /* 0x000000c6a39d7221 */ /* 0x000fe20000010000 */
[----:B------:R-:W-:Y:S01]  /*4b40*/  F2FP.F16.F32.PACK_AB R163, R158, R163 ;  /* 0x000000a39ea3723e */ /* 0x000fe200000000ff */
[-C--:B------:R-:W-:Y:S01]  /*4b50*/  FMUL.FTZ R39, R39, R10.reuse ;  /* 0x0000000a27277220 */ /* 0x080fe20000410000 */
[----:B------:R-:W-:Y:S01]  /*4b60*/  F2FP.F16.F32.PACK_AB R152, R186, R187 ;  /* 0x000000bbba98723e */ /* 0x000fe200000000ff */
[-C--:B------:R-:W-:Y:S01]  /*4b70*/  FMUL.FTZ R42, R42, R10.reuse ;  /* 0x0000000a2a2a7220 */ /* 0x080fe20000410000 */
[----:B------:R-:W1:Y:S01]  /*4b80*/  MUFU.EX2 R164, R164 ;  /* 0x000000a400a47308 */ /* 0x000e620000000800 */
[----:B--2---:R-:W-:Y:S01]  /*4b90*/  FADD.FTZ R194, R160, R153 ;  /* 0x00000099a0c27221 */ /* 0x004fe20000010000 */
[----:B------:R-:W-:Y:S01]  /*4ba0*/  @!P2 PRMT R4, RZ, 0x654, R4 ;  /* 0x00000654ff04a816 */ /* 0x000fe20000000004 */
[----:B------:R2:W-:Y:S06]  /*4bb0*/  BAR.ARV R9, 0x100 ;  /* 0x000400090000751d */ /* 0x0005ec0000002000 */
[----:B------:R-:W4:Y:S01]  /*4bc0*/  MUFU.EX2 R199, R199 ;  /* 0x000000c700c77308 */ /* 0x000f220000000800 */
[----:B---3--:R-:W-:Y:S01]  /*4bd0*/  FADD.FTZ R153, R195, R194 ;  /* 0x000000c2c3997221 */ /* 0x008fe20000010000 */
[----:B------:R3:W-:Y:S01]  /*4be0*/  @!P2 SYNCS.ARRIVE.TRANS64.RED.A1T0 RZ, [R4+URZ], RZ ;  /* 0x000000ff04ffa9a7 */ /* 0x0007e2000810043f */
        /* <DEDUP_REMOVED lines=39> */
[----:B------:R-:W-:Y:S01]  /*4e60*/  FADD.FTZ R153, R167, R194 ;  /* 0x000000c2a7997221 */ /* 0x000fe20000010000 */
[----:B------:R-:W-:Y:S01]  /*4e70*/  F2FP.F16.F32.PACK_AB R167, R166, R167 ;  /* 0x000000a7a6a7723e */ /* 0x000fe200000000ff */
[-C--:B------:R-:W-:Y:S01]  /*4e80*/  FMUL.FTZ R94, R94, R10.reuse ;  /* 0x0000000a5e5e7220 */ /* 0x080fe20000410000 */
[----:B------:R-:W-:Y:S01]  /*4e90*/  FMUL.FTZ R95, R95, R10 ;  /* 0x0000000a5f5f7220 */ /* 0x000fe20000410000 */
[----:B------:R-:W-:Y:S01]  /*4ea0*/  FADD.FTZ R161, R166, R153 ;  /* 0x00000099a6a17221 */ /* 0x000fe20000010000 */
[----:B------:R-:W-:Y:S01]  /*4eb0*/  F2FP.F16.F32.PACK_AB R153, R12, R11 ;  /* 0x0000000b0c99723e */ /* 0x000fe200000000ff */
[----:B------:R-:W4:Y:S01]  /*4ec0*/  MUFU.EX2 R203, R203 ;  /* 0x000000cb00cb7308 */ /* 0x000f220000000800 */
[C---:B---3--:R-:W-:Y:S01]  /*4ed0*/  FADD.FTZ R157, R201.reuse, R4 ;  /* 0x00000004c99d7221 */ /* 0x048fe20000010000 */
[----:B------:R-:W-:Y:S01]  /*4ee0*/  FADD.FTZ R12, R170, R161 ;  /* 0x000000a1aa0c7221 */ /* 0x000fe20000010000 */
[----:B------:R-:W-:Y:S01]  /*4ef0*/  F2FP.F16.F32.PACK_AB R162, R201, R172 ;  /* 0x000000acc9a2723e */ /* 0x000fe200000000ff */
[-C--:B------:R-:W-:Y:S01]  /*4f00*/  FMUL.FTZ R98, R98, R10.reuse ;  /* 0x0000000a62627220 */ /* 0x080fe20000410000 */
[-C--:B------:R-:W-:Y:S01]  /*4f10*/  FMUL.FTZ R99, R99, R10.reuse ;  /* 0x0000000a63637220 */ /* 0x080fe20000410000 */
[-C--:B------:R-:W-:Y:S01]  /*4f20*/  FMUL.FTZ R102, R102, R10.reuse ;  /* 0x0000000a66667220 */ /* 0x080fe20000410000 */
[-C--:B------:R-:W-:Y:S01]  /*4f30*/  FMUL.FTZ R103, R103, R10.reuse ;  /* 0x0000000a67677220 */ /* 0x080fe20000410000 */
[----:B------:R-:W3:Y:S01]  /*4f40*/  MUFU.EX2 R171, R171 ;  /* 0x000000ab00ab7308 */ /* 0x000ee20000000800 */
[----:B-1----:R-:W-:Y:S01]  /*4f50*/  FADD.FTZ R4, R176, R157 ;  /* 0x0000009db0047221 */ /* 0x002fe20000010000 */
[----:B------:R-:W-:Y:S01]  /*4f60*/  F2FP.F16.F32.PACK_AB R157, R20, R13 ;  /* 0x0000000d149d723e */ /* 0x000fe200000000ff */
[-C--:B------:R-:W-:Y:S01]  /*4f70*/  FMUL.FTZ R106, R106, R10.reuse ;  /* 0x0000000a6a6a7220 */ /* 0x080fe20000410000 */
[-C--:B------:R-:W-:Y:S01]  /*4f80*/  FMUL.FTZ R107, R107, R10.reuse ;  /* 0x0000000a6b6b7220 */ /* 0x080fe20000410000 */
[-C--:B------:R-:W-:Y:S01]  /*4f90*/  FMUL.FTZ R110, R110, R10.reuse ;  /* 0x0000000a6e6e7220 */ /* 0x080fe20000410000 */
        /* <DEDUP_REMOVED lines=28> */
[----:B------:R-:W-:Y:S01]  /*5160*/  F2FP.F16.F32.PACK_AB R161, R154, R15 ;  /* 0x0000000f9aa1723e */ /* 0x000fe200000000ff */
[----:B------:R-:W-:Y:S01]  /*5170*/  FMUL.FTZ R147, R147, R10 ;  /* 0x0000000a93937220 */ /* 0x000fe20000410000 */
[----:B------:R-:W-:Y:S01]  /*5180*/  F2FP.F16.F32.PACK_AB R154, R191, R156 ;  /* 0x0000009cbf9a723e */ /* 0x000fe200000000ff */
[----:B------:R-:W-:Y:S01]  /*5190*/  FMUL.FTZ R150, R150, R10 ;  /* 0x0000000a96967220 */ /* 0x000fe20000410000 */
[----:B------:R-:W-:Y:S01]  /*51a0*/  F2FP.F16.F32.PACK_AB R156, R195, R160 ;  /* 0x000000a0c39c723e */ /* 0x000fe200000000ff */
[----:B------:R-:W-:Y:S01]  /*51b0*/  FMUL.FTZ R151, R151, R10 ;  /* 0x0000000a97977220 */ /* 0x000fe20000410000 */
[----:B------:R-:W4:Y:S01]  /*51c0*/  MUFU.EX2 R181, R181 ;  /* 0x000000b500b57308 */ /* 0x000f220000000800 */
[----:B---3--:R-:W-:Y:S01]  /*51d0*/  FADD.FTZ R4, R180, R13 ;  /* 0x0000000db4047221 */ /* 0x008fe20000010000 */
[----:B------:R-:W-:Y:S01]  /*51e0*/  F2FP.F16.F32.PACK_AB R160, R7, R168 ;  /* 0x000000a807a0723e */ /* 0x000fe200000000ff */
[-C--:B------:R-:W-:Y:S01]  /*51f0*/  FMUL.FTZ R24, R24, R8.reuse ;  /* 0x0000000818187220 */ /* 0x080fe20000410000 */
[----:B------:R-:W-:Y:S01]  /*5200*/  F2FP.F16.F32.PACK_AB R166, R180, R5 ;  /* 0x00000005b4a6723e */ /* 0x000fe200000000ff */
        /* <DEDUP_REMOVED lines=18> */
[----:B------:R-:W-:Y:S01]  /*5330*/  FMUL.FTZ R52, R52, R8 ;  /* 0x0000000834347220 */ /* 0x000fe20000410000 */
[----:B------:R-:W4:Y:S01]  /*5340*/  MUFU.EX2 R185, R185 ;  /* 0x000000b900b97308 */ /* 0x000f220000000800 */
[----:B---3--:R-:W-:Y:S01]  /*5350*/  FADD.FTZ R14, R178, R15 ;  /* 0x0000000fb20e7221 */ /* 0x008fe20000010000 */
[----:B------:R-:W-:Y:S01]  /*5360*/  F2FP.F16.F32.PACK_AB R173, R179, R178 ;  /* 0x000000b2b3ad723e */ /* 0x000fe200000000ff */
[-C--:B------:R-:W-:Y:S01]  /*5370*/  FMUL.FTZ R53, R53, R8.reuse ;  /* 0x0000000835357220 */ /* 0x080fe20000410000 */
[-C--:B------:R-:W-:Y:S01]  /*5380*/  FMUL.FTZ R56, R56, R8.reuse ;  /* 0x0000000838387220 */ /* 0x080fe20000410000 */
[-C--:B------:R-:W-:Y:S01]  /*5390*/  FMUL.FTZ R57, R57, R8.reuse ;  /* 0x0000000839397220 */ /* 0x080fe20000410000 */
[-C--:B------:R-:W-:Y:S01]  /*53a0*/  FMUL.FTZ R60, R60, R8.reuse ;  /* 0x000000083c3c7220 */ /* 0x080fe20000410000 */
[-C--:B------:R-:W-:Y:S01]  /*53b0*/  FMUL.FTZ R61, R61, R8.reuse ;  /* 0x000000083d3d7220 */ /* 0x080fe20000410000 */
[----:B------:R-:W3:Y:S01]  /*53c0*/  MUFU.EX2 R182, R182 ;  /* 0x000000b600b67308 */ /* 0x000ee20000000800 */
[C---:B-1----:R-:W-:Y:S01]  /*53d0*/  FADD.FTZ R4, R184.reuse, R13 ;  /* 0x0000000db8047221 */ /* 0x042fe20000010000 */
[----:B------:R-:W-:Y:S01]  /*53e0*/  FADD.FTZ R13, R179, R14 ;  /* 0x0000000eb30d7221 */ /* 0x000fe20000010000 */
[----:B------:R-:W-:Y:S01]  /*53f0*/  F2FP.F16.F32.PACK_AB R168, R184, R181 ;  /* 0x000000b5b8a8723e */ /* 0x000fe200000000ff */
        /* <DEDUP_REMOVED lines=52> */
[----:B------:R-:W-:Y:S01]  /*5740*/  FMUL.FTZ R140, R140, R8 ;  /* 0x000000088c8c7220 */ /* 0x000fe20000410000 */
[C---:B----4-:R-:W-:Y:S01]  /*5750*/  FADD.FTZ R4, R183.reuse, R4 ;  /* 0x00000004b7047221 */ /* 0x050fe20000010000 */
[----:B------:R-:W-:Y:S01]  /*5760*/  F2FP.F16.F32.PACK_AB R175, R183, R182 ;  /* 0x000000b6b7af723e */ /* 0x000fe200000000ff */
[-C--:B------:R-:W-:Y:S01]  /*5770*/  FMUL.FTZ R141, R141, R8.reuse ;  /* 0x000000088d8d7220 */ /* 0x080fe20000410000 */
[-C--:B------:R-:W-:Y:S01]  /*5780*/  FMUL.FTZ R144, R144, R8.reuse ;  /* 0x0000000890907220 */ /* 0x080fe20000410000 */
[-C--:B------:R-:W-:Y:S01]  /*5790*/  FMUL.FTZ R145, R145, R8.reuse ;  /* 0x0000000891917220 */ /* 0x080fe20000410000 */
[-C--:B------:R-:W-:Y:S01]  /*57a0*/  FMUL.FTZ R148, R148, R8.reuse ;  /* 0x0000000894947220 */ /* 0x080fe20000410000 */
[----:B------:R-:W-:Y:S01]  /*57b0*/  FMUL.FTZ R149, R149, R8 ;  /* 0x0000000895957220 */ /* 0x000fe20000410000 */
[C---:B---3--:R-:W-:Y:S01]  /*57c0*/  FADD.FTZ R5, R13.reuse, R14 ;  /* 0x0000000e0d057221 */ /* 0x048fe20000010000 */
[----:B------:R-:W-:Y:S01]  /*57d0*/  F2FP.F16.F32.PACK_AB R174, R13, R196 ;  /* 0x000000c40dae723e */ /* 0x000fe200000000ff */
[----:B--2---:R-:W-:Y:S06]  /*57e0*/  @!P0 BRA `(.L_x_4170) ;  /* 0x0000000000048947 */ /* 0x004fec0003800000 */
[----:B------:R-:W-:Y:S01]  /*57f0*/  BPT.TRAP 0x1 ;  /* 0x000000040000795c */ /* 0x000fe20000300000 */
.L_x_4170:
[----:B------:R1:W2:Y:S01]  /*5800*/  SYNCS.PHASECHK.TRANS64.TRYWAIT P3, [UR26+0x22850], R6 ;  /* 0x02285006ff0075a7 */ /* 0x0002a2000806015a */
[----:B------:R-:W-:Y:S05]  /*5810*/  @!P0 BRA `(.L_x_4171) ;  /* 0x0000000000048947 */ /* 0x000fea0003800000 */
[----:B------:R-:W-:Y:S01]  /*5820*/  BPT.TRAP 0x1 ;  /* 0x000000040000795c */ /* 0x000fe20000300000 */
.L_x_4171:
[----:B--2---:R-:W-:Y:S05]  /*5830*/  @P3 BRA `(.L_x_4172) ;  /* 0x0000000000083947 */ /* 0x004fea0003800000 */
[----:B------:R-:W2:Y:S02]  /*5840*/  SYNCS.PHASECHK.TRANS64.TRYWAIT P3, [UR26+0x22850], R6 ;  /* 0x02285006ff0075a7 */ /* 0x000ea4000806015a */
[----:B--2---:R-:W-:Y:S05]  /*5850*/  @!P3 BRA `(.L_x_4173) ;  /* 0x0000009c0044b947 */ /* 0x004fea0003800000 */
.L_x_4172:
[----:B------:R-:W3:Y:S01]  /*5860*/  S2R R7, SR_TID.X ;  /* 0x0000000000077919 */ /* 0x000ee20000002100 */
[----:B------:R-:W-:Y:S01]  /*5870*/  UIMAD UR11, UR36, 0xc00, UR21 ;  /* 0x00000c00240b78a4 */ /* 0x000fe2000f8e0215 */
[----:B--2---:R-:W-:Y:S01]  /*5880*/  @!P2 VIADD R177, R177, 0x22860 ;  /* 0x00022860b1b1a836 */ /* 0x004fe20000000000 */
[----:B------:R-:W-:Y:S01]  /*5890*/  UMOV UR7, 0x40000040 ;  /* 0x4000004000077882 */ /* 0x000fe20000000000 */
[----:B------:R-:W-:Y:S01]  /*58a0*/  UISETP.GT.AND UP1, UPT, UR23, UR22, UPT ;  /* 0x000000161700728c */ /* 0x000fe2000bf24270 */
[----:B------:R-:W-:Y:S01]  /*58b0*/  IMAD.MOV.U32 R8, RZ, RZ, R3 ;  /* 0x000000ffff087224 */ /* 0x000fe200078e0003 */
[----:B------:R-:W-:Y:S01]  /*58c0*/  UIADD3 UR23, UR23, -0x1, URZ ;  /* 0xffffffff17177890 */ /* 0x000fe2000fffe03f */
[----:B------:R-:W-:Y:S01]  /*58d0*/  @!P2 PRMT R177, RZ, 0x654, R177 ;  /* 0x00000654ffb1a816 */ /* 0x000fe200000000b1 */
[----:B------:R-:W-:Y:S02]  /*58e0*/  UMOV UR6, UR11 ;  /* 0x0000000b00067c82 */ /* 0x000fe40008000000 */
[----:B------:R-:W-:-:S02]  /*58f0*/  PLOP3.LUT P3, PT, PT, PT, UP1, 0x80, 0x0 ;  /* 0x000000000000781c */ /* 0x000fc40003f6f018 */
[----:B---3--:R-:W-:-:S05]  /*5900*/  SHF.R.U32.HI R7, RZ, 0x7, R7 ;  /* 0x00000007ff077819 */ /* 0x008fca0000011607 */
[----:B01----:R-:W-:Y:S02]  /*5910*/  VIADD R6, R7, 0x8 ;  /* 0x0000000807067836 */ /* 0x003fe40000000000 */
        /* <DEDUP_REMOVED lines=37> */
.L_x_4165:
[----:B------:R-:W-:-:S13]  /*5b70*/  ISETP.LE.AND P1, PT, RZ, UR23, PT ;  /* 0x00000017ff007c0c */ /* 0x000fda000bf23270 */
[----:B------:R-:W-:Y:S05]  /*5b80*/  @!P1 BRA `(.L_x_4175) ;  /* 0x0000001c004c9947 */ /* 0x000fea0003800000 */
[----:B------:R-:W-:Y:S01]  /*5b90*/  IMAD.MOV.U32 R201, RZ, RZ, R0 ;  /* 0x000000ffffc97224 */ /* 0x000fe200078e0000 */
[----:B------:R-:W-:Y:S01]  /*5ba0*/  ULDC UR22, c[0x0][0x988] ;  /* 0x0002620000167ab9 */ /* 0x000fe20000000800 */
[----:B------:R-:W-:-:S07]  /*5bb0*/  IMAD.MOV.U32 R7, RZ, RZ, R3 ;  /* 0x000000ffff077224 */ /* 0x000fce00078e0003 */
.L_x_4184:
[----:B------:R-:W-:-:S04]  /*5bc0*/  UIADD3 UR36, UR36, 0x1, URZ ;  /* 0x0000000124247890 */ /* 0x000fc8000fffe03f */
[----:B------:R-:W-:-:S04]  /*5bd0*/  UISETP.NE.AND UP0, UPT, UR36, 0x2, UPT ;  /* 0x000000022400788c */ /* 0x000fc8000bf05270 */
[----:B------:R-:W-:Y:S02]  /*5be0*/  USEL UR6, URZ, 0x1, UP0 ;  /* 0x000000013f067887 */ /* 0x000fe40008000000 */
[----:B------:R-:W-:Y:S02]  /*5bf0*/  USEL UR36, UR36, URZ, UP0 ;  /* 0x0000003f24247287 */ /* 0x000fe40008000000 */
[----:B------:R-:W-:Y:S01]  /*5c00*/  ULOP3.LUT UR37, UR37, UR6, URZ, 0x3c, !UPT ;  /* 0x0000000625257292 */ /* 0x000fe2000f8e3c3f */
[----:B-1----:R-:W-:Y:S11]  /*5c10*/  @!P0 BRA `(.L_x_4176) ;  /* 0x0000000000048947 */ /* 0x002ff60003800000 */
[----:B------:R-:W-:Y:S01]  /*5c20*/  BPT.TRAP 0x1 ;  /* 0x000000040000795c */ /* 0x000fe20000300000 */
.L_x_4176:
[----:B------:R-:W1:Y:S01]  /*5c30*/  S2UR UR7, SR_CgaCtaId ;  /* 0x00000000000779c3 */ /* 0x000e620000008800 */
[----:B------:R-:W-:Y:S01]  /*5c40*/  UMOV UR6, 0x400 ;  /* 0x0000040000067882 */ /* 0x000fe20000000000 */
[----:B0-----:R-:W-:-:S05]  /*5c50*/  IMAD.U32 R6, RZ, RZ, UR37 ;  /* 0x00000025ff067e24 */ /* 0x001fca000f8e00ff */
[----:B------:R-:W-:Y:S01]  /*5c60*/  SHF.L.U32 R6, R6, 0x1f, RZ ;  /* 0x0000001f06067819 */ /* 0x000fe200000006ff */
[----:B-1----:R-:W-:-:S04]  /*5c70*/  ULEA UR6, UR7, UR6, 0x18 ;  /* 0x0000000607067291 */ /* 0x002fc8000f8ec03f */
[----:B------:R-:W-:-:S09]  /*5c80*/  ULEA UR24, UR36, UR6, 0x3 ;  /* 0x0000000624187291 */ /* 0x000fd2000f8e183f */
[----:B------:R0:W1:Y:S01]  /*5c90*/  SYNCS.PHASECHK.TRANS64.TRYWAIT P1, [UR24+0x22830], R6 ;  /* 0x02283006ff0075a7 */ /* 0x0000620008020158 */
[----:B------:R-:W-:Y:S05]  /*5ca0*/  @!P0 BRA `(.L_x_4177) ;  /* 0x0000000000048947 */ /* 0x000fea0003800000 */
[----:B------:R-:W-:Y:S01]  /*5cb0*/  BPT.TRAP 0x1 ;  /* 0x000000040000795c */ /* 0x000fe20000300000 */
.L_x_4177:
[----:B-1----:R-:W-:Y:S05]  /*5cc0*/  @P1 BRA `(.L_x_4178) ;  /* 0x0000000000081947 */ /* 0x002fea0003800000 */
[----:B------:R-:W1:Y:S02]  /*5cd0*/  SYNCS.PHASECHK.TRANS64.TRYWAIT P1, [UR24+0x22830], R6 ;  /* 0x02283006ff0075a7 */ /* 0x000e640008020158 */
[----:B-1----:R-:W-:Y:S05]  /*5ce0*/  @!P1 BRA `(.L_x_4179) ;  /* 0x0000009800349947 */ /* 0x002fea0003800000 */
.L_x_4178:
        /* <DEDUP_REMOVED lines=50> */
[----:B-1----:R-:W-:-:S05]  /*6010*/  FMNMX.FTZ R3, R12, R3, !PT ;  /* 0x000000030c037209 */ /* 0x002fca0007810000 */
[C---:B------:R-:W-:Y:S01]  /*6020*/  FADD.FTZ R0, -R3.reuse, R7 ;  /* 0x0000000703007221 */ /* 0x040fe20000010100 */
[----:B------:R-:W-:-:S03]  /*6030*/  FMUL.FTZ R9, R3, UR10 ;  /* 0x0000000a03097c20 */ /* 0x000fc60008410000 */
        /* <DEDUP_REMOVED lines=14> */
[----:B------:R-:W2:Y:S01]  /*6120*/  MUFU.EX2 R7, R7 ;  /* 0x0000000700077308 */ /* 0x000ea20000000800 */
        /* <DEDUP_REMOVED lines=9> */
[-C--:B-1----:R-:W-:Y:S01]  /*61c0*/  FMUL.FTZ R24, R24, R8.reuse ;  /* 0x0000000818187220 */ /* 0x082fe20000410000 */
[----:B------:R-:W-:Y:S01]  /*61d0*/  FMNMX.FTZ R0, R166, R11, !PT ;  /* 0x0000000ba6007209 */ /* 0x000fe20007810000 */
[--C-:B------:R-:W-:Y:S01]  /*61e0*/  FFMA.FTZ R11, R157, UR10, -R9.reuse ;  /* 0x0000000a9d0b7c23 */ /* 0x100fe20008010809 */
[----:B------:R-:W-:Y:S01]  /*61f0*/  FFMA.FTZ R157, R177, UR10, -R9 ;  /* 0x0000000ab19d7c23 */ /* 0x000fe20008010809 */
        /* <DEDUP_REMOVED lines=11> */
[----:B---3--:R-:W-:Y:S01]  /*62b0*/  FADD.FTZ R5, R152, R5 ;  /* 0x0000000598057221 */ /* 0x008fe20000010000 */
        /* <DEDUP_REMOVED lines=19> */
[-C--:B------:R-:W-:Y:S01]  /*63f0*/  FMUL.FTZ R53, R53, R8.reuse ;  /* 0x0000000835357220 */ /* 0x080fe20000410000 */
        /* <DEDUP_REMOVED lines=73> */
[----:B------:R-:W-:Y:S01]  /*6890*/  FMUL.FTZ R149, R149, R8 ;  /* 0x0000000895957220 */ /* 0x000fe20000410000 */
[----:B------:R-:W-:Y:S01]  /*68a0*/  MUFU.EX2 R161, R161 ;  /* 0x000000a100a17308 */ /* 0x000fe20000000800 */
[----:B------:R-:W-:-:S07]  /*68b0*/  F2FP.F16.F32.PACK_AB R152, R152, R7 ;  /* 0x000000079898723e */ /* 0x000fce00000000ff */
[----:B------:R-:W-:Y:S08]  /*68c0*/  MUFU.EX2 R168, R168 ;  /* 0x000000a800a87308 */ /* 0x000ff00000000800 */
[----:B------:R-:W-:Y:S01]  /*68d0*/  MUFU.EX2 R165, R165 ;  /* 0x000000a500a57308 */ /* 0x000fe20000000800 */
[----:B-1----:R-:W-:-:S05]  /*68e0*/  FMNMX.FTZ R0, R177, R0, !PT ;  /* 0x00000000b1007209 */ /* 0x002fca0007810000 */
[C---:B------:R-:W-:Y:S01]  /*68f0*/  FMUL.FTZ R189, R0.reuse, UR10 ;  /* 0x0000000a00bd7c20 */ /* 0x040fe20008410000 */
[----:B------:R-:W-:Y:S01]  /*6900*/  FADD.FTZ R9, -R0, R201 ;  /* 0x000000c900097221 */ /* 0x000fe20000010100 */
[----:B------:R-:W-:Y:S02]  /*6910*/  MUFU.EX2 R169, R169 ;  /* 0x000000a900a97308 */ /* 0x000fe40000000800 */
[--C-:B------:R-:W-:Y:S01]  /*6920*/  FFMA.FTZ R214, R175, UR10, -R189.reuse ;  /* 0x0000000aafd67c23 */ /* 0x100fe200080108bd */
[--C-:B------:R-:W-:Y:S01]  /*6930*/  FFMA.FTZ R175, R178, UR10, -R189.reuse ;  /* 0x0000000ab2af7c23 */ /* 0x100fe200080108bd */
[--C-:B------:R-:W-:Y:S01]  /*6940*/  FFMA.FTZ R178, R179, UR10, -R189.reuse ;  /* 0x0000000ab3b27c23 */ /* 0x100fe200080108bd */
[--C-:B------:R-:W-:Y:S01]  /*6950*/  FFMA.FTZ R179, R182, UR10, -R189.reuse ;  /* 0x0000000ab6b37c23 */ /* 0x100fe200080108bd */
[--C-:B------:R-:W-:Y:S01]  /*6960*/  FFMA.FTZ R182, R183, UR10, -R189.reuse ;  /* 0x0000000ab7b67c23 */ /* 0x100fe200080108bd */
[----:B------:R-:W-:Y:S02]  /*6970*/  IMAD.U32 R183, RZ, RZ, UR24 ;  /* 0x00000018ffb77e24 */ /* 0x000fe4000f8e00ff */
[----:B------:R-:W-:Y:S01]  /*6980*/  FMUL.FTZ R9, R9, UR10 ;  /* 0x0000000a09097c20 */ /* 0x000fe20008410000 */
[--C-:B------:R-:W-:Y:S01]  /*6990*/  FFMA.FTZ R184, R154, UR10, -R189.reuse ;  /* 0x0000000a9ab87c23 */ /* 0x100fe200080108bd */
[--C-:B------:R-:W-:Y:S01]  /*69a0*/  FFMA.FTZ R155, R155, UR10, -R189.reuse ;  /* 0x0000000a9b9b7c23 */ /* 0x100fe200080108bd */
[----:B------:R-:W-:Y:S01]  /*69b0*/  @!P2 VIADD R154, R183, 0x22840 ;  /* 0x00022840b79aa836 */ /* 0x000fe20000000000 */
[----:B------:R1:W-:Y:S01]  /*69c0*/  MUFU.EX2 R181, R9 ;  /* 0x0000000900b57308 */ /* 0x0003e20000000800 */
[--C-:B------:R-:W-:Y:S01]  /*69d0*/  FFMA.FTZ R185, R158, UR10, -R189.reuse ;  /* 0x0000000a9eb97c23 */ /* 0x100fe200080108bd */
[--C-:B------:R-:W-:Y:S01]  /*69e0*/  FFMA.FTZ R188, R159, UR10, -R189.reuse ;  /* 0x0000000a9fbc7c23 */ /* 0x100fe200080108bd */
[--C-:B------:R-:W-:Y:S01]  /*69f0*/  FFMA.FTZ R159, R162, UR10, -R189.reuse ;  /* 0x0000000aa29f7c23 */ /* 0x100fe200080108bd */
[----:B------:R-:W-:Y:S01]  /*6a00*/  @!P2 PRMT R154, RZ, 0x654, R154 ;  /* 0x00000654ff9aa816 */ /* 0x000fe2000000009a */
[--C-:B------:R-:W-:Y:S01]  /*6a10*/  FFMA.FTZ R192, R163, UR10, -R189.reuse ;  /* 0x0000000aa3c07c23 */ /* 0x100fe200080108bd */
[--C-:B------:R-:W-:Y:S01]  /*6a20*/  FFMA.FTZ R163, R166, UR10, -R189.reuse ;  /* 0x0000000aa6a37c23 */ /* 0x100fe200080108bd */
[--C-:B------:R-:W-:Y:S01]  /*6a30*/  FFMA.FTZ R202, R171, UR10, -R189.reuse ;  /* 0x0000000aabca7c23 */ /* 0x100fe200080108bd */
[----:B------:R-:W2:Y:S01]  /*6a40*/  MUFU.EX2 R184, R184 ;  /* 0x000000b800b87308 */ /* 0x000ea20000000800 */
[----:B-1----:R-:W-:Y:S01]  /*6a50*/  IADD3 R9, -R203, 0xb, RZ ;  /* 0x0000000bcb097810 */ /* 0x002fe20007ffe1ff */
[--C-:B------:R-:W-:Y:S01]  /*6a60*/  FFMA.FTZ R171, R174, UR10, -R189.reuse ;  /* 0x0000000aaeab7c23 */ /* 0x100fe200080108bd */
[--C-:B------:R-:W-:Y:S01]  /*6a70*/  FFMA.FTZ R186, R186, UR10, -R189.reuse ;  /* 0x0000000ababa7c23 */ /* 0x100fe200080108bd */
[--C-:B------:R-:W-:Y:S01]  /*6a80*/  FFMA.FTZ R187, R187, UR10, -R189.reuse ;  /* 0x0000000abbbb7c23 */ /* 0x100fe200080108bd */
[--C-:B------:R-:W-:Y:S01]  /*6a90*/  FFMA.FTZ R190, R190, UR10, -R189.reuse ;  /* 0x0000000abebe7c23 */ /* 0x100fe200080108bd */
[----:B------:R1:W-:Y:S06]  /*6aa0*/  BAR.ARV R9, 0x100 ;  /* 0x000400090000751d */ /* 0x0003ec0000002000 */
[----:B------:R3:W-:Y:S01]  /*6ab0*/  @!P2 SYNCS.ARRIVE.TRANS64.RED.A1T0 RZ, [R154+URZ], RZ ;  /* 0x000000ff9affa9a7 */ /* 0x0007e2000810043f */
[----:B------:R-:W4:Y:S01]  /*6ac0*/  MUFU.EX2 R155, R155 ;  /* 0x0000009b009b7308 */ /* 0x000f220000000800 */
[--C-:B------:R-:W-:Y:S01]  /*6ad0*/  FFMA.FTZ R191, R191, UR10, -R189.reuse ;  /* 0x0000000abfbf7c23 */ /* 0x100fe200080108bd */
[--C-:B------:R-:W-:Y:S01]  /*6ae0*/  FFMA.FTZ R194, R194, UR10, -R189.reuse ;  /* 0x0000000ac2c27c23 */ /* 0x100fe200080108bd */
[--C-:B------:R-:W-:Y:S01]  /*6af0*/  FFMA.FTZ R195, R195, UR10, -R189.reuse ;  /* 0x0000000ac3c37c23 */ /* 0x100fe200080108bd */
[----:B--2---:R-:W-:Y:S01]  /*6b00*/  FFMA.FTZ R4, R181, R4, R184 ;  /* 0x00000004b5047223 */ /* 0x004fe200000100b8 */
[--C-:B------:R-:W-:Y:S01]  /*6b10*/  FFMA.FTZ R198, R198, UR10, -R189.reuse ;  /* 0x0000000ac6c67c23 */ /* 0x100fe200080108bd */
[----:B------:R-:W-:Y:S01]  /*6b20*/  FFMA.FTZ R199, R199, UR10, -R189 ;  /* 0x0000000ac7c77c23 */ /* 0x000fe200080108bd */
[----:B---3--:R-:W-:Y:S01]  /*6b30*/  FADD.FTZ R154, R10, R5 ;  /* 0x000000050a9a7221 */ /* 0x008fe20000010000 */
[----:B------:R-:W-:Y:S01]  /*6b40*/  MUFU.EX2 R185, R185 ;  /* 0x000000b900b97308 */ /* 0x000fe20000000800 */
[----:B------:R-:W-:Y:S01]  /*6b50*/  F2FP.F16.F32.PACK_AB R162, R153, R14 ;  /* 0x0000000e99a2723e */ /* 0x000fe200000000ff */
[-C--:B------:R-:W-:Y:S01]  /*6b60*/  FMUL.FTZ R26, R26, R181.reuse ;  /* 0x000000b51a1a7220 */ /* 0x080fe20000410000 */
[----:B------:R-:W-:Y:S01]  /*6b70*/  FADD.FTZ R5, R11, R154 ;  /* 0x0000009a0b057221 */ /* 0x000fe20000010000 */
[----:B------:R-:W-:Y:S01]  /*6b80*/  F2FP.F16.F32.PACK_AB R166, R161, R20 ;  /* 0x00000014a1a6723e */ /* 0x000fe200000000ff */
[-C--:B------:R-:W-:Y:S01]  /*6b90*/  FMUL.FTZ R27, R27, R181.reuse ;  /* 0x000000b51b1b7220 */ /* 0x080fe20000410000 */
[-C--:B------:R-:W-:Y:S01]  /*6ba0*/  FMUL.FTZ R30, R30, R181.reuse ;  /* 0x000000b51e1e7220 */ /* 0x080fe20000410000 */
[----:B------:R-:W-:Y:S01]  /*6bb0*/  FADD.FTZ R154, R156, R5 ;  /* 0x000000059c9a7221 */ /* 0x000fe20000010000 */
[----:B------:R-:W-:Y:S01]  /*6bc0*/  MUFU.EX2 R188, R188 ;  /* 0x000000bc00bc7308 */ /* 0x000fe20000000800 */
[----:B----4-:R-:W-:Y:S01]  /*6bd0*/  FADD.FTZ R4, R155, R4 ;  /* 0x000000049b047221 */ /* 0x010fe20000010000 */
[C---:B------:R-:W-:Y:S01]  /*6be0*/  F2FP.F16.F32.PACK_AB R156, R13.reuse, R156 ;  /* 0x0000009c0d9c723e */ /* 0x040fe200000000ff */
[----:B------:R-:W-:Y:S01]  /*6bf0*/  FADD.FTZ R5, R13, R154 ;  /* 0x0000009a0d057221 */ /* 0x000fe20000010000 */
[-C--:B------:R-:W-:Y:S01]  /*6c00*/  FMUL.FTZ R31, R31, R181.reuse ;  /* 0x000000b51f1f7220 */ /* 0x080fe20000410000 */
[-C--:B------:R-:W-:Y:S01]  /*6c10*/  FMUL.FTZ R34, R34, R181.reuse ;  /* 0x000000b522227220 */ /* 0x080fe20000410000 */
[-C--:B------:R-:W-:Y:S01]  /*6c20*/  FMUL.FTZ R35, R35, R181.reuse ;  /* 0x000000b523237220 */ /* 0x080fe20000410000 */
[----:B------:R-:W-:Y:S01]  /*6c30*/  FADD.FTZ R154, R12, R5 ;  /* 0x000000050c9a7221 */ /* 0x000fe20000010000 */
[----:B------:R-:W-:Y:S01]  /*6c40*/  MUFU.EX2 R159, R159 ;  /* 0x0000009f009f7308 */ /* 0x000fe20000000800 */
[-C--:B------:R-:W-:Y:S01]  /*6c50*/  FMUL.FTZ R38, R38, R181.reuse ;  /* 0x000000b526267220 */ /* 0x080fe20000410000 */
[-C--:B------:R-:W-:Y:S01]  /*6c60*/  FMUL.FTZ R39, R39, R181.reuse ;  /* 0x000000b527277220 */ /* 0x080fe20000410000 */
[----:B------:R-:W-:Y:S01]  /*6c70*/  FADD.FTZ R5, R15, R154 ;  /* 0x0000009a0f057221 */ /* 0x000fe20000010000 */
[-C--:B------:R-:W-:Y:S01]  /*6c80*/  FMUL.FTZ R42, R42, R181.reuse ;  /* 0x000000b52a2a7220 */ /* 0x080fe20000410000 */
[-C--:B------:R-:W-:Y:S01]  /*6c90*/  FMUL.FTZ R43, R43, R181.reuse ;  /* 0x000000b52b2b7220 */ /* 0x080fe20000410000 */
[-C--:B------:R-:W-:Y:S01]  /*6ca0*/  FMUL.FTZ R46, R46, R181.reuse ;  /* 0x000000b52e2e7220 */ /* 0x080fe20000410000 */
[----:B------:R-:W-:Y:S01]  /*6cb0*/  FADD.FTZ R154, R160, R5 ;  /* 0x00000005a09a7221 */ /* 0x000fe20000010000 */
[----:B------:R-:W2:Y:S01]  /*6cc0*/  MUFU.EX2 R192, R192 ;  /* 0x000000c000c07308 */ /* 0x000ea20000000800 */
[----:B------:R-:W-:Y:S01]  /*6cd0*/  F2FP.F16.F32.PACK_AB R160, R21, R160 ;  /* 0x000000a015a0723e */ /* 0x000fe200000000ff */
[-C--:B------:R-:W-:Y:S01]  /*6ce0*/  FMUL.FTZ R47, R47, R181.reuse ;  /* 0x000000b52f2f7220 */ /* 0x080fe20000410000 */
[----:B------:R-:W-:Y:S01]  /*6cf0*/  FADD.FTZ R5, R21, R154 ;  /* 0x0000009a15057221 */ /* 0x000fe20000010000 */
[-C--:B------:R-:W-:Y:S01]  /*6d00*/  FMUL.FTZ R50, R50, R181.reuse ;  /* 0x000000b532327220 */ /* 0x080fe20000410000 */
[-C--:B------:R-:W-:Y:S01]  /*6d10*/  FMUL.FTZ R51, R51, R181.reuse ;  /* 0x000000b533337220 */ /* 0x080fe20000410000 */
[-C--:B------:R-:W-:Y:S01]  /*6d20*/  FMUL.FTZ R54, R54, R181.reuse ;  /* 0x000000b536367220 */ /* 0x080fe20000410000 */
[----:B------:R-:W-:Y:S01]  /*6d30*/  FADD.FTZ R154, R14, R5 ;  /* 0x000000050e9a7221 */ /* 0x000fe20000010000 */
[----:B------:R3:W-:Y:S01]  /*6d40*/  MUFU.EX2 R177, R196 ;  /* 0x000000c400b17308 */ /* 0x0007e20000000800 */
[-C--:B------:R-:W-:Y:S01]  /*6d50*/  FMUL.FTZ R55, R55, R181.reuse ;  /* 0x000000b537377220 */ /* 0x080fe20000410000 */
[-C--:B------:R-:W-:Y:S01]  /*6d60*/  FMUL.FTZ R58, R58, R181.reuse ;  /* 0x000000b53a3a7220 */ /* 0x080fe20000410000 */
[----:B------:R-:W-:Y:S01]  /*6d70*/  FADD.FTZ R5, R153, R154 ;  /* 0x0000009a99057221 */ /* 0x000fe20000010000 */
[----:B------:R-:W-:Y:S01]  /*6d80*/  F2FP.F16.F32.PACK_AB R153, R155, R184 ;  /* 0x000000b89b99723e */ /* 0x000fe200000000ff */
[-C--:B------:R-:W-:Y:S01]  /*6d90*/  FMUL.FTZ R59, R59, R181.reuse ;  /* 0x000000b53b3b7220 */ /* 0x080fe20000410000 */
[-C--:B------:R-:W-:Y:S01]  /*6da0*/  FMUL.FTZ R62, R62, R181.reuse ;  /* 0x000000b53e3e7220 */ /* 0x080fe20000410000 */
[----:B------:R-:W-:Y:S01]  /*6db0*/  FADD.FTZ R154, R164, R5 ;  /* 0x00000005a49a7221 */ /* 0x000fe20000010000 */
[----:B------:R-:W-:Y:S01]  /*6dc0*/  MUFU.EX2 R163, R163 ;  /* 0x000000a300a37308 */ /* 0x000fe20000000800 */
[--C-:B---3--:R-:W-:Y:S01]  /*6dd0*/  FFMA.FTZ R196, R167, UR10, -R189.reuse ;  /* 0x0000000aa7c47c23 */ /* 0x108fe200080108bd */
[----:B------:R-:W-:Y:S01]  /*6de0*/  FFMA.FTZ R167, R170, UR10, -R189 ;  /* 0x0000000aaaa77c23 */ /* 0x000fe200080108bd */
[C---:B------:R-:W-:Y:S01]  /*6df0*/  FADD.FTZ R5, R157.reuse, R154 ;  /* 0x0000009a9d057221 */ /* 0x040fe20000010000 */
[----:B------:R-:W-:Y:S01]  /*6e00*/  F2FP.F16.F32.PACK_AB R164, R157, R164 ;  /* 0x000000a49da4723e */ /* 0x000fe200000000ff */
[----:B------:R-:W-:Y:S01]  /*6e10*/  FMUL.FTZ R63, R63, R181 ;  /* 0x000000b53f3f7220 */ /* 0x000fe20000410000 */
[----:B--2---:R-:W-:Y:S01]  /*6e20*/  F2FP.F16.F32.PACK_AB R157, R192, R159 ;  /* 0x0000009fc09d723e */ /* 0x004fe200000000ff */
[----:B------:R-:W-:Y:S01]  /*6e30*/  FADD.FTZ R154, R20, R5 ;  /* 0x00000005149a7221 */ /* 0x000fe20000010000 */
[----:B------:R-:W2:Y:S01]  /*6e40*/  MUFU.EX2 R196, R196 ;  /* 0x000000c400c47308 */ /* 0x000ea20000000800 */
[-C--:B------:R-:W-:Y:S01]  /*6e50*/  FMUL.FTZ R66, R66, R181.reuse ;  /* 0x000000b542427220 */ /* 0x080fe20000410000 */
[-C--:B------:R-:W-:Y:S01]  /*6e60*/  FMUL.FTZ R67, R67, R181.reuse ;  /* 0x000000b543437220 */ /* 0x080fe20000410000 */
[----:B------:R-:W-:Y:S01]  /*6e70*/  FADD.FTZ R5, R161, R154 ;  /* 0x0000009aa1057221 */ /* 0x000fe20000010000 */
[-C--:B------:R-:W-:Y:S01]  /*6e80*/  FMUL.FTZ R70, R70, R181.reuse ;  /* 0x000000b546467220 */ /* 0x080fe20000410000 */
[-C--:B------:R-:W-:Y:S01]  /*6e90*/  FMUL.FTZ R71, R71, R181.reuse ;  /* 0x000000b547477220 */ /* 0x080fe20000410000 */
[-C--:B------:R-:W-:Y:S01]  /*6ea0*/  FMUL.FTZ R74, R74, R181.reuse ;  /* 0x000000b54a4a7220 */ /* 0x080fe20000410000 */
[----:B------:R-:W-:Y:S01]  /*6eb0*/  FADD.FTZ R154, R168, R5 ;  /* 0x00000005a89a7221 */ /* 0x000fe20000010000 */
[----:B------:R-:W-:Y:S01]  /*6ec0*/  MUFU.EX2 R167, R167 ;  /* 0x000000a700a77308 */ /* 0x000fe20000000800 */
[----:B------:R-:W-:Y:S01]  /*6ed0*/  F2FP.F16.F32.PACK_AB R168, R165, R168 ;  /* 0x000000a8a5a8723e */ /* 0x000fe200000000ff */
[-C--:B------:R-:W-:Y:S01]  /*6ee0*/  FMUL.FTZ R75, R75, R181.reuse ;  /* 0x000000b54b4b7220 */ /* 0x080fe20000410000 */
[----:B------:R-:W-:Y:S01]  /*6ef0*/  FADD.FTZ R154, R165, R154 ;  /* 0x0000009aa59a7221 */ /* 0x000fe20000010000 */
[-C--:B------:R-:W-:Y:S01]  /*6f00*/  FMUL.FTZ R78, R78, R181.reuse ;  /* 0x000000b54e4e7220 */ /* 0x080fe20000410000 */
[-C--:B------:R-:W-:Y:S01]  /*6f10*/  FMUL.FTZ R79, R79, R181.reuse ;  /* 0x000000b54f4f7220 */ /* 0x080fe20000410000 */
[-C--:B------:R-:W-:Y:S01]  /*6f20*/  FMUL.FTZ R82, R82, R181.reuse ;  /* 0x000000b552527220 */ /* 0x080fe20000410000 */
[----:B------:R-:W-:Y:S01]  /*6f30*/  FADD.FTZ R5, R169, R154 ;  /* 0x0000009aa9057221 */ /* 0x000fe20000010000 */
[----:B------:R-:W-:Y:S01]  /*6f40*/  F2FP.F16.F32.PACK_AB R154, R11, R10 ;  /* 0x0000000a0b9a723e */ /* 0x000fe200000000ff */
[----:B------:R-:W-:Y:S01]  /*6f50*/  FADD.FTZ R11, R185, R4 ;  /* 0x00000004b90b7221 */ /* 0x000fe20000010000 */
[----:B------:R-:W3:Y:S01]  /*6f60*/  MUFU.EX2 R202, R202 ;  /* 0x000000ca00ca7308 */ /* 0x000ee20000000800 */
[-C--:B------:R-:W-:Y:S01]  /*6f70*/  FMUL.FTZ R83, R83, R181.reuse ;  /* 0x000000b553537220 */ /* 0x080fe20000410000 */
[-C--:B------:R-:W-:Y:S01]  /*6f80*/  FMUL.FTZ R86, R86, R181.reuse ;  /* 0x000000b556567220 */ /* 0x080fe20000410000 */
[----:B------:R-:W-:Y:S01]  /*6f90*/  FADD.FTZ R4, R188, R11 ;  /* 0x0000000bbc047221 */ /* 0x000fe20000010000 */
[-C--:B------:R-:W-:Y:S01]  /*6fa0*/  FMUL.FTZ R87, R87, R181.reuse ;  /* 0x000000b557577220 */ /* 0x080fe20000410000 */
[-C--:B------:R-:W-:Y:S01]  /*6fb0*/  FMUL.FTZ R90, R90, R181.reuse ;  /* 0x000000b55a5a7220 */ /* 0x080fe20000410000 */
[----:B------:R-:W-:Y:S01]  /*6fc0*/  FMUL.FTZ R91, R91, R181 ;  /* 0x000000b55b5b7220 */ /* 0x000fe20000410000 */
[----:B------:R-:W-:Y:S01]  /*6fd0*/  FADD.FTZ R11, R159, R4 ;  /* 0x000000049f0b7221 */ /* 0x000fe20000010000 */
[----:B------:R-:W4:Y:S01]  /*6fe0*/  MUFU.EX2 R171, R171 ;  /* 0x000000ab00ab7308 */ /* 0x000f220000000800 */
[----:B--2---:R-:W-:Y:S01]  /*6ff0*/  F2FP.F16.F32.PACK_AB R159, R196, R163 ;  /* 0x000000a3c49f723e */ /* 0x004fe200000000ff */
[-C--:B------:R-:W-:Y:S01]  /*7000*/  FMUL.FTZ R94, R94, R181.reuse ;  /* 0x000000b55e5e7220 */ /* 0x080fe20000410000 */
[----:B------:R-:W-:Y:S01]  /*7010*/  FADD.FTZ R4, R192, R11 ;  /* 0x0000000bc0047221 */ /* 0x000fe20000010000 */
[-C--:B------:R-:W-:Y:S01]  /*7020*/  FMUL.FTZ R95, R95, R181.reuse ;  /* 0x000000b55f5f7220 */ /* 0x080fe20000410000 */
[-C--:B------:R-:W-:Y:S01]  /*7030*/  FMUL.FTZ R98, R98, R181.reuse ;  /* 0x000000b562627220 */ /* 0x080fe20000410000 */
[----:B------:R-:W-:Y:S01]  /*7040*/  FMUL.FTZ R99, R99, R181 ;  /* 0x000000b563637220 */ /* 0x000fe20000410000 */
[----:B------:R-:W-:Y:S01]  /*7050*/  FADD.FTZ R11, R163, R4 ;  /* 0x00000004a30b7221 */ /* 0x000fe20000010000 */
[----:B------:R-:W2:Y:S01]  /*7060*/  MUFU.EX2 R214, R214 ;  /* 0x000000d600d67308 */ /* 0x000ea20000000800 */
[----:B---3--:R-:W-:Y:S01]  /*7070*/  F2FP.F16.F32.PACK_AB R161, R202, R167 ;  /* 0x000000a7caa1723e */ /* 0x008fe200000000ff */
[-C--:B------:R-:W-:Y:S01]  /*7080*/  FMUL.FTZ R102, R102, R181.reuse ;  /* 0x000000b566667220 */ /* 0x080fe20000410000 */
[----:B------:R-:W-:Y:S01]  /*7090*/  FADD.FTZ R4, R196, R11 ;  /* 0x0000000bc4047221 */ /* 0x000fe20000010000 */
[-C--:B------:R-:W-:Y:S01]  /*70a0*/  FMUL.FTZ R103, R103, R181.reuse ;  /* 0x000000b567677220 */ /* 0x080fe20000410000 */
[-C--:B------:R-:W-:Y:S01]  /*70b0*/  FMUL.FTZ R106, R106, R181.reuse ;  /* 0x000000b56a6a7220 */ /* 0x080fe20000410000 */
[-C--:B------:R-:W-:Y:S01]  /*70c0*/  FMUL.FTZ R107, R107, R181.reuse ;  /* 0x000000b56b6b7220 */ /* 0x080fe20000410000 */
        /* <DEDUP_REMOVED lines=8> */
[----:B----4-:R-:W-:Y:S01]  /*7150*/  FADD.FTZ R11, R171, R4 ;  /* 0x00000004ab0b7221 */ /* 0x010fe20000010000 */
[----:B------:R-:W4:Y:S01]  /*7160*/  MUFU.EX2 R178, R178 ;  /* 0x000000b200b27308 */ /* 0x000f220000000800 */
[C---:B--2---:R-:W-:Y:S01]  /*7170*/  F2FP.F16.F32.PACK_AB R163, R214.reuse, R171 ;  /* 0x000000abd6a3723e */ /* 0x044fe200000000ff */
[-C--:B------:R-:W-:Y:S01]  /*7180*/  FMUL.FTZ R119, R119, R181.reuse ;  /* 0x000000b577777220 */ /* 0x080fe20000410000 */
[----:B------:R-:W-:Y:S01]  /*7190*/  FADD.FTZ R4, R214, R11 ;  /* 0x0000000bd6047221 */ /* 0x000fe20000010000 */
        /* <DEDUP_REMOVED lines=21> */
[----:B--2---:R-:W-:Y:S01]  /*72f0*/  FADD.FTZ R11, R179, R4 ;  /* 0x00000004b30b7221 */ /* 0x004fe20000010000 */
[----:B------:R-:W-:Y:S01]  /*7300*/  FMUL.FTZ R151, R151, R181 ;  /* 0x000000b597977220 */ /* 0x000fe20000410000 */
[----:B------:R-:W-:-:S05]  /*7310*/  F2FP.F16.F32.PACK_AB R155, R188, R185 ;  /* 0x000000b9bc9b723e */ /* 0x000fca00000000ff */
        /* <DEDUP_REMOVED lines=9> */
[----:B---3--:R-:W-:Y:S01]  /*73b0*/  FADD.FTZ R5, R173, R158 ;  /* 0x0000009ead057221 */ /* 0x008fe20000010000 */
[----:B------:R-:W-:-:S06]  /*73c0*/  F2FP.F16.F32.PACK_AB R158, R15, R12 ;  /* 0x0000000c0f9e723e */ /* 0x000fcc00000000ff */
[----:B------:R-:W3:Y:S01]  /*73d0*/  MUFU.EX2 R190, R190 ;  /* 0x000000be00be7308 */ /* 0x000ee20000000800 */
[C---:B----4-:R-:W-:Y:S01]  /*73e0*/  FADD.FTZ R11, R187.reuse, R4 ;  /* 0x00000004bb0b7221 */ /* 0x050fe20000010000 */
[----:B------:R-:W-:-:S06]  /*73f0*/  F2FP.F16.F32.PACK_AB R169, R187, R186 ;  /* 0x000000babba9723e */ /* 0x000fcc00000000ff */
[----:B------:R-:W4:Y:S01]  /*7400*/  MUFU.EX2 R191, R191 ;  /* 0x000000bf00bf7308 */ /* 0x000f220000000800 */
[C---:B--2---:R-:W-:Y:S01]  /*7410*/  FADD.FTZ R10, R176.reuse, R5 ;  /* 0x00000005b00a7221 */ /* 0x044fe20000010000 */
[----:B------:R-:W-:-:S03]  /*7420*/  F2FP.F16.F32.PACK_AB R172, R176, R173 ;  /* 0x000000adb0ac723e */ /* 0x000fc600000000ff */
[----:B------:R-:W-:-:S03]  /*7430*/  FADD.FTZ R5, R177, R10 ;  /* 0x0000000ab1057221 */ /* 0x000fc60000010000 */
        /* <DEDUP_REMOVED lines=11> */
[----:B----4-:R-:W-:Y:S01]  /*74f0*/  FADD.FTZ R11, R7, R4 ;  /* 0x00000004070b7221 */ /* 0x010fe20000010000 */
[C---:B--2---:R-:W-:Y:S01]  /*7500*/  FADD.FTZ R5, R180.reuse, R5 ;  /* 0x00000005b4057221 */ /* 0x044fe20000010000 */
[----:B------:R-:W-:Y:S02]  /*7510*/  F2FP.F16.F32.PACK_AB R174, R180, R177 ;  /* 0x000000b1b4ae723e */ /* 0x000fe400000000ff */
[C---:B---3--:R-:W-:Y:S01]  /*7520*/  FADD.FTZ R4, R10.reuse, R11 ;  /* 0x0000000b0a047221 */ /* 0x048fe20000010000 */
[----:B------:R-:W-:Y:S01]  /*7530*/  F2FP.F16.F32.PACK_AB R175, R10, R7 ;  /* 0x000000070aaf723e */ /* 0x000fe200000000ff */
[----:B-1----:R-:W-:Y:S06]  /*7540*/  @!P0 BRA `(.L_x_4180) ;  /* 0x0000000000048947 */ /* 0x002fec0003800000 */
[----:B------:R-:W-:Y:S01]  /*7550*/  BPT.TRAP 0x1 ;  /* 0x000000040000795c */ /* 0x000fe20000300000 */
.L_x_4180:
[----:B------:R1:W2:Y:S01]  /*7560*/  SYNCS.PHASECHK.TRANS64.TRYWAIT P1, [UR24+0x22850], R6 ;  /* 0x02285006ff0075a7 */ /* 0x0002a20008020158 */
[----:B------:R-:W-:Y:S05]  /*7570*/  @!P0 BRA `(.L_x_4181) ;  /* 0x0000000000048947 */ /* 0x000fea0003800000 */
[----:B------:R-:W-:Y:S01]  /*7580*/  BPT.TRAP 0x1 ;  /* 0x000000040000795c */ /* 0x000fe20000300000 */
.L_x_4181:
[----:B--2---:R-:W-:Y:S05]  /*7590*/  @P1 BRA `(.L_x_4182) ;  /* 0x0000000000081947 */ /* 0x004fea0003800000 */
[----:B------:R-:W2:Y:S02]  /*75a0*/  SYNCS.PHASECHK.TRANS64.TRYWAIT P1, [UR24+0x22850], R6 ;  /* 0x02285006ff0075a7 */ /* 0x000ea40008020158 */
[----:B--2---:R-:W-:Y:S05]  /*75b0*/  @!P1 BRA `(.L_x_4183) ;  /* 0x0000008000189947 */ /* 0x004fea0003800000 */
.L_x_4182:
[----:B------:R-:W3:Y:S01]  /*75c0*/  S2R R7, SR_TID.X ;  /* 0x0000000000077919 */ /* 0x000ee20000002100 */
[----:B------:R-:W-:Y:S01]  /*75d0*/  UIMAD UR11, UR36, 0xc00, UR21 ;  /* 0x00000c00240b78a4 */ /* 0x000fe2000f8e0215 */
[----:B------:R-:W-:Y:S01]  /*75e0*/  ISETP.LT.AND P1, PT, RZ, UR23, PT ;  /* 0x00000017ff007c0c */ /* 0x000fe2000bf21270 */
[----:B------:R-:W-:Y:S01]  /*75f0*/  UMOV UR7, 0x40000040 ;  /* 0x4000004000077882 */ /* 0x000fe20000000000 */
[----:B--2---:R-:W-:Y:S01]  /*7600*/  @!P2 VIADD R183, R183, 0x22860 ;  /* 0x00022860b7b7a836 */ /* 0x004fe20000000000 */
[----:B------:R-:W-:Y:S01]  /*7610*/  UIADD3 UR23, UR23, -0x1, URZ ;  /* 0xffffffff17177890 */ /* 0x000fe2000fffe03f */
[----:B------:R-:W-:Y:S02]  /*7620*/  IMAD.MOV.U32 R201, RZ, RZ, R0 ;  /* 0x000000ffffc97224 */ /* 0x000fe400078e0000 */
[----:B------:R-:W-:Y:S01]  /*7630*/  UMOV UR6, UR11 ;  /* 0x0000000b00067c82 */ /* 0x000fe20008000000 */
[----:B------:R-:W-:Y:S02]  /*7640*/  @!P2 PRMT R183, RZ, 0x654, R183 ;  /* 0x00000654ffb7a816 */ /* 0x000fe400000000b7 */
        /* <DEDUP_REMOVED lines=39> */
.L_x_4175:
        /* <DEDUP_REMOVED lines=8> */
[----:B01----:R-:W0:Y:S01]  /*7940*/  SHFL.BFLY PT, R6, R5, 0x2, 0x1f ;  /* 0x0c401f0005067f89 */ /* 0x003e2200000e0000 */
[----:B------:R-:W-:-:S02]  /*7950*/  UIADD3 UR38, UR38, 0x1, URZ ;  /* 0x0000000126267890 */ /* 0x000fc4000fffe03f */
[----:B------:R-:W-:Y:S01]  /*7960*/  USEL UR36, UR36, URZ, UP0 ;  /* 0x0000003f24247287 */ /* 0x000fe20008000000 */
[----:B--2---:R-:W-:Y:S01]  /*7970*/  FADD.FTZ R11, R11, R4 ;  /* 0x000000040b0b7221 */ /* 0x004fe20000010000 */
[----:B------:R-:W-:Y:S01]  /*7980*/  IMAD.MOV.U32 R4, RZ, RZ, RZ ;  /* 0x000000ffff047224 */ /* 0x000fe200078e00ff */
[----:B------:R-:W-:-:S03]  /*7990*/  ULOP3.LUT UR37, UR37, UR4, URZ, 0x3c, !UPT ;  /* 0x0000000425257292 */ /* 0x000fc6000f8e3c3f */
[----:B------:R-:W1:Y:S01]  /*79a0*/  SHFL.BFLY PT, R8, R11, 0x1, 0x1f ;  /* 0x0c201f000b087f89 */ /* 0x000e6200000e0000 */
[----:B0-----:R-:W-:Y:S01]  /*79b0*/  FADD.FTZ R6, R6, R5 ;  /* 0x0000000506067221 */ /* 0x001fe20000010000 */
[----:B------:R-:W-:-:S04]  /*79c0*/  IMAD.MOV.U32 R5, RZ, RZ, -0x800000 ;  /* 0xff800000ff057424 */ /* 0x000fc800078e00ff */
[----:B------:R-:W0:Y:S01]  /*79d0*/  SHFL.BFLY PT, R7, R6, 0x1, 0x1f ;  /* 0x0c201f0006077f89 */ /* 0x000e2200000e0000 */
[----:B-1----:R-:W-:Y:S01]  /*79e0*/  FADD.FTZ R10, R11, R8 ;  /* 0x000000080b0a7221 */ /* 0x002fe20000010000 */
[----:B------:R-:W-:-:S04]  /*79f0*/  IMAD.U32 R8, RZ, RZ, UR10 ;  /* 0x0000000aff087e24 */ /* 0x000fc8000f8e00ff */
[----:B------:R-:W-:-:S13]  /*7a00*/  FSETP.NE.FTZ.AND P2, PT, R10, RZ, PT ;  /* 0x000000ff0a00720b */ /* 0x000fda0003f55000 */
[----:B------:R-:W1:Y:S01]  /*7a10*/  @P2 MUFU.RCP R4, R10 ;  /* 0x0000000a00042308 */ /* 0x000e620000001000 */
[----:B------:R-:W-:Y:S01]  /*7a20*/  @P2 FMUL.FTZ R14, R14, 0.69314718246459960938 ;  /* 0x3f3172180e0e2820 */ /* 0x000fe20000410000 */
[----:B0-----:R-:W-:Y:S01]  /*7a30*/  FADD.FTZ R12, R6, R7 ;  /* 0x00000007060c7221 */ /* 0x001fe20000010000 */
[----:B------:R-:W-:Y:S02]  /*7a40*/  IMAD.MOV.U32 R7, RZ, RZ, RZ ;  /* 0x000000ffff077224 */ /* 0x000fe400078e00ff */
[----:B------:R-:W-:Y:S02]  /*7a50*/  IMAD.MOV.U32 R6, RZ, RZ, -0x800000 ;  /* 0xff800000ff067424 */ /* 0x000fe400078e00ff */
[----:B------:R-:W-:Y:S01]  /*7a60*/  FSETP.NE.FTZ.AND P1, PT, R12, RZ, PT ;  /* 0x000000ff0c00720b */ /* 0x000fe20003f35000 */
[----:B------:R-:W0:Y:S01]  /*7a70*/  @P2 MUFU.LG2 R10, R10 ;  /* 0x0000000a000a2308 */ /* 0x000e220000000c00 */
[-C--:B-1----:R-:W-:Y:S01]  /*7a80*/  FMUL.FTZ R26, R26, R4.reuse ;  /* 0x000000041a1a7220 */ /* 0x082fe20000410000 */
[-C--:B------:R-:W-:Y:S01]  /*7a90*/  FMUL.FTZ R34, R34, R4.reuse ;  /* 0x0000000422227220 */ /* 0x080fe20000410000 */
[----:B------:R-:W-:-:S09]  /*7aa0*/  FMUL.FTZ R35, R35, R4 ;  /* 0x0000000423237220 */ /* 0x000fd20000410000 */
[----:B---3--:R-:W1:Y:S01]  /*7ab0*/  @P1 MUFU.LG2 R9, R12 ;  /* 0x0000000c00091308 */ /* 0x008e620000000c00 */
[----:B------:R-:W-:Y:S01]  /*7ac0*/  @P1 FMUL.FTZ R8, R8, 0.69314718246459960938 ;  /* 0x3f31721808081820 */ /* 0x000fe20000410000 */
[-C--:B------:R-:W-:Y:S01]  /*7ad0*/  FMUL.FTZ R38, R38, R4.reuse ;  /* 0x0000000426267220 */ /* 0x080fe20000410000 */
[-C--:B------:R-:W-:Y:S01]  /*7ae0*/  FMUL.FTZ R39, R39, R4.reuse ;  /* 0x0000000427277220 */ /* 0x080fe20000410000 */
[-C--:B------:R-:W-:Y:S01]  /*7af0*/  FMUL.FTZ R42, R42, R4.reuse ;  /* 0x000000042a2a7220 */ /* 0x080fe20000410000 */
[----:B0-----:R-:W-:Y:S01]  /*7b00*/  @P2 FMUL.FTZ R11, R10, 0.69314718246459960938 ;  /* 0x3f3172180a0b2820 */ /* 0x001fe20000410000 */
        /* <DEDUP_REMOVED lines=19> */
[-C--:B0-----:R-:W-:Y:S01]  /*7c40*/  FMUL.FTZ R183, R48, R7.reuse ;  /* 0x0000000730b77220 */ /* 0x081fe20000410000 */
        /* <DEDUP_REMOVED lines=106> */
.L_x_4154:
        /* <DEDUP_REMOVED lines=18> */
[----:B------:R-:W-:-:S03]  /*8410*/  F2FP.F16.F32.PACK_AB R32, R33, R32 ;  /* 0x000000202120723e */ /* 0x000fc600000000ff */
[----:B------:R-:W1:Y:S01]  /*8420*/  LDC R48, c[0x0][0xbe8] ;  /* 0x0002fa00ff307b82 */ /* 0x000e620000000800 */
[----:B------:R-:W-:Y:S01]  /*8430*/  F2FP.F16.F32.PACK_AB R33, R35, R34 ;  /* 0x000000222321723e */ /* 0x000fe200000000ff */
[----:B------:R-:W-:Y:S01]  /*8440*/  ULDC.64 UR8, c[0x0][0xb90] ;  /* 0x0002e40000087ab9 */ /* 0x000fe20000000a00 */
[----:B------:R-:W-:Y:S01]  /*8450*/  F2FP.F16.F32.PACK_AB R35, R39, R38 ;  /* 0x000000262723723e */ /* 0x000fe200000000ff */
[----:B------:R-:W-:Y:S01]  /*8460*/  VIADD R39, R16, UR44 ;  /* 0x0000002c10277c36 */ /* 0x000fe20008000000 */
[----:B------:R-:W-:Y:S01]  /*8470*/  UIMAD UR5, UR10, UR8, URZ ;  /* 0x000000080a0572a4 */ /* 0x000fe2000f8e023f */
[----:B------:R-:W-:Y:S01]  /*8480*/  F2FP.F16.F32.PACK_AB R40, R41, R40 ;  /* 0x000000282928723e */ /* 0x000fe200000000ff */
[----:B------:R-:W-:Y:S01]  /*8490*/  UIMAD.WIDE.U32 UR6, UR39, UR8, URZ ;  /* 0x00000008270672a5 */ /* 0x000fe2000f8e003f */
[----:B------:R-:W-:Y:S01]  /*84a0*/  F2FP.F16.F32.PACK_AB R34, R37, R36 ;  /* 0x000000242522723e */ /* 0x000fe200000000ff */
[----:B------:R-:W-:Y:S01]  /*84b0*/  UIMAD UR5, UR39, UR9, UR5 ;  /* 0x00000009270572a4 */ /* 0x000fe2000f8e0205 */
[----:B------:R-:W-:Y:S01]  /*84c0*/  F2FP.F16.F32.PACK_AB R41, R43, R42 ;  /* 0x0000002a2b29723e */ /* 0x000fe200000000ff */
[----:B------:R-:W-:Y:S01]  /*84d0*/  IMAD.MOV.U32 R36, RZ, RZ, R39 ;  /* 0x000000ffff247224 */ /* 0x000fe200078e0027 */
[----:B------:R-:W-:Y:S01]  /*84e0*/  F2FP.F16.F32.PACK_AB R42, R45, R182 ;  /* 0x000000b62d2a723e */ /* 0x000fe200000000ff */
[----:B------:R-:W-:Y:S01]  /*84f0*/  ULDC.64 UR8, c[0x0][0xb98] ;  /* 0x0002e60000087ab9 */ /* 0x000fe20000000a00 */
[----:B------:R-:W-:Y:S01]  /*8500*/  F2FP.F16.F32.PACK_AB R43, R47, R46 ;  /* 0x0000002e2f2b723e */ /* 0x000fe200000000ff */
[----:B------:R-:W-:-:S02]  /*8510*/  UIADD3 UR7, UR7, UR5, URZ ;  /* 0x0000000507077290 */ /* 0x000fc4000fffe03f */
[----:B------:R-:W-:Y:S02]  /*8520*/  UIMAD UR5, UR12, UR8, URZ ;  /* 0x000000080c0572a4 */ /* 0x000fe4000f8e023f */
[----:B------:R-:W-:Y:S01]  /*8530*/  UIMAD.WIDE.U32 UR6, UR42, UR8, UR6 ;  /* 0x000000082a0672a5 */ /* 0x000fe2000f8e0006 */
[----:B------:R-:W-:Y:S02]  /*8540*/  MOV R172, R203 ;  /* 0x000000cb00ac7202 */ /* 0x000fe40000000f00 */
[----:B0-----:R-:W-:Y:S01]  /*8550*/  MOV R173, R0 ;  /* 0x0000000000ad7202 */ /* 0x001fe20000000f00 */
[----:B------:R-:W-:-:S03]  /*8560*/  UIMAD UR5, UR42, UR9, UR5 ;  /* 0x000000092a0572a4 */ /* 0x000fc6000f8e0205 */
[----:B------:R-:W-:Y:S01]  /*8570*/  ULDC.64 UR8, c[0x0][0xae8] ;  /* 0x0002ba0000087ab9 */ /* 0x000fe20000000a00 */
[----:B------:R-:W-:-:S04]  /*8580*/  IMAD.WIDE R20, R207, 0x2, R172 ;  /* 0x00000002cf147825 */ /* 0x000fc800078e02ac */
[----:B------:R-:W-:Y:S01]  /*8590*/  IMAD.WIDE R172, R3, 0x2, R172 ;  /* 0x0000000203ac7825 */ /* 0x000fe200078e02ac */
[C---:B------:R-:W-:Y:S02]  /*85a0*/  IADD3 R9, P3, R20.reuse, 0xc060, RZ ;  /* 0x0000c06014097810 */ /* 0x040fe40007f7e0ff */
[C---:B------:R-:W-:Y:S02]  /*85b0*/  IADD3 R115, P0, R20.reuse, 0x8060, RZ ;  /* 0x0000806014737810 */ /* 0x040fe40007f1e0ff */
[----:B------:R-:W-:Y:S02]  /*85c0*/  LOP3.LUT R8, R9, 0x380, RZ, 0xc0, !PT ;  /* 0x0000038009087812 */ /* 0x000fe400078ec0ff */
[----:B------:R-:W-:Y:S01]  /*85d0*/  IADD3 R111, P2, R20, 0x8040, RZ ;  /* 0x00008040146f7810 */ /* 0x000fe20007f5e0ff */
[--C-:B------:R-:W-:Y:S01]  /*85e0*/  IMAD.X R153, RZ, RZ, R21.reuse, P0 ;  /* 0x000000ffff997224 */ /* 0x100fe200000e0615 */
[----:B------:R-:W-:Y:S02]  /*85f0*/  SHF.R.U64 R8, R8, 0x3, RZ ;  /* 0x0000000308087819 */ /* 0x000fe400000012ff */
[----:B------:R-:W-:Y:S01]  /*8600*/  LOP3.LUT R0, R115, 0x380, RZ, 0xc0, !PT ;  /* 0x0000038073007812 */ /* 0x000fe200078ec0ff */
[----:B------:R-:W-:Y:S01]  /*8610*/  IMAD.X R157, RZ, RZ, R21, P2 ;  /* 0x000000ffff9d7224 */ /* 0x000fe200010e0615 */
[----:B------:R-:W-:-:S02]  /*8620*/  LOP3.LUT R147, R20, 0x380, RZ, 0xc0, !PT ;  /* 0x0000038014937812 */ /* 0x000fc400078ec0ff */
[----:B------:R-:W-:Y:S01]  /*8630*/  LOP3.LUT R8, R8, R9, RZ, 0x3c, !PT ;  /* 0x0000000908087212 */ /* 0x000fe200078e3cff */
[--C-:B------:R-:W-:Y:S01]  /*8640*/  IMAD.X R9, RZ, RZ, R21.reuse, P3 ;  /* 0x000000ffff097224 */ /* 0x100fe200018e0615 */
[----:B------:R-:W-:Y:S02]  /*8650*/  IADD3 R12, P2, R20, 0x4000, RZ ;  /* 0x00004000140c7810 */ /* 0x000fe40007f5e0ff */
[----:B------:R-:W-:Y:S02]  /*8660*/  SHF.R.U64 R0, R0, 0x3, RZ ;  /* 0x0000000300007819 */ /* 0x000fe400000012ff */
[C---:B------:R-:W-:Y:S01]  /*8670*/  IADD3 R127, P4, R20.reuse, 0xc040, RZ ;  /* 0x0000c040147f7810 */ /* 0x040fe20007f9e0ff */
[--C-:B------:R-:W-:Y:S01]  /*8680*/  IMAD.X R13, RZ, RZ, R21.reuse, P2 ;  /* 0x000000ffff0d7224 */ /* 0x100fe200010e0615 */
        /* <DEDUP_REMOVED lines=10> */
[----:B------:R-:W-:Y:S01]  /*8730*/  IMAD.X R159, RZ, RZ, R21, P3 ;  /* 0x000000ffff9f7224 */ /* 0x000fe200018e0615 */
[----:B------:R-:W-:-:S02]  /*8740*/  IADD3 R115, P2, R172, 0x7000, RZ ;  /* 0x00007000ac737810 */ /* 0x000fc40007f5e0ff */
        /* <DEDUP_REMOVED lines=18> */
[----:B------:R-:W-:Y:S02]  /*8870*/  SHF.R.U64 R114, R114, 0x3, RZ ;  /* 0x0000000372727819 */ /* 0x000fe400000012ff */
[----:B------:R-:W-:Y:S02]  /*8880*/  LOP3.LUT R150, R20, R119, RZ, 0x3c, !PT ;  /* 0x0000007714967212 */ /* 0x000fe400078e3cff */
[----:B------:R-:W-:Y:S02]  /*8890*/  LOP3.LUT R20, R107, 0x380, RZ, 0xc0, !PT ;  /* 0x000003806b147812 */ /* 0x000fe400078ec0ff */
[----:B------:R-:W-:Y:S02]  /*88a0*/  SHF.R.U64 R21, R21, 0x3, RZ ;  /* 0x0000000315157819 */ /* 0x000fe400000012ff */
[----:B------:R-:W-:Y:S01]  /*88b0*/  LOP3.LUT R114, R114, R115, RZ, 0x3c, !PT ;  /* 0x0000007372727212 */ /* 0x000fe200078e3cff */
[----:B------:R-:W-:Y:S01]  /*88c0*/  IMAD.X R115, RZ, RZ, R173, P2 ;  /* 0x000000ffff737224 */ /* 0x000fe200010e06ad */
[----:B------:R-:W-:-:S02]  /*88d0*/  IADD3 R143, P2, R172, 0xe000, RZ ;  /* 0x0000e000ac8f7810 */ /* 0x000fc40007f5e0ff */
[----:B------:R-:W-:Y:S02]  /*88e0*/  SHF.R.U64 R20, R20, 0x3, RZ ;  /* 0x0000000314147819 */ /* 0x000fe400000012ff */
[----:B------:R-:W-:Y:S02]  /*88f0*/  LOP3.LUT R158, R21, R102, RZ, 0x3c, !PT ;  /* 0x00000066159e7212 */ /* 0x000fe400078e3cff */
[----:B------:R-:W-:Y:S02]  /*8900*/  LOP3.LUT R21, R98, 0x380, RZ, 0xc0, !PT ;  /* 0x0000038062157812 */ /* 0x000fe400078ec0ff */
[----:B------:R-:W-:Y:S02]  /*8910*/  LOP3.LUT R142, R143, 0x380, RZ, 0xc0, !PT ;  /* 0x000003808f8e7812 */ /* 0x000fe400078ec0ff */
[----:B------:R-:W-:Y:S02]  /*8920*/  LOP3.LUT R160, R20, R107, RZ, 0x3c, !PT ;  /* 0x0000006b14a07212 */ /* 0x000fe400078e3cff */
[----:B------:R-:W-:-:S02]  /*8930*/  LOP3.LUT R20, R103, 0x380, RZ, 0xc0, !PT ;  /* 0x0000038067147812 */ /* 0x000fc400078ec0ff */
[----:B------:R-:W-:Y:S02]  /*8940*/  SHF.R.U64 R21, R21, 0x3, RZ ;  /* 0x0000000315157819 */ /* 0x000fe400000012ff */
[----:B------:R-:W-:Y:S02]  /*8950*/  SHF.R.U64 R142, R142, 0x3, RZ ;  /* 0x000000038e8e7819 */ /* 0x000fe400000012ff */
[----:B------:R-:W-:Y:S02]  /*8960*/  SHF.R.U64 R20, R20, 0x3, RZ ;  /* 0x0000000314147819 */ /* 0x000fe400000012ff */
[----:B------:R-:W-:Y:S02]  /*8970*/  LOP3.LUT R162, R21, R98, RZ, 0x3c, !PT ;  /* 0x0000006215a27212 */ /* 0x000fe400078e3cff */
[----:B------:R-:W-:Y:S02]  /*8980*/  IADD3 R21, P3, R172, 0x1000, RZ ;  /* 0x00001000ac157810 */ /* 0x000fe40007f7e0ff */
[----:B------:R-:W-:Y:S01]  /*8990*/  LOP3.LUT R142, R142, R143, RZ, 0x3c, !PT ;  /* 0x0000008f8e8e7212 */ /* 0x000fe200078e3cff */
[----:B------:R-:W-:Y:S01]  /*89a0*/  IMAD.X R143, RZ, RZ, R173, P2 ;  /* 0x000000ffff8f7224 */ /* 0x000fe200010e06ad */
[----:B------:R-:W-:-:S02]  /*89b0*/  LOP3.LUT R0, R3, 0x380, RZ, 0xc0, !PT ;  /* 0x0000038003007812 */ /* 0x000fc400078ec0ff */
[----:B-1----:R-:W-:Y:S02]  /*89c0*/  ISETP.NE.AND P2, PT, R48, 0x1, PT ;  /* 0x000000013000780c */ /* 0x002fe40003f45270 */
[----:B------:R-:W-:Y:S02]  /*89d0*/  LOP3.LUT R166, R20, R103, RZ, 0x3c, !PT ;  /* 0x0000006714a67212 */ /* 0x000fe400078e3cff */
[----:B------:R-:W-:Y:S02]  /*89e0*/  LOP3.LUT R20, R21, 0x380, RZ, 0xc0, !PT ;  /* 0x0000038015147812 */ /* 0x000fe400078ec0ff */
[----:B------:R-:W-:Y:S02]  /*89f0*/  SHF.R.U64 R0, R0, 0x3, RZ ;  /* 0x0000000300007819 */ /* 0x000fe400000012ff */
[----:B------:R-:W-:Y:S02]  /*8a00*/  SHF.R.U64 R20, R20, 0x3, RZ ;  /* 0x0000000314147819 */ /* 0x000fe400000012ff */
[----:B------:R-:W-:-:S02]  /*8a10*/  LOP3.LUT R154, R0, R3, RZ, 0x3c, !PT ;  /* 0x00000003009a7212 */ /* 0x000fc400078e3cff */
[----:B------:R-:W-:Y:S02]  /*8a20*/  MOV R213, R146 ;  /* 0x0000009200d57202 */ /* 0x000fe40000000f00 */
[----:B------:R-:W-:Y:S02]  /*8a30*/  LOP3.LUT R3, R30, 0x380, RZ, 0xc0, !PT ;  /* 0x000003801e037812 */ /* 0x000fe400078ec0ff */
[----:B------:R-:W-:Y:S01]  /*8a40*/  LOP3.LUT R20, R20, R21, RZ, 0x3c, !PT ;  /* 0x0000001514147212 */ /* 0x000fe200078e3cff */
[----:B------:R-:W-:Y:S01]  /*8a50*/  IMAD.X R21, RZ, RZ, R173, P3 ;  /* 0x000000ffff157224 */ /* 0x000fe200018e06ad */
[----:B------:R-:W-:Y:S01]  /*8a60*/  LOP3.LUT R0, R31, 0x380, RZ, 0xc0, !PT ;  /* 0x000003801f007812 */ /* 0x000fe200078ec0ff */
[----:B------:R0:W-:Y:S01]  /*8a70*/  STSM.16.M88.4 [R213], R24 ;  /* 0x00000018d5007844 */ /* 0x0001e20000000200 */
[----:B------:R-:W-:Y:S02]  /*8a80*/  SHF.R.U64 R3, R3, 0x3, RZ ;  /* 0x0000000303037819 */ /* 0x000fe400000012ff */
[----:B------:R-:W-:-:S02]  /*8a90*/  IADD3 R119, P3, R172, 0x8000, RZ ;  /* 0x00008000ac777810 */ /* 0x000fc40007f7e0ff */
[----:B------:R-:W-:Y:S02]  /*8aa0*/  SHF.R.U64 R0, R0, 0x3, RZ ;  /* 0x0000000300007819 */ /* 0x000fe400000012ff */
[----:B------:R-:W-:Y:S02]  /*8ab0*/  LOP3.LUT R168, R3, R30, RZ, 0x3c, !PT ;  /* 0x0000001e03a87212 */ /* 0x000fe400078e3cff */
[----:B------:R-:W-:Y:S02]  /*8ac0*/  LOP3.LUT R118, R119, 0x380, RZ, 0xc0, !PT ;  /* 0x0000038077767812 */ /* 0x000fe400078ec0ff */
[----:B------:R-:W-:Y:S02]  /*8ad0*/  LOP3.LUT R3, R12, 0x380, RZ, 0xc0, !PT ;  /* 0x000003800c037812 */ /* 0x000fe400078ec0ff */
[----:B------:R-:W-:Y:S02]  /*8ae0*/  LOP3.LUT R164, R0, R31, RZ, 0x3c, !PT ;  /* 0x0000001f00a47212 */ /* 0x000fe400078e3cff */
[----:B------:R-:W-:Y:S01]  /*8af0*/  SHF.R.U64 R118, R118, 0x3, RZ ;  /* 0x0000000376767819 */ /* 0x000fe200000012ff */
[----:B0-----:R-:W0:Y:S01]  /*8b00*/  @P2 LDC R24, c[0x0][0xbec] ;  /* 0x0002fb00ff182b82 */ /* 0x001e220000000800 */
[----:B------:R-:W-:-:S02]  /*8b10*/  LOP3.LUT R106, R111, 0x380, RZ, 0xc0, !PT ;  /* 0x000003806f6a7812 */ /* 0x000fc400078ec0ff */
[----:B------:R-:W-:Y:S02]  /*8b20*/  LOP3.LUT R0, R99, 0x380, RZ, 0xc0, !PT ;  /* 0x0000038063007812 */ /* 0x000fe400078ec0ff */
[----:B------:R-:W-:Y:S02]  /*8b30*/  SHF.R.U64 R3, R3, 0x3, RZ ;  /* 0x0000000303037819 */ /* 0x000fe400000012ff */
[----:B------:R-:W-:Y:S01]  /*8b40*/  LOP3.LUT R118, R118, R119, RZ, 0x3c, !PT ;  /* 0x0000007776767212 */ /* 0x000fe200078e3cff */
[----:B------:R-:W1:Y:S01]  /*8b50*/  @P2 LDC R27, c[0x0][0xbf0] ;  /* 0x0002fc00ff1b2b82 */ /* 0x000e620000000800 */
[----:B------:R-:W-:Y:S01]  /*8b60*/  SHF.R.U64 R106, R106, 0x3, RZ ;  /* 0x000000036a6a7819 */ /* 0x000fe200000012ff */
[----:B------:R-:W-:Y:S01]  /*8b70*/  IMAD.X R119, RZ, RZ, R173, P3 ;  /* 0x000000ffff777224 */ /* 0x000fe200018e06ad */
[----:B------:R-:W-:Y:S02]  /*8b80*/  SHF.R.U64 R0, R0, 0x3, RZ ;  /* 0x0000000300007819 */ /* 0x000fe400000012ff */
[----:B------:R-:W-:-:S02]  /*8b90*/  LOP3.LUT R12, R3, R12, RZ, 0x3c, !PT ;  /* 0x0000000c030c7212 */ /* 0x000fc400078e3cff */
[C---:B------:R-:W-:Y:S02]  /*8ba0*/  IADD3 R107, P0, R172.reuse, 0x5000, RZ ;  /* 0x00005000ac6b7810 */ /* 0x040fe40007f1e0ff */
[----:B------:R-:W-:Y:S02]  /*8bb0*/  IADD3 R3, P3, R172, 0xf000, RZ ;  /* 0x0000f000ac037810 */ /* 0x000fe40007f7e0ff */
[----:B------:R-:W-:Y:S02]  /*8bc0*/  LOP3.LUT R10, R127, 0x380, RZ, 0xc0, !PT ;  /* 0x000003807f0a7812 */ /* 0x000fe400078ec0ff */
[----:B------:R-:W-:Y:S01]  /*8bd0*/  LOP3.LUT R14, R123, 0x380, RZ, 0xc0, !PT ;  /* 0x000003807b0e7812 */ /* 0x000fe200078ec0ff */
[----:B------:R-:W-:Y:S01]  /*8be0*/  IMAD.X R147, RZ, RZ, R173, P3 ;  /* 0x000000ffff937224 */ /* 0x000fe200018e06ad */
[----:B------:R-:W-:Y:S01]  /*8bf0*/  LOP3.LUT R156, R106, R111, RZ, 0x3c, !PT ;  /* 0x0000006f6a9c7212 */ /* 0x000fe200078e3cff */
[----:B0-----:R-:W-:Y:S01]  /*8c00*/  @P2 IMAD.HI.U32 R24, R39, R24, RZ ;  /* 0x0000001827182227 */ /* 0x001fe200078e00ff */
[----:B------:R-:W-:-:S02]  /*8c10*/  LOP3.LUT R170, R0, R99, RZ, 0x3c, !PT ;  /* 0x0000006300aa7212 */ /* 0x000fc400078e3cff */
[----:B------:R-:W-:Y:S02]  /*8c20*/  LOP3.LUT R106, R107, 0x380, RZ, 0xc0, !PT ;  /* 0x000003806b6a7812 */ /* 0x000fe400078ec0ff */
[----:B------:R-:W-:Y:S02]  /*8c30*/  LOP3.LUT R0, R3, 0x380, RZ, 0xc0, !PT ;  /* 0x0000038003007812 */ /* 0x000fe400078ec0ff */
[----:B------:R-:W-:Y:S02]  /*8c40*/  SHF.R.U64 R10, R10, 0x3, RZ ;  /* 0x000000030a0a7819 */ /* 0x000fe400000012ff */
[----:B------:R-:W-:Y:S02]  /*8c50*/  SHF.R.U64 R14, R14, 0x3, RZ ;  /* 0x000000030e0e7819 */ /* 0x000fe400000012ff */
[----:B------:R-:W-:Y:S02]  /*8c60*/  SHF.R.U64 R106, R106, 0x3, RZ ;  /* 0x000000036a6a7819 */ /* 0x000fe400000012ff */
[----:B------:R-:W-:-:S02]  /*8c70*/  SHF.R.U64 R0, R0, 0x3, RZ ;  /* 0x0000000300007819 */ /* 0x000fc400000012ff */
[----:B------:R-:W-:Y:S02]  /*8c80*/  LOP3.LUT R10, R10, R127, RZ, 0x3c, !PT ;  /* 0x0000007f0a0a7212 */ /* 0x000fe400078e3cff */
[----:B------:R-:W-:Y:S02]  /*8c90*/  LOP3.LUT R14, R14, R123, RZ, 0x3c, !PT ;  /* 0x0000007b0e0e7212 */ /* 0x000fe400078e3cff */
[----:B------:R-:W-:Y:S01]  /*8ca0*/  LOP3.LUT R106, R106, R107, RZ, 0x3c, !PT ;  /* 0x0000006b6a6a7212 */ /* 0x000fe200078e3cff */
[----:B------:R-:W-:Y:S01]  /*8cb0*/  IMAD.X R107, RZ, RZ, R173, P0 ;  /* 0x000000ffff6b7224 */ /* 0x000fe200000e06ad */
[----:B------:R-:W-:Y:S02]  /*8cc0*/  LOP3.LUT R146, R0, R3, RZ, 0x3c, !PT ;  /* 0x0000000300927212 */ /* 0x000fe400078e3cff */
[----:B------:R-:W-:Y:S02]  /*8cd0*/  MOV R154, R154 ;  /* 0x0000009a009a7202 */ /* 0x000fe40000000f00 */
[----:B------:R-:W-:-:S02]  /*8ce0*/  MOV R3, R8 ;  /* 0x0000000800037202 */ /* 0x000fc40000000f00 */
[----:B------:R-:W-:Y:S01]  /*8cf0*/  MOV R0, R10 ;  /* 0x0000000a00007202 */ /* 0x000fe20000000f00 */
[----:B------:R-:W-:Y:S01]  /*8d00*/  STSM.16.M88.4 [R154], R32 ;  /* 0x000000209a007844 */ /* 0x000fe20000000200 */
[----:B------:R-:W-:Y:S02]  /*8d10*/  MOV R164, R164 ;  /* 0x000000a400a47202 */ /* 0x000fe40000000f00 */
[----:B------:R-:W-:Y:S02]  /*8d20*/  IADD3 R135, P0, R172, 0xc000, RZ ;  /* 0x0000c000ac877810 */ /* 0x000fe40007f1e0ff */
[----:B------:R-:W-:Y:S01]  /*8d30*/  MOV R44, R14 ;  /* 0x0000000e002c7202 */ /* 0x000fe20000000f00 */
[----:B------:R-:W-:Y:S01]  /*8d40*/  STSM.16.M88.4 [R164], R40 ;  /* 0x00000028a4007844 */ /* 0x000fe20000000200 */
[----:B------:R-:W-:Y:S02]  /*8d50*/  MOV R170, R170 ;  /* 0x000000aa00aa7202 */ /* 0x000fe40000000f00 */
        /* <DEDUP_REMOVED lines=8> */
[----:B------:R-:W-:Y:S02]  /*8de0*/  F2FP.F16.F32.PACK_AB R14, R61, R186 ;  /* 0x000000ba3d0e723e */ /* 0x000fe400000000ff */
[----:B------:R-:W-:Y:S02]  /*8df0*/  F2FP.F16.F32.PACK_AB R15, R63, R62 ;  /* 0x0000003e3f0f723e */ /* 0x000fe400000000ff */
[----:B-1----:R-:W-:Y:S02]  /*8e00*/  @P2 SHF.R.U32.HI R36, RZ, R27, R24 ;  /* 0x0000001bff242219 */ /* 0x002fe40000011618 */
[----:B------:R-:W-:Y:S01]  /*8e10*/  LOP3.LUT R134, R135, 0x380, RZ, 0xc0, !PT ;  /* 0x0000038087867812 */ /* 0x000fe200078ec0ff */
[----:B------:R1:W-:Y:S01]  /*8e20*/  STSM.16.M88.4 [R25], R12 ;  /* 0x0000000c19007844 */ /* 0x0003e20000000200 */
[----:B------:R-:W-:Y:S01]  /*8e30*/  MOV R168, R168 ;  /* 0x000000a800a87202 */ /* 0x000fe20000000f00 */
[----:B------:R-:W-:Y:S01]  /*8e40*/  IMAD.MOV R37, RZ, RZ, -R36 ;  /* 0x000000ffff257224 */ /* 0x000fe200078e0a24 */
[----:B------:R-:W-:-:S02]  /*8e50*/  IADD3 R111, P1, R172, 0x6000, RZ ;  /* 0x00006000ac6f7810 */ /* 0x000fc40007f3e0ff */
[----:B------:R-:W-:Y:S01]  /*8e60*/  MOV R166, R166 ;  /* 0x000000a600a67202 */ /* 0x000fe20000000f00 */
[----:B------:R-:W-:Y:S01]  /*8e70*/  IMAD R37, R48, R37, R39 ;  /* 0x0000002530257224 */ /* 0x000fe200078e0227 */
[----:B0-----:R-:W-:Y:S02]  /*8e80*/  F2FP.F16.F32.PACK_AB R8, R65, R187 ;  /* 0x000000bb4108723e */ /* 0x001fe400000000ff */
[----:B------:R-:W-:Y:S02]  /*8e90*/  F2FP.F16.F32.PACK_AB R9, R67, R66 ;  /* 0x000000424309723e */ /* 0x000fe400000000ff */
[----:B------:R-:W-:Y:S02]  /*8ea0*/  F2FP.F16.F32.PACK_AB R10, R69, R188 ;  /* 0x000000bc450a723e */ /* 0x000fe400000000ff */
[----:B------:R-:W-:Y:S02]  /*8eb0*/  F2FP.F16.F32.PACK_AB R11, R71, R70 ;  /* 0x00000046470b723e */ /* 0x000fe400000000ff */
[----:B------:R-:W-:-:S02]  /*8ec0*/  SHF.R.U64 R134, R134, 0x3, RZ ;  /* 0x0000000386867819 */ /* 0x000fc400000012ff */
[----:B-1----:R-:W-:Y:S01]  /*8ed0*/  F2FP.F16.F32.PACK_AB R12, R73, R189 ;  /* 0x000000bd490c723e */ /* 0x002fe200000000ff */
[----:B------:R0:W-:Y:S01]  /*8ee0*/  STSM.16.M88.4 [R168], R8 ;  /* 0x00000008a8007844 */ /* 0x0001e20000000200 */
        /* <DEDUP_REMOVED lines=9> */
[----:B------:R-:W-:Y:S02]  /*8f80*/  LOP3.LUT R110, R111, 0x380, RZ, 0xc0, !PT ;  /* 0x000003806f6e7812 */ /* 0x000fe400078ec0ff */
[----:B------:R-:W-:Y:S01]  /*8f90*/  LOP3.LUT R134, R134, R135, RZ, 0x3c, !PT ;  /* 0x0000008786867212 */ /* 0x000fe200078e3cff */
[----:B------:R-:W-:Y:S01]  /*8fa0*/  IMAD.X R135, RZ, RZ, R173, P0 ;  /* 0x000000ffff877224 */ /* 0x000fe200000e06ad */
[----:B------:R2:W-:Y:S01]  /*8fb0*/  STSM.16.M88.4 [R162], R24 ;  /* 0x00000018a2007844 */ /* 0x0005e20000000200 */
[----:B------:R-:W-:Y:S02]  /*8fc0*/  SHF.R.U64 R110, R110, 0x3, RZ ;  /* 0x000000036e6e7819 */ /* 0x000fe400000012ff */
[----:B0-----:R-:W-:Y:S01]  /*8fd0*/  F2FP.F16.F32.PACK_AB R9, R52, R7 ;  /* 0x000000073409723e */ /* 0x001fe200000000ff */
[----:B-1----:R-:W-:Y:S01]  /*8fe0*/  IMAD.U32 R13, RZ, RZ, UR5 ;  /* 0x00000005ff0d7e24 */ /* 0x002fe2000f8e00ff */
[----:B------:R-:W-:Y:S01]  /*8ff0*/  SHF.R.S32.HI R12, RZ, 0x1f, R36 ;  /* 0x0000001fff0c7819 */ /* 0x000fe20000011424 */
[----:B------:R-:W-:Y:S01]  /*9000*/  ULDC UR5, c[0x0][0xa88] ;  /* 0x0002a20000057ab9 */ /* 0x000fe20000000800 */
[----:B------:R-:W-:-:S02]  /*9010*/  SHF.R.S32.HI R7, RZ, 0x1f, R37 ;  /* 0x0000001fff077819 */ /* 0x000fc40000011425 */
[----:B------:R-:W-:Y:S01]  /*9020*/  LOP3.LUT R110, R110, R111, RZ, 0x3c, !PT ;  /* 0x0000006f6e6e7212 */ /* 0x000fe200078e3cff */
[----:B------:R-:W-:Y:S01]  /*9030*/  IMAD.X R111, RZ, RZ, R173, P1 ;  /* 0x000000ffff6f7224 */ /* 0x000fe200008e06ad */
[----:B------:R-:W-:Y:S02]  /*9040*/  IADD3 R139, P1, R172, 0xd000, RZ ;  /* 0x0000d000ac8b7810 */ /* 0x000fe40007f3e0ff */
[----:B------:R-:W-:Y:S02]  /*9050*/  MOV R160, R160 ;  /* 0x000000a000a07202 */ /* 0x000fe40000000f00 */
[----:B--2---:R-:W-:Y:S01]  /*9060*/  IADD3 R24, P0, R36, UR6, RZ ;  /* 0x0000000624187c10 */ /* 0x004fe2000ff1e0ff */
[----:B------:R-:W-:Y:S01]  /*9070*/  VIADD R26, R206, UR44 ;  /* 0x0000002cce1a7c36 */ /* 0x000fe20008000000 */
[----:B------:R-:W-:Y:S02]  /*9080*/  F2FP.F16.F32.PACK_AB R32, R89, R193 ;  /* 0x000000c15920723e */ /* 0x000fe400000000ff */
[----:B------:R-:W-:Y:S01]  /*9090*/  IADD3.X R25, R12, UR7, R13, P0, !PT ;  /* 0x000000070c197c10 */ /* 0x000fe200087fe40d */
[----:B------:R-:W-:Y:S01]  /*90a0*/  ULDC.64 UR6, c[0x0][0xb88] ;  /* 0x0002e20000067ab9 */ /* 0x000fe20000000a00 */
[----:B------:R-:W-:Y:S01]  /*90b0*/  F2FP.F16.F32.PACK_AB R33, R91, R90 ;  /* 0x0000005a5b21723e */ /* 0x000fe200000000ff */
[----:B------:R-:W-:Y:S01]  /*90c0*/  IMAD R12, R7, UR6, RZ ;  /* 0x00000006070c7c24 */ /* 0x000fe2000f8e02ff */
[----:B------:R-:W-:Y:S01]  /*90d0*/  F2FP.F16.F32.PACK_AB R34, R93, R194 ;  /* 0x000000c25d22723e */ /* 0x000fe200000000ff */
[----:B------:R-:W-:Y:S01]  /*90e0*/  IMAD.WIDE.U32 R24, R37, UR6, R24 ;  /* 0x0000000625187c25 */ /* 0x000fe2000f8e0018 */
[----:B------:R-:W-:-:S02]  /*90f0*/  F2FP.F16.F32.PACK_AB R35, R95, R94 ;  /* 0x0000005e5f23723e */ /* 0x000fc400000000ff */
[----:B------:R-:W-:Y:S01]  /*9100*/  MOV R158, R158 ;  /* 0x0000009e009e7202 */ /* 0x000fe20000000f00 */
[----:B------:R-:W-:Y:S01]  /*9110*/  IMAD R37, R37, UR7, R12 ;  /* 0x0000000725257c24 */ /* 0x000fe2000f8e020c */
[----:B------:R-:W-:Y:S01]  /*9120*/  F2FP.F16.F32.PACK_AB R8, R97, R195 ;  /* 0x000000c36108723e */ /* 0x000fe200000000ff */
[----:B------:R0:W-:Y:S01]  /*9130*/  STSM.16.M88.4 [R160], R32 ;  /* 0x00000020a0007844 */ /* 0x0001e20000000200 */
[----:B------:R-:W-:Y:S01]  /*9140*/  F2FP.F16.F32.PACK_AB R10, R101, R196 ;  /* 0x000000c4650a723e */ /* 0x000fe200000000ff */
[----:B------:R-:W-:Y:S01]  /*9150*/  ULDC.64 UR6, c[0x0][0xb50] ;  /* 0x0002d40000067ab9 */ /* 0x000fe20000000a00 */
[----:B------:R-:W-:Y:S01]  /*9160*/  F2FP.F16.F32.PACK_AB R11, R60, R56 ;  /* 0x000000383c0b723e */ /* 0x000fe200000000ff */
[----:B------:R-:W-:Y:S01]  /*9170*/  IMAD R7, R48, UR5, RZ ;  /* 0x0000000530077c24 */ /* 0x000fe2000f8e02ff */
[----:B------:R-:W-:Y:S02]  /*9180*/  LOP3.LUT R138, R139, 0x380, RZ, 0xc0, !PT ;  /* 0x000003808b8a7812 */ /* 0x000fe400078ec0ff */
[----:B------:R-:W-:Y:S01]  /*9190*/  LOP3.LUT P0, RZ, R204, 0x3, RZ, 0xc0, !PT ;  /* 0x00000003ccff7812 */ /* 0x000fe2000780c0ff */
[----:B------:R1:W-:Y:S01]  /*91a0*/  STSM.16.M88.4 [R158], R8 ;  /* 0x000000089e007844 */ /* 0x0003e20000000200 */
[----:B------:R-:W-:-:S02]  /*91b0*/  SHF.R.U64 R138, R138, 0x3, RZ ;  /* 0x000000038a8a7819 */ /* 0x000fc400000012ff */
[----:B------:R-:W-:Y:S02]  /*91c0*/  MOV R156, R156 ;  /* 0x0000009c009c7202 */ /* 0x000fe40000000f00 */
[----:B------:R-:W-:Y:S02]  /*91d0*/  F2FP.F16.F32.PACK_AB R12, R105, R197 ;  /* 0x000000c5690c723e */ /* 0x000fe400000000ff */
[----:B------:R-:W-:Y:S02]  /*91e0*/  F2FP.F16.F32.PACK_AB R13, R68, R64 ;  /* 0x00000040440d723e */ /* 0x000fe400000000ff */
[----:B0-----:R-:W-:Y:S02]  /*91f0*/  LEA R34, P3, R24, UR6, 0x2 ;  /* 0x0000000618227c11 */ /* 0x001fe4000f8610ff */
[----:B------:R-:W-:Y:S02]  /*9200*/  F2FP.F16.F32.PACK_AB R14, R109, R198 ;  /* 0x000000c66d0e723e */ /* 0x000fe400000000ff */
[----:B------:R-:W-:Y:S01]  /*9210*/  F2FP.F16.F32.PACK_AB R15, R76, R72 ;  /* 0x000000484c0f723e */ /* 0x000fe200000000ff */
[----:B------:R-:W-:Y:S01]  /*9220*/  SHFL.IDX PT, R46, R34, RZ, 0x1c1f ;  /* 0x001c1fff222e7589 */ /* 0x000fe200000e0000 */
[----:B------:R-:W-:Y:S01]  /*9230*/  LOP3.LUT R138, R138, R139, RZ, 0x3c, !PT ;  /* 0x0000008b8a8a7212 */ /* 0x000fe200078e3cff */
[----:B-1----:R-:W-:Y:S01]  /*9240*/  IMAD.IADD R9, R25, 0x1, R37 ;  /* 0x0000000119097824 */ /* 0x002fe200078e0225 */
[----:B------:R-:W-:Y:S01]  /*9250*/  MOV R152, R152 ;  /* 0x0000009800987202 */ /* 0x000fe20000000f00 */
[----:B------:R-:W-:Y:S01]  /*9260*/  VIADD R8, R26, 0x8 ;  /* 0x000000081a087836 */ /* 0x000fe20000000000 */
[----:B------:R0:W-:Y:S01]  /*9270*/  STSM.16.M88.4 [R156], R12 ;  /* 0x0000000c9c007844 */ /* 0x0001e20000000200 */
[----:B------:R-:W-:Y:S01]  /*9280*/  IMAD.X R139, RZ, RZ, R173, P1 ;  /* 0x000000ffff8b7224 */ /* 0x000fe200008e06ad */
[----:B------:R-:W-:-:S02]  /*9290*/  LEA.HI.X R35, R24, UR7, R9, 0x2, P3 ;  /* 0x0000000718237c11 */ /* 0x000fc400098f1409 */
[-C--:B------:R-:W-:Y:S01]  /*92a0*/  ISETP.GE.OR P1, PT, R26, R7.reuse, P0 ;  /* 0x000000071a00720c */ /* 0x080fe20000726670 */
[----:B------:R-:W-:Y:S01]  /*92b0*/  SHFL.IDX PT, R50, R34, 0x1, 0x1c1f ;  /* 0x003c1f0022327f89 */ /* 0x000fe200000e0000 */
[----:B------:R-:W-:Y:S02]  /*92c0*/  ISETP.GE.OR P0, PT, R8, R7, P0 ;  /* 0x000000070800720c */ /* 0x000fe40000706670 */
[----:B------:R-:W-:Y:S01]  /*92d0*/  F2FP.F16.F32.PACK_AB R8, R113, R199 ;  /* 0x000000c77108723e */ /* 0x000fe200000000ff */
[----:B------:R-:W1:Y:S01]  /*92e0*/  SHFL.IDX PT, R47, R35, RZ, 0x1c1f ;  /* 0x001c1fff232f7589 */ /* 0x000e6200000e0000 */
[----:B------:R-:W-:Y:S02]  /*92f0*/  F2FP.F16.F32.PACK_AB R9, R84, R80 ;  /* 0x000000505409723e */ /* 0x000fe400000000ff */
[----:B------:R-:W-:Y:S01]  /*9300*/  F2FP.F16.F32.PACK_AB R10, R117, R201 ;  /* 0x000000c9750a723e */ /* 0x000fe200000000ff */
[----:B------:R-:W2:Y:S01]  /*9310*/  SHFL.IDX PT, R51, R35, 0x1, 0x1c1f ;  /* 0x003c1f0023337f89 */ /* 0x000ea200000e0000 */
[----:B------:R-:W-:-:S02]  /*9320*/  F2FP.F16.F32.PACK_AB R11, R92, R88 ;  /* 0x000000585c0b723e */ /* 0x000fc400000000ff */
[----:B------:R-:W-:Y:S02]  /*9330*/  MOV R150, R150 ;  /* 0x0000009600967202 */ /* 0x000fe40000000f00 */
[----:B0-----:R-:W-:Y:S01]  /*9340*/  F2FP.F16.F32.PACK_AB R12, R121, R202 ;  /* 0x000000ca790c723e */ /* 0x001fe200000000ff */
[----:B------:R0:W-:Y:S01]  /*9350*/  STSM.16.M88.4 [R152], R8 ;  /* 0x0000000898007844 */ /* 0x0001e20000000200 */
[----:B------:R-:W-:Y:S02]  /*9360*/  F2FP.F16.F32.PACK_AB R13, R100, R96 ;  /* 0x00000060640d723e */ /* 0x000fe400000000ff */
[----:B------:R-:W-:Y:S02]  /*9370*/  F2FP.F16.F32.PACK_AB R14, R125, R124 ;  /* 0x0000007c7d0e723e */ /* 0x000fe400000000ff */
[----:B------:R-:W-:Y:S02]  /*9380*/  F2FP.F16.F32.PACK_AB R15, R108, R104 ;  /* 0x000000686c0f723e */ /* 0x000fe400000000ff */
[----:B------:R-:W-:-:S02]  /*9390*/  F2FP.F16.F32.PACK_AB R24, R129, R128 ;  /* 0x000000808118723e */ /* 0x000fc400000000ff */
[----:B------:R-:W-:Y:S01]  /*93a0*/  F2FP.F16.F32.PACK_AB R25, R116, R112 ;  /* 0x000000707419723e */ /* 0x000fe200000000ff */
[----:B------:R-:W-:Y:S01]  /*93b0*/  STSM.16.M88.4 [R150], R12 ;  /* 0x0000000c96007844 */ /* 0x000fe20000000200 */
[----:B------:R-:W-:Y:S02]  /*93c0*/  F2FP.F16.F32.PACK_AB R26, R133, R132 ;  /* 0x00000084851a723e */ /* 0x000fe400000000ff */
[----:B------:R-:W-:Y:S02]  /*93d0*/  F2FP.F16.F32.PACK_AB R27, R174, R120 ;  /* 0x00000078ae1b723e */ /* 0x000fe400000000ff */
[----:B------:R-:W-:Y:S01]  /*93e0*/  F2FP.F16.F32.PACK_AB R32, R137, R136 ;  /* 0x000000888920723e */ /* 0x000fe200000000ff */
[----:B0-----:R-:W0:Y:S01]  /*93f0*/  @P2 LDC R9, c[0x0][0xbf0] ;  /* 0x0002fc00ff092b82 */ /* 0x001e220000000800 */
[----:B------:R-:W-:Y:S01]  /*9400*/  F2FP.F16.F32.PACK_AB R33, R176, R175 ;  /* 0x000000afb021723e */ /* 0x000fe200000000ff */
[----:B------:R-:W-:Y:S01]  /*9410*/  STSM.16.M88.4 [R44], R24 ;  /* 0x000000182c007844 */ /* 0x000fe20000000200 */
[----:B------:R-:W-:-:S02]  /*9420*/  F2FP.F16.F32.PACK_AB R34, R141, R140 ;  /* 0x0000008c8d22723e */ /* 0x000fc400000000ff */
[----:B------:R-:W-:Y:S02]  /*9430*/  F2FP.F16.F32.PACK_AB R35, R178, R177 ;  /* 0x000000b1b223723e */ /* 0x000fe400000000ff */
[----:B------:R-:W-:Y:S02]  /*9440*/  F2FP.F16.F32.PACK_AB R56, R145, R144 ;  /* 0x000000909138723e */ /* 0x000fe400000000ff */
[----:B------:R-:W-:Y:S01]  /*9450*/  F2FP.F16.F32.PACK_AB R57, R180, R179 ;  /* 0x000000b3b439723e */ /* 0x000fe200000000ff */
[----:B------:R3:W-:Y:S01]  /*9460*/  STSM.16.M88.4 [R0], R32 ;  /* 0x0000002000007844 */ /* 0x0007e20000000200 */
[----:B------:R-:W-:Y:S02]  /*9470*/  F2FP.F16.F32.PACK_AB R58, R149, R148 ;  /* 0x00000094953a723e */ /* 0x000fe400000000ff */
[----:B------:R-:W-:Y:S02]  /*9480*/  F2FP.F16.F32.PACK_AB R59, R4, R181 ;  /* 0x000000b5043b723e */ /* 0x000fe400000000ff */
[----:B------:R-:W-:-:S02]  /*9490*/  IADD3 R31, P4, R172, 0x2000, RZ ;  /* 0x00002000ac1f7810 */ /* 0x000fc40007f9e0ff */
[C---:B------:R-:W-:Y:S01]  /*94a0*/  IADD3 R99, P5, R172.reuse, 0x3000, RZ ;  /* 0x00003000ac637810 */ /* 0x040fe20007fbe0ff */
[----:B------:R-:W-:Y:S01]  /*94b0*/  STSM.16.M88.4 [R3], R56 ;  /* 0x0000003803007844 */ /* 0x000fe20000000200 */
[----:B------:R-:W-:Y:S02]  /*94c0*/  IADD3 R103, P6, R172, 0x4000, RZ ;  /* 0x00004000ac677810 */ /* 0x000fe40007fde0ff */
[----:B------:R-:W-:Y:S01]  /*94d0*/  LOP3.LUT R30, R31, 0x380, RZ, 0xc0, !PT ;  /* 0x000003801f1e7812 */ /* 0x000fe200078ec0ff */
[----:B------:R-:W-:Y:S01]  /*94e0*/  BAR.SYNC.DEFER_BLOCKING 0x1, 0x100 ;  /* 0x0044000000007b1d */ /* 0x000fe20000010000 */
[----:B------:R-:W-:Y:S02]  /*94f0*/  LOP3.LUT R98, R99, 0x380, RZ, 0xc0, !PT ;  /* 0x0000038063627812 */ /* 0x000fe400078ec0ff */
[----:B------:R-:W-:Y:S01]  /*9500*/  LOP3.LUT R102, R103, 0x380, RZ, 0xc0, !PT ;  /* 0x0000038067667812 */ /* 0x000fe200078ec0ff */
[----:B---3--:R-:W-:Y:S01]  /*9510*/  IMAD R0, R23, 0x20, R200 ;  /* 0x0000002017007824 */ /* 0x008fe200078e02c8 */
[----:B------:R-:W-:-:S02]  /*9520*/  SHF.R.U64 R30, R30, 0x3, RZ ;  /* 0x000000031e1e7819 */ /* 0x000fc400000012ff */
[----:B------:R-:W-:Y:S02]  /*9530*/  SHF.R.U64 R98, R98, 0x3, RZ ;  /* 0x0000000362627819 */ /* 0x000fe400000012ff */
[----:B------:R-:W-:Y:S01]  /*9540*/  SHF.R.U64 R102, R102, 0x3, RZ ;  /* 0x0000000366667819 */ /* 0x000fe200000012ff */
[----:B------:R-:W-:Y:S01]  /*9550*/  UIMAD UR5, UR10, UR8, URZ ;  /* 0x000000080a0572a4 */ /* 0x000fe2000f8e023f */
[----:B------:R-:W-:Y:S01]  /*9560*/  LOP3.LUT R30, R30, R31, RZ, 0x3c, !PT ;  /* 0x0000001f1e1e7212 */ /* 0x000fe200078e3cff */
[--C-:B------:R-:W-:Y:S01]  /*9570*/  IMAD.X R31, RZ, RZ, R173.reuse, P4 ;  /* 0x000000ffff1f7224 */ /* 0x100fe200020e06ad */
[----:B------:R-:W-:Y:S01]  /*9580*/  LOP3.LUT R98, R98, R99, RZ, 0x3c, !PT ;  /* 0x0000006362627212 */ /* 0x000fe200078e3cff */
[--C-:B------:R-:W-:Y:S01]  /*9590*/  IMAD.X R99, RZ, RZ, R173.reuse, P5 ;  /* 0x000000ffff637224 */ /* 0x100fe200028e06ad */
[----:B------:R-:W-:Y:S01]  /*95a0*/  LOP3.LUT R102, R102, R103, RZ, 0x3c, !PT ;  /* 0x0000006766667212 */ /* 0x000fe200078e3cff */
[----:B------:R-:W-:Y:S01]  /*95b0*/  IMAD.X R103, RZ, RZ, R173, P6 ;  /* 0x000000ffff677224 */ /* 0x000fe200030e06ad */
[----:B------:R-:W-:-:S02]  /*95c0*/  IADD3 R123, P4, R172, 0x9000, RZ ;  /* 0x00009000ac7b7810 */ /* 0x000fc40007f9e0ff */
[C---:B------:R-:W-:Y:S01]  /*95d0*/  LOP3.LUT R29, R172.reuse, 0x380, RZ, 0xc0, !PT ;  /* 0x00000380ac1d7812 */ /* 0x040fe200078ec0ff */
[----:B-1----:R-:W-:Y:S01]  /*95e0*/  @!P1 ST.E desc[UR46][R46.64], R6 ;  /* 0x000000062e009985 */ /* 0x002fe2000c10192e */
[C---:B------:R-:W-:Y:S01]  /*95f0*/  IADD3 R127, P5, R172.reuse, 0xa000, RZ ;  /* 0x0000a000ac7f7810 */ /* 0x040fe20007fbe0ff */
[----:B------:R-:W-:Y:S01]  /*9600*/  UIMAD.WIDE.U32 UR6, UR39, UR8, URZ ;  /* 0x00000008270672a5 */ /* 0x000fe2000f8e003f */
[----:B------:R-:W-:Y:S01]  /*9610*/  IADD3 R131, P6, R172, 0xb000, RZ ;  /* 0x0000b000ac837810 */ /* 0x000fe20007fde0ff */
[----:B--2---:R1:W-:Y:S01]  /*9620*/  @!P0 ST.E desc[UR46][R50.64], R5 ;  /* 0x0000000532008985 */ /* 0x0043e2000c10192e */
[----:B------:R-:W-:Y:S01]  /*9630*/  UIMAD UR5, UR39, UR9, UR5 ;  /* 0x00000009270572a4 */ /* 0x000fe2000f8e0205 */
[----:B------:R-:W-:Y:S01]  /*9640*/  LOP3.LUT R122, R123, 0x380, RZ, 0xc0, !PT ;  /* 0x000003807b7a7812 */ /* 0x000fe200078ec0ff */
[----:B------:R-:W-:Y:S01]  /*9650*/  ULDC.64 UR10, c[0x0][0xaf0] ;  /* 0x0002bc00000a7ab9 */ /* 0x000fe20000000a00 */
[----:B------:R-:W-:Y:S02]  /*9660*/  LOP3.LUT R126, R127, 0x380, RZ, 0xc0, !PT ;  /* 0x000003807f7e7812 */ /* 0x000fe400078ec0ff */
[----:B------:R-:W-:-:S02]  /*9670*/  LOP3.LUT R130, R131, 0x380, RZ, 0xc0, !PT ;  /* 0x0000038083827812 */ /* 0x000fc400078ec0ff */
[----:B------:R-:W-:Y:S01]  /*9680*/  SHF.R.U64 R29, R29, 0x3, RZ ;  /* 0x000000031d1d7819 */ /* 0x000fe200000012ff */
[----:B-1----:R-:W1:Y:S01]  /*9690*/  @P2 LDC R5, c[0x0][0xbec] ;  /* 0x0002fb00ff052b82 */ /* 0x002e620000000800 */
[----:B------:R-:W-:Y:S01]  /*96a0*/  VIADD R6, R0, UR44 ;  /* 0x0000002c00067c36 */ /* 0x000fe20008000000 */
[----:B------:R-:W-:Y:S01]  /*96b0*/  UIMAD UR8, UR12, UR10, URZ ;  /* 0x0000000a0c0872a4 */ /* 0x000fe2000f8e023f */
[----:B------:R-:W-:Y:S01]  /*96c0*/  SHF.R.U64 R122, R122, 0x3, RZ ;  /* 0x000000037a7a7819 */ /* 0x000fe200000012ff */
[----:B------:R-:W-:Y:S01]  /*96d0*/  UIADD3 UR7, UR7, UR5, URZ ;  /* 0x0000000507077290 */ /* 0x000fe2000fffe03f */
[----:B------:R-:W-:Y:S01]  /*96e0*/  IMAD.MOV.U32 R3, RZ, RZ, R6 ;  /* 0x000000ffff037224 */ /* 0x000fe200078e0006 */
[----:B------:R-:W-:Y:S01]  /*96f0*/  UIMAD UR5, UR42, UR11, UR8 ;  /* 0x0000000b2a0572a4 */ /* 0x000fe2000f8e0208 */
[----:B------:R-:W-:Y:S01]  /*9700*/  SHF.R.U64 R126, R126, 0x3, RZ ;  /* 0x000000037e7e7819 */ /* 0x000fe200000012ff */
[----:B------:R-:W-:Y:S01]  /*9710*/  UIMAD.WIDE.U32 UR42, UR42, UR10, UR6 ;  /* 0x0000000a2a2a72a5 */ /* 0x000fe2000f8e0006 */
[----:B------:R-:W-:Y:S01]  /*9720*/  SHF.R.U64 R130, R130, 0x3, RZ ;  /* 0x0000000382827819 */ /* 0x000fe200000012ff */
[----:B------:R2:W5:Y:S01]  /*9730*/  LD.E.128 R40, desc[UR46][R20.64] ;  /* 0x0000002e14287980 */ /* 0x000562000c101d00 */
[----:B------:R-:W-:Y:S01]  /*9740*/  LOP3.LUT R122, R122, R123, RZ, 0x3c, !PT ;  /* 0x0000007b7a7a7212 */ /* 0x000fe200078e3cff */
[----:B------:R-:W-:Y:S01]  /*9750*/  UIADD3 UR5, UR43, UR5, URZ ;  /* 0x000000052b057290 */ /* 0x000fe2000fffe03f */
[----:B------:R-:W-:Y:S01]  /*9760*/  LOP3.LUT R126, R126, R127, RZ, 0x3c, !PT ;  /* 0x0000007f7e7e7212 */ /* 0x000fe200078e3cff */
[--C-:B------:R-:W-:Y:S01]  /*9770*/  IMAD.X R123, RZ, RZ, R173.reuse, P4 ;  /* 0x000000ffff7b7224 */ /* 0x100fe200020e06ad */
[----:B------:R-:W-:Y:S01]  /*9780*/  LOP3.LUT R130, R130, R131, RZ, 0x3c, !PT ;  /* 0x0000008382827212 */ /* 0x000fe200078e3cff */
[--C-:B------:R-:W-:Y:S01]  /*9790*/  IMAD.X R127, RZ, RZ, R173.reuse, P5 ;  /* 0x000000ffff7f7224 */ /* 0x100fe200028e06ad */
[----:B------:R-:W-:Y:S01]  /*97a0*/  LOP3.LUT R28, R29, R172, RZ, 0x3c, !PT ;  /* 0x000000ac1d1c7212 */ /* 0x000fe200078e3cff */
[--C-:B------:R-:W-:Y:S01]  /*97b0*/  IMAD.X R131, RZ, RZ, R173.reuse, P6 ;  /* 0x000000ffff837224 */ /* 0x100fe200030e06ad */
[----:B------:R-:W-:Y:S01]  /*97c0*/  ULDC.64 UR6, c[0x0][0xae0] ;  /* 0x0002b80000067ab9 */ /* 0x000fe20000000a00 */
[----:B------:R-:W-:Y:S01]  /*97d0*/  IMAD.MOV.U32 R29, RZ, RZ, R173 ;  /* 0x000000ffff1d7224 */ /* 0x000fe200078e00ad */
[----:B------:R2:W5:Y:S01]  /*97e0*/  LD.E.128 R52, desc[UR46][R30.64] ;  /* 0x0000002e1e347980 */ /* 0x000562000c101d00 */
[----:B-1----:R-:W-:-:S03]  /*97f0*/  @P2 IMAD.HI.U32 R0, R6, R5, RZ ;  /* 0x0000000506002227 */ /* 0x002fc600078e00ff */
[----:B------:R2:W5:Y:S02]  /*9800*/  LD.E.128 R36, desc[UR46][R28.64] ;  /* 0x0000002e1c247980 */ /* 0x000564000c101d00 */
[----:B0-----:R-:W-:Y:S01]  /*9810*/  @P2 SHF.R.U32.HI R3, RZ, R9, R0 ;  /* 0x00000009ff032219 */ /* 0x001fe20000011600 */
[----:B------:R-:W-:Y:S01]  /*9820*/  IMAD.U32 R4, RZ, RZ, UR42 ;  /* 0x0000002aff047e24 */ /* 0x000fe2000f8e00ff */
[----:B------:R-:W5:Y:S02]  /*9830*/  LD.E.128 R96, desc[UR46][R98.64] ;  /* 0x0000002e62607980 */ /* 0x000f64000c101d00 */
[--C-:B------:R-:W-:Y:S01]  /*9840*/  SHF.R.S32.HI R0, RZ, 0x1f, R3.reuse ;  /* 0x0000001fff007819 */ /* 0x100fe20000011403 */
[----:B------:R-:W-:Y:S01]  /*9850*/  IMAD.MOV R9, RZ, RZ, -R3 ;  /* 0x000000ffff097224 */ /* 0x000fe200078e0a03 */
[----:B------:R-:W5:Y:S01]  /*9860*/  LD.E.128 R100, desc[UR46][R102.64] ;  /* 0x0000002e66647980 */ /* 0x000f62000c101d00 */
[----:B------:R-:W-:Y:S02]  /*9870*/  IMAD.U32 R5, RZ, RZ, UR43 ;  /* 0x0000002bff057e24 */ /* 0x000fe4000f8e00ff */
        /* <DEDUP_REMOVED lines=8> */
[----:B------:R-:W-:Y:S01]  /*9900*/  IMAD.WIDE.U32 R4, R3, UR6, R4 ;  /* 0x0000000603047c25 */ /* 0x000fe2000f8e0004 */
[----:B------:R-:W-:Y:S02]  /*9910*/  ULDC.64 UR6, c[0x0][0xad8] ;  /* 0x0002b60000067ab9 */ /* 0x000fe40000000a00 */
        /* <DEDUP_REMOVED lines=19> */
[----:B------:R-:W-:Y:S01]  /*9a50*/  ISETP.GE.AND P2, PT, R14, R7, PT ;  /* 0x000000070e00720c */ /* 0x000fe20003f46270 */
[----:B------:R-:W-:Y:S02]  /*9a60*/  ULDC.64 UR6, c[0x0][0xa80] ;  /* 0x0002a00000067ab9 */ /* 0x000fe40000000a00 */
[----:B------:R-:W-:Y:S01]  /*9a70*/  IMAD.IADD R3, R5, 0x1, R3 ;  /* 0x0000000105037824 */ /* 0x000fe200078e0203 */
[----:B------:R-:W-:Y:S01]  /*9a80*/  LEA R6, P3, R4, UR6, 0x1 ;  /* 0x0000000604067c11 */ /* 0x000fe2000f8608ff */
[----:B------:R-:W-:-:S02]  /*9a90*/  VIADD R203, R203, 0x22820 ;  /* 0x00022820cbcb7836 */ /* 0x000fc40000000000 */
[----:B------:R-:W-:Y:S01]  /*9aa0*/  VIADD R0, R14, 0x20 ;  /* 0x000000200e007836 */ /* 0x000fe20000000000 */
[----:B------:R-:W-:Y:S02]  /*9ab0*/  LEA.HI.X R3, R4, UR7, R3, 0x1, P3 ;  /* 0x0000000704037c11 */ /* 0x000fe400098f0c03 */
[----:B------:R-:W-:Y:S02]  /*9ac0*/  PRMT R203, RZ, 0x654, R203 ;  /* 0x00000654ffcb7816 */ /* 0x000fe400000000cb */
[-C--:B------:R-:W-:Y:S01]  /*9ad0*/  ISETP.GE.AND P1, PT, R0, R7.reuse, PT ;  /* 0x000000070000720c */ /* 0x080fe20003f26270 */
[----:B------:R-:W-:Y:S01]  /*9ae0*/  VIADD R0, R14, 0x40 ;  /* 0x000000400e007836 */ /* 0x000fe20000000000 */
[----:B0-----:R2:W-:Y:S01]  /*9af0*/  SYNCS.ARRIVE.TRANS64.RED.A1T0 RZ, [R203+URZ], RZ ;  /* 0x000000ffcbff79a7 */ /* 0x0015e2000810043f */
        /* <DEDUP_REMOVED lines=22> */
.L_x_4188:
[----:B------:R-:W-:Y:S05]  /*9c60*/  BSYNC B1 ;  /* 0x0000000000017941 */ /* 0x000fea0003800000 */
.L_x_4187:
[----:B-1-3--:R1:W3:Y:S01]  /*9c70*/  SHFL.IDX PT, R13, R3, 0x1, 0x181f ;  /* 0x00381f00030d7f89 */ /* 0x00a2e200000e0000 */
[----:B------:R-:W-:Y:S03]  /*9c80*/  BSSY B1, `(.L_x_4189) ;  /* 0x0000014000017945 */ /* 0x000fe60003800000 */
[----:B------:R1:W4:Y:S01]  /*9c90*/  SHFL.IDX PT, R11, R6, 0x1, 0x181f ;  /* 0x00381f00060b7f89 */ /* 0x00032200000e0000 */
[----:B------:R-:W-:Y:S05]  /*9ca0*/  @P1 BRA `(.L_x_4190) ;  /* 0x0000000000441947 */ /* 0x000fea0003800000 */
[----:B------:R-:W-:Y:S02]  /*9cb0*/  ULDC UR5, c[0x0][0xac8] ;  /* 0x0002b20000057ab9 */ /* 0x000fe40000000800 */
[----:B------:R-:W-:Y:S02]  /*9cc0*/  ISETP.GE.AND P4, PT, R2, UR5, PT ;  /* 0x0000000502007c0c */ /* 0x000fe4000bf86270 */
[----:B------:R-:W-:Y:S02]  /*9cd0*/  ISETP.GE.AND P3, PT, R19, UR5, PT ;  /* 0x0000000513007c0c */ /* 0x000fe4000bf66270 */
[----:B------:R-:W-:Y:S02]  /*9ce0*/  ISETP.GE.AND P2, PT, R18, UR5, PT ;  /* 0x0000000512007c0c */ /* 0x000fe4000bf46270 */
[----:B------:R-:W-:-:S07]  /*9cf0*/  ISETP.GE.AND P1, PT, R22, UR5, PT ;  /* 0x0000000516007c0c */ /* 0x000fce000bf26270 */
[CC--:B----4-:R-:W-:Y:S02]  /*9d00*/  @!P4 LEA R4, P6, R2.reuse, R11.reuse, 0x1 ;  /* 0x0000000b0204c211 */ /* 0x0d0fe400078c08ff */
[C---:B------:R-:W-:Y:S02]  /*9d10*/  @!P3 LEA R8, P5, R19.reuse, R11, 0x1 ;  /* 0x0000000b1308b211 */ /* 0x040fe400078a08ff */
[----:B---3--:R-:W-:Y:S02]  /*9d20*/  @!P4 LEA.HI.X R5, R2, R13, R211, 0x1, P6 ;  /* 0x0000000d0205c211 */ /* 0x008fe400030f0cd3 */
        /* <DEDUP_REMOVED lines=9> */
.L_x_4190:
[----:B------:R-:W-:Y:S05]  /*9dc0*/  BSYNC B1 ;  /* 0x0000000000017941 */ /* 0x000fea0003800000 */
.L_x_4189:
        /* <DEDUP_REMOVED lines=15> */
[----:B-----5:R0:W-:Y:S01]  /*9ec0*/  @!P3 ST.E.128 desc[UR46][R4.64], R52 ;  /* 0x000000340400b985 */ /* 0x0201e2000c101d2e */
[----:B----4-:R-:W-:-:S02]  /*9ed0*/  @!P1 LEA.HI.X R11, R18, R13, R209, 0x1, P4 ;  /* 0x0000000d120b9211 */ /* 0x010fc400020f0cd1 */
[----:B------:R-:W-:Y:S01]  /*9ee0*/  @!P0 LEA.HI.X R13, R22, R13, R208, 0x1, P6 ;  /* 0x0000000d160d8211 */ /* 0x000fe200030f0cd0 */
[----:B------:R0:W-:Y:S04]  /*9ef0*/  @!P2 ST.E.128 desc[UR46][R8.64], R108 ;  /* 0x0000006c0800a985 */ /* 0x0001e8000c101d2e */
[----:B------:R0:W-:Y:S04]  /*9f00*/  @!P1 ST.E.128 desc[UR46][R10.64], R124 ;  /* 0x0000007c0a009985 */ /* 0x0001e8000c101d2e */
[----:B------:R0:W-:Y:S02]  /*9f10*/  @!P0 ST.E.128 desc[UR46][R12.64], R140 ;  /* 0x0000008c0c008985 */ /* 0x0001e4000c101d2e */
.L_x_4192:
[----:B------:R-:W-:Y:S05]  /*9f20*/  BSYNC B1 ;  /* 0x0000000000017941 */ /* 0x000fea0003800000 */
.L_x_4191:
[----:B------:R-:W-:Y:S01]  /*9f30*/  VIADD R0, R14, 0x60 ;  /* 0x000000600e007836 */ /* 0x000fe20000000000 */
[----:B-123--:R-:W1:Y:S04]  /*9f40*/  SHFL.IDX PT, R3, R3, 0x3, 0x181f ;  /* 0x00781f0003037f89 */ /* 0x00ee6800000e0000 */
[----:B------:R-:W-:Y:S01]  /*9f50*/  ISETP.GE.AND P0, PT, R0, R7, PT ;  /* 0x000000070000720c */ /* 0x000fe20003f06270 */
[----:B0---4-:R0:W2:-:S12]  /*9f60*/  SHFL.IDX PT, R11, R6, 0x3, 0x181f ;  /* 0x00781f00060b7f89 */ /* 0x01109800000e0000 */
[----:B0-----:R-:W-:Y:S05]  /*9f70*/  @P0 BRA `(.L_x_4193) ;  /* 0x0000000c00200947 */ /* 0x001fea0003800000 */
[----:B------:R-:W-:Y:S02]  /*9f80*/  ULDC UR5, c[0x0][0xac8] ;  /* 0x0002b20000057ab9 */ /* 0x000fe40000000800 */
[----:B------:R-:W-:Y:S02]  /*9f90*/  ISETP.GE.AND P3, PT, R2, UR5, PT ;  /* 0x0000000502007c0c */ /* 0x000fe4000bf66270 */
[----:B------:R-:W-:Y:S02]  /*9fa0*/  ISETP.GE.AND P4, PT, R19, UR5, PT ;  /* 0x0000000513007c0c */ /* 0x000fe4000bf86270 */
[----:B------:R-:W-:-:S09]  /*9fb0*/  ISETP.GE.AND P5, PT, R18, UR5, PT ;  /* 0x0000000512007c0c */ /* 0x000fd2000bfa6270 */
[-C--:B--2---:R-:W-:Y:S02]  /*9fc0*/  @!P3 LEA R4, P0, R2, R11.reuse, 0x1 ;  /* 0x0000000b0204b211 */ /* 0x084fe400078008ff */
        /* <DEDUP_REMOVED lines=14> */
.L_x_4186:
        /* <DEDUP_REMOVED lines=50> */
.L_x_4195:
[----:B------:R-:W-:Y:S05]  /*a3d0*/  BSYNC B1 ;  /* 0x0000000000017941 */ /* 0x000fea0003800000 */
.L_x_4194:
        /* <DEDUP_REMOVED lines=11> */
[----:B-1----:R-:W-:-:S03]  /*a490*/  @P1 SHF.R.U32.HI R3, RZ, R11, R0 ;  /* 0x0000000bff031219 */ /* 0x002fc60000011600 */
[----:B------:R-:W-:Y:S01]  /*a4a0*/  UIMAD UR5, UR42, UR11, UR5 ;  /* 0x0000000b2a0572a4 */ /* 0x000fe2000f8e0205 */
[--C-:B------:R-:W-:Y:S01]  /*a4b0*/  SHF.R.S32.HI R0, RZ, 0x1f, R3.reuse ;  /* 0x0000001fff007819 */ /* 0x100fe20000011403 */
[----:B------:R-:W-:Y:S01]  /*a4c0*/  UIMAD.WIDE.U32 UR42, UR42, UR10, UR6 ;  /* 0x0000000a2a2a72a5 */ /* 0x000fe2000f8e0006 */
[----:B------:R-:W-:Y:S02]  /*a4d0*/  IMAD.MOV R7, RZ, RZ, -R3 ;  /* 0x000000ffff077224 */ /* 0x000fe400078e0a03 */
[----:B------:R-:W-:Y:S01]  /*a4e0*/  ULDC.64 UR6, c[0x0][0xae0] ;  /* 0x0002b80000067ab9 */ /* 0x000fe20000000a00 */
[----:B------:R-:W-:Y:S01]  /*a4f0*/  UIADD3 UR5, UR43, UR5, URZ ;  /* 0x000000052b057290 */ /* 0x000fe2000fffe03f */
[----:B------:R-:W-:Y:S02]  /*a500*/  IMAD R0, R0, UR6, RZ ;  /* 0x0000000600007c24 */ /* 0x000fe4000f8e02ff */
[----:B------:R-:W-:Y:S02]  /*a510*/  IMAD R7, R10, R7, R8 ;  /* 0x000000070a077224 */ /* 0x000fe400078e0208 */
[----:B------:R-:W-:-:S02]  /*a520*/  IMAD.U32 R5, RZ, RZ, UR43 ;  /* 0x0000002bff057e24 */ /* 0x000fc4000f8e00ff */
[----:B------:R-:W-:Y:S02]  /*a530*/  IMAD.U32 R4, RZ, RZ, UR42 ;  /* 0x0000002aff047e24 */ /* 0x000fe4000f8e00ff */
[----:B------:R-:W-:Y:S01]  /*a540*/  IMAD.U32 R5, RZ, RZ, UR5 ;  /* 0x00000005ff057e24 */ /* 0x000fe2000f8e00ff */
[----:B------:R-:W-:Y:S01]  /*a550*/  ULDC UR5, c[0x0][0xa88] ;  /* 0x0002a20000057ab9 */ /* 0x000fe20000000800 */
[C---:B------:R-:W-:Y:S01]  /*a560*/  IMAD R9, R3.reuse, UR7, R0 ;  /* 0x0000000703097c24 */ /* 0x040fe2000f8e0200 */
[----:B------:R-:W-:Y:S01]  /*a570*/  SHF.R.S32.HI R0, RZ, 0x1f, R7 ;  /* 0x0000001fff007819 */ /* 0x000fe20000011407 */
[----:B------:R-:W-:Y:S01]  /*a580*/  IMAD.WIDE.U32 R4, R3, UR6, R4 ;  /* 0x0000000603047c25 */ /* 0x000fe2000f8e0004 */
[----:B------:R-:W-:-:S03]  /*a590*/  ULDC.64 UR6, c[0x0][0xad8] ;  /* 0x0002b60000067ab9 */ /* 0x000fc60000000a00 */
        /* <DEDUP_REMOVED lines=35> */
.L_x_4197:
[----:B------:R-:W-:Y:S05]  /*a7d0*/  BSYNC B1 ;  /* 0x0000000000017941 */ /* 0x000fea0003800000 */
.L_x_4196:
        /* <DEDUP_REMOVED lines=21> */
.L_x_4199:
[----:B------:R-:W-:Y:S05]  /*a930*/  BSYNC B1 ;  /* 0x0000000000017941 */ /* 0x000fea0003800000 */
.L_x_4198:
        /* <DEDUP_REMOVED lines=21> */
.L_x_4201:
[----:B------:R-:W-:Y:S05]  /*aa90*/  BSYNC B1 ;  /* 0x0000000000017941 */ /* 0x000fea0003800000 */
.L_x_4200:
[----:B------:R-:W-:Y:S01]  /*aaa0*/  VIADD R0, R8, 0x60 ;  /* 0x0000006008007836 */ /* 0x000fe20000000000 */
[----:B0-----:R0:W0:Y:S04]  /*aab0*/  SHFL.IDX PT, R3, R7, 0x3, 0x181f ;  /* 0x00781f0007037f89 */ /* 0x00102800000e0000 */
[----:B------:R-:W-:Y:S01]  /*aac0*/  ISETP.GE.AND P0, PT, R0, R9, PT ;  /* 0x000000090000720c */ /* 0x000fe20003f06270 */
[----:B-1-3--:R1:W3:-:S12]  /*aad0*/  SHFL.IDX PT, R5, R6, 0x3, 0x181f ;  /* 0x00781f0006057f89 */ /* 0x00a2d800000e0000 */
[----:B-1----:R-:W-:Y:S05]  /*aae0*/  @P0 BRA `(.L_x_4193) ;  /* 0x0000000000440947 */ /* 0x002fea0003800000 */
[----:B------:R-:W-:Y:S02]  /*aaf0*/  ULDC UR5, c[0x0][0xac8] ;  /* 0x0002b20000057ab9 */ /* 0x000fe40000000800 */
[----:B------:R-:W-:Y:S02]  /*ab00*/  ISETP.GE.AND P3, PT, R2, UR5, PT ;  /* 0x0000000502007c0c */ /* 0x000fe4000bf66270 */
[----:B------:R-:W-:Y:S02]  /*ab10*/  ISETP.GE.AND P2, PT, R19, UR5, PT ;  /* 0x0000000513007c0c */ /* 0x000fe4000bf46270 */
[----:B------:R-:W-:Y:S02]  /*ab20*/  ISETP.GE.AND P1, PT, R18, UR5, PT ;  /* 0x0000000512007c0c */ /* 0x000fe4000bf26270 */
[----:B------:R-:W-:-:S07]  /*ab30*/  ISETP.GE.AND P0, PT, R22, UR5, PT ;  /* 0x0000000516007c0c */ /* 0x000fce000bf06270 */
[-C--:B--234-:R-:W-:Y:S02]  /*ab40*/  @!P3 LEA R6, P6, R2, R5.reuse, 0x1 ;  /* 0x000000050206b211 */ /* 0x09cfe400078c08ff */
        /* <DEDUP_REMOVED lines=11> */
.L_x_4193:
[----:B------:R-:W-:Y:S05]  /*ac00*/  BSYNC B0 ;  /* 0x0000000000007941 */ /* 0x000fea0003800000 */
.L_x_4185:
[----:B------:R-:W-:Y:S02]  /*ac10*/  ULDC UR5, c[0x0][0xc38] ;  /* 0x00030e0000057ab9 */ /* 0x000fe40000000800 */
[----:B------:R-:W-:-:S06]  /*ac20*/  UISETP.GE.AND UP0, UPT, UR4, UR5, UPT ;  /* 0x000000050400728c */ /* 0x000fcc000bf06270 */
[----:B------:R-:W-:-:S13]  /*ac30*/  PLOP3.LUT P0, PT, PT, PT, UP0, 0x80, 0x0 ;  /* 0x000000000000781c */ /* 0x000fda0003f0f008 */
[----:B------:R-:W-:Y:S05]  /*ac40*/  @!P0 BRA `(.L_x_4202) ;  /* 0xffffff6000688947 */ /* 0x000fea000383ffff */
[----:B------:R-:W-:Y:S05]  /*ac50*/  EXIT ;  /* 0x000000000000794d */ /* 0x000fea0003800000 */
.L_x_4150:
[----:B------:R-:W-:-:S08]  /*ac60*/  NOP ;  /* 0x0000000000007918 */ /* 0x000fd00000000000 */
[----:B------:R-:W0:-:S00]  /*ac70*/  USETMAXREG.DEALLOC.CTAPOOL 0x18 ;  /* 0x00000018000079c8 */ /* 0x000e0000080e0500 */
[----:B0-----:R-:W-:-:S06]  /*ac80*/  LOP3.LUT R0, R0, 0x3, RZ, 0xc0, !PT ;  /* 0x0000000300007812 */ /* 0x001fcc00078ec0ff */
[----:B------:R-:W0:Y:S01]  /*ac90*/  S2UR UR6, SR_CTAID.X ;  /* 0x00000000000679c3 */ /* 0x000e220000002500 */
[----:B------:R-:W-:Y:S01]  /*aca0*/  IMAD.MOV.U32 R18, RZ, RZ, RZ ;  /* 0x000000ffff127224 */ /* 0x000fe200078e00ff */
[----:B------:R-:W1:Y:S02]  /*acb0*/  SHFL.IDX PT, R0, R0, RZ, 0x1f ;  /* 0x00001fff00007589 */ /* 0x000e6400000e0000 */
[----:B-1----:R-:W-:-:S04]  /*acc0*/  ISETP.NE.AND P0, PT, R0, RZ, PT ;  /* 0x000000ff0000720c */ /* 0x002fc80003f05270 */
[----:B------:R-:W0:Y:S01]  /*acd0*/  LDC R0, c[0x0][0xc38] ;  /* 0x00030e00ff007b82 */ /* 0x000e220000000800 */
[----:B------:R-:W-:-:S05]  /*ace0*/  P2R R2, PR, RZ, 0x1 ;  /* 0x00000001ff027803 */ /* 0x000fca0000000000 */
[----:B------:R1:W-:Y:S03]  /*acf0*/  STL [R1+0x20], R2 ;  /* 0x0000200201007387 */ /* 0x0003e60000100800 */
[----:B------:R-:W-:Y:S06]  /*ad00*/  @P0 BAR.ARV 0x4, 0x180 ;  /* 0x0106000000000b1d */ /* 0x000fec0000002000 */
[----:B------:R1:W-:Y:S01]  /*ad10*/  STL [R1+0x1c], RZ ;  /* 0x00001cff01007387 */ /* 0x0003e20000100800 */
[----:B0-----:R-:W-:Y:S01]  /*ad20*/  ISETP.LE.AND P0, PT, R0, UR6, PT ;  /* 0x0000000600007c0c */ /* 0x001fe2000bf03270 */
[----:B------:R-:W-:-:S05]  /*ad30*/  IMAD.MOV.U32 R0, RZ, RZ, 0x1 ;  /* 0x00000001ff007424 */ /* 0x000fca00078e00ff */
[----:B------:R1:W-:Y:S07]  /*ad40*/  STL [R1], R0 ;  /* 0x0000000001007387 */ /* 0x0003ee0000100800 */
[----:B------:R-:W-:Y:S05]  /*ad50*/  @P0 BRA `(.L_x_4203) ;  /* 0x0000004000c40947 */ /* 0x000fea0003800000 */
[----:B------:R-:W0:Y:S01]  /*ad60*/  S2R R5, SR_TID.X ;  /* 0x0000000000057919 */ /* 0x000e220000002100 */
[----:B------:R-:W2:Y:S01]  /*ad70*/  S2UR UR5, SR_CgaCtaId ;  /* 0x00000000000579c3 */ /* 0x000ea20000008800 */
[----:B------:R-:W-:Y:S01]  /*ad80*/  UMOV UR4, 0x400 ;  /* 0x0000040000047882 */ /* 0x000fe20000000000 */
[----:B------:R-:W-:Y:S01]  /*ad90*/  IMAD.MOV.U32 R18, RZ, RZ, RZ ;  /* 0x000000ffff127224 */ /* 0x000fe200078e00ff */
[----:B------:R-:W-:Y:S01]  /*ada0*/  ULDC UR41, c[0x0][0xc] ;  /* 0x0000030000297ab9 */ /* 0x000fe20000000800 */
[----:B------:R-:W-:Y:S01]  /*adb0*/  ULDC.64 UR44, c[0x0][0x198] ;  /* 0x00006600002c7ab9 */ /* 0x000fe20000000a00 */
[----:B--2---:R-:W-:-:S06]  /*adc0*/  ULEA UR4, UR5, UR4, 0x18 ;  /* 0x0000000405047291 */ /* 0x004fcc000f8ec03f */
[----:B------:R-:W-:Y:S01]  /*add0*/  IMAD.U32 R17, RZ, RZ, UR4 ;  /* 0x00000004ff117e24 */ /* 0x000fe2000f8e00ff */
[C---:B0-----:R-:W-:Y:S01]  /*ade0*/  LOP3.LUT R4, R5.reuse, 0x7f, RZ, 0xc0, !PT ;  /* 0x0000007f05047812 */ /* 0x041fe200078ec0ff */
[----:B-1----:R-:W-:-:S05]  /*adf0*/  IMAD.SHL.U32 R0, R5, 0x8, RZ ;  /* 0x0000000805007824 */ /* 0x002fca00078e00ff */
[----:B------:R-:W-:-:S04]  /*ae00*/  LOP3.LUT R2, R0, 0x1f8, RZ, 0xc0, !PT ;  /* 0x000001f800027812 */ /* 0x000fc800078ec0ff */
        /* <DEDUP_REMOVED lines=9> */
[----:B------:R0:W-:Y:S04]  /*aea0*/  STL [R1+0x14], R3 ;  /* 0x0000140301007387 */ /* 0x0001e80000100800 */
[----:B------:R0:W-:Y:S04]  /*aeb0*/  STL [R1+0x10], R2 ;  /* 0x0000100201007387 */ /* 0x0001e80000100800 */
[----:B------:R0:W-:Y:S04]  /*aec0*/  STL [R1], R0 ;  /* 0x0000000001007387 */ /* 0x0001e80000100800 */
[----:B------:R0:W-:Y:S02]  /*aed0*/  STL [R1+0x1c], RZ ;  /* 0x00001cff01007387 */ /* 0x0001e40000100800 */
.L_x_4293:
        /* <DEDUP_REMOVED lines=23> */
.L_x_4204:
[----:B------:R-:W-:Y:S01]  /*b050*/  ULDC UR9, c[0x0][0xc54] ;  /* 0x0003150000097ab9 */ /* 0x000fe20000000800 */
[----:B------:R-:W-:Y:S01]  /*b060*/  UMOV UR5, UR8 ;  /* 0x0000000800057c82 */ /* 0x000fe20008000000 */
[----:B------:R-:W-:-:S11]  /*b070*/  UISETP.NE.AND UP0, UPT, UR9, 0x1, UPT ;  /* 0x000000010900788c */ /* 0x000fd6000bf05270 */
[----:B------:R-:W-:Y:S02]  /*b080*/  @UP0 ULDC.64 UR10, c[0x0][0xc58] ;  /* 0x00031600000a0ab9 */ /* 0x000fe40000000a00 */
[----:B------:R-:W-:-:S04]  /*b090*/  UIMAD.WIDE.U32 UR6, UR8, UR10, URZ ;  /* 0x0000000a080672a5 */ /* 0x000fc8000f8e003f */
[----:B------:R-:W-:-:S04]  /*b0a0*/  @UP0 USHF.R.U32.HI UR5, URZ, UR11, UR7 ;  /* 0x0000000b3f050299 */ /* 0x000fc80008011607 */
[----:B------:R-:W-:-:S12]  /*b0b0*/  UIMAD UR6, UR5, UR9, URZ ;  /* 0x00000009050672a4 */ /* 0x000fd8000f8e023f */
.L_x_4205:
[----:B------:R-:W-:Y:S01]  /*b0c0*/  ULOP3.LUT UR39, URZ, UR5, URZ, 0x33, !UPT ;  /* 0x000000053f277292 */ /* 0x000fe2000f8e333f */
[----:B------:R-:W-:Y:S01]  /*b0d0*/  BSSY B7, `(.L_x_4206) ;  /* 0x00003dc000077945 */ /* 0x000fe20003800000 */
[----:B------:R-:W-:Y:S01]  /*b0e0*/  ULDC UR7, c[0x0][0x448] ;  /* 0x0001120000077ab9 */ /* 0x000fe20000000800 */
[----:B------:R-:W-:Y:S01]  /*b0f0*/  ULDC UR5, c[0x0][0xc3c] ;  /* 0x00030f0000057ab9 */ /* 0x000fe20000000800 */
[----:B------:R-:W-:Y:S02]  /*b100*/  UISETP.NE.AND UP1, UPT, UR7, 0x1, UPT ;  /* 0x000000010700788c */ /* 0x000fe4000bf25270 */
[----:B------:R-:W-:Y:S01]  /*b110*/  UIADD3 UR39, UR39, UR5, URZ ;  /* 0x0000000527277290 */ /* 0x000fe2000fffe03f */
[----:B------:R-:W-:Y:S01]  /*b120*/  ULDC.64 UR10, c[0x0][0x418] ;  /* 0x00010600000a7ab9 */ /* 0x000fe20000000a00 */
[----:B------:R-:W-:Y:S02]  /*b130*/  UIADD3 UR5, UR8, -UR6, URZ ;  /* 0x8000000608057290 */ /* 0x000fe4000fffe03f */
[----:B------:R-:W-:-:S02]  /*b140*/  UISETP.NE.U32.AND UP0, UPT, UR10, URZ, UPT ;  /* 0x0000003f0a00728c */ /* 0x000fc4000bf05070 */
[----:B------:R-:W-:Y:S02]  /*b150*/  USHF.L.U32 UR8, UR39, 0x7, URZ ;  /* 0x0000000727087899 */ /* 0x000fe4000800063f */
[----:B------:R-:W-:Y:S01]  /*b160*/  UISETP.NE.AND.EX UP0, UPT, UR11, URZ, UPT, UP0 ;  /* 0x0000003f0b00728c */ /* 0x000fe2000bf05300 */
[----:B------:R-:W-:Y:S01]  /*b170*/  ULDC UR7, c[0x0][0x288] ;  /* 0x0000a20000077ab9 */ /* 0x000fe20000000800 */
[----:B------:R-:W-:Y:S01]  /*b180*/  UIADD3 UR8, UR8, 0x7f, URZ ;  /* 0x0000007f08087890 */ /* 0x000fe2000fffe03f */
[----:B------:R-:W-:Y:S01]  /*b190*/  ULDC UR6, c[0x0][0x424] ;  /* 0x0001090000067ab9 */ /* 0x000fe20000000800 */
[----:B------:R-:W-:Y:S02]  /*b1a0*/  UIADD3 UR13, -UR7, 0x60, URZ ;  /* 0x00000060070d7890 */ /* 0x000fe4000fffe13f */
[----:B------:R-:W-:Y:S01]  /*b1b0*/  USEL UR9, UR6, 0x1, UP0 ;  /* 0x0000000106097887 */ /* 0x000fe20008000000 */
[----:B------:R-:W-:Y:S01]  /*b1c0*/  @UP1 ULDC UR7, c[0x0][0x44c] ;  /* 0x0001130000071ab9 */ /* 0x000fe20000000800 */
[----:B------:R-:W-:Y:S01]  /*b1d0*/  ULDC UR12, c[0x0][0x2f0] ;  /* 0x0000bc00000c7ab9 */ /* 0x000fe20000000800 */
[----:B------:R-:W-:Y:S01]  /*b1e0*/  UIMAD.WIDE.U32 UR6, UR8, UR7, URZ ;  /* 0x00000007080672a5 */ /* 0x000fe2000f8e003f */
[----:B------:R-:W-:Y:S01]  /*b1f0*/  @UP1 ULDC UR14, c[0x0][0x450] ;  /* 0x00011400000e1ab9 */ /* 0x000fe20000000800 */
[----:B------:R-:W-:-:S02]  /*b200*/  UIMAD UR13, UR9, UR12, UR13 ;  /* 0x0000000c090d72a4 */ /* 0x000fc4000f8e020d */
[----:B------:R-:W-:Y:S02]  /*b210*/  @UP1 USHF.R.U32.HI UR8, URZ, UR14, UR7 ;  /* 0x0000000e3f081299 */ /* 0x000fe40008011607 */
[----:B------:R-:W-:Y:S02]  /*b220*/  UIMAD UR6, UR9, UR12, 0x5f ;  /* 0x0000005f090674a4 */ /* 0x000fe4000f8e020c */
[----:B------:R-:W-:Y:S02]  /*b230*/  UIADD3 UR8, UR13, UR8, URZ ;  /* 0x000000080d087290 */ /* 0x000fe4000fffe03f */
[----:B------:R-:W-:Y:S02]  /*b240*/  UIMAD.WIDE UR6, UR6, 0x2aaaaaab, URZ ;  /* 0x2aaaaaab060678a5 */ /* 0x000fe4000f8e023f */
[----:B------:R-:W-:Y:S02]  /*b250*/  UIMAD.WIDE UR8, UR8, 0x2aaaaaab, URZ ;  /* 0x2aaaaaab080878a5 */ /* 0x000fe4000f8e023f */
[----:B------:R-:W-:-:S02]  /*b260*/  USHF.R.U32.HI UR12, URZ, 0x1f, UR7 ;  /* 0x0000001f3f0c7899 */ /* 0x000fc40008011607 */
[----:B------:R-:W-:Y:S01]  /*b270*/  USHF.R.U32.HI UR6, URZ, 0x1f, UR9 ;  /* 0x0000001f3f067899 */ /* 0x000fe20008011609 */
[----:B------:R-:W-:Y:S01]  /*b280*/  ULDC UR11, c[0x0][0xc48] ;  /* 0x00031200000b7ab9 */ /* 0x000fe20000000800 */
[----:B------:R-:W-:Y:S02]  /*b290*/  ULEA.HI.SX32 UR12, UR7, UR12, 0x1c ;  /* 0x0000000c070c7291 */ /* 0x000fe4000f8fe23f */
[----:B------:R-:W-:Y:S02]  /*b2a0*/  ULEA.HI.SX32 UR6, UR9, UR6, 0x1c ;  /* 0x0000000609067291 */ /* 0x000fe4000f8fe23f */
[----:B------:R-:W-:Y:S02]  /*b2b0*/  UISETP.NE.AND UP0, UPT, UR11, 0x1, UPT ;  /* 0x000000010b00788c */ /* 0x000fe4000bf05270 */
[----:B------:R-:W-:Y:S01]  /*b2c0*/  UISETP.LT.AND UP1, UPT, UR12, UR6, UPT ;  /* 0x000000060c00728c */ /* 0x000fe2000bf21270 */
[----:B------:R-:W-:-:S03]  /*b2d0*/  ULDC UR10, c[0x0][0xc54] ;  /* 0x00031500000a7ab9 */ /* 0x000fc60000000800 */
[----:B------:R-:W-:Y:S02]  /*b2e0*/  USEL UR38, UR12, UR6, UP1 ;  /* 0x000000060c267287 */ /* 0x000fe40008800000 */
[----:B------:R-:W-:-:S03]  /*b2f0*/  UIMAD UR10, UR4, UR10, UR5 ;  /* 0x0000000a040a72a4 */ /* 0x000fc6000f8e0205 */
[----:B------:R-:W-:Y:S01]  /*b300*/  @UP0 ULDC UR4, c[0x0][0xc4c] ;  /* 0x0003130000040ab9 */ /* 0x000fe20000000800 */
[----:B------:R-:W-:Y:S01]  /*b310*/  ISETP.LT.AND P0, PT, RZ, UR38, PT ;  /* 0x00000026ff007c0c */ /* 0x000fe2000bf01270 */
[----:B------:R-:W-:Y:S01]  /*b320*/  UIMAD.WIDE.U32 UR4, UR10, UR4, URZ ;  /* 0x000000040a0472a5 */ /* 0x000fe2000f8e003f */
[----:B------:R-:W-:Y:S01]  /*b330*/  @UP0 ULDC UR7, c[0x0][0xc50] ;  /* 0x0003140000070ab9 */ /* 0x000fe20000000800 */
[----:B------:R-:W-:Y:S02]  /*b340*/  UMOV UR42, UR10 ;  /* 0x0000000a002a7c82 */ /* 0x000fe40008000000 */
[----:B------:R-:W-:-:S04]  /*b350*/  @UP0 USHF.R.U32.HI UR42, URZ, UR7, UR5 ;  /* 0x000000073f2a0299 */ /* 0x000fc80008011605 */
[----:B------:R-:W-:-:S04]  /*b360*/  UIADD3 UR36, -UR42, URZ, URZ ;  /* 0x0000003f2a247290 */ /* 0x000fc8000fffe13f */
[----:B------:R-:W-:Y:S01]  /*b370*/  UIMAD UR36, UR11, UR36, UR10 ;  /* 0x000000240b2472a4 */ /* 0x000fe2000f8e020a */
[----:B------:R-:W-:Y:S11]  /*b380*/  @P0 BRA `(.L_x_4207) ;  /* 0x0000000000480947 */ /* 0x000ff60003800000 */
        /* <DEDUP_REMOVED lines=18> */
.L_x_4207:
        /* <DEDUP_REMOVED lines=20> */
.L_x_4210:
[----:B------:R-:W-:Y:S05]  /*b5f0*/  BSYNC B6 ;  /* 0x0000000000067941 */ /* 0x000fea0003800000 */
.L_x_4209:
        /* <DEDUP_REMOVED lines=20> */
.L_x_4213:
        /* <DEDUP_REMOVED lines=15> */
.L_x_4212:
[----:B------:R-:W-:Y:S05]  /*b830*/  BSYNC B6 ;  /* 0x0000000000067941 */ /* 0x000fea0003800000 */
.L_x_4211:
        /* <DEDUP_REMOVED lines=19> */
[----:B------:R-:W-:-:S05]  /*b970*/  P2R R5, PR, RZ, 0x2 ;  /* 0x00000002ff057803 */ /* 0x000fca0000000000 */
[----:B------:R0:W-:Y:S01]  /*b980*/  STL [R1+0xc], R5 ;  /* 0x00000c0501007387 */ /* 0x0001e20000100800 */
[----:B--2---:R-:W-:Y:S02]  /*b990*/  SHF.R.S32.HI R7, RZ, 0x1f, R19 ;  /* 0x0000001fff077819 */ /* 0x004fe40000011413 */
[----:B------:R-:W-:-:S03]  /*b9a0*/  SEL R16, R19, RZ, !P1 ;  /* 0x000000ff13107207 */ /* 0x000fc60004800000 */
[----:B------:R0:W-:Y:S01]  /*b9b0*/  STL [R1+0x4], R7 ;  /* 0x0000040701007387 */ /* 0x0001e20000100800 */
[----:B------:R-:W-:Y:S05]  /*b9c0*/  BRA.DIV UR4, `(.L_x_4214) ;  /* 0x0000003e04287947 */ /* 0x000fea000b800000 */
[----:B------:R1:W2:Y:S02]  /*b9d0*/  SHFL.IDX PT, R14, R4, RZ, 0x1f ;  /* 0x00001fff040e7589 */ /* 0x0002a400000e0000 */
.L_x_4308:
[----:B------:R-:W-:Y:S01]  /*b9e0*/  PLOP3.LUT P2, PT, PT, PT, PT, 0x8, 0x0 ;  /* 0x000000000000781c */ /* 0x000fe20003f4e170 */
[----:B------:R3:W-:Y:S01]  /*b9f0*/  STL [R1+0x18], R0 ;  /* 0x0000180001007387 */ /* 0x0007e20000100800 */
[----:B--2---:R-:W-:Y:S02]  /*ba00*/  ISETP.NE.AND P0, PT, R14, RZ, PT ;  /* 0x000000ff0e00720c */ /* 0x004fe40003f05270 */
[----:B-1----:R-:W-:-:S05]  /*ba10*/  P2R R4, PR, RZ, 0x4 ;  /* 0x00000004ff047803 */ /* 0x002fca0000000000 */
[----:B------:R3:W-:Y:S06]  /*ba20*/  STL [R1+0x8], R4 ;  /* 0x0000080401007387 */ /* 0x0007ec0000100800 */
[----:B------:R-:W-:Y:S05]  /*ba30*/  @P0 BRA `(.L_x_4215) ;  /* 0x0000000000f00947 */ /* 0x000fea0003800000 */
[----:B------:R-:W-:-:S03]  /*ba40*/  UMOV UR4, 0xffffffff ;  /* 0xffffffff00047882 */ /* 0x000fc60000000000 */
[----:B------:R-:W-:Y:S05]  /*ba50*/  BRA.DIV UR4, `(.L_x_4216) ;  /* 0x0000003e04247947 */ /* 0x000fea000b800000 */
[----:B------:R-:W-:-:S13]  /*ba60*/  ELECT P6, URZ, PT ;  /* 0x00000000003f782f */ /* 0x000fda00038c0000 */
.L_x_4311:
[----:B------:R-:W-:Y:S05]  /*ba70*/  @!P6 BRA `(.L_x_4215) ;  /* 0x0000000000e0e947 */ /* 0x000fea0003800000 */
[----:B------:R-:W-:Y:S01]  /*ba80*/  IMAD.MOV.U32 R16, RZ, RZ, R19 ;  /* 0x000000ffff107224 */ /* 0x000fe200078e0013 */
[----:B------:R-:W-:Y:S06]  /*ba90*/  @!P1 BRA `(.L_x_4217) ;  /* 0x00000000004c9947 */ /* 0x000fec0003800000 */
[----:B------:R-:W1:Y:S01]  /*baa0*/  LDC R6, c[0x0][0x43c] ;  /* 0x00010f00ff067b82 */ /* 0x000e620000000800 */
[----:B------:R-:W-:Y:S01]  /*bab0*/  IMAD.MOV.U32 R8, RZ, RZ, R0 ;  /* 0x000000ffff087224 */ /* 0x000fe200078e0000 */
[----:B------:R-:W-:Y:S01]  /*bac0*/  ULDC.64 UR4, c[0x0][0x428] ;  /* 0x00010a0000047ab9 */ /* 0x000fe20000000a00 */
[----:B-1----:R-:W-:-:S13]  /*bad0*/  ISETP.NE.AND P0, PT, R6, 0x1, PT ;  /* 0x000000010600780c */ /* 0x002fda0003f05270 */
[----:B0--3--:R-:W0:Y:S02]  /*bae0*/  @P0 LDC.64 R4, c[0x0][0x440] ;  /* 0x00011000ff040b82 */ /* 0x009e240000000a00 */
        /* <DEDUP_REMOVED lines=14> */
.L_x_4217:
[----:B---3--:R-:W2:Y:S01]  /*bbd0*/  LDL R0, [R1] ;  /* 0x0000000001007983 */ /* 0x008ea20000100800 */
[----:B-1----:R-:W-:Y:S01]  /*bbe0*/  IMAD R3, R18, 0x8, R17 ;  /* 0x0000000812037824 */ /* 0x002fe200078e0211 */
[----:B0-----:R-:W0:Y:S02]  /*bbf0*/  S2R R7, SR_TID.X ;  /* 0x0000000000077919 */ /* 0x001e240000002100 */
[----:B0-----:R-:W-:-:S04]  /*bc00*/  LOP3.LUT R7, R7, 0x7f, RZ, 0xc0, !PT ;  /* 0x0000007f07077812 */ /* 0x001fc800078ec0ff */
[----:B------:R-:W-:Y:S02]  /*bc10*/  ISETP.NE.AND P1, PT, R7, RZ, PT ;  /* 0x000000ff0700720c */ /* 0x000fe40003f25270 */
[----:B--2---:R-:W-:-:S04]  /*bc20*/  SHF.L.U32 R0, R0, 0x1f, RZ ;  /* 0x0000001f00007819 */ /* 0x004fc800000006ff */
[----:B------:R-:W0:Y:S02]  /*bc30*/  SYNCS.PHASECHK.TRANS64.TRYWAIT P0, [R3+URZ+0x22840], R0 ;  /* 0x02284000030075a7 */ /* 0x000e24000800017f */
[----:B0-----:R-:W-:Y:S05]  /*bc40*/  @!P0 BRA `(.L_x_4218) ;  /* 0x0000003800c88947 */ /* 0x001fea0003800000 */
.L_x_4312:
        /* <DEDUP_REMOVED lines=8> */
.L_x_4219:
        /* <DEDUP_REMOVED lines=10> */
[----:B------:R-:W-:-:S02]  /*bd70*/  UMOV UR34, URZ ;  /* 0x0000003f00227c82 */ /* 0x000fc40008000000 */
[----:B------:R-:W-:-:S03]  /*bd80*/  P2R R0, PR, RZ, 0x1 ;  /* 0x00000001ff007803 */ /* 0x000fc60000000000 */
[----:B------:R-:W-:Y:S02]  /*bd90*/  UIADD3 UR33, UR33, 0x22830, URZ ;  /* 0x0002283021217890 */ /* 0x000fe4000fffe03f */
[----:B------:R1:W-:Y:S02]  /*bda0*/  STL [R1+0x8], R0 ;  /* 0x0000080001007387 */ /* 0x0003e40000100800 */
[----:B------:R-:W-:Y:S01]  /*bdb0*/  UIADD3 UR32, UR32, 0x1c400, URZ ;  /* 0x0001c40020207890 */ /* 0x000fe2000fffe03f */
[----:B--2---:R-:W-:-:S13]  /*bdc0*/  R2UR UR35, R2 ;  /* 0x00000000022372ca */ /* 0x004fda00000e0000 */
[----:B------:R-:W-:-:S09]  /*bdd0*/  UIMAD UR35, UR35, 0x60, URZ ;  /* 0x00000060232378a4 */ /* 0x000fd2000f8e023f */
[----:B------:R1:W-:Y:S02]  /*bde0*/  UTMALDG.4D [UR32], [UR4], desc[UR6] ;  /* 0x00000620040075b4 */ /* 0x0003e40008019000 */
[----:B-1----:R-:W-:Y:S01]  /*bdf0*/  NOP ;  /* 0x0000000000007918 */ /* 0x002fe20000000000 */
.L_x_4215:
[----:B---3--:R-:W-:Y:S01]  /*be00*/  VIADD R0, R17, 0x18400 ;  /* 0x0001840011007836 */ /* 0x008fe20000000000 */
        /* <DEDUP_REMOVED lines=9> */
[----:B------:R-:W-:Y:S02]  /*bea0*/  IMAD.U32 R4, RZ, RZ, UR6 ;  /* 0x00000006ff047e24 */ /* 0x000fe4000f8e00ff */
[----:B------:R-:W1:Y:S01]  /*beb0*/  LDC.64 R2, c[0x4][R2] ;  /* 0x0100000002027b82 */ /* 0x000e620000000a00 */
[----:B0-----:R-:W-:Y:S02]  /*bec0*/  IMAD.U32 R5, RZ, RZ, UR7 ;  /* 0x00000007ff057e24 */ /* 0x001fe4000f8e00ff */
        /* <DEDUP_REMOVED lines=8> */
[----:B-1----:R-:W-:Y:S05]  /*bf50*/  CALL.ABS.NOINC R2 ;  /* 0x0000000002007343 */ /* 0x002fea0003c00000 */
.L_x_4221:
[----:B------:R-:W-:Y:S05]  /*bf60*/  BSYNC B6 ;  /* 0x0000000000067941 */ /* 0x000fea0003800000 */
.L_x_4220:
[----:B------:R1:W5:Y:S01]  /*bf70*/  LDL R10, [R1+0x14] ;  /* 0x00001400010a7983 */ /* 0x0003620000100800 */
[----:B0-----:R-:W0:Y:S01]  /*bf80*/  LDC R7, c[0x0][0x448] ;  /* 0x00011200ff077b82 */ /* 0x001e220000000800 */
[----:B------:R-:W2:Y:S01]  /*bf90*/  S2R R0, SR_TID.X ;  /* 0x0000000000007919 */ /* 0x000ea20000002100 */
[----:B------:R-:W3:Y:S01]  /*bfa0*/  S2R R2, SR_TID.X ;  /* 0x0000000000027919 */ /* 0x000ee20000002100 */
[----:B------:R-:W-:Y:S01]  /*bfb0*/  USHF.R.S32.HI UR4, URZ, 0x1f, UR36 ;  /* 0x0000001f3f047899 */ /* 0x000fe20008011424 */
[----:B------:R-:W-:Y:S01]  /*bfc0*/  ULDC.64 UR8, c[0x0][0x2d8] ;  /* 0x0000b60000087ab9 */ /* 0x000fe20000000a00 */
[----:B0-----:R-:W-:Y:S01]  /*bfd0*/  ISETP.NE.AND P0, PT, R7, 0x1, PT ;  /* 0x000000010700780c */ /* 0x001fe20003f05270 */
[----:B--2---:R-:W-:-:S12]  /*bfe0*/  IMAD.SHL.U32 R4, R0, 0x10, RZ ;  /* 0x0000001000047824 */ /* 0x004fd800078e00ff */
[----:B------:R-:W0:Y:S01]  /*bff0*/  @P0 LDC R3, c[0x0][0x44c] ;  /* 0x00011300ff030b82 */ /* 0x000e220000000800 */
[----:B---3--:R-:W-:-:S04]  /*c000*/  LOP3.LUT R2, R2, 0x7f, RZ, 0xc0, !PT ;  /* 0x0000007f02027812 */ /* 0x008fc800078ec0ff */
[----:B------:R-:W-:-:S03]  /*c010*/  SHF.R.U32.HI R2, RZ, 0x3, R2 ;  /* 0x00000003ff027819 */ /* 0x000fc60000011602 */
[----:B------:R-:W2:Y:S01]  /*c020*/  @P0 LDC R0, c[0x0][0x450] ;  /* 0x00011400ff000b82 */ /* 0x000ea20000000800 */
[----:B------:R-:W-:Y:S01]  /*c030*/  LOP3.LUT R4, R2, 0x70, R4, 0xf8, !PT ;  /* 0x0000007002047812 */ /* 0x000fe200078ef804 */
[----:B------:R-:W-:Y:S01]  /*c040*/  IMAD.U32 R2, RZ, RZ, UR39 ;  /* 0x00000027ff027e24 */ /* 0x000fe2000f8e00ff */
[----:B------:R-:W-:Y:S02]  /*c050*/  UIMAD UR6, UR4, UR8, URZ ;  /* 0x00000008040672a4 */ /* 0x000fe4000f8e023f */
[----:B------:R-:W-:Y:S01]  /*c060*/  UIMAD.WIDE.U32 UR4, UR36, UR8, URZ ;  /* 0x00000008240472a5 */ /* 0x000fe2000f8e003f */
[----:B------:R-:W-:Y:S01]  /*c070*/  IMAD R2, R2, 0x80, R4 ;  /* 0x0000008002027824 */ /* 0x000fe200078e0204 */
[----:B------:R-:W-:Y:S02]  /*c080*/  UIMAD UR6, UR36, UR9, UR6 ;  /* 0x00000009240672a4 */ /* 0x000fe4000f8e0206 */
[----:B------:R-:W-:Y:S02]  /*c090*/  USHF.R.S32.HI UR7, URZ, 0x1f, UR42 ;  /* 0x0000001f3f077899 */ /* 0x000fe4000801142a */
[----:B------:R-:W-:Y:S01]  /*c0a0*/  UIADD3 UR5, UR5, UR6, URZ ;  /* 0x0000000605057290 */ /* 0x000fe2000fffe03f */
[----:B------:R-:W-:Y:S01]  /*c0b0*/  IMAD.MOV.U32 R6, RZ, RZ, R2 ;  /* 0x000000ffff067224 */ /* 0x000fe200078e0002 */
[----:B------:R-:W-:Y:S01]  /*c0c0*/  ULDC.64 UR8, c[0x0][0x2e0] ;  /* 0x0000b80000087ab9 */ /* 0x000fe20000000a00 */
[----:B0-----:R-:W-:Y:S01]  /*c0d0*/  @P0 IMAD.HI.U32 R3, R2, R3, RZ ;  /* 0x0000000302030227 */ /* 0x001fe200078e00ff */
[----:B------:R-:W-:Y:S01]  /*c0e0*/  UIMAD.WIDE.U32 UR4, UR42, UR8, UR4 ;  /* 0x000000082a0472a5 */ /* 0x000fe2000f8e0004 */
[----:B------:R-:W0:Y:S01]  /*c0f0*/  S2R R9, SR_TID.X ;  /* 0x0000000000097919 */ /* 0x000e220000002100 */
[----:B------:R-:W-:-:S02]  /*c100*/  UIMAD UR6, UR7, UR8, URZ ;  /* 0x00000008070672a4 */ /* 0x000fc4000f8e023f */
[----:B--2---:R-:W-:Y:S02]  /*c110*/  @P0 SHF.R.U32.HI R6, RZ, R0, R3 ;  /* 0x00000000ff060219 */ /* 0x004fe40000011603 */
[----:B------:R-:W-:Y:S01]  /*c120*/  UIMAD UR6, UR42, UR9, UR6 ;  /* 0x000000092a0672a4 */ /* 0x000fe2000f8e0206 */
[----:B------:R-:W-:Y:S02]  /*c130*/  IMAD.U32 R4, RZ, RZ, UR4 ;  /* 0x00000004ff047e24 */ /* 0x000fe4000f8e00ff */
        /* <DEDUP_REMOVED lines=26> */
[----:B-1----:R-:W-:Y:S10]  /*c2e0*/  BRA.DIV UR4, `(.L_x_4222) ;  /* 0x0000003604347947 */ /* 0x002ff4000b800000 */
[----:B------:R-:W0:Y:S01]  /*c2f0*/  S2R R6, SR_TID.X ;  /* 0x0000000000067919 */ /* 0x000e220000002100 */
[----:B------:R-:W-:Y:S01]  /*c300*/  IMAD.U32 R4, RZ, RZ, UR39 ;  /* 0x00000027ff047e24 */ /* 0x000fe2000f8e00ff */
[----:B------:R-:W-:Y:S01]  /*c310*/  ULDC UR4, c[0x0][0x288] ;  /* 0x0000a20000047ab9 */ /* 0x000fe20000000800 */
[----:B------:R-:W1:Y:S01]  /*c320*/  S2R R8, SR_TID.X ;  /* 0x0000000000087919 */ /* 0x000e620000002100 */
[----:B------:R-:W-:Y:S01]  /*c330*/  IMAD R3, R7, UR4, RZ ;  /* 0x0000000407037c24 */ /* 0x000fe2000f8e02ff */
[----:B------:R-:W-:Y:S01]  /*c340*/  SHFL.IDX PT, R9, R2, 0x1, 0x181f ;  /* 0x00381f0002097f89 */ /* 0x000fe200000e0000 */
[----:B0-----:R-:W-:-:S04]  /*c350*/  LOP3.LUT R6, R6, 0x7f, RZ, 0xc0, !PT ;  /* 0x0000007f06067812 */ /* 0x001fc800078ec0ff */
[----:B------:R-:W-:Y:S01]  /*c360*/  SHF.R.U32.HI R6, RZ, 0x3, R6 ;  /* 0x00000003ff067819 */ /* 0x000fe20000011606 */
[----:B-1----:R-:W-:Y:S02]  /*c370*/  IMAD.SHL.U32 R11, R8, 0x8, RZ ;  /* 0x00000008080b7824 */ /* 0x002fe400078e00ff */
[----:B------:R-:W-:Y:S02]  /*c380*/  SHFL.IDX PT, R8, R0, 0x1, 0x181f ;  /* 0x00381f0000087f89 */ /* 0x000fe400000e0000 */
[----:B------:R-:W-:Y:S01]  /*c390*/  IMAD R4, R4, 0x80, R6 ;  /* 0x0000008004047824 */ /* 0x000fe200078e0206 */
[----:B------:R-:W-:Y:S01]  /*c3a0*/  LOP3.LUT R11, R11, 0x38, RZ, 0xc0, !PT ;  /* 0x000000380b0b7812 */ /* 0x000fe200078ec0ff */
[----:B------:R-:W0:Y:S02]  /*c3b0*/  SHFL.IDX PT, R6, R0, RZ, 0x181f ;  /* 0x00181fff00067589 */ /* 0x000e2400000e0000 */
[C---:B------:R-:W-:Y:S01]  /*c3c0*/  VIADD R5, R4.reuse, 0x10 ;  /* 0x0000001004057836 */ /* 0x040fe20000000000 */
[----:B------:R-:W-:-:S04]  /*c3d0*/  ISETP.GE.AND P3, PT, R4, R3, PT ;  /* 0x000000030400720c */ /* 0x000fc80003f66270 */
[----:B------:R-:W-:Y:S02]  /*c3e0*/  ISETP.GE.AND P1, PT, R5, R3, PT ;  /* 0x000000030500720c */ /* 0x000fe40003f26270 */
[----:B------:R-:W1:Y:S07]  /*c3f0*/  SHFL.IDX PT, R5, R2, RZ, 0x181f ;  /* 0x00181fff02057589 */ /* 0x000e6e00000e0000 */
[----:B0-----:R-:W-:-:S05]  /*c400*/  @!P3 LEA R6, P2, R11, R6, 0x1 ;  /* 0x000000060b06b211 */ /* 0x001fca00078408ff */
[----:B-1----:R-:W-:-:S04]  /*c410*/  @!P3 IMAD.X R5, RZ, RZ, R5, P2 ;  /* 0x000000ffff05b224 */ /* 0x002fc800010e0605 */
        /* <DEDUP_REMOVED lines=40> */
[----:B0-----:R-:W0:Y:S04]  /*c6a0*/  SHFL.IDX PT, R6, R0, 0x6, 0x181f ;  /* 0x00d81f0000067f89 */ /* 0x001e2800000e0000 */
[----:B------:R-:W1:Y:S03]  /*c6b0*/  SHFL.IDX PT, R0, R0, 0x7, 0x181f ;  /* 0x00f81f0000007f89 */ /* 0x000e6600000e0000 */
[----:B0-----:R-:W-:-:S05]  /*c6c0*/  @!P1 LEA R6, P2, R11, R6, 0x1 ;  /* 0x000000060b069211 */ /* 0x001fca00078408ff */
[----:B------:R-:W-:-:S04]  /*c6d0*/  @!P1 IMAD.X R5, RZ, RZ, R5, P2 ;  /* 0x000000ffff059224 */ /* 0x000fc800010e0605 */
[----:B------:R-:W-:Y:S02]  /*c6e0*/  @!P1 IMAD.MOV.U32 R7, RZ, RZ, R5 ;  /* 0x000000ffff079224 */ /* 0x000fe400078e0005 */
[----:B------:R0:W2:Y:S04]  /*c6f0*/  SHFL.IDX PT, R5, R2, 0x7, 0x181f ;  /* 0x00f81f0002057f89 */ /* 0x0000a800000e0000 */
[----:B-1----:R0:W-:Y:S02]  /*c700*/  @!P1 LDGSTS.E.BYPASS.LTC128B.128 [R10+0x1b400], desc[UR46][R6.64], !P0 ;  /* 0x1b400000060a9fae */ /* 0x0021e4000c101d6e */
.L_x_4329:
[----:B0-----:R-:W0:Y:S01]  /*c710*/  S2R R2, SR_TID.X ;  /* 0x0000000000027919 */ /* 0x001e220000002100 */
[----:B------:R-:W-:-:S05]  /*c720*/  VIADD R4, R4, 0x70 ;  /* 0x0000007004047836 */ /* 0x000fca0000000000 */
[----:B------:R-:W-:Y:S01]  /*c730*/  ISETP.GE.AND P1, PT, R4, R3, PT ;  /* 0x000000030400720c */ /* 0x000fe20003f26270 */
[----:B0-----:R-:W-:-:S05]  /*c740*/  IMAD.SHL.U32 R2, R2, 0x8, RZ ;  /* 0x0000000802027824 */ /* 0x001fca00078e00ff */
[----:B------:R-:W-:-:S07]  /*c750*/  LOP3.LUT R2, R2, 0x38, RZ, 0xc0, !PT ;  /* 0x0000003802027812 */ /* 0x000fce00078ec0ff */
[----:B------:R-:W-:-:S05]  /*c760*/  @!P1 LEA R2, P2, R2, R0, 0x1 ;  /* 0x0000000002029211 */ /* 0x000fca00078408ff */
[----:B--2---:R-:W-:-:S05]  /*c770*/  @!P1 IMAD.X R3, RZ, RZ, R5, P2 ;  /* 0x000000ffff039224 */ /* 0x004fca00010e0605 */
[----:B------:R-:W-:Y:S01]  /*c780*/  @!PT LDS RZ, [RZ] ;  /* 0x00000000fffff984 */ /* 0x000fe20000000800 */
[----:B------:R-:W-:Y:S01]  /*c790*/  @!PT LDS RZ, [RZ] ;  /* 0x00000000fffff984 */ /* 0x000fe20000000800 */
[----:B------:R-:W-:Y:S01]  /*c7a0*/  @!PT LDS RZ, [RZ] ;  /* 0x00000000fffff984 */ /* 0x000fe20000000800 */
[----:B------:R0:W-:Y:S01]  /*c7b0*/  @!P1 LDGSTS.E.BYPASS.LTC128B.128 [R10+0x1bc00], desc[UR46][R2.64], !P0 ;  /* 0x1bc00000020a9fae */ /* 0x0001e2000c101d6e */
[----:B------:R-:W-:Y:S01]  /*c7c0*/  PLOP3.LUT P0, PT, PT, PT, PT, 0x80, 0x0 ;  /* 0x000000000000781c */ /* 0x000fe20003f0f070 */
[----:B------:R-:W-:-:S12]  /*c7d0*/  NOP ;  /* 0x0000000000007918 */ /* 0x000fd80000000000 */
.L_x_4223:
[----:B------:R-:W-:Y:S02]  /*c7e0*/  PLOP3.LUT P1, PT, P1, P0, PT, 0xa2, 0x0 ;  /* 0x000000000000781c */ /* 0x000fe40000f21472 */
[----:B------:R-:W-:-:S08]  /*c7f0*/  @P0 R2UR P1, UR4, R17 ;  /* 0x00000000110402ca */ /* 0x000fd00000020000 */
[----:B------:R-:W-:-:S05]  /*c800*/  @P0 PLOP3.LUT P0, PT, P1, PT, PT, 0x80, 0x0 ;  /* 0x000000000000081c */ /* 0x000fca0000f0f070 */
[----:B------:R-:W-:Y:S01]  /*c810*/  @!P1 SYNCS.ARRIVE.TRANS64.RED.A0T1 RZ, [UR4+0x22800], RZ ;  /* 0x022800ffffff99a7 */ /* 0x000fe20008200404 */
[----:B------:R-:W-:Y:S07]  /*c820*/  @!P1 ARRIVES.LDGSTSBAR.64.TRANSCNT [UR4+0x22800] ;  /* 0x02280000ff0099b0 */ /* 0x000fee0008000a84 */
[----:B------:R-:W-:Y:S05]  /*c830*/  @P0 BRA.U.ANY `(.L_x_4223) ;  /* 0xfffffffd00e80947 */ /* 0x000fea000393ffff */
[----:B0-----:R-:W2:Y:S02]  /*c840*/  LDL.LU R2, [R1+0x1c] ;  /* 0x00001c0001027983 */ /* 0x001ea40000300800 */
        /* <DEDUP_REMOVED lines=11> */
.L_x_4330:
[----:B------:R-:W-:Y:S05]  /*c900*/  BSYNC B0 ;  /* 0x0000000000007941 */ /* 0x000fea0003800000 */
.L_x_4224:
[----:B------:R-:W2:Y:S01]  /*c910*/  LDL R2, [R1+0x8] ;  /* 0x0000080001027983 */ /* 0x000ea20000100800 */
[----:B------:R-:W-:Y:S01]  /*c920*/  BSSY B0, `(.L_x_4226) ;  /* 0x0000059000007945 */ /* 0x000fe20003800000 */
[----:B--2---:R-:W-:-:S13]  /*c930*/  ISETP.NE.AND P0, PT, R2, RZ, PT ;  /* 0x000000ff0200720c */ /* 0x004fda0003f05270 */
[----:B------:R-:W-:Y:S05]  /*c940*/  @!P0 BRA `(.L_x_4227) ;  /* 0x0000000400588947 */ /* 0x000fea0003800000 */
[----:B------:R-:W2:Y:S01]  /*c950*/  LDL R3, [R1] ;  /* 0x0000000001037983 */ /* 0x000ea20000100800 */
[----:B------:R-:W1:Y:S02]  /*c960*/  S2R R2, SR_TID.X ;  /* 0x0000000000027919 */ /* 0x000e640000002100 */
[----:B-1----:R-:W-:Y:S01]  /*c970*/  LOP3.LUT R4, R2, 0x7f, RZ, 0xc0, !PT ;  /* 0x0000007f02047812 */ /* 0x002fe200078ec0ff */
[----:B------:R-:W-:Y:S01]  /*c980*/  IMAD R2, R18, 0x8, R17 ;  /* 0x0000000812027824 */ /* 0x000fe200078e0211 */
[----:B------:R-:W-:Y:S02]  /*c990*/  BSSY B1, `(.L_x_4228) ;  /* 0x0000005000017945 */ /* 0x000fe40003800000 */
[----:B------:R-:W-:Y:S02]  /*c9a0*/  ISETP.NE.AND P1, PT, R4, RZ, PT ;  /* 0x000000ff0400720c */ /* 0x000fe40003f25270 */
[----:B--2---:R-:W-:-:S04]  /*c9b0*/  SHF.L.U32 R3, R3, 0x1f, RZ ;  /* 0x0000001f03037819 */ /* 0x004fc800000006ff */
[----:B------:R-:W1:Y:S02]  /*c9c0*/  SYNCS.PHASECHK.TRANS64.TRYWAIT P0, [R2+URZ+0x22860], R3 ;  /* 0x02286003020075a7 */ /* 0x000e64000800017f */
[----:B-1----:R-:W-:Y:S05]  /*c9d0*/  @!P0 BRA `(.L_x_4229) ;  /* 0x00000038001c8947 */ /* 0x002fea0003800000 */
.L_x_4331:
[----:B------:R-:W-:Y:S05]  /*c9e0*/  BSYNC B1 ;  /* 0x0000000000017941 */ /* 0x000fea0003800000 */
.L_x_4228:
[----:B------:R-:W-:Y:S04]  /*c9f0*/  BSSY B1, `(.L_x_4230) ;  /* 0x0000009000017945 */ /* 0x000fe80003800000 */
[----:B------:R-:W-:Y:S05]  /*ca00*/  @P1 BRA `(.L_x_4231) ;  /* 0x00000000001c1947 */ /* 0x000fea0003800000 */
[----:B0-----:R-:W0:Y:S01]  /*ca10*/  S2R R0, SR_TID.X ;  /* 0x0000000000007919 */ /* 0x001e220000002100 */
[----:B-1----:R-:W-:-:S04]  /*ca20*/  IMAD.MOV.U32 R3, RZ, RZ, 0xc000 ;  /* 0x0000c000ff037424 */ /* 0x002fc800078e00ff */
[----:B------:R2:W-:Y:S01]  /*ca30*/  SYNCS.ARRIVE.TRANS64 RZ, [R2+URZ+0x22850], R3 ;  /* 0x0228500302ff79a7 */ /* 0x0005e2000800003f */
[----:B0-----:R-:W-:-:S04]  /*ca40*/  LOP3.LUT R0, R0, 0x1f, RZ, 0xc0, !PT ;  /* 0x0000001f00007812 */ /* 0x001fc800078ec0ff */
[----:B------:R-:W-:-:S13]  /*ca50*/  ISETP.NE.AND P0, PT, R0, RZ, PT ;  /* 0x000000ff0000720c */ /* 0x000fda0003f05270 */
[----:B--2---:R-:W-:Y:S05]  /*ca60*/  @!P0 BRA `(.L_x_4231) ;  /* 0x0000000000048947 */ /* 0x004fea0003800000 */
[----:B------:R-:W-:Y:S01]  /*ca70*/  BPT.TRAP 0x1 ;  /* 0x000000040000795c */ /* 0x000fe20000300000 */
.L_x_4231:
[----:B------:R-:W-:Y:S05]  /*ca80*/  BSYNC B1 ;  /* 0x0000000000017941 */ /* 0x000fea0003800000 */
.L_x_4230:
[----:B-1----:R-:W2:Y:S01]  /*ca90*/  LDL.LU R3, [R1+0x18] ;  /* 0x0000180001037983 */ /* 0x002ea20000300800 */
        /* <DEDUP_REMOVED lines=10> */
.L_x_4232:
        /* <DEDUP_REMOVED lines=15> */
.L_x_4233:
        /* <DEDUP_REMOVED lines=15> */
.L_x_4234:
        /* <DEDUP_REMOVED lines=15> */
.L_x_4235:
        /* <DEDUP_REMOVED lines=10> */
.L_x_4227:
[----:B------:R-:W-:Y:S05]  /*ceb0*/  BSYNC B0 ;  /* 0x0000000000007941 */ /* 0x000fea0003800000 */
.L_x_4226:
[----:B------:R-:W-:-:S06]  /*cec0*/  UISETP.GE.AND UP0, UPT, UR38, 0x2, UPT ;  /* 0x000000022600788c */ /* 0x000fcc000bf06270 */
[----:B------:R-:W-:-:S13]  /*ced0*/  PLOP3.LUT P0, PT, PT, PT, UP0, 0x80, 0x0 ;  /* 0x000000000000781c */ /* 0x000fda0003f0f008 */
[----:B------:R-:W-:Y:S05]  /*cee0*/  @!P0 BRA `(.L_x_4236) ;  /* 0x0000001c00808947 */ /* 0x000fea0003800000 */
[----:B------:R-:W-:Y:S02]  /*cef0*/  ULOP3.LUT UR4, UR38, 0x1, URZ, 0xc0, !UPT ;  /* 0x0000000126047892 */ /* 0x000fe4000f8ec03f */
[----:B------:R-:W-:Y:S02]  /*cf00*/  IMAD.U32 R6, RZ, RZ, UR38 ;  /* 0x00000026ff067e24 */ /* 0x000fe4000f8e00ff */
[----:B------:R-:W-:Y:S02]  /*cf10*/  UISETP.NE.U32.AND UP0, UPT, UR4, 0x1, UPT ;  /* 0x000000010400788c */ /* 0x000fe4000bf05070 */
[----:B------:R-:W-:-:S04]  /*cf20*/  VIADD R6, R6, 0xfffffffe ;  /* 0xfffffffe06067836 */ /* 0x000fc80000000000 */
[----:B0-----:R-:W-:Y:S01]  /*cf30*/  IMAD.MOV.U32 R0, RZ, RZ, R6 ;  /* 0x000000ffff007224 */ /* 0x001fe200078e0006 */
[----:B------:R-:W-:-:S13]  /*cf40*/  PLOP3.LUT P0, PT, PT, PT, UP0, 0x80, 0x0 ;  /* 0x000000000000781c */ /* 0x000fda0003f0f008 */
[----:B------:R-:W-:Y:S05]  /*cf50*/  @!P0 BRA `(.L_x_4237) ;  /* 0x0000000800748947 */ /* 0x000fea0003800000 */
[----:B------:R-:W2:Y:S04]  /*cf60*/  LDL R4, [R1+0x8] ;  /* 0x0000080001047983 */ /* 0x000ea80000100800 */
[----:B------:R-:W3:Y:S01]  /*cf70*/  LDL.LU R8, [R1] ;  /* 0x0000000001087983 */ /* 0x000ee20000300800 */
[----:B------:R-:W-:Y:S01]  /*cf80*/  VIADD R18, R18, 0x1 ;  /* 0x0000000112127836 */ /* 0x000fe20000000000 */
[----:B------:R-:W-:Y:S04]  /*cf90*/  BSSY B0, `(.L_x_4238) ;  /* 0x0000097000007945 */ /* 0x000fe80003800000 */
[----:B------:R-:W-:-:S04]  /*cfa0*/  ISETP.NE.AND P0, PT, R18, 0x2, PT ;  /* 0x000000021200780c */ /* 0x000fc80003f05270 */
[----:B------:R-:W-:Y:S02]  /*cfb0*/  SEL R0, RZ, 0x1, P0 ;  /* 0x00000001ff007807 */ /* 0x000fe40000000000 */
[----:B------:R-:W-:Y:S02]  /*cfc0*/  SEL R18, R18, RZ, P0 ;  /* 0x000000ff12127207 */ /* 0x000fe40000000000 */
[----:B--2---:R-:W-:Y:S02]  /*cfd0*/  ISETP.NE.AND P2, PT, R4, RZ, PT ;  /* 0x000000ff0400720c */ /* 0x004fe40003f45270 */
[----:B---3--:R-:W-:-:S05]  /*cfe0*/  LOP3.LUT R8, R8, R0, RZ, 0x3c, !PT ;  /* 0x0000000008087212 */ /* 0x008fca00078e3cff */
[----:B------:R0:W-:Y:S06]  /*cff0*/  STL [R1], R8 ;  /* 0x0000000801007387 */ /* 0x0001ec0000100800 */
[----:B------:R-:W-:Y:S05]  /*d000*/  @!P2 BRA `(.L_x_4239) ;  /* 0x00000008003ca947 */ /* 0x000fea0003800000 */
[----:B------:R-:W2:Y:S01]  /*d010*/  LDL R4, [R1+0xc] ;  /* 0x00000c0001047983 */ /* 0x000ea20000100800 */
[----:B------:R-:W-:Y:S01]  /*d020*/  IMAD.MOV.U32 R0, RZ, RZ, R6 ;  /* 0x000000ffff007224 */ /* 0x000fe200078e0006 */
[----:B--2---:R-:W-:-:S13]  /*d030*/  ISETP.NE.AND P2, PT, R4, RZ, PT ;  /* 0x000000ff0400720c */ /* 0x004fda0003f45270 */
[----:B------:R-:W-:Y:S05]  /*d040*/  @!P2 BRA `(.L_x_4240) ;  /* 0x00000000004ca947 */ /* 0x000fea0003800000 */
[----:B------:R-:W2:Y:S01]  /*d050*/  LDL R5, [R1+0x4] ;  /* 0x0000040001057983 */ /* 0x000ea20000100800 */
[----:B------:R-:W1:Y:S01]  /*d060*/  LDC R0, c[0x0][0x43c] ;  /* 0x00010f00ff007b82 */ /* 0x000e620000000800 */
[----:B------:R-:W-:Y:S01]  /*d070*/  IMAD.MOV.U32 R4, RZ, RZ, R6 ;  /* 0x000000ffff047224 */ /* 0x000fe200078e0006 */
[----:B------:R-:W-:Y:S01]  /*d080*/  ULDC.64 UR4, c[0x0][0x428] ;  /* 0x00010a0000047ab9 */ /* 0x000fe20000000a00 */
[----:B-1----:R-:W-:-:S13]  /*d090*/  ISETP.NE.AND P0, PT, R0, 0x1, PT ;  /* 0x000000010000780c */ /* 0x002fda0003f05270 */
[----:B------:R-:W1:Y:S02]  /*d0a0*/  @P0 LDC.64 R2, c[0x0][0x440] ;  /* 0x00011000ff020b82 */ /* 0x000e640000000a00 */
[----:B-1----:R-:W-:-:S05]  /*d0b0*/  @P0 IMAD.HI.U32 R2, R6, R2, RZ ;  /* 0x0000000206020227 */ /* 0x002fca00078e00ff */
[----:B------:R-:W-:-:S05]  /*d0c0*/  @P0 SHF.R.U32.HI R4, RZ, R3, R2 ;  /* 0x00000003ff040219 */ /* 0x000fca0000011602 */
[----:B------:R-:W-:-:S04]  /*d0d0*/  IMAD.MOV R3, RZ, RZ, -R4 ;  /* 0x000000ffff037224 */ /* 0x000fc800078e0a04 */
[----:B------:R-:W-:Y:S02]  /*d0e0*/  IMAD R0, R0, R3, R6 ;  /* 0x0000000300007224 */ /* 0x000fe400078e0206 */
[----:B------:R-:W1:Y:S01]  /*d0f0*/  LDC.64 R2, c[0x0][0x418] ;  /* 0x00010600ff027b82 */ /* 0x000e620000000a00 */
[----:B--2---:R-:W-:Y:S01]  /*d100*/  IMAD R7, R5, UR4, RZ ;  /* 0x0000000405077c24 */ /* 0x004fe2000f8e02ff */
[----:B------:R-:W-:-:S03]  /*d110*/  SHF.R.S32.HI R5, RZ, 0x1f, R4 ;  /* 0x0000001fff057819 */ /* 0x000fc60000011404 */
[C---:B------:R-:W-:Y:S02]  /*d120*/  IMAD R7, R19.reuse, UR5, R7 ;  /* 0x0000000513077c24 */ /* 0x040fe4000f8e0207 */
[----:B------:R-:W-:-:S04]  /*d130*/  IMAD.WIDE.U32 R4, R19, UR4, R4 ;  /* 0x0000000413047c25 */ /* 0x000fc8000f8e0004 */
[----:B------:R-:W-:Y:S01]  /*d140*/  IMAD.IADD R7, R7, 0x1, R5 ;  /* 0x0000000107077824 */ /* 0x000fe200078e0205 */
[----:B-1----:R-:W-:-:S04]  /*d150*/  LEA R2, P0, R4, R2, 0x2 ;  /* 0x0000000204027211 */ /* 0x002fc800078010ff */
[----:B------:R-:W-:-:S05]  /*d160*/  LEA.HI.X R3, R4, R3, R7, 0x2, P0 ;  /* 0x0000000304037211 */ /* 0x000fca00000f1407 */
[----:B------:R1:W5:Y:S04]  /*d170*/  LDG.E R16, desc[UR46][R2.64] ;  /* 0x0000002e02107981 */ /* 0x000368000c1e1900 */
.L_x_4240:
        /* <DEDUP_REMOVED lines=8> */
.L_x_4332:
[----:B------:R-:W-:Y:S05]  /*d200*/  BSYNC B1 ;  /* 0x0000000000017941 */ /* 0x000fea0003800000 */
.L_x_4241:
        /* <DEDUP_REMOVED lines=9> */
.L_x_4244:
[----:B------:R-:W-:Y:S05]  /*d2a0*/  BSYNC B1 ;  /* 0x0000000000017941 */ /* 0x000fea0003800000 */
.L_x_4243:
[----:B------:R-:W-:Y:S01]  /*d2b0*/  IMAD R0, R0, 0x60, RZ ;  /* 0x0000006000007824 */ /* 0x000fe200078e02ff */
[----:B------:R-:W-:Y:S01]  /*d2c0*/  UIADD3 UR4, UP0, UR44, 0x370, URZ ;  /* 0x000003702c047890 */ /* 0x000fe2000ff1e03f */
[----:B------:R-:W-:Y:S01]  /*d2d0*/  IMAD.MOV.U32 R7, RZ, RZ, RZ ;  /* 0x000000ffff077224 */ /* 0x000fe200078e00ff */
[----:B------:R-:W-:Y:S01]  /*d2e0*/  PLOP3.LUT P0, PT, PT, PT, PT, 0x80, 0x0 ;  /* 0x000000000000781c */ /* 0x000fe20003f0f070 */
[----:B------:R-:W-:Y:S01]  /*d2f0*/  IMAD R4, R18, 0x3000, R17 ;  /* 0x0000300012047824 */ /* 0x000fe200078e0211 */
[----:B------:R-:W-:Y:S01]  /*d300*/  R2UR UR11, R0 ;  /* 0x00000000000b72ca */ /* 0x000fe200000e0000 */
[----:B------:R-:W-:Y:S01]  /*d310*/  VIADD R5, R3, 0x22830 ;  /* 0x0002283003057836 */ /* 0x000fe20000000000 */
[----:B------:R-:W-:Y:S01]  /*d320*/  R2UR UR10, R7 ;  /* 0x00000000070a72ca */ /* 0x000fe200000e0000 */
[----:B------:R-:W-:Y:S01]  /*d330*/  VIADD R4, R4, 0x1c400 ;  /* 0x0001c40004047836 */ /* 0x000fe20000000000 */
[----:B------:R-:W-:Y:S01]  /*d340*/  UIADD3.X UR5, URZ, UR45, URZ, UP0, !UPT ;  /* 0x0000002d3f057290 */ /* 0x000fe200087fe43f */
[----:B------:R-:W-:Y:S01]  /*d350*/  UMOV UR6, 0x0 ;  /* 0x0000000000067882 */ /* 0x000fe20000000000 */
[----:B------:R-:W-:-:S11]  /*d360*/  UMOV UR7, 0x14f00000 ;  /* 0x14f0000000077882 */ /* 0x000fd60000000000 */
.L_x_4245:
[----:B------:R-:W-:-:S13]  /*d370*/  @P0 ELECT P2, URZ, PT ;  /* 0x00000000003f082f */ /* 0x000fda0003840000 */
[----:B-----5:R-:W-:Y:S01]  /*d380*/  @P2 R2UR UR13, R16 ;  /* 0x00000000100d22ca */ /* 0x020fe200000e0000 */
[----:B------:R-:W-:Y:S01]  /*d390*/  UMOV UR12, UR36 ;  /* 0x00000024000c7c82 */ /* 0x000fe20008000000 */
        /* <DEDUP_REMOVED lines=9> */
.L_x_4333:
[----:B------:R-:W-:Y:S05]  /*d430*/  BSYNC B1 ;  /* 0x0000000000017941 */ /* 0x000fea0003800000 */
.L_x_4246:
[----:B------:R-:W-:Y:S01]  /*d440*/  BSSY B1, `(.L_x_4248) ;  /* 0x000000b000017945 */ /* 0x000fe20003800000 */
[----:B0-----:R-:W-:Y:S02]  /*d450*/  IMAD.MOV.U32 R8, RZ, RZ, 0x0 ;  /* 0x00000000ff087424 */ /* 0x001fe400078e00ff */
[----:B------:R-:W-:Y:S01]  /*d460*/  IMAD.MOV.U32 R9, RZ, RZ, 0x14f00000 ;  /* 0x14f00000ff097424 */ /* 0x000fe200078e00ff */
        /* <DEDUP_REMOVED lines=8> */
.L_x_4249:
[----:B------:R-:W-:Y:S05]  /*d4f0*/  BSYNC B1 ;  /* 0x0000000000017941 */ /* 0x000fea0003800000 */
.L_x_4248:
[----:B------:R-:W-:Y:S01]  /*d500*/  R2UR UR10, R7 ;  /* 0x00000000070a72ca */ /* 0x000fe200000e0000 */
[----:B-12---:R-:W-:Y:S01]  /*d510*/  IMAD R2, R18, 0xc000, R17 ;  /* 0x0000c00012027824 */ /* 0x006fe200078e0211 */
[----:B------:R-:W-:Y:S01]  /*d520*/  R2UR UR6, R8 ;  /* 0x00000000080672ca */ /* 0x000fe200000e0000 */
[----:B------:R-:W-:Y:S01]  /*d530*/  UIADD3 UR4, UP0, UR44, 0x470, URZ ;  /* 0x000004702c047890 */ /* 0x000fe2000ff1e03f */
[----:B------:R-:W-:Y:S01]  /*d540*/  R2UR UR7, R9 ;  /* 0x00000000090772ca */ /* 0x000fe200000e0000 */
[----:B------:R-:W-:Y:S01]  /*d550*/  VIADD R3, R3, 0x22850 ;  /* 0x0002285003037836 */ /* 0x000fe20000000000 */
[----:B------:R-:W-:Y:S01]  /*d560*/  R2UR UR11, R0 ;  /* 0x00000000000b72ca */ /* 0x000fe200000e0000 */
[----:B------:R-:W-:Y:S01]  /*d570*/  VIADD R4, R2, 0x400 ;  /* 0x0000040002047836 */ /* 0x000fe20000000000 */
[----:B------:R-:W-:Y:S01]  /*d580*/  PLOP3.LUT P0, PT, PT, PT, PT, 0x80, 0x0 ;  /* 0x000000000000781c */ /* 0x000fe20003f0f070 */
[----:B------:R-:W-:-:S12]  /*d590*/  UIADD3.X UR5, URZ, UR45, URZ, UP0, !UPT ;  /* 0x0000002d3f057290 */ /* 0x000fd800087fe43f */
.L_x_4250:
[----:B------:R-:W-:-:S13]  /*d5a0*/  @P0 ELECT P1, URZ, PT ;  /* 0x00000000003f082f */ /* 0x000fda0003820000 */
[----:B------:R-:W-:Y:S01]  /*d5b0*/  @P1 R2UR UR13, R16 ;  /* 0x00000000100d12ca */ /* 0x000fe200000e0000 */
[----:B------:R-:W-:Y:S01]  /*d5c0*/  UMOV UR12, UR36 ;  /* 0x00000024000c7c82 */ /* 0x000fe20008000000 */
        /* <DEDUP_REMOVED lines=10> */
[----:B------:R-:W-:Y:S02]  /*d670*/  R2UR UR11, R0 ;  /* 0x00000000000b72ca */ /* 0x000fe400000e0000 */
[----:B------:R-:W-:-:S13]  /*d680*/  PLOP3.LUT P0, PT, PT, PT, PT, 0x80, 0x0 ;  /* 0x000000000000781c */ /* 0x000fda0003f0f070 */
.L_x_4251:
        /* <DEDUP_REMOVED lines=15> */
.L_x_4252:
        /* <DEDUP_REMOVED lines=15> */
.L_x_4253:
        /* <DEDUP_REMOVED lines=8> */
[----:B-1----:R-:W-:Y:S05]  /*d8f0*/  @P0 BRA.U.ANY `(.L_x_4253) ;  /* 0xfffffffd00dc0947 */ /* 0x002fea000393ffff */
.L_x_4239:
[----:B------:R-:W-:Y:S05]  /*d900*/  BSYNC B0 ;  /* 0x0000000000007941 */ /* 0x000fea0003800000 */
.L_x_4238:
[----:B------:R-:W-:-:S06]  /*d910*/  UIADD3 UR4, UR38, -0x3, URZ ;  /* 0xfffffffd26047890 */ /* 0x000fcc000fffe03f */
[----:B------:R-:W-:-:S07]  /*d920*/  IMAD.U32 R0, RZ, RZ, UR4 ;  /* 0x00000004ff007e24 */ /* 0x000fce000f8e00ff */
.L_x_4237:
[----:B------:R-:W-:Y:S01]  /*d930*/  ISETP.NE.AND P0, PT, R6, RZ, PT ;  /* 0x000000ff0600720c */ /* 0x000fe20003f05270 */
[----:B------:R-:W-:-:S12]  /*d940*/  BSSY B0, `(.L_x_4236) ;  /* 0x000013a000007945 */ /* 0x000fd80003800000 */
[----:B------:R-:W-:Y:S05]  /*d950*/  @!P0 BRA `(.L_x_4254) ;  /* 0x0000001000e08947 */ /* 0x000fea0003800000 */
.L_x_4287:
[----:B------:R-:W2:Y:S04]  /*d960*/  LDL R3, [R1+0x8] ;  /* 0x0000080001037983 */ /* 0x000ea80000100800 */
[----:B------:R-:W3:Y:S01]  /*d970*/  LDL.LU R2, [R1] ;  /* 0x0000000001027983 */ /* 0x000ee20000300800 */
[----:B------:R-:W-:Y:S01]  /*d980*/  VIADD R6, R18, 0x1 ;  /* 0x0000000112067836 */ /* 0x000fe20000000000 */
[----:B------:R-:W-:Y:S05]  /*d990*/  YIELD ;  /* 0x0000000000007946 */ /* 0x000fea0003800000 */
[----:B------:R-:W-:Y:S01]  /*d9a0*/  ISETP.NE.AND P0, PT, R6, 0x2, PT ;  /* 0x000000020600780c */ /* 0x000fe20003f05270 */
[----:B------:R-:W-:Y:S03]  /*d9b0*/  BSSY B1, `(.L_x_4255) ;  /* 0x0000095000017945 */ /* 0x000fe60003800000 */
[----:B-1----:R-:W-:-:S02]  /*d9c0*/  SEL R7, RZ, 0x1, P0 ;  /* 0x00000001ff077807 */ /* 0x002fc40000000000 */
[----:B------:R-:W-:Y:S02]  /*d9d0*/  SEL R6, R6, RZ, P0 ;  /* 0x000000ff06067207 */ /* 0x000fe40000000000 */
[----:B--2---:R-:W-:Y:S02]  /*d9e0*/  ISETP.NE.AND P1, PT, R3, RZ, PT ;  /* 0x000000ff0300720c */ /* 0x004fe40003f25270 */
[----:B---3--:R-:W-:-:S11]  /*d9f0*/  LOP3.LUT R7, R2, R7, RZ, 0x3c, !PT ;  /* 0x0000000702077212 */ /* 0x008fd600078e3cff */
[----:B------:R-:W-:Y:S05]  /*da00*/  @!P1 BRA `(.L_x_4256) ;  /* 0x00000008003c9947 */ /* 0x000fea0003800000 */
[----:B------:R-:W2:Y:S01]  /*da10*/  LDL R2, [R1+0xc] ;  /* 0x00000c0001027983 */ /* 0x000ea20000100800 */
[----:B0-----:R-:W-:Y:S01]  /*da20*/  IMAD.MOV.U32 R8, RZ, RZ, R0 ;  /* 0x000000ffff087224 */ /* 0x001fe200078e0000 */
[----:B--2---:R-:W-:-:S13]  /*da30*/  ISETP.NE.AND P1, PT, R2, RZ, PT ;  /* 0x000000ff0200720c */ /* 0x004fda0003f25270 */
[----:B------:R-:W-:Y:S05]  /*da40*/  @!P1 BRA `(.L_x_4257) ;  /* 0x00000000004c9947 */ /* 0x000fea0003800000 */
[----:B------:R-:W2:Y:S01]  /*da50*/  LDL R5, [R1+0x4] ;  /* 0x0000040001057983 */ /* 0x000ea20000100800 */
        /* <DEDUP_REMOVED lines=18> */
.L_x_4257:
        /* <DEDUP_REMOVED lines=8> */
.L_x_4334:
[----:B------:R-:W-:Y:S05]  /*dc00*/  BSYNC B2 ;  /* 0x0000000000027941 */ /* 0x000fea0003800000 */
.L_x_4258:
        /* <DEDUP_REMOVED lines=9> */
.L_x_4261:
[----:B------:R-:W-:Y:S05]  /*dca0*/  BSYNC B2 ;  /* 0x0000000000027941 */ /* 0x000fea0003800000 */
.L_x_4260:
        /* <DEDUP_REMOVED lines=11> */
.L_x_4262:
        /* <DEDUP_REMOVED lines=13> */
.L_x_4335:
[----:B------:R-:W-:Y:S05]  /*de30*/  BSYNC B2 ;  /* 0x0000000000027941 */ /* 0x000fea0003800000 */
.L_x_4263:
        /* <DEDUP_REMOVED lines=11> */
.L_x_4266:
[----:B------:R-:W-:Y:S05]  /*def0*/  BSYNC B2 ;  /* 0x0000000000027941 */ /* 0x000fea0003800000 */
.L_x_4265:
        /* <DEDUP_REMOVED lines=9> */
.L_x_4267:
        /* <DEDUP_REMOVED lines=15> */
.L_x_4268:
        /* <DEDUP_REMOVED lines=15> */
.L_x_4269:
        /* <DEDUP_REMOVED lines=15> */
.L_x_4270:
        /* <DEDUP_REMOVED lines=10> */
.L_x_4256:
[----:B------:R-:W-:Y:S05]  /*e300*/  BSYNC B1 ;  /* 0x0000000000017941 */ /* 0x000fea0003800000 */
.L_x_4255:
[----:B------:R-:W2:Y:S01]  /*e310*/  LDL R2, [R1+0x8] ;  /* 0x0000080001027983 */ /* 0x000ea20000100800 */
[----:B------:R-:W-:Y:S01]  /*e320*/  VIADD R6, R6, 0x1 ;  /* 0x0000000106067836 */ /* 0x000fe20000000000 */
[----:B------:R-:W-:Y:S04]  /*e330*/  BSSY B1, `(.L_x_4271) ;  /* 0x0000097000017945 */ /* 0x000fe80003800000 */
[----:B------:R-:W-:-:S04]  /*e340*/  ISETP.NE.AND P0, PT, R6, 0x2, PT ;  /* 0x000000020600780c */ /* 0x000fc80003f05270 */
[----:B------:R-:W-:Y:S02]  /*e350*/  SEL R18, R6, RZ, P0 ;  /* 0x000000ff06127207 */ /* 0x000fe40000000000 */
[----:B--2---:R-:W-:Y:S02]  /*e360*/  ISETP.NE.AND P2, PT, R2, RZ, PT ;  /* 0x000000ff0200720c */ /* 0x004fe40003f45270 */
[----:B------:R-:W-:-:S04]  /*e370*/  SEL R2, RZ, 0x1, P0 ;  /* 0x00000001ff027807 */ /* 0x000fc80000000000 */
[----:B------:R-:W-:-:S05]  /*e380*/  LOP3.LUT R7, R7, R2, RZ, 0x3c, !PT ;  /* 0x0000000207077212 */ /* 0x000fca00078e3cff */
[----:B------:R1:W-:Y:S02]  /*e390*/  STL [R1], R7 ;  /* 0x0000000701007387 */ /* 0x0003e40000100800 */
[----:B------:R-:W-:Y:S05]  /*e3a0*/  @!P2 BRA `(.L_x_4272) ;  /* 0x00000008003ca947 */ /* 0x000fea0003800000 */
[----:B------:R-:W2:Y:S01]  /*e3b0*/  LDL R3, [R1+0xc] ;  /* 0x00000c0001037983 */ /* 0x000ea20000100800 */
[----:B------:R-:W-:Y:S01]  /*e3c0*/  VIADD R6, R0, 0xffffffff ;  /* 0xffffffff00067836 */ /* 0x000fe20000000000 */
[----:B--2---:R-:W-:-:S13]  /*e3d0*/  ISETP.NE.AND P2, PT, R3, RZ, PT ;  /* 0x000000ff0300720c */ /* 0x004fda0003f45270 */
[----:B------:R-:W-:Y:S05]  /*e3e0*/  @!P2 BRA `(.L_x_4273) ;  /* 0x00000000004ca947 */ /* 0x000fea0003800000 */
[----:B------:R-:W2:Y:S01]  /*e3f0*/  LDL R9, [R1+0x4] ;  /* 0x0000040001097983 */ /* 0x000ea20000100800 */
[----:B------:R-:W3:Y:S01]  /*e400*/  LDC R4, c[0x0][0x43c] ;  /* 0x00010f00ff047b82 */ /* 0x000ee20000000800 */
[----:B------:R-:W-:Y:S01]  /*e410*/  ULDC.64 UR4, c[0x0][0x428] ;  /* 0x00010a0000047ab9 */ /* 0x000fe20000000a00 */
[----:B---3--:R-:W-:-:S13]  /*e420*/  ISETP.NE.AND P0, PT, R4, 0x1, PT ;  /* 0x000000010400780c */ /* 0x008fda0003f05270 */
[----:B------:R-:W3:Y:S02]  /*e430*/  @P0 LDC.64 R2, c[0x0][0x440] ;  /* 0x00011000ff020b82 */ /* 0x000ee40000000a00 */
[----:B---3--:R-:W-:-:S04]  /*e440*/  @P0 IMAD.HI.U32 R5, R6, R2, RZ ;  /* 0x0000000206050227 */ /* 0x008fc800078e00ff */
        /* <DEDUP_REMOVED lines=13> */
.L_x_4273:
[----:B------:R-:W3:Y:S01]  /*e520*/  S2R R2, SR_TID.X ;  /* 0x0000000000027919 */ /* 0x000ee20000002100 */
[----:B--2---:R-:W-:Y:S01]  /*e530*/  IMAD R4, R18, 0x8, R17 ;  /* 0x0000000812047824 */ /* 0x004fe200078e0211 */
[----:B------:R-:W-:Y:S01]  /*e540*/  BSSY B2, `(.L_x_4274) ;  /* 0x0000006000027945 */ /* 0x000fe20003800000 */
[----:B---3--:R-:W-:Y:S02]  /*e550*/  LOP3.LUT R3, R2, 0x7f, RZ, 0xc0, !PT ;  /* 0x0000007f02037812 */ /* 0x008fe400078ec0ff */
[----:B------:R-:W-:Y:S02]  /*e560*/  SHF.L.U32 R2, R7, 0x1f, RZ ;  /* 0x0000001f07027819 */ /* 0x000fe400000006ff */
[----:B------:R-:W-:Y:S02]  /*e570*/  ISETP.NE.AND P1, PT, R3, RZ, PT ;  /* 0x000000ff0300720c */ /* 0x000fe40003f25270 */
[----:B------:R-:W2:Y:S02]  /*e580*/  SYNCS.PHASECHK.TRANS64.TRYWAIT P0, [R4+URZ+0x22840], R2 ;  /* 0x02284002040075a7 */ /* 0x000ea4000800017f */
[----:B--2---:R-:W-:Y:S09]  /*e590*/  @!P0 BRA `(.L_x_4275) ;  /* 0x0000001c00908947 */ /* 0x004ff20003800000 */
.L_x_4336:
[----:B------:R-:W-:Y:S05]  /*e5a0*/  BSYNC B2 ;  /* 0x0000000000027941 */ /* 0x000fea0003800000 */
.L_x_4274:
[----:B------:R-:W-:Y:S04]  /*e5b0*/  BSSY B2, `(.L_x_4276) ;  /* 0x0000009000027945 */ /* 0x000fe80003800000 */
[----:B------:R-:W-:Y:S05]  /*e5c0*/  @P1 BRA `(.L_x_4277) ;  /* 0x00000000001c1947 */ /* 0x000fea0003800000 */
[----:B------:R-:W3:Y:S02]  /*e5d0*/  S2R R3, SR_TID.X ;  /* 0x0000000000037919 */ /* 0x000ee40000002100 */
[----:B---3--:R-:W-:Y:S01]  /*e5e0*/  LOP3.LUT R5, R3, 0x1f, RZ, 0xc0, !PT ;  /* 0x0000001f03057812 */ /* 0x008fe200078ec0ff */
[----:B------:R-:W-:-:S03]  /*e5f0*/  IMAD.MOV.U32 R3, RZ, RZ, 0x3000 ;  /* 0x00003000ff037424 */ /* 0x000fc600078e00ff */
[----:B------:R-:W-:Y:S01]  /*e600*/  ISETP.NE.AND P0, PT, R5, RZ, PT ;  /* 0x000000ff0500720c */ /* 0x000fe20003f05270 */
[----:B------:R3:W-:-:S12]  /*e610*/  SYNCS.ARRIVE.TRANS64 RZ, [R4+URZ+0x22830], R3 ;  /* 0x0228300304ff79a7 */ /* 0x0007d8000800003f */
[----:B---3--:R-:W-:Y:S05]  /*e620*/  @!P0 BRA `(.L_x_4277) ;  /* 0x0000000000048947 */ /* 0x008fea0003800000 */
[----:B------:R-:W-:Y:S01]  /*e630*/  BPT.TRAP 0x1 ;  /* 0x000000040000795c */ /* 0x000fe20000300000 */
.L_x_4277:
[----:B------:R-:W-:Y:S05]  /*e640*/  BSYNC B2 ;  /* 0x0000000000027941 */ /* 0x000fea0003800000 */
.L_x_4276:
[----:B------:R-:W-:Y:S01]  /*e650*/  IMAD.MOV.U32 R5, RZ, RZ, RZ ;  /* 0x000000ffff057224 */ /* 0x000fe200078e00ff */
[----:B------:R-:W-:Y:S01]  /*e660*/  UIADD3 UR4, UP0, UR44, 0x370, URZ ;  /* 0x000003702c047890 */ /* 0x000fe2000ff1e03f */
[----:B-1----:R-:W-:Y:S01]  /*e670*/  IMAD R7, R18, 0x3000, R17 ;  /* 0x0000300012077824 */ /* 0x002fe200078e0211 */
        /* <DEDUP_REMOVED lines=8> */
.L_x_4278:
        /* <DEDUP_REMOVED lines=13> */
.L_x_4337:
[----:B------:R-:W-:Y:S05]  /*e7d0*/  BSYNC B2 ;  /* 0x0000000000027941 */ /* 0x000fea0003800000 */
.L_x_4279:
        /* <DEDUP_REMOVED lines=11> */
.L_x_4282:
[----:B------:R-:W-:Y:S05]  /*e890*/  BSYNC B2 ;  /* 0x0000000000027941 */ /* 0x000fea0003800000 */
.L_x_4281:
        /* <DEDUP_REMOVED lines=9> */
.L_x_4283:
        /* <DEDUP_REMOVED lines=15> */
.L_x_4284:
        /* <DEDUP_REMOVED lines=15> */
.L_x_4285:
        /* <DEDUP_REMOVED lines=15> */
.L_x_4286:
        /* <DEDUP_REMOVED lines=10> */
.L_x_4272:
[----:B------:R-:W-:Y:S05]  /*eca0*/  BSYNC B1 ;  /* 0x0000000000017941 */ /* 0x000fea0003800000 */
.L_x_4271:
[C---:B------:R-:W-:Y:S01]  /*ecb0*/  ISETP.GT.AND P0, PT, R0.reuse, 0x1, PT ;  /* 0x000000010000780c */ /* 0x040fe20003f04270 */
[----:B------:R-:W-:-:S12]  /*ecc0*/  VIADD R0, R0, 0xfffffffe ;  /* 0xfffffffe00007836 */ /* 0x000fd80000000000 */
[----:B------:R-:W-:Y:S05]  /*ecd0*/  @P0 BRA `(.L_x_4287) ;  /* 0xffffffec00200947 */ /* 0x000fea000383ffff */
.L_x_4254:
[----:B------:R-:W-:Y:S05]  /*ece0*/  BSYNC B0 ;  /* 0x0000000000007941 */ /* 0x000fea0003800000 */
.L_x_4236:
[----:B------:R-:W2:Y:S01]  /*ecf0*/  LDL.LU R2, [R1] ;  /* 0x0000000001027983 */ /* 0x000ea20000300800 */
[----:B0-----:R-:W0:Y:S01]  /*ed00*/  S2R R0, SR_TID.X ;  /* 0x0000000000007919 */ /* 0x001e220000002100 */
[----:B------:R-:W-:-:S05]  /*ed10*/  VIADD R18, R18, 0x1 ;  /* 0x0000000112127836 */ /* 0x000fca0000000000 */
[----:B------:R-:W-:Y:S02]  /*ed20*/  ISETP.NE.AND P1, PT, R18, 0x2, PT ;  /* 0x000000021200780c */ /* 0x000fe40003f25270 */
[----:B0-----:R-:W-:-:S04]  /*ed30*/  LOP3.LUT R0, R0, 0x7f, RZ, 0xc0, !PT ;  /* 0x0000007f00007812 */ /* 0x001fc800078ec0ff */
[----:B------:R-:W-:Y:S02]  /*ed40*/  ISETP.NE.AND P0, PT, R0, RZ, PT ;  /* 0x000000ff0000720c */ /* 0x000fe40003f05270 */
[----:B------:R-:W-:Y:S01]  /*ed50*/  SEL R0, RZ, 0x1, P1 ;  /* 0x00000001ff007807 */ /* 0x000fe20000800000 */
[----:B------:R-:W-:Y:S03]  /*ed60*/  BSSY B0, `(.L_x_4288) ;  /* 0x0000011000007945 */ /* 0x000fe60003800000 */
[----:B--2---:R-:W-:-:S05]  /*ed70*/  LOP3.LUT R2, R2, R0, RZ, 0x3c, !PT ;  /* 0x0000000002027212 */ /* 0x004fca00078e3cff */
[----:B------:R0:W-:Y:S02]  /*ed80*/  STL [R1], R2 ;  /* 0x0000000201007387 */ /* 0x0001e40000100800 */
[----:B------:R-:W-:Y:S05]  /*ed90*/  @P0 BRA `(.L_x_4289) ;  /* 0x0000000000340947 */ /* 0x000fea0003800000 */
[----:B------:R-:W2:Y:S01]  /*eda0*/  S2R R5, SR_LANEID ;  /* 0x0000000000057919 */ /* 0x000ea20000000000 */
[----:B------:R-:W-:Y:S01]  /*edb0*/  VOTEU.ANY UR4, UPT, PT ;  /* 0x0000000000047886 */ /* 0x000fe200038e0100 */
[----:B0-----:R-:W0:Y:S01]  /*edc0*/  LDC.64 R2, c[0x0][0xc80] ;  /* 0x00032000ff027b82 */ /* 0x001e220000000a00 */
[----:B------:R-:W2:Y:S02]  /*edd0*/  FLO.U32 R0, UR4 ;  /* 0x0000000400007d00 */ /* 0x000ea400080e0000 */
[----:B--2---:R-:W-:-:S06]  /*ede0*/  ISETP.EQ.U32.AND P2, PT, R0, R5, PT ;  /* 0x000000050000720c */ /* 0x004fcc0003f42070 */
[----:B------:R-:W0:Y:S07]  /*edf0*/  POPC R5, UR4 ;  /* 0x0000000400057d09 */ /* 0x000e2e0008000000 */
[----:B0-----:R-:W2:Y:S01]  /*ee00*/  @P2 ATOMG.E.ADD.STRONG.GPU PT, R3, desc[UR46][R2.64], R5 ;  /* 0x00000005020329a8 */ /* 0x001ea200081ee1ee */
[----:B------:R-:W0:Y:S02]  /*ee10*/  S2R R4, SR_LTMASK ;  /* 0x0000000000047919 */ /* 0x000e240000003900 */
[----:B0-----:R-:W-:-:S04]  /*ee20*/  LOP3.LUT R4, R4, UR4, RZ, 0xc0, !PT ;  /* 0x0000000404047c12 */ /* 0x001fc8000f8ec0ff */
[----:B-1----:R-:W0:Y:S01]  /*ee30*/  POPC R7, R4 ;  /* 0x0000000400077309 */ /* 0x002e220000000000 */
[----:B--2---:R-:W0:Y:S02]  /*ee40*/  SHFL.IDX PT, R0, R3, R0, 0x1f ;  /* 0x00001f0003007589 */ /* 0x004e2400000e0000 */
[----:B0-----:R-:W-:-:S05]  /*ee50*/  IADD3 R0, R0, UR41, R7 ;  /* 0x0000002900007c10 */ /* 0x001fca000fffe007 */
[----:B------:R2:W-:Y:S02]  /*ee60*/  STL [R1+0x10], R0 ;  /* 0x0000100001007387 */ /* 0x0005e40000100800 */
.L_x_4289:
[----:B------:R-:W-:Y:S05]  /*ee70*/  BSYNC B0 ;  /* 0x0000000000007941 */ /* 0x000fea0003800000 */
.L_x_4288:
[----:B------:R-:W-:-:S07]  /*ee80*/  SEL R18, R18, RZ, P1 ;  /* 0x000000ff12127207 */ /* 0x000fce0000800000 */
.L_x_4208:
[----:B------:R-:W-:Y:S05]  /*ee90*/  BSYNC B7 ;  /* 0x0000000000077941 */ /* 0x000fea0003800000 */
.L_x_4206:
[----:B0-2---:R-:W2:Y:S04]  /*eea0*/  LDL R0, [R1+0x20] ;  /* 0x0000200001007983 */ /* 0x005ea80000100800 */
[----:B------:R0:W5:Y:S01]  /*eeb0*/  LDL R2, [R1+0x10] ;  /* 0x0000100001027983 */ /* 0x0001620000100800 */
[----:B--2---:R-:W-:-:S13]  /*eec0*/  ISETP.NE.AND P1, PT, R0, RZ, PT ;  /* 0x000000ff0000720c */ /* 0x004fda0003f25270 */
        /* <DEDUP_REMOVED lines=11> */
.L_x_4290:
[----:B------:R-:W-:-:S03]  /*ef80*/  UMOV UR4, 0xffffffff ;  /* 0xffffffff00047882 */ /* 0x000fc60000000000 */
[----:B------:R-:W-:Y:S05]  /*ef90*/  BRA.DIV UR4, `(.L_x_4292) ;  /* 0x0000001604387947 */ /* 0x000fea000b800000 */
[----:B-----5:R0:W2:Y:S02]  /*efa0*/  SHFL.IDX PT, R14, R2, RZ, 0x1f ;  /* 0x00001fff020e7589 */ /* 0x0200a400000e0000 */
.L_x_4340:
[----:B------:R-:W3:Y:S01]  /*efb0*/  @!P0 S2R R3, SR_CgaCtaId ;  /* 0x0000000000038919 */ /* 0x000ee20000008800 */
[----:B------:R-:W-:Y:S05]  /*efc0*/  WARPSYNC.ALL ;  /* 0x0000000000007948 */ /* 0x000fea0003800000 */
[----:B------:R-:W-:Y:S01]  /*efd0*/  BAR.SYNC.DEFER_BLOCKING 0x4, 0x180 ;  /* 0x0106000000007b1d */ /* 0x000fe20000010000 */
[----:B------:R-:W-:-:S05]  /*efe0*/  @!P0 MOV R0, 0x400 ;  /* 0x0000040000008802 */ /* 0x000fca0000000f00 */
[----:B--2---:R2:W-:Y:S01]  /*eff0*/  STL [R1+0x10], R14 ;  /* 0x0000100e01007387 */ /* 0x0045e20000100800 */
[----:B---3--:R-:W-:-:S05]  /*f000*/  @!P0 LEA R17, R3, R0, 0x18 ;  /* 0x0000000003118211 */ /* 0x008fca00078ec0ff */
[----:B------:R2:W-:Y:S01]  /*f010*/  @!P0 STS [R17+0x228d0], R2 ;  /* 0x0228d00211008388 */ /* 0x0005e20000000800 */
[----:B------:R-:W-:Y:S06]  /*f020*/  BAR.ARV 0x5, 0x180 ;  /* 0x0146000000007b1d */ /* 0x000fec0000002000 */
.L_x_4291:
[----:B------:R-:W3:Y:S01]  /*f030*/  LDL R0, [R1+0x10] ;  /* 0x0000100001007983 */ /* 0x000ee20000100800 */
[----:B------:R-:W-:Y:S02]  /*f040*/  ULDC UR4, c[0x0][0xc38] ;  /* 0x00030e0000047ab9 */ /* 0x000fe40000000800 */
[----:B---3--:R-:W-:-:S13]  /*f050*/  ISETP.GE.AND P0, PT, R0, UR4, PT ;  /* 0x0000000400007c0c */ /* 0x008fda000bf06270 */
[----:B------:R-:W-:Y:S05]  /*f060*/  @!P0 BRA `(.L_x_4293) ;  /* 0xffffffbc009c8947 */ /* 0x000fea000383ffff */
.L_x_4203:
[----:B-1----:R-:W3:Y:S01]  /*f070*/  LDL.LU R0, [R1+0x1c] ;  /* 0x00001c0001007983 */ /* 0x002ee20000300800 */
[----:B------:R-:W-:Y:S01]  /*f080*/  BSSY B0, `(.L_x_4294) ;  /* 0x000000b000007945 */ /* 0x000fe20003800000 */
[----:B------:R-:W1:Y:S01]  /*f090*/  S2R R5, SR_CgaCtaId ;  /* 0x0000000000057919 */ /* 0x000e620000008800 */
[----:B---3--:R-:W-:-:S05]  /*f0a0*/  VIADD R0, R0, 0x1 ;  /* 0x0000000100007836 */ /* 0x008fca0000000000 */
[----:B0-2---:R-:W-:-:S04]  /*f0b0*/  LEA.HI R2, R0, R0, RZ, 0x1 ;  /* 0x0000000000027211 */ /* 0x005fc800078f08ff */
[----:B------:R-:W-:-:S05]  /*f0c0*/  LOP3.LUT R3, R2, 0xfffffffe, RZ, 0xc0, !PT ;  /* 0xfffffffe02037812 */ /* 0x000fca00078ec0ff */
[----:B------:R-:W-:Y:S01]  /*f0d0*/  IMAD.IADD R3, R0, 0x1, -R3 ;  /* 0x0000000100037824 */ /* 0x000fe200078e0a03 */
[----:B------:R-:W-:-:S04]  /*f0e0*/  MOV R0, 0x400 ;  /* 0x0000040000007802 */ /* 0x000fc80000000f00 */
[----:B-1----:R-:W-:Y:S02]  /*f0f0*/  LEA R0, R5, R0, 0x18 ;  /* 0x0000000005007211 */ /* 0x002fe400078ec0ff */
[----:B------:R-:W-:-:S04]  /*f100*/  SHF.L.U32 R3, R3, 0x1f, RZ ;  /* 0x0000001f03037819 */ /* 0x000fc800000006ff */
[----:B------:R-:W0:Y:S02]  /*f110*/  SYNCS.PHASECHK.TRANS64.TRYWAIT P0, [R0+URZ+0x22820], R3 ;  /* 0x02282003000075a7 */ /* 0x000e24000800017f */
[----:B0-----:R-:W-:Y:S05]  /*f120*/  @!P0 BRA `(.L_x_4295) ;  /* 0x0000001000fc8947 */ /* 0x001fea0003800000 */
.L_x_4341:
[----:B------:R-:W-:Y:S05]  /*f130*/  BSYNC B0 ;  /* 0x0000000000007941 */ /* 0x000fea0003800000 */
.L_x_4294:
[----:B------:R-:W-:-:S03]  /*f140*/  UMOV UR4, 0xffffffff ;  /* 0xffffffff00047882 */ /* 0x000fc60000000000 */
[----:B------:R-:W-:Y:S05]  /*f150*/  BRA.DIV UR4, `(.L_x_4296) ;  /* 0x0000001604047947 */ /* 0x000fea000b800000 */
[----:B------:R-:W1:Y:S02]  /*f160*/  S2R R2, SR_TID.X ;  /* 0x0000000000027919 */ /* 0x000e640000002100 */
[----:B-1----:R-:W-:-:S04]  /*f170*/  SHF.R.U32.HI R2, RZ, 0x5, R2 ;  /* 0x00000005ff027819 */ /* 0x002fc80000011602 */
[----:B------:R-:W-:-:S05]  /*f180*/  LOP3.LUT R2, R2, 0x3, RZ, 0xc0, !PT ;  /* 0x0000000302027812 */ /* 0x000fca00078ec0ff */
[----:B------:R1:W2:Y:S02]  /*f190*/  SHFL.IDX PT, R14, R2, RZ, 0x1f ;  /* 0x00001fff020e7589 */ /* 0x0002a400000e0000 */
.L_x_4344:
[----:B--2---:R-:W-:Y:S01]  /*f1a0*/  ISETP.NE.AND P0, PT, R14, RZ, PT ;  /* 0x000000ff0e00720c */ /* 0x004fe20003f05270 */
[----:B------:R-:W-:-:S12]  /*f1b0*/  BSSY B0, `(.L_x_4297) ;  /* 0x0000025000007945 */ /* 0x000fd80003800000 */
[----:B------:R-:W-:Y:S05]  /*f1c0*/  @P0 BRA `(.L_x_4298) ;  /* 0x00000000008c0947 */ /* 0x000fea0003800000 */
[----:B------:R-:W-:-:S03]  /*f1d0*/  UMOV UR4, 0xffffffff ;  /* 0xffffffff00047882 */ /* 0x000fc60000000000 */
[----:B------:R-:W-:Y:S05]  /*f1e0*/  BRA.DIV UR4, `(.L_x_4299) ;  /* 0x0000001604147947 */ /* 0x000fea000b800000 */
[----:B------:R-:W-:-:S13]  /*f1f0*/  ELECT P6, URZ, PT ;  /* 0x00000000003f782f */ /* 0x000fda00038c0000 */
.L_x_4347:
[----:B------:R-:W-:Y:S05]  /*f200*/  @!P6 BRA `(.L_x_4298) ;  /* 0x00000000007ce947 */ /* 0x000fea0003800000 */
[----:B------:R-:W-:-:S06]  /*f210*/  ULOP3.LUT UR4, UR40, 0x2, URZ, 0xfc, !UPT ;  /* 0x0000000228047892 */ /* 0x000fcc000f8efc3f */
[----:B-1----:R-:W-:-:S05]  /*f220*/  IMAD.U32 R2, RZ, RZ, UR4 ;  /* 0x00000004ff027e24 */ /* 0x002fca000f8e00ff */
[----:B------:R-:W-:-:S13]  /*f230*/  ISETP.NE.AND P2, PT, R2, 0x3, PT ;  /* 0x000000030200780c */ /* 0x000fda0003f45270 */
[----:B------:R-:W-:Y:S05]  /*f240*/  @!P2 BRA `(.L_x_4300) ;  /* 0x000000000004a947 */ /* 0x000fea0003800000 */
[----:B------:R-:W-:Y:S01]  /*f250*/  BPT.TRAP 0x1 ;  /* 0x000000040000795c */ /* 0x000fe20000300000 */
.L_x_4300:
[----:B------:R-:W2:Y:S01]  /*f260*/  LDL.LU R7, [R1] ;  /* 0x0000000001077983 */ /* 0x000ea20000300800 */
[----:B0-----:R-:W-:Y:S02]  /*f270*/  VIADD R3, R0, 0x22840 ;  /* 0x0002284000037836 */ /* 0x001fe40000000000 */
[C---:B------:R-:W-:Y:S02]  /*f280*/  VIADD R2, R18.reuse, 0x1 ;  /* 0x0000000112027836 */ /* 0x040fe40000000000 */
[----:B------:R-:W-:-:S03]  /*f290*/  IMAD R6, R18, 0x8, R3 ;  /* 0x0000000812067824 */ /* 0x000fc600078e0203 */
[----:B------:R-:W-:-:S04]  /*f2a0*/  ISETP.NE.AND P1, PT, R2, 0x2, PT ;  /* 0x000000020200780c */ /* 0x000fc80003f25270 */
[----:B------:R-:W-:Y:S02]  /*f2b0*/  SEL R4, RZ, 0x1, P1 ;  /* 0x00000001ff047807 */ /* 0x000fe40000800000 */
[C---:B--2---:R-:W-:Y:S02]  /*f2c0*/  SHF.L.U32 R5, R7.reuse, 0x1f, RZ ;  /* 0x0000001f07057819 */ /* 0x044fe400000006ff */
[----:B------:R-:W-:Y:S02]  /*f2d0*/  LOP3.LUT R7, R7, R4, RZ, 0x3c, !PT ;  /* 0x0000000407077212 */ /* 0x000fe400078e3cff */
[----:B------:R-:W0:Y:S01]  /*f2e0*/  SYNCS.PHASECHK.TRANS64.TRYWAIT P0, [R6+URZ], R5 ;  /* 0x00000005060075a7 */ /* 0x000e22000800017f */
[----:B------:R-:W-:Y:S02]  /*f2f0*/  SEL R4, R2, RZ, P1 ;  /* 0x000000ff02047207 */ /* 0x000fe40000800000 */
[----:B------:R-:W-:-:S03]  /*f300*/  SHF.L.U32 R2, R7, 0x1f, RZ ;  /* 0x0000001f07027819 */ /* 0x000fc600000006ff */
[----:B------:R-:W-:Y:S01]  /*f310*/  IMAD R3, R4, 0x8, R3 ;  /* 0x0000000804037824 */ /* 0x000fe200078e0203 */
[----:B0-----:R-:W-:Y:S06]  /*f320*/  @!P0 BRA `(.L_x_4301) ;  /* 0x0000001000e48947 */ /* 0x001fec0003800000 */
.L_x_4348:
[----:B------:R-:W1:Y:S02]  /*f330*/  SYNCS.PHASECHK.TRANS64.TRYWAIT P0, [R3+URZ], R2 ;  /* 0x00000002030075a7 */ /* 0x000e64000800017f */
[----:B-1----:R-:W-:Y:S05]  /*f340*/  @!P0 BRA `(.L_x_4302) ;  /* 0x0000001000f08947 */ /* 0x002fea0003800000 */
.L_x_4349:
[----:B------:R-:W-:Y:S05]  /*f350*/  @!P2 BRA `(.L_x_4303) ;  /* 0x000000000004a947 */ /* 0x000fea0003800000 */
[----:B------:R-:W-:Y:S01]  /*f360*/  BPT.TRAP 0x1 ;  /* 0x000000040000795c */ /* 0x000fe20000300000 */
.L_x_4303:
[----:B-1----:R-:W-:-:S04]  /*f370*/  VIADD R3, R0, 0x22860 ;  /* 0x0002286000037836 */ /* 0x002fc80000000000 */
[----:B------:R-:W-:-:S04]  /*f380*/  IMAD R18, R18, 0x8, R3 ;  /* 0x0000000812127824 */ /* 0x000fc800078e0203 */
[----:B------:R-:W1:Y:S02]  /*f390*/  SYNCS.PHASECHK.TRANS64.TRYWAIT P0, [R18+URZ], R5 ;  /* 0x00000005120075a7 */ /* 0x000e64000800017f */
[----:B-1----:R-:W-:Y:S05]  /*f3a0*/  @!P0 BRA `(.L_x_4304) ;  /* 0x0000001000ec8947 */ /* 0x002fea0003800000 */
.L_x_4350:
[----:B------:R-:W-:-:S07]  /*f3b0*/  IMAD R3, R4, 0x8, R3 ;  /* 0x0000000804037824 */ /* 0x000fce00078e0203 */
.L_x_4305:
[----:B--2---:R2:W3:Y:S02]  /*f3c0*/  SYNCS.PHASECHK.TRANS64.TRYWAIT P0, [R3+URZ], R2 ;  /* 0x00000002030075a7 */ /* 0x0044e4000800017f */
[----:B---3--:R-:W-:Y:S05]  /*f3d0*/  @!P0 NANOSLEEP.SYNCS 0x989680 ;  /* 0x009896800000895d */ /* 0x008fea0003900000 */
[----:B------:R-:W3:Y:S02]  /*f3e0*/  @!P0 SYNCS.PHASECHK.TRANS64 P0, [R3+URZ], R2 ;  /* 0x00000002030085a7 */ /* 0x000ee4000800007f */
[----:B---3--:R-:W-:Y:S05]  /*f3f0*/  @!P0 BRA `(.L_x_4305) ;  /* 0xfffffffc00f08947 */ /* 0x008fea000383ffff */
.L_x_4298:
[----:B------:R-:W-:Y:S05]  /*f400*/  BSYNC B0 ;  /* 0x0000000000007941 */ /* 0x000fea0003800000 */
.L_x_4297:
[----:B------:R-:W-:Y:S05]  /*f410*/  EXIT ;  /* 0x000000000000794d */ /* 0x000fea0003800000 */
.L_x_4156:
[----:B0-----:R0:W1:Y:S02]  /*f420*/  SYNCS.PHASECHK.TRANS64.TRYWAIT P0, [R7+URZ+0x22800], R0 ;  /* 0x02280000070075a7 */ /* 0x001064000800017f */
[----:B-1----:R-:W-:Y:S05]  /*f430*/  @!P0 NANOSLEEP.SYNCS 0x989680 ;  /* 0x009896800000895d */ /* 0x002fea0003900000 */
[----:B------:R-:W1:Y:S02]  /*f440*/  @!P0 SYNCS.PHASECHK.TRANS64 P0, [R7+URZ+0x22800], R0 ;  /* 0x02280000070085a7 */ /* 0x000e64000800007f */
[----:B-1----:R-:W-:Y:S05]  /*f450*/  @!P0 BRA `(.L_x_4156) ;  /* 0xfffffffc00f08947 */ /* 0x002fea000383ffff */
[----:B------:R-:W-:Y:S05]  /*f460*/  BRA `(.L_x_4306) ;  /* 0xffffff2400407947 */ /* 0x000fea000383ffff */
.L_x_4160:
[----:B-1----:R1:W2:Y:S02]  /*f470*/  SYNCS.PHASECHK.TRANS64.TRYWAIT P1, [R6+URZ+0x22830], R11 ;  /* 0x0228300b060075a7 */ /* 0x0022a4000802017f */
[----:B--2---:R-:W-:Y:S05]  /*f480*/  @!P1 NANOSLEEP.SYNCS 0x989680 ;  /* 0x009896800000995d */ /* 0x004fea0003900000 */
[----:B------:R-:W2:Y:S02]  /*f490*/  @!P1 SYNCS.PHASECHK.TRANS64 P1, [R6+URZ+0x22830], R11 ;  /* 0x0228300b060095a7 */ /* 0x000ea4000802007f */
[----:B--2---:R-:W-:Y:S05]  /*f4a0*/  @!P1 BRA `(.L_x_4160) ;  /* 0xfffffffc00f09947 */ /* 0x004fea000383ffff */
[----:B------:R-:W-:Y:S05]  /*f4b0*/  BRA `(.L_x_4159) ;  /* 0xffffff24006c7947 */ /* 0x000fea000383ffff */
.L_x_4164:
[----:B---3--:R3:W4:Y:S02]  /*f4c0*/  SYNCS.PHASECHK.TRANS64.TRYWAIT P3, [R6+URZ+0x22850], R11 ;  /* 0x0228500b060075a7 */ /* 0x008724000806017f */
[----:B----4-:R-:W-:Y:S05]  /*f4d0*/  @!P3 NANOSLEEP.SYNCS 0x989680 ;  /* 0x009896800000b95d */ /* 0x010fea0003900000 */
[----:B------:R-:W4:Y:S02]  /*f4e0*/  @!P3 SYNCS.PHASECHK.TRANS64 P3, [R6+URZ+0x22850], R11 ;  /* 0x0228500b0600b5a7 */ /* 0x000f24000806007f */
[----:B----4-:R-:W-:Y:S05]  /*f4f0*/  @!P3 BRA `(.L_x_4164) ;  /* 0xfffffffc00f0b947 */ /* 0x010fea000383ffff */
[----:B------:R-:W-:Y:S05]  /*f500*/  BRA `(.L_x_4163) ;  /* 0xffffff3c007c7947 */ /* 0x000fea000383ffff */
.L_x_4169:
[----:B-1----:R-:W-:-:S04]  /*f510*/  IMAD.U32 R3, RZ, RZ, UR26 ;  /* 0x0000001aff037e24 */ /* 0x002fc8000f8e00ff */
[----:B------:R1:W2:Y:S03]  /*f520*/  SYNCS.PHASECHK.TRANS64.TRYWAIT P3, [R3+URZ+0x22830], R6 ;  /* 0x02283006030075a7 */ /* 0x0002a6000806017f */
[----:B--2---:R-:W-:Y:S05]  /*f530*/  @!P3 NANOSLEEP.SYNCS 0x989680 ;  /* 0x009896800000b95d */ /* 0x004fea0003900000 */
[----:B------:R-:W2:Y:S02]  /*f540*/  @!P3 SYNCS.PHASECHK.TRANS64 P3, [R3+URZ+0x22830], R6 ;  /* 0x022830060300b5a7 */ /* 0x000ea4000806007f */
[----:B--2---:R-:W-:Y:S05]  /*f550*/  @!P3 BRA `(.L_x_4169) ;  /* 0xfffffffc00ecb947 */ /* 0x004fea000383ffff */
[----:B------:R-:W-:Y:S05]  /*f560*/  BRA `(.L_x_4168) ;  /* 0xffffff4000b47947 */ /* 0x000fea000383ffff */
.L_x_4173:
[----:B--2---:R2:W3:Y:S02]  /*f570*/  SYNCS.PHASECHK.TRANS64.TRYWAIT P3, [R177+URZ+0x22850], R6 ;  /* 0x02285006b10075a7 */ /* 0x0044e4000806017f */
[----:B---3--:R-:W-:Y:S05]  /*f580*/  @!P3 NANOSLEEP.SYNCS 0x989680 ;  /* 0x009896800000b95d */ /* 0x008fea0003900000 */
[----:B------:R-:W3:Y:S02]  /*f590*/  @!P3 SYNCS.PHASECHK.TRANS64 P3, [R177+URZ+0x22850], R6 ;  /* 0x02285006b100b5a7 */ /* 0x000ee4000806007f */
[----:B---3--:R-:W-:Y:S05]  /*f5a0*/  @!P3 BRA `(.L_x_4173) ;  /* 0xfffffffc00f0b947 */ /* 0x008fea000383ffff */
[----:B------:R-:W-:Y:S05]  /*f5b0*/  BRA `(.L_x_4172) ;  /* 0xffffff6000a87947 */ /* 0x000fea000383ffff */
.L_x_4179:
[----:B-1----:R-:W-:-:S04]  /*f5c0*/  IMAD.U32 R3, RZ, RZ, UR24 ;  /* 0x00000018ff037e24 */ /* 0x002fc8000f8e00ff */
[----:B------:R1:W2:Y:S03]  /*f5d0*/  SYNCS.PHASECHK.TRANS64.TRYWAIT P1, [R3+URZ+0x22830], R6 ;  /* 0x02283006030075a7 */ /* 0x0002a6000802017f */
[----:B--2---:R-:W-:Y:S05]  /*f5e0*/  @!P1 NANOSLEEP.SYNCS 0x989680 ;  /* 0x009896800000995d */ /* 0x004fea0003900000 */
[----:B------:R-:W2:Y:S02]  /*f5f0*/  @!P1 SYNCS.PHASECHK.TRANS64 P1, [R3+URZ+0x22830], R6 ;  /* 0x02283006030095a7 */ /* 0x000ea4000802007f */
[----:B--2---:R-:W-:Y:S05]  /*f600*/  @!P1 BRA `(.L_x_4179) ;  /* 0xfffffffc00ec9947 */ /* 0x004fea000383ffff */
[----:B------:R-:W-:Y:S05]  /*f610*/  BRA `(.L_x_4178) ;  /* 0xffffff6400b47947 */ /* 0x000fea000383ffff */
.L_x_4183:
[----:B--2---:R2:W3:Y:S02]  /*f620*/  SYNCS.PHASECHK.TRANS64.TRYWAIT P1, [R183+URZ+0x22850], R6 ;  /* 0x02285006b70075a7 */ /* 0x0044e4000802017f */
[----:B---3--:R-:W-:Y:S05]  /*f630*/  @!P1 NANOSLEEP.SYNCS 0x989680 ;  /* 0x009896800000995d */ /* 0x008fea0003900000 */
[----:B------:R-:W3:Y:S02]  /*f640*/  @!P1 SYNCS.PHASECHK.TRANS64 P1, [R183+URZ+0x22850], R6 ;  /* 0x02285006b70095a7 */ /* 0x000ee4000802007f */
[----:B---3--:R-:W-:Y:S05]  /*f650*/  @!P1 BRA `(.L_x_4183) ;  /* 0xfffffffc00f09947 */ /* 0x008fea000383ffff */
[----:B------:R-:W-:Y:S05]  /*f660*/  BRA `(.L_x_4182) ;  /* 0xffffff7c00d47947 */ /* 0x000fea000383ffff */
.L_x_4214:
[----:B------:R-:W-:Y:S02]  /*f670*/  IMAD.MOV.U32 R13, RZ, RZ, R4 ;  /* 0x000000ffff0d7224 */ /* 0x000fe400078e0004 */
[----:B------:R-:W-:Y:S02]  /*f680*/  IMAD.MOV.U32 R12, RZ, RZ, RZ ;  /* 0x000000ffff0c7224 */ /* 0x000fe400078e00ff */
[----:B------:R-:W-:Y:S02]  /*f690*/  IMAD.MOV.U32 R11, RZ, RZ, 0x1f ;  /* 0x0000001fff0b7424 */ /* 0x000fe400078e00ff */
[----:B------:R-:W-:-:S07]  /*f6a0*/  IMAD.MOV.U32 R15, RZ, RZ, -0x1 ;  /* 0xffffffffff0f7424 */ /* 0x000fce00078e00ff */
[----:B0-----:R-:W-:Y:S05]  /*f6b0*/  WARPSYNC.COLLECTIVE R15, `(.L_x_4307) ;  /* 0x000000000f087348 */ /* 0x001fea0003c00000 */
[----:B------:R1:W2:Y:S02]  /*f6c0*/  SHFL.IDX P6, R14, R13, R12, R11 ;  /* 0x0000000c0d0e7389 */ /* 0x0002a400000c000b */
[----:B012---:R-:W-:Y:S01]  /*f6d0*/  ENDCOLLECTIVE ;  /* 0x000000000000791b */ /* 0x007fe20003800000 */
.L_x_4307:
[----:B------:R-:W-:Y:S05]  /*f6e0*/  BRA `(.L_x_4308) ;  /* 0xffffffc000bc7947 */ /* 0x000fea000383ffff */
.L_x_4216:
[----:B------:R-:W-:Y:S01]  /*f6f0*/  BSSY B0, `(.L_x_4309) ;  /* 0x0000006000007945 */ /* 0x000fe20003800000 */
[----:B------:R-:W-:-:S07]  /*f700*/  IMAD.MOV.U32 R15, RZ, RZ, -0x1 ;  /* 0xffffffffff0f7424 */ /* 0x000fce00078e00ff */
[----:B0--3--:R-:W-:Y:S05]  /*f710*/  WARPSYNC.COLLECTIVE R15, `(.L_x_4310) ;  /* 0x000000000f0c7348 */ /* 0x009fea0003c00000 */
[----:B------:R-:W-:Y:S02]  /*f720*/  ELECT P6, UR62, PT ;  /* 0x00000000003e782f */ /* 0x000fe400038c0000 */
[----:B------:R-:W-:Y:S01]  /*f730*/  MOV R14, UR62 ;  /* 0x0000003e000e7c02 */ /* 0x000fe20008000f00 */
[----:B0--3--:R-:W-:Y:S10]  /*f740*/  ENDCOLLECTIVE ;  /* 0x000000000000791b */ /* 0x009ff40003800000 */
.L_x_4310:
[----:B------:R-:W-:Y:S05]  /*f750*/  BSYNC B0 ;  /* 0x0000000000007941 */ /* 0x000fea0003800000 */
.L_x_4309:
[----:B------:R-:W-:Y:S05]  /*f760*/  BRA `(.L_x_4311) ;  /* 0xffffffc000c07947 */ /* 0x000fea000383ffff */
.L_x_4218:
[----:B0-----:R0:W1:Y:S02]  /*f770*/  SYNCS.PHASECHK.TRANS64.TRYWAIT P0, [R3+URZ+0x22840], R0 ;  /* 0x02284000030075a7 */ /* 0x001064000800017f */
[----:B-1----:R-:W-:Y:S05]  /*f780*/  @!P0 NANOSLEEP.SYNCS 0x989680 ;  /* 0x009896800000895d */ /* 0x002fea0003900000 */
[----:B------:R-:W1:Y:S02]  /*f790*/  @!P0 SYNCS.PHASECHK.TRANS64 P0, [R3+URZ+0x22840], R0 ;  /* 0x02284000030085a7 */ /* 0x000e64000800007f */
[----:B-1----:R-:W-:Y:S05]  /*f7a0*/  @!P0 BRA `(.L_x_4218) ;  /* 0xfffffffc00f08947 */ /* 0x002fea000383ffff */
[----:B------:R-:W-:Y:S05]  /*f7b0*/  BRA `(.L_x_4312) ;  /* 0xffffffc400247947 */ /* 0x000fea000383ffff */
.L_x_4222:
[----:B------:R-:W-:Y:S01]  /*f7c0*/  IMAD.MOV.U32 R13, RZ, RZ, R2 ;  /* 0x000000ffff0d7224 */ /* 0x000fe200078e0002 */
[----:B------:R-:W-:Y:S01]  /*f7d0*/  LOP3.LUT R9, R9, 0x7f, RZ, 0xc0, !PT ;  /* 0x0000007f09097812 */ /* 0x000fe200078ec0ff */
[----:B------:R-:W-:Y:S02]  /*f7e0*/  IMAD.MOV.U32 R12, RZ, RZ, RZ ;  /* 0x000000ffff0c7224 */ /* 0x000fe400078e00ff */
[----:B------:R-:W-:Y:S01]  /*f7f0*/  IMAD.MOV.U32 R11, RZ, RZ, 0x181f ;  /* 0x0000181fff0b7424 */ /* 0x000fe200078e00ff */
[----:B------:R-:W-:Y:S01]  /*f800*/  SHF.R.U32.HI R9, RZ, 0x3, R9 ;  /* 0x00000003ff097819 */ /* 0x000fe20000011609 */
[----:B------:R-:W-:Y:S02]  /*f810*/  IMAD.MOV.U32 R15, RZ, RZ, -0x1 ;  /* 0xffffffffff0f7424 */ /* 0x000fe400078e00ff */
[----:B------:R-:W-:-:S07]  /*f820*/  IMAD.U32 R4, RZ, RZ, UR39 ;  /* 0x00000027ff047e24 */ /* 0x000fce000f8e00ff */
[----:B-----5:R-:W-:Y:S05]  /*f830*/  WARPSYNC.COLLECTIVE R15, `(.L_x_4313) ;  /* 0x000000000f087348 */ /* 0x020fea0003c00000 */
[----:B------:R0:W1:Y:S02]  /*f840*/  SHFL.IDX P6, R14, R13, R12, R11 ;  /* 0x0000000c0d0e7389 */ /* 0x00006400000c000b */
[----:B01---5:R-:W-:Y:S01]  /*f850*/  ENDCOLLECTIVE ;  /* 0x000000000000791b */ /* 0x023fe20003800000 */
.L_x_4313:
[----:B------:R-:W-:Y:S02]  /*f860*/  IMAD R4, R4, 0x80, R9 ;  /* 0x0000008004047824 */ /* 0x000fe400078e0209 */
[----:B------:R-:W-:Y:S02]  /*f870*/  IMAD.MOV.U32 R13, RZ, RZ, R0 ;  /* 0x000000ffff0d7224 */ /* 0x000fe400078e0000 */
[----:B------:R-:W-:-:S07]  /*f880*/  IMAD.MOV.U32 R5, RZ, RZ, R14 ;  /* 0x000000ffff057224 */ /* 0x000fce00078e000e */
[----:B------:R-:W-:Y:S05]  /*f890*/  WARPSYNC.COLLECTIVE R15, `(.L_x_4314) ;  /* 0x000000000f087348 */ /* 0x000fea0003c00000 */
[----:B------:R0:W1:Y:S02]  /*f8a0*/  SHFL.IDX P6, R14, R13, R12, R11 ;  /* 0x0000000c0d0e7389 */ /* 0x00006400000c000b */
[----:B01----:R-:W-:Y:S01]  /*f8b0*/  ENDCOLLECTIVE ;  /* 0x000000000000791b */ /* 0x003fe20003800000 */
.L_x_4314:
        /* <DEDUP_REMOVED lines=9> */
.L_x_4315:
[----:B------:R-:W-:Y:S02]  /*f950*/  @!P1 LEA R6, P2, R8, R6, 0x1 ;  /* 0x0000000608069211 */ /* 0x000fe400078408ff */
[----:B------:R-:W0:Y:S03]  /*f960*/  S2R R8, SR_TID.X ;  /* 0x0000000000087919 */ /* 0x000e260000002100 */
        /* <DEDUP_REMOVED lines=11> */
[----:B01----:R-:W-:Y:S05]  /*fa20*/  WARPSYNC.COLLECTIVE R15, `(.L_x_4316) ;  /* 0x000000000f087348 */ /* 0x003fea0003c00000 */
[----:B------:R2:W3:Y:S02]  /*fa30*/  SHFL.IDX P6, R14, R13, R12, R11 ;  /* 0x0000000c0d0e7389 */ /* 0x0004e400000c000b */
[----:B0123--:R-:W-:Y:S01]  /*fa40*/  ENDCOLLECTIVE ;  /* 0x000000000000791b */ /* 0x00ffe20003800000 */
.L_x_4316:
        /* <DEDUP_REMOVED lines=8> */
.L_x_4317:
[----:B------:R-:W-:Y:S02]  /*fad0*/  @!P1 LEA R6, P2, R7, R8, 0x1 ;  /* 0x0000000807069211 */ /* 0x000fe400078408ff */
[----:B------:R-:W0:Y:S03]  /*fae0*/  S2R R8, SR_TID.X ;  /* 0x0000000000087919 */ /* 0x000e260000002100 */
[----:B------:R-:W-:-:S05]  /*faf0*/  @!P1 IMAD.X R7, RZ, RZ, R9, P2 ;  /* 0x000000ffff079224 */ /* 0x000fca00010e0609 */
        /* <DEDUP_REMOVED lines=10> */
.L_x_4318:
[----:B------:R-:W-:Y:S02]  /*fba0*/  IMAD.SHL.U32 R9, R8, 0x8, RZ ;  /* 0x0000000808097824 */ /* 0x000fe400078e00ff */
[----:B------:R-:W-:Y:S02]  /*fbb0*/  VIADD R8, R4, 0x60 ;  /* 0x0000006004087836 */ /* 0x000fe40000000000 */
[----:B------:R-:W-:Y:S01]  /*fbc0*/  IMAD.MOV.U32 R13, RZ, RZ, R2 ;  /* 0x000000ffff0d7224 */ /* 0x000fe200078e0002 */
[----:B------:R-:W-:Y:S01]  /*fbd0*/  LOP3.LUT R9, R9, 0x38, RZ, 0xc0, !PT ;  /* 0x0000003809097812 */ /* 0x000fe200078ec0ff */
[----:B------:R-:W-:Y:S02]  /*fbe0*/  IMAD.MOV.U32 R12, RZ, RZ, 0x3 ;  /* 0x00000003ff0c7424 */ /* 0x000fe400078e00ff */
[----:B------:R-:W-:-:S07]  /*fbf0*/  IMAD.MOV.U32 R6, RZ, RZ, R14 ;  /* 0x000000ffff067224 */ /* 0x000fce00078e000e */
[----:B------:R-:W-:Y:S05]  /*fc00*/  WARPSYNC.COLLECTIVE R15, `(.L_x_4319) ;  /* 0x000000000f087348 */ /* 0x000fea0003c00000 */
[----:B------:R0:W1:Y:S02]  /*fc10*/  SHFL.IDX P6, R14, R13, R12, R11 ;  /* 0x0000000c0d0e7389 */ /* 0x00006400000c000b */
[----:B01----:R-:W-:Y:S01]  /*fc20*/  ENDCOLLECTIVE ;  /* 0x000000000000791b */ /* 0x003fe20003800000 */
.L_x_4319:
        /* <DEDUP_REMOVED lines=14> */
.L_x_4320:
[----:B------:R-:W-:Y:S02]  /*fd10*/  IMAD.MOV.U32 R13, RZ, RZ, R2 ;  /* 0x000000ffff0d7224 */ /* 0x000fe400078e0002 */
[----:B------:R-:W-:Y:S02]  /*fd20*/  IMAD.MOV.U32 R12, RZ, RZ, 0x4 ;  /* 0x00000004ff0c7424 */ /* 0x000fe400078e00ff */
[----:B------:R-:W-:-:S07]  /*fd30*/  IMAD.MOV.U32 R6, RZ, RZ, R14 ;  /* 0x000000ffff067224 */ /* 0x000fce00078e000e */
[----:B------:R-:W-:Y:S05]  /*fd40*/  WARPSYNC.COLLECTIVE R15, `(.L_x_4321) ;  /* 0x000000000f087348 */ /* 0x000fea0003c00000 */
[----:B------:R0:W1:Y:S02]  /*fd50*/  SHFL.IDX P6, R14, R13, R12, R11 ;  /* 0x0000000c0d0e7389 */ /* 0x00006400000c000b */
[----:B01----:R-:W-:Y:S01]  /*fd60*/  ENDCOLLECTIVE ;  /* 0x000000000000791b */ /* 0x003fe20003800000 */
.L_x_4321:
        /* <DEDUP_REMOVED lines=14> */
.L_x_4322:
[----:B------:R-:W-:Y:S02]  /*fe50*/  IMAD.MOV.U32 R13, RZ, RZ, R2 ;  /* 0x000000ffff0d7224 */ /* 0x000fe400078e0002 */
[----:B------:R-:W-:Y:S02]  /*fe60*/  IMAD.MOV.U32 R12, RZ, RZ, 0x5 ;  /* 0x00000005ff0c7424 */ /* 0x000fe400078e00ff */
[----:B------:R-:W-:-:S07]  /*fe70*/  IMAD.MOV.U32 R6, RZ, RZ, R14 ;  /* 0x000000ffff067224 */ /* 0x000fce00078e000e */
[----:B------:R-:W-:Y:S05]  /*fe80*/  WARPSYNC.COLLECTIVE R15, `(.L_x_4323) ;  /* 0x000000000f087348 */ /* 0x000fea0003c00000 */
[----:B------:R0:W1:Y:S02]  /*fe90*/  SHFL.IDX P6, R14, R13, R12, R11 ;  /* 0x0000000c0d0e7389 */ /* 0x00006400000c000b */
[----:B01----:R-:W-:Y:S01]  /*fea0*/  ENDCOLLECTIVE ;  /* 0x000000000000791b */ /* 0x003fe20003800000 */
.L_x_4323:
        /* <DEDUP_REMOVED lines=14> */
.L_x_4324:
[----:B------:R-:W-:Y:S02]  /*ff90*/  IMAD.MOV.U32 R13, RZ, RZ, R2 ;  /* 0x000000ffff0d7224 */ /* 0x000fe400078e0002 */
[----:B------:R-:W-:Y:S02]  /*ffa0*/  IMAD.MOV.U32 R12, RZ, RZ, 0x6 ;  /* 0x00000006ff0c7424 */ /* 0x000fe400078e00ff */
[----:B------:R-:W-:-:S07]  /*ffb0*/  IMAD.MOV.U32 R6, RZ, RZ, R14 ;  /* 0x000000ffff067224 */ /* 0x000fce00078e000e */
[----:B------:R-:W-:Y:S05]  /*ffc0*/  WARPSYNC.COLLECTIVE R15, `(.L_x_4325) ;  /* 0x000000000f087348 */ /* 0x000fea0003c00000 */
[----:B------:R0:W1:Y:S02]  /*ffd0*/  SHFL.IDX P6, R14, R13, R12, R11 ;  /* 0x0000000c0d0e7389 */ /* 0x00006400000c000b */
[----:B01----:R-:W-:Y:S01]  /*ffe0*/  ENDCOLLECTIVE ;  /* 0x000000000000791b */ /* 0x003fe20003800000 */
.L_x_4325:
        /* <DEDUP_REMOVED lines=13> */
.L_x_4326:
[----:B------:R-:W-:Y:S02]  /*100c0*/  IMAD.MOV.U32 R13, RZ, RZ, R2 ;  /* 0x000000ffff0d7224 */ /* 0x000fe400078e0002 */
[----:B------:R-:W-:Y:S02]  /*100d0*/  IMAD.MOV.U32 R12, RZ, RZ, 0x7 ;  /* 0x00000007ff0c7424 */ /* 0x000fe400078e00ff */
[----:B------:R-:W-:-:S07]  /*100e0*/  IMAD.MOV.U32 R6, RZ, RZ, R14 ;  /* 0x000000ffff067224 */ /* 0x000fce00078e000e */
[----:B------:R-:W-:Y:S05]  /*100f0*/  WARPSYNC.COLLECTIVE R15, `(.L_x_4327) ;  /* 0x000000000f087348 */ /* 0x000fea0003c00000 */
[----:B------:R0:W1:Y:S02]  /*10100*/  SHFL.IDX P6, R14, R13, R12, R11 ;  /* 0x0000000c0d0e7389 */ /* 0x00006400000c000b */
[----:B01----:R-:W-:Y:S01]  /*10110*/  ENDCOLLECTIVE ;  /* 0x000000000000791b */ /* 0x003fe20003800000 */
.L_x_4327:
        /* <DEDUP_REMOVED lines=12> */
.L_x_4328:
[----:B------:R-:W-:Y:S01]  /*101e0*/  IMAD.MOV.U32 R0, RZ, RZ, R14 ;  /* 0x000000ffff007224 */ /* 0x000fe200078e000e */
[----:B------:R-:W-:Y:S06]  /*101f0*/  BRA `(.L_x_4329) ;  /* 0xffffffc400447947 */ /* 0x000fec000383ffff */
.L_x_4225:
[----:B0-----:R0:W1:Y:S02]  /*10200*/  SYNCS.PHASECHK.TRANS64.TRYWAIT P0, [R17+URZ+0x22820], R0 ;  /* 0x02282000110075a7 */ /* 0x001064000800017f */
[----:B-1----:R-:W-:Y:S05]  /*10210*/  @!P0 NANOSLEEP.SYNCS 0x989680 ;  /* 0x009896800000895d */ /* 0x002fea0003900000 */
[----:B------:R-:W1:Y:S02]  /*10220*/  @!P0 SYNCS.PHASECHK.TRANS64 P0, [R17+URZ+0x22820], R0 ;  /* 0x02282000110085a7 */ /* 0x000e64000800007f */
[----:B-1----:R-:W-:Y:S05]  /*10230*/  @!P0 BRA `(.L_x_4225) ;  /* 0xfffffffc00f08947 */ /* 0x002fea000383ffff */
[----:B------:R-:W-:Y:S05]  /*10240*/  BRA `(.L_x_4330) ;  /* 0xffffffc400ac7947 */ /* 0x000fea000383ffff */
.L_x_4229:
[----:B-1----:R1:W2:Y:S02]  /*10250*/  SYNCS.PHASECHK.TRANS64.TRYWAIT P0, [R2+URZ+0x22860], R3 ;  /* 0x02286003020075a7 */ /* 0x0022a4000800017f */
[----:B--2---:R-:W-:Y:S05]  /*10260*/  @!P0 NANOSLEEP.SYNCS 0x989680 ;  /* 0x009896800000895d */ /* 0x004fea0003900000 */
[----:B------:R-:W2:Y:S02]  /*10270*/  @!P0 SYNCS.PHASECHK.TRANS64 P0, [R2+URZ+0x22860], R3 ;  /* 0x02286003020085a7 */ /* 0x000ea4000800007f */
[----:B--2---:R-:W-:Y:S05]  /*10280*/  @!P0 BRA `(.L_x_4229) ;  /* 0xfffffffc00f08947 */ /* 0x004fea000383ffff */
[----:B------:R-:W-:Y:S05]  /*10290*/  BRA `(.L_x_4331) ;  /* 0xffffffc400d07947 */ /* 0x000fea000383ffff */
.L_x_4242:
[----:B-1----:R1:W2:Y:S02]  /*102a0*/  SYNCS.PHASECHK.TRANS64.TRYWAIT P0, [R3+URZ+0x22840], R2 ;  /* 0x02284002030075a7 */ /* 0x0022a4000800017f */
[----:B--2---:R-:W-:Y:S05]  /*102b0*/  @!P0 NANOSLEEP.SYNCS 0x989680 ;  /* 0x009896800000895d */ /* 0x004fea0003900000 */
[----:B------:R-:W2:Y:S02]  /*102c0*/  @!P0 SYNCS.PHASECHK.TRANS64 P0, [R3+URZ+0x22840], R2 ;  /* 0x02284002030085a7 */ /* 0x000ea4000800007f */
[----:B--2---:R-:W-:Y:S05]  /*102d0*/  @!P0 BRA `(.L_x_4242) ;  /* 0xfffffffc00f08947 */ /* 0x004fea000383ffff */
[----:B------:R-:W-:Y:S05]  /*102e0*/  BRA `(.L_x_4332) ;  /* 0xffffffcc00c47947 */ /* 0x000fea000383ffff */
.L_x_4247:
[----:B--2---:R2:W3:Y:S02]  /*102f0*/  SYNCS.PHASECHK.TRANS64.TRYWAIT P0, [R3+URZ+0x22860], R2 ;  /* 0x02286002030075a7 */ /* 0x0044e4000800017f */
[----:B---3--:R-:W-:Y:S05]  /*10300*/  @!P0 NANOSLEEP.SYNCS 0x989680 ;  /* 0x009896800000895d */ /* 0x008fea0003900000 */
[----:B------:R-:W3:Y:S02]  /*10310*/  @!P0 SYNCS.PHASECHK.TRANS64 P0, [R3+URZ+0x22860], R2 ;  /* 0x02286002030085a7 */ /* 0x000ee4000800007f */
[----:B---3--:R-:W-:Y:S05]  /*10320*/  @!P0 BRA `(.L_x_4247) ;  /* 0xfffffffc00f08947 */ /* 0x008fea000383ffff */
[----:B------:R-:W-:Y:S05]  /*10330*/  BRA `(.L_x_4333) ;  /* 0xffffffd0003c7947 */ /* 0x000fea000383ffff */
.L_x_4259:
[----:B0-----:R0:W1:Y:S02]  /*10340*/  SYNCS.PHASECHK.TRANS64.TRYWAIT P0, [R4+URZ+0x22840], R2 ;  /* 0x02284002040075a7 */ /* 0x001064000800017f */
[----:B-1----:R-:W-:Y:S05]  /*10350*/  @!P0 NANOSLEEP.SYNCS 0x989680 ;  /* 0x009896800000895d */ /* 0x002fea0003900000 */
[----:B------:R-:W1:Y:S02]  /*10360*/  @!P0 SYNCS.PHASECHK.TRANS64 P0, [R4+URZ+0x22840], R2 ;  /* 0x02284002040085a7 */ /* 0x000e64000800007f */
[----:B-1----:R-:W-:Y:S05]  /*10370*/  @!P0 BRA `(.L_x_4259) ;  /* 0xfffffffc00f08947 */ /* 0x002fea000383ffff */
[----:B------:R-:W-:Y:S05]  /*10380*/  BRA `(.L_x_4334) ;  /* 0xffffffd8001c7947 */ /* 0x000fea000383ffff */
.L_x_4264:
[----:B-1----:R1:W2:Y:S02]  /*10390*/  SYNCS.PHASECHK.TRANS64.TRYWAIT P0, [R4+URZ+0x22860], R2 ;  /* 0x02286002040075a7 */ /* 0x0022a4000800017f */
[----:B--2---:R-:W-:Y:S05]  /*103a0*/  @!P0 NANOSLEEP.SYNCS 0x989680 ;  /* 0x009896800000895d */ /* 0x004fea0003900000 */
[----:B------:R-:W2:Y:S02]  /*103b0*/  @!P0 SYNCS.PHASECHK.TRANS64 P0, [R4+URZ+0x22860], R2 ;  /* 0x02286002040085a7 */ /* 0x000ea4000800007f */
[----:B--2---:R-:W-:Y:S05]  /*103c0*/  @!P0 BRA `(.L_x_4264) ;  /* 0xfffffffc00f08947 */ /* 0x004fea000383ffff */
[----:B------:R-:W-:Y:S05]  /*103d0*/  BRA `(.L_x_4335) ;  /* 0xffffffd800947947 */ /* 0x000fea000383ffff */
.L_x_4275:
[----:B--2---:R2:W3:Y:S02]  /*103e0*/  SYNCS.PHASECHK.TRANS64.TRYWAIT P0, [R4+URZ+0x22840], R2 ;  /* 0x02284002040075a7 */ /* 0x0044e4000800017f */
[----:B---3--:R-:W-:Y:S05]  /*103f0*/  @!P0 NANOSLEEP.SYNCS 0x989680 ;  /* 0x009896800000895d */ /* 0x008fea0003900000 */
[----:B------:R-:W3:Y:S02]  /*10400*/  @!P0 SYNCS.PHASECHK.TRANS64 P0, [R4+URZ+0x22840], R2 ;  /* 0x02284002040085a7 */ /* 0x000ee4000800007f */
[----:B---3--:R-:W-:Y:S05]  /*10410*/  @!P0 BRA `(.L_x_4275) ;  /* 0xfffffffc00f08947 */ /* 0x008fea000383ffff */
[----:B------:R-:W-:Y:S05]  /*10420*/  BRA `(.L_x_4336) ;  /* 0xffffffe0005c7947 */ /* 0x000fea000383ffff */
.L_x_4280:
[----:B-1----:R1:W3:Y:S02]  /*10430*/  SYNCS.PHASECHK.TRANS64.TRYWAIT P0, [R4+URZ+0x22860], R2 ;  /* 0x02286002040075a7 */ /* 0x0022e4000800017f */
[----:B---3--:R-:W-:Y:S05]  /*10440*/  @!P0 NANOSLEEP.SYNCS 0x989680 ;  /* 0x009896800000895d */ /* 0x008fea0003900000 */
[----:B------:R-:W3:Y:S02]  /*10450*/  @!P0 SYNCS.PHASECHK.TRANS64 P0, [R4+URZ+0x22860], R2 ;  /* 0x02286002040085a7 */ /* 0x000ee4000800007f */
[----:B---3--:R-:W-:Y:S05]  /*10460*/  @!P0 BRA `(.L_x_4280) ;  /* 0xfffffffc00f08947 */ /* 0x008fea000383ffff */
[----:B------:R-:W-:Y:S05]  /*10470*/  BRA `(.L_x_4337) ;  /* 0xffffffe000d47947 */ /* 0x000fea000383ffff */
.L_x_4292:
[----:B------:R-:W-:Y:S01]  /*10480*/  BSSY B0, `(.L_x_4338) ;  /* 0x0000008000007945 */ /* 0x000fe20003800000 */
[----:B-----5:R-:W-:Y:S02]  /*10490*/  IMAD.MOV.U32 R13, RZ, RZ, R2 ;  /* 0x000000ffff0d7224 */ /* 0x020fe400078e0002 */
[----:B------:R-:W-:Y:S02]  /*104a0*/  IMAD.MOV.U32 R12, RZ, RZ, RZ ;  /* 0x000000ffff0c7224 */ /* 0x000fe400078e00ff */
[----:B------:R-:W-:Y:S02]  /*104b0*/  IMAD.MOV.U32 R11, RZ, RZ, 0x1f ;  /* 0x0000001fff0b7424 */ /* 0x000fe400078e00ff */
[----:B------:R-:W-:-:S07]  /*104c0*/  IMAD.MOV.U32 R15, RZ, RZ, -0x1 ;  /* 0xffffffffff0f7424 */ /* 0x000fce00078e00ff */
[----:B-1----:R-:W-:Y:S05]  /*104d0*/  WARPSYNC.COLLECTIVE R15, `(.L_x_4339) ;  /* 0x000000000f087348 */ /* 0x002fea0003c00000 */
[----:B------:R0:W2:Y:S02]  /*104e0*/  SHFL.IDX P6, R14, R13, R12, R11 ;  /* 0x0000000c0d0e7389 */ /* 0x0000a400000c000b */
[----:B012---:R-:W-:Y:S01]  /*104f0*/  ENDCOLLECTIVE ;  /* 0x000000000000791b */ /* 0x007fe20003800000 */
.L_x_4339:
[----:B------:R-:W-:Y:S05]  /*10500*/  BSYNC B0 ;  /* 0x0000000000007941 */ /* 0x000fea0003800000 */
.L_x_4338:
[----:B------:R-:W-:Y:S05]  /*10510*/  BRA `(.L_x_4340) ;  /* 0xffffffe800a47947 */ /* 0x000fea000383ffff */
.L_x_4295:
[----:B0-----:R0:W1:Y:S02]  /*10520*/  SYNCS.PHASECHK.TRANS64.TRYWAIT P0, [R0+URZ+0x22820], R3 ;  /* 0x02282003000075a7 */ /* 0x001064000800017f */
[----:B-1----:R-:W-:Y:S05]  /*10530*/  @!P0 NANOSLEEP.SYNCS 0x989680 ;  /* 0x009896800000895d */ /* 0x002fea0003900000 */
[----:B------:R-:W1:Y:S02]  /*10540*/  @!P0 SYNCS.PHASECHK.TRANS64 P0, [R0+URZ+0x22820], R3 ;  /* 0x02282003000085a7 */ /* 0x000e64000800007f */
[----:B-1----:R-:W-:Y:S05]  /*10550*/  @!P0 BRA `(.L_x_4295) ;  /* 0xfffffffc00f08947 */ /* 0x002fea000383ffff */
[----:B------:R-:W-:Y:S05]  /*10560*/  BRA `(.L_x_4341) ;  /* 0xffffffe800f07947 */ /* 0x000fea000383ffff */
.L_x_4296:
        /* <DEDUP_REMOVED lines=11> */
.L_x_4343:
[----:B------:R-:W-:Y:S05]  /*10620*/  BSYNC B0 ;  /* 0x0000000000007941 */ /* 0x000fea0003800000 */
.L_x_4342:
[----:B------:R-:W-:Y:S05]  /*10630*/  BRA `(.L_x_4344) ;  /* 0xffffffe800d87947 */ /* 0x000fea000383ffff */
.L_x_4299:
[----:B------:R-:W-:Y:S01]  /*10640*/  BSSY B1, `(.L_x_4345) ;  /* 0x0000006000017945 */ /* 0x000fe20003800000 */
[----:B------:R-:W-:-:S07]  /*10650*/  IMAD.MOV.U32 R15, RZ, RZ, -0x1 ;  /* 0xffffffffff0f7424 */ /* 0x000fce00078e00ff */
[----:B01----:R-:W-:Y:S05]  /*10660*/  WARPSYNC.COLLECTIVE R15, `(.L_x_4346) ;  /* 0x000000000f0c7348 */ /* 0x003fea0003c00000 */
[----:B------:R-:W-:Y:S02]  /*10670*/  ELECT P6, UR62, PT ;  /* 0x00000000003e782f */ /* 0x000fe400038c0000 */
[----:B------:R-:W-:Y:S01]  /*10680*/  MOV R14, UR62 ;  /* 0x0000003e000e7c02 */ /* 0x000fe20008000f00 */
[----:B01----:R-:W-:Y:S10]  /*10690*/  ENDCOLLECTIVE ;  /* 0x000000000000791b */ /* 0x003ff40003800000 */
.L_x_4346:
[----:B------:R-:W-:Y:S05]  /*106a0*/  BSYNC B1 ;  /* 0x0000000000017941 */ /* 0x000fea0003800000 */
.L_x_4345:
[----:B------:R-:W-:Y:S05]  /*106b0*/  BRA `(.L_x_4347) ;  /* 0xffffffe800d07947 */ /* 0x000fea000383ffff */
.L_x_4301:
[----:B0-----:R0:W1:Y:S02]  /*106c0*/  SYNCS.PHASECHK.TRANS64.TRYWAIT P0, [R6+URZ], R5 ;  /* 0x00000005060075a7 */ /* 0x001064000800017f */
[----:B-1----:R-:W-:Y:S05]  /*106d0*/  @!P0 NANOSLEEP.SYNCS 0x989680 ;  /* 0x009896800000895d */ /* 0x002fea0003900000 */
[----:B------:R-:W1:Y:S02]  /*106e0*/  @!P0 SYNCS.PHASECHK.TRANS64 P0, [R6+URZ], R5 ;  /* 0x00000005060085a7 */ /* 0x000e64000800007f */
[----:B-1----:R-:W-:Y:S05]  /*106f0*/  @!P0 BRA `(.L_x_4301) ;  /* 0xfffffffc00f08947 */ /* 0x002fea000383ffff */
[----:B------:R-:W-:Y:S05]  /*10700*/  BRA `(.L_x_4348) ;  /* 0xffffffec00087947 */ /* 0x000fea000383ffff */
.L_x_4302:
[----:B-1----:R1:W2:Y:S02]  /*10710*/  SYNCS.PHASECHK.TRANS64.TRYWAIT P0, [R3+URZ], R2 ;  /* 0x00000002030075a7 */ /* 0x0022a4000800017f */
[----:B--2---:R-:W-:Y:S05]  /*10720*/  @!P0 NANOSLEEP.SYNCS 0x989680 ;  /* 0x009896800000895d */ /* 0x004fea0003900000 */
[----:B------:R-:W2:Y:S02]  /*10730*/  @!P0 SYNCS.PHASECHK.TRANS64 P0, [R3+URZ], R2 ;  /* 0x00000002030085a7 */ /* 0x000ea4000800007f */
[----:B--2---:R-:W-:Y:S05]  /*10740*/  @!P0 BRA `(.L_x_4302) ;  /* 0xfffffffc00f08947 */ /* 0x004fea000383ffff */
[----:B------:R-:W-:Y:S05]  /*10750*/  BRA `(.L_x_4349) ;  /* 0xffffffe800fc7947 */ /* 0x000fea000383ffff */
.L_x_4304:
[----:B-1----:R1:W2:Y:S02]  /*10760*/  SYNCS.PHASECHK.TRANS64.TRYWAIT P0, [R18+URZ], R5 ;  /* 0x00000005120075a7 */ /* 0x0022a4000800017f */
[----:B--2---:R-:W-:Y:S05]  /*10770*/  @!P0 NANOSLEEP.SYNCS 0x989680 ;  /* 0x009896800000895d */ /* 0x004fea0003900000 */
[----:B------:R-:W2:Y:S02]  /*10780*/  @!P0 SYNCS.PHASECHK.TRANS64 P0, [R18+URZ], R5 ;  /* 0x00000005120085a7 */ /* 0x000ea4000800007f */
[----:B--2---:R-:W-:Y:S05]  /*10790*/  @!P0 BRA `(.L_x_4304) ;  /* 0xfffffffc00f08947 */ /* 0x004fea000383ffff */
[----:B------:R-:W-:Y:S05]  /*107a0*/  BRA `(.L_x_4350) ;  /* 0xffffffec00007947 */ /* 0x000fea000383ffff */
.L_x_4351:
        /* <DEDUP_REMOVED lines=13> */
.L_x_6049:


//--------------------- .text._ZN7cutlass13device_kernelIN5flash11enable_sm90INS1_16FlashAttnFwdSm90INS1_25CollectiveMainloopFwdSm90ILi2EN4cute5tupleIJNS5_1CILi1EEES8_S8_EEENS6_IJNS7_ILi128EEENS7_ILi96EEENS7_ILi64EEEEEELi256ENS_6half_tEfNS_4arch4Sm90ELb1ELb0ELb0ELb0ELb0ELb0ELb1ELb1ELb0ELb1ELb0ELb0EEENS1_21CollectiveEpilogueFwdINS6_IJSA_NS7_ILi256EEESB_EEES9_SE_SG_Li256ELb0ELb1ELb0ELb0EEENS1_30DynamicPersistentTileSchedulerILi256ELi128ELb0ELb1ELb1EEEEEEEEEvNT_6ParamsE --------------------------
	.section	.text._ZN7cutlass13device_kernelIN5flash11enable_sm90INS1_16FlashAttnFwdSm90INS1_25CollectiveMainloopFwdSm90ILi2EN4cute5tupleIJNS5_1CILi1EEES8_S8_EEENS6_IJNS7_ILi128EEENS7_ILi96EEENS7_ILi64EEEEEELi256ENS_6half_tEfNS_4arch4Sm90ELb1ELb0ELb0ELb0ELb0ELb0ELb1ELb1ELb0ELb1ELb0ELb0EEENS1_21CollectiveEpilogueFwdINS6_IJSA_NS7_ILi256EEESB_EEES9_SE_SG_Li256ELb0ELb1ELb0ELb0EEENS1_30DynamicPersistentTileSchedulerILi256ELi128ELb0ELb1ELb1EEEEEEEEEvNT_6ParamsE,"ax",@progbits
	.align	128
.text._ZN7cutlass13device_kernelIN5flash11enable_sm90INS1_16FlashAttnFwdSm90INS1_25CollectiveMainloopFwdSm90ILi2EN4cute5tupleIJNS5_1CILi1EEES8_S8_EEENS6_IJNS7_ILi128EEENS7_ILi96EEENS7_ILi64EEEEEELi256ENS_6half_tEfNS_4arch4Sm90ELb1ELb0ELb0ELb0ELb0ELb0ELb1ELb1ELb0ELb1ELb0ELb0EEENS1_21CollectiveEpilogueFwdINS6_IJSA_NS7_ILi256EEESB_EEES9_SE_SG_Li256ELb0ELb1ELb0ELb0EEENS1_30DynamicPersistentTileSchedulerILi256ELi128ELb0ELb1ELb1EEEEEEEEEvNT_6ParamsE:
        .type           _ZN7cutlass13device_kernelIN5flash11enable_sm90INS1_16FlashAttnFwdSm90INS1_25CollectiveMainloopFwdSm90ILi2EN4cute5tupleIJNS5_1CILi1EEES8_S8_EEENS6_IJNS7_ILi128EEENS7_ILi96EEENS7_ILi64EEEEEELi256ENS_6half_tEfNS_4arch4Sm90ELb1ELb0ELb0ELb0ELb0ELb0ELb1ELb1ELb0ELb1ELb0ELb0EEENS1_21CollectiveEpilogueFwdINS6_IJSA_NS7_ILi256EEESB_EEES9_SE_SG_Li256ELb0ELb1ELb0ELb0EEENS1_30DynamicPersistentTileSchedulerILi256ELi128ELb0ELb1ELb1EEEEEEEEEvNT_6ParamsE,@function
        .size           _ZN7cutlass13device_kernelIN5flash11enable_sm90INS1_16FlashAttnFwdSm90INS1_25CollectiveMainloopFwdSm90ILi2EN4cute5tupleIJNS5_1CILi1EEES8_S8_EEENS6_IJNS7_ILi128EEENS7_ILi96EEENS7_ILi64EEEEEELi256ENS_6half_tEfNS_4arch4Sm90ELb1ELb0ELb0ELb0ELb0ELb0ELb1ELb1ELb0ELb1ELb0ELb0EEENS1_21CollectiveEpilogueFwdINS6_IJSA_NS7_ILi256EEESB_EEES9_SE_SG_Li256ELb0ELb1ELb0ELb0EEENS1_30DynamicPersistentTileSchedulerILi256ELi128ELb0ELb1ELb1EEEEEEEEEvNT_6ParamsE,(.L_x_6050 - _ZN7cutlass13device_kernelIN5flash11enable_sm90INS1_16FlashAttnFwdSm90INS1_25CollectiveMainloopFwdSm90ILi2EN4cute5tupleIJNS5_1CILi1EEES8_S8_EEENS6_IJNS7_ILi128EEENS7_ILi96EEENS7_ILi64EEEEEELi256ENS_6half_tEfNS_4arch4Sm90ELb1ELb0ELb0ELb0ELb0ELb0ELb1ELb1ELb0ELb1ELb0ELb0EEENS1_21CollectiveEpilogueFwdINS6_IJSA_NS7_ILi256EEESB_EEES9_SE_SG_Li256ELb0ELb1ELb0ELb0EEENS1_30DynamicPersistentTileSchedulerILi256ELi128ELb0ELb1ELb1EEEEEEEEEvNT_6ParamsE)
        .other          _ZN7cutlass13device_kernelIN5flash11enable_sm90INS1_16FlashAttnFwdSm90INS1_25CollectiveMainloopFwdSm90ILi2EN4cute5tupleIJNS5_1CILi1EEES8_S8_EEENS6_IJNS7_ILi128EEENS7_ILi96EEENS7_ILi64EEEEEELi256ENS_6half_tEfNS_4arch4Sm90ELb1ELb0ELb0ELb0ELb0ELb0ELb1ELb1ELb0ELb1ELb0ELb0EEENS1_21CollectiveEpilogueFwdINS6_IJSA_NS7_ILi256EEESB_EEES9_SE_SG_Li256ELb0ELb1ELb0ELb0EEENS1_30DynamicPersistentTileSchedulerILi256ELi128ELb0ELb1ELb1EEEEEEEEEvNT_6ParamsE,@"STO_CUDA_ENTRY STV_DEFAULT"
_ZN7cutlass13device_kernelIN5flash11enable_sm90INS1_16FlashAttnFwdSm90INS1_25CollectiveMainloopFwdSm90ILi2EN4cute5tupleIJNS5_1CILi1EEES8_S8_EEENS6_IJNS7_ILi128EEENS7_ILi96EEENS7_ILi64EEEEEELi256ENS_6half_tEfNS_4arch4Sm90ELb1ELb0ELb0ELb0ELb0ELb0ELb1ELb1ELb0ELb1ELb0ELb0EEENS1_21CollectiveEpilogueFwdINS6_IJSA_NS7_ILi256EEESB_EEES9_SE_SG_Li256ELb0ELb1ELb0ELb0EEENS1_30DynamicPersistentTileSchedulerILi256ELi128ELb0ELb1ELb1EEEEEEEEEvNT_6ParamsE:
        /* <DEDUP_REMOVED lines=18> */
.L_x_4353:
[----:B------:R-:W-:Y:S05]  /*0120*/  BSYNC B0 ;  /* 0x0000000000007941 */ /* 0x000fea0003800000 */
.L_x_4352:
        /* <DEDUP_REMOVED lines=43> */
.L_x_4354:
        /* <DEDUP_REMOVED lines=22> */
.L_x_4355:
        /* <DEDUP_REMOVED lines=18> */
.L_x_4356:
        /* <DEDUP_REMOVED lines=22> */
.L_x_4357:
        /* <DEDUP_REMOVED lines=22> */
.L_x_4358:
        /* <DEDUP_REMOVED lines=9> */
.L_x_4360:
[----:B------:R-:W-:-:S08]  /*09b0*/  NOP ;  /* 0x0000000000007918 */ /* 0x000fd00000000000 */
[----:B------:R-:W1:Y:S02]  /*09c0*/  USETMAXREG.TRY_ALLOC.CTAPOOL UP0, 0xf0 ;  /* 0x000000f0000079c8 */ /* 0x000e640008000600 */
[----:B-1----:R-:W-:-:S13]  /*09d0*/  PLOP3.LUT P0, PT, PT, PT, UP0, 0x80, 0x0 ;  /* 0x000000000000781c */ /* 0x002fda0003f0f008 */
[----:B------:R-:W-:Y:S05]  /*09e0*/  @!P0 BRA `(.L_x_4360) ;  /* 0xfffffffc00f08947 */ /* 0x000fea000383ffff */
[----:B------:R-:W1:Y:S01]  /*09f0*/  S2R R0, SR_TID.X ;  /* 0x0000000000007919 */ /* 0x000e620000002100 */
[----:B------:R-:W2:Y:S08]  /*0a00*/  S2UR UR4, SR_CTAID.X ;  /* 0x00000000000479c3 */ /* 0x000eb00000002500 */
[----:B------:R-:W-:Y:S08]  /*0a10*/  BAR.ARV 0x4, 0x180 ;  /* 0x0106000000007b1d */ /* 0x000ff00000002000 */
[----:B------:R-:W-:Y:S06]  /*0a20*/  BAR.ARV 0x8, 0x180 ;  /* 0x0206000000007b1d */ /* 0x000fec0000002000 */
[----:B-1----:R-:W-:-:S04]  /*0a30*/  SHF.R.U32.HI R0, RZ, 0x7, R0 ;  /* 0x00000007ff007819 */ /* 0x002fc80000011600 */
[----:B------:R-:W-:Y:S02]  /*0a40*/  ISETP.NE.AND P0, PT, R0, 0x1, PT ;  /* 0x000000010000780c */ /* 0x000fe40003f05270 */
[----:B------:R-:W2:Y:S11]  /*0a50*/  LDC R0, c[0x0][0xd38] ;  /* 0x00034e00ff007b82 */ /* 0x000eb60000000800 */
[----:B------:R-:W-:Y:S06]  /*0a60*/  @!P0 BAR.ARV 0x9, 0x100 ;  /* 0x0244000000008b1d */ /* 0x000fec0000002000 */
[----:B--2---:R-:W-:-:S13]  /*0a70*/  ISETP.LE.AND P0, PT, R0, UR4, PT ;  /* 0x0000000400007c0c */ /* 0x004fda000bf03270 */
[----:B------:R-:W-:Y:S05]  /*0a80*/  @P0 EXIT ;  /* 0x000000000000094d */ /* 0x000fea0003800000 */
[----:B------:R-:W2:Y:S01]  /*0a90*/  LDL R3, [R1+0x4c] ;  /* 0x00004c0001037983 */ /* 0x000ea20000100800 */
[----:B------:R-:W-:Y:S01]  /*0aa0*/  UMOV UR37, URZ ;  /* 0x0000003f00257c82 */ /* 0x000fe20008000000 */
[----:B------:R-:W-:Y:S01]  /*0ab0*/  UMOV UR36, URZ ;  /* 0x0000003f00247c82 */ /* 0x000fe20008000000 */
[----:B0-----:R-:W0:Y:S02]  /*0ac0*/  S2R R2, SR_TID.X ;  /* 0x0000000000027919 */ /* 0x001e240000002100 */
[----:B0-----:R-:W-:Y:S01]  /*0ad0*/  VIADD R232, R2, 0xffffff80 ;  /* 0xffffff8002e87836 */ /* 0x001fe20000000000 */
[----:B--2---:R-:W-:-:S04]  /*0ae0*/  R2UR UR5, R3 ;  /* 0x00000000030572ca */ /* 0x004fc800000e0000 */
[----:B------:R-:W-:-:S04]  /*0af0*/  SHF.R.S32.HI R3, RZ, 0x1f, R232 ;  /* 0x0000001fff037819 */ /* 0x000fc800000114e8 */
[CC--:B------:R-:W-:Y:S02]  /*0b00*/  LEA.HI R5, R3.reuse, R232.reuse, RZ, 0x7 ;  /* 0x000000e803057211 */ /* 0x0c0fe400078f38ff */
[-C--:B------:R-:W-:Y:S02]  /*0b10*/  LEA.HI R0, R3, R232.reuse, RZ, 0x4 ;  /* 0x000000e803007211 */ /* 0x080fe400078f20ff */
[----:B------:R-:W-:Y:S02]  /*0b20*/  LOP3.LUT R223, R5, 0xffffff80, RZ, 0xc0, !PT ;  /* 0xffffff8005df7812 */ /* 0x000fe400078ec0ff */
[----:B------:R-:W-:Y:S01]  /*0b30*/  SHF.R.S32.HI R9, RZ, 0x4, R0 ;  /* 0x00000004ff097819 */ /* 0x000fe20000011400 */
[----:B------:R-:W-:Y:S01]  /*0b40*/  ULOP3.LUT UR5, UR5, 0x1, URZ, 0xfc, !UPT ;  /* 0x0000000105057892 */ /* 0x000fe2000f8efc3f */
[----:B------:R-:W-:Y:S01]  /*0b50*/  LEA.HI R2, R3, R232, RZ, 0x5 ;  /* 0x000000e803027211 */ /* 0x000fe200078f28ff */
[----:B------:R-:W-:Y:S01]  /*0b60*/  IMAD.IADD R223, R232, 0x1, -R223 ;  /* 0x00000001e8df7824 */ /* 0x000fe200078e0adf */
[----:B------:R-:W-:-:S02]  /*0b70*/  LOP3.LUT R7, R0, 0x3fffff0, RZ, 0xc0, !PT ;  /* 0x03fffff000077812 */ /* 0x000fc400078ec0ff */
[----:B------:R-:W-:Y:S01]  /*0b80*/  LEA.HI R0, R0, R9, RZ, 0x1 ;  /* 0x0000000900007211 */ /* 0x000fe200078f08ff */
[----:B------:R-:W-:Y:S01]  /*0b90*/  IMAD.SHL.U32 R2, R2, 0x20, RZ ;  /* 0x0000002002027824 */ /* 0x000fe200078e00ff */
[----:B------:R-:W-:Y:S01]  /*0ba0*/  SHF.R.S32.HI R4, RZ, 0x1f, R223 ;  /* 0x0000001fff047819 */ /* 0x000fe200000114df */
[----:B------:R-:W-:Y:S01]  /*0bb0*/  IMAD.IADD R7, R232, 0x1, -R7 ;  /* 0x00000001e8077824 */ /* 0x000fe200078e0a07 */
[----:B------:R-:W-:Y:S01]  /*0bc0*/  LOP3.LUT R0, R0, 0x1ffffffe, RZ, 0xc0, !PT ;  /* 0x1ffffffe00007812 */ /* 0x000fe200078ec0ff */
[----:B------:R-:W-:Y:S01]  /*0bd0*/  IMAD.U32 R227, RZ, RZ, UR5 ;  /* 0x00000005ffe37e24 */ /* 0x000fe2000f8e00ff */
[----:B------:R-:W-:Y:S01]  /*0be0*/  LEA.HI R6, R4, R223, RZ, 0x2 ;  /* 0x000000df04067211 */ /* 0x000fe200078f10ff */
[----:B------:R-:W-:Y:S01]  /*0bf0*/  UMOV UR5, URZ ;  /* 0x0000003f00057c82 */ /* 0x000fe20008000000 */
[----:B------:R-:W-:Y:S01]  /*0c00*/  LEA.HI R10, R3, R232, RZ, 0x2 ;  /* 0x000000e8030a7211 */ /* 0x000fe200078f10ff */
[----:B------:R-:W-:Y:S01]  /*0c10*/  IMAD.IADD R0, R9, 0x1, -R0 ;  /* 0x0000000109007824 */ /* 0x000fe200078e0a00 */
[--C-:B------:R-:W-:Y:S01]  /*0c20*/  SHF.R.S32.HI R8, RZ, 0x2, R6.reuse ;  /* 0x00000002ff087819 */ /* 0x100fe20000011406 */
[----:B------:R-:W-:Y:S01]  /*0c30*/  IMAD.U32 R222, RZ, RZ, UR5 ;  /* 0x00000005ffde7e24 */ /* 0x000fe2000f8e00ff */
        /* <DEDUP_REMOVED lines=8> */
[----:B------:R-:W-:Y:S01]  /*0cc0*/  LEA.HI R3, R3, R232, RZ, 0x3 ;  /* 0x000000e803037211 */ /* 0x000fe200078f18ff */
[----:B------:R-:W-:Y:S01]  /*0cd0*/  IMAD R226, R0, 0x8, R7 ;  /* 0x0000000800e27824 */ /* 0x000fe200078e0207 */
[----:B------:R-:W-:-:S02]  /*0ce0*/  LOP3.LUT R11, R11, 0xfffffff8, RZ, 0xc0, !PT ;  /* 0xfffffff80b0b7812 */ /* 0x000fc400078ec0ff */
[----:B------:R-:W-:Y:S02]  /*0cf0*/  LEA.HI R4, R4, R223, RZ, 0x5 ;  /* 0x000000df04047211 */ /* 0x000fe400078f28ff */
[----:B------:R-:W-:Y:S01]  /*0d00*/  LOP3.LUT R9, R5, 0x3fffffe, RZ, 0xc0, !PT ;  /* 0x03fffffe05097812 */ /* 0x000fe200078ec0ff */
[----:B------:R-:W-:Y:S01]  /*0d10*/  IMAD.IADD R11, R8, 0x1, -R11 ;  /* 0x00000001080b7824 */ /* 0x000fe200078e0a0b */
[----:B------:R-:W-:Y:S02]  /*0d20*/  LOP3.LUT R5, R3, 0xfffffff8, RZ, 0xc0, !PT ;  /* 0xfffffff803057812 */ /* 0x000fe400078ec0ff */
[----:B------:R-:W-:Y:S01]  /*0d30*/  SHF.R.S32.HI R4, RZ, 0x5, R4 ;  /* 0x00000005ff047819 */ /* 0x000fe20000011404 */
[----:B------:R-:W-:Y:S01]  /*0d40*/  IMAD.IADD R9, R224, 0x1, -R9 ;  /* 0x00000001e0097824 */ /* 0x000fe200078e0a09 */
[----:B------:R-:W-:Y:S01]  /*0d50*/  LEA.HI R8, R2, R2, RZ, 0x1 ;  /* 0x0000000202087211 */ /* 0x000fe200078f08ff */
[----:B------:R-:W-:Y:S01]  /*0d60*/  IMAD.IADD R218, R232, 0x1, -R5 ;  /* 0x00000001e8da7824 */ /* 0x000fe200078e0a05 */
[----:B------:R-:W-:Y:S01]  /*0d70*/  LOP3.LUT R6, R6, 0x7ffffffc, RZ, 0xc0, !PT ;  /* 0x7ffffffc06067812 */ /* 0x000fe200078ec0ff */
[----:B------:R-:W-:Y:S01]  /*0d80*/  IMAD R4, R4, 0x10, R11 ;  /* 0x0000001004047824 */ /* 0x000fe200078e020b */
[----:B------:R-:W-:Y:S01]  /*0d90*/  LOP3.LUT R11, R8, 0x1ffffffe, RZ, 0xc0, !PT ;  /* 0x1ffffffe080b7812 */ /* 0x000fe200078ec0ff */
[----:B------:R-:W-:Y:S01]  /*0da0*/  IMAD.SHL.U32 R200, R218, 0x8, RZ ;  /* 0x00000008dac87824 */ /* 0x000fe200078e00ff */
[----:B------:R-:W-:Y:S01]  /*0db0*/  SHF.R.S32.HI R221, RZ, 0x3, R3 ;  /* 0x00000003ffdd7819 */ /* 0x000fe20000011403 */
[----:B------:R-:W-:-:S02]  /*0dc0*/  IMAD R225, R9, 0x40, R4 ;  /* 0x0000004009e17824 */ /* 0x000fc400078e0204 */
[C---:B------:R-:W-:Y:S01]  /*0dd0*/  VIADD R205, R200.reuse, 0x40 ;  /* 0x00000040c8cd7836 */ /* 0x040fe20000000000 */
[----:B------:R-:W-:Y:S01]  /*0de0*/  SHF.R.S32.HI R231, RZ, 0x1f, R200 ;  /* 0x0000001fffe77819 */ /* 0x000fe200000114c8 */
[C---:B------:R-:W-:Y:S02]  /*0df0*/  VIADD R204, R200.reuse, 0x80 ;  /* 0x00000080c8cc7836 */ /* 0x040fe40000000000 */
[----:B------:R-:W-:Y:S01]  /*0e00*/  VIADD R206, R200, 0xc0 ;  /* 0x000000c0c8ce7836 */ /* 0x000fe20000000000 */
[----:B------:R-:W-:Y:S01]  /*0e10*/  SHF.R.S32.HI R230, RZ, 0x1f, R205 ;  /* 0x0000001fffe67819 */ /* 0x000fe200000114cd */
[----:B------:R-:W-:Y:S01]  /*0e20*/  IMAD.IADD R202, R2, 0x1, -R11 ;  /* 0x0000000102ca7824 */ /* 0x000fe200078e0a0b */
[----:B------:R-:W-:Y:S01]  /*0e30*/  SHF.R.S32.HI R229, RZ, 0x1f, R204 ;  /* 0x0000001fffe57819 */ /* 0x000fe200000114cc */
[----:B------:R-:W-:Y:S01]  /*0e40*/  IMAD.IADD R203, R223, 0x1, -R6 ;  /* 0x00000001dfcb7824 */ /* 0x000fe200078e0a06 */
[----:B------:R-:W-:Y:S01]  /*0e50*/  SHF.R.S32.HI R228, RZ, 0x1f, R206 ;  /* 0x0000001fffe47819 */ /* 0x000fe200000114ce */
[----:B------:R-:W-:-:S07]  /*0e60*/  IMAD R202, R202, 0x8, R225 ;  /* 0x00000008caca7824 */ /* 0x000fce00078e02e1 */
.L_x_4412:
        /* <DEDUP_REMOVED lines=21> */
.L_x_4361:
[----:B------:R-:W-:Y:S01]  /*0fc0*/  ULDC UR7, c[0x0][0xd54] ;  /* 0x0003550000077ab9 */ /* 0x000fe20000000800 */
[----:B------:R-:W-:Y:S01]  /*0fd0*/  UMOV UR6, UR9 ;  /* 0x0000000900067c82 */ /* 0x000fe20008000000 */
[----:B------:R-:W-:-:S11]  /*0fe0*/  UISETP.NE.AND UP0, UPT, UR7, 0x1, UPT ;  /* 0x000000010700788c */ /* 0x000fd6000bf05270 */
[----:B------:R-:W-:Y:S02]  /*0ff0*/  @UP0 ULDC.64 UR10, c[0x0][0xd58] ;  /* 0x00035600000a0ab9 */ /* 0x000fe40000000a00 */
[----:B------:R-:W-:-:S04]  /*1000*/  UIMAD.WIDE.U32 UR4, UR9, UR10, URZ ;  /* 0x0000000a090472a5 */ /* 0x000fc8000f8e003f */
[----:B------:R-:W-:-:S04]  /*1010*/  @UP0 USHF.R.U32.HI UR6, URZ, UR11, UR5 ;  /* 0x0000000b3f060299 */ /* 0x000fc80008011605 */
[----:B------:R-:W-:-:S12]  /*1020*/  UIMAD UR4, UR6, UR7, URZ ;  /* 0x00000007060472a4 */ /* 0x000fd8000f8e023f */
.L_x_4362:
[----:B------:R-:W0:Y:S01]  /*1030*/  LDC R0, c[0x0][0x448] ;  /* 0x00011200ff007b82 */ /* 0x000e220000000800 */
[----:B------:R-:W-:Y:S01]  /*1040*/  ULOP3.LUT UR5, URZ, UR6, URZ, 0x33, !UPT ;  /* 0x000000063f057292 */ /* 0x000fe2000f8e333f */
[----:B------:R-:W-:Y:S01]  /*1050*/  CS2R R170, SRZ ;  /* 0x0000000000aa7805 */ /* 0x000fe2000001ff00 */
[----:B------:R-:W-:Y:S01]  /*1060*/  ULDC.64 UR10, c[0x0][0x418] ;  /* 0x00010600000a7ab9 */ /* 0x000fe20000000a00 */
[----:B------:R-:W-:Y:S01]  /*1070*/  ULDC UR6, c[0x0][0xd3c] ;  /* 0x00034f0000067ab9 */ /* 0x000fe20000000800 */
[----:B------:R-:W-:Y:S01]  /*1080*/  UISETP.NE.U32.AND UP0, UPT, UR10, URZ, UPT ;  /* 0x0000003f0a00728c */ /* 0x000fe2000bf05070 */
[----:B------:R-:W-:Y:S01]  /*1090*/  CS2R R148, SRZ ;  /* 0x0000000000947805 */ /* 0x000fe2000001ff00 */
[----:B------:R-:W-:Y:S01]  /*10a0*/  UIADD3 UR5, UR5, UR6, URZ ;  /* 0x0000000605057290 */ /* 0x000fe2000fffe03f */
[----:B------:R-:W-:Y:S01]  /*10b0*/  CS2R R168, SRZ ;  /* 0x0000000000a87805 */ /* 0x000fe2000001ff00 */
[----:B------:R-:W-:Y:S01]  /*10c0*/  UISETP.NE.AND.EX UP0, UPT, UR11, URZ, UPT, UP0 ;  /* 0x0000003f0b00728c */ /* 0x000fe2000bf05300 */
[----:B------:R-:W-:Y:S01]  /*10d0*/  CS2R R144, SRZ ;  /* 0x0000000000907805 */ /* 0x000fe2000001ff00 */
[----:B------:R-:W-:Y:S01]  /*10e0*/  USHF.L.U32 UR38, UR5, 0x7, URZ ;  /* 0x0000000705267899 */ /* 0x000fe2000800063f */
[----:B------:R-:W-:Y:S01]  /*10f0*/  CS2R R120, SRZ ;  /* 0x0000000000787805 */ /* 0x000fe2000001ff00 */
[----:B------:R-:W-:Y:S01]  /*1100*/  ULDC UR6, c[0x0][0x424] ;  /* 0x0001090000067ab9 */ /* 0x000fe20000000800 */
[----:B------:R-:W-:Y:S01]  /*1110*/  ULDC UR5, c[0x0][0x288] ;  /* 0x0000a20000057ab9 */ /* 0x000fe20000000800 */
[----:B------:R-:W-:Y:S01]  /*1120*/  UIADD3 UR10, UR38, 0x7f, URZ ;  /* 0x0000007f260a7890 */ /* 0x000fe2000fffe03f */
[----:B------:R-:W-:Y:S01]  /*1130*/  CS2R R116, SRZ ;  /* 0x0000000000747805 */ /* 0x000fe2000001ff00 */
[----:B------:R-:W-:Y:S01]  /*1140*/  UIADD3 UR5, -UR5, 0x60, URZ ;  /* 0x0000006005057890 */ /* 0x000fe2000fffe13f */
[----:B------:R-:W-:Y:S01]  /*1150*/  CS2R R140, SRZ ;  /* 0x00000000008c7805 */ /* 0x000fe2000001ff00 */
[----:B------:R-:W-:Y:S01]  /*1160*/  USEL UR12, UR6, 0x1, UP0 ;  /* 0x00000001060c7887 */ /* 0x000fe20008000000 */
[----:B------:R-:W-:Y:S01]  /*1170*/  CS2R R112, SRZ ;  /* 0x0000000000707805 */ /* 0x000fe2000001ff00 */
[----:B------:R-:W-:Y:S01]  /*1180*/  ULDC UR7, c[0x0][0x2f0] ;  /* 0x0000bc0000077ab9 */ /* 0x000fe20000000800 */
[----:B------:R-:W-:Y:S01]  /*1190*/  UIADD3 UR4, UR9, -UR4, URZ ;  /* 0x8000000409047290 */ /* 0x000fe2000fffe03f */
[----:B------:R-:W-:-:S02]  /*11a0*/  CS2R R108, SRZ ;  /* 0x00000000006c7805 */ /* 0x000fc4000001ff00 */
[----:B0-----:R-:W-:Y:S01]  /*11b0*/  ISETP.NE.AND P0, PT, R0, 0x1, PT ;  /* 0x000000010000780c */ /* 0x001fe20003f05270 */
[----:B------:R-:W-:Y:S01]  /*11c0*/  IMAD.U32 R0, RZ, RZ, UR10 ;  /* 0x0000000aff007e24 */ /* 0x000fe2000f8e00ff */
[----:B------:R-:W-:Y:S02]  /*11d0*/  UIMAD UR5, UR12, UR7, UR5 ;  /* 0x000000070c0572a4 */ /* 0x000fe4000f8e0205 */
[----:B------:R-:W-:Y:S01]  /*11e0*/  IMAD.U32 R201, RZ, RZ, UR12 ;  /* 0x0000000cffc97e24 */ /* 0x000fe2000f8e00ff */
[----:B------:R-:W-:Y:S01]  /*11f0*/  UIMAD UR6, UR12, UR7, 0x5f ;  /* 0x0000005f0c0674a4 */ /* 0x000fe2000f8e0207 */
[----:B------:R-:W-:Y:S01]  /*1200*/  CS2R R136, SRZ ;  /* 0x0000000000887805 */ /* 0x000fe2000001ff00 */
[----:B------:R-:W-:Y:S01]  /*1210*/  ULDC UR9, c[0x0][0xd48] ;  /* 0x0003520000097ab9 */ /* 0x000fe20000000800 */
[----:B------:R-:W-:Y:S01]  /*1220*/  CS2R R104, SRZ ;  /* 0x0000000000687805 */ /* 0x000fe2000001ff00 */
[----:B------:R-:W-:Y:S01]  /*1230*/  UISETP.NE.AND UP0, UPT, UR9, 0x1, UPT ;  /* 0x000000010900788c */ /* 0x000fe2000bf05270 */
[----:B------:R-:W-:Y:S01]  /*1240*/  CS2R R100, SRZ ;  /* 0x0000000000647805 */ /* 0x000fe2000001ff00 */
[----:B------:R-:W-:Y:S01]  /*1250*/  UIMAD.WIDE UR6, UR6, 0x2aaaaaab, URZ ;  /* 0x2aaaaaab060678a5 */ /* 0x000fe2000f8e023f */
[----:B------:R-:W-:-:S02]  /*1260*/  CS2R R132, SRZ ;  /* 0x0000000000847805 */ /* 0x000fc4000001ff00 */
[----:B------:R-:W-:Y:S01]  /*1270*/  CS2R R96, SRZ ;  /* 0x0000000000607805 */ /* 0x000fe2000001ff00 */
[----:B------:R-:W0:Y:S01]  /*1280*/  @P0 LDC R2, c[0x0][0x44c] ;  /* 0x00011300ff020b82 */ /* 0x000e220000000800 */
[----:B------:R-:W-:Y:S01]  /*1290*/  USHF.R.U32.HI UR6, URZ, 0x1f, UR7 ;  /* 0x0000001f3f067899 */ /* 0x000fe20008011607 */
[----:B------:R-:W-:Y:S02]  /*12a0*/  CS2R R92, SRZ ;  /* 0x00000000005c7805 */ /* 0x000fe4000001ff00 */
[----:B------:R-:W-:Y:S02]  /*12b0*/  CS2R R128, SRZ ;  /* 0x0000000000807805 */ /* 0x000fe4000001ff00 */
[----:B------:R-:W-:Y:S01]  /*12c0*/  CS2R R88, SRZ ;  /* 0x0000000000587805 */ /* 0x000fe2000001ff00 */
[----:B------:R-:W-:Y:S01]  /*12d0*/  ULEA.HI.SX32 UR6, UR7, UR6, 0x1c ;  /* 0x0000000607067291 */ /* 0x000fe2000f8fe23f */
[----:B------:R-:W-:Y:S02]  /*12e0*/  CS2R R84, SRZ ;  /* 0x0000000000547805 */ /* 0x000fe4000001ff00 */
[----:B------:R-:W-:Y:S01]  /*12f0*/  CS2R R124, SRZ ;  /* 0x00000000007c7805 */ /* 0x000fe2000001ff00 */
[----:B------:R-:W1:Y:S01]  /*1300*/  @P0 LDC R3, c[0x0][0x450] ;  /* 0x00011400ff030b82 */ /* 0x000e620000000800 */
[----:B------:R-:W-:Y:S01]  /*1310*/  @UP0 ULDC UR7, c[0x0][0xd50] ;  /* 0x0003540000070ab9 */ /* 0x000fe20000000800 */
        /* <DEDUP_REMOVED lines=14> */
[----:B0-----:R-:W-:Y:S01]  /*1400*/  @P0 IMAD.HI.U32 R2, R2, UR10, RZ ;  /* 0x0000000a02020c27 */ /* 0x001fe2000f8e00ff */
[----:B------:R-:W-:Y:S02]  /*1410*/  CS2R R36, SRZ ;  /* 0x0000000000247805 */ /* 0x000fe4000001ff00 */
[----:B------:R-:W-:Y:S02]  /*1420*/  CS2R R98, SRZ ;  /* 0x0000000000627805 */ /* 0x000fe4000001ff00 */
[----:B------:R-:W-:Y:S02]  /*1430*/  CS2R R186, SRZ ;  /* 0x0000000000ba7805 */ /* 0x000fe4000001ff00 */
[----:B------:R-:W-:Y:S02]  /*1440*/  CS2R R94, SRZ ;  /* 0x00000000005e7805 */ /* 0x000fe4000001ff00 */
[----:B------:R-:W-:-:S02]  /*1450*/  CS2R R90, SRZ ;  /* 0x00000000005a7805 */ /* 0x000fc4000001ff00 */
[----:B------:R-:W-:Y:S02]  /*1460*/  CS2R R184, SRZ ;  /* 0x0000000000b87805 */ /* 0x000fe4000001ff00 */
[----:B------:R-:W-:Y:S02]  /*1470*/  CS2R R86, SRZ ;  /* 0x0000000000567805 */ /* 0x000fe4000001ff00 */
[----:B-1----:R-:W-:Y:S02]  /*1480*/  @P0 SHF.R.U32.HI R0, RZ, R3, R2 ;  /* 0x00000003ff000219 */ /* 0x002fe40000011602 */
[----:B------:R-:W-:Y:S02]  /*1490*/  CS2R R82, SRZ ;  /* 0x0000000000527805 */ /* 0x000fe4000001ff00 */
[----:B------:R-:W-:Y:S02]  /*14a0*/  PLOP3.LUT P0, PT, PT, PT, PT, 0x80, 0x0 ;  /* 0x000000000000781c */ /* 0x000fe40003f0f070 */
[----:B------:R-:W-:-:S02]  /*14b0*/  CS2R R182, SRZ ;  /* 0x0000000000b67805 */ /* 0x000fc4000001ff00 */
[----:B------:R-:W-:Y:S01]  /*14c0*/  CS2R R78, SRZ ;  /* 0x00000000004e7805 */ /* 0x000fe2000001ff00 */
[----:B------:R-:W-:Y:S01]  /*14d0*/  VIADD R0, R0, UR5 ;  /* 0x0000000500007c36 */ /* 0x000fe20008000000 */
[----:B------:R-:W-:Y:S01]  /*14e0*/  ULDC UR5, c[0x0][0xd54] ;  /* 0x0003550000057ab9 */ /* 0x000fe20000000800 */
[----:B------:R-:W-:Y:S01]  /*14f0*/  CS2R R74, SRZ ;  /* 0x00000000004a7805 */ /* 0x000fe2000001ff00 */
[----:B------:R-:W-:Y:S01]  /*1500*/  UIMAD UR8, UR8, UR5, UR4 ;  /* 0x00000005080872a4 */ /* 0x000fe2000f8e0204 */
[----:B------:R-:W-:Y:S01]  /*1510*/  IMAD.HI R0, R0, 0x2aaaaaab, RZ ;  /* 0x2aaaaaab00007827 */ /* 0x000fe200078e02ff */
[----:B------:R-:W-:Y:S01]  /*1520*/  CS2R R180, SRZ ;  /* 0x0000000000b47805 */ /* 0x000fe2000001ff00 */
[----:B------:R-:W-:Y:S01]  /*1530*/  @UP0 ULDC UR4, c[0x0][0xd4c] ;  /* 0x0003530000040ab9 */ /* 0x000fe20000000800 */
[----:B------:R-:W-:Y:S01]  /*1540*/  CS2R R70, SRZ ;  /* 0x0000000000467805 */ /* 0x000fe2000001ff00 */
[----:B------:R-:W-:Y:S01]  /*1550*/  UIMAD.WIDE.U32 UR4, UR8, UR4, URZ ;  /* 0x00000004080472a5 */ /* 0x000fe2000f8e003f */
[----:B------:R-:W-:Y:S01]  /*1560*/  SHF.R.U32.HI R3, RZ, 0x1f, R0 ;  /* 0x0000001fff037819 */ /* 0x000fe20000011600 */
[----:B------:R-:W-:Y:S01]  /*1570*/  UMOV UR10, UR8 ;  /* 0x00000008000a7c82 */ /* 0x000fe20008000000 */
[----:B------:R-:W-:Y:S01]  /*1580*/  CS2R R66, SRZ ;  /* 0x0000000000427805 */ /* 0x000fe2000001ff00 */
[----:B------:R-:W-:Y:S01]  /*1590*/  @UP0 USHF.R.U32.HI UR10, URZ, UR7, UR5 ;  /* 0x000000073f0a0299 */ /* 0x000fe20008011605 */
[----:B------:R-:W-:-:S02]  /*15a0*/  LEA.HI.SX32 R156, R0, R3, 0x1c ;  /* 0x00000003009c7211 */ /* 0x000fc400078fe2ff */
[----:B------:R-:W-:Y:S01]  /*15b0*/  CS2R R2, SRZ ;  /* 0x0000000000027805 */ /* 0x000fe2000001ff00 */
[----:B------:R-:W-:Y:S01]  /*15c0*/  IMAD.MOV.U32 R0, RZ, RZ, RZ ;  /* 0x000000ffff007224 */ /* 0x000fe200078e00ff */
[----:B------:R-:W-:Y:S01]  /*15d0*/  UIADD3 UR4, -UR10, URZ, URZ ;  /* 0x0000003f0a047290 */ /* 0x000fe2000fffe13f */
[----:B------:R-:W-:Y:S01]  /*15e0*/  VIMNMX R156, R156, UR6, PT ;  /* 0x000000069c9c7c48 */ /* 0x000fe2000bfe0100 */
[----:B------:R-:W-:Y:S01]  /*15f0*/  IMAD.U32 R220, RZ, RZ, UR10 ;  /* 0x0000000affdc7e24 */ /* 0x000fe2000f8e00ff */
[----:B------:R-:W-:Y:S01]  /*1600*/  CS2R R178, SRZ ;  /* 0x0000000000b27805 */ /* 0x000fe2000001ff00 */
[----:B------:R-:W-:Y:S01]  /*1610*/  UIMAD UR4, UR9, UR4, UR8 ;  /* 0x00000004090472a4 */ /* 0x000fe2000f8e0208 */
[----:B------:R-:W-:Y:S02]  /*1620*/  ISETP.GE.AND P1, PT, R156, 0x1, PT ;  /* 0x000000019c00780c */ /* 0x000fe40003f26270 */
[----:B------:R-:W-:Y:S02]  /*1630*/  CS2R R62, SRZ ;  /* 0x00000000003e7805 */ /* 0x000fe4000001ff00 */
[----:B------:R-:W-:-:S02]  /*1640*/  CS2R R58, SRZ ;  /* 0x00000000003a7805 */ /* 0x000fc4000001ff00 */
[----:B------:R-:W-:Y:S02]  /*1650*/  CS2R R176, SRZ ;  /* 0x0000000000b07805 */ /* 0x000fe4000001ff00 */
[----:B------:R-:W-:Y:S01]  /*1660*/  CS2R R54, SRZ ;  /* 0x0000000000367805 */ /* 0x000fe2000001ff00 */
[----:B------:R-:W-:Y:S01]  /*1670*/  IMAD.U32 R219, RZ, RZ, UR4 ;  /* 0x00000004ffdb7e24 */ /* 0x000fe2000f8e00ff */
        /* <DEDUP_REMOVED lines=8> */
[----:B------:R-:W-:Y:S01]  /*1700*/  CS2R R26, SRZ ;  /* 0x00000000001a7805 */ /* 0x000fe2000001ff00 */
[----:B------:R-:W-:Y:S01]  /*1710*/  IMAD.MOV.U32 R30, RZ, RZ, RZ ;  /* 0x000000ffff1e7224 */ /* 0x000fe200078e00ff */
[----:B------:R-:W-:-:S02]  /*1720*/  CS2R R28, SRZ ;  /* 0x00000000001c7805 */ /* 0x000fc4000001ff00 */
        /* <DEDUP_REMOVED lines=14> */
[----:B------:R-:W-:Y:S02]  /*1810*/  USHF.R.U32.HI UR4, URZ, 0x4, UR5 ;  /* 0x000000043f047899 */ /* 0x000fe40008011605 */
[----:B------:R-:W-:Y:S02]  /*1820*/  UIADD3 UR5, UR5, 0xa000, URZ ;  /* 0x0000a00005057890 */ /* 0x000fe4000fffe03f */
[----:B------:R-:W-:Y:S02]  /*1830*/  ULOP3.LUT UR4, UR4, 0x3fff, URZ, 0xc0, !UPT ;  /* 0x00003fff04047892 */ /* 0x000fe4000f8ec03f */
[----:B------:R-:W-:Y:S02]  /*1840*/  USHF.R.U32.HI UR5, URZ, 0x4, UR5 ;  /* 0x000000043f057899 */ /* 0x000fe40008011605 */
[----:B------:R-:W-:Y:S02]  /*1850*/  ULOP3.LUT UR41, UR4, 0x10000, URZ, 0xfc, !UPT ;  /* 0x0001000004297892 */ /* 0x000fe4000f8efc3f */
[----:B------:R-:W-:-:S03]  /*1860*/  ULOP3.LUT UR40, UR5, 0x3fff, URZ, 0xc0, !UPT ;  /* 0x00003fff05287892 */ /* 0x000fc6000f8ec03f */
[----:B------:R-:W-:Y:S02]  /*1870*/  UMOV UR5, 0x40000040 ;  /* 0x4000004000057882 */ /* 0x000fe40000000000 */
[----:B------:R-:W-:Y:S01]  /*1880*/  UMOV UR4, UR41 ;  /* 0x0000002900047c82 */ /* 0x000fe20008000000 */
[----:B------:R-:W-:Y:S02]  /*1890*/  IMAD.U32 R23, RZ, RZ, UR5 ;  /* 0x00000005ff177e24 */ /* 0x000fe4000f8e00ff */
[----:B------:R-:W-:Y:S01]  /*18a0*/  IMAD.U32 R22, RZ, RZ, UR4 ;  /* 0x00000004ff167e24 */ /* 0x000fe2000f8e00ff */
        /* <DEDUP_REMOVED lines=17> */
.L_x_4364:
[----:B------:R-:W-:Y:S01]  /*19c0*/  R2UR UR5, R222 ;  /* 0x00000000de0572ca */ /* 0x000fe200000e0000 */
[----:B------:R-:W0:Y:S01]  /*19d0*/  S2R R3, SR_CgaCtaId ;  /* 0x0000000000037919 */ /* 0x000e220000008800 */
[----:B------:R-:W-:Y:S01]  /*19e0*/  MOV R0, 0x400 ;  /* 0x0000040000007802 */ /* 0x000fe20000000f00 */
[----:B------:R-:W1:Y:S10]  /*19f0*/  S2R R16, SR_TID.X ;  /* 0x0000000000107919 */ /* 0x000e740000002100 */
[----:B------:R-:W-:-:S04]  /*1a00*/  ULEA.HI UR4, UR5, UR5, URZ, 0x1 ;  /* 0x0000000505047291 */ /* 0x000fc8000f8f083f */
[----:B------:R-:W-:-:S04]  /*1a10*/  ULOP3.LUT UR4, UR4, 0xfffffffe, URZ, 0xc0, !UPT ;  /* 0xfffffffe04047892 */ /* 0x000fc8000f8ec03f */
[----:B------:R-:W-:-:S06]  /*1a20*/  UIADD3 UR4, UR5, -UR4, URZ ;  /* 0x8000000405047290 */ /* 0x000fcc000fffe03f */
[----:B------:R-:W-:-:S05]  /*1a30*/  IMAD.U32 R2, RZ, RZ, UR4 ;  /* 0x00000004ff027e24 */ /* 0x000fca000f8e00ff */
[----:B------:R-:W-:Y:S02]  /*1a40*/  SHF.L.U32 R2, R2, 0x1f, RZ ;  /* 0x0000001f02027819 */ /* 0x000fe400000006ff */
[----:B0-----:R-:W-:Y:S02]  /*1a50*/  LEA R5, R3, R0, 0x18 ;  /* 0x0000000003057211 */ /* 0x001fe400078ec0ff */
[----:B-1----:R-:W-:Y:S02]  /*1a60*/  SHF.R.U32.HI R16, RZ, 0x7, R16 ;  /* 0x00000007ff107819 */ /* 0x002fe40000011610 */
[----:B------:R-:W0:Y:S03]  /*1a70*/  SYNCS.PHASECHK.TRANS64.TRYWAIT P0, [R5+URZ+0x32400], R2 ;  /* 0x03240002050075a7 */ /* 0x000e26000800017f */
[----:B------:R-:W-:Y:S01]  /*1a80*/  VIADD R215, R16, 0x8 ;  /* 0x0000000810d77836 */ /* 0x000fe20000000000 */
[----:B0-----:R-:W-:Y:S06]  /*1a90*/  @!P0 BRA `(.L_x_4365) ;  /* 0x000000fc002c8947 */ /* 0x001fec0003800000 */
.L_x_4522:
[----:B------:R-:W-:Y:S05]  /*1aa0*/  WARPSYNC.ALL ;  /* 0x0000000000007948 */ /* 0x000fea0003800000 */
[----:B------:R-:W-:Y:S01]  /*1ab0*/  R2UR UR4, R227 ;  /* 0x00000000e30472ca */ /* 0x000fe200000e0000 */
[----:B------:R1:W-:-:S12]  /*1ac0*/  BAR.SYNC.DEFER_BLOCKING R215, 0x100 ;  /* 0x000400d70000751d */ /* 0x0003d80000010000 */
[----:B------:R-:W-:-:S05]  /*1ad0*/  IMAD.U32 R0, RZ, RZ, UR4 ;  /* 0x00000004ff007e24 */ /* 0x000fca000f8e00ff */
[----:B------:R-:W-:-:S13]  /*1ae0*/  ISETP.NE.AND P0, PT, R0, 0x3, PT ;  /* 0x000000030000780c */ /* 0x000fda0003f05270 */
[----:B-1----:R-:W-:Y:S05]  /*1af0*/  @!P0 BRA `(.L_x_4366) ;  /* 0x0000000000048947 */ /* 0x002fea0003800000 */
[----:B------:R-:W-:Y:S01]  /*1b00*/  BPT.TRAP 0x1 ;  /* 0x000000040000795c */ /* 0x000fe20000300000 */
.L_x_4366:
[----:B------:R-:W-:Y:S02]  /*1b10*/  IMAD.U32 R3, RZ, RZ, UR37 ;  /* 0x00000025ff037e24 */ /* 0x000fe4000f8e00ff */
[----:B------:R-:W-:-:S03]  /*1b20*/  IMAD.U32 R0, RZ, RZ, UR36 ;  /* 0x00000024ff007e24 */ /* 0x000fc6000f8e00ff */
[----:B------:R-:W-:Y:S01]  /*1b30*/  SHF.L.U32 R3, R3, 0x1f, RZ ;  /* 0x0000001f03037819 */ /* 0x000fe200000006ff */
[----:B------:R-:W-:-:S04]  /*1b40*/  IMAD R0, R0, 0x8, R5 ;  /* 0x0000000800007824 */ /* 0x000fc800078e0205 */
[----:B------:R1:W2:Y:S01]  /*1b50*/  SYNCS.PHASECHK.TRANS64.TRYWAIT P1, [R0+URZ+0x32430], R3 ;  /* 0x03243003000075a7 */ /* 0x0002a2000802017f */
[----:B------:R-:W-:Y:S05]  /*1b60*/  @!P0 BRA `(.L_x_4367) ;  /* 0x0000000000048947 */ /* 0x000fea0003800000 */
[----:B------:R-:W-:Y:S01]  /*1b70*/  BPT.TRAP 0x1 ;  /* 0x000000040000795c */ /* 0x000fe20000300000 */
.L_x_4367:
[----:B--2---:R-:W-:Y:S05]  /*1b80*/  @P1 BRA `(.L_x_4368) ;  /* 0x0000000000081947 */ /* 0x004fea0003800000 */
[----:B------:R-:W2:Y:S02]  /*1b90*/  SYNCS.PHASECHK.TRANS64.TRYWAIT P1, [R0+URZ+0x32430], R3 ;  /* 0x03243003000075a7 */ /* 0x000ea4000802017f */
[----:B--2---:R-:W-:Y:S05]  /*1ba0*/  @!P1 BRA `(.L_x_4369) ;  /* 0x000000f800fc9947 */ /* 0x004fea0003800000 */
.L_x_4368:
[----:B------:R-:W-:Y:S01]  /*1bb0*/  R2UR UR4, R5 ;  /* 0x00000000050472ca */ /* 0x000fe200000e0000 */
[----:B------:R-:W-:Y:S01]  /*1bc0*/  WARPGROUP.ARRIVE ;  /* 0x00000000000079c5 */ /* 0x000fe20000000000 */
[----:B------:R-:W-:Y:S01]  /*1bd0*/  UMOV UR8, UR41 ;  /* 0x0000002900087c82 */ /* 0x000fe20008000000 */
[----:B------:R-:W-:Y:S01]  /*1be0*/  UMOV UR9, 0x40000040 ;  /* 0x4000004000097882 */ /* 0x000fe20000000000 */
[----:B------:R-:W-:Y:S01]  /*1bf0*/  UMOV UR11, 0x40000040 ;  /* 0x40000040000b7882 */ /* 0x000fe20000000000 */
[----:B------:R-:W-:-:S08]  /*1c00*/  UIADD3 UR5, UR41, 0x2, URZ ;  /* 0x0000000229057890 */ /* 0x000fd0000fffe03f */
[----:B------:R-:W-:-:S04]  /*1c10*/  UIADD3 UR4, UR4, 0x1c400, URZ ;  /* 0x0001c40004047890 */ /* 0x000fc8000fffe03f */
[----:B------:R-:W-:-:S04]  /*1c20*/  USHF.R.U32.HI UR4, URZ, 0x4, UR4 ;  /* 0x000000043f047899 */ /* 0x000fc80008011604 */
[----:B------:R-:W-:-:S04]  /*1c30*/  ULOP3.LUT UR4, UR4, 0x3fff, URZ, 0xc0, !UPT ;  /* 0x00003fff04047892 */ /* 0x000fc8000f8ec03f */
[----:B------:R-:W-:-:S04]  /*1c40*/  ULOP3.LUT UR39, UR4, 0x10000, URZ, 0xfc, !UPT ;  /* 0x0001000004277892 */ /* 0x000fc8000f8efc3f */
[----:B------:R-:W-:-:S04]  /*1c50*/  UIMAD UR4, UR36, 0x300, UR39 ;  /* 0x00000300240478a4 */ /* 0x000fc8000f8e0227 */
[----:B------:R-:W-:-:S03]  /*1c60*/  UIADD3 UR6, UR4, 0x2, URZ ;  /* 0x0000000204067890 */ /* 0x000fc6000fffe03f */
[----:B------:R-:W-:Y:S02]  /*1c70*/  UMOV UR10, UR4 ;  /* 0x00000004000a7c82 */ /* 0x000fe40008000000 */
        /* <DEDUP_REMOVED lines=35> */
.L_x_4523:
[----:B------:R-:W-:Y:S05]  /*1eb0*/  @!P0 BRA `(.L_x_4371) ;  /* 0x0000000000048947 */ /* 0x000fea0003800000 */
[----:B------:R-:W-:Y:S01]  /*1ec0*/  BPT.TRAP 0x1 ;  /* 0x000000040000795c */ /* 0x000fe20000300000 */
.L_x_4371:
[----:B------:R4:W0:Y:S01]  /*1ed0*/  SYNCS.PHASECHK.TRANS64.TRYWAIT P1, [R0+URZ+0x32450], R3 ;  /* 0x03245003000075a7 */ /* 0x000822000802017f */
[----:B------:R-:W-:Y:S05]  /*1ee0*/  @!P0 BRA `(.L_x_4372) ;  /* 0x0000000000048947 */ /* 0x000fea0003800000 */
[----:B------:R-:W-:Y:S01]  /*1ef0*/  BPT.TRAP 0x1 ;  /* 0x000000040000795c */ /* 0x000fe20000300000 */
.L_x_4372:
[----:B0-----:R-:W-:Y:S05]  /*1f00*/  @P1 BRA `(.L_x_4373) ;  /* 0x0000000000081947 */ /* 0x001fea0003800000 */
[----:B------:R-:W0:Y:S02]  /*1f10*/  SYNCS.PHASECHK.TRANS64.TRYWAIT P1, [R0+URZ+0x32450], R3 ;  /* 0x03245003000075a7 */ /* 0x000e24000802017f */
[----:B0-----:R-:W-:Y:S05]  /*1f20*/  @!P1 BRA `(.L_x_4374) ;  /* 0x000000f800449947 */ /* 0x001fea0003800000 */
.L_x_4373:
[----:B------:R-:W-:Y:S01]  /*1f30*/  R2UR UR4, R5 ;  /* 0x00000000050472ca */ /* 0x000fe200000e0000 */
[----:B------:R-:W-:Y:S01]  /*1f40*/  WARPGROUP.ARRIVE ;  /* 0x00000000000079c5 */ /* 0x000fe20000000000 */
[----:B------:R-:W-:Y:S01]  /*1f50*/  UMOV UR9, 0x40000040 ;  /* 0x4000004000097882 */ /* 0x000fe20000000000 */
[----:B------:R-:W-:Y:S01]  /*1f60*/  UMOV UR11, 0x40000040 ;  /* 0x40000040000b7882 */ /* 0x000fe20000000000 */
[----:B------:R-:W-:Y:S01]  /*1f70*/  IMAD.U32 R11, RZ, RZ, UR9 ;  /* 0x00000009ff0b7e24 */ /* 0x000fe2000f8e00ff */
[----:B------:R-:W-:Y:S01]  /*1f80*/  UMOV UR13, 0x40000040 ;  /* 0x40000040000d7882 */ /* 0x000fe20000000000 */
[----:B------:R-:W-:Y:S01]  /*1f90*/  UMOV UR15, 0x40000040 ;  /* 0x40000040000f7882 */ /* 0x000fe20000000000 */
[----:B------:R-:W-:Y:S01]  /*1fa0*/  IMAD.U32 R9, RZ, RZ, UR13 ;  /* 0x0000000dff097e24 */ /* 0x000fe2000f8e00ff */
[----:B------:R-:W-:Y:S01]  /*1fb0*/  UMOV UR17, 0x40000040 ;  /* 0x4000004000117882 */ /* 0x000fe20000000000 */
[----:B------:R-:W-:Y:S01]  /*1fc0*/  UMOV UR19, 0x40000040 ;  /* 0x4000004000137882 */ /* 0x000fe20000000000 */
[----:B------:R-:W-:Y:S01]  /*1fd0*/  UMOV UR21, 0x40000040 ;  /* 0x4000004000157882 */ /* 0x000fe20000000000 */
[----:B------:R-:W-:Y:S01]  /*1fe0*/  UMOV UR23, 0x40000040 ;  /* 0x4000004000177882 */ /* 0x000fe20000000000 */
[----:B------:R-:W-:Y:S01]  /*1ff0*/  UMOV UR25, 0x40000040 ;  /* 0x4000004000197882 */ /* 0x000fe20000000000 */
[----:B------:R-:W-:Y:S01]  /*2000*/  UIADD3 UR4, UR4, 0x400, URZ ;  /* 0x0000040004047890 */ /* 0x000fe2000fffe03f */
[----:B------:R-:W0:Y:S01]  /*2010*/  LDC R72, c[0x0][0x448] ;  /* 0x00011200ff487b82 */ /* 0x000e220000000800 */
[----:B------:R-:W-:Y:S01]  /*2020*/  UMOV UR27, 0x40000040 ;  /* 0x40000040001b7882 */ /* 0x000fe20000000000 */
[----:B------:R-:W-:Y:S01]  /*2030*/  UMOV UR29, 0x40000040 ;  /* 0x40000040001d7882 */ /* 0x000fe20000000000 */
[----:B------:R-:W-:Y:S01]  /*2040*/  USHF.R.U32.HI UR4, URZ, 0x4, UR4 ;  /* 0x000000043f047899 */ /* 0x000fe20008011604 */
[----:B------:R-:W-:Y:S01]  /*2050*/  MOV R12, UR39 ;  /* 0x00000027000c7c02 */ /* 0x000fe20008000f00 */
[----:B------:R-:W-:Y:S01]  /*2060*/  UMOV UR31, 0x40000040 ;  /* 0x40000040001f7882 */ /* 0x000fe20000000000 */
[----:B------:R-:W-:Y:S01]  /*2070*/  UMOV UR33, 0x40000040 ;  /* 0x4000004000217882 */ /* 0x000fe20000000000 */
[----:B------:R-:W-:Y:S01]  /*2080*/  ULOP3.LUT UR6, UR4, 0x3fff, URZ, 0xc0, !UPT ;  /* 0x00003fff04067892 */ /* 0x000fe2000f8ec03f */
[----:B------:R-:W-:Y:S01]  /*2090*/  MOV R13, UR38 ;  /* 0x00000026000d7c02 */ /* 0x000fe20008000f00 */
[----:B------:R-:W-:Y:S01]  /*20a0*/  ULOP3.LUT UR4, UR40, 0x10000, URZ, 0xfc, !UPT ;  /* 0x0001000028047892 */ /* 0x000fe2000f8efc3f */
[----:B------:R-:W-:Y:S01]  /*20b0*/  MOV R20, UR37 ;  /* 0x0000002500147c02 */ /* 0x000fe20008000f00 */
[----:B------:R-:W-:Y:S01]  /*20c0*/  ULOP3.LUT UR7, UR6, 0x10000, URZ, 0xfc, !UPT ;  /* 0x0001000006077892 */ /* 0x000fe2000f8efc3f */
[----:B------:R-:W-:Y:S01]  /*20d0*/  MOV R21, UR36 ;  /* 0x0000002400157c02 */ /* 0x000fe20008000f00 */
[----:B------:R-:W-:Y:S01]  /*20e0*/  UIADD3 UR16, UR4, 0x404, URZ ;  /* 0x0000040404107890 */ /* 0x000fe2000fffe03f */
[----:B------:R-:W5:Y:S01]  /*20f0*/  LDC R214, c[0x0][0x2f0] ;  /* 0x0000bc00ffd67b82 */ /* 0x000f620000000800 */
[----:B------:R-:W-:Y:S01]  /*2100*/  UIMAD UR5, UR36, 0xc00, UR7 ;  /* 0x00000c00240578a4 */ /* 0x000fe2000f8e0207 */
[----:B------:R-:W-:Y:S01]  /*2110*/  R2UR UR56, R201 ;  /* 0x00000000c93872ca */ /* 0x000fe200000e0000 */
[----:B------:R-:W-:Y:S01]  /*2120*/  UMOV UR8, UR4 ;  /* 0x0000000400087c82 */ /* 0x000fe20008000000 */
[----:B------:R-:W-:Y:S01]  /*2130*/  UIADD3 UR20, UR4, 0x406, URZ ;  /* 0x0000040604147890 */ /* 0x000fe2000fffe03f */
[----:B------:R-:W-:Y:S01]  /*2140*/  IMAD.U32 R10, RZ, RZ, UR8 ;  /* 0x00000008ff0a7e24 */ /* 0x000fe2000f8e00ff */
[----:B------:R-:W-:Y:S01]  /*2150*/  UIADD3 UR18, UR5, 0x304, URZ ;  /* 0x0000030405127890 */ /* 0x000fe2000fffe03f */
[----:B------:R-:W5:Y:S01]  /*2160*/  S2R R74, SR_TID.X ;  /* 0x00000000004a7919 */ /* 0x000f620000002100 */
[----:B------:R-:W-:Y:S01]  /*2170*/  UMOV UR10, UR5 ;  /* 0x00000005000a7c82 */ /* 0x000fe20008000000 */
[----:B------:R-:W-:Y:S01]  /*2180*/  UIADD3 UR22, UR5, 0x306, URZ ;  /* 0x0000030605167890 */ /* 0x000fe2000fffe03f */
[----:B------:R-:W-:Y:S01]  /*2190*/  HGMMA.64x96x16.F32 R24, gdesc[UR8], R24, gsb0 ;  /* 0x01600000081879f0 */ /* 0x000fe20008000818 */
[----:B------:R-:W-:Y:S01]  /*21a0*/  UIADD3 UR8, UR4, 0x2, URZ ;  /* 0x0000000204087890 */ /* 0x000fe2000fffe03f */
[----:B0-----:R-:W-:Y:S01]  /*21b0*/  ISETP.NE.AND P1, PT, R72, 0x1, PT ;  /* 0x000000014800780c */ /* 0x001fe20003f25270 */
[----:B------:R-:W-:Y:S01]  /*21c0*/  UIADD3 UR9, UR5, 0x2, URZ ;  /* 0x0000000205097890 */ /* 0x000fe2000fffe03f */
[----:B------:R-:W0:Y:S01]  /*21d0*/  LDC R213, c[0x0][0x288] ;  /* 0x0000a200ffd57b82 */ /* 0x000e220000000800 */
        /* <DEDUP_REMOVED lines=30> */
[----:B------:R-:W-:Y:S01]  /*23c0*/  UMOV UR37, 0x40000040 ;  /* 0x4000004000257882 */ /* 0x000fe20000000000 */
[----:B------:R-:W-:Y:S01]  /*23d0*/  UMOV UR39, 0x40000040 ;  /* 0x4000004000277882 */ /* 0x000fe20000000000 */
[----:B-12-4-:R-:W-:Y:S01]  /*23e0*/  IMAD.U32 R3, RZ, RZ, UR37 ;  /* 0x00000025ff037e24 */ /* 0x016fe2000f8e00ff */
[----:B------:R-:W-:Y:S01]  /*23f0*/  ULOP3.LUT UR6, UR6, 0x3000000, URZ, 0xfc, !UPT ;  /* 0x0300000006067892 */ /* 0x000fe2000f8efc3f */
        /* <DEDUP_REMOVED lines=21> */
[----:B---3--:R-:W-:Y:S01]  /*2550*/  IMAD.U32 R5, RZ, RZ, UR13 ;  /* 0x0000000dff057e24 */ /* 0x008fe2000f8e00ff */
        /* <DEDUP_REMOVED lines=9> */
[----:B------:R-:W-:Y:S02]  /*25f0*/  UMOV UR36, UR4 ;  /* 0x0000000400247c82 */ /* 0x000fe40008000000 */
[----:B------:R-:W-:Y:S01]  /*2600*/  UMOV UR38, UR5 ;  /* 0x0000000500267c82 */ /* 0x000fe20008000000 */
[----:B------:R-:W-:Y:S01]  /*2610*/  IMAD.U32 R2, RZ, RZ, UR36 ;  /* 0x00000024ff027e24 */ /* 0x000fe2000f8e00ff */
        /* <DEDUP_REMOVED lines=37> */
[----:B------:R-:W-:Y:S01]  /*2870*/  HGMMA.64x96x16.F32 R24, gdesc[UR36], R24, gsb0 ;  /* 0x01600000241879f0 */ /* 0x000fe20008000818 */
[----:B------:R-:W-:Y:S02]  /*2880*/  R2UR UR38, R13 ;  /* 0x000000000d2672ca */ /* 0x000fe400000e0000 */
[----:B------:R-:W1:Y:S01]  /*2890*/  @P1 LDC R13, c[0x0][0x44c] ;  /* 0x00011300ff0d1b82 */ /* 0x000e620000000800 */
[----:B------:R-:W-:Y:S02]  /*28a0*/  R2UR UR36, R21 ;  /* 0x00000000152472ca */ /* 0x000fe400000e0000 */
[----:B------:R-:W-:Y:S02]  /*28b0*/  R2UR UR39, R12 ;  /* 0x000000000c2772ca */ /* 0x000fe400000e0000 */
[----:B------:R-:W-:-:S03]  /*28c0*/  R2UR UR37, R20 ;  /* 0x00000000142572ca */ /* 0x000fc600000e0000 */
[----:B------:R-:W2:Y:S03]  /*28d0*/  @P1 LDC R21, c[0x0][0x450] ;  /* 0x00011400ff151b82 */ /* 0x000ea60000000800 */
[----:B------:R-:W-:-:S03]  /*28e0*/  VIADD R12, R202, UR38 ;  /* 0x00000026ca0c7c36 */ /* 0x000fc60008000000 */
[----:B------:R-:W-:-:S07]  /*28f0*/  UIMAD UR4, UR36, 0xc00, UR6 ;  /* 0x00000c00240478a4 */ /* 0x000fce000f8e0206 */
[----:B------:R-:W-:Y:S01]  /*2900*/  UMOV UR10, UR4 ;  /* 0x00000004000a7c82 */ /* 0x000fe20008000000 */
[----:B-1----:R-:W-:-:S04]  /*2910*/  @P1 IMAD.HI.U32 R20, R12, R13, RZ ;  /* 0x0000000d0c141227 */ /* 0x002fc800078e00ff */
[----:B------:R-:W-:Y:S01]  /*2920*/  IMAD.MOV.U32 R13, RZ, RZ, R12 ;  /* 0x000000ffff0d7224 */ /* 0x000fe200078e000c */
[----:B--2---:R-:W-:Y:S01]  /*2930*/  @P1 SHF.R.U32.HI R13, RZ, R21, R20 ;  /* 0x00000015ff0d1219 */ /* 0x004fe20000011614 */
[----:B------:R-:W-:-:S04]  /*2940*/  IMAD.MOV.U32 R21, RZ, RZ, -0x60 ;  /* 0xffffffa0ff157424 */ /* 0x000fc800078e00ff */
[----:B------:R-:W1:Y:S01]  /*2950*/  SHFL.IDX PT, R20, R13, RZ, 0x1c1f ;  /* 0x001c1fff0d147589 */ /* 0x000e6200000e0000 */
[----:B------:R-:W-:-:S03]  /*2960*/  IMAD R21, R156, R21, 0x60 ;  /* 0x000000609c157424 */ /* 0x000fc600078e0215 */
[----:B------:R-:W2:Y:S01]  /*2970*/  SHFL.IDX PT, R72, R13, 0x1, 0x1c1f ;  /* 0x003c1f000d487f89 */ /* 0x000ea200000e0000 */
[----:B-----5:R-:W-:-:S04]  /*2980*/  IMAD R12, R214, UR56, R21 ;  /* 0x00000038d60c7c24 */ /* 0x020fc8000f8e0215 */
[----:B------:R-:W-:-:S05]  /*2990*/  IMAD R12, R203, -0x2, R12 ;  /* 0xfffffffecb0c7824 */ /* 0x000fca00078e020c */
[--C-:B0-----:R-:W-:Y:S01]  /*29a0*/  IADD3 R21, R12, 0x1, -R213.reuse ;  /* 0x000000010c157810 */ /* 0x101fe20007ffe8d5 */
[----:B------:R-:W-:-:S03]  /*29b0*/  IMAD R213, R214, UR56, -R213 ;  /* 0x00000038d6d57c24 */ /* 0x000fc6000f8e0ad5 */
[----:B-1----:R-:W-:-:S04]  /*29c0*/  VIADDMNMX R20, R20, R21, R12, PT ;  /* 0x0000001514147246 */ /* 0x002fc8000380010c */
[C---:B------:R-:W-:Y:S02]  /*29d0*/  ISETP.GT.AND P6, PT, R20.reuse, RZ, PT ;  /* 0x000000ff1400720c */ /* 0x040fe40003fc4270 */
[C---:B------:R-:W-:Y:S02]  /*29e0*/  ISETP.GT.AND P5, PT, R20.reuse, 0x1, PT ;  /* 0x000000011400780c */ /* 0x040fe40003fa4270 */
[C---:B------:R-:W-:Y:S02]  /*29f0*/  ISETP.GT.AND P4, PT, R20.reuse, 0x8, PT ;  /* 0x000000081400780c */ /* 0x040fe40003f84270 */
[----:B------:R-:W-:Y:S02]  /*2a00*/  ISETP.GT.AND P2, PT, R20, 0x9, PT ;  /* 0x000000091400780c */ /* 0x000fe40003f44270 */
[----:B--2---:R-:W-:Y:S02]  /*2a10*/  VIADDMNMX R72, R72, R21, R12, PT ;  /* 0x0000001548487246 */ /* 0x004fe4000380010c */
[----:B------:R-:W-:Y:S01]  /*2a20*/  ISETP.GT.AND P3, PT, R20, 0x10, PT ;  /* 0x000000101400780c */ /* 0x000fe20003f64270 */
[----:B------:R-:W-:-:S02]  /*2a30*/  WARPGROUP.DEPBAR.LE gsb0, 0x0 ;  /* 0x00008000000079c5 */ /* 0x000fc40000010000 */
[----:B------:R-:W-:Y:S02]  /*2a40*/  FSEL R21, R24, -INF , P6 ;  /* 0xff80000018157808 */ /* 0x000fe40003000000 */
[----:B------:R-:W-:Y:S02]  /*2a50*/  ISETP.GT.AND P6, PT, R20, 0x11, PT ;  /* 0x000000111400780c */ /* 0x000fe40003fc4270 */
[----:B------:R-:W-:Y:S02]  /*2a60*/  FSEL R25, R25, -INF , P5 ;  /* 0xff80000019197808 */ /* 0x000fe40002800000 */
[----:B------:R-:W-:Y:S02]  /*2a70*/  FSEL R73, R28, -INF , P4 ;  /* 0xff8000001c497808 */ /* 0x000fe40002000000 */
[----:B------:R-:W-:Y:S02]  /*2a80*/  FSEL R29, R29, -INF , P2 ;  /* 0xff8000001d1d7808 */ /* 0x000fe40001000000 */
[----:B------:R-:W-:-:S02]  /*2a90*/  ISETP.GT.AND P5, PT, R20, 0x18, PT ;  /* 0x000000181400780c */ /* 0x000fc40003fa4270 */
[C---:B------:R-:W-:Y:S02]  /*2aa0*/  ISETP.GT.AND P4, PT, R20.reuse, 0x19, PT ;  /* 0x000000191400780c */ /* 0x040fe40003f84270 */
[----:B------:R-:W-:Y:S02]  /*2ab0*/  ISETP.GT.AND P2, PT, R20, 0x20, PT ;  /* 0x000000201400780c */ /* 0x000fe40003f44270 */
[----:B------:R-:W-:Y:S02]  /*2ac0*/  FSEL R157, R32, -INF , P3 ;  /* 0xff800000209d7808 */ /* 0x000fe40001800000 */
[----:B------:R-:W-:Y:S02]  /*2ad0*/  FSEL R161, R33, -INF , P6 ;  /* 0xff80000021a17808 */ /* 0x000fe40003000000 */
[C---:B------:R-:W-:Y:S02]  /*2ae0*/  ISETP.GT.AND P3, PT, R20.reuse, 0x21, PT ;  /* 0x000000211400780c */ /* 0x040fe40003f64270 */
[----:B------:R-:W-:-:S02]  /*2af0*/  ISETP.GT.AND P6, PT, R20, 0x28, PT ;  /* 0x000000281400780c */ /* 0x000fc40003fc4270 */
[----:B------:R-:W-:Y:S02]  /*2b00*/  FSEL R166, R36, -INF , P5 ;  /* 0xff80000024a67808 */ /* 0x000fe40002800000 */
[----:B------:R-:W-:Y:S02]  /*2b10*/  FSEL R171, R37, -INF , P4 ;  /* 0xff80000025ab7808 */ /* 0x000fe40002000000 */
[----:B------:R-:W-:Y:S02]  /*2b20*/  FSEL R158, R40, -INF , P2 ;  /* 0xff800000289e7808 */ /* 0x000fe40001000000 */
[C---:B------:R-:W-:Y:S02]  /*2b30*/  ISETP.GT.AND P5, PT, R20.reuse, 0x29, PT ;  /* 0x000000291400780c */ /* 0x040fe40003fa4270 */
[C---:B------:R-:W-:Y:S02]  /*2b40*/  ISETP.GT.AND P4, PT, R20.reuse, 0x30, PT ;  /* 0x000000301400780c */ /* 0x040fe40003f84270 */
[----:B------:R-:W-:-:S02]  /*2b50*/  ISETP.GT.AND P2, PT, R20, 0x31, PT ;  /* 0x000000311400780c */ /* 0x000fc40003f44270 */
[----:B------:R-:W-:Y:S02]  /*2b60*/  FSEL R162, R41, -INF , P3 ;  /* 0xff80000029a27808 */ /* 0x000fe40001800000 */
[----:B------:R-:W-:Y:S02]  /*2b70*/  FSEL R170, R44, -INF , P6 ;  /* 0xff8000002caa7808 */ /* 0x000fe40003000000 */
[C---:B------:R-:W-:Y:S02]  /*2b80*/  ISETP.GT.AND P3, PT, R20.reuse, 0x38, PT ;  /* 0x000000381400780c */ /* 0x040fe40003f64270 */
[----:B------:R-:W-:Y:S02]  /*2b90*/  ISETP.GT.AND P6, PT, R20, 0x39, PT ;  /* 0x000000391400780c */ /* 0x000fe40003fc4270 */
[----:B------:R-:W-:Y:S02]  /*2ba0*/  FSEL R173, R45, -INF , P5 ;  /* 0xff8000002dad7808 */ /* 0x000fe40002800000 */
[----:B------:R-:W-:-:S02]  /*2bb0*/  FSEL R159, R48, -INF , P4 ;  /* 0xff800000309f7808 */ /* 0x000fc40002000000 */
[----:B------:R-:W-:Y:S02]  /*2bc0*/  FSEL R163, R49, -INF , P2 ;  /* 0xff80000031a37808 */ /* 0x000fe40001000000 */
[C---:B------:R-:W-:Y:S02]  /*2bd0*/  ISETP.GT.AND P5, PT, R20.reuse, 0x40, PT ;  /* 0x000000401400780c */ /* 0x040fe40003fa4270 */
[C---:B------:R-:W-:Y:S02]  /*2be0*/  ISETP.GT.AND P4, PT, R20.reuse, 0x41, PT ;  /* 0x000000411400780c */ /* 0x040fe40003f84270 */
[----:B------:R-:W-:Y:S02]  /*2bf0*/  ISETP.GT.AND P2, PT, R20, 0x48, PT ;  /* 0x000000481400780c */ /* 0x000fe40003f44270 */
[----:B------:R-:W-:Y:S02]  /*2c00*/  FSEL R167, R52, -INF , P3 ;  /* 0xff80000034a77808 */ /* 0x000fe40001800000 */
[----:B------:R-:W-:-:S02]  /*2c10*/  FSEL R172, R53, -INF , P6 ;  /* 0xff80000035ac7808 */ /* 0x000fc40003000000 */
[----:B------:R-:W-:Y:S02]  /*2c20*/  FMNMX.FTZ R12, R21, R25, !PT ;  /* 0x00000019150c7209 */ /* 0x000fe40007810000 */
[C---:B------:R-:W-:Y:S02]  /*2c30*/  ISETP.GT.AND P3, PT, R20.reuse, 0x49, PT ;  /* 0x000000491400780c */ /* 0x040fe40003f64270 */
[----:B------:R-:W-:Y:S02]  /*2c40*/  ISETP.GT.AND P6, PT, R20, 0x50, PT ;  /* 0x000000501400780c */ /* 0x000fe40003fc4270 */
[----:B------:R-:W-:Y:S02]  /*2c50*/  FSEL R160, R56, -INF , P5 ;  /* 0xff80000038a07808 */ /* 0x000fe40002800000 */
[----:B------:R-:W-:Y:S02]  /*2c60*/  FSEL R164, R57, -INF , P4 ;  /* 0xff80000039a47808 */ /* 0x000fe40002000000 */
[----:B------:R-:W-:-:S02]  /*2c70*/  FSEL R168, R60, -INF , P2 ;  /* 0xff8000003ca87808 */ /* 0x000fc40001000000 */
[C---:B------:R-:W-:Y:S02]  /*2c80*/  ISETP.GT.AND P5, PT, R20.reuse, 0x51, PT ;  /* 0x000000511400780c */ /* 0x040fe40003fa4270 */
[C---:B------:R-:W-:Y:S02]  /*2c90*/  ISETP.GT.AND P4, PT, R20.reuse, 0x58, PT ;  /* 0x000000581400780c */ /* 0x040fe40003f84270 */
[----:B------:R-:W-:Y:S02]  /*2ca0*/  ISETP.GT.AND P2, PT, R20, 0x59, PT ;  /* 0x000000591400780c */ /* 0x000fe40003f44270 */
[----:B------:R-:W-:Y:S02]  /*2cb0*/  FMNMX.FTZ R20, R73, R12, !PT ;  /* 0x0000000c49147209 */ /* 0x000fe40007810000 */
[----:B------:R-:W-:Y:S02]  /*2cc0*/  FSEL R174, R61, -INF , P3 ;  /* 0xff8000003dae7808 */ /* 0x000fe40001800000 */
[----:B------:R-:W-:-:S02]  /*2cd0*/  FSEL R12, R64, -INF , P6 ;  /* 0xff800000400c7808 */ /* 0x000fc40003000000 */
[C---:B------:R-:W-:Y:S02]  /*2ce0*/  ISETP.GT.AND P3, PT, R72.reuse, RZ, PT ;  /* 0x000000ff4800720c */ /* 0x040fe40003f64270 */
[C---:B------:R-:W-:Y:S02]  /*2cf0*/  ISETP.GT.AND P6, PT, R72.reuse, 0x1, PT ;  /* 0x000000014800780c */ /* 0x040fe40003fc4270 */
[----:B------:R-:W-:Y:S02]  /*2d00*/  FSEL R165, R65, -INF , P5 ;  /* 0xff80000041a57808 */ /* 0x000fe40002800000 */
[----:B------:R-:W-:Y:S02]  /*2d10*/  ISETP.GT.AND P5, PT, R72, 0x8, PT ;  /* 0x000000084800780c */ /* 0x000fe40003fa4270 */
[----:B------:R-:W-:Y:S02]  /*2d20*/  FSEL R26, R26, -INF , P3 ;  /* 0xff8000001a1a7808 */ /* 0x000fe40001800000 */
[----:B------:R-:W-:-:S02]  /*2d30*/  FSEL R24, R27, -INF , P6 ;  /* 0xff8000001b187808 */ /* 0x000fc40003000000 */
[----:B------:R-:W-:Y:S02]  /*2d40*/  FMNMX.FTZ R20, R29, R20, !PT ;  /* 0x000000141d147209 */ /* 0x000fe40007810000 */
[----:B------:R-:W-:Y:S02]  /*2d50*/  FSEL R169, R68, -INF , P4 ;  /* 0xff80000044a97808 */ /* 0x000fe40002000000 */
[----:B------:R-:W-:Y:S02]  /*2d60*/  ISETP.GT.AND P4, PT, R72, 0x9, PT ;  /* 0x000000094800780c */ /* 0x000fe40003f84270 */
[----:B------:R-:W-:Y:S02]  /*2d70*/  FSEL R30, R30, -INF , P5 ;  /* 0xff8000001e1e7808 */ /* 0x000fe40002800000 */
[----:B------:R-:W-:Y:S02]  /*2d80*/  FMNMX.FTZ R13, R26, R24, !PT ;  /* 0x000000181a0d7209 */ /* 0x000fe40007810000 */
        /* <DEDUP_REMOVED lines=16> */
[----:B------:R-:W-:Y:S02]  /*2e90*/  ISETP.GT.AND P5, PT, R72, 0x20, PT ;  /* 0x000000204800780c */ /* 0x000fe40003fa4270 */
[----:B------:R-:W-:Y:S02]  /*2ea0*/  FSEL R197, R39, -INF , P3 ;  /* 0xff80000027c57808 */ /* 0x000fe40001800000 */
[----:B------:R-:W-:-:S02]  /*2eb0*/  FMNMX.FTZ R20, R193, R20, !PT ;  /* 0x00000014c1147209 */ /* 0x000fc40007810000 */
[----:B------:R-:W-:Y:S02]  /*2ec0*/  FMNMX.FTZ R27, R158, R27, !PT ;  /* 0x0000001b9e1b7209 */ /* 0x000fe40007810000 */
[----:B------:R-:W-:Y:S02]  /*2ed0*/  ISETP.GT.AND P4, PT, R72, 0x21, PT ;  /* 0x000000214800780c */ /* 0x000fe40003f84270 */
[----:B------:R-:W-:Y:S02]  /*2ee0*/  FSEL R177, R42, -INF , P5 ;  /* 0xff8000002ab17808 */ /* 0x000fe40002800000 */
[----:B------:R-:W-:Y:S02]  /*2ef0*/  FMNMX.FTZ R20, R197, R20, !PT ;  /* 0x00000014c5147209 */ /* 0x000fe40007810000 */
[----:B------:R-:W-:Y:S02]  /*2f00*/  FMNMX.FTZ R27, R162, R27, !PT ;  /* 0x0000001ba21b7209 */ /* 0x000fe40007810000 */
[----:B------:R-:W-:-:S02]  /*2f10*/  ISETP.GT.AND P3, PT, R72, 0x28, PT ;  /* 0x000000284800780c */ /* 0x000fc40003f64270 */
[----:B------:R-:W-:Y:S02]  /*2f20*/  FSEL R189, R43, -INF , P4 ;  /* 0xff8000002bbd7808 */ /* 0x000fe40002000000 */
[----:B------:R-:W-:Y:S02]  /*2f30*/  FMNMX.FTZ R20, R177, R20, !PT ;  /* 0x00000014b1147209 */ /* 0x000fe40007810000 */
        /* <DEDUP_REMOVED lines=54> */
[----:B------:R-:W-:Y:S02]  /*32a0*/  FSEL R212, R71, -INF , P3 ;  /* 0xff80000047d47808 */ /* 0x000fe40001800000 */
[----:B------:R-:W-:Y:S01]  /*32b0*/  FMNMX.FTZ R13, R208, R13, !PT ;  /* 0x0000000dd00d7209 */ /* 0x000fe20007810000 */
[----:B------:R-:W0:Y:S03]  /*32c0*/  SHFL.BFLY PT, R27, R32, 0x2, 0x1f ;  /* 0x0c401f00201b7f89 */ /* 0x000e2600000e0000 */
        /* <DEDUP_REMOVED lines=17> */
[----:B------:R-:W-:Y:S01]  /*33e0*/  FFMA.FTZ R183, R29, UR5, -R210 ;  /* 0x000000051db77c23 */ /* 0x000fe200080108d2 */
[----:B------:R-:W-:Y:S01]  /*33f0*/  LOP3.LUT P2, RZ, R74, 0x7f, RZ, 0xc0, !PT ;  /* 0x0000007f4aff7812 */ /* 0x000fe2000784c0ff */
[----:B------:R-:W-:Y:S01]  /*3400*/  MUFU.EX2 R180, R180 ;  /* 0x000000b400b47308 */ /* 0x000fe20000000800 */
[----:B------:R-:W-:Y:S01]  /*3410*/  SHF.R.U32.HI R74, RZ, 0x7, R74 ;  /* 0x00000007ff4a7819 */ /* 0x000fe2000001164a */
[--C-:B------:R-:W-:Y:S01]  /*3420*/  FFMA.FTZ R185, R24, UR5, -R211.reuse ;  /* 0x0000000518b97c23 */ /* 0x100fe200080108d3 */
[--C-:B------:R-:W-:Y:S01]  /*3430*/  FFMA.FTZ R184, R26, UR5, -R211.reuse ;  /* 0x000000051ab87c23 */ /* 0x100fe200080108d3 */
[--C-:B------:R-:W-:Y:S01]  /*3440*/  FFMA.FTZ R186, R30, UR5, -R211.reuse ;  /* 0x000000051eba7c23 */ /* 0x100fe200080108d3 */
[----:B------:R-:W-:Y:S01]  /*3450*/  IADD3 R21, -R74, 0xb, RZ ;  /* 0x0000000b4a157810 */ /* 0x000fe20007ffe1ff */
[----:B------:R-:W-:Y:S01]  /*3460*/  FFMA.FTZ R187, R28, UR5, -R211 ;  /* 0x000000051cbb7c23 */ /* 0x000fe200080108d3 */
[--C-:B------:R-:W-:Y:S01]  /*3470*/  FFMA.FTZ R157, R157, UR5, -R210.reuse ;  /* 0x000000059d9d7c23 */ /* 0x100fe200080108d2 */
[----:B------:R-:W0:Y:S01]  /*3480*/  MUFU.EX2 R181, R181 ;  /* 0x000000b500b57308 */ /* 0x000e220000000800 */
[--C-:B------:R-:W-:Y:S01]  /*3490*/  FFMA.FTZ R161, R161, UR5, -R210.reuse ;  /* 0x00000005a1a17c23 */ /* 0x100fe200080108d2 */
[--C-:B------:R-:W-:Y:S01]  /*34a0*/  FFMA.FTZ R166, R166, UR5, -R210.reuse ;  /* 0x00000005a6a67c23 */ /* 0x100fe200080108d2 */
[----:B------:R-:W-:Y:S01]  /*34b0*/  FFMA.FTZ R171, R171, UR5, -R210 ;  /* 0x00000005abab7c23 */ /* 0x000fe200080108d2 */
[----:B------:R-:W-:-:S02]  /*34c0*/  @!P2 VIADD R24, R0, 0x32440 ;  /* 0x000324400018a836 */ /* 0x000fc40000000000 */
[--C-:B------:R-:W-:Y:S01]  /*34d0*/  FFMA.FTZ R176, R176, UR5, -R211.reuse ;  /* 0x00000005b0b07c23 */ /* 0x100fe200080108d3 */
[--C-:B------:R-:W-:Y:S01]  /*34e0*/  FFMA.FTZ R188, R188, UR5, -R211.reuse ;  /* 0x00000005bcbc7c23 */ /* 0x100fe200080108d3 */
[--C-:B------:R-:W-:Y:S01]  /*34f0*/  FFMA.FTZ R193, R193, UR5, -R211.reuse ;  /* 0x00000005c1c17c23 */ /* 0x100fe200080108d3 */
[----:B------:R-:W-:Y:S01]  /*3500*/  MUFU.EX2 R182, R182 ;  /* 0x000000b600b67308 */ /* 0x000fe20000000800 */
        /* <DEDUP_REMOVED lines=21> */
[--C-:B------:R-:W-:Y:S01]  /*3660*/  FFMA.FTZ R172, R172, UR5, -R210.reuse ;  /* 0x00000005acac7c23 */ /* 0x100fe200080108d2 */
[--C-:B------:R-:W-:Y:S01]  /*3670*/  FFMA.FTZ R178, R178, UR5, -R211.reuse ;  /* 0x00000005b2b27c23 */ /* 0x100fe200080108d3 */
[--C-:B------:R-:W-:Y:S01]  /*3680*/  FFMA.FTZ R190, R190, UR5, -R211.reuse ;  /* 0x00000005bebe7c23 */ /* 0x100fe200080108d3 */
[--C-:B------:R-:W-:Y:S01]  /*3690*/  FFMA.FTZ R195, R195, UR5, -R211.reuse ;  /* 0x00000005c3c37c23 */ /* 0x100fe200080108d3 */
[--C-:B------:R-:W-:Y:S01]  /*36a0*/  FFMA.FTZ R199, R199, UR5, -R211.reuse ;  /* 0x00000005c7c77c23 */ /* 0x100fe200080108d3 */
[--C-:B----4-:R-:W-:Y:S01]  /*36b0*/  FFMA.FTZ R215, R164, UR5, -R210.reuse ;  /* 0x00000005a4d77c23 */ /* 0x110fe200080108d2 */
        /* <DEDUP_REMOVED lines=10> */
[--C-:B------:R-:W-:Y:S01]  /*3760*/  FFMA.FTZ R207, R12, UR5, -R210.reuse ;  /* 0x000000050ccf7c23 */ /* 0x100fe200080108d2 */
[--C-:B------:R-:W-:Y:S01]  /*3770*/  FFMA.FTZ R12, R165, UR5, -R210.reuse ;  /* 0x00000005a50c7c23 */ /* 0x100fe200080108d2 */
[--C-:B------:R-:W-:Y:S01]  /*3780*/  FFMA.FTZ R165, R169, UR5, -R210.reuse ;  /* 0x00000005a9a57c23 */ /* 0x100fe200080108d2 */
[----:B------:R-:W-:Y:S01]  /*3790*/  FFMA.FTZ R210, R175, UR5, -R210 ;  /* 0x00000005afd27c23 */ /* 0x000fe200080108d2 */
[--C-:B------:R-:W-:Y:S01]  /*37a0*/  FFMA.FTZ R169, R196, UR5, -R211.reuse ;  /* 0x00000005c4a97c23 */ /* 0x100fe200080108d3 */
[--C-:B------:R-:W-:Y:S01]  /*37b0*/  FFMA.FTZ R192, R192, UR5, -R211.reuse ;  /* 0x00000005c0c07c23 */ /* 0x100fe200080108d3 */
[----:B------:R-:W0:Y:S01]  /*37c0*/  MUFU.EX2 R157, R157 ;  /* 0x0000009d009d7308 */ /* 0x000e220000000800 */
[--C-:B------:R-:W-:Y:S01]  /*37d0*/  FFMA.FTZ R175, R208, UR5, -R211.reuse ;  /* 0x00000005d0af7c23 */ /* 0x100fe200080108d3 */
[----:B------:R-:W-:Y:S01]  /*37e0*/  FFMA.FTZ R196, R212, UR5, -R211 ;  /* 0x00000005d4c47c23 */ /* 0x000fe200080108d3 */
[----:B------:R-:W-:Y:S01]  /*37f0*/  FADD.FTZ R181, R180, R181 ;  /* 0x000000b5b4b57221 */ /* 0x000fe20000010000 */
[----:B------:R-:W-:Y:S01]  /*3800*/  FADD.FTZ R185, R184, R185 ;  /* 0x000000b9b8b97221 */ /* 0x000fe20000010000 */
[----:B------:R-:W-:-:S02]  /*3810*/  @!P2 VIADD R0, R0, 0x32460 ;  /* 0x000324600000a836 */ /* 0x000fc40000000000 */
[----:B------:R-:W-:Y:S01]  /*3820*/  FADD.FTZ R182, R182, R181 ;  /* 0x000000b5b6b67221 */ /* 0x000fe20000010000 */
[----:B------:R-:W-:Y:S01]  /*3830*/  MUFU.EX2 R161, R161 ;  /* 0x000000a100a17308 */ /* 0x000fe20000000800 */
[----:B---3--:R-:W-:Y:S01]  /*3840*/  F2FP.F16.F32.PACK_AB R155, R187, R186 ;  /* 0x000000babb9b723e */ /* 0x008fe200000000ff */
[----:B------:R-:W-:Y:S01]  /*3850*/  FADD.FTZ R186, R186, R185 ;  /* 0x000000b9baba7221 */ /* 0x000fe20000010000 */
[----:B------:R-:W-:Y:S01]  /*3860*/  FADD.FTZ R182, R183, R182 ;  /* 0x000000b6b7b67221 */ /* 0x000fe20000010000 */
[----:B------:R-:W-:Y:S01]  /*3870*/  @!P2 PRMT R0, RZ, 0x654, R0 ;  /* 0x00000654ff00a816 */ /* 0x000fe20000000000 */
[----:B--2---:R-:W-:Y:S01]  /*3880*/  WARPGROUP.ARRIVE ;  /* 0x00000000000079c5 */ /* 0x004fe20000000000 */
[----:B------:R-:W-:Y:S02]  /*3890*/  FADD.FTZ R187, R187, R186 ;  /* 0x000000babbbb7221 */ /* 0x000fe40000010000 */
[----:B------:R-:W-:Y:S01]  /*38a0*/  MUFU.EX2 R166, R166 ;  /* 0x000000a600a67308 */ /* 0x000fe20000000800 */
[----:B0-----:R-:W-:-:S02]  /*38b0*/  FADD.FTZ R182, R157, R182 ;  /* 0x000000b69db67221 */ /* 0x001fc40000010000 */
[----:B------:R-:W-:Y:S01]  /*38c0*/  HGMMA.64x256x16.F32 R24, R152, gdesc[UR8].tnspB, RZ, !UPT, gsb0 ;  /* 0x43e0000898187df0 */ /* 0x000fe2000c0008ff */
[----:B------:R-:W-:Y:S01]  /*38d0*/  UIADD3 UR10, UR4, 0x80, URZ ;  /* 0x00000080040a7890 */ /* 0x000fe2000fffe03f */
[----:B------:R-:W-:-:S03]  /*38e0*/  UMOV UR11, 0x40000040 ;  /* 0x40000040000b7882 */ /* 0x000fc60000000000 */
[----:B------:R-:W-:Y:S08]  /*38f0*/  MUFU.EX2 R171, R171 ;  /* 0x000000ab00ab7308 */ /* 0x000ff00000000800 */
[----:B------:R-:W0:Y:S08]  /*3900*/  MUFU.EX2 R176, R176 ;  /* 0x000000b000b07308 */ /* 0x000e300000000800 */
[----:B------:R-:W2:Y:S08]  /*3910*/  MUFU.EX2 R188, R188 ;  /* 0x000000bc00bc7308 */ /* 0x000eb00000000800 */
[----:B------:R-:W-:Y:S01]  /*3920*/  MUFU.EX2 R193, R193 ;  /* 0x000000c100c17308 */ /* 0x000fe20000000800 */
[----:B0-----:R-:W-:-:S07]  /*3930*/  FADD.FTZ R187, R176, R187 ;  /* 0x000000bbb0bb7221 */ /* 0x001fce0000010000 */
[----:B------:R-:W0:Y:S08]  /*3940*/  MUFU.EX2 R197, R197 ;  /* 0x000000c500c57308 */ /* 0x000e300000000800 */
[----:B------:R-:W3:Y:S08]  /*3950*/  MUFU.EX2 R158, R158 ;  /* 0x0000009e009e7308 */ /* 0x000ef00000000800 */
[----:B------:R-:W-:Y:S08]  /*3960*/  MUFU.EX2 R162, R162 ;  /* 0x000000a200a27308 */ /* 0x000ff00000000800 */
[----:B------:R-:W-:Y:S08]  /*3970*/  MUFU.EX2 R170, R170 ;  /* 0x000000aa00aa7308 */ /* 0x000ff00000000800 */
[----:B------:R-:W-:Y:S08]  /*3980*/  MUFU.EX2 R173, R173 ;  /* 0x000000ad00ad7308 */ /* 0x000ff00000000800 */
[----:B------:R-:W4:Y:S08]  /*3990*/  MUFU.EX2 R177, R177 ;  /* 0x000000b100b17308 */ /* 0x000f300000000800 */
[----:B------:R-:W5:Y:S08]  /*39a0*/  MUFU.EX2 R189, R189 ;  /* 0x000000bd00bd7308 */ /* 0x000f700000000800 */
        /* <DEDUP_REMOVED lines=24> */
[C---:B------:R-:W-:Y:S01]  /*3b30*/  F2FP.F16.F32.PACK_AB R152, R161.reuse, R157 ;  /* 0x0000009da198723e */ /* 0x040fe200000000ff */
[----:B------:R-:W-:Y:S01]  /*3b40*/  FADD.FTZ R161, R161, R182 ;  /* 0x000000b6a1a17221 */ /* 0x000fe20000010000 */
[C---:B--2---:R-:W-:Y:S01]  /*3b50*/  F2FP.F16.F32.PACK_AB R153, R188.reuse, R176 ;  /* 0x000000b0bc99723e */ /* 0x044fe200000000ff */
[----:B------:R-:W-:Y:S01]  /*3b60*/  FADD.FTZ R188, R188, R187 ;  /* 0x000000bbbcbc7221 */ /* 0x000fe20000010000 */
[----:B------:R-:W-:Y:S01]  /*3b70*/  F2FP.F16.F32.PACK_AB R154, R171, R166 ;  /* 0x000000a6ab9a723e */ /* 0x000fe200000000ff */
[----:B------:R-:W2:Y:S01]  /*3b80*/  MUFU.EX2 R169, R169 ;  /* 0x000000a900a97308 */ /* 0x000ea20000000800 */
[----:B0-----:R-:W-:Y:S01]  /*3b90*/  F2FP.F16.F32.PACK_AB R155, R197, R193 ;  /* 0x000000c1c59b723e */ /* 0x001fe200000000ff */
[----:B------:R-:W-:Y:S01]  /*3ba0*/  FADD.FTZ R166, R166, R161 ;  /* 0x000000a1a6a67221 */ /* 0x000fe20000010000 */
[----:B------:R-:W-:Y:S02]  /*3bb0*/  FADD.FTZ R188, R193, R188 ;  /* 0x000000bcc1bc7221 */ /* 0x000fe40000010000 */
[----:B------:R-:W-:Y:S01]  /*3bc0*/  WARPGROUP.ARRIVE ;  /* 0x00000000000079c5 */ /* 0x000fe20000000000 */
[----:B------:R-:W-:Y:S01]  /*3bd0*/  FADD.FTZ R171, R171, R166 ;  /* 0x000000a6abab7221 */ /* 0x000fe20000010000 */
[----:B------:R-:W-:Y:S01]  /*3be0*/  FADD.FTZ R188, R197, R188 ;  /* 0x000000bcc5bc7221 */ /* 0x000fe20000010000 */
[----:B------:R-:W-:Y:S02]  /*3bf0*/  MUFU.EX2 R175, R175 ;  /* 0x000000af00af7308 */ /* 0x000fe40000000800 */
[----:B---3--:R-:W-:Y:S01]  /*3c00*/  FADD.FTZ R171, R158, R171 ;  /* 0x000000ab9eab7221 */ /* 0x008fe20000010000 */
[----:B------:R-:W-:Y:S01]  /*3c10*/  HGMMA.64x256x16.F32 R24, R152, gdesc[UR8].tnspB, R24, gsb0 ;  /* 0x43e0000898187df0 */ /* 0x000fe20008000818 */
[----:B------:R-:W-:Y:S01]  /*3c20*/  UIADD3 UR10, UR4, 0x100, URZ ;  /* 0x00000100040a7890 */ /* 0x000fe2000fffe03f */
[----:B----4-:R-:W-:Y:S01]  /*3c30*/  FADD.FTZ R188, R177, R188 ;  /* 0x000000bcb1bc7221 */ /* 0x010fe20000010000 */
[----:B------:R-:W-:Y:S01]  /*3c40*/  UMOV UR11, 0x40000040 ;  /* 0x40000040000b7882 */ /* 0x000fe20000000000 */
[----:B------:R-:W-:Y:S01]  /*3c50*/  FADD.FTZ R171, R162, R171 ;  /* 0x000000aba2ab7221 */ /* 0x000fe20000010000 */
[----:B------:R-:W0:Y:S01]  /*3c60*/  MUFU.EX2 R196, R196 ;  /* 0x000000c400c47308 */ /* 0x000e220000000800 */
[----:B------:R-:W-:-:S02]  /*3c70*/  WARPGROUP.DEPBAR.LE gsb0, 0x0 ;  /* 0x00008000000079c5 */ /* 0x000fc40000010000 */
[----:B------:R-:W-:Y:S02]  /*3c80*/  F2FP.F16.F32.PACK_AB R152, R162, R158 ;  /* 0x0000009ea298723e */ /* 0x000fe400000000ff */
[C---:B-----5:R-:W-:Y:S01]  /*3c90*/  F2FP.F16.F32.PACK_AB R153, R189.reuse, R177 ;  /* 0x000000b1bd99723e */ /* 0x060fe200000000ff */
[----:B------:R-:W-:Y:S01]  /*3ca0*/  FADD.FTZ R189, R189, R188 ;  /* 0x000000bcbdbd7221 */ /* 0x000fe20000010000 */
[C---:B------:R-:W-:Y:S01]  /*3cb0*/  F2FP.F16.F32.PACK_AB R154, R173.reuse, R170 ;  /* 0x000000aaad9a723e */ /* 0x040fe200000000ff */
[----:B------:R-:W-:Y:S01]  /*3cc0*/  FADD.FTZ R170, R170, R171 ;  /* 0x000000abaaaa7221 */ /* 0x000fe20000010000 */
[----:B-1----:R-:W-:Y:S01]  /*3cd0*/  F2FP.F16.F32.PACK_AB R155, R198, R194 ;  /* 0x000000c2c69b723e */ /* 0x002fe200000000ff */
        /* <DEDUP_REMOVED lines=8> */
[C---:B------:R-:W-:Y:S01]  /*3d60*/  FADD.FTZ R170, R163.reuse, R170 ;  /* 0x000000aaa3aa7221 */ /* 0x040fe20000010000 */
[----:B------:R-:W-:Y:S01]  /*3d70*/  UMOV UR11, 0x40000040 ;  /* 0x40000040000b7882 */ /* 0x000fe20000000000 */
[----:B------:R-:W-:Y:S02]  /*3d80*/  WARPGROUP.DEPBAR.LE gsb0, 0x0 ;  /* 0x00008000000079c5 */ /* 0x000fe40000010000 */
[----:B------:R-:W-:Y:S02]  /*3d90*/  F2FP.F16.F32.PACK_AB R152, R163, R159 ;  /* 0x0000009fa398723e */ /* 0x000fe400000000ff */
        /* <DEDUP_REMOVED lines=8> */
[----:B------:R-:W-:-:S11]  /*3e20*/  FADD.FTZ R199, R199, R190 ;  /* 0x000000bec7c77221 */ /* 0x000fd60000010000 */
        /* <DEDUP_REMOVED lines=21> */
[----:B------:R-:W-:Y:S02]  /*3f80*/  F2FP.F16.F32.PACK_AB R152, R12, R207 ;  /* 0x000000cf0c98723e */ /* 0x000fe400000000ff */
[C---:B--2---:R-:W-:Y:S01]  /*3f90*/  F2FP.F16.F32.PACK_AB R153, R169.reuse, R192 ;  /* 0x000000c0a999723e */ /* 0x044fe200000000ff */
[----:B------:R-:W-:Y:S01]  /*3fa0*/  FADD.FTZ R192, R192, R191 ;  /* 0x000000bfc0c07221 */ /* 0x000fe20000010000 */
[----:B------:R-:W-:Y:S02]  /*3fb0*/  F2FP.F16.F32.PACK_AB R154, R210, R165 ;  /* 0x000000a5d29a723e */ /* 0x000fe400000000ff */
[----:B0-----:R-:W-:Y:S01]  /*3fc0*/  F2FP.F16.F32.PACK_AB R155, R196, R175 ;  /* 0x000000afc49b723e */ /* 0x001fe200000000ff */
[----:B------:R-:W-:-:S03]  /*3fd0*/  FADD.FTZ R192, R169, R192 ;  /* 0x000000c0a9c07221 */ /* 0x000fc60000010000 */
[----:B------:R-:W-:Y:S01]  /*3fe0*/  WARPGROUP.ARRIVE ;  /* 0x00000000000079c5 */ /* 0x000fe20000000000 */
[----:B------:R-:W-:-:S12]  /*3ff0*/  FADD.FTZ R175, R175, R192 ;  /* 0x000000c0afaf7221 */ /* 0x000fd80000010000 */
[----:B------:R-:W-:Y:S03]  /*4000*/  HGMMA.64x256x16.F32 R24, R152, gdesc[UR8].tnspB, R24, gsb0 ;  /* 0x43e0000898187df0 */ /* 0x000fe60008000818 */
[----:B------:R-:W-:Y:S02]  /*4010*/  WARPGROUP.DEPBAR.LE gsb0, 0x0 ;  /* 0x00008000000079c5 */ /* 0x000fe40000010000 */
[----:B------:R-:W0:Y:S01]  /*4020*/  @P1 LDC R153, c[0x0][0x44c] ;  /* 0x00011300ff991b82 */ /* 0x000e220000000800 */
[----:B------:R-:W-:-:S07]  /*4030*/  IMAD.U32 R152, RZ, RZ, UR38 ;  /* 0x00000026ff987e24 */ /* 0x000fce000f8e00ff */
[----:B------:R-:W1:Y:S01]  /*4040*/  @P1 LDC R154, c[0x0][0x450] ;  /* 0x00011400ff9a1b82 */ /* 0x000e620000000800 */
[----:B------:R2:W-:Y:S01]  /*4050*/  @!P2 SYNCS.ARRIVE.TRANS64.RED.A1T0 RZ, [R0+URZ], RZ ;  /* 0x000000ff00ffa9a7 */ /* 0x0005e2000810043f */
[----:B0-----:R-:W-:-:S05]  /*4060*/  @P1 IMAD.HI.U32 R153, R153, UR38, RZ ;  /* 0x0000002699991c27 */ /* 0x001fca000f8e00ff */
[----:B-1----:R-:W-:-:S05]  /*4070*/  @P1 SHF.R.U32.HI R152, RZ, R154, R153 ;  /* 0x0000009aff981219 */ /* 0x002fca0000011699 */
[----:B------:R-:W-:-:S04]  /*4080*/  IMAD.IADD R152, R213, 0x1, R152 ;  /* 0x00000001d5987824 */ /* 0x000fc800078e0298 */
[----:B------:R-:W-:-:S05]  /*4090*/  IMAD.HI R152, R152, 0x2aaaaaab, RZ ;  /* 0x2aaaaaab98987827 */ /* 0x000fca00078e02ff */
[----:B------:R-:W-:-:S04]  /*40a0*/  SHF.R.U32.HI R153, RZ, 0x1f, R152 ;  /* 0x0000001fff997819 */ /* 0x000fc80000011698 */
[----:B------:R-:W-:Y:S01]  /*40b0*/  LEA.HI.SX32 R208, R152, R153, 0x1c ;  /* 0x0000009998d07211 */ /* 0x000fe200078fe2ff */
[----:B------:R-:W-:Y:S01]  /*40c0*/  FADD.FTZ R153, R207, R164 ;  /* 0x000000a4cf997221 */ /* 0x000fe20000010000 */
[----:B------:R-:W-:Y:S02]  /*40d0*/  VIADD R207, R156, 0xfffffffe ;  /* 0xfffffffe9ccf7836 */ /* 0x000fe40000000000 */
[----:B------:R-:W-:Y:S01]  /*40e0*/  VIMNMX R208, RZ, R208, !PT ;  /* 0x000000d0ffd07248 */ /* 0x000fe20007fe0100 */
[----:B------:R-:W-:-:S03]  /*40f0*/  FADD.FTZ R12, R12, R153 ;  /* 0x000000990c0c7221 */ /* 0x000fc60000010000 */
[----:B------:R-:W-:Y:S01]  /*4100*/  ISETP.GE.AND P3, PT, R207, R208, PT ;  /* 0x000000d0cf00720c */ /* 0x000fe20003f66270 */
[----:B------:R-:W-:Y:S01]  /*4110*/  FADD.FTZ R165, R165, R12 ;  /* 0x0000000ca5a57221 */ /* 0x000fe20000010000 */
[----:B------:R-:W-:-:S03]  /*4120*/  FADD.FTZ R12, R196, R175 ;  /* 0x000000afc40c7221 */ /* 0x000fc60000010000 */
[----:B--2---:R-:W-:-:S08]  /*4130*/  FADD.FTZ R0, R210, R165 ;  /* 0x000000a5d2007221 */ /* 0x004fd00000010000 */
[----:B------:R-:W-:Y:S05]  /*4140*/  @!P3 BRA `(.L_x_4375) ;  /* 0x000000280094b947 */ /* 0x000fea0003800000 */
[----:B------:R-:W-:Y:S02]  /*4150*/  IMAD.MOV.U32 R210, RZ, RZ, R20 ;  /* 0x000000ffffd27224 */ /* 0x000fe400078e0014 */
[----:B------:R-:W-:-:S07]  /*4160*/  IMAD.MOV.U32 R209, RZ, RZ, R13 ;  /* 0x000000ffffd17224 */ /* 0x000fce00078e000d */
.L_x_4384:
[----:B------:R-:W-:-:S04]  /*4170*/  UIADD3 UR36, UR36, 0x1, URZ ;  /* 0x0000000124247890 */ /* 0x000fc8000fffe03f */
[----:B------:R-:W-:-:S04]  /*4180*/  UISETP.NE.AND UP0, UPT, UR36, 0x2, UPT ;  /* 0x000000022400788c */ /* 0x000fc8000bf05270 */
[----:B------:R-:W-:Y:S02]  /*4190*/  USEL UR4, URZ, 0x1, UP0 ;  /* 0x000000013f047887 */ /* 0x000fe40008000000 */
[----:B------:R-:W-:Y:S02]  /*41a0*/  USEL UR36, UR36, URZ, UP0 ;  /* 0x0000003f24247287 */ /* 0x000fe40008000000 */
[----:B------:R-:W-:Y:S01]  /*41b0*/  ULOP3.LUT UR37, UR37, UR4, URZ, 0x3c, !UPT ;  /* 0x0000000425257292 */ /* 0x000fe2000f8e3c3f */
[----:B0-----:R-:W-:Y:S11]  /*41c0*/  @!P0 BRA `(.L_x_4376) ;  /* 0x0000000000048947 */ /* 0x001ff60003800000 */
[----:B------:R-:W-:Y:S01]  /*41d0*/  BPT.TRAP 0x1 ;  /* 0x000000040000795c */ /* 0x000fe20000300000 */
.L_x_4376:
        /* <DEDUP_REMOVED lines=9> */
.L_x_4377:
[----:B-1----:R-:W-:Y:S05]  /*4270*/  @P3 BRA `(.L_x_4378) ;  /* 0x0000000000083947 */ /* 0x002fea0003800000 */
[----:B------:R-:W1:Y:S02]  /*4280*/  SYNCS.PHASECHK.TRANS64.TRYWAIT P3, [UR4+0x32430], R13 ;  /* 0x0324300dff0075a7 */ /* 0x000e640008060144 */
[----:B-1----:R-:W-:Y:S05]  /*4290*/  @!P3 BRA `(.L_x_4379) ;  /* 0x000000d4007cb947 */ /* 0x002fea0003800000 */
.L_x_4378:
[----:B------:R-:W-:Y:S01]  /*42a0*/  R2UR UR56, R22 ;  /* 0x00000000163872ca */ /* 0x000fe200000e0000 */
[----:B------:R-:W-:Y:S01]  /*42b0*/  UIMAD UR5, UR36, 0x300, UR39 ;  /* 0x00000300240578a4 */ /* 0x000fe2000f8e0227 */
[----:B------:R-:W-:Y:S01]  /*42c0*/  R2UR UR57, R23 ;  /* 0x00000000173972ca */ /* 0x000fe200000e0000 */
[----:B------:R-:W-:Y:S01]  /*42d0*/  WARPGROUP.ARRIVE ;  /* 0x00000000000079c5 */ /* 0x000fe20000000000 */
        /* <DEDUP_REMOVED lines=27> */
.L_x_4380:
[----:B------:R2:W3:Y:S01]  /*4490*/  SYNCS.PHASECHK.TRANS64.TRYWAIT P3, [UR4+0x32450], R13 ;  /* 0x0324500dff0075a7 */ /* 0x0004e20008060144 */
[----:B------:R-:W-:Y:S05]  /*44a0*/  @!P0 BRA `(.L_x_4381) ;  /* 0x0000000000048947 */ /* 0x000fea0003800000 */
[----:B------:R-:W-:Y:S01]  /*44b0*/  BPT.TRAP 0x1 ;  /* 0x000000040000795c */ /* 0x000fe20000300000 */
.L_x_4381:
[----:B---3--:R-:W-:Y:S05]  /*44c0*/  @P3 BRA `(.L_x_4382) ;  /* 0x0000000000083947 */ /* 0x008fea0003800000 */
[----:B------:R-:W3:Y:S02]  /*44d0*/  SYNCS.PHASECHK.TRANS64.TRYWAIT P3, [UR4+0x32450], R13 ;  /* 0x0324500dff0075a7 */ /* 0x000ee40008060144 */
[----:B---3--:R-:W-:Y:S05]  /*44e0*/  @!P3 BRA `(.L_x_4383) ;  /* 0x000000d40000b947 */ /* 0x008fea0003800000 */
.L_x_4382:
[----:B------:R-:W-:Y:S01]  /*44f0*/  R2UR UR56, R10 ;  /* 0x000000000a3872ca */ /* 0x000fe200000e0000 */
[----:B------:R-:W-:Y:S01]  /*4500*/  UIMAD UR5, UR36, 0xc00, UR7 ;  /* 0x00000c00240578a4 */ /* 0x000fe2000f8e0207 */
[----:B------:R-:W-:Y:S01]  /*4510*/  R2UR UR57, R11 ;  /* 0x000000000b3972ca */ /* 0x000fe200000e0000 */
[----:B------:R-:W-:Y:S01]  /*4520*/  WARPGROUP.ARRIVE ;  /* 0x00000000000079c5 */ /* 0x000fe20000000000 */
[----:B------:R-:W-:Y:S01]  /*4530*/  UMOV UR59, 0x40000040 ;  /* 0x40000040003b7882 */ /* 0x000fe20000000000 */
[----:B------:R-:W-:Y:S01]  /*4540*/  UIADD3 UR10, UR5, 0x300, URZ ;  /* 0x00000300050a7890 */ /* 0x000fe2000fffe03f */
[----:B-1----:R-:W1:Y:S01]  /*4550*/  @P1 LDC R20, c[0x0][0x44c] ;  /* 0x00011300ff141b82 */ /* 0x002e620000000800 */
[----:B------:R-:W-:Y:S01]  /*4560*/  UMOV UR11, 0x40000040 ;  /* 0x40000040000b7882 */ /* 0x000fe20000000000 */
[----:B------:R-:W-:Y:S01]  /*4570*/  UMOV UR58, UR5 ;  /* 0x00000005003a7c82 */ /* 0x000fe20008000000 */
[----:B------:R-:W-:Y:S01]  /*4580*/  UIADD3 UR14, UR5, 0x302, URZ ;  /* 0x00000302050e7890 */ /* 0x000fe2000fffe03f */
[----:B------:R-:W-:Y:S01]  /*4590*/  VIADD R21, R202, UR38 ;  /* 0x00000026ca157c36 */ /* 0x000fe20008000000 */
[----:B------:R-:W-:Y:S01]  /*45a0*/  UMOV UR15, 0x40000040 ;  /* 0x40000040000f7882 */ /* 0x000fe20000000000 */
[----:B------:R-:W-:Y:S01]  /*45b0*/  UIADD3 UR18, UR5, 0x304, URZ ;  /* 0x0000030405127890 */ /* 0x000fe2000fffe03f */
[----:B------:R-:W3:Y:S01]  /*45c0*/  S2R R217, SR_TID.X ;  /* 0x0000000000d97919 */ /* 0x000ee20000002100 */
[----:B------:R-:W-:Y:S01]  /*45d0*/  UMOV UR19, 0x40000040 ;  /* 0x4000004000137882 */ /* 0x000fe20000000000 */
[----:B------:R-:W-:Y:S01]  /*45e0*/  HGMMA.64x96x16.F32 R152, gdesc[UR56], R152, gsb0 ;  /* 0x01600000389879f0 */ /* 0x000fe20008000898 */
[----:B------:R-:W-:Y:S01]  /*45f0*/  R2UR UR56, R8 ;  /* 0x00000000083872ca */ /* 0x000fe200000e0000 */
[----:B------:R-:W-:Y:S01]  /*4600*/  UIADD3 UR58, UR5, 0x2, URZ ;  /* 0x00000002053a7890 */ /* 0x000fe2000fffe03f */
[----:B------:R-:W-:Y:S01]  /*4610*/  R2UR UR57, R9 ;  /* 0x00000000093972ca */ /* 0x000fe200000e0000 */
[----:B------:R-:W-:Y:S01]  /*4620*/  UMOV UR59, 0x40000040 ;  /* 0x40000040003b7882 */ /* 0x000fe20000000000 */
[----:B------:R-:W-:Y:S01]  /*4630*/  UIADD3 UR22, UR5, 0x306, URZ ;  /* 0x0000030605167890 */ /* 0x000fe2000fffe03f */
[----:B0-2---:R-:W0:Y:S01]  /*4640*/  @P1 LDC R13, c[0x0][0x450] ;  /* 0x00011400ff0d1b82 */ /* 0x005e220000000800 */
[----:B------:R-:W-:Y:S01]  /*4650*/  UMOV UR23, 0x40000040 ;  /* 0x4000004000177882 */ /* 0x000fe20000000000 */
[----:B------:R-:W-:Y:S01]  /*4660*/  UIADD3 UR26, UR5, 0x600, URZ ;  /* 0x00000600051a7890 */ /* 0x000fe2000fffe03f */
[----:B------:R-:W-:Y:S01]  /*4670*/  UMOV UR27, 0x40000040 ;  /* 0x40000040001b7882 */ /* 0x000fe20000000000 */
[----:B------:R-:W-:Y:S01]  /*4680*/  UIADD3 UR30, UR5, 0x602, URZ ;  /* 0x00000602051e7890 */ /* 0x000fe2000fffe03f */
[----:B------:R-:W-:Y:S01]  /*4690*/  UMOV UR31, 0x40000040 ;  /* 0x40000040001f7882 */ /* 0x000fe20000000000 */
[----:B------:R-:W-:Y:S01]  /*46a0*/  UIADD3 UR34, UR5, 0x604, URZ ;  /* 0x0000060405227890 */ /* 0x000fe2000fffe03f */
[----:B-1----:R-:W-:Y:S01]  /*46b0*/  @P1 IMAD.HI.U32 R20, R21, R20, RZ ;  /* 0x0000001415141227 */ /* 0x002fe200078e00ff */
[----:B------:R-:W-:Y:S01]  /*46c0*/  UMOV UR35, 0x40000040 ;  /* 0x4000004000237882 */ /* 0x000fe20000000000 */
[----:B------:R-:W-:Y:S01]  /*46d0*/  UIADD3 UR42, UR5, 0x606, URZ ;  /* 0x00000606052a7890 */ /* 0x000fe2000fffe03f */
[----:B------:R-:W1:Y:S01]  /*46e0*/  LDC R211, c[0x0][0x2f0] ;  /* 0x0000bc00ffd37b82 */ /* 0x000e620000000800 */
[----:B------:R-:W-:Y:S01]  /*46f0*/  UMOV UR43, 0x40000040 ;  /* 0x40000040002b7882 */ /* 0x000fe20000000000 */
[----:B------:R-:W-:Y:S01]  /*4700*/  UIADD3 UR46, UR5, 0x900, URZ ;  /* 0x00000900052e7890 */ /* 0x000fe2000fffe03f */
[----:B------:R-:W-:Y:S01]  /*4710*/  UMOV UR47, 0x40000040 ;  /* 0x40000040002f7882 */ /* 0x000fe20000000000 */
[----:B------:R-:W-:Y:S01]  /*4720*/  UIADD3 UR50, UR5, 0x902, URZ ;  /* 0x0000090205327890 */ /* 0x000fe2000fffe03f */
[----:B------:R-:W-:Y:S01]  /*4730*/  UMOV UR51, 0x40000040 ;  /* 0x4000004000337882 */ /* 0x000fe20000000000 */
[----:B------:R-:W-:Y:S01]  /*4740*/  UIADD3 UR54, UR5, 0x904, URZ ;  /* 0x0000090405367890 */ /* 0x000fe2000fffe03f */
[----:B------:R-:W-:Y:S01]  /*4750*/  UMOV UR55, 0x40000040 ;  /* 0x4000004000377882 */ /* 0x000fe20000000000 */
[----:B0-----:R-:W-:Y:S01]  /*4760*/  @P1 SHF.R.U32.HI R21, RZ, R13, R20 ;  /* 0x0000000dff151219 */ /* 0x001fe20000011614 */
[----:B------:R-:W-:Y:S01]  /*4770*/  IMAD.MOV.U32 R20, RZ, RZ, -0x60 ;  /* 0xffffffa0ff147424 */ /* 0x000fe200078e00ff */
[----:B---3--:R-:W-:-:S03]  /*4780*/  SHF.R.U32.HI R217, RZ, 0x7, R217 ;  /* 0x00000007ffd97819 */ /* 0x008fc600000116d9 */
[----:B------:R-:W0:Y:S01]  /*4790*/  SHFL.IDX PT, R212, R21, RZ, 0x1c1f ;  /* 0x001c1fff15d47589 */ /* 0x000e2200000e0000 */
[----:B------:R-:W-:Y:S02]  /*47a0*/  IMAD R20, R207, R20, 0x1 ;  /* 0x00000001cf147424 */ /* 0x000fe400078e0214 */
[----:B------:R-:W-:Y:S01]  /*47b0*/  VIADD R233, R217, 0x8 ;  /* 0x00000008d9e97836 */ /* 0x000fe20000000000 */
[----:B------:R-:W2:Y:S01]  /*47c0*/  SHFL.IDX PT, R214, R21, 0x1, 0x1c1f ;  /* 0x003c1f0015d67f89 */ /* 0x000ea200000e0000 */
[----:B------:R-:W-:Y:S01]  /*47d0*/  IMAD R20, R203, -0x2, R20 ;  /* 0xfffffffecb147824 */ /* 0x000fe200078e0214 */
[----:B------:R-:W-:Y:S02]  /*47e0*/  WARPGROUP.DEPBAR.LE gsb0, 0x0 ;  /* 0x00008000000079c5 */ /* 0x000fe40000010000 */
        /* <DEDUP_REMOVED lines=24> */
[----:B------:R-:W-:-:S13]  /*4970*/  R2UR UR11, R201 ;  /* 0x00000000c90b72ca */ /* 0x000fda00000e0000 */
[----:B-1----:R-:W-:Y:S01]  /*4980*/  IMAD R13, R211, UR11, R20 ;  /* 0x0000000bd30d7c24 */ /* 0x002fe2000f8e0214 */
[----:B------:R-:W-:-:S04]  /*4990*/  UMOV UR11, 0x40000040 ;  /* 0x40000040000b7882 */ /* 0x000fc80000000000 */
[--C-:B0-----:R-:W-:Y:S02]  /*49a0*/  IADD3 R20, R212, -UR5, R13.reuse ;  /* 0x80000005d4147c10 */ /* 0x101fe4000fffe00d */
[----:B--2---:R-:W-:Y:S01]  /*49b0*/  IADD3 R13, R214, -UR5, R13 ;  /* 0x80000005d60d7c10 */ /* 0x004fe2000fffe00d */
[----:B------:R-:W-:Y:S01]  /*49c0*/  ULDC UR5, c[0x0][0xa80] ;  /* 0x0002a00000057ab9 */ /* 0x000fe20000000800 */
[C---:B------:R-:W-:Y:S02]  /*49d0*/  ISETP.GT.AND P6, PT, R20.reuse, RZ, PT ;  /* 0x000000ff1400720c */ /* 0x040fe40003fc4270 */
[C---:B------:R-:W-:Y:S02]  /*49e0*/  ISETP.GT.AND P5, PT, R20.reuse, 0x1, PT ;  /* 0x000000011400780c */ /* 0x040fe40003fa4270 */
[C---:B------:R-:W-:Y:S02]  /*49f0*/  ISETP.GT.AND P3, PT, R20.reuse, 0x8, PT ;  /* 0x000000081400780c */ /* 0x040fe40003f64270 */
[----:B------:R-:W-:Y:S01]  /*4a00*/  ISETP.GT.AND P4, PT, R20, 0x9, PT ;  /* 0x000000091400780c */ /* 0x000fe20003f84270 */
        /* <DEDUP_REMOVED lines=59> */
[----:B------:R-:W-:Y:S02]  /*4dc0*/  ISETP.GT.AND P6, PT, R20, 0x40, PT ;  /* 0x000000401400780c */ /* 0x000fe40003fc4270 */
[----:B------:R-:W-:Y:S02]  /*4dd0*/  FMNMX.FTZ R212, R152, R209, !PT ;  /* 0x000000d198d47209 */ /* 0x000fe40007810000 */
[----:B------:R-:W-:-:S02]  /*4de0*/  FSEL R177, R177, -INF , P5 ;  /* 0xff800000b1b17808 */ /* 0x000fc40002800000 */
[----:B------:R-:W-:Y:S02]  /*4df0*/  FSEL R180, R180, -INF , P3 ;  /* 0xff800000b4b47808 */ /* 0x000fe40001800000 */
[----:B------:R-:W-:Y:S02]  /*4e00*/  FSEL R181, R181, -INF , P4 ;  /* 0xff800000b5b57808 */ /* 0x000fe40002000000 */
[C---:B------:R-:W-:Y:S02]  /*4e10*/  ISETP.GT.AND P5, PT, R20.reuse, 0x41, PT ;  /* 0x000000411400780c */ /* 0x040fe40003fa4270 */
[C---:B------:R-:W-:Y:S02]  /*4e20*/  ISETP.GT.AND P3, PT, R20.reuse, 0x48, PT ;  /* 0x000000481400780c */ /* 0x040fe40003f64270 */
[----:B------:R-:W-:Y:S02]  /*4e30*/  ISETP.GT.AND P4, PT, R20, 0x49, PT ;  /* 0x000000491400780c */ /* 0x000fe40003f84270 */
[----:B------:R-:W-:-:S02]  /*4e40*/  FSEL R184, R184, -INF , P6 ;  /* 0xff800000b8b87808 */ /* 0x000fc40003000000 */
[----:B------:R-:W-:Y:S02]  /*4e50*/  ISETP.GT.AND P6, PT, R20, 0x50, PT ;  /* 0x000000501400780c */ /* 0x000fe40003fc4270 */
[----:B------:R-:W-:Y:S02]  /*4e60*/  FMNMX.FTZ R21, R153, R212, !PT ;  /* 0x000000d499157209 */ /* 0x000fe40007810000 */
[----:B------:R-:W-:Y:S02]  /*4e70*/  FSEL R185, R185, -INF , P5 ;  /* 0xff800000b9b97808 */ /* 0x000fe40002800000 */
[----:B------:R-:W-:Y:S02]  /*4e80*/  FSEL R188, R188, -INF , P3 ;  /* 0xff800000bcbc7808 */ /* 0x000fe40001800000 */
[----:B------:R-:W-:Y:S02]  /*4e90*/  FSEL R189, R189, -INF , P4 ;  /* 0xff800000bdbd7808 */ /* 0x000fe40002000000 */
[----:B------:R-:W-:-:S02]  /*4ea0*/  ISETP.GT.AND P5, PT, R20, 0x51, PT ;  /* 0x000000511400780c */ /* 0x000fc40003fa4270 */
[C---:B------:R-:W-:Y:S02]  /*4eb0*/  ISETP.GT.AND P3, PT, R20.reuse, 0x58, PT ;  /* 0x000000581400780c */ /* 0x040fe40003f64270 */
[----:B------:R-:W-:Y:S02]  /*4ec0*/  ISETP.GT.AND P4, PT, R20, 0x59, PT ;  /* 0x000000591400780c */ /* 0x000fe40003f84270 */
[----:B------:R-:W-:Y:S02]  /*4ed0*/  FSEL R192, R192, -INF , P6 ;  /* 0xff800000c0c07808 */ /* 0x000fe40003000000 */
[----:B------:R-:W-:Y:S02]  /*4ee0*/  FMNMX.FTZ R20, R156, R21, !PT ;  /* 0x000000159c147209 */ /* 0x000fe40007810000 */
[----:B------:R-:W-:Y:S02]  /*4ef0*/  ISETP.GT.AND P6, PT, R13, RZ, PT ;  /* 0x000000ff0d00720c */ /* 0x000fe40003fc4270 */
[----:B------:R-:W-:-:S02]  /*4f00*/  FSEL R193, R193, -INF , P5 ;  /* 0xff800000c1c17808 */ /* 0x000fc40002800000 */
[----:B------:R-:W-:Y:S02]  /*4f10*/  FMNMX.FTZ R21, R157, R20, !PT ;  /* 0x000000149d157209 */ /* 0x000fe40007810000 */
[C---:B------:R-:W-:Y:S02]  /*4f20*/  ISETP.GT.AND P5, PT, R13.reuse, 0x1, PT ;  /* 0x000000010d00780c */ /* 0x040fe40003fa4270 */
[----:B------:R-:W-:Y:S02]  /*4f30*/  FSEL R154, R154, -INF , P6 ;  /* 0xff8000009a9a7808 */ /* 0x000fe40003000000 */
[----:B------:R-:W-:Y:S02]  /*4f40*/  FSEL R196, R196, -INF , P3 ;  /* 0xff800000c4c47808 */ /* 0x000fe40001800000 */
        /* <DEDUP_REMOVED lines=76> */
[----:B------:R-:W-:Y:S02]  /*5410*/  ISETP.GT.AND P4, PT, R13, 0x51, PT ;  /* 0x000000510d00780c */ /* 0x000fe40003f84270 */
        /* <DEDUP_REMOVED lines=30> */
[----:B------:R0:W-:Y:S01]  /*5600*/  MUFU.EX2 R158, R152 ;  /* 0x00000098009e7308 */ /* 0x0001e20000000800 */
[--C-:B------:R-:W-:Y:S01]  /*5610*/  FFMA.FTZ R157, R157, UR5, -R199.reuse ;  /* 0x000000059d9d7c23 */ /* 0x100fe200080108c7 */
[--C-:B------:R-:W-:Y:S01]  /*5620*/  FFMA.FTZ R160, R160, UR5, -R199.reuse ;  /* 0x00000005a0a07c23 */ /* 0x100fe200080108c7 */
[----:B------:R-:W-:Y:S01]  /*5630*/  FFMA.FTZ R161, R161, UR5, -R199 ;  /* 0x00000005a1a17c23 */ /* 0x000fe200080108c7 */
[--C-:B------:R-:W-:Y:S01]  /*5640*/  FFMA.FTZ R215, R21, UR5, -R216.reuse ;  /* 0x0000000515d77c23 */ /* 0x100fe200080108d8 */
[----:B------:R-:W-:Y:S01]  /*5650*/  FSEL R21, R20, RZ, P4 ;  /* 0x000000ff14157208 */ /* 0x000fe20002000000 */
[--C-:B------:R-:W-:Y:S01]  /*5660*/  FFMA.FTZ R213, R154, UR5, -R216.reuse ;  /* 0x000000059ad57c23 */ /* 0x100fe200080108d8 */
[----:B------:R-:W-:Y:S01]  /*5670*/  FFMA.FTZ R154, R211, UR5, -R216 ;  /* 0x00000005d39a7c23 */ /* 0x000fe200080108d8 */
[----:B------:R-:W-:Y:S01]  /*5680*/  IMAD.U32 R211, RZ, RZ, UR4 ;  /* 0x00000004ffd37e24 */ /* 0x000fe2000f8e00ff */
[----:B0-----:R-:W-:Y:S01]  /*5690*/  FSEL R152, R13, RZ, P3 ;  /* 0x000000ff0d987208 */ /* 0x001fe20001800000 */
[----:B------:R-:W-:Y:S01]  /*56a0*/  FADD.FTZ R153, -R21, R210 ;  /* 0x000000d215997221 */ /* 0x000fe20000010100 */
[----:B------:R-:W-:Y:S01]  /*56b0*/  IADD3 R21, -R217, 0xb, RZ ;  /* 0x0000000bd9157810 */ /* 0x000fe20007ffe1ff */
[----:B------:R-:W-:Y:S01]  /*56c0*/  FFMA.FTZ R214, R155, UR5, -R216 ;  /* 0x000000059bd67c23 */ /* 0x000fe200080108d8 */
[----:B------:R-:W-:Y:S01]  /*56d0*/  MUFU.EX2 R159, R159 ;  /* 0x0000009f009f7308 */ /* 0x000fe20000000800 */
[----:B------:R-:W-:Y:S01]  /*56e0*/  FADD.FTZ R152, -R152, R209 ;  /* 0x000000d198987221 */ /* 0x000fe20000010100 */
[----:B------:R-:W-:Y:S01]  /*56f0*/  FMUL.FTZ R217, R153, UR5 ;  /* 0x0000000599d97c20 */ /* 0x000fe20008410000 */
[----:B------:R-:W-:Y:S01]  /*5700*/  UIMAD UR4, UR36, 0xc00, UR6 ;  /* 0x00000c00240478a4 */ /* 0x000fe2000f8e0206 */
[----:B------:R-:W-:Y:S01]  /*5710*/  FFMA.FTZ R164, R164, UR5, -R199 ;  /* 0x00000005a4a47c23 */ /* 0x000fe200080108c7 */
[----:B------:R-:W-:Y:S01]  /*5720*/  FMUL.FTZ R210, R152, UR5 ;  /* 0x0000000598d27c20 */ /* 0x000fe20008410000 */
[----:B------:R-:W-:-:S02]  /*5730*/  @!P2 VIADD R152, R211, 0x32440 ;  /* 0x00032440d398a836 */ /* 0x000fc40000000000 */
[--C-:B------:R-:W-:Y:S01]  /*5740*/  FFMA.FTZ R165, R165, UR5, -R199.reuse ;  /* 0x00000005a5a57c23 */ /* 0x100fe200080108c7 */
[----:B------:R-:W0:Y:S01]  /*5750*/  MUFU.EX2 R217, R217 ;  /* 0x000000d900d97308 */ /* 0x000e220000000800 */
[----:B------:R-:W-:Y:S01]  /*5760*/  FFMA.FTZ R162, R162, UR5, -R216 ;  /* 0x00000005a2a27c23 */ /* 0x000fe200080108d8 */
[----:B------:R-:W-:Y:S01]  /*5770*/  UMOV UR10, UR4 ;  /* 0x00000004000a7c82 */ /* 0x000fe20008000000 */
[----:B------:R-:W-:Y:S01]  /*5780*/  @!P2 PRMT R152, RZ, 0x654, R152 ;  /* 0x00000654ff98a816 */ /* 0x000fe20000000098 */
[----:B------:R1:W-:Y:S06]  /*5790*/  BAR.ARV R21, 0x100 ;  /* 0x000400150000751d */ /* 0x0003ec0000002000 */
[----:B------:R2:W-:Y:S01]  /*57a0*/  @!P2 SYNCS.ARRIVE.TRANS64.RED.A1T0 RZ, [R152+URZ], RZ ;  /* 0x000000ff98ffa9a7 */ /* 0x0005e2000810043f */
[----:B------:R-:W3:Y:S01]  /*57b0*/  MUFU.EX2 R210, R210 ;  /* 0x000000d200d27308 */ /* 0x000ee20000000800 */
[--C-:B------:R-:W-:Y:S01]  /*57c0*/  FFMA.FTZ R163, R163, UR5, -R216.reuse ;  /* 0x00000005a3a37c23 */ /* 0x100fe200080108d8 */
[--C-:B------:R-:W-:Y:S01]  /*57d0*/  FFMA.FTZ R166, R166, UR5, -R216.reuse ;  /* 0x00000005a6a67c23 */ /* 0x100fe200080108d8 */
[--C-:B------:R-:W-:Y:S01]  /*57e0*/  FFMA.FTZ R167, R167, UR5, -R216.reuse ;  /* 0x00000005a7a77c23 */ /* 0x100fe200080108d8 */
[--C-:B------:R-:W-:Y:S01]  /*57f0*/  FFMA.FTZ R168, R168, UR5, -R199.reuse ;  /* 0x00000005a8a87c23 */ /* 0x100fe200080108c7 */
[--C-:B------:R-:W-:Y:S01]  /*5800*/  FFMA.FTZ R169, R169, UR5, -R199.reuse ;  /* 0x00000005a9a97c23 */ /* 0x100fe200080108c7 */
[-C--:B0-----:R-:W-:Y:S01]  /*5810*/  FMUL.FTZ R26, R26, R217.reuse ;  /* 0x000000d91a1a7220 */ /* 0x081fe20000410000 */
        /* <DEDUP_REMOVED lines=10> */
[-C--:B---3--:R-:W-:Y:S01]  /*58c0*/  FMUL.FTZ R24, R24, R210.reuse ;  /* 0x000000d218187220 */ /* 0x088fe20000410000 */
        /* <DEDUP_REMOVED lines=122> */
[----:B--2---:R-:W-:Y:S01]  /*6070*/  F2FP.F16.F32.PACK_AB R152, R159, R158 ;  /* 0x0000009e9f98723e */ /* 0x004fe200000000ff */
[----:B------:R-:W-:Y:S01]  /*6080*/  MUFU.EX2 R160, R160 ;  /* 0x000000a000a07308 */ /* 0x000fe20000000800 */
[----:B0-----:R-:W-:Y:S01]  /*6090*/  F2FP.F16.F32.PACK_AB R154, R157, R156 ;  /* 0x0000009c9d9a723e */ /* 0x001fe200000000ff */
[--C-:B------:R-:W-:Y:S01]  /*60a0*/  FFMA.FTZ R172, R172, UR5, -R199.reuse ;  /* 0x00000005acac7c23 */ /* 0x100fe200080108c7 */
[----:B---3--:R-:W-:Y:S01]  /*60b0*/  F2FP.F16.F32.PACK_AB R153, R214, R213 ;  /* 0x000000d5d699723e */ /* 0x008fe200000000ff */
[--C-:B------:R-:W-:Y:S01]  /*60c0*/  FFMA.FTZ R173, R173, UR5, -R199.reuse ;  /* 0x00000005adad7c23 */ /* 0x100fe200080108c7 */
[----:B----4-:R-:W-:Y:S01]  /*60d0*/  F2FP.F16.F32.PACK_AB R155, R209, R215 ;  /* 0x000000d7d19b723e */ /* 0x010fe200000000ff */
[----:B------:R1:W-:Y:S01]  /*60e0*/  BAR.SYNC.DEFER_BLOCKING R233, 0x100 ;  /* 0x000400e90000751d */ /* 0x0003e20000010000 */
[--C-:B------:R-:W-:Y:S01]  /*60f0*/  FFMA.FTZ R170, R170, UR5, -R216.reuse ;  /* 0x00000005aaaa7c23 */ /* 0x100fe200080108d8 */
[--C-:B------:R-:W-:Y:S01]  /*6100*/  FFMA.FTZ R171, R171, UR5, -R216.reuse ;  /* 0x00000005abab7c23 */ /* 0x100fe200080108d8 */
[--C-:B------:R-:W-:Y:S01]  /*6110*/  FFMA.FTZ R174, R174, UR5, -R216.reuse ;  /* 0x00000005aeae7c23 */ /* 0x100fe200080108d8 */
[--C-:B------:R-:W-:Y:S01]  /*6120*/  FFMA.FTZ R175, R175, UR5, -R216.reuse ;  /* 0x00000005afaf7c23 */ /* 0x100fe200080108d8 */
[--C-:B------:R-:W-:Y:S01]  /*6130*/  FFMA.FTZ R176, R176, UR5, -R199.reuse ;  /* 0x00000005b0b07c23 */ /* 0x100fe200080108c7 */
[----:B------:R-:W0:Y:S01]  /*6140*/  MUFU.EX2 R161, R161 ;  /* 0x000000a100a17308 */ /* 0x000e220000000800 */
[--C-:B------:R-:W-:Y:S01]  /*6150*/  FFMA.FTZ R177, R177, UR5, -R199.reuse ;  /* 0x00000005b1b17c23 */ /* 0x100fe200080108c7 */
        /* <DEDUP_REMOVED lines=16> */
[----:B------:R-:W-:Y:S01]  /*6260*/  WARPGROUP.ARRIVE ;  /* 0x00000000000079c5 */ /* 0x000fe20000000000 */
[--C-:B------:R-:W-:Y:S01]  /*6270*/  FFMA.FTZ R192, R192, UR5, -R199.reuse ;  /* 0x00000005c0c07c23 */ /* 0x100fe200080108c7 */
[--C-:B------:R-:W-:Y:S01]  /*6280*/  FFMA.FTZ R193, R193, UR5, -R199.reuse ;  /* 0x00000005c1c17c23 */ /* 0x100fe200080108c7 */
[--C-:B------:R-:W-:Y:S01]  /*6290*/  FFMA.FTZ R196, R196, UR5, -R199.reuse ;  /* 0x00000005c4c47c23 */ /* 0x100fe200080108c7 */
[----:B------:R-:W-:Y:S01]  /*62a0*/  FFMA.FTZ R197, R197, UR5, -R199 ;  /* 0x00000005c5c57c23 */ /* 0x000fe200080108c7 */
[--C-:B------:R-:W-:Y:S01]  /*62b0*/  FFMA.FTZ R194, R194, UR5, -R216.reuse ;  /* 0x00000005c2c27c23 */ /* 0x100fe200080108d8 */
[----:B------:R-:W-:Y:S01]  /*62c0*/  HGMMA.64x256x16.F32 R24, R152, gdesc[UR8].tnspB, R24, gsb0 ;  /* 0x43e0000898187df0 */ /* 0x000fe20008000818 */
[----:B------:R-:W-:Y:S01]  /*62d0*/  MUFU.EX2 R162, R162 ;  /* 0x000000a200a27308 */ /* 0x000fe20000000800 */
[----:B------:R-:W-:Y:S01]  /*62e0*/  UIADD3 UR10, UR4, 0x80, URZ ;  /* 0x00000080040a7890 */ /* 0x000fe2000fffe03f */
[--C-:B------:R-:W-:Y:S01]  /*62f0*/  FFMA.FTZ R195, R195, UR5, -R216.reuse ;  /* 0x00000005c3c37c23 */ /* 0x100fe200080108d8 */
[----:B------:R-:W-:Y:S01]  /*6300*/  UMOV UR11, 0x40000040 ;  /* 0x40000040000b7882 */ /* 0x000fe20000000000 */
[--C-:B------:R-:W-:Y:S01]  /*6310*/  FFMA.FTZ R198, R198, UR5, -R216.reuse ;  /* 0x00000005c6c67c23 */ /* 0x100fe200080108d8 */
[----:B------:R-:W-:Y:S01]  /*6320*/  FFMA.FTZ R199, R212, UR5, -R216 ;  /* 0x00000005d4c77c23 */ /* 0x000fe200080108d8 */
[----:B------:R-:W-:Y:S01]  /*6330*/  FFMA.FTZ R0, R210, R0, R158 ;  /* 0x00000000d2007223 */ /* 0x000fe2000001009e */
[----:B------:R-:W-:Y:S01]  /*6340*/  FFMA.FTZ R213, R217, R12, R213 ;  /* 0x0000000cd9d57223 */ /* 0x000fe200000100d5 */
[----:B------:R-:W2:Y:S01]  /*6350*/  MUFU.EX2 R163, R163 ;  /* 0x000000a300a37308 */ /* 0x000ea20000000800 */
[----:B------:R-:W-:Y:S01]  /*6360*/  ISETP.GT.AND P3, PT, R207, R208, PT ;  /* 0x000000d0cf00720c */ /* 0x000fe20003f64270 */
[----:B------:R-:W-:Y:S01]  /*6370*/  FADD.FTZ R159, R159, R0 ;  /* 0x000000009f9f7221 */ /* 0x000fe20000010000 */
[----:B------:R-:W-:Y:S01]  /*6380*/  FADD.FTZ R214, R214, R213 ;  /* 0x000000d5d6d67221 */ /* 0x000fe20000010000 */
[----:B------:R-:W-:-:S02]  /*6390*/  @!P2 VIADD R211, R211, 0x32460 ;  /* 0x00032460d3d3a836 */ /* 0x000fc40000000000 */
[----:B------:R-:W-:Y:S01]  /*63a0*/  FADD.FTZ R156, R156, R159 ;  /* 0x0000009f9c9c7221 */ /* 0x000fe20000010000 */
[----:B------:R-:W-:Y:S01]  /*63b0*/  FADD.FTZ R214, R215, R214 ;  /* 0x000000d6d7d67221 */ /* 0x000fe20000010000 */
[----:B------:R-:W-:Y:S01]  /*63c0*/  MUFU.EX2 R166, R166 ;  /* 0x000000a600a67308 */ /* 0x000fe20000000800 */
[----:B------:R-:W-:Y:S01]  /*63d0*/  @!P2 PRMT R211, RZ, 0x654, R211 ;  /* 0x00000654ffd3a816 */ /* 0x000fe200000000d3 */
[----:B------:R-:W-:Y:S01]  /*63e0*/  FADD.FTZ R157, R157, R156 ;  /* 0x0000009c9d9d7221 */ /* 0x000fe20000010000 */
[----:B------:R-:W-:Y:S01]  /*63f0*/  FADD.FTZ R209, R209, R214 ;  /* 0x000000d6d1d17221 */ /* 0x000fe20000010000 */
[----:B------:R-:W-:Y:S02]  /*6400*/  VIADD R207, R207, 0xffffffff ;  /* 0xffffffffcfcf7836 */ /* 0x000fe40000000000 */
[----:B------:R-:W-:Y:S02]  /*6410*/  IMAD.MOV.U32 R210, RZ, RZ, R20 ;  /* 0x000000ffffd27224 */ /* 0x000fe400078e0014 */
        /* <DEDUP_REMOVED lines=30> */
[----:B------:R-:W1:Y:S01]  /*6600*/  MUFU.EX2 R195, R195 ;  /* 0x000000c300c37308 */ /* 0x000e620000000800 */
[----:B------:R-:W-:-:S02]  /*6610*/  WARPGROUP.DEPBAR.LE gsb0, 0x0 ;  /* 0x00008000000079c5 */ /* 0x000fc40000010000 */
[----:B0-----:R-:W-:-:S05]  /*6620*/  F2FP.F16.F32.PACK_AB R152, R161, R160 ;  /* 0x000000a0a198723e */ /* 0x001fca00000000ff */
[----:B------:R-:W-:Y:S01]  /*6630*/  MUFU.EX2 R198, R198 ;  /* 0x000000c600c67308 */ /* 0x000fe20000000800 */
[----:B--2---:R-:W-:Y:S01]  /*6640*/  F2FP.F16.F32.PACK_AB R153, R163, R162 ;  /* 0x000000a2a399723e */ /* 0x004fe200000000ff */
[----:B------:R-:W-:Y:S01]  /*6650*/  FADD.FTZ R160, R160, R157 ;  /* 0x0000009da0a07221 */ /* 0x000fe20000010000 */
[----:B------:R-:W-:Y:S01]  /*6660*/  F2FP.F16.F32.PACK_AB R154, R165, R164 ;  /* 0x000000a4a59a723e */ /* 0x000fe200000000ff */
[----:B------:R-:W-:Y:S01]  /*6670*/  FADD.FTZ R162, R162, R209 ;  /* 0x000000d1a2a27221 */ /* 0x000fe20000010000 */
[----:B---3--:R-:W-:Y:S01]  /*6680*/  F2FP.F16.F32.PACK_AB R155, R167, R166 ;  /* 0x000000a6a79b723e */ /* 0x008fe200000000ff */
[----:B------:R-:W-:Y:S01]  /*6690*/  FADD.FTZ R161, R161, R160 ;  /* 0x000000a0a1a17221 */ /* 0x000fe20000010000 */
[----:B------:R-:W-:Y:S01]  /*66a0*/  IMAD.MOV.U32 R209, RZ, RZ, R13 ;  /* 0x000000ffffd17224 */ /* 0x000fe200078e000d */
[----:B------:R-:W0:Y:S01]  /*66b0*/  MUFU.EX2 R199, R199 ;  /* 0x000000c700c77308 */ /* 0x000e220000000800 */
[----:B------:R-:W-:Y:S01]  /*66c0*/  WARPGROUP.ARRIVE ;  /* 0x00000000000079c5 */ /* 0x000fe20000000000 */
[----:B------:R-:W-:Y:S01]  /*66d0*/  FADD.FTZ R163, R163, R162 ;  /* 0x000000a2a3a37221 */ /* 0x000fe20000010000 */
[----:B------:R-:W-:-:S03]  /*66e0*/  FADD.FTZ R164, R164, R161 ;  /* 0x000000a1a4a47221 */ /* 0x000fc60000010000 */
[----:B------:R-:W-:Y:S01]  /*66f0*/  FADD.FTZ R166, R166, R163 ;  /* 0x000000a3a6a67221 */ /* 0x000fe20000010000 */
[----:B------:R-:W-:Y:S01]  /*6700*/  HGMMA.64x256x16.F32 R24, R152, gdesc[UR8].tnspB, R24, gsb0 ;  /* 0x43e0000898187df0 */ /* 0x000fe20008000818 */
[----:B------:R-:W-:Y:S01]  /*6710*/  UIADD3 UR10, UR4, 0x100, URZ ;  /* 0x00000100040a7890 */ /* 0x000fe2000fffe03f */
[----:B------:R-:W-:Y:S01]  /*6720*/  FADD.FTZ R165, R165, R164 ;  /* 0x000000a4a5a57221 */ /* 0x000fe20000010000 */
[----:B------:R-:W-:Y:S01]  /*6730*/  UMOV UR11, 0x40000040 ;  /* 0x40000040000b7882 */ /* 0x000fe20000000000 */
[----:B------:R-:W-:Y:S01]  /*6740*/  FADD.FTZ R167, R167, R166 ;  /* 0x000000a6a7a77221 */ /* 0x000fe20000010000 */
        /* <DEDUP_REMOVED lines=13> */
[----:B------:R-:W-:-:S06]  /*6820*/  FADD.FTZ R175, R175, R174 ;  /* 0x000000aeafaf7221 */ /* 0x000fcc0000010000 */
        /* <DEDUP_REMOVED lines=44> */
[----:B0-----:R-:W-:Y:S01]  /*6af0*/  F2FP.F16.F32.PACK_AB R155, R199, R198 ;  /* 0x000000c6c79b723e */ /* 0x001fe200000000ff */
        /* <DEDUP_REMOVED lines=10> */
.L_x_4375:
[----:B------:R-:W-:-:S13]  /*6ba0*/  ISETP.GE.AND P1, PT, R207, RZ, PT ;  /* 0x000000ffcf00720c */ /* 0x000fda0003f26270 */
[----:B------:R-:W-:Y:S05]  /*6bb0*/  @!P1 BRA `(.L_x_4385) ;  /* 0x0000002000bc9947 */ /* 0x000fea0003800000 */
[----:B------:R-:W-:Y:S02]  /*6bc0*/  IMAD.MOV.U32 R213, RZ, RZ, R20 ;  /* 0x000000ffffd57224 */ /* 0x000fe400078e0014 */
[----:B------:R-:W-:-:S07]  /*6bd0*/  IMAD.MOV.U32 R201, RZ, RZ, R13 ;  /* 0x000000ffffc97224 */ /* 0x000fce00078e000d */
.L_x_4394:
[----:B------:R-:W-:-:S04]  /*6be0*/  UIADD3 UR36, UR36, 0x1, URZ ;  /* 0x0000000124247890 */ /* 0x000fc8000fffe03f */
[----:B------:R-:W-:-:S04]  /*6bf0*/  UISETP.NE.AND UP0, UPT, UR36, 0x2, UPT ;  /* 0x000000022400788c */ /* 0x000fc8000bf05270 */
[----:B------:R-:W-:Y:S02]  /*6c00*/  USEL UR4, URZ, 0x1, UP0 ;  /* 0x000000013f047887 */ /* 0x000fe40008000000 */
[----:B------:R-:W-:Y:S02]  /*6c10*/  USEL UR36, UR36, URZ, UP0 ;  /* 0x0000003f24247287 */ /* 0x000fe40008000000 */
[----:B------:R-:W-:Y:S01]  /*6c20*/  ULOP3.LUT UR37, UR37, UR4, URZ, 0x3c, !UPT ;  /* 0x0000000425257292 */ /* 0x000fe2000f8e3c3f */
[----:B------:R-:W-:Y:S11]  /*6c30*/  @!P0 BRA `(.L_x_4386) ;  /* 0x0000000000048947 */ /* 0x000ff60003800000 */
[----:B------:R-:W-:Y:S01]  /*6c40*/  BPT.TRAP 0x1 ;  /* 0x000000040000795c */ /* 0x000fe20000300000 */
.L_x_4386:
        /* <DEDUP_REMOVED lines=9> */
.L_x_4387:
[----:B--2---:R-:W-:Y:S05]  /*6ce0*/  @P1 BRA `(.L_x_4388) ;  /* 0x0000000000081947 */ /* 0x004fea0003800000 */
[----:B------:R-:W2:Y:S02]  /*6cf0*/  SYNCS.PHASECHK.TRANS64.TRYWAIT P1, [UR4+0x32430], R13 ;  /* 0x0324300dff0075a7 */ /* 0x000ea40008020144 */
[----:B--2---:R-:W-:Y:S05]  /*6d00*/  @!P1 BRA `(.L_x_4389) ;  /* 0x000000ac00109947 */ /* 0x004fea0003800000 */
.L_x_4388:
        /* <DEDUP_REMOVED lines=31> */
.L_x_4390:
[----:B------:R3:W4:Y:S01]  /*6f00*/  SYNCS.PHASECHK.TRANS64.TRYWAIT P1, [UR4+0x32450], R13 ;  /* 0x0324500dff0075a7 */ /* 0x0007220008020144 */
[----:B------:R-:W-:Y:S05]  /*6f10*/  @!P0 BRA `(.L_x_4391) ;  /* 0x0000000000048947 */ /* 0x000fea0003800000 */
[----:B------:R-:W-:Y:S01]  /*6f20*/  BPT.TRAP 0x1 ;  /* 0x000000040000795c */ /* 0x000fe20000300000 */
.L_x_4391:
[----:B----4-:R-:W-:Y:S05]  /*6f30*/  @P1 BRA `(.L_x_4392) ;  /* 0x0000000000081947 */ /* 0x010fea0003800000 */
[----:B------:R-:W4:Y:S02]  /*6f40*/  SYNCS.PHASECHK.TRANS64.TRYWAIT P1, [UR4+0x32450], R13 ;  /* 0x0324500dff0075a7 */ /* 0x000f240008020144 */
[----:B----4-:R-:W-:Y:S05]  /*6f50*/  @!P1 BRA `(.L_x_4393) ;  /* 0x000000a800949947 */ /* 0x010fea0003800000 */
.L_x_4392:
[----:B------:R-:W-:Y:S01]  /*6f60*/  R2UR UR56, R10 ;  /* 0x000000000a3872ca */ /* 0x000fe200000e0000 */
[----:B------:R-:W-:Y:S01]  /*6f70*/  UIMAD UR5, UR36, 0xc00, UR7 ;  /* 0x00000c00240578a4 */ /* 0x000fe2000f8e0207 */
[----:B------:R-:W-:Y:S01]  /*6f80*/  R2UR UR57, R11 ;  /* 0x000000000b3972ca */ /* 0x000fe200000e0000 */
[----:B------:R-:W-:Y:S01]  /*6f90*/  WARPGROUP.ARRIVE ;  /* 0x00000000000079c5 */ /* 0x000fe20000000000 */
[----:B------:R-:W-:Y:S01]  /*6fa0*/  UMOV UR59, 0x40000040 ;  /* 0x40000040003b7882 */ /* 0x000fe20000000000 */
[----:B------:R-:W-:-:S04]  /*6fb0*/  UIADD3 UR10, UR5, 0x300, URZ ;  /* 0x00000300050a7890 */ /* 0x000fc8000fffe03f */
[----:B------:R-:W4:Y:S01]  /*6fc0*/  S2R R216, SR_TID.X ;  /* 0x0000000000d87919 */ /* 0x000f220000002100 */
[----:B------:R-:W-:Y:S01]  /*6fd0*/  UMOV UR11, 0x40000040 ;  /* 0x40000040000b7882 */ /* 0x000fe20000000000 */
[----:B------:R-:W-:Y:S01]  /*6fe0*/  UMOV UR58, UR5 ;  /* 0x00000005003a7c82 */ /* 0x000fe20008000000 */
[----:B------:R-:W-:Y:S01]  /*6ff0*/  UIADD3 UR14, UR5, 0x302, URZ ;  /* 0x00000302050e7890 */ /* 0x000fe2000fffe03f */
[C---:B------:R-:W-:Y:S01]  /*7000*/  ISETP.GT.AND P1, PT, R207.reuse, RZ, PT ;  /* 0x000000ffcf00720c */ /* 0x040fe20003f24270 */
[----:B------:R-:W-:Y:S01]  /*7010*/  UMOV UR15, 0x40000040 ;  /* 0x40000040000f7882 */ /* 0x000fe20000000000 */
[----:B------:R-:W-:Y:S01]  /*7020*/  UIADD3 UR18, UR5, 0x304, URZ ;  /* 0x0000030405127890 */ /* 0x000fe2000fffe03f */
[----:B------:R-:W-:Y:S01]  /*7030*/  VIADD R207, R207, 0xffffffff ;  /* 0xffffffffcfcf7836 */ /* 0x000fe20000000000 */
        /* <DEDUP_REMOVED lines=19> */
[----:B----4-:R-:W-:Y:S01]  /*7170*/  SHF.R.U32.HI R216, RZ, 0x7, R216 ;  /* 0x00000007ffd87819 */ /* 0x010fe200000116d8 */
        /* <DEDUP_REMOVED lines=63> */
[----:B--2---:R-:W-:-:S04]  /*7570*/  FMNMX.FTZ R20, R152, R201, !PT ;  /* 0x000000c998147209 */ /* 0x004fc80007810000 */
[----:B-1-3--:R-:W-:-:S04]  /*7580*/  FMNMX.FTZ R13, R153, R20, !PT ;  /* 0x00000014990d7209 */ /* 0x00afc80007810000 */
        /* <DEDUP_REMOVED lines=46> */
[----:B------:R-:W-:-:S05]  /*7870*/  FMNMX.FTZ R20, R199, R20, !PT ;  /* 0x00000014c7147209 */ /* 0x000fca0007810000 */
[----:B------:R-:W2:Y:S01]  /*7880*/  SHFL.BFLY PT, R13, R20, 0x2, 0x1f ;  /* 0x0c401f00140d7f89 */ /* 0x000ea200000e0000 */
[----:B-1----:R-:W-:-:S05]  /*7890*/  FMNMX.FTZ R21, R208, R21, !PT ;  /* 0x00000015d0157209 */ /* 0x002fca0007810000 */
[----:B------:R-:W1:Y:S01]  /*78a0*/  SHFL.BFLY PT, R210, R21, 0x1, 0x1f ;  /* 0x0c201f0015d27f89 */ /* 0x000e6200000e0000 */
[----:B--2---:R-:W-:-:S05]  /*78b0*/  FMNMX.FTZ R212, R20, R13, !PT ;  /* 0x0000000d14d47209 */ /* 0x004fca0007810000 */
[----:B------:R-:W2:Y:S01]  /*78c0*/  SHFL.BFLY PT, R215, R212, 0x1, 0x1f ;  /* 0x0c201f00d4d77f89 */ /* 0x000ea200000e0000 */
[----:B-1----:R-:W-:-:S05]  /*78d0*/  FMNMX.FTZ R13, R21, R210, !PT ;  /* 0x000000d2150d7209 */ /* 0x002fca0007810000 */
[C---:B0-----:R-:W-:Y:S01]  /*78e0*/  FMUL.FTZ R211, R13.reuse, UR5 ;  /* 0x000000050dd37c20 */ /* 0x041fe20008410000 */
[----:B------:R-:W-:-:S03]  /*78f0*/  FADD.FTZ R201, -R13, R201 ;  /* 0x000000c90dc97221 */ /* 0x000fc60000010100 */
[--C-:B------:R-:W-:Y:S01]  /*7900*/  FFMA.FTZ R208, R152, UR5, -R211.reuse ;  /* 0x0000000598d07c23 */ /* 0x100fe200080108d3 */
[--C-:B------:R-:W-:Y:S01]  /*7910*/  FFMA.FTZ R210, R157, UR5, -R211.reuse ;  /* 0x000000059dd27c23 */ /* 0x100fe200080108d3 */
[--C-:B------:R-:W-:Y:S01]  /*7920*/  FFMA.FTZ R209, R153, UR5, -R211.reuse ;  /* 0x0000000599d17c23 */ /* 0x100fe200080108d3 */
[----:B------:R-:W-:Y:S01]  /*7930*/  FMUL.FTZ R201, R201, UR5 ;  /* 0x00000005c9c97c20 */ /* 0x000fe20008410000 */
[----:B------:R-:W-:Y:S02]  /*7940*/  VIADD R153, R216, 0x8 ;  /* 0x00000008d8997836 */ /* 0x000fe40000000000 */
        /* <DEDUP_REMOVED lines=8> */
[----:B--2---:R-:W-:Y:S01]  /*79d0*/  FMNMX.FTZ R20, R212, R215, !PT ;  /* 0x000000d7d4147209 */ /* 0x004fe20007810000 */
[----:B------:R-:W0:Y:S01]  /*79e0*/  MUFU.EX2 R201, R201 ;  /* 0x000000c900c97308 */ /* 0x000e220000000800 */
[--C-:B------:R-:W-:Y:S01]  /*79f0*/  FFMA.FTZ R172, R172, UR5, -R211.reuse ;  /* 0x00000005acac7c23 */ /* 0x100fe200080108d3 */
[--C-:B------:R-:W-:Y:S01]  /*7a00*/  FFMA.FTZ R173, R173, UR5, -R211.reuse ;  /* 0x00000005adad7c23 */ /* 0x100fe200080108d3 */
[----:B------:R-:W-:Y:S01]  /*7a10*/  FFMA.FTZ R176, R176, UR5, -R211 ;  /* 0x00000005b0b07c23 */ /* 0x000fe200080108d3 */
[----:B------:R-:W-:Y:S01]  /*7a20*/  FADD.FTZ R21, -R20, R213 ;  /* 0x000000d514157221 */ /* 0x000fe20000010100 */
[----:B------:R-:W-:-:S02]  /*7a30*/  IMAD.U32 R213, RZ, RZ, UR4 ;  /* 0x00000004ffd57e24 */ /* 0x000fc4000f8e00ff */
[----:B------:R-:W-:Y:S01]  /*7a40*/  FMUL.FTZ R215, R20, UR5 ;  /* 0x0000000514d77c20 */ /* 0x000fe20008410000 */
[----:B------:R-:W-:Y:S01]  /*7a50*/  UIMAD UR4, UR36, 0xc00, UR6 ;  /* 0x00000c00240478a4 */ /* 0x000fe2000f8e0206 */
[----:B------:R-:W-:Y:S01]  /*7a60*/  FMUL.FTZ R157, R21, UR5 ;  /* 0x00000005159d7c20 */ /* 0x000fe20008410000 */
[----:B------:R-:W-:Y:S01]  /*7a70*/  @!P2 VIADD R152, R213, 0x32440 ;  /* 0x00032440d598a836 */ /* 0x000fe20000000000 */
[----:B------:R-:W-:Y:S01]  /*7a80*/  IADD3 R21, -R216, 0xb, RZ ;  /* 0x0000000bd8157810 */ /* 0x000fe20007ffe1ff */
[--C-:B------:R-:W-:Y:S01]  /*7a90*/  FFMA.FTZ R212, R154, UR5, -R215.reuse ;  /* 0x000000059ad47c23 */ /* 0x100fe200080108d7 */
[--C-:B------:R-:W-:Y:S01]  /*7aa0*/  FFMA.FTZ R214, R155, UR5, -R215.reuse ;  /* 0x000000059bd67c23 */ /* 0x100fe200080108d7 */
[--C-:B------:R-:W-:Y:S01]  /*7ab0*/  FFMA.FTZ R158, R158, UR5, -R215.reuse ;  /* 0x000000059e9e7c23 */ /* 0x100fe200080108d7 */
[----:B------:R-:W-:Y:S01]  /*7ac0*/  @!P2 PRMT R152, RZ, 0x654, R152 ;  /* 0x00000654ff98a816 */ /* 0x000fe20000000098 */
[--C-:B------:R-:W-:Y:S01]  /*7ad0*/  FFMA.FTZ R159, R159, UR5, -R215.reuse ;  /* 0x000000059f9f7c23 */ /* 0x100fe200080108d7 */
[----:B------:R1:W-:Y:S06]  /*7ae0*/  BAR.ARV R21, 0x100 ;  /* 0x000400150000751d */ /* 0x0003ec0000002000 */
        /* <DEDUP_REMOVED lines=152> */
[----:B------:R-:W-:Y:S01]  /*8470*/  FFMA.FTZ R175, R175, UR5, -R215 ;  /* 0x00000005afaf7c23 */ /* 0x000fe200080108d7 */
[--C-:B------:R-:W-:Y:S01]  /*8480*/  FFMA.FTZ R177, R177, UR5, -R211.reuse ;  /* 0x00000005b1b17c23 */ /* 0x100fe200080108d3 */
[----:B------:R-:W-:Y:S01]  /*8490*/  HGMMA.64x256x16.F32 R24, R152, gdesc[UR8].tnspB, R24, gsb0 ;  /* 0x43e0000898187df0 */ /* 0x000fe20008000818 */
[----:B------:R-:W0:Y:S01]  /*84a0*/  MUFU.EX2 R161, R161 ;  /* 0x000000a100a17308 */ /* 0x000e220000000800 */
[----:B------:R-:W-:Y:S01]  /*84b0*/  UIADD3 UR10, UR4, 0x80, URZ ;  /* 0x00000080040a7890 */ /* 0x000fe2000fffe03f */
[--C-:B------:R-:W-:Y:S01]  /*84c0*/  FFMA.FTZ R180, R180, UR5, -R211.reuse ;  /* 0x00000005b4b47c23 */ /* 0x100fe200080108d3 */
[----:B------:R-:W-:Y:S01]  /*84d0*/  UMOV UR11, 0x40000040 ;  /* 0x40000040000b7882 */ /* 0x000fe20000000000 */
[----:B------:R-:W-:Y:S01]  /*84e0*/  FFMA.FTZ R181, R181, UR5, -R211 ;  /* 0x00000005b5b57c23 */ /* 0x000fe200080108d3 */
[--C-:B------:R-:W-:Y:S01]  /*84f0*/  FFMA.FTZ R178, R178, UR5, -R215.reuse ;  /* 0x00000005b2b27c23 */ /* 0x100fe200080108d7 */
[--C-:B------:R-:W-:Y:S01]  /*8500*/  FFMA.FTZ R179, R179, UR5, -R215.reuse ;  /* 0x00000005b3b37c23 */ /* 0x100fe200080108d7 */
[--C-:B------:R-:W-:Y:S01]  /*8510*/  FFMA.FTZ R182, R182, UR5, -R215.reuse ;  /* 0x00000005b6b67c23 */ /* 0x100fe200080108d7 */
[----:B------:R-:W-:Y:S01]  /*8520*/  MUFU.EX2 R164, R164 ;  /* 0x000000a400a47308 */ /* 0x000fe20000000800 */
[----:B------:R-:W-:Y:S01]  /*8530*/  FFMA.FTZ R183, R183, UR5, -R215 ;  /* 0x00000005b7b77c23 */ /* 0x000fe200080108d7 */
[--C-:B------:R-:W-:Y:S01]  /*8540*/  FFMA.FTZ R184, R184, UR5, -R211.reuse ;  /* 0x00000005b8b87c23 */ /* 0x100fe200080108d3 */
[--C-:B------:R-:W-:Y:S01]  /*8550*/  FFMA.FTZ R185, R185, UR5, -R211.reuse ;  /* 0x00000005b9b97c23 */ /* 0x100fe200080108d3 */
[--C-:B------:R-:W-:Y:S01]  /*8560*/  FFMA.FTZ R188, R188, UR5, -R211.reuse ;  /* 0x00000005bcbc7c23 */ /* 0x100fe200080108d3 */
[----:B------:R-:W-:Y:S01]  /*8570*/  FFMA.FTZ R189, R189, UR5, -R211 ;  /* 0x00000005bdbd7c23 */ /* 0x000fe200080108d3 */
[--C-:B------:R-:W-:Y:S01]  /*8580*/  FFMA.FTZ R186, R186, UR5, -R215.reuse ;  /* 0x00000005baba7c23 */ /* 0x100fe200080108d7 */
[--C-:B------:R-:W-:Y:S01]  /*8590*/  FFMA.FTZ R187, R187, UR5, -R215.reuse ;  /* 0x00000005bbbb7c23 */ /* 0x100fe200080108d7 */
[----:B------:R-:W2:Y:S01]  /*85a0*/  MUFU.EX2 R165, R165 ;  /* 0x000000a500a57308 */ /* 0x000ea20000000800 */
[--C-:B------:R-:W-:Y:S01]  /*85b0*/  FFMA.FTZ R190, R190, UR5, -R215.reuse ;  /* 0x00000005bebe7c23 */ /* 0x100fe200080108d7 */
[----:B------:R-:W-:Y:S01]  /*85c0*/  FFMA.FTZ R191, R191, UR5, -R215 ;  /* 0x00000005bfbf7c23 */ /* 0x000fe200080108d7 */
[--C-:B------:R-:W-:Y:S01]  /*85d0*/  FFMA.FTZ R192, R192, UR5, -R211.reuse ;  /* 0x00000005c0c07c23 */ /* 0x100fe200080108d3 */
[--C-:B------:R-:W-:Y:S01]  /*85e0*/  FFMA.FTZ R193, R193, UR5, -R211.reuse ;  /* 0x00000005c1c17c23 */ /* 0x100fe200080108d3 */
[--C-:B------:R-:W-:Y:S01]  /*85f0*/  FFMA.FTZ R196, R196, UR5, -R211.reuse ;  /* 0x00000005c4c47c23 */ /* 0x100fe200080108d3 */
[----:B------:R-:W-:Y:S01]  /*8600*/  FFMA.FTZ R197, R197, UR5, -R211 ;  /* 0x00000005c5c57c23 */ /* 0x000fe200080108d3 */
[--C-:B------:R-:W-:Y:S01]  /*8610*/  FFMA.FTZ R194, R194, UR5, -R215.reuse ;  /* 0x00000005c2c27c23 */ /* 0x100fe200080108d7 */
[----:B------:R-:W-:Y:S01]  /*8620*/  MUFU.EX2 R162, R162 ;  /* 0x000000a200a27308 */ /* 0x000fe20000000800 */
[--C-:B------:R-:W-:Y:S01]  /*8630*/  FFMA.FTZ R195, R195, UR5, -R215.reuse ;  /* 0x00000005c3c37c23 */ /* 0x100fe200080108d7 */
[--C-:B------:R-:W-:Y:S01]  /*8640*/  FFMA.FTZ R198, R198, UR5, -R215.reuse ;  /* 0x00000005c6c67c23 */ /* 0x100fe200080108d7 */
[----:B------:R-:W-:Y:S01]  /*8650*/  FFMA.FTZ R199, R199, UR5, -R215 ;  /* 0x00000005c7c77c23 */ /* 0x000fe200080108d7 */
[----:B------:R-:W-:Y:S01]  /*8660*/  FFMA.FTZ R0, R201, R0, R208 ;  /* 0x00000000c9007223 */ /* 0x000fe200000100d0 */
[----:B------:R-:W-:Y:S01]  /*8670*/  FFMA.FTZ R157, R157, R12, R212 ;  /* 0x0000000c9d9d7223 */ /* 0x000fe200000100d4 */
[----:B------:R-:W-:-:S02]  /*8680*/  @!P2 VIADD R213, R213, 0x32460 ;  /* 0x00032460d5d5a836 */ /* 0x000fc40000000000 */
[----:B------:R-:W3:Y:S01]  /*8690*/  MUFU.EX2 R163, R163 ;  /* 0x000000a300a37308 */ /* 0x000ee20000000800 */
[----:B------:R-:W-:Y:S01]  /*86a0*/  FADD.FTZ R209, R209, R0 ;  /* 0x00000000d1d17221 */ /* 0x000fe20000010000 */
[----:B------:R-:W-:Y:S01]  /*86b0*/  FADD.FTZ R157, R214, R157 ;  /* 0x0000009dd69d7221 */ /* 0x000fe20000010000 */
[----:B------:R-:W-:Y:S01]  /*86c0*/  @!P2 PRMT R213, RZ, 0x654, R213 ;  /* 0x00000654ffd5a816 */ /* 0x000fe200000000d5 */
[----:B------:R-:W-:Y:S02]  /*86d0*/  IMAD.MOV.U32 R201, RZ, RZ, R13 ;  /* 0x000000ffffc97224 */ /* 0x000fe400078e000d */
[----:B------:R-:W-:Y:S01]  /*86e0*/  FADD.FTZ R209, R156, R209 ;  /* 0x000000d19cd17221 */ /* 0x000fe20000010000 */
[----:B------:R-:W-:Y:S01]  /*86f0*/  FADD.FTZ R158, R158, R157 ;  /* 0x0000009d9e9e7221 */ /* 0x000fe20000010000 */
[----:B------:R-:W-:Y:S02]  /*8700*/  MUFU.EX2 R166, R166 ;  /* 0x000000a600a67308 */ /* 0x000fe40000000800 */
[----:B------:R-:W-:Y:S01]  /*8710*/  FADD.FTZ R209, R210, R209 ;  /* 0x000000d1d2d17221 */ /* 0x000fe20000010000 */
[----:B------:R-:W-:-:S05]  /*8720*/  FADD.FTZ R159, R159, R158 ;  /* 0x0000009e9f9f7221 */ /* 0x000fca0000010000 */
[----:B------:R-:W4:Y:S08]  /*8730*/  MUFU.EX2 R167, R167 ;  /* 0x000000a700a77308 */ /* 0x000f300000000800 */
[----:B------:R-:W-:Y:S08]  /*8740*/  MUFU.EX2 R168, R168 ;  /* 0x000000a800a87308 */ /* 0x000ff00000000800 */
[----:B------:R-:W5:Y:S08]  /*8750*/  MUFU.EX2 R169, R169 ;  /* 0x000000a900a97308 */ /* 0x000f700000000800 */
[----:B------:R-:W-:Y:S08]  /*8760*/  MUFU.EX2 R172, R172 ;  /* 0x000000ac00ac7308 */ /* 0x000ff00000000800 */
[----:B------:R-:W1:Y:S08]  /*8770*/  MUFU.EX2 R173, R173 ;  /* 0x000000ad00ad7308 */ /* 0x000e700000000800 */
        /* <DEDUP_REMOVED lines=22> */
[----:B------:R-:W-:Y:S01]  /*88e0*/  MUFU.EX2 R196, R196 ;  /* 0x000000c400c47308 */ /* 0x000fe20000000800 */
[----:B------:R-:W-:-:S02]  /*88f0*/  WARPGROUP.DEPBAR.LE gsb0, 0x0 ;  /* 0x00008000000079c5 */ /* 0x000fc40000010000 */
[----:B0-----:R-:W-:-:S05]  /*8900*/  F2FP.F16.F32.PACK_AB R152, R161, R160 ;  /* 0x000000a0a198723e */ /* 0x001fca00000000ff */
[----:B------:R-:W0:Y:S01]  /*8910*/  MUFU.EX2 R197, R197 ;  /* 0x000000c500c57308 */ /* 0x000e220000000800 */
[----:B--2---:R-:W-:Y:S01]  /*8920*/  F2FP.F16.F32.PACK_AB R154, R165, R164 ;  /* 0x000000a4a59a723e */ /* 0x004fe200000000ff */
[----:B------:R-:W-:Y:S01]  /*8930*/  FADD.FTZ R160, R160, R209 ;  /* 0x000000d1a0a07221 */ /* 0x000fe20000010000 */
[----:B---3--:R-:W-:Y:S01]  /*8940*/  F2FP.F16.F32.PACK_AB R153, R163, R162 ;  /* 0x000000a2a399723e */ /* 0x008fe200000000ff */
[----:B------:R-:W-:Y:S01]  /*8950*/  FADD.FTZ R162, R162, R159 ;  /* 0x0000009fa2a27221 */ /* 0x000fe20000010000 */
[----:B----4-:R-:W-:Y:S01]  /*8960*/  F2FP.F16.F32.PACK_AB R155, R167, R166 ;  /* 0x000000a6a79b723e */ /* 0x010fe200000000ff */
        /* <DEDUP_REMOVED lines=8> */
[----:B------:R-:W2:Y:S01]  /*89f0*/  MUFU.EX2 R195, R195 ;  /* 0x000000c300c37308 */ /* 0x000ea20000000800 */
[----:B------:R-:W-:Y:S01]  /*8a00*/  UMOV UR11, 0x40000040 ;  /* 0x40000040000b7882 */ /* 0x000fe20000000000 */
[----:B------:R-:W-:Y:S01]  /*8a10*/  FADD.FTZ R165, R165, R164 ;  /* 0x000000a4a5a57221 */ /* 0x000fe20000010000 */
[----:B------:R-:W-:-:S05]  /*8a20*/  FADD.FTZ R167, R167, R166 ;  /* 0x000000a6a7a77221 */ /* 0x000fca0000010000 */
[----:B------:R-:W-:Y:S08]  /*8a30*/  MUFU.EX2 R198, R198 ;  /* 0x000000c600c67308 */ /* 0x000ff00000000800 */
[----:B------:R-:W3:Y:S01]  /*8a40*/  MUFU.EX2 R199, R199 ;  /* 0x000000c700c77308 */ /* 0x000ee20000000800 */
[----:B------:R-:W-:Y:S02]  /*8a50*/  WARPGROUP.DEPBAR.LE gsb0, 0x0 ;  /* 0x00008000000079c5 */ /* 0x000fe40000010000 */
[----:B-----5:R-:W-:Y:S01]  /*8a60*/  F2FP.F16.F32.PACK_AB R152, R169, R168 ;  /* 0x000000a8a998723e */ /* 0x020fe200000000ff */
[----:B------:R-:W-:Y:S01]  /*8a70*/  FADD.FTZ R168, R168, R165 ;  /* 0x000000a5a8a87221 */ /* 0x000fe20000010000 */
[----:B-1----:R-:W-:-:S02]  /*8a80*/  F2FP.F16.F32.PACK_AB R154, R173, R172 ;  /* 0x000000acad9a723e */ /* 0x002fc400000000ff */
[----:B------:R-:W-:Y:S01]  /*8a90*/  F2FP.F16.F32.PACK_AB R153, R171, R170 ;  /* 0x000000aaab99723e */ /* 0x000fe200000000ff */
[----:B------:R-:W-:Y:S01]  /*8aa0*/  FADD.FTZ R170, R170, R167 ;  /* 0x000000a7aaaa7221 */ /* 0x000fe20000010000 */
[----:B------:R-:W-:Y:S01]  /*8ab0*/  F2FP.F16.F32.PACK_AB R155, R175, R174 ;  /* 0x000000aeaf9b723e */ /* 0x000fe200000000ff */
[----:B------:R-:W-:Y:S02]  /*8ac0*/  FADD.FTZ R169, R169, R168 ;  /* 0x000000a8a9a97221 */ /* 0x000fe40000010000 */
[----:B------:R-:W-:Y:S01]  /*8ad0*/  FADD.FTZ R171, R171, R170 ;  /* 0x000000aaabab7221 */ /* 0x000fe20000010000 */
[----:B------:R-:W-:Y:S01]  /*8ae0*/  WARPGROUP.ARRIVE ;  /* 0x00000000000079c5 */ /* 0x000fe20000000000 */
[----:B------:R-:W-:Y:S02]  /*8af0*/  FADD.FTZ R172, R172, R169 ;  /* 0x000000a9acac7221 */ /* 0x000fe40000010000 */
[----:B------:R-:W-:Y:S02]  /*8b00*/  FADD.FTZ R174, R174, R171 ;  /* 0x000000abaeae7221 */ /* 0x000fe40000010000 */
[----:B------:R-:W-:Y:S01]  /*8b10*/  FADD.FTZ R173, R173, R172 ;  /* 0x000000acadad7221 */ /* 0x000fe20000010000 */
[----:B------:R-:W-:Y:S01]  /*8b20*/  HGMMA.64x256x16.F32 R24, R152, gdesc[UR8].tnspB, R24, gsb0 ;  /* 0x43e0000898187df0 */ /* 0x000fe20008000818 */
[----:B------:R-:W-:Y:S01]  /*8b30*/  UIADD3 UR10, UR4, 0x180, URZ ;  /* 0x00000180040a7890 */ /* 0x000fe2000fffe03f */
[----:B------:R-:W-:Y:S01]  /*8b40*/  FADD.FTZ R175, R175, R174 ;  /* 0x000000aeafaf7221 */ /* 0x000fe20000010000 */
[----:B------:R-:W-:Y:S01]  /*8b50*/  UMOV UR11, 0x40000040 ;  /* 0x40000040000b7882 */ /* 0x000fe20000000000 */
[----:B------:R-:W-:-:S02]  /*8b60*/  WARPGROUP.DEPBAR.LE gsb0, 0x0 ;  /* 0x00008000000079c5 */ /* 0x000fc40000010000 */
[----:B------:R-:W-:Y:S01]  /*8b70*/  F2FP.F16.F32.PACK_AB R152, R177, R176 ;  /* 0x000000b0b198723e */ /* 0x000fe200000000ff */
[----:B------:R-:W-:Y:S01]  /*8b80*/  FADD.FTZ R176, R176, R173 ;  /* 0x000000adb0b07221 */ /* 0x000fe20000010000 */
[----:B------:R-:W-:Y:S02]  /*8b90*/  F2FP.F16.F32.PACK_AB R154, R181, R180 ;  /* 0x000000b4b59a723e */ /* 0x000fe400000000ff */
        /* <DEDUP_REMOVED lines=8> */
[----:B------:R-:W-:-:S07]  /*8c20*/  FADD.FTZ R181, R181, R180 ;  /* 0x000000b4b5b57221 */ /* 0x000fce0000010000 */
[----:B------:R-:W-:Y:S01]  /*8c30*/  HGMMA.64x256x16.F32 R24, R152, gdesc[UR8].tnspB, R24, gsb0 ;  /* 0x43e0000898187df0 */ /* 0x000fe20008000818 */
[----:B------:R-:W-:Y:S01]  /*8c40*/  UIADD3 UR10, UR4, 0x200, URZ ;  /* 0x00000200040a7890 */ /* 0x000fe2000fffe03f */
[----:B------:R-:W-:Y:S01]  /*8c50*/  FADD.FTZ R183, R183, R182 ;  /* 0x000000b6b7b77221 */ /* 0x000fe20000010000 */
[----:B------:R-:W-:Y:S01]  /*8c60*/  UMOV UR11, 0x40000040 ;  /* 0x40000040000b7882 */ /* 0x000fe20000000000 */
[----:B------:R-:W-:Y:S02]  /*8c70*/  WARPGROUP.DEPBAR.LE gsb0, 0x0 ;  /* 0x00008000000079c5 */ /* 0x000fe40000010000 */
[----:B------:R-:W-:Y:S01]  /*8c80*/  F2FP.F16.F32.PACK_AB R152, R185, R184 ;  /* 0x000000b8b998723e */ /* 0x000fe200000000ff */
[----:B------:R-:W-:Y:S01]  /*8c90*/  FADD.FTZ R184, R184, R181 ;  /* 0x000000b5b8b87221 */ /* 0x000fe20000010000 */
[----:B------:R-:W-:Y:S02]  /*8ca0*/  F2FP.F16.F32.PACK_AB R154, R189, R188 ;  /* 0x000000bcbd9a723e */ /* 0x000fe400000000ff */
        /* <DEDUP_REMOVED lines=16> */
[----:B0-----:R-:W-:Y:S02]  /*8db0*/  F2FP.F16.F32.PACK_AB R154, R197, R196 ;  /* 0x000000c4c59a723e */ /* 0x001fe400000000ff */
[----:B--2---:R-:W-:Y:S01]  /*8dc0*/  F2FP.F16.F32.PACK_AB R153, R195, R194 ;  /* 0x000000c2c399723e */ /* 0x004fe200000000ff */
[----:B------:R-:W-:Y:S01]  /*8dd0*/  FADD.FTZ R194, R194, R191 ;  /* 0x000000bfc2c27221 */ /* 0x000fe20000010000 */
[----:B---3--:R-:W-:Y:S01]  /*8de0*/  F2FP.F16.F32.PACK_AB R155, R199, R198 ;  /* 0x000000c6c79b723e */ /* 0x008fe200000000ff */
[----:B------:R-:W-:-:S02]  /*8df0*/  FADD.FTZ R193, R193, R192 ;  /* 0x000000c0c1c17221 */ /* 0x000fc40000010000 */
[----:B------:R-:W-:Y:S01]  /*8e00*/  FADD.FTZ R195, R195, R194 ;  /* 0x000000c2c3c37221 */ /* 0x000fe20000010000 */
[----:B------:R-:W-:Y:S01]  /*8e10*/  WARPGROUP.ARRIVE ;  /* 0x00000000000079c5 */ /* 0x000fe20000000000 */
[----:B------:R-:W-:Y:S02]  /*8e20*/  FADD.FTZ R0, R196, R193 ;  /* 0x000000c1c4007221 */ /* 0x000fe40000010000 */
[----:B------:R-:W-:Y:S02]  /*8e30*/  FADD.FTZ R12, R198, R195 ;  /* 0x000000c3c60c7221 */ /* 0x000fe40000010000 */
[----:B------:R-:W-:-:S07]  /*8e40*/  FADD.FTZ R0, R197, R0 ;  /* 0x00000000c5007221 */ /* 0x000fce0000010000 */
[----:B------:R-:W-:Y:S01]  /*8e50*/  HGMMA.64x256x16.F32 R24, R152, gdesc[UR8].tnspB, R24, gsb0 ;  /* 0x43e0000898187df0 */ /* 0x000fe20008000818 */
[----:B------:R-:W-:Y:S02]  /*8e60*/  FADD.FTZ R12, R199, R12 ;  /* 0x0000000cc70c7221 */ /* 0x000fe40000010000 */
[----:B------:R-:W-:Y:S02]  /*8e70*/  WARPGROUP.DEPBAR.LE gsb0, 0x0 ;  /* 0x00008000000079c5 */ /* 0x000fe40000010000 */
[----:B------:R0:W-:Y:S02]  /*8e80*/  @!P2 SYNCS.ARRIVE.TRANS64.RED.A1T0 RZ, [R213+URZ], RZ ;  /* 0x000000ffd5ffa9a7 */ /* 0x0001e4000810043f */
[----:B0-----:R-:W-:Y:S01]  /*8e90*/  IMAD.MOV.U32 R213, RZ, RZ, R20 ;  /* 0x000000ffffd57224 */ /* 0x001fe200078e0014 */
[----:B------:R-:W-:Y:S06]  /*8ea0*/  @P1 BRA `(.L_x_4394) ;  /* 0xffffffdc004c1947 */ /* 0x000fec000383ffff */
.L_x_4385:
[----:B------:R-:W1:Y:S01]  /*8eb0*/  SHFL.BFLY PT, R3, R0, 0x2, 0x1f ;  /* 0x0c401f0000037f89 */ /* 0x000e6200000e0000 */
[----:B------:R-:W-:Y:S01]  /*8ec0*/  IMAD.MOV.U32 R4, RZ, RZ, RZ ;  /* 0x000000ffff047224 */ /* 0x000fe200078e00ff */
[----:B------:R-:W-:Y:S01]  /*8ed0*/  R2UR UR4, R222 ;  /* 0x00000000de0472ca */ /* 0x000fe200000e0000 */
[----:B------:R-:W-:Y:S01]  /*8ee0*/  UIADD3 UR36, UR36, 0x1, URZ ;  /* 0x0000000124247890 */ /* 0x000fe2000fffe03f */
[----:B------:R-:W2:Y:S01]  /*8ef0*/  SHFL.BFLY PT, R5, R12, 0x2, 0x1f ;  /* 0x0c401f000c057f89 */ /* 0x000ea200000e0000 */
[----:B------:R-:W-:Y:S01]  /*8f00*/  IMAD.U32 R8, RZ, RZ, UR5 ;  /* 0x00000005ff087e24 */ /* 0x000fe2000f8e00ff */
[----:B------:R3:W-:Y:S06]  /*8f10*/  BAR.ARV R21, 0x100 ;  /* 0x000400150000751d */ /* 0x0007ec0000002000 */
[----:B------:R-:W-:-:S02]  /*8f20*/  UISETP.NE.AND UP0, UPT, UR36, 0x2, UPT ;  /* 0x000000022400788c */ /* 0x000fc4000bf05270 */
[----:B------:R-:W-:Y:S06]  /*8f30*/  BAR.ARV 0x8, 0x180 ;  /* 0x0206000000007b1d */ /* 0x000fec0000002000 */
[----:B------:R-:W-:Y:S01]  /*8f40*/  UIADD3 UR4, UR4, 0x1, URZ ;  /* 0x0000000104047890 */ /* 0x000fe2000fffe03f */
[----:B------:R-:W-:Y:S01]  /*8f50*/  PLOP3.LUT P0, PT, PT, PT, PT, 0x8, 0x0 ;  /* 0x000000000000781c */ /* 0x000fe20003f0e170 */
[----:B-1----:R-:W-:Y:S01]  /*8f60*/  FADD.FTZ R3, R3, R0 ;  /* 0x0000000003037221 */ /* 0x002fe20000010000 */
[----:B------:R-:W-:Y:S01]  /*8f70*/  IMAD.MOV.U32 R0, RZ, RZ, RZ ;  /* 0x000000ffff007224 */ /* 0x000fe200078e00ff */
[----:B------:R-:W-:Y:S01]  /*8f80*/  USEL UR36, UR36, URZ, UP0 ;  /* 0x0000003f24247287 */ /* 0x000fe20008000000 */
[----:B--2---:R-:W-:-:S02]  /*8f90*/  FADD.FTZ R5, R5, R12 ;  /* 0x0000000c05057221 */ /* 0x004fc40000010000 */
[----:B------:R-:W1:Y:S01]  /*8fa0*/  SHFL.BFLY PT, R2, R3, 0x1, 0x1f ;  /* 0x0c201f0003027f89 */ /* 0x000e6200000e0000 */
[----:B------:R-:W-:Y:S01]  /*8fb0*/  IMAD.U32 R222, RZ, RZ, UR4 ;  /* 0x00000004ffde7e24 */ /* 0x000fe2000f8e00ff */
[----:B------:R-:W-:-:S04]  /*8fc0*/  USEL UR4, URZ, 0x1, UP0 ;  /* 0x000000013f047887 */ /* 0x000fc80008000000 */
[----:B------:R-:W-:Y:S01]  /*8fd0*/  ULOP3.LUT UR37, UR37, UR4, URZ, 0x3c, !UPT ;  /* 0x0000000425257292 */ /* 0x000fe2000f8e3c3f */
[----:B-1----:R-:W-:Y:S01]  /*8fe0*/  FADD.FTZ R7, R3, R2 ;  /* 0x0000000203077221 */ /* 0x002fe20000010000 */
[----:B------:R-:W-:Y:S01]  /*8ff0*/  IMAD.MOV.U32 R3, RZ, RZ, -0x800000 ;  /* 0xff800000ff037424 */ /* 0x000fe200078e00ff */
[----:B------:R-:W1:Y:S03]  /*9000*/  SHFL.BFLY PT, R2, R5, 0x1, 0x1f ;  /* 0x0c201f0005027f89 */ /* 0x000e6600000e0000 */
[----:B------:R-:W-:-:S13]  /*9010*/  FSETP.NE.FTZ.AND P1, PT, R7, RZ, PT ;  /* 0x000000ff0700720b */ /* 0x000fda0003f35000 */
[----:B------:R-:W2:Y:S01]  /*9020*/  @P1 MUFU.RCP R4, R7 ;  /* 0x0000000700041308 */ /* 0x000ea20000001000 */
[----:B-1----:R-:W-:Y:S01]  /*9030*/  FADD.FTZ R6, R5, R2 ;  /* 0x0000000205067221 */ /* 0x002fe20000010000 */
[----:B------:R-:W-:-:S06]  /*9040*/  IMAD.MOV.U32 R2, RZ, RZ, -0x800000 ;  /* 0xff800000ff027424 */ /* 0x000fcc00078e00ff */
[----:B------:R-:W1:Y:S01]  /*9050*/  @P1 MUFU.LG2 R5, R7 ;  /* 0x0000000700051308 */ /* 0x000e620000000c00 */
[----:B------:R-:W-:Y:S01]  /*9060*/  FSETP.NE.FTZ.AND P2, PT, R6, RZ, PT ;  /* 0x000000ff0600720b */ /* 0x000fe20003f55000 */
        /* <DEDUP_REMOVED lines=8> */
[----:B------:R-:W-:-:S04]  /*90f0*/  FMUL.FTZ R173, R40, R4 ;  /* 0x0000000428ad7220 */ /* 0x000fc80000410000 */
[----:B------:R-:W-:Y:S01]  /*9100*/  @P2 MUFU.RCP R0, R6 ;  /* 0x0000000600002308 */ /* 0x000fe20000001000 */
[-C--:B------:R-:W-:Y:S01]  /*9110*/  FMUL.FTZ R41, R41, R4.reuse ;  /* 0x0000000429297220 */ /* 0x080fe20000410000 */
[-C--:B------:R-:W-:Y:S01]  /*9120*/  FMUL.FTZ R174, R44, R4.reuse ;  /* 0x000000042cae7220 */ /* 0x080fe20000410000 */
[-C--:B------:R-:W-:Y:S01]  /*9130*/  FMUL.FTZ R45, R45, R4.reuse ;  /* 0x000000042d2d7220 */ /* 0x080fe20000410000 */
[-C--:B------:R-:W-:Y:S01]  /*9140*/  FMUL.FTZ R175, R48, R4.reuse ;  /* 0x0000000430af7220 */ /* 0x080fe20000410000 */
[-C--:B------:R-:W-:Y:S01]  /*9150*/  FMUL.FTZ R49, R49, R4.reuse ;  /* 0x0000000431317220 */ /* 0x080fe20000410000 */
[-C--:B------:R-:W-:Y:S01]  /*9160*/  FMUL.FTZ R176, R52, R4.reuse ;  /* 0x0000000434b07220 */ /* 0x080fe20000410000 */
[-C--:B------:R-:W-:Y:S01]  /*9170*/  FMUL.FTZ R53, R53, R4.reuse ;  /* 0x0000000435357220 */ /* 0x080fe20000410000 */
[----:B------:R-:W2:Y:S01]  /*9180*/  @P2 MUFU.LG2 R6, R6 ;  /* 0x0000000600062308 */ /* 0x000ea20000000c00 */
        /* <DEDUP_REMOVED lines=50> */
[----:B-1----:R-:W-:Y:S01]  /*94b0*/  @P1 FMUL.FTZ R5, R5, 0.69314718246459960938 ;  /* 0x3f31721805051820 */ /* 0x002fe20000410000 */
[----:B--2---:R-:W-:Y:S01]  /*94c0*/  @P2 FMUL.FTZ R7, R6, 0.69314718246459960938 ;  /* 0x3f31721806072820 */ /* 0x004fe20000410000 */
        /* <DEDUP_REMOVED lines=66> */
[----:B---3--:R-:W-:-:S07]  /*98f0*/  @P2 FFMA.FTZ R2, R8, R20, R7 ;  /* 0x0000001408022223 */ /* 0x008fce0000010007 */
.L_x_4363:
[----:B------:R-:W1:Y:S01]  /*9900*/  S2R R5, SR_CgaCtaId ;  /* 0x0000000000057919 */ /* 0x000e620000008800 */
[----:B------:R-:W-:Y:S01]  /*9910*/  MOV R194, 0x400 ;  /* 0x0000040000c27802 */ /* 0x000fe20000000f00 */
[----:B------:R-:W-:Y:S01]  /*9920*/  BSSY B0, `(.L_x_4395) ;  /* 0x0000297000007945 */ /* 0x000fe20003800000 */
[----:B------:R-:W-:Y:S02]  /*9930*/  BAR.SYNC.DEFER_BLOCKING 0x5, 0x180 ;  /* 0x0146000000007b1d */ /* 0x000fe40000010000 */
[----:B-1----:R-:W-:-:S05]  /*9940*/  LEA R194, R5, R194, 0x18 ;  /* 0x000000c205c27211 */ /* 0x002fca00078ec0ff */
[----:B------:R-:W1:Y:S02]  /*9950*/  LDS R4, [R194+0x324d0] ;  /* 0x0324d000c2047984 */ /* 0x000e640000000800 */
[----:B-1----:R-:W-:Y:S01]  /*9960*/  R2UR UR4, R4 ;  /* 0x00000000040472ca */ /* 0x002fe200000e0000 */
[----:B------:R-:W-:Y:S06]  /*9970*/  BAR.ARV 0x4, 0x180 ;  /* 0x0106000000007b1d */ /* 0x000fec0000002000 */
[----:B------:R-:W-:Y:S08]  /*9980*/  @P0 BRA `(.L_x_4396) ;  /* 0x0000001c00540947 */ /* 0x000ff00003800000 */
[----:B------:R-:W1:Y:S01]  /*9990*/  S2R R5, SR_SWINHI ;  /* 0x0000000000057919 */ /* 0x000e620000002f00 */
[----:B------:R-:W-:Y:S01]  /*99a0*/  F2FP.F16.F32.PACK_AB R24, R25, R24 ;  /* 0x000000181918723e */ /* 0x000fe200000000ff */
[----:B------:R-:W-:Y:S01]  /*99b0*/  ULDC.64 UR8, c[0x0][0xc90] ;  /* 0x0003240000087ab9 */ /* 0x000fe20000000a00 */
[----:B------:R-:W-:Y:S02]  /*99c0*/  F2FP.F16.F32.PACK_AB R25, R32, R26 ;  /* 0x0000001a2019723e */ /* 0x000fe400000000ff */
[----:B------:R-:W-:Y:S02]  /*99d0*/  F2FP.F16.F32.PACK_AB R26, R29, R28 ;  /* 0x0000001c1d1a723e */ /* 0x000fe400000000ff */
[----:B------:R-:W-:Y:S02]  /*99e0*/  F2FP.F16.F32.PACK_AB R27, R27, R30 ;  /* 0x0000001e1b1b723e */ /* 0x000fe400000000ff */
[----:B------:R-:W-:Y:S02]  /*99f0*/  R2UR UR11, R219 ;  /* 0x00000000db0b72ca */ /* 0x000fe400000e0000 */
[----:B------:R-:W-:-:S11]  /*9a00*/  R2UR UR13, R220 ;  /* 0x00000000dc0d72ca */ /* 0x000fd600000e0000 */
[----:B------:R-:W-:Y:S02]  /*9a10*/  USHF.R.S32.HI UR10, URZ, 0x1f, UR11 ;  /* 0x0000001f3f0a7899 */ /* 0x000fe4000801140b */
[----:B------:R-:W-:Y:S02]  /*9a20*/  UIMAD.WIDE.U32 UR6, UR11, UR8, URZ ;  /* 0x000000080b0672a5 */ /* 0x000fe4000f8e003f */
[----:B------:R-:W-:Y:S02]  /*9a30*/  UIMAD UR5, UR10, UR8, URZ ;  /* 0x000000080a0572a4 */ /* 0x000fe4000f8e023f */
[----:B------:R-:W-:Y:S02]  /*9a40*/  USHF.R.S32.HI UR12, URZ, 0x1f, UR13 ;  /* 0x0000001f3f0c7899 */ /* 0x000fe4000801140d */
[----:B------:R-:W-:Y:S01]  /*9a50*/  UIMAD UR5, UR11, UR9, UR5 ;  /* 0x000000090b0572a4 */ /* 0x000fe2000f8e0205 */
[----:B------:R-:W-:Y:S02]  /*9a60*/  MOV R164, R194 ;  /* 0x000000c200a47202 */ /* 0x000fe40000000f00 */
[----:B-1----:R-:W-:Y:S01]  /*9a70*/  MOV R165, R5 ;  /* 0x0000000500a57202 */ /* 0x002fe20000000f00 */
[----:B------:R-:W-:Y:S01]  /*9a80*/  IMAD R5, R221, 0x40, R200 ;  /* 0x00000040dd057824 */ /* 0x000fe200078e02c8 */
[----:B------:R-:W-:Y:S01]  /*9a90*/  ULDC.64 UR8, c[0x0][0xc98] ;  /* 0x0003260000087ab9 */ /* 0x000fe20000000a00 */
[----:B------:R-:W-:Y:S01]  /*9aa0*/  UIADD3 UR7, UR7, UR5, URZ ;  /* 0x0000000507077290 */ /* 0x000fe2000fffe03f */
[----:B------:R-:W-:Y:S01]  /*9ab0*/  IMAD.WIDE R20, R226, 0x2, R164 ;  /* 0x00000002e2147825 */ /* 0x000fe200078e02a4 */
[----:B------:R-:W-:-:S02]  /*9ac0*/  UIMAD UR5, UR12, UR8, URZ ;  /* 0x000000080c0572a4 */ /* 0x000fc4000f8e023f */
[----:B------:R-:W-:Y:S01]  /*9ad0*/  UIMAD.WIDE.U32 UR6, UR13, UR8, UR6 ;  /* 0x000000080d0672a5 */ /* 0x000fe2000f8e0006 */
[----:B------:R-:W-:Y:S01]  /*9ae0*/  IMAD.WIDE R164, R5, 0x2, R164 ;  /* 0x0000000205a47825 */ /* 0x000fe200078e02a4 */
[C---:B------:R-:W-:Y:S01]  /*9af0*/  IADD3 R119, P5, R20.reuse, 0xc020, RZ ;  /* 0x0000c02014777810 */ /* 0x040fe20007fbe0ff */
[----:B------:R-:W-:Y:S01]  /*9b00*/  UIMAD UR5, UR13, UR9, UR5 ;  /* 0x000000090d0572a4 */ /* 0x000fe2000f8e0205 */
[C---:B------:R-:W-:Y:S02]  /*9b10*/  IADD3 R107, P2, R20.reuse, 0x8040, RZ ;  /* 0x00008040146b7810 */ /* 0x040fe40007f5e0ff */
[C---:B------:R-:W-:Y:S01]  /*9b20*/  LOP3.LUT R167, R20.reuse, 0x380, RZ, 0xc0, !PT ;  /* 0x0000038014a77812 */ /* 0x040fe200078ec0ff */
[--C-:B------:R-:W-:Y:S01]  /*9b30*/  IMAD.X R9, RZ, RZ, R21.reuse, P5 ;  /* 0x000000ffff097224 */ /* 0x100fe200028e0615 */
[C---:B------:R-:W-:Y:S01]  /*9b40*/  IADD3 R7, P3, R20.reuse, 0xc060, RZ ;  /* 0x0000c06014077810 */ /* 0x040fe20007f7e0ff */
[--C-:B------:R-:W-:Y:S01]  /*9b50*/  IMAD.X R19, RZ, RZ, R21.reuse, P2 ;  /* 0x000000ffff137224 */ /* 0x100fe200010e0615 */
[----:B------:R-:W-:Y:S01]  /*9b60*/  LOP3.LUT R8, R119, 0x380, RZ, 0xc0, !PT ;  /* 0x0000038077087812 */ /* 0x000fe200078ec0ff */
[----:B------:R-:W-:Y:S01]  /*9b70*/  ULDC.64 UR8, c[0x0][0xbe8] ;  /* 0x0002fa0000087ab9 */ /* 0x000fe20000000a00 */
[----:B------:R-:W-:Y:S01]  /*9b80*/  SHF.R.U64 R167, R167, 0x3, RZ ;  /* 0x00000003a7a77819 */ /* 0x000fe200000012ff */
[----:B------:R-:W-:Y:S01]  /*9b90*/  IMAD.X R5, RZ, RZ, R21, P3 ;  /* 0x000000ffff057224 */ /* 0x000fe200018e0615 */
[----:B------:R-:W-:-:S02]  /*9ba0*/  IADD3 R16, P2, R20, 0x4000, RZ ;  /* 0x0000400014107810 */ /* 0x000fc40007f5e0ff */
[----:B------:R-:W-:Y:S02]  /*9bb0*/  LOP3.LUT R4, R7, 0x380, RZ, 0xc0, !PT ;  /* 0x0000038007047812 */ /* 0x000fe400078ec0ff */
[----:B------:R-:W-:Y:S01]  /*9bc0*/  SHF.R.U64 R8, R8, 0x3, RZ ;  /* 0x0000000308087819 */ /* 0x000fe200000012ff */
[--C-:B------:R-:W-:Y:S01]  /*9bd0*/  IMAD.X R17, RZ, RZ, R21.reuse, P2 ;  /* 0x000000ffff117224 */ /* 0x100fe200010e0615 */
[----:B------:R-:W-:Y:S01]  /*9be0*/  LOP3.LUT R166, R167, R20, RZ, 0x3c, !PT ;  /* 0x00000014a7a67212 */ /* 0x000fe200078e3cff */
[----:B------:R-:W-:Y:S01]  /*9bf0*/  IMAD.MOV.U32 R167, RZ, RZ, R21 ;  /* 0x000000ffffa77224 */ /* 0x000fe200078e0015 */
[----:B------:R-:W-:Y:S02]  /*9c00*/  SHF.R.U64 R4, R4, 0x3, RZ ;  /* 0x0000000304047819 */ /* 0x000fe400000012ff */
[C---:B------:R-:W-:Y:S02]  /*9c10*/  IADD3 R123, P4, R20.reuse, 0xc040, RZ ;  /* 0x0000c040147b7810 */ /* 0x040fe40007f9e0ff */
[----:B------:R-:W-:-:S02]  /*9c20*/  IADD3 R115, P6, R20, 0xc000, RZ ;  /* 0x0000c00014737810 */ /* 0x000fc40007fde0ff */
[C---:B------:R-:W-:Y:S02]  /*9c30*/  IADD3 R111, P0, R20.reuse, 0x8060, RZ ;  /* 0x00008060146f7810 */ /* 0x040fe40007f1e0ff */
[C---:B------:R-:W-:Y:S01]  /*9c40*/  IADD3 R23, P1, R20.reuse, 0x20, RZ ;  /* 0x0000002014177810 */ /* 0x040fe20007f3e0ff */
[--C-:B------:R-:W-:Y:S01]  /*9c50*/  IMAD.X R11, RZ, RZ, R21.reuse, P6 ;  /* 0x000000ffff0b7224 */ /* 0x100fe200030e0615 */
[----:B------:R-:W-:Y:S01]  /*9c60*/  IADD3 R114, P3, R20, 0x8020, RZ ;  /* 0x0000802014727810 */ /* 0x000fe20007f7e0ff */
[--C-:B------:R-:W-:Y:S01]  /*9c70*/  IMAD.X R13, RZ, RZ, R21.reuse, P0 ;  /* 0x000000ffff0d7224 */ /* 0x100fe200000e0615 */
[----:B------:R-:W-:Y:S01]  /*9c80*/  LOP3.LUT R8, R8, R119, RZ, 0x3c, !PT ;  /* 0x0000007708087212 */ /* 0x000fe200078e3cff */
[--C-:B------:R-:W-:Y:S01]  /*9c90*/  IMAD.X R15, RZ, RZ, R21.reuse, P1 ;  /* 0x000000ffff0f7224 */ /* 0x100fe200008e0615 */
[----:B------:R-:W-:Y:S01]  /*9ca0*/  IADD3 R119, P2, R164, 0x7000, RZ ;  /* 0x00007000a4777810 */ /* 0x000fe20007f5e0ff */
[--C-:B------:R-:W-:Y:S01]  /*9cb0*/  IMAD.X R151, RZ, RZ, R21.reuse, P3 ;  /* 0x000000ffff977224 */ /* 0x100fe200018e0615 */
[----:B------:R-:W-:Y:S01]  /*9cc0*/  LOP3.LUT R4, R4, R7, RZ, 0x3c, !PT ;  /* 0x0000000704047212 */ /* 0x000fe200078e3cff */
[----:B------:R-:W-:Y:S01]  /*9cd0*/  IMAD.X R7, RZ, RZ, R21, P4 ;  /* 0x000000ffff077224 */ /* 0x000fe200020e0615 */
[----:B------:R-:W-:Y:S01]  /*9ce0*/  MOV R167, R166 ;  /* 0x000000a600a77202 */ /* 0x000fe20000000f00 */
[----:B------:R-:W-:Y:S01]  /*9cf0*/  BAR.SYNC.DEFER_BLOCKING 0x1, 0x100 ;  /* 0x0044000000007b1d */ /* 0x000fe20000010000 */
[----:B------:R-:W-:-:S02]  /*9d00*/  LOP3.LUT R118, R119, 0x380, RZ, 0xc0, !PT ;  /* 0x0000038077767812 */ /* 0x000fc400078ec0ff */
[C---:B------:R-:W-:Y:S02]  /*9d10*/  IADD3 R103, P4, R20.reuse, 0x8000, RZ ;  /* 0x0000800014677810 */ /* 0x040fe40007f9e0ff */
[----:B------:R-:W-:-:S03]  /*9d20*/  IADD3 R110, P5, R20, 0x4060, RZ ;  /* 0x00004060146e7810 */ /* 0x000fc60007fbe0ff */
[----:B------:R-:W1:Y:S01]  /*9d30*/  LDC R166, c[0x0][0xce8] ;  /* 0x00033a00ffa67b82 */ /* 0x000e620000000800 */
        /* <DEDUP_REMOVED lines=10> */
[----:B------:R-:W-:Y:S01]  /*9de0*/  LOP3.LUT R20, R103, 0x380, RZ, 0xc0, !PT ;  /* 0x0000038067147812 */ /* 0x000fe200078ec0ff */
[----:B------:R-:W-:Y:S01]  /*9df0*/  IMAD.X R163, RZ, RZ, R21, P3 ;  /* 0x000000ffffa37224 */ /* 0x000fe200018e0615 */
[----:B------:R-:W-:-:S02]  /*9e00*/  LOP3.LUT R21, R114, 0x380, RZ, 0xc0, !PT ;  /* 0x0000038072157812 */ /* 0x000fc400078ec0ff */
[----:B------:R-:W-:Y:S01]  /*9e10*/  LOP3.LUT R118, R118, R119, RZ, 0x3c, !PT ;  /* 0x0000007776767212 */ /* 0x000fe200078e3cff */
[----:B------:R-:W-:Y:S01]  /*9e20*/  IMAD.X R119, RZ, RZ, R165, P2 ;  /* 0x000000ffff777224 */ /* 0x000fe200010e06a5 */
[----:B------:R-:W-:Y:S01]  /*9e30*/  IADD3 R147, P2, R164, 0xe000, RZ ;  /* 0x0000e000a4937810 */ /* 0x000fe20007f5e0ff */
[----:B------:R2:W-:Y:S01]  /*9e40*/  STSM.16.M88.4 [R167], R24 ;  /* 0x00000018a7007844 */ /* 0x0005e20000000200 */
[----:B------:R-:W-:Y:S02]  /*9e50*/  LOP3.LUT R14, R23, 0x380, RZ, 0xc0, !PT ;  /* 0x00000380170e7812 */ /* 0x000fe400078ec0ff */
[----:B------:R-:W-:Y:S02]  /*9e60*/  SHF.R.U64 R21, R21, 0x3, RZ ;  /* 0x0000000315157819 */ /* 0x000fe400000012ff */
[----:B------:R-:W-:Y:S02]  /*9e70*/  SHF.R.U64 R20, R20, 0x3, RZ ;  /* 0x0000000314147819 */ /* 0x000fe400000012ff */
[----:B------:R-:W-:-:S02]  /*9e80*/  LOP3.LUT R146, R147, 0x380, RZ, 0xc0, !PT ;  /* 0x0000038093927812 */ /* 0x000fc400078ec0ff */
[----:B------:R-:W-:Y:S02]  /*9e90*/  SHF.R.U64 R14, R14, 0x3, RZ ;  /* 0x000000030e0e7819 */ /* 0x000fe400000012ff */
[----:B------:R-:W-:Y:S02]  /*9ea0*/  LOP3.LUT R150, R21, R114, RZ, 0x3c, !PT ;  /* 0x0000007215967212 */ /* 0x000fe400078e3cff */
[----:B------:R-:W-:Y:S02]  /*9eb0*/  LOP3.LUT R152, R20, R103, RZ, 0x3c, !PT ;  /* 0x0000006714987212 */ /* 0x000fe400078e3cff */
[----:B------:R-:W-:Y:S02]  /*9ec0*/  LOP3.LUT R103, R110, 0x380, RZ, 0xc0, !PT ;  /* 0x000003806e677812 */ /* 0x000fe400078ec0ff */
[----:B------:R-:W-:Y:S02]  /*9ed0*/  LOP3.LUT R21, R102, 0x380, RZ, 0xc0, !PT ;  /* 0x0000038066157812 */ /* 0x000fe400078ec0ff */
[----:B------:R-:W-:-:S02]  /*9ee0*/  SHF.R.U64 R146, R146, 0x3, RZ ;  /* 0x0000000392927819 */ /* 0x000fc400000012ff */
[----:B------:R-:W-:Y:S02]  /*9ef0*/  LOP3.LUT R14, R14, R23, RZ, 0x3c, !PT ;  /* 0x000000170e0e7212 */ /* 0x000fe400078e3cff */
[----:B------:R-:W-:Y:S02]  /*9f00*/  LOP3.LUT R20, R31, 0x380, RZ, 0xc0, !PT ;  /* 0x000003801f147812 */ /* 0x000fe400078ec0ff */
[----:B------:R-:W-:Y:S02]  /*9f10*/  LOP3.LUT R23, R106, 0x380, RZ, 0xc0, !PT ;  /* 0x000003806a177812 */ /* 0x000fe400078ec0ff */
[----:B------:R-:W-:Y:S02]  /*9f20*/  SHF.R.U64 R103, R103, 0x3, RZ ;  /* 0x0000000367677819 */ /* 0x000fe400000012ff */
[----:B------:R-:W-:Y:S02]  /*9f30*/  SHF.R.U64 R21, R21, 0x3, RZ ;  /* 0x0000000315157819 */ /* 0x000fe400000012ff */
[----:B------:R-:W-:Y:S01]  /*9f40*/  LOP3.LUT R146, R146, R147, RZ, 0x3c, !PT ;  /* 0x0000009392927212 */ /* 0x000fe200078e3cff */
[----:B------:R-:W-:Y:S01]  /*9f50*/  IMAD.X R147, RZ, RZ, R165, P2 ;  /* 0x000000ffff937224 */ /* 0x000fe200010e06a5 */
[----:B------:R-:W-:-:S02]  /*9f60*/  SHF.R.U64 R20, R20, 0x3, RZ ;  /* 0x0000000314147819 */ /* 0x000fc400000012ff */
[----:B------:R-:W-:Y:S02]  /*9f70*/  SHF.R.U64 R23, R23, 0x3, RZ ;  /* 0x0000000317177819 */ /* 0x000fe400000012ff */
[----:B------:R-:W-:Y:S02]  /*9f80*/  LOP3.LUT R154, R103, R110, RZ, 0x3c, !PT ;  /* 0x0000006e679a7212 */ /* 0x000fe400078e3cff */
[----:B------:R-:W-:Y:S02]  /*9f90*/  LOP3.LUT R160, R21, R102, RZ, 0x3c, !PT ;  /* 0x0000006615a07212 */ /* 0x000fe400078e3cff */
[----:B-1----:R-:W-:Y:S02]  /*9fa0*/  ISETP.NE.AND P2, PT, R166, 0x1, PT ;  /* 0x00000001a600780c */ /* 0x002fe40003f45270 */
[----:B------:R-:W-:Y:S02]  /*9fb0*/  LOP3.LUT R10, R115, 0x380, RZ, 0xc0, !PT ;  /* 0x00000380730a7812 */ /* 0x000fe400078ec0ff */
[----:B------:R-:W-:-:S02]  /*9fc0*/  LOP3.LUT R12, R111, 0x380, RZ, 0xc0, !PT ;  /* 0x000003806f0c7812 */ /* 0x000fc400078ec0ff */
[----:B------:R-:W-:Y:S02]  /*9fd0*/  LOP3.LUT R18, R107, 0x380, RZ, 0xc0, !PT ;  /* 0x000003806b127812 */ /* 0x000fe400078ec0ff */
[----:B------:R-:W-:Y:S02]  /*9fe0*/  IADD3 R102, P4, R164, 0x2000, RZ ;  /* 0x00002000a4667810 */ /* 0x000fe40007f9e0ff */
[----:B------:R-:W-:Y:S02]  /*9ff0*/  LOP3.LUT R103, R16, 0x380, RZ, 0xc0, !PT ;  /* 0x0000038010677812 */ /* 0x000fe400078ec0ff */
[----:B------:R-:W-:Y:S02]  /*a000*/  LOP3.LUT R156, R20, R31, RZ, 0x3c, !PT ;  /* 0x0000001f149c7212 */ /* 0x000fe400078e3cff */
[----:B------:R-:W-:Y:S02]  /*a010*/  LOP3.LUT R6, R123, 0x380, RZ, 0xc0, !PT ;  /* 0x000003807b067812 */ /* 0x000fe400078ec0ff */
[----:B------:R-:W-:-:S02]  /*a020*/  LOP3.LUT R158, R23, R106, RZ, 0x3c, !PT ;  /* 0x0000006a179e7212 */ /* 0x000fc400078e3cff */
[----:B------:R-:W-:Y:S02]  /*a030*/  IADD3 R21, P3, R164, 0x1000, RZ ;  /* 0x00001000a4157810 */ /* 0x000fe40007f7e0ff */
[----:B------:R-:W-:Y:S02]  /*a040*/  LOP3.LUT R31, R22, 0x380, RZ, 0xc0, !PT ;  /* 0x00000380161f7812 */ /* 0x000fe400078ec0ff */
[----:B------:R-:W-:Y:S02]  /*a050*/  SHF.R.U64 R10, R10, 0x3, RZ ;  /* 0x000000030a0a7819 */ /* 0x000fe400000012ff */
[----:B------:R-:W-:Y:S02]  /*a060*/  SHF.R.U64 R12, R12, 0x3, RZ ;  /* 0x000000030c0c7819 */ /* 0x000fe400000012ff */
[----:B------:R-:W-:Y:S02]  /*a070*/  SHF.R.U64 R18, R18, 0x3, RZ ;  /* 0x0000000312127819 */ /* 0x000fe400000012ff */
[----:B------:R-:W-:-:S02]  /*a080*/  LOP3.LUT R23, R102, 0x380, RZ, 0xc0, !PT ;  /* 0x0000038066177812 */ /* 0x000fc400078ec0ff */
[----:B------:R-:W-:Y:S02]  /*a090*/  SHF.R.U64 R103, R103, 0x3, RZ ;  /* 0x0000000367677819 */ /* 0x000fe400000012ff */
[----:B------:R-:W-:Y:S02]  /*a0a0*/  SHF.R.U64 R6, R6, 0x3, RZ ;  /* 0x0000000306067819 */ /* 0x000fe400000012ff */
[----:B------:R-:W-:Y:S02]  /*a0b0*/  LOP3.LUT R20, R21, 0x380, RZ, 0xc0, !PT ;  /* 0x0000038015147812 */ /* 0x000fe400078ec0ff */
[----:B------:R-:W-:Y:S02]  /*a0c0*/  SHF.R.U64 R31, R31, 0x3, RZ ;  /* 0x000000031f1f7819 */ /* 0x000fe400000012ff */
[----:B------:R-:W-:Y:S02]  /*a0d0*/  LOP3.LUT R10, R10, R115, RZ, 0x3c, !PT ;  /* 0x000000730a0a7212 */ /* 0x000fe400078e3cff */
[----:B------:R-:W-:-:S02]  /*a0e0*/  LOP3.LUT R12, R12, R111, RZ, 0x3c, !PT ;  /* 0x0000006f0c0c7212 */ /* 0x000fc400078e3cff */
[----:B------:R-:W-:Y:S02]  /*a0f0*/  LOP3.LUT R18, R18, R107, RZ, 0x3c, !PT ;  /* 0x0000006b12127212 */ /* 0x000fe400078e3cff */
[----:B------:R-:W-:Y:S02]  /*a100*/  SHF.R.U64 R23, R23, 0x3, RZ ;  /* 0x0000000317177819 */ /* 0x000fe400000012ff */
[----:B------:R-:W-:Y:S02]  /*a110*/  LOP3.LUT R16, R103, R16, RZ, 0x3c, !PT ;  /* 0x0000001067107212 */ /* 0x000fe400078e3cff */
[C---:B------:R-:W-:Y:S02]  /*a120*/  IADD3 R103, P5, R164.reuse, 0x3000, RZ ;  /* 0x00003000a4677810 */ /* 0x040fe40007fbe0ff */
[C---:B------:R-:W-:Y:S02]  /*a130*/  IADD3 R107, P6, R164.reuse, 0x4000, RZ ;  /* 0x00004000a46b7810 */ /* 0x040fe40007fde0ff */
[----:B------:R-:W-:-:S02]  /*a140*/  IADD3 R111, P0, R164, 0x5000, RZ ;  /* 0x00005000a46f7810 */ /* 0x000fc40007f1e0ff */
[----:B------:R-:W-:Y:S02]  /*a150*/  IADD3 R115, P1, R164, 0x6000, RZ ;  /* 0x00006000a4737810 */ /* 0x000fe40007f3e0ff */
[----:B--2---:R-:W-:Y:S02]  /*a160*/  MOV R24, R4 ;  /* 0x0000000400187202 */ /* 0x004fe40000000f00 */
[----:B------:R-:W-:Y:S02]  /*a170*/  LOP3.LUT R6, R6, R123, RZ, 0x3c, !PT ;  /* 0x0000007b06067212 */ /* 0x000fe400078e3cff */
[----:B------:R-:W-:Y:S02]  /*a180*/  SHF.R.U64 R20, R20, 0x3, RZ ;  /* 0x0000000314147819 */ /* 0x000fe400000012ff */
[----:B------:R-:W-:Y:S02]  /*a190*/  LOP3.LUT R162, R31, R22, RZ, 0x3c, !PT ;  /* 0x000000161fa27212 */ /* 0x000fe400078e3cff */
[----:B------:R-:W-:-:S02]  /*a1a0*/  F2FP.F16.F32.PACK_AB R5, R35, R34 ;  /* 0x000000222305723e */ /* 0x000fc400000000ff */
[----:B------:R-:W-:Y:S01]  /*a1b0*/  LOP3.LUT R22, R23, R102, RZ, 0x3c, !PT ;  /* 0x0000006617167212 */ /* 0x000fe200078e3cff */
[----:B------:R-:W1:Y:S01]  /*a1c0*/  @P2 LDC R34, c[0x0][0xcec] ;  /* 0x00033b00ff222b82 */ /* 0x000e620000000800 */
[----:B------:R-:W-:Y:S01]  /*a1d0*/  LOP3.LUT R102, R103, 0x380, RZ, 0xc0, !PT ;  /* 0x0000038067667812 */ /* 0x000fe200078ec0ff */
[--C-:B------:R-:W-:Y:S01]  /*a1e0*/  IMAD.X R23, RZ, RZ, R165.reuse, P4 ;  /* 0x000000ffff177224 */ /* 0x100fe200020e06a5 */
[----:B------:R-:W-:Y:S02]  /*a1f0*/  LOP3.LUT R106, R107, 0x380, RZ, 0xc0, !PT ;  /* 0x000003806b6a7812 */ /* 0x000fe400078ec0ff */
[----:B------:R-:W-:Y:S02]  /*a200*/  LOP3.LUT R110, R111, 0x380, RZ, 0xc0, !PT ;  /* 0x000003806f6e7812 */ /* 0x000fe400078ec0ff */
[----:B------:R-:W-:Y:S02]  /*a210*/  LOP3.LUT R114, R115, 0x380, RZ, 0xc0, !PT ;  /* 0x0000038073727812 */ /* 0x000fe400078ec0ff */
[----:B------:R-:W-:Y:S01]  /*a220*/  LOP3.LUT R20, R20, R21, RZ, 0x3c, !PT ;  /* 0x0000001514147212 */ /* 0x000fe200078e3cff */
[----:B------:R-:W-:Y:S01]  /*a230*/  IMAD.X R21, RZ, RZ, R165, P3 ;  /* 0x000000ffff157224 */ /* 0x000fe200018e06a5 */
[----:B------:R-:W-:-:S02]  /*a240*/  MOV R25, R6 ;  /* 0x0000000600197202 */ /* 0x000fc40000000f00 */
[----:B------:R-:W-:Y:S02]  /*a250*/  F2FP.F16.F32.PACK_AB R6, R37, R172 ;  /* 0x000000ac2506723e */ /* 0x000fe400000000ff */
[----:B------:R-:W-:Y:S01]  /*a260*/  SHF.R.U64 R102, R102, 0x3, RZ ;  /* 0x0000000366667819 */ /* 0x000fe200000012ff */
[----:B------:R-:W2:Y:S01]  /*a270*/  @P2 LDC R37, c[0x0][0xcf0] ;  /* 0x00033c00ff252b82 */ /* 0x000ea20000000800 */
        /* <DEDUP_REMOVED lines=32> */
[----:B------:R-:W-:Y:S02]  /*a480*/  IADD3 R195, P3, R164, 0xf000, RZ ;  /* 0x0000f000a4c37810 */ /* 0x000fe40007f7e0ff */
[----:B------:R-:W-:-:S02]  /*a490*/  SHF.R.U64 R29, R29, 0x3, RZ ;  /* 0x000000031d1d7819 */ /* 0x000fc400000012ff */
[----:B------:R-:W-:Y:S01]  /*a4a0*/  F2FP.F16.F32.PACK_AB R7, R39, R38 ;  /* 0x000000262707723e */ /* 0x000fe200000000ff */
[----:B------:R-:W-:Y:S01]  /*a4b0*/  VIADD R39, R202, UR38 ;  /* 0x00000026ca277c36 */ /* 0x000fe20008000000 */
        /* <DEDUP_REMOVED lines=12> */
[----:B------:R-:W-:Y:S01]  /*a580*/  MOV R26, R8 ;  /* 0x00000008001a7202 */ /* 0x000fe20000000f00 */
[----:B------:R-:W-:Y:S01]  /*a590*/  IMAD.MOV.U32 R29, RZ, RZ, R165 ;  /* 0x000000ffff1d7224 */ /* 0x000fe200078e00a5 */
[----:B------:R-:W-:Y:S01]  /*a5a0*/  MOV R27, R10 ;  /* 0x0000000a001b7202 */ /* 0x000fe20000000f00 */
[----:B-1----:R-:W-:Y:S01]  /*a5b0*/  @P2 IMAD.HI.U32 R34, R39, R34, RZ ;  /* 0x0000002227222227 */ /* 0x002fe200078e00ff */
[----:B------:R-:W-:-:S02]  /*a5c0*/  MOV R165, R14 ;  /* 0x0000000e00a57202 */ /* 0x000fc40000000f00 */
[----:B------:R-:W-:Y:S01]  /*a5d0*/  F2FP.F16.F32.PACK_AB R4, R33, R171 ;  /* 0x000000ab2104723e */ /* 0x000fe200000000ff */
[----:B------:R-:W-:Y:S01]  /*a5e0*/  IMAD.MOV.U32 R33, RZ, RZ, R39 ;  /* 0x000000ffff217224 */ /* 0x000fe200078e0027 */
[----:B------:R-:W-:Y:S02]  /*a5f0*/  MOV R32, R12 ;  /* 0x0000000c00207202 */ /* 0x000fe40000000f00 */
[----:B------:R-:W-:Y:S01]  /*a600*/  MOV R156, R156 ;  /* 0x0000009c009c7202 */ /* 0x000fe20000000f00 */
[----:B------:R1:W-:Y:S01]  /*a610*/  STSM.16.M88.4 [R165], R4 ;  /* 0x00000004a5007844 */ /* 0x0003e20000000200 */
[----:B------:R-:W-:Y:S02]  /*a620*/  F2FP.F16.F32.PACK_AB R8, R41, R173 ;  /* 0x000000ad2908723e */ /* 0x000fe400000000ff */
[----:B------:R-:W-:Y:S02]  /*a630*/  F2FP.F16.F32.PACK_AB R9, R43, R42 ;  /* 0x0000002a2b09723e */ /* 0x000fe400000000ff */
[----:B------:R-:W-:-:S02]  /*a640*/  F2FP.F16.F32.PACK_AB R10, R45, R174 ;  /* 0x000000ae2d0a723e */ /* 0x000fc400000000ff */
[----:B------:R-:W-:Y:S02]  /*a650*/  F2FP.F16.F32.PACK_AB R11, R47, R46 ;  /* 0x0000002e2f0b723e */ /* 0x000fe400000000ff */
        /* <DEDUP_REMOVED lines=13> */
[----:B--2---:R-:W-:Y:S02]  /*a730*/  @P2 SHF.R.U32.HI R33, RZ, R37, R34 ;  /* 0x00000025ff212219 */ /* 0x004fe40000011622 */
[----:B------:R-:W-:Y:S01]  /*a740*/  MOV R160, R160 ;  /* 0x000000a000a07202 */ /* 0x000fe20000000f00 */
[----:B------:R2:W-:Y:S01]  /*a750*/  STSM.16.M88.4 [R35], R16 ;  /* 0x0000001023007844 */ /* 0x0005e20000000200 */
[----:B-1----:R-:W-:Y:S02]  /*a760*/  F2FP.F16.F32.PACK_AB R4, R65, R179 ;  /* 0x000000b34104723e */ /* 0x002fe400000000ff */
[----:B------:R-:W-:Y:S02]  /*a770*/  F2FP.F16.F32.PACK_AB R5, R67, R66 ;  /* 0x000000424305723e */ /* 0x000fe400000000ff */
[----:B------:R-:W-:Y:S02]  /*a780*/  F2FP.F16.F32.PACK_AB R6, R69, R180 ;  /* 0x000000b44506723e */ /* 0x000fe400000000ff */
[----:B------:R-:W-:-:S02]  /*a790*/  F2FP.F16.F32.PACK_AB R7, R71, R70 ;  /* 0x000000464707723e */ /* 0x000fc400000000ff */
[----:B------:R-:W-:Y:S02]  /*a7a0*/  MOV R158, R158 ;  /* 0x0000009e009e7202 */ /* 0x000fe40000000f00 */
[----:B---3--:R-:W-:Y:S01]  /*a7b0*/  F2FP.F16.F32.PACK_AB R8, R73, R181 ;  /* 0x000000b54908723e */ /* 0x008fe200000000ff */
[----:B------:R-:W-:Y:S01]  /*a7c0*/  STSM.16.M88.4 [R160], R4 ;  /* 0x00000004a0007844 */ /* 0x000fe20000000200 */
[----:B------:R-:W-:Y:S02]  /*a7d0*/  F2FP.F16.F32.PACK_AB R9, R75, R74 ;  /* 0x0000004a4b09723e */ /* 0x000fe400000000ff */
[----:B------:R-:W-:Y:S01]  /*a7e0*/  F2FP.F16.F32.PACK_AB R10, R77, R182 ;  /* 0x000000b64d0a723e */ /* 0x000fe200000000ff */
[----:B--2---:R-:W-:Y:S01]  /*a7f0*/  IMAD.MOV R35, RZ, RZ, -R33 ;  /* 0x000000ffff237224 */ /* 0x004fe200078e0a21 */
[----:B------:R-:W-:Y:S02]  /*a800*/  F2FP.F16.F32.PACK_AB R11, R79, R78 ;  /* 0x0000004e4f0b723e */ /* 0x000fe400000000ff */
[----:B------:R-:W-:Y:S01]  /*a810*/  MOV R154, R154 ;  /* 0x0000009a009a7202 */ /* 0x000fe20000000f00 */
[----:B------:R-:W-:Y:S01]  /*a820*/  IMAD R35, R166, R35, R39 ;  /* 0x00000023a6237224 */ /* 0x000fe200078e0227 */
[----:B------:R-:W-:Y:S01]  /*a830*/  F2FP.F16.F32.PACK_AB R12, R81, R183 ;  /* 0x000000b7510c723e */ /* 0x000fe200000000ff */
[----:B------:R1:W-:Y:S01]  /*a840*/  STSM.16.M88.4 [R158], R8 ;  /* 0x000000089e007844 */ /* 0x0003e20000000200 */
[----:B------:R-:W-:-:S02]  /*a850*/  F2FP.F16.F32.PACK_AB R13, R83, R82 ;  /* 0x00000052530d723e */ /* 0x000fc400000000ff */
[----:B------:R-:W-:Y:S02]  /*a860*/  F2FP.F16.F32.PACK_AB R14, R85, R184 ;  /* 0x000000b8550e723e */ /* 0x000fe400000000ff */
[----:B------:R-:W-:Y:S02]  /*a870*/  F2FP.F16.F32.PACK_AB R15, R87, R86 ;  /* 0x00000056570f723e */ /* 0x000fe400000000ff */
[----:B------:R-:W-:Y:S02]  /*a880*/  MOV R152, R152 ;  /* 0x0000009800987202 */ /* 0x000fe40000000f00 */
[----:B------:R-:W-:Y:S01]  /*a890*/  F2FP.F16.F32.PACK_AB R16, R89, R185 ;  /* 0x000000b95910723e */ /* 0x000fe200000000ff */
[----:B------:R2:W-:Y:S01]  /*a8a0*/  STSM.16.M88.4 [R154], R12 ;  /* 0x0000000c9a007844 */ /* 0x0005e20000000200 */
[----:B------:R-:W-:Y:S02]  /*a8b0*/  F2FP.F16.F32.PACK_AB R17, R91, R90 ;  /* 0x0000005a5b11723e */ /* 0x000fe400000000ff */
[----:B------:R-:W-:-:S02]  /*a8c0*/  F2FP.F16.F32.PACK_AB R18, R93, R186 ;  /* 0x000000ba5d12723e */ /* 0x000fc400000000ff */
[----:B------:R-:W-:Y:S01]  /*a8d0*/  F2FP.F16.F32.PACK_AB R19, R95, R94 ;  /* 0x0000005e5f13723e */ /* 0x000fe200000000ff */
[----:B-1----:R-:W-:Y:S01]  /*a8e0*/  IMAD.U32 R10, RZ, RZ, UR5 ;  /* 0x00000005ff0a7e24 */ /* 0x002fe2000f8e00ff */
[----:B------:R-:W-:Y:S01]  /*a8f0*/  SHF.R.S32.HI R9, RZ, 0x1f, R33 ;  /* 0x0000001fff097819 */ /* 0x000fe20000011421 */
[----:B------:R-:W-:Y:S01]  /*a900*/  ULDC UR5, c[0x0][0xb88] ;  /* 0x0002e20000057ab9 */ /* 0x000fe20000000800 */
[----:B------:R-:W-:Y:S01]  /*a910*/  SHF.R.S32.HI R8, RZ, 0x1f, R35 ;  /* 0x0000001fff087819 */ /* 0x000fe20000011423 */
[----:B------:R1:W-:Y:S01]  /*a920*/  STSM.16.M88.4 [R152], R16 ;  /* 0x0000001098007844 */ /* 0x0003e20000000200 */
[----:B------:R-:W-:Y:S02]  /*a930*/  MOV R150, R150 ;  /* 0x0000009600967202 */ /* 0x000fe40000000f00 */
[----:B------:R-:W-:Y:S02]  /*a940*/  F2FP.F16.F32.PACK_AB R4, R97, R187 ;  /* 0x000000bb6104723e */ /* 0x000fe400000000ff */
[----:B------:R-:W-:Y:S01]  /*a950*/  F2FP.F16.F32.PACK_AB R5, R99, R98 ;  /* 0x000000626305723e */ /* 0x000fe200000000ff */
[----:B--2---:R-:W-:Y:S01]  /*a960*/  VIADD R14, R225, UR38 ;  /* 0x00000026e10e7c36 */ /* 0x004fe20008000000 */
[----:B------:R-:W-:Y:S01]  /*a970*/  IADD3 R12, P0, R33, UR6, RZ ;  /* 0x00000006210c7c10 */ /* 0x000fe2000ff1e0ff */
[----:B------:R-:W-:Y:S01]  /*a980*/  IMAD R33, R166, UR5, RZ ;  /* 0x00000005a6217c24 */ /* 0x000fe2000f8e02ff */
[----:B------:R-:W-:-:S02]  /*a990*/  F2FP.F16.F32.PACK_AB R6, R101, R188 ;  /* 0x000000bc6506723e */ /* 0x000fc400000000ff */
[----:B------:R-:W-:Y:S01]  /*a9a0*/  IADD3.X R13, R9, UR7, R10, P0, !PT ;  /* 0x00000007090d7c10 */ /* 0x000fe200087fe40a */
[----:B------:R-:W-:Y:S01]  /*a9b0*/  ULDC.64 UR6, c[0x0][0xc88] ;  /* 0x0003220000067ab9 */ /* 0x000fe20000000a00 */
[----:B------:R-:W-:Y:S01]  /*a9c0*/  F2FP.F16.F32.PACK_AB R7, R40, R36 ;  /* 0x000000242807723e */ /* 0x000fe200000000ff */
[----:B------:R-:W-:Y:S01]  /*a9d0*/  IMAD R8, R8, UR6, RZ ;  /* 0x0000000608087c24 */ /* 0x000fe2000f8e02ff */
[----:B------:R-:W-:Y:S01]  /*a9e0*/  LOP3.LUT P0, RZ, R223, 0x3, RZ, 0xc0, !PT ;  /* 0x00000003dfff7812 */ /* 0x000fe2000780c0ff */
[----:B------:R-:W-:Y:S01]  /*a9f0*/  IMAD.WIDE.U32 R12, R35, UR6, R12 ;  /* 0x00000006230c7c25 */ /* 0x000fe2000f8e000c */
[----:B------:R-:W-:Y:S01]  /*aa00*/  F2FP.F16.F32.PACK_AB R9, R48, R44 ;  /* 0x0000002c3009723e */ /* 0x000fe200000000ff */
[----:B------:R2:W-:Y:S01]  /*aa10*/  STSM.16.M88.4 [R150], R4 ;  /* 0x0000000496007844 */ /* 0x0005e20000000200 */
[----:B------:R-:W-:Y:S01]  /*aa20*/  F2FP.F16.F32.PACK_AB R10, R109, R190 ;  /* 0x000000be6d0a723e */ /* 0x000fe200000000ff */
[----:B------:R-:W-:Y:S01]  /*aa30*/  IMAD R35, R35, UR7, R8 ;  /* 0x0000000723237c24 */ /* 0x000fe2000f8e0208 */
[----:B------:R-:W-:Y:S01]  /*aa40*/  ULDC.64 UR6, c[0x0][0xc50] ;  /* 0x0003140000067ab9 */ /* 0x000fe20000000a00 */
[----:B------:R-:W-:-:S02]  /*aa50*/  F2FP.F16.F32.PACK_AB R8, R105, R189 ;  /* 0x000000bd6908723e */ /* 0x000fc400000000ff */
[----:B-1----:R-:W-:Y:S02]  /*aa60*/  LEA R18, P3, R12, UR6, 0x2 ;  /* 0x000000060c127c11 */ /* 0x002fe4000f8610ff */
[----:B------:R-:W-:Y:S02]  /*aa70*/  F2FP.F16.F32.PACK_AB R11, R56, R52 ;  /* 0x00000034380b723e */ /* 0x000fe400000000ff */
[----:B------:R-:W-:Y:S01]  /*aa80*/  ISETP.GE.OR P1, PT, R14, R33, P0 ;  /* 0x000000210e00720c */ /* 0x000fe20000726670 */
[----:B------:R-:W-:Y:S01]  /*aa90*/  SHFL.IDX PT, R34, R18, RZ, 0x1c1f ;  /* 0x001c1fff12227589 */ /* 0x000fe200000e0000 */
[----:B------:R-:W-:Y:S02]  /*aaa0*/  F2FP.F16.F32.PACK_AB R15, R104, R100 ;  /* 0x00000064680f723e */ /* 0x000fe400000000ff */
[----:B------:R-:W-:Y:S01]  /*aab0*/  F2FP.F16.F32.PACK_AB R16, R137, R136 ;  /* 0x000000888910723e */ /* 0x000fe200000000ff */
[----:B------:R1:W-:Y:S01]  /*aac0*/  STSM.16.M88.4 [R164], R8 ;  /* 0x00000008a4007844 */ /* 0x0003e20000000200 */
[----:B--2---:R-:W-:Y:S01]  /*aad0*/  IMAD.IADD R5, R13, 0x1, R35 ;  /* 0x000000010d057824 */ /* 0x004fe200078e0223 */
[----:B------:R-:W-:Y:S01]  /*aae0*/  F2FP.F16.F32.PACK_AB R6, R117, R192 ;  /* 0x000000c07506723e */ /* 0x000fe200000000ff */
[----:B------:R-:W-:Y:S01]  /*aaf0*/  VIADD R4, R14, 0x8 ;  /* 0x000000080e047836 */ /* 0x000fe20000000000 */
[----:B------:R-:W-:Y:S01]  /*ab00*/  F2FP.F16.F32.PACK_AB R7, R72, R68 ;  /* 0x000000444807723e */ /* 0x000fe200000000ff */
[----:B------:R2:W-:Y:S01]  /*ab10*/  SHFL.IDX PT, R52, R18, 0x1, 0x1c1f ;  /* 0x003c1f0012347f89 */ /* 0x0005e200000e0000 */
[----:B------:R-:W-:-:S02]  /*ab20*/  LEA.HI.X R19, R12, UR7, R5, 0x2, P3 ;  /* 0x000000070c137c11 */ /* 0x000fc400098f1405 */
[----:B------:R-:W-:Y:S02]  /*ab30*/  ISETP.GE.OR P0, PT, R4, R33, P0 ;  /* 0x000000210400720c */ /* 0x000fe40000706670 */
[----:B------:R-:W-:Y:S01]  /*ab40*/  F2FP.F16.F32.PACK_AB R4, R113, R191 ;  /* 0x000000bf7104723e */ /* 0x000fe200000000ff */
[----:B------:R-:W3:Y:S01]  /*ab50*/  SHFL.IDX PT, R35, R19, RZ, 0x1c1f ;  /* 0x001c1fff13237589 */ /* 0x000ee200000e0000 */
[----:B------:R-:W-:Y:S02]  /*ab60*/  F2FP.F16.F32.PACK_AB R5, R64, R60 ;  /* 0x0000003c4005723e */ /* 0x000fe400000000ff */
[----:B------:R-:W-:Y:S01]  /*ab70*/  F2FP.F16.F32.PACK_AB R12, R129, R128 ;  /* 0x00000080810c723e */ /* 0x000fe200000000ff */
[----:B------:R4:W0:Y:S01]  /*ab80*/  SHFL.IDX PT, R53, R19, 0x1, 0x1c1f ;  /* 0x003c1f0013357f89 */ /* 0x00082200000e0000 */
[----:B-1----:R-:W-:Y:S02]  /*ab90*/  F2FP.F16.F32.PACK_AB R8, R121, R193 ;  /* 0x000000c17908723e */ /* 0x002fe400000000ff */
[----:B------:R-:W-:Y:S01]  /*aba0*/  F2FP.F16.F32.PACK_AB R9, R80, R76 ;  /* 0x0000004c5009723e */ /* 0x000fe200000000ff */
[----:B------:R1:W-:Y:S01]  /*abb0*/  STSM.16.M88.4 [R32], R4 ;  /* 0x0000000420007844 */ /* 0x0003e20000000200 */
[----:B------:R-:W-:-:S02]  /*abc0*/  F2FP.F16.F32.PACK_AB R10, R125, R124 ;  /* 0x0000007c7d0a723e */ /* 0x000fc400000000ff */
[----:B------:R-:W-:Y:S02]  /*abd0*/  F2FP.F16.F32.PACK_AB R11, R88, R84 ;  /* 0x00000054580b723e */ /* 0x000fe400000000ff */
[----:B------:R-:W-:Y:S02]  /*abe0*/  F2FP.F16.F32.PACK_AB R13, R96, R92 ;  /* 0x0000005c600d723e */ /* 0x000fe400000000ff */
[----:B------:R-:W-:Y:S01]  /*abf0*/  F2FP.F16.F32.PACK_AB R14, R133, R132 ;  /* 0x00000084850e723e */ /* 0x000fe200000000ff */
[----:B------:R-:W-:Y:S01]  /*ac00*/  STSM.16.M88.4 [R27], R8 ;  /* 0x000000081b007844 */ /* 0x000fe20000000200 */
[----:B------:R-:W-:Y:S02]  /*ac10*/  F2FP.F16.F32.PACK_AB R17, R112, R108 ;  /* 0x0000006c7011723e */ /* 0x000fe400000000ff */
[----:B--2---:R-:W-:Y:S01]  /*ac20*/  F2FP.F16.F32.PACK_AB R18, R141, R140 ;  /* 0x0000008c8d12723e */ /* 0x004fe200000000ff */
[----:B------:R-:W-:Y:S01]  /*ac30*/  STSM.16.M88.4 [R26], R12 ;  /* 0x0000000c1a007844 */ /* 0x000fe20000000200 */
[----:B----4-:R-:W-:-:S02]  /*ac40*/  F2FP.F16.F32.PACK_AB R19, R120, R116 ;  /* 0x000000747813723e */ /* 0x010fc400000000ff */
[----:B------:R-:W-:Y:S01]  /*ac50*/  F2FP.F16.F32.PACK_AB R36, R145, R144 ;  /* 0x000000909124723e */ /* 0x000fe200000000ff */
[----:B-1----:R-:W1:Y:S01]  /*ac60*/  @P2 LDC R7, c[0x0][0xcf0] ;  /* 0x00033c00ff072b82 */ /* 0x002e620000000800 */
[----:B------:R-:W-:Y:S01]  /*ac70*/  F2FP.F16.F32.PACK_AB R37, R169, R168 ;  /* 0x000000a8a925723e */ /* 0x000fe200000000ff */
[----:B------:R-:W-:Y:S01]  /*ac80*/  STSM.16.M88.4 [R25], R16 ;  /* 0x0000001019007844 */ /* 0x000fe20000000200 */
[----:B------:R-:W-:Y:S02]  /*ac90*/  F2FP.F16.F32.PACK_AB R38, R149, R148 ;  /* 0x000000949526723e */ /* 0x000fe400000000ff */
[----:B------:R-:W-:Y:S02]  /*aca0*/  F2FP.F16.F32.PACK_AB R39, R0, R170 ;  /* 0x000000aa0027723e */ /* 0x000fe400000000ff */
[----:B------:R-:W-:-:S03]  /*acb0*/  LOP3.LUT R30, R195, 0x380, RZ, 0xc0, !PT ;  /* 0x00000380c31e7812 */ /* 0x000fc600078ec0ff */
[----:B------:R-:W-:Y:S01]  /*acc0*/  STSM.16.M88.4 [R24], R36 ;  /* 0x0000002418007844 */ /* 0x000fe20000000200 */
[----:B------:R-:W-:Y:S01]  /*acd0*/  IMAD R0, R218, 0x20, R221 ;  /* 0x00000020da007824 */ /* 0x000fe200078e02dd */
[----:B------:R-:W-:Y:S01]  /*ace0*/  UIMAD UR5, UR10, UR8, URZ ;  /* 0x000000080a0572a4 */ /* 0x000fe2000f8e023f */
[----:B------:R-:W-:Y:S01]  /*acf0*/  SHF.R.U64 R30, R30, 0x3, RZ ;  /* 0x000000031e1e7819 */ /* 0x000fe200000012ff */
[----:B------:R-:W-:Y:S01]  /*ad00*/  BAR.SYNC.DEFER_BLOCKING 0x1, 0x100 ;  /* 0x0044000000007b1d */ /* 0x000fe20000010000 */
[----:B------:R-:W-:Y:S01]  /*ad10*/  VIADD R4, R0, UR38 ;  /* 0x0000002600047c36 */ /* 0x000fe20008000000 */
[----:B------:R-:W-:Y:S01]  /*ad20*/  UIMAD.WIDE.U32 UR6, UR11, UR8, URZ ;  /* 0x000000080b0672a5 */ /* 0x000fe2000f8e003f */
[----:B------:R-:W-:-:S03]  /*ad30*/  LOP3.LUT R30, R30, R195, RZ, 0x3c, !PT ;  /* 0x000000c31e1e7212 */ /* 0x000fc600078e3cff */
[----:B---3--:R2:W-:Y:S01]  /*ad40*/  @!P1 ST.E desc[UR60][R34.64], R3 ;  /* 0x0000000322009985 */ /* 0x0085e2000c10193c */
[----:B------:R-:W-:-:S03]  /*ad50*/  UIMAD UR5, UR11, UR9, UR5 ;  /* 0x000000090b0572a4 */ /* 0x000fc6000f8e0205 */
[----:B------:R-:W-:Y:S01]  /*ad60*/  ULDC.64 UR10, c[0x0][0xbf0] ;  /* 0x0002fc00000a7ab9 */ /* 0x000fe20000000a00 */
[----:B--2---:R-:W2:Y:S01]  /*ad70*/  @P2 LDC R3, c[0x0][0xcec] ;  /* 0x00033b00ff032b82 */ /* 0x004ea20000000800 */
[----:B------:R-:W-:Y:S01]  /*ad80*/  UIMAD UR8, UR12, UR10, URZ ;  /* 0x0000000a0c0872a4 */ /* 0x000fe2000f8e023f */
[----:B------:R-:W-:Y:S01]  /*ad90*/  IMAD.MOV.U32 R5, RZ, RZ, R4 ;  /* 0x000000ffff057224 */ /* 0x000fe200078e0004 */
[----:B------:R-:W-:Y:S01]  /*ada0*/  UIADD3 UR7, UR7, UR5, URZ ;  /* 0x0000000507077290 */ /* 0x000fe2000fffe03f */
[----:B0-----:R0:W-:Y:S01]  /*adb0*/  @!P0 ST.E desc[UR60][R52.64], R2 ;  /* 0x0000000234008985 */ /* 0x0011e2000c10193c */
[----:B------:R-:W-:Y:S02]  /*adc0*/  UIMAD UR5, UR13, UR11, UR8 ;  /* 0x0000000b0d0572a4 */ /* 0x000fe4000f8e0208 */
[----:B------:R-:W-:Y:S01]  /*add0*/  UIMAD.WIDE.U32 UR6, UR13, UR10, UR6 ;  /* 0x0000000a0d0672a5 */ /* 0x000fe2000f8e0006 */
[----:B------:R3:W5:Y:S01]  /*ade0*/  LD.E.128 R40, desc[UR60][R28.64] ;  /* 0x0000003c1c287980 */ /* 0x000762000c101d00 */
[----:B------:R-:W-:-:S02]  /*adf0*/  ULDC.64 UR8, c[0x0][0xbe0] ;  /* 0x0002f80000087ab9 */ /* 0x000fc40000000a00 */
[----:B------:R-:W-:Y:S01]  /*ae00*/  UIADD3 UR5, UR7, UR5, URZ ;  /* 0x0000000507057290 */ /* 0x000fe2000fffe03f */
[----:B------:R3:W5:Y:S01]  /*ae10*/  LD.E.128 R44, desc[UR60][R20.64] ;  /* 0x0000003c142c7980 */ /* 0x000762000c101d00 */
[----:B--2---:R-:W-:-:S03]  /*ae20*/  @P2 IMAD.HI.U32 R0, R4, R3, RZ ;  /* 0x0000000304002227 */ /* 0x004fc600078e00ff */
[----:B------:R3:W5:Y:S02]  /*ae30*/  LD.E.128 R48, desc[UR60][R22.64] ;  /* 0x0000003c16307980 */ /* 0x000764000c101d00 */
[----:B-1----:R-:W-:Y:S01]  /*ae40*/  @P2 SHF.R.U32.HI R5, RZ, R7, R0 ;  /* 0x00000007ff052219 */ /* 0x002fe20000011600 */
[----:B0-----:R-:W-:Y:S01]  /*ae50*/  IMAD.U32 R2, RZ, RZ, UR6 ;  /* 0x00000006ff027e24 */ /* 0x001fe2000f8e00ff */
        /* <DEDUP_REMOVED lines=23> */
[----:B------:R-:W-:Y:S01]  /*afd0*/  IMAD.IADD R3, R3, 0x1, R9 ;  /* 0x0000000103037824 */ /* 0x000fe200078e0209 */
[----:B------:R-:W-:Y:S01]  /*afe0*/  BSSY B1, `(.L_x_4397) ;  /* 0x000002b000017945 */ /* 0x000fe20003800000 */
[----:B------:R-:W-:Y:S01]  /*aff0*/  IMAD R4, R0, UR6, RZ ;  /* 0x0000000600047c24 */ /* 0x000fe2000f8e02ff */
[----:B------:R-:W-:Y:S01]  /*b000*/  @!PT LDS RZ, [RZ] ;  /* 0x00000000fffff984 */ /* 0x000fe20000000800 */
[----:B------:R-:W-:Y:S01]  /*b010*/  @!PT LDS RZ, [RZ] ;  /* 0x00000000fffff984 */ /* 0x000fe20000000800 */
[----:B------:R-:W-:Y:S01]  /*b020*/  @!PT LDS RZ, [RZ] ;  /* 0x00000000fffff984 */ /* 0x000fe20000000800 */
[----:B------:R-:W-:Y:S01]  /*b030*/  @!PT LDS RZ, [RZ] ;  /* 0x00000000fffff984 */ /* 0x000fe20000000800 */
[----:B------:R0:W-:Y:S06]  /*b040*/  MEMBAR.ALL.CTA ;  /* 0x0000000000007992 */ /* 0x0001ec0000008000 */
[----:B0-----:R-:W0:Y:S01]  /*b050*/  FENCE.VIEW.ASYNC.S ;  /* 0x00000000000073c6 */ /* 0x001e220000000000 */
[----:B------:R-:W-:-:S02]  /*b060*/  VIADD R12, R221, UR38 ;  /* 0x00000026dd0c7c36 */ /* 0x000fc40008000000 */
[C---:B------:R-:W-:Y:S02]  /*b070*/  IMAD R5, R7.reuse, UR7, R4 ;  /* 0x0000000707057c24 */ /* 0x040fe4000f8e0204 */
[----:B------:R-:W-:Y:S01]  /*b080*/  IMAD.WIDE.U32 R2, R7, UR6, R2 ;  /* 0x0000000607027c25 */ /* 0x000fe2000f8e0002 */
[----:B------:R-:W-:Y:S01]  /*b090*/  ISETP.GE.AND P2, PT, R12, R33, PT ;  /* 0x000000210c00720c */ /* 0x000fe20003f46270 */
[----:B------:R-:W-:Y:S02]  /*b0a0*/  ULDC.64 UR6, c[0x0][0xb80] ;  /* 0x0002e00000067ab9 */ /* 0x000fe40000000a00 */
[----:B------:R-:W-:Y:S01]  /*b0b0*/  IMAD.IADD R3, R3, 0x1, R5 ;  /* 0x0000000103037824 */ /* 0x000fe200078e0205 */
[----:B------:R-:W-:Y:S01]  /*b0c0*/  LEA R10, P3, R2, UR6, 0x1 ;  /* 0x00000006020a7c11 */ /* 0x000fe2000f8608ff */
[----:B------:R-:W-:Y:S02]  /*b0d0*/  VIADD R194, R194, 0x32420 ;  /* 0x00032420c2c27836 */ /* 0x000fe40000000000 */
[----:B------:R-:W-:Y:S01]  /*b0e0*/  VIADD R0, R12, 0x20 ;  /* 0x000000200c007836 */ /* 0x000fe20000000000 */
[----:B------:R-:W-:Y:S01]  /*b0f0*/  LEA.HI.X R11, R2, UR7, R3, 0x1, P3 ;  /* 0x00000007020b7c11 */ /* 0x000fe200098f0c03 */
[----:B0-----:R3:W0:Y:S01]  /*b100*/  SHFL.IDX PT, R13, R10, RZ, 0x181f ;  /* 0x00181fff0a0d7589 */ /* 0x00162200000e0000 */
[----:B------:R-:W-:-:S02]  /*b110*/  PRMT R194, RZ, 0x654, R194 ;  /* 0x00000654ffc27816 */ /* 0x000fc400000000c2 */
[-C--:B------:R-:W-:Y:S01]  /*b120*/  ISETP.GE.AND P1, PT, R0, R33.reuse, PT ;  /* 0x000000210000720c */ /* 0x080fe20003f26270 */
[----:B------:R-:W-:Y:S01]  /*b130*/  VIADD R0, R12, 0x40 ;  /* 0x000000400c007836 */ /* 0x000fe20000000000 */
[----:B------:R3:W1:Y:S01]  /*b140*/  SHFL.IDX PT, R9, R11, RZ, 0x181f ;  /* 0x00181fff0b097589 */ /* 0x00066200000e0000 */
[----:B------:R3:W-:Y:S03]  /*b150*/  SYNCS.ARRIVE.TRANS64.RED.A1T0 RZ, [R194+URZ], RZ ;  /* 0x000000ffc2ff79a7 */ /* 0x0007e6000810043f */
        /* <DEDUP_REMOVED lines=19> */
.L_x_4398:
[----:B------:R-:W-:Y:S05]  /*b290*/  BSYNC B1 ;  /* 0x0000000000017941 */ /* 0x000fea0003800000 */
.L_x_4397:
[----:B-12---:R1:W2:Y:S01]  /*b2a0*/  SHFL.IDX PT, R9, R11, 0x1, 0x181f ;  /* 0x00381f000b097f89 */ /* 0x0062a200000e0000 */
        /* <DEDUP_REMOVED lines=10> */
[----:B--2---:R-:W-:Y:S02]  /*b350*/  @!P4 LEA.HI.X R3, R200, R9, R231, 0x1, P6 ;  /* 0x00000009c803c211 */ /* 0x004fe400030f0ce7 */
        /* <DEDUP_REMOVED lines=9> */
.L_x_4400:
[----:B------:R-:W-:Y:S05]  /*b3f0*/  BSYNC B1 ;  /* 0x0000000000017941 */ /* 0x000fea0003800000 */
.L_x_4399:
[----:B--2---:R2:W0:Y:S01]  /*b400*/  SHFL.IDX PT, R9, R11, 0x2, 0x181f ;  /* 0x00581f000b097f89 */ /* 0x00442200000e0000 */
        /* <DEDUP_REMOVED lines=20> */
.L_x_4402:
[----:B------:R-:W-:Y:S05]  /*b550*/  BSYNC B1 ;  /* 0x0000000000017941 */ /* 0x000fea0003800000 */
.L_x_4401:
[----:B------:R-:W-:Y:S01]  /*b560*/  VIADD R0, R12, 0x60 ;  /* 0x000000600c007836 */ /* 0x000fe20000000000 */
[----:B-123--:R-:W1:Y:S04]  /*b570*/  SHFL.IDX PT, R11, R11, 0x3, 0x181f ;  /* 0x00781f000b0b7f89 */ /* 0x00ee6800000e0000 */
[----:B------:R-:W-:Y:S01]  /*b580*/  ISETP.GE.AND P0, PT, R0, R33, PT ;  /* 0x000000210000720c */ /* 0x000fe20003f06270 */
[----:B0-----:R0:W2:-:S12]  /*b590*/  SHFL.IDX PT, R9, R10, 0x3, 0x181f ;  /* 0x00781f000a097f89 */ /* 0x00109800000e0000 */
        /* <DEDUP_REMOVED lines=10> */
[----:B----4-:R-:W-:Y:S01]  /*b640*/  @!P5 LEA.HI.X R7, R204, R11, R229, 0x1, P2 ;  /* 0x0000000bcc07d211 */ /* 0x010fe200010f0ce5 */
        /* <DEDUP_REMOVED lines=9> */
.L_x_4396:
[----:B------:R-:W1:Y:S01]  /*b6e0*/  LDC R8, c[0x0][0xce8] ;  /* 0x00033a00ff087b82 */ /* 0x000e620000000800 */
[----:B------:R-:W-:Y:S01]  /*b6f0*/  R2UR UR6, R219 ;  /* 0x00000000db0672ca */ /* 0x000fe200000e0000 */
[----:B------:R-:W-:Y:S01]  /*b700*/  BSSY B1, `(.L_x_4404) ;  /* 0x0000034000017945 */ /* 0x000fe20003800000 */
[----:B------:R-:W-:Y:S01]  /*b710*/  R2UR UR5, R220 ;  /* 0x00000000dc0572ca */ /* 0x000fe200000e0000 */
[----:B------:R-:W-:Y:S01]  /*b720*/  IMAD R6, R218, 0x20, R221 ;  /* 0x00000020da067824 */ /* 0x000fe200078e02dd */
[----:B------:R-:W-:-:S09]  /*b730*/  ISETP.GE.AND P0, PT, R232, 0x80, PT ;  /* 0x00000080e800780c */ /* 0x000fd20003f06270 */
[----:B------:R-:W-:Y:S02]  /*b740*/  USHF.R.S32.HI UR8, URZ, 0x1f, UR6 ;  /* 0x0000001f3f087899 */ /* 0x000fe40008011406 */
[----:B------:R-:W-:Y:S01]  /*b750*/  USHF.R.S32.HI UR9, URZ, 0x1f, UR5 ;  /* 0x0000001f3f097899 */ /* 0x000fe20008011405 */
[----:B-1----:R-:W-:-:S13]  /*b760*/  ISETP.NE.AND P1, PT, R8, 0x1, PT ;  /* 0x000000010800780c */ /* 0x002fda0003f25270 */
[----:B------:R-:W1:Y:S08]  /*b770*/  @P1 LDC R9, c[0x0][0xcec] ;  /* 0x00033b00ff091b82 */ /* 0x000e700000000800 */
[----:B------:R-:W2:Y:S01]  /*b780*/  @P1 LDC R11, c[0x0][0xcf0] ;  /* 0x00033c00ff0b1b82 */ /* 0x000ea20000000800 */
[----:B------:R-:W-:Y:S05]  /*b790*/  @P0 BRA `(.L_x_4405) ;  /* 0x0000000000a80947 */ /* 0x000fea0003800000 */
[----:B------:R-:W3:Y:S01]  /*b7a0*/  S2R R0, SR_TID.X ;  /* 0x0000000000007919 */ /* 0x000ee20000002100 */
[----:B------:R-:W4:Y:S01]  /*b7b0*/  LDC R3, c[0x0][0xce8] ;  /* 0x00033a00ff037b82 */ /* 0x000f220000000800 */
[----:B------:R-:W-:Y:S01]  /*b7c0*/  IMAD.U32 R4, RZ, RZ, UR38 ;  /* 0x00000026ff047e24 */ /* 0x000fe2000f8e00ff */
[----:B------:R-:W-:Y:S02]  /*b7d0*/  ULDC UR5, c[0x0][0xb88] ;  /* 0x0002e20000057ab9 */ /* 0x000fe40000000800 */
[----:B----4-:R-:W-:Y:S02]  /*b7e0*/  IMAD R5, R3, UR5, RZ ;  /* 0x0000000503057c24 */ /* 0x010fe4000f8e02ff */
[----:B---3--:R-:W-:-:S04]  /*b7f0*/  IADD3 R4, R4, -0x80, R0 ;  /* 0xffffff8004047810 */ /* 0x008fc80007ffe000 */
[----:B------:R-:W-:-:S13]  /*b800*/  ISETP.GE.AND P0, PT, R4, R5, PT ;  /* 0x000000050400720c */ /* 0x000fda0003f06270 */
[----:B------:R-:W-:Y:S05]  /*b810*/  @P0 BRA `(.L_x_4405) ;  /* 0x0000000000880947 */ /* 0x000fea0003800000 */
[----:B------:R-:W-:Y:S01]  /*b820*/  ISETP.NE.AND P0, PT, R3, 0x1, PT ;  /* 0x000000010300780c */ /* 0x000fe20003f05270 */
[----:B------:R-:W-:Y:S01]  /*b830*/  ULDC.64 UR10, c[0x0][0xc90] ;  /* 0x00032400000a7ab9 */ /* 0x000fe20000000a00 */
[----:B------:R-:W-:Y:S01]  /*b840*/  R2UR UR13, R219 ;  /* 0x00000000db0d72ca */ /* 0x000fe200000e0000 */
[----:B------:R-:W-:Y:S01]  /*b850*/  UIMAD UR5, UR8, UR10, URZ ;  /* 0x0000000a080572a4 */ /* 0x000fe2000f8e023f */
[----:B------:R-:W-:Y:S01]  /*b860*/  R2UR UR12, R220 ;  /* 0x00000000dc0c72ca */ /* 0x000fe200000e0000 */
[----:B------:R-:W-:-:S08]  /*b870*/  IMAD.MOV.U32 R2, RZ, RZ, R4 ;  /* 0x000000ffff027224 */ /* 0x000fd000078e0004 */
[----:B------:R-:W3:Y:S02]  /*b880*/  @P0 LDC R5, c[0x0][0xcec] ;  /* 0x00033b00ff050b82 */ /* 0x000ee40000000800 */
[----:B------:R-:W-:Y:S02]  /*b890*/  UIMAD.WIDE.U32 UR6, UR13, UR10, URZ ;  /* 0x0000000a0d0672a5 */ /* 0x000fe4000f8e003f */
[----:B------:R-:W-:-:S03]  /*b8a0*/  UIMAD UR5, UR13, UR11, UR5 ;  /* 0x0000000b0d0572a4 */ /* 0x000fc6000f8e0205 */
[----:B------:R-:W-:Y:S01]  /*b8b0*/  ULDC.64 UR10, c[0x0][0xc98] ;  /* 0x00032600000a7ab9 */ /* 0x000fe20000000a00 */
[----:B------:R-:W4:Y:S01]  /*b8c0*/  @P0 LDC R7, c[0x0][0xcf0] ;  /* 0x00033c00ff070b82 */ /* 0x000f220000000800 */
[----:B------:R-:W-:Y:S02]  /*b8d0*/  UIADD3 UR7, UR7, UR5, URZ ;  /* 0x0000000507077290 */ /* 0x000fe4000fffe03f */
[----:B------:R-:W-:Y:S02]  /*b8e0*/  UIMAD UR5, UR9, UR10, URZ ;  /* 0x0000000a090572a4 */ /* 0x000fe4000f8e023f */
[----:B------:R-:W-:Y:S02]  /*b8f0*/  UIMAD.WIDE.U32 UR6, UR12, UR10, UR6 ;  /* 0x0000000a0c0672a5 */ /* 0x000fe4000f8e0006 */
[----:B------:R-:W-:-:S03]  /*b900*/  UIMAD UR5, UR12, UR11, UR5 ;  /* 0x0000000b0c0572a4 */ /* 0x000fc6000f8e0205 */
[----:B------:R-:W-:Y:S01]  /*b910*/  ULDC.64 UR10, c[0x0][0xc88] ;  /* 0x00032200000a7ab9 */ /* 0x000fe20000000a00 */
[----:B---3--:R-:W-:-:S05]  /*b920*/  @P0 IMAD.HI.U32 R0, R4, R5, RZ ;  /* 0x0000000504000227 */ /* 0x008fca00078e00ff */
[----:B----4-:R-:W-:-:S05]  /*b930*/  @P0 SHF.R.U32.HI R2, RZ, R7, R0 ;  /* 0x00000007ff020219 */ /* 0x010fca0000011600 */
        /* <DEDUP_REMOVED lines=16> */
.L_x_4405:
[----:B------:R-:W-:Y:S05]  /*ba40*/  BSYNC B1 ;  /* 0x0000000000017941 */ /* 0x000fea0003800000 */
.L_x_4404:
[----:B------:R-:W-:Y:S01]  /*ba50*/  R2UR UR13, R219 ;  /* 0x00000000db0d72ca */ /* 0x000fe200000e0000 */
[----:B------:R-:W-:Y:S01]  /*ba60*/  ULDC.64 UR10, c[0x0][0xbe8] ;  /* 0x0002fa00000a7ab9 */ /* 0x000fe20000000a00 */
[----:B------:R-:W-:Y:S01]  /*ba70*/  R2UR UR12, R220 ;  /* 0x00000000dc0c72ca */ /* 0x000fe200000e0000 */
[----:B------:R-:W-:Y:S01]  /*ba80*/  UIMAD UR5, UR8, UR10, URZ ;  /* 0x0000000a080572a4 */ /* 0x000fe2000f8e023f */
[----:B------:R-:W-:Y:S01]  /*ba90*/  VIADD R6, R6, UR38 ;  /* 0x0000002606067c36 */ /* 0x000fe20008000000 */
[----:B------:R-:W-:Y:S01]  /*baa0*/  BSSY B1, `(.L_x_4406) ;  /* 0x000003c000017945 */ /* 0x000fe20003800000 */
[----:B------:R-:W-:Y:S02]  /*bab0*/  VIADD R10, R221, UR38 ;  /* 0x00000026dd0a7c36 */ /* 0x000fe40008000000 */
[----:B-1----:R-:W-:-:S04]  /*bac0*/  @P1 IMAD.HI.U32 R0, R6, R9, RZ ;  /* 0x0000000906001227 */ /* 0x002fc800078e00ff */
[----:B---3--:R-:W-:Y:S01]  /*bad0*/  IMAD.MOV.U32 R5, RZ, RZ, R6 ;  /* 0x000000ffff057224 */ /* 0x008fe200078e0006 */
[----:B------:R-:W-:Y:S01]  /*bae0*/  UIMAD.WIDE.U32 UR6, UR13, UR10, URZ ;  /* 0x0000000a0d0672a5 */ /* 0x000fe2000f8e003f */
[----:B--2---:R-:W-:Y:S01]  /*baf0*/  @P1 SHF.R.U32.HI R5, RZ, R11, R0 ;  /* 0x0000000bff051219 */ /* 0x004fe20000011600 */
[----:B------:R-:W-:-:S03]  /*bb00*/  UIMAD UR5, UR13, UR11, UR5 ;  /* 0x0000000b0d0572a4 */ /* 0x000fc6000f8e0205 */
[----:B------:R-:W-:Y:S01]  /*bb10*/  ULDC.64 UR10, c[0x0][0xbf0] ;  /* 0x0002fc00000a7ab9 */ /* 0x000fe20000000a00 */
[----:B------:R-:W-:Y:S01]  /*bb20*/  UIADD3 UR7, UR7, UR5, URZ ;  /* 0x0000000507077290 */ /* 0x000fe2000fffe03f */
[--C-:B------:R-:W-:Y:S01]  /*bb30*/  SHF.R.S32.HI R0, RZ, 0x1f, R5.reuse ;  /* 0x0000001fff007819 */ /* 0x100fe20000011405 */
[----:B------:R-:W-:Y:S01]  /*bb40*/  UIMAD UR5, UR9, UR10, URZ ;  /* 0x0000000a090572a4 */ /* 0x000fe2000f8e023f */
[----:B------:R-:W-:Y:S01]  /*bb50*/  IMAD.MOV R7, RZ, RZ, -R5 ;  /* 0x000000ffff077224 */ /* 0x000fe200078e0a05 */
[----:B------:R-:W-:Y:S02]  /*bb60*/  UIMAD.WIDE.U32 UR6, UR12, UR10, UR6 ;  /* 0x0000000a0c0672a5 */ /* 0x000fe4000f8e0006 */
[----:B------:R-:W-:Y:S01]  /*bb70*/  UIMAD UR5, UR12, UR11, UR5 ;  /* 0x0000000b0c0572a4 */ /* 0x000fe2000f8e0205 */
[----:B------:R-:W-:Y:S01]  /*bb80*/  IMAD R7, R8, R7, R6 ;  /* 0x0000000708077224 */ /* 0x000fe200078e0206 */
[----:B------:R-:W-:Y:S02]  /*bb90*/  ULDC.64 UR8, c[0x0][0xbe0] ;  /* 0x0002f80000087ab9 */ /* 0x000fe40000000a00 */
[----:B------:R-:W-:Y:S01]  /*bba0*/  UIADD3 UR5, UR7, UR5, URZ ;  /* 0x0000000507057290 */ /* 0x000fe2000fffe03f */
[----:B------:R-:W-:-:S02]  /*bbb0*/  IMAD R0, R0, UR8, RZ ;  /* 0x0000000800007c24 */ /* 0x000fc4000f8e02ff */
[----:B------:R-:W-:Y:S02]  /*bbc0*/  IMAD.U32 R3, RZ, RZ, UR7 ;  /* 0x00000007ff037e24 */ /* 0x000fe4000f8e00ff */
        /* <DEDUP_REMOVED lines=18> */
[----:B------:R1:W2:Y:S01]  /*bcf0*/  SHFL.IDX PT, R5, R4, RZ, 0x181f ;  /* 0x00181fff04057589 */ /* 0x0002a200000e0000 */
[-C--:B------:R-:W-:Y:S01]  /*bd00*/  ISETP.GE.AND P1, PT, R0, R9.reuse, PT ;  /* 0x000000090000720c */ /* 0x080fe20003f26270 */
[----:B------:R-:W-:Y:S02]  /*bd10*/  VIADD R0, R10, 0x40 ;  /* 0x000000400a007836 */ /* 0x000fe40000000000 */
[----:B------:R1:W3:Y:S03]  /*bd20*/  SHFL.IDX PT, R3, R6, RZ, 0x181f ;  /* 0x00181fff06037589 */ /* 0x0002e600000e0000 */
[----:B------:R-:W-:Y:S01]  /*bd30*/  ISETP.GE.AND P0, PT, R0, R9, PT ;  /* 0x000000090000720c */ /* 0x000fe20003f06270 */
[----:B------:R-:W-:-:S12]  /*bd40*/  @P2 BRA `(.L_x_4407) ;  /* 0x0000000000442947 */ /* 0x000fd80003800000 */
[----:B------:R-:W-:Y:S02]  /*bd50*/  ULDC UR5, c[0x0][0xbc8] ;  /* 0x0002f20000057ab9 */ /* 0x000fe40000000800 */
[----:B------:R-:W-:Y:S02]  /*bd60*/  ISETP.GE.AND P5, PT, R200, UR5, PT ;  /* 0x00000005c8007c0c */ /* 0x000fe4000bfa6270 */
[----:B------:R-:W-:Y:S02]  /*bd70*/  ISETP.GE.AND P4, PT, R205, UR5, PT ;  /* 0x00000005cd007c0c */ /* 0x000fe4000bf86270 */
[----:B------:R-:W-:Y:S02]  /*bd80*/  ISETP.GE.AND P3, PT, R204, UR5, PT ;  /* 0x00000005cc007c0c */ /* 0x000fe4000bf66270 */
[----:B------:R-:W-:-:S07]  /*bd90*/  ISETP.GE.AND P2, PT, R206, UR5, PT ;  /* 0x00000005ce007c0c */ /* 0x000fce000bf46270 */
[----:B--2---:R-:W-:-:S04]  /*bda0*/  @!P5 LEA R12, P6, R200, R5, 0x1 ;  /* 0x00000005c80cd211 */ /* 0x004fc800078c08ff */
[----:B---3--:R-:W-:Y:S02]  /*bdb0*/  @!P5 LEA.HI.X R13, R200, R3, R231, 0x1, P6 ;  /* 0x00000003c80dd211 */ /* 0x008fe400030f0ce7 */
        /* <DEDUP_REMOVED lines=10> */
.L_x_4407:
[----:B------:R-:W-:Y:S05]  /*be60*/  BSYNC B1 ;  /* 0x0000000000017941 */ /* 0x000fea0003800000 */
.L_x_4406:
[----:B---34-:R3:W4:Y:S01]  /*be70*/  SHFL.IDX PT, R3, R6, 0x1, 0x181f ;  /* 0x00381f0006037f89 */ /* 0x01872200000e0000 */
[----:B------:R-:W-:Y:S03]  /*be80*/  BSSY B1, `(.L_x_4408) ;  /* 0x0000014000017945 */ /* 0x000fe60003800000 */
[----:B--2---:R3:W2:Y:S01]  /*be90*/  SHFL.IDX PT, R5, R4, 0x1, 0x181f ;  /* 0x00381f0004057f89 */ /* 0x0046a200000e0000 */
[----:B------:R-:W-:Y:S05]  /*bea0*/  @P1 BRA `(.L_x_4409) ;  /* 0x0000000000441947 */ /* 0x000fea0003800000 */
[----:B------:R-:W-:Y:S02]  /*beb0*/  ULDC UR5, c[0x0][0xbc8] ;  /* 0x0002f20000057ab9 */ /* 0x000fe40000000800 */
[----:B------:R-:W-:Y:S02]  /*bec0*/  ISETP.GE.AND P4, PT, R200, UR5, PT ;  /* 0x00000005c8007c0c */ /* 0x000fe4000bf86270 */
[----:B------:R-:W-:Y:S02]  /*bed0*/  ISETP.GE.AND P3, PT, R205, UR5, PT ;  /* 0x00000005cd007c0c */ /* 0x000fe4000bf66270 */
[----:B------:R-:W-:Y:S02]  /*bee0*/  ISETP.GE.AND P2, PT, R204, UR5, PT ;  /* 0x00000005cc007c0c */ /* 0x000fe4000bf46270 */
[----:B------:R-:W-:-:S07]  /*bef0*/  ISETP.GE.AND P1, PT, R206, UR5, PT ;  /* 0x00000005ce007c0c */ /* 0x000fce000bf26270 */
[CC--:B--2---:R-:W-:Y:S02]  /*bf00*/  @!P4 LEA R12, P6, R200.reuse, R5.reuse, 0x1 ;  /* 0x00000005c80cc211 */ /* 0x0c4fe400078c08ff */
        /* <DEDUP_REMOVED lines=11> */
.L_x_4409:
[----:B------:R-:W-:Y:S05]  /*bfc0*/  BSYNC B1 ;  /* 0x0000000000017941 */ /* 0x000fea0003800000 */
.L_x_4408:
[----:B--2-4-:R2:W4:Y:S01]  /*bfd0*/  SHFL.IDX PT, R3, R6, 0x2, 0x181f ;  /* 0x00581f0006037f89 */ /* 0x01452200000e0000 */
        /* <DEDUP_REMOVED lines=20> */
.L_x_4411:
[----:B------:R-:W-:Y:S05]  /*c120*/  BSYNC B1 ;  /* 0x0000000000017941 */ /* 0x000fea0003800000 */
.L_x_4410:
[----:B------:R-:W-:Y:S01]  /*c130*/  VIADD R0, R10, 0x60 ;  /* 0x000000600a007836 */ /* 0x000fe20000000000 */
[----:B0---4-:R0:W4:Y:S04]  /*c140*/  SHFL.IDX PT, R3, R6, 0x3, 0x181f ;  /* 0x00781f0006037f89 */ /* 0x01112800000e0000 */
[----:B------:R-:W-:Y:S01]  /*c150*/  ISETP.GE.AND P0, PT, R0, R9, PT ;  /* 0x000000090000720c */ /* 0x000fe20003f06270 */
[----:B------:R0:W0:-:S12]  /*c160*/  SHFL.IDX PT, R5, R4, 0x3, 0x181f ;  /* 0x00781f0004057f89 */ /* 0x00001800000e0000 */
[----:B------:R-:W-:Y:S05]  /*c170*/  @P0 BRA `(.L_x_4403) ;  /* 0x0000000000440947 */ /* 0x000fea0003800000 */
[----:B------:R-:W-:Y:S02]  /*c180*/  ULDC UR5, c[0x0][0xbc8] ;  /* 0x0002f20000057ab9 */ /* 0x000fe40000000800 */
[----:B------:R-:W-:Y:S02]  /*c190*/  ISETP.GE.AND P3, PT, R200, UR5, PT ;  /* 0x00000005c8007c0c */ /* 0x000fe4000bf66270 */
[----:B------:R-:W-:Y:S02]  /*c1a0*/  ISETP.GE.AND P2, PT, R205, UR5, PT ;  /* 0x00000005cd007c0c */ /* 0x000fe4000bf46270 */
[----:B------:R-:W-:Y:S02]  /*c1b0*/  ISETP.GE.AND P1, PT, R204, UR5, PT ;  /* 0x00000005cc007c0c */ /* 0x000fe4000bf26270 */
[----:B------:R-:W-:-:S07]  /*c1c0*/  ISETP.GE.AND P0, PT, R206, UR5, PT ;  /* 0x00000005ce007c0c */ /* 0x000fce000bf06270 */
[-C--:B0123--:R-:W-:Y:S02]  /*c1d0*/  @!P3 LEA R6, P6, R200, R5.reuse, 0x1 ;  /* 0x00000005c806b211 */ /* 0x08ffe400078c08ff */
        /* <DEDUP_REMOVED lines=11> */
.L_x_4403:
[----:B------:R-:W-:Y:S05]  /*c290*/  BSYNC B0 ;  /* 0x0000000000007941 */ /* 0x000fea0003800000 */
.L_x_4395:
[----:B------:R-:W-:Y:S02]  /*c2a0*/  ULDC UR5, c[0x0][0xd38] ;  /* 0x00034e0000057ab9 */ /* 0x000fe40000000800 */
[----:B------:R-:W-:-:S06]  /*c2b0*/  UISETP.GE.AND UP0, UPT, UR4, UR5, UPT ;  /* 0x000000050400728c */ /* 0x000fcc000bf06270 */
[----:B------:R-:W-:-:S13]  /*c2c0*/  PLOP3.LUT P0, PT, PT, PT, UP0, 0x80, 0x0 ;  /* 0x000000000000781c */ /* 0x000fda0003f0f008 */
[----:B------:R-:W-:Y:S05]  /*c2d0*/  @!P0 BRA `(.L_x_4412) ;  /* 0xffffff4800e48947 */ /* 0x000fea000383ffff */
[----:B------:R-:W-:Y:S05]  /*c2e0*/  EXIT ;  /* 0x000000000000794d */ /* 0x000fea0003800000 */
.L_x_4359:
[----:B------:R-:W-:-:S08]  /*c2f0*/  NOP ;  /* 0x0000000000007918 */ /* 0x000fd00000000000 */
[----:B0-----:R-:W0:-:S00]  /*c300*/  USETMAXREG.DEALLOC.CTAPOOL 0x18 ;  /* 0x00000018000079c8 */ /* 0x001e0000080e0500 */
        /* <DEDUP_REMOVED lines=37> */
[----:B------:R-:W-:Y:S04]  /*c560*/  STL [R1+0x38], RZ ;  /* 0x000038ff01007387 */ /* 0x000fe80000100800 */
[----:B------:R1:W-:Y:S01]  /*c570*/  STL [R1+0x8], R2 ;  /* 0x0000080201007387 */ /* 0x0003e20000100800 */
[----:B0-----:R-:W-:-:S02]  /*c580*/  LOP3.LUT R3, R0, 0x40, RZ, 0xfc, !PT ;  /* 0x0000004000037812 */ /* 0x001fc400078efcff */
[C---:B-1----:R-:W-:Y:S02]  /*c590*/  LOP3.LUT R2, R0.reuse, 0x80, RZ, 0xfc, !PT ;  /* 0x0000008000027812 */ /* 0x042fe400078efcff */
[----:B------:R-:W-:-:S07]  /*c5a0*/  LOP3.LUT R0, R0, 0xc0, RZ, 0xfc, !PT ;  /* 0x000000c000007812 */ /* 0x000fce00078efcff */
.L_x_4509:
        /* <DEDUP_REMOVED lines=14> */
[----:B01--4-:R-:W-:Y:S05]  /*c690*/  @!P0 BRA `(.L_x_4414) ;  /* 0x0000000000208947 */ /* 0x013fea0003800000 */
        /* <DEDUP_REMOVED lines=8> */
.L_x_4414:
[----:B------:R-:W-:Y:S01]  /*c720*/  ULDC UR9, c[0x0][0xd54] ;  /* 0x0003550000097ab9 */ /* 0x000fe20000000800 */
[----:B------:R-:W-:Y:S01]  /*c730*/  UMOV UR5, UR8 ;  /* 0x0000000800057c82 */ /* 0x000fe20008000000 */
[----:B------:R-:W-:-:S11]  /*c740*/  UISETP.NE.AND UP0, UPT, UR9, 0x1, UPT ;  /* 0x000000010900788c */ /* 0x000fd6000bf05270 */
[----:B------:R-:W-:Y:S02]  /*c750*/  @UP0 ULDC.64 UR10, c[0x0][0xd58] ;  /* 0x00035600000a0ab9 */ /* 0x000fe40000000a00 */
[----:B------:R-:W-:-:S04]  /*c760*/  UIMAD.WIDE.U32 UR6, UR8, UR10, URZ ;  /* 0x0000000a080672a5 */ /* 0x000fc8000f8e003f */
[----:B------:R-:W-:-:S04]  /*c770*/  @UP0 USHF.R.U32.HI UR5, URZ, UR11, UR7 ;  /* 0x0000000b3f050299 */ /* 0x000fc80008011607 */
[----:B------:R-:W-:-:S12]  /*c780*/  UIMAD UR6, UR5, UR9, URZ ;  /* 0x00000009050672a4 */ /* 0x000fd8000f8e023f */
.L_x_4415:
        /* <DEDUP_REMOVED lines=63> */
.L_x_4417:
        /* <DEDUP_REMOVED lines=20> */
.L_x_4420:
[----:B------:R-:W-:Y:S05]  /*ccc0*/  BSYNC B6 ;  /* 0x0000000000067941 */ /* 0x000fea0003800000 */
.L_x_4419:
        /* <DEDUP_REMOVED lines=20> */
.L_x_4423:
        /* <DEDUP_REMOVED lines=15> */
.L_x_4422:
[----:B------:R-:W-:Y:S05]  /*cf00*/  BSYNC B6 ;  /* 0x0000000000067941 */ /* 0x000fea0003800000 */
.L_x_4421:
        /* <DEDUP_REMOVED lines=27> */
.L_x_4525:
        /* <DEDUP_REMOVED lines=9> */
.L_x_4528:
[----:B------:R-:W-:Y:S05]  /*d150*/  @!P6 BRA `(.L_x_4425) ;  /* 0x0000000000e0e947 */ /* 0x000fea0003800000 */
[----:B------:R-:W-:Y:S01]  /*d160*/  IMAD.MOV.U32 R16, RZ, RZ, R7 ;  /* 0x000000ffff107224 */ /* 0x000fe200078e0007 */
[----:B------:R-:W-:Y:S06]  /*d170*/  @!P1 BRA `(.L_x_4427) ;  /* 0x00000000004c9947 */ /* 0x000fec0003800000 */
[----:B------:R-:W2:Y:S01]  /*d180*/  LDC R6, c[0x0][0x43c] ;  /* 0x00010f00ff067b82 */ /* 0x000ea20000000800 */
[----:B------:R-:W-:Y:S01]  /*d190*/  IMAD.MOV.U32 R9, RZ, RZ, R0 ;  /* 0x000000ffff097224 */ /* 0x000fe200078e0000 */
[----:B------:R-:W-:Y:S01]  /*d1a0*/  ULDC.64 UR4, c[0x0][0x428] ;  /* 0x00010a0000047ab9 */ /* 0x000fe20000000a00 */
[----:B--2---:R-:W-:-:S13]  /*d1b0*/  ISETP.NE.AND P0, PT, R6, 0x1, PT ;  /* 0x000000010600780c */ /* 0x004fda0003f05270 */
[----:B-1----:R-:W1:Y:S02]  /*d1c0*/  @P0 LDC.64 R4, c[0x0][0x440] ;  /* 0x00011000ff040b82 */ /* 0x002e640000000a00 */
[----:B-1----:R-:W-:-:S04]  /*d1d0*/  @P0 IMAD.HI.U32 R0, R9, R4, RZ ;  /* 0x0000000409000227 */ /* 0x002fc800078e00ff */
        /* <DEDUP_REMOVED lines=13> */
.L_x_4427:
[----:B--2---:R-:W2:Y:S01]  /*d2b0*/  LDL R2, [R1+0x8] ;  /* 0x0000080001027983 */ /* 0x004ea20000100800 */
[----:B------:R-:W-:Y:S01]  /*d2c0*/  IMAD R0, R19, 0x8, R17 ;  /* 0x0000000813007824 */ /* 0x000fe200078e0211 */
[----:B--2---:R-:W-:-:S04]  /*d2d0*/  SHF.L.U32 R2, R2, 0x1f, RZ ;  /* 0x0000001f02027819 */ /* 0x004fc800000006ff */
[----:B------:R-:W2:Y:S02]  /*d2e0*/  SYNCS.PHASECHK.TRANS64.TRYWAIT P0, [R0+URZ+0x32440], R2 ;  /* 0x03244002000075a7 */ /* 0x000ea4000800017f */
[----:B--2---:R-:W-:Y:S05]  /*d2f0*/  @!P0 BRA `(.L_x_4428) ;  /* 0x0000004800048947 */ /* 0x004fea0003800000 */
.L_x_4529:
        /* <DEDUP_REMOVED lines=11> */
.L_x_4429:
[----:B--2---:R-:W2:Y:S01]  /*d3b0*/  LDL R2, [R1+0x1c] ;  /* 0x00001c0001027983 */ /* 0x004ea20000100800 */
[----:B------:R-:W-:Y:S01]  /*d3c0*/  R2UR UR33, R0 ;  /* 0x00000000002172ca */ /* 0x000fe200000e0000 */
[----:B------:R-:W-:Y:S01]  /*d3d0*/  IMAD R0, R19, 0x3000, R17 ;  /* 0x0000300013007824 */ /* 0x000fe200078e0211 */
[----:B------:R-:W-:Y:S01]  /*d3e0*/  UIADD3 UR4, UP0, UR38, 0x370, URZ ;  /* 0x0000037026047890 */ /* 0x000fe2000ff1e03f */
[----:B-----5:R-:W-:Y:S01]  /*d3f0*/  R2UR UR37, R16 ;  /* 0x00000000102572ca */ /* 0x020fe200000e0000 */
[----:B------:R-:W-:Y:S01]  /*d400*/  UMOV UR6, 0x0 ;  /* 0x0000000000067882 */ /* 0x000fe20000000000 */
[----:B------:R-:W-:Y:S01]  /*d410*/  UMOV UR7, 0x14f00000 ;  /* 0x14f0000000077882 */ /* 0x000fe20000000000 */
[----:B------:R-:W-:Y:S01]  /*d420*/  R2UR UR32, R0 ;  /* 0x00000000002072ca */ /* 0x000fe200000e0000 */
[----:B------:R-:W-:Y:S01]  /*d430*/  UIADD3.X UR5, URZ, UR39, URZ, UP0, !UPT ;  /* 0x000000273f057290 */ /* 0x000fe200087fe43f */
[----:B------:R-:W-:Y:S01]  /*d440*/  PLOP3.LUT P0, PT, PT, PT, PT, 0x80, 0x0 ;  /* 0x000000000000781c */ /* 0x000fe20003f0f070 */
[----:B------:R-:W-:Y:S01]  /*d450*/  UMOV UR34, URZ ;  /* 0x0000003f00227c82 */ /* 0x000fe20008000000 */
[----:B------:R-:W-:-:S03]  /*d460*/  LOP3.LUT R18, R18, 0xfffffffd, RZ, 0xc0, !PT ;  /* 0xfffffffd12127812 */ /* 0x000fc600078ec0ff */
[----:B------:R-:W-:-:S06]  /*d470*/  UIADD3 UR33, UR33, 0x32430, URZ ;  /* 0x0003243021217890 */ /* 0x000fcc000fffe03f */
[----:B------:R-:W-:Y:S02]  /*d480*/  UIADD3 UR32, UR32, 0x1c400, URZ ;  /* 0x0001c40020207890 */ /* 0x000fe4000fffe03f */
[----:B------:R-:W-:Y:S02]  /*d490*/  @P0 LOP3.LUT R18, R18, 0x2, RZ, 0xfc, !PT ;  /* 0x0000000212120812 */ /* 0x000fe400078efcff */
[----:B--2---:R-:W-:-:S13]  /*d4a0*/  R2UR UR35, R2 ;  /* 0x00000000022372ca */ /* 0x004fda00000e0000 */
[----:B------:R-:W-:-:S09]  /*d4b0*/  UIMAD UR35, UR35, 0x60, URZ ;  /* 0x00000060232378a4 */ /* 0x000fd2000f8e023f */
[----:B------:R2:W-:Y:S02]  /*d4c0*/  UTMALDG.4D [UR32], [UR4], desc[UR6] ;  /* 0x00000620040075b4 */ /* 0x0005e40008019000 */
[----:B--2---:R-:W-:Y:S01]  /*d4d0*/  NOP ;  /* 0x0000000000007918 */ /* 0x004fe20000000000 */
.L_x_4425:
[----:B------:R-:W-:Y:S05]  /*d4e0*/  WARPSYNC.ALL ;  /* 0x0000000000007948 */ /* 0x000fea0003800000 */
[----:B------:R-:W-:Y:S01]  /*d4f0*/  VIADD R0, R17, 0x18400 ;  /* 0x0001840011007836 */ /* 0x000fe20000000000 */
[----:B------:R-:W-:Y:S01]  /*d500*/  BAR.SYNC.DEFER_BLOCKING 0x8, 0x180 ;  /* 0x0206000000007b1d */ /* 0x000fe20000010000 */
[----:B------:R-:W-:Y:S02]  /*d510*/  USHF.R.S32.HI UR43, URZ, 0x1f, UR36 ;  /* 0x0000001f3f2b7899 */ /* 0x000fe40008011424 */
[----:B------:R-:W-:Y:S01]  /*d520*/  USHF.R.S32.HI UR37, URZ, 0x1f, UR40 ;  /* 0x0000001f3f257899 */ /* 0x000fe20008011428 */
[----:B------:R-:W-:-:S02]  /*d530*/  LOP3.LUT P0, RZ, R0, 0x3ff, RZ, 0xc0, !PT ;  /* 0x000003ff00ff7812 */ /* 0x000fc4000780c0ff */
[----:B------:R-:W-:Y:S11]  /*d540*/  BSSY B6, `(.L_x_4430) ;  /* 0x0000012000067945 */ /* 0x000ff60003800000 */
        /* <DEDUP_REMOVED lines=17> */
.L_x_4431:
[----:B------:R-:W-:Y:S05]  /*d660*/  BSYNC B6 ;  /* 0x0000000000067941 */ /* 0x000fea0003800000 */
.L_x_4430:
[----:B------:R-:W2:Y:S01]  /*d670*/  S2R R2, SR_TID.X ;  /* 0x0000000000027919 */ /* 0x000ea20000002100 */
[----:B------:R-:W3:Y:S01]  /*d680*/  LDC R6, c[0x0][0x448] ;  /* 0x00011200ff067b82 */ /* 0x000ee20000000800 */
[----:B------:R-:W-:Y:S01]  /*d690*/  ULDC.64 UR6, c[0x0][0x2d8] ;  /* 0x0000b60000067ab9 */ /* 0x000fe20000000a00 */
[----:B------:R-:W-:Y:S01]  /*d6a0*/  ULDC.64 UR8, c[0x0][0x2e0] ;  /* 0x0000b80000087ab9 */ /* 0x000fe20000000a00 */
[----:B-1----:R-:W1:Y:S01]  /*d6b0*/  S2R R4, SR_TID.X ;  /* 0x0000000000047919 */ /* 0x002e620000002100 */
[----:B------:R-:W-:Y:S02]  /*d6c0*/  UIMAD.WIDE.U32 UR4, UR36, UR6, URZ ;  /* 0x00000006240472a5 */ /* 0x000fe4000f8e003f */
[----:B------:R-:W-:-:S04]  /*d6d0*/  UIMAD UR6, UR43, UR6, URZ ;  /* 0x000000062b0672a4 */ /* 0x000fc8000f8e023f */
[----:B------:R-:W-:Y:S02]  /*d6e0*/  UIMAD UR6, UR36, UR7, UR6 ;  /* 0x00000007240672a4 */ /* 0x000fe4000f8e0206 */
[----:B------:R-:W-:Y:S02]  /*d6f0*/  UIMAD UR7, UR37, UR8, URZ ;  /* 0x00000008250772a4 */ /* 0x000fe4000f8e023f */
[----:B------:R-:W-:Y:S02]  /*d700*/  UIADD3 UR5, UR5, UR6, URZ ;  /* 0x0000000605057290 */ /* 0x000fe4000fffe03f */
[----:B------:R-:W-:Y:S02]  /*d710*/  UIMAD UR6, UR40, UR9, UR7 ;  /* 0x00000009280672a4 */ /* 0x000fe4000f8e0207 */
[----:B------:R-:W-:-:S04]  /*d720*/  UIMAD.WIDE.U32 UR4, UR40, UR8, UR4 ;  /* 0x00000008280472a5 */ /* 0x000fc8000f8e0004 */
[----:B------:R-:W-:Y:S01]  /*d730*/  UIADD3 UR6, UR5, UR6, URZ ;  /* 0x0000000605067290 */ /* 0x000fe2000fffe03f */
[----:B---3--:R-:W-:Y:S01]  /*d740*/  ISETP.NE.AND P0, PT, R6, 0x1, PT ;  /* 0x000000010600780c */ /* 0x008fe20003f05270 */
[----:B------:R-:W-:Y:S01]  /*d750*/  IMAD.U32 R5, RZ, RZ, UR5 ;  /* 0x00000005ff057e24 */ /* 0x000fe2000f8e00ff */
[----:B--2---:R-:W-:Y:S01]  /*d760*/  LOP3.LUT R0, R2, 0x7f, RZ, 0xc0, !PT ;  /* 0x0000007f02007812 */ /* 0x004fe200078ec0ff */
[----:B-1----:R-:W-:-:S03]  /*d770*/  IMAD.SHL.U32 R4, R4, 0x10, RZ ;  /* 0x0000001004047824 */ /* 0x002fc600078e00ff */
[----:B------:R-:W-:-:S07]  /*d780*/  SHF.R.U32.HI R0, RZ, 0x3, R0 ;  /* 0x00000003ff007819 */ /* 0x000fce0000011600 */
[----:B------:R-:W1:Y:S01]  /*d790*/  @P0 LDC R3, c[0x0][0x44c] ;  /* 0x00011300ff030b82 */ /* 0x000e620000000800 */
[----:B------:R-:W-:Y:S01]  /*d7a0*/  LOP3.LUT R4, R0, 0x70, R4, 0xf8, !PT ;  /* 0x0000007000047812 */ /* 0x000fe200078ef804 */
[----:B------:R-:W-:-:S04]  /*d7b0*/  IMAD.U32 R0, RZ, RZ, UR42 ;  /* 0x0000002aff007e24 */ /* 0x000fc8000f8e00ff */
[----:B0-----:R-:W-:Y:S02]  /*d7c0*/  IMAD R7, R0, 0x80, R4 ;  /* 0x0000008000077824 */ /* 0x001fe400078e0204 */
[----:B------:R-:W0:Y:S01]  /*d7d0*/  @P0 LDC R2, c[0x0][0x450] ;  /* 0x00011400ff020b82 */ /* 0x000e220000000800 */
[----:B------:R-:W-:Y:S01]  /*d7e0*/  IMAD.U32 R4, RZ, RZ, UR4 ;  /* 0x00000004ff047e24 */ /* 0x000fe2000f8e00ff */
[----:B------:R-:W-:Y:S01]  /*d7f0*/  ULDC.64 UR4, c[0x0][0x2d0] ;  /* 0x0000b40000047ab9 */ /* 0x000fe20000000a00 */
[----:B------:R-:W-:Y:S01]  /*d800*/  IMAD.MOV.U32 R0, RZ, RZ, R7 ;  /* 0x000000ffff007224 */ /* 0x000fe200078e0007 */
[----:B------:R2:W-:Y:S04]  /*d810*/  STL [R1+0x18], R7 ;  /* 0x0000180701007387 */ /* 0x0005e80000100800 */
[----:B------:R3:W5:Y:S01]  /*d820*/  LDL R8, [R1+0x4] ;  /* 0x0000040001087983 */ /* 0x0007620000100800 */
[----:B-1----:R-:W-:-:S05]  /*d830*/  @P0 IMAD.HI.U32 R3, R7, R3, RZ ;  /* 0x0000000307030227 */ /* 0x002fca00078e00ff */
[----:B0-----:R-:W-:Y:S01]  /*d840*/  @P0 SHF.R.U32.HI R0, RZ, R2, R3 ;  /* 0x00000002ff000219 */ /* 0x001fe20000011603 */
        /* <DEDUP_REMOVED lines=11> */
[----:B--2---:R-:W0:Y:S03]  /*d900*/  S2R R7, SR_TID.X ;  /* 0x0000000000077919 */ /* 0x004e260000002100 */
[----:B------:R-:W-:Y:S01]  /*d910*/  SHF.R.S32.HI R4, RZ, 0x1f, R0 ;  /* 0x0000001fff047819 */ /* 0x000fe20000011400 */
[----:B------:R-:W-:-:S04]  /*d920*/  IMAD.WIDE.U32 R2, R0, UR4, R2 ;  /* 0x0000000400027c25 */ /* 0x000fc8000f8e0002 */
[----:B------:R-:W-:Y:S01]  /*d930*/  IMAD R4, R4, UR4, RZ ;  /* 0x0000000404047c24 */ /* 0x000fe2000f8e02ff */
[----:B------:R-:W-:-:S03]  /*d940*/  ULDC UR4, c[0x0][0x2b8] ;  /* 0x0000ae0000047ab9 */ /* 0x000fc60000000800 */
[----:B------:R-:W-:Y:S01]  /*d950*/  IMAD R4, R0, UR5, R4 ;  /* 0x0000000500047c24 */ /* 0x000fe2000f8e0204 */
[----:B------:R-:W-:-:S03]  /*d960*/  LEA R0, P1, R2, UR6, 0x1 ;  /* 0x0000000602007c11 */ /* 0x000fc6000f8208ff */
[----:B------:R-:W-:Y:S02]  /*d970*/  IMAD.IADD R3, R3, 0x1, R4 ;  /* 0x0000000103037824 */ /* 0x000fe400078e0204 */
[----:B0-----:R-:W-:-:S05]  /*d980*/  IMAD.SHL.U32 R9, R7, 0x8, RZ ;  /* 0x0000000807097824 */ /* 0x001fca00078e00ff */
[----:B------:R-:W-:Y:S02]  /*d990*/  LOP3.LUT R9, R9, 0x38, RZ, 0xc0, !PT ;  /* 0x0000003809097812 */ /* 0x000fe400078ec0ff */
[----:B------:R-:W-:Y:S02]  /*d9a0*/  LOP3.LUT R7, R7, 0x7f, RZ, 0xc0, !PT ;  /* 0x0000007f07077812 */ /* 0x000fe400078ec0ff */
[----:B------:R-:W-:Y:S01]  /*d9b0*/  ISETP.GE.AND P0, PT, R9, UR4, PT ;  /* 0x0000000409007c0c */ /* 0x000fe2000bf06270 */
[----:B------:R-:W-:Y:S01]  /*d9c0*/  UMOV UR4, 0xffffffff ;  /* 0xffffffff00047882 */ /* 0x000fe20000000000 */
[----:B------:R-:W-:Y:S02]  /*d9d0*/  LEA.HI.X R3, R2, UR7, R3, 0x1, P1 ;  /* 0x0000000702037c11 */ /* 0x000fe400088f0c03 */
[----:B------:R-:W-:Y:S01]  /*d9e0*/  SHF.R.U32.HI R10, RZ, 0x3, R7 ;  /* 0x00000003ff0a7819 */ /* 0x000fe20000011607 */
[----:B---3--:R-:W-:Y:S08]  /*d9f0*/  BRA.DIV UR4, `(.L_x_4432) ;  /* 0x0000004204587947 */ /* 0x008ff0000b800000 */
[----:B------:R-:W-:Y:S01]  /*da00*/  ULDC UR4, c[0x0][0x288] ;  /* 0x0000a20000047ab9 */ /* 0x000fe20000000800 */
[----:B------:R-:W0:Y:S01]  /*da10*/  SHFL.IDX PT, R5, R0, RZ, 0x181f ;  /* 0x00181fff00057589 */ /* 0x000e2200000e0000 */
[----:B------:R-:W-:Y:S02]  /*da20*/  IMAD R2, R6, UR4, RZ ;  /* 0x0000000406027c24 */ /* 0x000fe4000f8e02ff */
[----:B------:R-:W-:Y:S01]  /*da30*/  IMAD.U32 R6, RZ, RZ, UR42 ;  /* 0x0000002aff067e24 */ /* 0x000fe2000f8e00ff */
[----:B------:R-:W1:Y:S03]  /*da40*/  SHFL.IDX PT, R4, R3, RZ, 0x181f ;  /* 0x00181fff03047589 */ /* 0x000e6600000e0000 */
[----:B------:R-:W-:Y:S01]  /*da50*/  IMAD R10, R6, 0x80, R10 ;  /* 0x00000080060a7824 */ /* 0x000fe200078e020a */
[----:B------:R-:W-:Y:S03]  /*da60*/  SHFL.IDX PT, R7, R3, 0x1, 0x181f ;  /* 0x00381f0003077f89 */ /* 0x000fe600000e0000 */
[C---:B------:R-:W-:Y:S01]  /*da70*/  VIADD R11, R10.reuse, 0x10 ;  /* 0x000000100a0b7836 */ /* 0x040fe20000000000 */
[-C--:B------:R-:W-:Y:S01]  /*da80*/  ISETP.GE.AND P3, PT, R10, R2.reuse, PT ;  /* 0x000000020a00720c */ /* 0x080fe20003f66270 */
[----:B------:R-:W2:Y:S03]  /*da90*/  SHFL.IDX PT, R6, R0, 0x1, 0x181f ;  /* 0x00381f0000067f89 */ /* 0x000ea600000e0000 */
[----:B------:R-:W-:Y:S01]  /*daa0*/  ISETP.GE.AND P1, PT, R11, R2, PT ;  /* 0x000000020b00720c */ /* 0x000fe20003f26270 */
[----:B------:R-:W-:Y:S04]  /*dab0*/  STL [R1+0x10], R10 ;  /* 0x0000100a01007387 */ /* 0x000fe80000100800 */
[----:B------:R3:W-:Y:S04]  /*dac0*/  STL [R1+0x20], R11 ;  /* 0x0000200b01007387 */ /* 0x0007e80000100800 */
[----:B0-----:R-:W-:-:S05]  /*dad0*/  @!P3 LEA R5, P2, R9, R5, 0x1 ;  /* 0x000000050905b211 */ /* 0x001fca00078408ff */
[----:B-1----:R-:W-:Y:S02]  /*dae0*/  @!P3 IMAD.X R4, RZ, RZ, R4, P2 ;  /* 0x000000ffff04b224 */ /* 0x002fe400010e0604 */
[----:B---3--:R-:W-:-:S03]  /*daf0*/  VIADD R11, R10, 0x20 ;  /* 0x000000200a0b7836 */ /* 0x008fc60000000000 */
[-C--:B------:R-:W-:Y:S02]  /*db00*/  @!P3 LOP3.LUT R5, R5, R4.reuse, RZ, 0x3c, !PT ;  /* 0x000000040505b212 */ /* 0x080fe400078e3cff */
[----:B------:R-:W-:Y:S02]  /*db10*/  STL [R1+0x24], R11 ;  /* 0x0000240b01007387 */ /* 0x000fe40000100800 */
[----:B------:R-:W-:-:S04]  /*db20*/  @!P3 LOP3.LUT R4, R5, R4, RZ, 0x3c, !PT ;  /* 0x000000040504b212 */ /* 0x000fc800078e3cff */
[----:B------:R-:W-:-:S05]  /*db30*/  @!P3 LOP3.LUT R5, R5, R4, RZ, 0x3c, !PT ;  /* 0x000000040505b212 */ /* 0x000fca00078e3cff */
[----:B-----5:R2:W-:Y:S02]  /*db40*/  @!P3 LDGSTS.E.BYPASS.LTC128B.128 [R8+0x18400], desc[UR60][R4.64], !P0 ;  /* 0x184000000408bfae */ /* 0x0205e4000c101d7c */
[----:B--2---:R-:W-:Y:S02]  /*db50*/  @!P1 LEA R4, P2, R9, R6, 0x1 ;  /* 0x0000000609049211 */ /* 0x004fe400078408ff */
[----:B------:R-:W-:Y:S03]  /*db60*/  SHFL.IDX PT, R6, R3, 0x3, 0x181f ;  /* 0x00781f0003067f89 */ /* 0x000fe600000e0000 */
[----:B------:R-:W-:Y:S02]  /*db70*/  @!P1 IMAD.X R5, RZ, RZ, R7, P2 ;  /* 0x000000ffff059224 */ /* 0x000fe400010e0607 */
        /* <DEDUP_REMOVED lines=55> */
.L_x_4546:
        /* <DEDUP_REMOVED lines=12> */
.L_x_4433:
        /* <DEDUP_REMOVED lines=35> */
.L_x_4435:
[----:B------:R-:W-:Y:S05]  /*e1e0*/  BSYNC B6 ;  /* 0x0000000000067941 */ /* 0x000fea0003800000 */
.L_x_4434:
        /* <DEDUP_REMOVED lines=62> */
[----:B--2---:R-:W-:-:S03]  /*e5d0*/  ISETP.GE.AND P5, PT, R10, R0, PT ;  /* 0x000000000a00720c */ /* 0x004fc60003fa6270 */
[----:B------:R-:W2:Y:S01]  /*e5e0*/  LDL.LU R10, [R1+0x28] ;  /* 0x00002800010a7983 */ /* 0x000ea20000300800 */
[----:B---3--:R-:W-:-:S03]  /*e5f0*/  ISETP.GE.AND P4, PT, R3, R0, PT ;  /* 0x000000000300720c */ /* 0x008fc60003f86270 */
[----:B------:R-:W0:Y:S04]  /*e600*/  SHFL.IDX PT, R3, R5, RZ, 0x181f ;  /* 0x00181fff05037589 */ /* 0x000e2800000e0000 */
[----:B------:R-:W3:Y:S02]  /*e610*/  LDL.LU R12, [R1+0x2c] ;  /* 0x00002c00010c7983 */ /* 0x000ee40000300800 */
        /* <DEDUP_REMOVED lines=65> */
.L_x_4564:
        /* <DEDUP_REMOVED lines=14> */
.L_x_4438:
[----:B------:R-:W-:Y:S05]  /*eb10*/  BSYNC B0 ;  /* 0x0000000000007941 */ /* 0x000fea0003800000 */
.L_x_4437:
[----:B------:R-:W-:Y:S01]  /*eb20*/  NOP ;  /* 0x0000000000007918 */ /* 0x000fe20000000000 */
[----:B------:R-:W-:-:S13]  /*eb30*/  PLOP3.LUT P0, PT, PT, PT, PT, 0x80, 0x0 ;  /* 0x000000000000781c */ /* 0x000fda0003f0f070 */
.L_x_4439:
        /* <DEDUP_REMOVED lines=18> */
.L_x_4565:
[----:B------:R-:W-:Y:S05]  /*ec60*/  BSYNC B0 ;  /* 0x0000000000007941 */ /* 0x000fea0003800000 */
.L_x_4440:
[----:B------:R-:W-:Y:S01]  /*ec70*/  LOP3.LUT P0, RZ, R18, 0x2, RZ, 0xc0, !PT ;  /* 0x0000000212ff7812 */ /* 0x000fe2000780c0ff */
[----:B------:R-:W-:-:S12]  /*ec80*/  BSSY B0, `(.L_x_4442) ;  /* 0x0000058000007945 */ /* 0x000fd80003800000 */
        /* <DEDUP_REMOVED lines=10> */
.L_x_4566:
[----:B------:R-:W-:Y:S05]  /*ed30*/  BSYNC B1 ;  /* 0x0000000000017941 */ /* 0x000fea0003800000 */
.L_x_4444:
        /* <DEDUP_REMOVED lines=9> */
.L_x_4447:
[----:B------:R-:W-:Y:S05]  /*edd0*/  BSYNC B1 ;  /* 0x0000000000017941 */ /* 0x000fea0003800000 */
.L_x_4446:
        /* <DEDUP_REMOVED lines=11> */
.L_x_4448:
        /* <DEDUP_REMOVED lines=15> */
.L_x_4449:
        /* <DEDUP_REMOVED lines=15> */
.L_x_4450:
        /* <DEDUP_REMOVED lines=15> */
.L_x_4451:
        /* <DEDUP_REMOVED lines=10> */
.L_x_4443:
[----:B------:R-:W-:Y:S05]  /*f200*/  BSYNC B0 ;  /* 0x0000000000007941 */ /* 0x000fea0003800000 */
.L_x_4442:
[----:B------:R-:W-:-:S06]  /*f210*/  UISETP.GE.AND UP0, UPT, UR41, 0x2, UPT ;  /* 0x000000022900788c */ /* 0x000fcc000bf06270 */
[----:B------:R-:W-:-:S13]  /*f220*/  PLOP3.LUT P0, PT, PT, PT, UP0, 0x80, 0x0 ;  /* 0x000000000000781c */ /* 0x000fda0003f0f008 */
[----:B------:R-:W-:Y:S05]  /*f230*/  @!P0 BRA `(.L_x_4452) ;  /* 0x0000001c00748947 */ /* 0x000fea0003800000 */
[----:B------:R-:W-:Y:S02]  /*f240*/  ULOP3.LUT UR4, UR41, 0x1, URZ, 0xc0, !UPT ;  /* 0x0000000129047892 */ /* 0x000fe4000f8ec03f */
[----:B--2---:R-:W-:Y:S02]  /*f250*/  IMAD.U32 R6, RZ, RZ, UR41 ;  /* 0x00000029ff067e24 */ /* 0x004fe4000f8e00ff */
[----:B------:R-:W-:Y:S02]  /*f260*/  UISETP.NE.U32.AND UP0, UPT, UR4, 0x1, UPT ;  /* 0x000000010400788c */ /* 0x000fe4000bf05070 */
[----:B------:R-:W-:-:S04]  /*f270*/  VIADD R6, R6, 0xfffffffe ;  /* 0xfffffffe06067836 */ /* 0x000fc80000000000 */
[----:B0-----:R-:W-:Y:S01]  /*f280*/  IMAD.MOV.U32 R0, RZ, RZ, R6 ;  /* 0x000000ffff007224 */ /* 0x001fe200078e0006 */
[----:B------:R-:W-:-:S13]  /*f290*/  PLOP3.LUT P0, PT, PT, PT, UP0, 0x80, 0x0 ;  /* 0x000000000000781c */ /* 0x000fda0003f0f008 */
[----:B------:R-:W-:Y:S05]  /*f2a0*/  @!P0 BRA `(.L_x_4453) ;  /* 0x0000000800708947 */ /* 0x000fea0003800000 */
        /* <DEDUP_REMOVED lines=10> */
[----:B------:R-:W-:Y:S01]  /*f350*/  LOP3.LUT P2, RZ, R18, 0x1, RZ, 0xc0, !PT ;  /* 0x0000000112ff7812 */ /* 0x000fe2000784c0ff */
[----:B------:R-:W-:-:S12]  /*f360*/  IMAD.MOV.U32 R0, RZ, RZ, R6 ;  /* 0x000000ffff007224 */ /* 0x000fd800078e0006 */
[----:B------:R-:W-:Y:S05]  /*f370*/  @!P2 BRA `(.L_x_4456) ;  /* 0x000000000050a947 */ /* 0x000fea0003800000 */
[----:B-1----:R-:W2:Y:S01]  /*f380*/  LDL R5, [R1+0xc] ;  /* 0x00000c0001057983 */ /* 0x002ea20000100800 */
        /* <DEDUP_REMOVED lines=13> */
[C---:B---3--:R-:W-:Y:S02]  /*f460*/  IMAD R7, R9.reuse, UR5, R7 ;  /* 0x0000000509077c24 */ /* 0x048fe4000f8e0207 */
[----:B------:R-:W-:-:S04]  /*f470*/  IMAD.WIDE.U32 R4, R9, UR4, R4 ;  /* 0x0000000409047c25 */ /* 0x000fc8000f8e0004 */
[----:B------:R-:W-:Y:S01]  /*f480*/  IMAD.IADD R7, R7, 0x1, R5 ;  /* 0x0000000107077824 */ /* 0x000fe200078e0205 */
[----:B-1----:R-:W-:-:S04]  /*f490*/  LEA R2, P0, R4, R2, 0x2 ;  /* 0x0000000204027211 */ /* 0x002fc800078010ff */
[----:B------:R-:W-:-:S05]  /*f4a0*/  LEA.HI.X R3, R4, R3, R7, 0x2, P0 ;  /* 0x0000000304037211 */ /* 0x000fca00000f1407 */
[----:B------:R2:W5:Y:S04]  /*f4b0*/  LDG.E R16, desc[UR60][R2.64] ;  /* 0x0000003c02107981 */ /* 0x000568000c1e1900 */
.L_x_4456:
[----:B--2---:R-:W1:Y:S01]  /*f4c0*/  S2R R2, SR_TID.X ;  /* 0x0000000000027919 */ /* 0x004e620000002100 */
[----:B------:R-:W-:Y:S01]  /*f4d0*/  IMAD R3, R19, 0x8, R17 ;  /* 0x0000000813037824 */ /* 0x000fe200078e0211 */
[----:B------:R-:W-:Y:S01]  /*f4e0*/  BSSY B1, `(.L_x_4457) ;  /* 0x0000006000017945 */ /* 0x000fe20003800000 */
[----:B-1----:R-:W-:Y:S02]  /*f4f0*/  LOP3.LUT R4, R2, 0x7f, RZ, 0xc0, !PT ;  /* 0x0000007f02047812 */ /* 0x002fe400078ec0ff */
[----:B------:R-:W-:Y:S02]  /*f500*/  SHF.L.U32 R2, R8, 0x1f, RZ ;  /* 0x0000001f08027819 */ /* 0x000fe400000006ff */
[----:B------:R-:W-:Y:S02]  /*f510*/  ISETP.NE.AND P1, PT, R4, RZ, PT ;  /* 0x000000ff0400720c */ /* 0x000fe40003f25270 */
[----:B------:R-:W1:Y:S02]  /*f520*/  SYNCS.PHASECHK.TRANS64.TRYWAIT P0, [R3+URZ+0x32440], R2 ;  /* 0x03244002030075a7 */ /* 0x000e64000800017f */
[----:B-1----:R-:W-:Y:S09]  /*f530*/  @!P0 BRA `(.L_x_4458) ;  /* 0x0000003c00bc8947 */ /* 0x002ff20003800000 */
.L_x_4567:
[----:B------:R-:W-:Y:S05]  /*f540*/  BSYNC B1 ;  /* 0x0000000000017941 */ /* 0x000fea0003800000 */
.L_x_4457:
        /* <DEDUP_REMOVED lines=9> */
.L_x_4460:
[----:B------:R-:W-:Y:S05]  /*f5e0*/  BSYNC B1 ;  /* 0x0000000000017941 */ /* 0x000fea0003800000 */
.L_x_4459:
        /* <DEDUP_REMOVED lines=12> */
.L_x_4461:
        /* <DEDUP_REMOVED lines=12> */
.L_x_4568:
[----:B------:R-:W-:Y:S05]  /*f770*/  BSYNC B1 ;  /* 0x0000000000017941 */ /* 0x000fea0003800000 */
.L_x_4462:
        /* <DEDUP_REMOVED lines=11> */
.L_x_4465:
[----:B------:R-:W-:Y:S05]  /*f830*/  BSYNC B1 ;  /* 0x0000000000017941 */ /* 0x000fea0003800000 */
.L_x_4464:
        /* <DEDUP_REMOVED lines=10> */
.L_x_4466:
        /* <DEDUP_REMOVED lines=15> */
.L_x_4467:
        /* <DEDUP_REMOVED lines=15> */
.L_x_4468:
        /* <DEDUP_REMOVED lines=15> */
.L_x_4469:
        /* <DEDUP_REMOVED lines=8> */
[----:B--2---:R-:W-:Y:S05]  /*fc30*/  @P0 BRA.U.ANY `(.L_x_4469) ;  /* 0xfffffffd00dc0947 */ /* 0x004fea000393ffff */
.L_x_4455:
[----:B------:R-:W-:Y:S05]  /*fc40*/  BSYNC B0 ;  /* 0x0000000000007941 */ /* 0x000fea0003800000 */
.L_x_4454:
[----:B------:R-:W-:-:S06]  /*fc50*/  UIADD3 UR4, UR41, -0x3, URZ ;  /* 0xfffffffd29047890 */ /* 0x000fcc000fffe03f */
[----:B------:R-:W-:-:S07]  /*fc60*/  IMAD.U32 R0, RZ, RZ, UR4 ;  /* 0x00000004ff007e24 */ /* 0x000fce000f8e00ff */
.L_x_4453:
[----:B------:R-:W-:Y:S01]  /*fc70*/  ISETP.NE.AND P0, PT, R6, RZ, PT ;  /* 0x000000ff0600720c */ /* 0x000fe20003f05270 */
[----:B------:R-:W-:-:S12]  /*fc80*/  BSSY B0, `(.L_x_4452) ;  /* 0x0000138000007945 */ /* 0x000fd80003800000 */
[----:B------:R-:W-:Y:S05]  /*fc90*/  @!P0 BRA `(.L_x_4470) ;  /* 0x0000001000d88947 */ /* 0x000fea0003800000 */
.L_x_4503:
[----:B--2---:R-:W2:Y:S01]  /*fca0*/  LDL.LU R2, [R1+0x8] ;  /* 0x0000080001027983 */ /* 0x004ea20000300800 */
        /* <DEDUP_REMOVED lines=32> */
.L_x_4473:
        /* <DEDUP_REMOVED lines=8> */
.L_x_4569:
[----:B------:R-:W-:Y:S05]  /*ff30*/  BSYNC B2 ;  /* 0x0000000000027941 */ /* 0x000fea0003800000 */
.L_x_4474:
        /* <DEDUP_REMOVED lines=9> */
.L_x_4477:
[----:B------:R-:W-:Y:S05]  /*ffd0*/  BSYNC B2 ;  /* 0x0000000000027941 */ /* 0x000fea0003800000 */
.L_x_4476:
        /* <DEDUP_REMOVED lines=11> */
.L_x_4478:
        /* <DEDUP_REMOVED lines=13> */
.L_x_4570:
[----:B------:R-:W-:Y:S05]  /*10160*/  BSYNC B2 ;  /* 0x0000000000027941 */ /* 0x000fea0003800000 */
.L_x_4479:
        /* <DEDUP_REMOVED lines=11> */
.L_x_4482:
[----:B------:R-:W-:Y:S05]  /*10220*/  BSYNC B2 ;  /* 0x0000000000027941 */ /* 0x000fea0003800000 */
.L_x_4481:
        /* <DEDUP_REMOVED lines=9> */
.L_x_4483:
        /* <DEDUP_REMOVED lines=15> */
.L_x_4484:
        /* <DEDUP_REMOVED lines=15> */
.L_x_4485:
        /* <DEDUP_REMOVED lines=15> */
.L_x_4486:
        /* <DEDUP_REMOVED lines=10> */
.L_x_4472:
[----:B------:R-:W-:Y:S05]  /*10630*/  BSYNC B1 ;  /* 0x0000000000017941 */ /* 0x000fea0003800000 */
.L_x_4471:
[----:B------:R-:W-:Y:S01]  /*10640*/  VIADD R6, R6, 0x1 ;  /* 0x0000000106067836 */ /* 0x000fe20000000000 */
[----:B------:R-:W-:Y:S01]  /*10650*/  LOP3.LUT P2, RZ, R18, 0x2, RZ, 0xc0, !PT ;  /* 0x0000000212ff7812 */ /* 0x000fe2000784c0ff */
[----:B------:R-:W-:Y:S03]  /*10660*/  BSSY B1, `(.L_x_4487) ;  /* 0x0000096000017945 */ /* 0x000fe60003800000 */
[----:B------:R-:W-:-:S04]  /*10670*/  ISETP.NE.AND P0, PT, R6, 0x2, PT ;  /* 0x000000020600780c */ /* 0x000fc80003f05270 */
[----:B------:R-:W-:Y:S02]  /*10680*/  SEL R2, RZ, 0x1, P0 ;  /* 0x00000001ff027807 */ /* 0x000fe40000000000 */
[----:B------:R-:W-:Y:S02]  /*10690*/  SEL R19, R6, RZ, P0 ;  /* 0x000000ff06137207 */ /* 0x000fe40000000000 */
[----:B------:R-:W-:-:S05]  /*106a0*/  LOP3.LUT R7, R7, R2, RZ, 0x3c, !PT ;  /* 0x0000000207077212 */ /* 0x000fca00078e3cff */
[----:B------:R2:W-:Y:S01]  /*106b0*/  STL [R1+0x8], R7 ;  /* 0x0000080701007387 */ /* 0x0005e20000100800 */
[----:B------:R-:W-:Y:S05]  /*106c0*/  @!P2 BRA `(.L_x_4488) ;  /* 0x00000008003ca947 */ /* 0x000fea0003800000 */
[----:B------:R-:W-:Y:S01]  /*106d0*/  LOP3.LUT P2, RZ, R18, 0x1, RZ, 0xc0, !PT ;  /* 0x0000000112ff7812 */ /* 0x000fe2000784c0ff */
[----:B------:R-:W-:-:S12]  /*106e0*/  VIADD R6, R0, 0xffffffff ;  /* 0xffffffff00067836 */ /* 0x000fd80000000000 */
[----:B------:R-:W-:Y:S05]  /*106f0*/  @!P2 BRA `(.L_x_4489) ;  /* 0x000000000050a947 */ /* 0x000fea0003800000 */
[----:B------:R-:W3:Y:S01]  /*10700*/  LDL R10, [R1+0xc] ;  /* 0x00000c00010a7983 */ /* 0x000ee20000100800 */
[----:B-1----:R-:W1:Y:S01]  /*10710*/  LDC R4, c[0x0][0x43c] ;  /* 0x00010f00ff047b82 */ /* 0x002e620000000800 */
[----:B------:R-:W-:Y:S02]  /*10720*/  ULDC.64 UR4, c[0x0][0x428] ;  /* 0x00010a0000047ab9 */ /* 0x000fe40000000a00 */
[----:B------:R-:W4:Y:S01]  /*10730*/  LDL R9, [R1] ;  /* 0x0000000001097983 */ /* 0x000f220000100800 */
        /* <DEDUP_REMOVED lines=8> */
[----:B---3--:R-:W-:-:S04]  /*107c0*/  IMAD R4, R10, UR4, RZ ;  /* 0x000000040a047c24 */ /* 0x008fc8000f8e02ff */
[C---:B----4-:R-:W-:Y:S02]  /*107d0*/  IMAD R4, R9.reuse, UR5, R4 ;  /* 0x0000000509047c24 */ /* 0x050fe4000f8e0204 */
[----:B------:R-:W-:Y:S01]  /*107e0*/  IMAD.WIDE.U32 R2, R9, UR4, R2 ;  /* 0x0000000409027c25 */ /* 0x000fe2000f8e0002 */
[----:B------:R-:W-:-:S03]  /*107f0*/  ULDC.64 UR4, c[0x0][0x418] ;  /* 0x0001060000047ab9 */ /* 0x000fc60000000a00 */
[----:B------:R-:W-:Y:S01]  /*10800*/  IMAD.IADD R3, R4, 0x1, R3 ;  /* 0x0000000104037824 */ /* 0x000fe200078e0203 */
[----:B------:R-:W-:-:S04]  /*10810*/  LEA R4, P0, R2, UR4, 0x2 ;  /* 0x0000000402047c11 */ /* 0x000fc8000f8010ff */
[----:B------:R-:W-:-:S05]  /*10820*/  LEA.HI.X R5, R2, UR5, R3, 0x2, P0 ;  /* 0x0000000502057c11 */ /* 0x000fca00080f1403 */
[----:B------:R3:W5:Y:S04]  /*10830*/  LDG.E R16, desc[UR60][R4.64] ;  /* 0x0000003c04107981 */ /* 0x000768000c1e1900 */
.L_x_4489:
[----:B------:R-:W4:Y:S01]  /*10840*/  S2R R2, SR_TID.X ;  /* 0x0000000000027919 */ /* 0x000f220000002100 */
[----:B-1-3--:R-:W-:Y:S01]  /*10850*/  IMAD R4, R19, 0x8, R17 ;  /* 0x0000000813047824 */ /* 0x00afe200078e0211 */
[----:B------:R-:W-:Y:S01]  /*10860*/  BSSY B2, `(.L_x_4490) ;  /* 0x0000006000027945 */ /* 0x000fe20003800000 */
[----:B----4-:R-:W-:Y:S02]  /*10870*/  LOP3.LUT R3, R2, 0x7f, RZ, 0xc0, !PT ;  /* 0x0000007f02037812 */ /* 0x010fe400078ec0ff */
[----:B------:R-:W-:Y:S02]  /*10880*/  SHF.L.U32 R2, R7, 0x1f, RZ ;  /* 0x0000001f07027819 */ /* 0x000fe400000006ff */
[----:B------:R-:W-:Y:S02]  /*10890*/  ISETP.NE.AND P1, PT, R3, RZ, PT ;  /* 0x000000ff0300720c */ /* 0x000fe40003f25270 */
[----:B------:R-:W1:Y:S02]  /*108a0*/  SYNCS.PHASECHK.TRANS64.TRYWAIT P0, [R4+URZ+0x32440], R2 ;  /* 0x03244002040075a7 */ /* 0x000e64000800017f */
[----:B-1----:R-:W-:Y:S09]  /*108b0*/  @!P0 BRA `(.L_x_4491) ;  /* 0x0000002c002c8947 */ /* 0x002ff20003800000 */
.L_x_4571:
[----:B------:R-:W-:Y:S05]  /*108c0*/  BSYNC B2 ;  /* 0x0000000000027941 */ /* 0x000fea0003800000 */
.L_x_4490:
        /* <DEDUP_REMOVED lines=9> */
.L_x_4493:
[----:B------:R-:W-:Y:S05]  /*10960*/  BSYNC B2 ;  /* 0x0000000000027941 */ /* 0x000fea0003800000 */
.L_x_4492:
[----:B--2---:R-:W-:Y:S01]  /*10970*/  IMAD.MOV.U32 R7, RZ, RZ, RZ ;  /* 0x000000ffff077224 */ /* 0x004fe200078e00ff */
        /* <DEDUP_REMOVED lines=10> */
.L_x_4494:
        /* <DEDUP_REMOVED lines=13> */
.L_x_4572:
[----:B------:R-:W-:Y:S05]  /*10af0*/  BSYNC B2 ;  /* 0x0000000000027941 */ /* 0x000fea0003800000 */
.L_x_4495:
        /* <DEDUP_REMOVED lines=11> */
.L_x_4498:
[----:B------:R-:W-:Y:S05]  /*10bb0*/  BSYNC B2 ;  /* 0x0000000000027941 */ /* 0x000fea0003800000 */
.L_x_4497:
        /* <DEDUP_REMOVED lines=9> */
.L_x_4499:
        /* <DEDUP_REMOVED lines=15> */
.L_x_4500:
        /* <DEDUP_REMOVED lines=15> */
.L_x_4501:
        /* <DEDUP_REMOVED lines=15> */
.L_x_4502:
        /* <DEDUP_REMOVED lines=10> */
.L_x_4488:
[----:B------:R-:W-:Y:S05]  /*10fc0*/  BSYNC B1 ;  /* 0x0000000000017941 */ /* 0x000fea0003800000 */
.L_x_4487:
[C---:B------:R-:W-:Y:S01]  /*10fd0*/  ISETP.GT.AND P0, PT, R0.reuse, 0x1, PT ;  /* 0x000000010000780c */ /* 0x040fe20003f04270 */
[----:B------:R-:W-:-:S12]  /*10fe0*/  VIADD R0, R0, 0xfffffffe ;  /* 0xfffffffe00007836 */ /* 0x000fd80000000000 */
[----:B------:R-:W-:Y:S05]  /*10ff0*/  @P0 BRA `(.L_x_4503) ;  /* 0xffffffec00280947 */ /* 0x000fea000383ffff */
.L_x_4470:
[----:B------:R-:W-:Y:S05]  /*11000*/  BSYNC B0 ;  /* 0x0000000000007941 */ /* 0x000fea0003800000 */
.L_x_4452:
        /* <DEDUP_REMOVED lines=20> */
[----:B--2---:R-:W0:Y:S01]  /*11150*/  POPC R7, R4 ;  /* 0x0000000400077309 */ /* 0x004e220000000000 */
[----:B---3--:R-:W0:Y:S02]  /*11160*/  SHFL.IDX PT, R0, R3, R0, 0x1f ;  /* 0x00001f0003007589 */ /* 0x008e2400000e0000 */
[----:B0-----:R-:W-:-:S05]  /*11170*/  IADD3 R0, R0, UR44, R7 ;  /* 0x0000002c00007c10 */ /* 0x001fca000fffe007 */
[----:B------:R3:W-:Y:S02]  /*11180*/  STL [R1+0x14], R0 ;  /* 0x0000140001007387 */ /* 0x0007e40000100800 */
.L_x_4505:
[----:B------:R-:W-:Y:S05]  /*11190*/  BSYNC B0 ;  /* 0x0000000000007941 */ /* 0x000fea0003800000 */
.L_x_4504:
[----:B------:R-:W-:-:S07]  /*111a0*/  SEL R19, R19, RZ, P1 ;  /* 0x000000ff13137207 */ /* 0x000fce0000800000 */
.L_x_4418:
[----:B------:R-:W-:Y:S05]  /*111b0*/  BSYNC B7 ;  /* 0x0000000000077941 */ /* 0x000fea0003800000 */
.L_x_4416:
[----:B0-----:R0:W5:Y:S01]  /*111c0*/  LDL R2, [R1+0x14] ;  /* 0x0000140001027983 */ /* 0x0011620000100800 */
[----:B------:R-:W-:-:S13]  /*111d0*/  LOP3.LUT P1, RZ, R18, 0x80, RZ, 0xc0, !PT ;  /* 0x0000008012ff7812 */ /* 0x000fda000782c0ff */
        /* <DEDUP_REMOVED lines=11> */
.L_x_4506:
[----:B------:R-:W-:-:S03]  /*11290*/  UMOV UR4, 0xffffffff ;  /* 0xffffffff00047882 */ /* 0x000fc60000000000 */
[----:B------:R-:W-:Y:S05]  /*112a0*/  BRA.DIV UR4, `(.L_x_4508) ;  /* 0x0000002204d87947 */ /* 0x000fea000b800000 */
[----:B-----5:R0:W4:Y:S02]  /*112b0*/  SHFL.IDX PT, R14, R2, RZ, 0x1f ;  /* 0x00001fff020e7589 */ /* 0x02012400000e0000 */
.L_x_4575:
[----:B------:R-:W5:Y:S01]  /*112c0*/  @!P0 S2R R3, SR_CgaCtaId ;  /* 0x0000000000038919 */ /* 0x000f620000008800 */
[----:B------:R-:W-:Y:S05]  /*112d0*/  WARPSYNC.ALL ;  /* 0x0000000000007948 */ /* 0x000fea0003800000 */
[----:B------:R-:W-:Y:S01]  /*112e0*/  BAR.SYNC.DEFER_BLOCKING 0x4, 0x180 ;  /* 0x0106000000007b1d */ /* 0x000fe20000010000 */
[----:B---3--:R-:W-:-:S05]  /*112f0*/  @!P0 MOV R0, 0x400 ;  /* 0x0000040000008802 */ /* 0x008fca0000000f00 */
[----:B----4-:R3:W-:Y:S01]  /*11300*/  STL [R1+0x14], R14 ;  /* 0x0000140e01007387 */ /* 0x0107e20000100800 */
[----:B-----5:R-:W-:-:S05]  /*11310*/  @!P0 LEA R17, R3, R0, 0x18 ;  /* 0x0000000003118211 */ /* 0x020fca00078ec0ff */
[----:B------:R3:W-:Y:S01]  /*11320*/  @!P0 STS [R17+0x324d0], R2 ;  /* 0x0324d00211008388 */ /* 0x0007e20000000800 */
[----:B------:R-:W-:Y:S06]  /*11330*/  BAR.ARV 0x5, 0x180 ;  /* 0x0146000000007b1d */ /* 0x000fec0000002000 */
.L_x_4507:
[----:B---3--:R-:W3:Y:S01]  /*11340*/  LDL R0, [R1+0x14] ;  /* 0x0000140001007983 */ /* 0x008ee20000100800 */
[----:B------:R-:W-:Y:S02]  /*11350*/  ULDC UR4, c[0x0][0xd38] ;  /* 0x00034e0000047ab9 */ /* 0x000fe40000000800 */
[----:B---3--:R-:W-:-:S13]  /*11360*/  ISETP.GE.AND P0, PT, R0, UR4, PT ;  /* 0x0000000400007c0c */ /* 0x008fda000bf06270 */
[----:B------:R-:W-:Y:S05]  /*11370*/  @!P0 BRA `(.L_x_4509) ;  /* 0xffffffb0008c8947 */ /* 0x000fea000383ffff */
.L_x_4413:
[----:B0-----:R-:W3:Y:S01]  /*11380*/  LDL.LU R0, [R1+0x38] ;  /* 0x0000380001007983 */ /* 0x001ee20000300800 */
[----:B------:R-:W-:Y:S01]  /*11390*/  BSSY B0, `(.L_x_4510) ;  /* 0x000000b000007945 */ /* 0x000fe20003800000 */
[----:B-1----:R-:W0:Y:S01]  /*113a0*/  S2R R5, SR_CgaCtaId ;  /* 0x0000000000057919 */ /* 0x002e220000008800 */
[----:B---3--:R-:W-:-:S05]  /*113b0*/  VIADD R0, R0, 0x1 ;  /* 0x0000000100007836 */ /* 0x008fca0000000000 */
[----:B----4-:R-:W-:-:S04]  /*113c0*/  LEA.HI R2, R0, R0, RZ, 0x1 ;  /* 0x0000000000027211 */ /* 0x010fc800078f08ff */
[----:B------:R-:W-:-:S05]  /*113d0*/  LOP3.LUT R3, R2, 0xfffffffe, RZ, 0xc0, !PT ;  /* 0xfffffffe02037812 */ /* 0x000fca00078ec0ff */
[----:B------:R-:W-:Y:S01]  /*113e0*/  IMAD.IADD R3, R0, 0x1, -R3 ;  /* 0x0000000100037824 */ /* 0x000fe200078e0a03 */
[----:B------:R-:W-:-:S04]  /*113f0*/  MOV R0, 0x400 ;  /* 0x0000040000007802 */ /* 0x000fc80000000f00 */
[----:B0-----:R-:W-:Y:S02]  /*11400*/  LEA R0, R5, R0, 0x18 ;  /* 0x0000000005007211 */ /* 0x001fe400078ec0ff */
[----:B------:R-:W-:-:S04]  /*11410*/  SHF.L.U32 R3, R3, 0x1f, RZ ;  /* 0x0000001f03037819 */ /* 0x000fc800000006ff */
[----:B------:R-:W0:Y:S02]  /*11420*/  SYNCS.PHASECHK.TRANS64.TRYWAIT P0, [R0+URZ+0x32420], R3 ;  /* 0x03242003000075a7 */ /* 0x000e24000800017f */
[----:B0-----:R-:W-:Y:S05]  /*11430*/  @!P0 BRA `(.L_x_4511) ;  /* 0x00000020009c8947 */ /* 0x001fea0003800000 */
.L_x_4576:
[----:B------:R-:W-:Y:S05]  /*11440*/  BSYNC B0 ;  /* 0x0000000000007941 */ /* 0x000fea0003800000 */
.L_x_4510:
[----:B------:R-:W-:-:S03]  /*11450*/  UMOV UR4, 0xffffffff ;  /* 0xffffffff00047882 */ /* 0x000fc60000000000 */
[----:B------:R-:W-:Y:S05]  /*11460*/  BRA.DIV UR4, `(.L_x_4512) ;  /* 0x0000002204a47947 */ /* 0x000fea000b800000 */
[----:B------:R-:W1:Y:S02]  /*11470*/  S2R R2, SR_TID.X ;  /* 0x0000000000027919 */ /* 0x000e640000002100 */
[----:B-1----:R-:W-:-:S04]  /*11480*/  SHF.R.U32.HI R2, RZ, 0x5, R2 ;  /* 0x00000005ff027819 */ /* 0x002fc80000011602 */
[----:B------:R-:W-:-:S05]  /*11490*/  LOP3.LUT R2, R2, 0x3, RZ, 0xc0, !PT ;  /* 0x0000000302027812 */ /* 0x000fca00078ec0ff */
[----:B------:R1:W3:Y:S02]  /*114a0*/  SHFL.IDX PT, R14, R2, RZ, 0x1f ;  /* 0x00001fff020e7589 */ /* 0x0002e400000e0000 */
.L_x_4579:
[----:B---3--:R-:W-:Y:S01]  /*114b0*/  ISETP.NE.AND P0, PT, R14, RZ, PT ;  /* 0x000000ff0e00720c */ /* 0x008fe20003f05270 */
[----:B------:R-:W-:-:S12]  /*114c0*/  BSSY B0, `(.L_x_4513) ;  /* 0x0000027000007945 */ /* 0x000fd80003800000 */
[----:B------:R-:W-:Y:S05]  /*114d0*/  @P0 BRA `(.L_x_4514) ;  /* 0x0000000000940947 */ /* 0x000fea0003800000 */
[----:B------:R-:W-:-:S03]  /*114e0*/  UMOV UR4, 0xffffffff ;  /* 0xffffffff00047882 */ /* 0x000fc60000000000 */
[----:B------:R-:W-:Y:S05]  /*114f0*/  BRA.DIV UR4, `(.L_x_4515) ;  /* 0x0000002204b47947 */ /* 0x000fea000b800000 */
[----:B------:R-:W-:-:S13]  /*11500*/  ELECT P6, URZ, PT ;  /* 0x00000000003f782f */ /* 0x000fda00038c0000 */
.L_x_4582:
[----:B------:R-:W-:Y:S05]  /*11510*/  @!P6 BRA `(.L_x_4514) ;  /* 0x000000000084e947 */ /* 0x000fea0003800000 */
[----:B-1----:R-:W3:Y:S02]  /*11520*/  LDL R2, [R1+0x4c] ;  /* 0x00004c0001027983 */ /* 0x002ee40000100800 */
[----:B---3--:R-:W-:-:S13]  /*11530*/  R2UR UR4, R2 ;  /* 0x00000000020472ca */ /* 0x008fda00000e0000 */
[----:B------:R-:W-:-:S06]  /*11540*/  ULOP3.LUT UR4, UR4, 0x2, URZ, 0xfc, !UPT ;  /* 0x0000000204047892 */ /* 0x000fcc000f8efc3f */
[----:B------:R-:W-:-:S05]  /*11550*/  IMAD.U32 R2, RZ, RZ, UR4 ;  /* 0x00000004ff027e24 */ /* 0x000fca000f8e00ff */
[----:B------:R-:W-:-:S13]  /*11560*/  ISETP.NE.AND P2, PT, R2, 0x3, PT ;  /* 0x000000030200780c */ /* 0x000fda0003f45270 */
[----:B------:R-:W-:Y:S05]  /*11570*/  @!P2 BRA `(.L_x_4516) ;  /* 0x000000000004a947 */ /* 0x000fea0003800000 */
[----:B------:R-:W-:Y:S01]  /*11580*/  BPT.TRAP 0x1 ;  /* 0x000000040000795c */ /* 0x000fe20000300000 */
.L_x_4516:
[----:B--2---:R-:W2:Y:S01]  /*11590*/  LDL.LU R7, [R1+0x8] ;  /* 0x0000080001077983 */ /* 0x004ea20000300800 */
        /* <DEDUP_REMOVED lines=12> */
.L_x_4583:
[----:B------:R-:W1:Y:S02]  /*11660*/  SYNCS.PHASECHK.TRANS64.TRYWAIT P0, [R7+URZ], R2 ;  /* 0x00000002070075a7 */ /* 0x000e64000800017f */
[----:B-1----:R-:W-:Y:S05]  /*11670*/  @!P0 BRA `(.L_x_4518) ;  /* 0x0000002000888947 */ /* 0x002fea0003800000 */
.L_x_4584:
[----:B------:R-:W-:Y:S05]  /*11680*/  @!P2 BRA `(.L_x_4519) ;  /* 0x000000000004a947 */ /* 0x000fea0003800000 */
[----:B------:R-:W-:Y:S01]  /*11690*/  BPT.TRAP 0x1 ;  /* 0x000000040000795c */ /* 0x000fe20000300000 */
.L_x_4519:
[----:B------:R-:W-:-:S04]  /*116a0*/  VIADD R0, R0, 0x32460 ;  /* 0x0003246000007836 */ /* 0x000fc80000000000 */
[----:B------:R-:W-:-:S04]  /*116b0*/  IMAD R4, R19, 0x8, R0 ;  /* 0x0000000813047824 */ /* 0x000fc800078e0200 */
[----:B------:R-:W2:Y:S02]  /*116c0*/  SYNCS.PHASECHK.TRANS64.TRYWAIT P0, [R4+URZ], R5 ;  /* 0x00000005040075a7 */ /* 0x000ea4000800017f */
[----:B--2---:R-:W-:Y:S05]  /*116d0*/  @!P0 BRA `(.L_x_4520) ;  /* 0x0000002000848947 */ /* 0x004fea0003800000 */
.L_x_4585:
[----:B------:R-:W-:-:S07]  /*116e0*/  IMAD R3, R3, 0x8, R0 ;  /* 0x0000000803037824 */ /* 0x000fce00078e0200 */
.L_x_4521:
[----:B---3--:R3:W4:Y:S02]  /*116f0*/  SYNCS.PHASECHK.TRANS64.TRYWAIT P0, [R3+URZ], R2 ;  /* 0x00000002030075a7 */ /* 0x008724000800017f */
[----:B----4-:R-:W-:Y:S05]  /*11700*/  @!P0 NANOSLEEP.SYNCS 0x989680 ;  /* 0x009896800000895d */ /* 0x010fea0003900000 */
[----:B------:R-:W4:Y:S02]  /*11710*/  @!P0 SYNCS.PHASECHK.TRANS64 P0, [R3+URZ], R2 ;  /* 0x00000002030085a7 */ /* 0x000f24000800007f */
[----:B----4-:R-:W-:Y:S05]  /*11720*/  @!P0 BRA `(.L_x_4521) ;  /* 0xfffffffc00f08947 */ /* 0x010fea000383ffff */
.L_x_4514:
[----:B------:R-:W-:Y:S05]  /*11730*/  BSYNC B0 ;  /* 0x0000000000007941 */ /* 0x000fea0003800000 */
.L_x_4513:
[----:B------:R-:W-:Y:S05]  /*11740*/  EXIT ;  /* 0x000000000000794d */ /* 0x000fea0003800000 */
.L_x_4365:
[----:B0-----:R0:W1:Y:S02]  /*11750*/  SYNCS.PHASECHK.TRANS64.TRYWAIT P0, [R5+URZ+0x32400], R2 ;  /* 0x03240002050075a7 */ /* 0x001064000800017f */
[----:B-1----:R-:W-:Y:S05]  /*11760*/  @!P0 NANOSLEEP.SYNCS 0x989680 ;  /* 0x009896800000895d */ /* 0x002fea0003900000 */
[----:B------:R-:W1:Y:S02]  /*11770*/  @!P0 SYNCS.PHASECHK.TRANS64 P0, [R5+URZ+0x32400], R2 ;  /* 0x03240002050085a7 */ /* 0x000e64000800007f */
[----:B-1----:R-:W-:Y:S05]  /*11780*/  @!P0 BRA `(.L_x_4365) ;  /* 0xfffffffc00f08947 */ /* 0x002fea000383ffff */
[----:B------:R-:W-:Y:S05]  /*11790*/  BRA `(.L_x_4522) ;  /* 0xffffff0000c07947 */ /* 0x000fea000383ffff */
.L_x_4369:
[----:B--2---:R2:W3:Y:S02]  /*117a0*/  SYNCS.PHASECHK.TRANS64.TRYWAIT P1, [R0+URZ+0x32430], R3 ;  /* 0x03243003000075a7 */ /* 0x0044e4000802017f */
[----:B---3--:R-:W-:Y:S05]  /*117b0*/  @!P1 NANOSLEEP.SYNCS 0x989680 ;  /* 0x009896800000995d */ /* 0x008fea0003900000 */
[----:B------:R-:W3:Y:S02]  /*117c0*/  @!P1 SYNCS.PHASECHK.TRANS64 P1, [R0+URZ+0x32430], R3 ;  /* 0x03243003000095a7 */ /* 0x000ee4000802007f */
[----:B---3--:R-:W-:Y:S05]  /*117d0*/  @!P1 BRA `(.L_x_4369) ;  /* 0xfffffffc00f09947 */ /* 0x008fea000383ffff */
[----:B------:R-:W-:Y:S05]  /*117e0*/  BRA `(.L_x_4368) ;  /* 0xffffff0000f07947 */ /* 0x000fea000383ffff */
.L_x_4370:
[----:B---3--:R3:W4:Y:S02]  /*117f0*/  SYNCS.PHASECHK.TRANS64.TRYWAIT P1, [R5+URZ+0x32410], R2 ;  /* 0x03241002050075a7 */ /* 0x008724000802017f */
[----:B----4-:R-:W-:Y:S05]  /*11800*/  @!P1 NANOSLEEP.SYNCS 0x989680 ;  /* 0x009896800000995d */ /* 0x010fea0003900000 */
[----:B------:R-:W4:Y:S02]  /*11810*/  @!P1 SYNCS.PHASECHK.TRANS64 P1, [R5+URZ+0x32410], R2 ;  /* 0x03241002050095a7 */ /* 0x000f24000802007f */
[----:B----4-:R-:W-:Y:S05]  /*11820*/  @!P1 BRA `(.L_x_4370) ;  /* 0xfffffffc00f09947 */ /* 0x010fea000383ffff */
[----:B------:R-:W-:Y:S05]  /*11830*/  BRA `(.L_x_4523) ;  /* 0xffffff04009c7947 */ /* 0x000fea000383ffff */
.L_x_4374:
[----:B------:R0:W0:Y:S02]  /*11840*/  SYNCS.PHASECHK.TRANS64.TRYWAIT P1, [R0+URZ+0x32450], R3 ;  /* 0x03245003000075a7 */ /* 0x000024000802017f */
[----:B0-----:R-:W-:Y:S05]  /*11850*/  @!P1 NANOSLEEP.SYNCS 0x989680 ;  /* 0x009896800000995d */ /* 0x001fea0003900000 */
[----:B------:R-:W0:Y:S02]  /*11860*/  @!P1 SYNCS.PHASECHK.TRANS64 P1, [R0+URZ+0x32450], R3 ;  /* 0x03245003000095a7 */ /* 0x000e24000802007f */
[----:B0-----:R-:W-:Y:S05]  /*11870*/  @!P1 BRA `(.L_x_4374) ;  /* 0xfffffffc00f09947 */ /* 0x001fea000383ffff */
[----:B------:R-:W-:Y:S05]  /*11880*/  BRA `(.L_x_4373) ;  /* 0xffffff0400a87947 */ /* 0x000fea000383ffff */
.L_x_4379:
[----:B-1----:R-:W-:-:S04]  /*11890*/  IMAD.U32 R20, RZ, RZ, UR4 ;  /* 0x00000004ff147e24 */ /* 0x002fc8000f8e00ff */
[----:B------:R1:W2:Y:S03]  /*118a0*/  SYNCS.PHASECHK.TRANS64.TRYWAIT P3, [R20+URZ+0x32430], R13 ;  /* 0x0324300d140075a7 */ /* 0x0002a6000806017f */
[----:B--2---:R-:W-:Y:S05]  /*118b0*/  @!P3 NANOSLEEP.SYNCS 0x989680 ;  /* 0x009896800000b95d */ /* 0x004fea0003900000 */
[----:B------:R-:W2:Y:S02]  /*118c0*/  @!P3 SYNCS.PHASECHK.TRANS64 P3, [R20+URZ+0x32430], R13 ;  /* 0x0324300d1400b5a7 */ /* 0x000ea4000806007f */
[----:B--2---:R-:W-:Y:S05]  /*118d0*/  @!P3 BRA `(.L_x_4379) ;  /* 0xfffffffc00ecb947 */ /* 0x004fea000383ffff */
[----:B------:R-:W-:Y:S05]  /*118e0*/  BRA `(.L_x_4378) ;  /* 0xffffff28006c7947 */ /* 0x000fea000383ffff */
.L_x_4383:
[----:B-1----:R-:W-:-:S04]  /*118f0*/  IMAD.U32 R20, RZ, RZ, UR4 ;  /* 0x00000004ff147e24 */ /* 0x002fc8000f8e00ff */
[----:B------:R1:W3:Y:S03]  /*11900*/  SYNCS.PHASECHK.TRANS64.TRYWAIT P3, [R20+URZ+0x32450], R13 ;  /* 0x0324500d140075a7 */ /* 0x0002e6000806017f */
[----:B---3--:R-:W-:Y:S05]  /*11910*/  @!P3 NANOSLEEP.SYNCS 0x989680 ;  /* 0x009896800000b95d */ /* 0x008fea0003900000 */
[----:B------:R-:W3:Y:S02]  /*11920*/  @!P3 SYNCS.PHASECHK.TRANS64 P3, [R20+URZ+0x32450], R13 ;  /* 0x0324500d1400b5a7 */ /* 0x000ee4000806007f */
[----:B---3--:R-:W-:Y:S05]  /*11930*/  @!P3 BRA `(.L_x_4383) ;  /* 0xfffffffc00ecb947 */ /* 0x008fea000383ffff */
[----:B------:R-:W-:Y:S05]  /*11940*/  BRA `(.L_x_4382) ;  /* 0xffffff2800e87947 */ /* 0x000fea000383ffff */
.L_x_4389:
[----:B--2---:R-:W-:-:S04]  /*11950*/  IMAD.U32 R20, RZ, RZ, UR4 ;  /* 0x00000004ff147e24 */ /* 0x004fc8000f8e00ff */
[----:B------:R2:W3:Y:S03]  /*11960*/  SYNCS.PHASECHK.TRANS64.TRYWAIT P1, [R20+URZ+0x32430], R13 ;  /* 0x0324300d140075a7 */ /* 0x0004e6000802017f */
[----:B---3--:R-:W-:Y:S05]  /*11970*/  @!P1 NANOSLEEP.SYNCS 0x989680 ;  /* 0x009896800000995d */ /* 0x008fea0003900000 */
[----:B------:R-:W3:Y:S02]  /*11980*/  @!P1 SYNCS.PHASECHK.TRANS64 P1, [R20+URZ+0x32430], R13 ;  /* 0x0324300d140095a7 */ /* 0x000ee4000802007f */
[----:B---3--:R-:W-:Y:S05]  /*11990*/  @!P1 BRA `(.L_x_4389) ;  /* 0xfffffffc00ec9947 */ /* 0x008fea000383ffff */
[----:B------:R-:W-:Y:S05]  /*119a0*/  BRA `(.L_x_4388) ;  /* 0xffffff5000d87947 */ /* 0x000fea000383ffff */
.L_x_4393:
[----:B--2---:R-:W-:-:S04]  /*119b0*/  IMAD.U32 R20, RZ, RZ, UR4 ;  /* 0x00000004ff147e24 */ /* 0x004fc8000f8e00ff */
[----:B------:R2:W4:Y:S03]  /*119c0*/  SYNCS.PHASECHK.TRANS64.TRYWAIT P1, [R20+URZ+0x32450], R13 ;  /* 0x0324500d140075a7 */ /* 0x000526000802017f */
[----:B----4-:R-:W-:Y:S05]  /*119d0*/  @!P1 NANOSLEEP.SYNCS 0x989680 ;  /* 0x009896800000995d */ /* 0x010fea0003900000 */
[----:B------:R-:W4:Y:S02]  /*119e0*/  @!P1 SYNCS.PHASECHK.TRANS64 P1, [R20+URZ+0x32450], R13 ;  /* 0x0324500d140095a7 */ /* 0x000f24000802007f */
[----:B----4-:R-:W-:Y:S05]  /*119f0*/  @!P1 BRA `(.L_x_4393) ;  /* 0xfffffffc00ec9947 */ /* 0x010fea000383ffff */
[----:B------:R-:W-:Y:S05]  /*11a00*/  BRA `(.L_x_4392) ;  /* 0xffffff5400547947 */ /* 0x000fea000383ffff */
.L_x_4424:
[----:B------:R-:W-:Y:S02]  /*11a10*/  IMAD.MOV.U32 R13, RZ, RZ, R4 ;  /* 0x000000ffff0d7224 */ /* 0x000fe400078e0004 */
[----:B------:R-:W-:Y:S02]  /*11a20*/  IMAD.MOV.U32 R12, RZ, RZ, RZ ;  /* 0x000000ffff0c7224 */ /* 0x000fe400078e00ff */
[----:B------:R-:W-:Y:S02]  /*11a30*/  IMAD.MOV.U32 R11, RZ, RZ, 0x1f ;  /* 0x0000001fff0b7424 */ /* 0x000fe400078e00ff */
[----:B------:R-:W-:-:S07]  /*11a40*/  IMAD.MOV.U32 R15, RZ, RZ, -0x1 ;  /* 0xffffffffff0f7424 */ /* 0x000fce00078e00ff */
[----:B0-----:R-:W-:Y:S05]  /*11a50*/  WARPSYNC.COLLECTIVE R15, `(.L_x_4524) ;  /* 0x000000000f087348 */ /* 0x001fea0003c00000 */
[----:B------:R1:W2:Y:S02]  /*11a60*/  SHFL.IDX P6, R14, R13, R12, R11 ;  /* 0x0000000c0d0e7389 */ /* 0x0002a400000c000b */
[----:B012---:R-:W-:Y:S01]  /*11a70*/  ENDCOLLECTIVE ;  /* 0x000000000000791b */ /* 0x007fe20003800000 */
.L_x_4524:
[----:B------:R-:W-:Y:S05]  /*11a80*/  BRA `(.L_x_4525) ;  /* 0xffffffb4008c7947 */ /* 0x000fea000383ffff */
.L_x_4426:
[----:B------:R-:W-:Y:S01]  /*11a90*/  BSSY B0, `(.L_x_4526) ;  /* 0x0000006000007945 */ /* 0x000fe20003800000 */
[----:B------:R-:W-:-:S07]  /*11aa0*/  IMAD.MOV.U32 R15, RZ, RZ, -0x1 ;  /* 0xffffffffff0f7424 */ /* 0x000fce00078e00ff */
[----:B01----:R-:W-:Y:S05]  /*11ab0*/  WARPSYNC.COLLECTIVE R15, `(.L_x_4527) ;  /* 0x000000000f0c7348 */ /* 0x003fea0003c00000 */
[----:B------:R-:W-:Y:S02]  /*11ac0*/  ELECT P6, UR62, PT ;  /* 0x00000000003e782f */ /* 0x000fe400038c0000 */
[----:B------:R-:W-:Y:S01]  /*11ad0*/  MOV R14, UR62 ;  /* 0x0000003e000e7c02 */ /* 0x000fe20008000f00 */
[----:B01----:R-:W-:Y:S10]  /*11ae0*/  ENDCOLLECTIVE ;  /* 0x000000000000791b */ /* 0x003ff40003800000 */
.L_x_4527:
[----:B------:R-:W-:Y:S05]  /*11af0*/  BSYNC B0 ;  /* 0x0000000000007941 */ /* 0x000fea0003800000 */
.L_x_4526:
[----:B------:R-:W-:Y:S05]  /*11b00*/  BRA `(.L_x_4528) ;  /* 0xffffffb400907947 */ /* 0x000fea000383ffff */
.L_x_4428:
[----:B--2---:R2:W3:Y:S02]  /*11b10*/  SYNCS.PHASECHK.TRANS64.TRYWAIT P0, [R0+URZ+0x32440], R2 ;  /* 0x03244002000075a7 */ /* 0x0044e4000800017f */
[----:B---3--:R-:W-:Y:S05]  /*11b20*/  @!P0 NANOSLEEP.SYNCS 0x989680 ;  /* 0x009896800000895d */ /* 0x008fea0003900000 */
[----:B------:R-:W3:Y:S02]  /*11b30*/  @!P0 SYNCS.PHASECHK.TRANS64 P0, [R0+URZ+0x32440], R2 ;  /* 0x03244002000085a7 */ /* 0x000ee4000800007f */
[----:B---3--:R-:W-:Y:S05]  /*11b40*/  @!P0 BRA `(.L_x_4428) ;  /* 0xfffffffc00f08947 */ /* 0x008fea000383ffff */
[----:B------:R-:W-:Y:S05]  /*11b50*/  BRA `(.L_x_4529) ;  /* 0xffffffb400e87947 */ /* 0x000fea000383ffff */
.L_x_4432:
[----:B------:R-:W-:Y:S02]  /*11b60*/  IMAD.MOV.U32 R13, RZ, RZ, R3 ;  /* 0x000000ffff0d7224 */ /* 0x000fe400078e0003 */
[----:B------:R-:W-:Y:S02]  /*11b70*/  IMAD.MOV.U32 R12, RZ, RZ, RZ ;  /* 0x000000ffff0c7224 */ /* 0x000fe400078e00ff */
[----:B------:R-:W-:Y:S02]  /*11b80*/  IMAD.MOV.U32 R11, RZ, RZ, 0x181f ;  /* 0x0000181fff0b7424 */ /* 0x000fe400078e00ff */
[----:B------:R-:W-:Y:S02]  /*11b90*/  IMAD.MOV.U32 R15, RZ, RZ, -0x1 ;  /* 0xffffffffff0f7424 */ /* 0x000fe400078e00ff */
[----:B------:R-:W-:-:S07]  /*11ba0*/  IMAD.U32 R7, RZ, RZ, UR42 ;  /* 0x0000002aff077e24 */ /* 0x000fce000f8e00ff */
[----:B-----5:R-:W-:Y:S05]  /*11bb0*/  WARPSYNC.COLLECTIVE R15, `(.L_x_4530) ;  /* 0x000000000f087348 */ /* 0x020fea0003c00000 */
[----:B------:R0:W1:Y:S02]  /*11bc0*/  SHFL.IDX P6, R14, R13, R12, R11 ;  /* 0x0000000c0d0e7389 */ /* 0x00006400000c000b */
[----:B01---5:R-:W-:Y:S01]  /*11bd0*/  ENDCOLLECTIVE ;  /* 0x000000000000791b */ /* 0x023fe20003800000 */
.L_x_4530:
[----:B------:R-:W-:-:S05]  /*11be0*/  IMAD R10, R7, 0x80, R10 ;  /* 0x00000080070a7824 */ /* 0x000fca00078e020a */
[----:B------:R0:W-:Y:S01]  /*11bf0*/  STL [R1+0x10], R10 ;  /* 0x0000100a01007387 */ /* 0x0001e20000100800 */
[----:B------:R-:W-:Y:S02]  /*11c00*/  IMAD.MOV.U32 R13, RZ, RZ, R0 ;  /* 0x000000ffff0d7224 */ /* 0x000fe400078e0000 */
[----:B------:R-:W-:-:S07]  /*11c10*/  IMAD.MOV.U32 R4, RZ, RZ, R14 ;  /* 0x000000ffff047224 */ /* 0x000fce00078e000e */
[----:B0-----:R-:W-:Y:S05]  /*11c20*/  WARPSYNC.COLLECTIVE R15, `(.L_x_4531) ;  /* 0x000000000f087348 */ /* 0x001fea0003c00000 */
[----:B------:R1:W2:Y:S02]  /*11c30*/  SHFL.IDX P6, R14, R13, R12, R11 ;  /* 0x0000000c0d0e7389 */ /* 0x0002a400000c000b */
[----:B012---:R-:W-:Y:S01]  /*11c40*/  ENDCOLLECTIVE ;  /* 0x000000000000791b */ /* 0x007fe20003800000 */
.L_x_4531:
        /* <DEDUP_REMOVED lines=9> */
.L_x_4532:
        /* <DEDUP_REMOVED lines=10> */
.L_x_4533:
        /* <DEDUP_REMOVED lines=13> */
.L_x_4534:
        /* <DEDUP_REMOVED lines=16> */
.L_x_4535:
[----:B------:R-:W-:Y:S02]  /*11f50*/  IMAD.MOV.U32 R13, RZ, RZ, R3 ;  /* 0x000000ffff0d7224 */ /* 0x000fe400078e0003 */
[----:B------:R-:W-:Y:S02]  /*11f60*/  IMAD.MOV.U32 R12, RZ, RZ, 0x3 ;  /* 0x00000003ff0c7424 */ /* 0x000fe400078e00ff */
[----:B------:R-:W-:-:S07]  /*11f70*/  IMAD.MOV.U32 R5, RZ, RZ, R14 ;  /* 0x000000ffff057224 */ /* 0x000fce00078e000e */
[----:B------:R-:W-:Y:S05]  /*11f80*/  WARPSYNC.COLLECTIVE R15, `(.L_x_4536) ;  /* 0x000000000f087348 */ /* 0x000fea0003c00000 */
[----:B------:R0:W1:Y:S02]  /*11f90*/  SHFL.IDX P6, R14, R13, R12, R11 ;  /* 0x0000000c0d0e7389 */ /* 0x00006400000c000b */
[----:B01----:R-:W-:Y:S01]  /*11fa0*/  ENDCOLLECTIVE ;  /* 0x000000000000791b */ /* 0x003fe20003800000 */
.L_x_4536:
        /* <DEDUP_REMOVED lines=10> */
.L_x_4537:
        /* <DEDUP_REMOVED lines=13> */
.L_x_4538:
        /* <DEDUP_REMOVED lines=10> */
.L_x_4539:
        /* <DEDUP_REMOVED lines=13> */
.L_x_4540:
        /* <DEDUP_REMOVED lines=10> */
.L_x_4541:
        /* <DEDUP_REMOVED lines=13> */
.L_x_4542:
        /* <DEDUP_REMOVED lines=10> */
.L_x_4543:
        /* <DEDUP_REMOVED lines=11> */
.L_x_4544:
        /* <DEDUP_REMOVED lines=10> */
.L_x_4545:
[----:B------:R-:W-:Y:S01]  /*125f0*/  @!PT LDS RZ, [RZ] ;  /* 0x00000000fffff984 */ /* 0x000fe20000000800 */
[----:B------:R-:W-:Y:S01]  /*12600*/  @!PT LDS RZ, [RZ] ;  /* 0x00000000fffff984 */ /* 0x000fe20000000800 */
[----:B------:R-:W-:Y:S01]  /*12610*/  @!PT LDS RZ, [RZ] ;  /* 0x00000000fffff984 */ /* 0x000fe20000000800 */
[----:B------:R0:W-:Y:S01]  /*12620*/  @!P1 LDGSTS.E.BYPASS.LTC128B.128 [R8+0x1b400], desc[UR60][R4.64], !P0 ;  /* 0x1b40000004089fae */ /* 0x0001e2000c101d7c */
[----:B------:R-:W-:Y:S01]  /*12630*/  IMAD.MOV.U32 R0, RZ, RZ, R14 ;  /* 0x000000ffff007224 */ /* 0x000fe200078e000e */
[----:B------:R-:W-:Y:S06]  /*12640*/  BRA `(.L_x_4546) ;  /* 0xffffffb800287947 */ /* 0x000fec000383ffff */
.L_x_4436:
        /* <DEDUP_REMOVED lines=8> */
.L_x_4548:
[----:B------:R-:W-:Y:S05]  /*126d0*/  BSYNC B0 ;  /* 0x0000000000007941 */ /* 0x000fea0003800000 */
.L_x_4547:
        /* <DEDUP_REMOVED lines=11> */
.L_x_4549:
[----:B------:R-:W-:Y:S01]  /*12790*/  ULDC UR4, c[0x0][0x288] ;  /* 0x0000a20000047ab9 */ /* 0x000fe20000000800 */
[----:B------:R-:W2:Y:S04]  /*127a0*/  LDL.LU R13, [R1+0x10] ;  /* 0x00001000010d7983 */ /* 0x000ea80000300800 */
[----:B------:R-:W3:Y:S04]  /*127b0*/  LDL.LU R12, [R1+0x20] ;  /* 0x00002000010c7983 */ /* 0x000ee80000300800 */
[----:B------:R-:W4:Y:S04]  /*127c0*/  LDL.LU R11, [R1+0x24] ;  /* 0x00002400010b7983 */ /* 0x000f280000300800 */
[----:B------:R-:W4:Y:S01]  /*127d0*/  LDL.LU R15, [R1+0x2c] ;  /* 0x00002c00010f7983 */ /* 0x000f220000300800 */
[----:B------:R-:W-:Y:S01]  /*127e0*/  IMAD R0, R8, UR4, RZ ;  /* 0x0000000408007c24 */ /* 0x000fe2000f8e02ff */
[----:B------:R-:W-:Y:S01]  /*127f0*/  LOP3.LUT R18, R18, 0xffffffbf, RZ, 0xc0, !PT ;  /* 0xffffffbf12127812 */ /* 0x000fe200078ec0ff */
[----:B------:R-:W-:-:S03]  /*12800*/  IMAD.MOV.U32 R3, RZ, RZ, R14 ;  /* 0x000000ffff037224 */ /* 0x000fc600078e000e */
[-C--:B--2---:R-:W-:Y:S02]  /*12810*/  ISETP.GE.AND P4, PT, R13, R0.reuse, PT ;  /* 0x000000000d00720c */ /* 0x084fe40003f86270 */
[-C--:B---3--:R-:W-:Y:S02]  /*12820*/  ISETP.GE.AND P6, PT, R12, R0.reuse, PT ;  /* 0x000000000c00720c */ /* 0x088fe40003fc6270 */
[----:B----4-:R-:W-:-:S11]  /*12830*/  ISETP.GE.AND P5, PT, R11, R0, PT ;  /* 0x000000000b00720c */ /* 0x010fd60003fa6270 */
[----:B------:R-:W-:Y:S02]  /*12840*/  @P6 LOP3.LUT R18, R18, 0x40, RZ, 0xfc, !PT ;  /* 0x0000004012126812 */ /* 0x000fe400078efcff */
[-C--:B------:R-:W-:Y:S02]  /*12850*/  ISETP.GE.AND P6, PT, R7, R0.reuse, PT ;  /* 0x000000000700720c */ /* 0x080fe40003fc6270 */
[----:B------:R0:W5:Y:S01]  /*12860*/  LDL R7, [R1+0x4] ;  /* 0x0000040001077983 */ /* 0x0001620000100800 */
[----:B------:R-:W-:Y:S01]  /*12870*/  LOP3.LUT R18, R18, 0xffffffdf, RZ, 0xc0, !PT ;  /* 0xffffffdf12127812 */ /* 0x000fe200078ec0ff */
[----:B------:R-:W-:Y:S02]  /*12880*/  IMAD.MOV.U32 R13, RZ, RZ, R4 ;  /* 0x000000ffff0d7224 */ /* 0x000fe400078e0004 */
[----:B------:R-:W-:Y:S01]  /*12890*/  IMAD.MOV.U32 R12, RZ, RZ, 0x1 ;  /* 0x00000001ff0c7424 */ /* 0x000fe200078e00ff */
[----:B------:R-:W-:Y:S01]  /*128a0*/  @P5 LOP3.LUT R18, R18, 0x20, RZ, 0xfc, !PT ;  /* 0x0000002012125812 */ /* 0x000fe200078efcff */
[----:B------:R-:W-:Y:S01]  /*128b0*/  IMAD.MOV.U32 R11, RZ, RZ, 0x181f ;  /* 0x0000181fff0b7424 */ /* 0x000fe200078e00ff */
        /* <DEDUP_REMOVED lines=15> */
[----:B0-----:R-:W-:-:S09]  /*129b0*/  @!P4 LOP3.LUT R3, R3, R2, RZ, 0x3c, !PT ;  /* 0x000000020303c212 */ /* 0x001fd200078e3cff */
[----:B-----5:R-:W-:Y:S05]  /*129c0*/  WARPSYNC.COLLECTIVE R15, `(.L_x_4550) ;  /* 0x000000000f087348 */ /* 0x020fea0003c00000 */
[----:B------:R0:W1:Y:S02]  /*129d0*/  SHFL.IDX P6, R14, R13, R12, R11 ;  /* 0x0000000c0d0e7389 */ /* 0x00006400000c000b */
[----:B01---5:R-:W-:Y:S01]  /*129e0*/  ENDCOLLECTIVE ;  /* 0x000000000000791b */ /* 0x023fe20003800000 */
.L_x_4550:
[----:B------:R-:W-:-:S04]  /*129f0*/  @!P4 LOP3.LUT R2, R3, R2, RZ, 0x3c, !PT ;  /* 0x000000020302c212 */ /* 0x000fc800078e3cff */
[----:B------:R-:W-:Y:S01]  /*12a00*/  @!P4 LOP3.LUT R3, R3, R2, RZ, 0x3c, !PT ;  /* 0x000000020303c212 */ /* 0x000fe200078e3cff */
[----:B------:R-:W-:Y:S02]  /*12a10*/  IMAD.MOV.U32 R13, RZ, RZ, R5 ;  /* 0x000000ffff0d7224 */ /* 0x000fe400078e0005 */
[----:B------:R-:W-:-:S07]  /*12a20*/  IMAD.MOV.U32 R6, RZ, RZ, R14 ;  /* 0x000000ffff067224 */ /* 0x000fce00078e000e */
[----:B------:R-:W-:Y:S05]  /*12a30*/  WARPSYNC.COLLECTIVE R15, `(.L_x_4551) ;  /* 0x000000000f087348 */ /* 0x000fea0003c00000 */
[----:B------:R0:W1:Y:S02]  /*12a40*/  SHFL.IDX P6, R14, R13, R12, R11 ;  /* 0x0000000c0d0e7389 */ /* 0x00006400000c000b */
[----:B01----:R-:W-:Y:S01]  /*12a50*/  ENDCOLLECTIVE ;  /* 0x000000000000791b */ /* 0x003fe20003800000 */
.L_x_4551:
        /* <DEDUP_REMOVED lines=17> */
.L_x_4552:
        /* <DEDUP_REMOVED lines=12> */
.L_x_4553:
        /* <DEDUP_REMOVED lines=12> */
.L_x_4554:
        /* <DEDUP_REMOVED lines=12> */
.L_x_4555:
        /* <DEDUP_REMOVED lines=12> */
.L_x_4556:
        /* <DEDUP_REMOVED lines=12> */
.L_x_4557:
        /* <DEDUP_REMOVED lines=17> */
.L_x_4558:
[----:B------:R-:W-:Y:S02]  /*13040*/  IMAD.MOV.U32 R13, RZ, RZ, R5 ;  /* 0x000000ffff0d7224 */ /* 0x000fe400078e0005 */
[----:B------:R-:W-:-:S07]  /*13050*/  IMAD.MOV.U32 R6, RZ, RZ, R14 ;  /* 0x000000ffff067224 */ /* 0x000fce00078e000e */
[----:B------:R-:W-:Y:S05]  /*13060*/  WARPSYNC.COLLECTIVE R15, `(.L_x_4559) ;  /* 0x000000000f087348 */ /* 0x000fea0003c00000 */
[----:B------:R0:W1:Y:S02]  /*13070*/  SHFL.IDX P6, R14, R13, R12, R11 ;  /* 0x0000000c0d0e7389 */ /* 0x00006400000c000b */
[----:B01----:R-:W-:Y:S01]  /*13080*/  ENDCOLLECTIVE ;  /* 0x000000000000791b */ /* 0x003fe20003800000 */
.L_x_4559:
        /* <DEDUP_REMOVED lines=12> */
.L_x_4560:
        /* <DEDUP_REMOVED lines=11> */
.L_x_4561:
        /* <DEDUP_REMOVED lines=12> */
.L_x_4562:
        /* <DEDUP_REMOVED lines=11> */
.L_x_4563:
[----:B------:R-:W-:Y:S01]  /*13370*/  IMAD.MOV.U32 R2, RZ, RZ, R14 ;  /* 0x000000ffff027224 */ /* 0x000fe200078e000e */
[----:B------:R-:W-:Y:S06]  /*13380*/  BRA `(.L_x_4564) ;  /* 0xffffffb400a87947 */ /* 0x000fec000383ffff */
.L_x_4441:
[----:B0-----:R0:W3:Y:S02]  /*13390*/  SYNCS.PHASECHK.TRANS64.TRYWAIT P0, [R17+URZ+0x32420], R0 ;  /* 0x03242000110075a7 */ /* 0x0010e4000800017f */
[----:B---3--:R-:W-:Y:S05]  /*133a0*/  @!P0 NANOSLEEP.SYNCS 0x989680 ;  /* 0x009896800000895d */ /* 0x008fea0003900000 */
[----:B------:R-:W3:Y:S02]  /*133b0*/  @!P0 SYNCS.PHASECHK.TRANS64 P0, [R17+URZ+0x32420], R0 ;  /* 0x03242000110085a7 */ /* 0x000ee4000800007f */
[----:B---3--:R-:W-:Y:S05]  /*133c0*/  @!P0 BRA `(.L_x_4441) ;  /* 0xfffffffc00f08947 */ /* 0x008fea000383ffff */
[----:B------:R-:W-:Y:S05]  /*133d0*/  BRA `(.L_x_4565) ;  /* 0xffffffb800207947 */ /* 0x000fea000383ffff */
.L_x_4445:
[----:B0-----:R0:W1:Y:S02]  /*133e0*/  SYNCS.PHASECHK.TRANS64.TRYWAIT P0, [R2+URZ+0x32460], R0 ;  /* 0x03246000020075a7 */ /* 0x001064000800017f */
[----:B-1----:R-:W-:Y:S05]  /*133f0*/  @!P0 NANOSLEEP.SYNCS 0x989680 ;  /* 0x009896800000895d */ /* 0x002fea0003900000 */
[----:B------:R-:W1:Y:S02]  /*13400*/  @!P0 SYNCS.PHASECHK.TRANS64 P0, [R2+URZ+0x32460], R0 ;  /* 0x03246000020085a7 */ /* 0x000e64000800007f */
[----:B-1----:R-:W-:Y:S05]  /*13410*/  @!P0 BRA `(.L_x_4445) ;  /* 0xfffffffc00f08947 */ /* 0x002fea000383ffff */
[----:B------:R-:W-:Y:S05]  /*13420*/  BRA `(.L_x_4566) ;  /* 0xffffffb800407947 */ /* 0x000fea000383ffff */
.L_x_4458:
[----:B-1----:R1:W2:Y:S02]  /*13430*/  SYNCS.PHASECHK.TRANS64.TRYWAIT P0, [R3+URZ+0x32440], R2 ;  /* 0x03244002030075a7 */ /* 0x0022a4000800017f */
[----:B--2---:R-:W-:Y:S05]  /*13440*/  @!P0 NANOSLEEP.SYNCS 0x989680 ;  /* 0x009896800000895d */ /* 0x004fea0003900000 */
[----:B------:R-:W2:Y:S02]  /*13450*/  @!P0 SYNCS.PHASECHK.TRANS64 P0, [R3+URZ+0x32440], R2 ;  /* 0x03244002030085a7 */ /* 0x000ea4000800007f */
[----:B--2---:R-:W-:Y:S05]  /*13460*/  @!P0 BRA `(.L_x_4458) ;  /* 0xfffffffc00f08947 */ /* 0x004fea000383ffff */
[----:B------:R-:W-:Y:S05]  /*13470*/  BRA `(.L_x_4567) ;  /* 0xffffffc000307947 */ /* 0x000fea000383ffff */
.L_x_4463:
[----:B--2---:R2:W3:Y:S02]  /*13480*/  SYNCS.PHASECHK.TRANS64.TRYWAIT P0, [R3+URZ+0x32460], R2 ;  /* 0x03246002030075a7 */ /* 0x0044e4000800017f */
[----:B---3--:R-:W-:Y:S05]  /*13490*/  @!P0 NANOSLEEP.SYNCS 0x989680 ;  /* 0x009896800000895d */ /* 0x008fea0003900000 */
[----:B------:R-:W3:Y:S02]  /*134a0*/  @!P0 SYNCS.PHASECHK.TRANS64 P0, [R3+URZ+0x32460], R2 ;  /* 0x03246002030085a7 */ /* 0x000ee4000800007f */
[----:B---3--:R-:W-:Y:S05]  /*134b0*/  @!P0 BRA `(.L_x_4463) ;  /* 0xfffffffc00f08947 */ /* 0x008fea000383ffff */
[----:B------:R-:W-:Y:S05]  /*134c0*/  BRA `(.L_x_4568) ;  /* 0xffffffc000a87947 */ /* 0x000fea000383ffff */
.L_x_4475:
[----:B0-----:R0:W1:Y:S02]  /*134d0*/  SYNCS.PHASECHK.TRANS64.TRYWAIT P0, [R4+URZ+0x32440], R2 ;  /* 0x03244002040075a7 */ /* 0x001064000800017f */
[----:B-1----:R-:W-:Y:S05]  /*134e0*/  @!P0 NANOSLEEP.SYNCS 0x989680 ;  /* 0x009896800000895d */ /* 0x002fea0003900000 */
[----:B------:R-:W1:Y:S02]  /*134f0*/  @!P0 SYNCS.PHASECHK.TRANS64 P0, [R4+URZ+0x32440], R2 ;  /* 0x03244002040085a7 */ /* 0x000e64000800007f */
[----:B-1----:R-:W-:Y:S05]  /*13500*/  @!P0 BRA `(.L_x_4475) ;  /* 0xfffffffc00f08947 */ /* 0x002fea000383ffff */
[----:B------:R-:W-:Y:S05]  /*13510*/  BRA `(.L_x_4569) ;  /* 0xffffffc800847947 */ /* 0x000fea000383ffff */
.L_x_4480:
[----:B-1----:R1:W2:Y:S02]  /*13520*/  SYNCS.PHASECHK.TRANS64.TRYWAIT P0, [R4+URZ+0x32460], R2 ;  /* 0x03246002040075a7 */ /* 0x0022a4000800017f */
[----:B--2---:R-:W-:Y:S05]  /*13530*/  @!P0 NANOSLEEP.SYNCS 0x989680 ;  /* 0x009896800000895d */ /* 0x004fea0003900000 */
[----:B------:R-:W2:Y:S02]  /*13540*/  @!P0 SYNCS.PHASECHK.TRANS64 P0, [R4+URZ+0x32460], R2 ;  /* 0x03246002040085a7 */ /* 0x000ea4000800007f */
[----:B--2---:R-:W-:Y:S05]  /*13550*/  @!P0 BRA `(.L_x_4480) ;  /* 0xfffffffc00f08947 */ /* 0x004fea000383ffff */
[----:B------:R-:W-:Y:S05]  /*13560*/  BRA `(.L_x_4570) ;  /* 0xffffffc800fc7947 */ /* 0x000fea000383ffff */
.L_x_4491:
[----:B-1----:R1:W3:Y:S02]  /*13570*/  SYNCS.PHASECHK.TRANS64.TRYWAIT P0, [R4+URZ+0x32440], R2 ;  /* 0x03244002040075a7 */ /* 0x0022e4000800017f */
[----:B---3--:R-:W-:Y:S05]  /*13580*/  @!P0 NANOSLEEP.SYNCS 0x989680 ;  /* 0x009896800000895d */ /* 0x008fea0003900000 */
[----:B------:R-:W3:Y:S02]  /*13590*/  @!P0 SYNCS.PHASECHK.TRANS64 P0, [R4+URZ+0x32440], R2 ;  /* 0x03244002040085a7 */ /* 0x000ee4000800007f */
[----:B---3--:R-:W-:Y:S05]  /*135a0*/  @!P0 BRA `(.L_x_4491) ;  /* 0xfffffffc00f08947 */ /* 0x008fea000383ffff */
[----:B------:R-:W-:Y:S05]  /*135b0*/  BRA `(.L_x_4571) ;  /* 0xffffffd000c07947 */ /* 0x000fea000383ffff */
.L_x_4496:
[----:B--2---:R2:W3:Y:S02]  /*135c0*/  SYNCS.PHASECHK.TRANS64.TRYWAIT P0, [R4+URZ+0x32460], R2 ;  /* 0x03246002040075a7 */ /* 0x0044e4000800017f */
[----:B---3--:R-:W-:Y:S05]  /*135d0*/  @!P0 NANOSLEEP.SYNCS 0x989680 ;  /* 0x009896800000895d */ /* 0x008fea0003900000 */
[----:B------:R-:W3:Y:S02]  /*135e0*/  @!P0 SYNCS.PHASECHK.TRANS64 P0, [R4+URZ+0x32460], R2 ;  /* 0x03246002040085a7 */ /* 0x000ee4000800007f */
[----:B---3--:R-:W-:Y:S05]  /*135f0*/  @!P0 BRA `(.L_x_4496) ;  /* 0xfffffffc00f08947 */ /* 0x008fea000383ffff */
[----:B------:R-:W-:Y:S05]  /*13600*/  BRA `(.L_x_4572) ;  /* 0xffffffd400387947 */ /* 0x000fea000383ffff */
.L_x_4508:
[----:B------:R-:W-:Y:S01]  /*13610*/  BSSY B0, `(.L_x_4573) ;  /* 0x0000008000007945 */ /* 0x000fe20003800000 */
[----:B-----5:R-:W-:Y:S02]  /*13620*/  IMAD.MOV.U32 R13, RZ, RZ, R2 ;  /* 0x000000ffff0d7224 */ /* 0x020fe400078e0002 */
[----:B------:R-:W-:Y:S02]  /*13630*/  IMAD.MOV.U32 R12, RZ, RZ, RZ ;  /* 0x000000ffff0c7224 */ /* 0x000fe400078e00ff */
[----:B------:R-:W-:Y:S02]  /*13640*/  IMAD.MOV.U32 R11, RZ, RZ, 0x1f ;  /* 0x0000001fff0b7424 */ /* 0x000fe400078e00ff */
[----:B------:R-:W-:-:S07]  /*13650*/  IMAD.MOV.U32 R15, RZ, RZ, -0x1 ;  /* 0xffffffffff0f7424 */ /* 0x000fce00078e00ff */
[----:B-123--:R-:W-:Y:S05]  /*13660*/  WARPSYNC.COLLECTIVE R15, `(.L_x_4574) ;  /* 0x000000000f087348 */ /* 0x00efea0003c00000 */
[----:B------:R0:W4:Y:S02]  /*13670*/  SHFL.IDX P6, R14, R13, R12, R11 ;  /* 0x0000000c0d0e7389 */ /* 0x00012400000c000b */
[----:B01234-:R-:W-:Y:S01]  /*13680*/  ENDCOLLECTIVE ;  /* 0x000000000000791b */ /* 0x01ffe20003800000 */
.L_x_4574:
[----:B------:R-:W-:Y:S05]  /*13690*/  BSYNC B0 ;  /* 0x0000000000007941 */ /* 0x000fea0003800000 */
.L_x_4573:
[----:B------:R-:W-:Y:S05]  /*136a0*/  BRA `(.L_x_4575) ;  /* 0xffffffdc00047947 */ /* 0x000fea000383ffff */
.L_x_4511:
[----:B0-----:R0:W1:Y:S02]  /*136b0*/  SYNCS.PHASECHK.TRANS64.TRYWAIT P0, [R0+URZ+0x32420], R3 ;  /* 0x03242003000075a7 */ /* 0x001064000800017f */
[----:B-1----:R-:W-:Y:S05]  /*136c0*/  @!P0 NANOSLEEP.SYNCS 0x989680 ;  /* 0x009896800000895d */ /* 0x002fea0003900000 */
[----:B------:R-:W1:Y:S02]  /*136d0*/  @!P0 SYNCS.PHASECHK.TRANS64 P0, [R0+URZ+0x32420], R3 ;  /* 0x03242003000085a7 */ /* 0x000e64000800007f */
[----:B-1----:R-:W-:Y:S05]  /*136e0*/  @!P0 BRA `(.L_x_4511) ;  /* 0xfffffffc00f08947 */ /* 0x002fea000383ffff */
[----:B------:R-:W-:Y:S05]  /*136f0*/  BRA `(.L_x_4576) ;  /* 0xffffffdc00507947 */ /* 0x000fea000383ffff */
.L_x_4512:
        /* <DEDUP_REMOVED lines=11> */
.L_x_4578:
[----:B------:R-:W-:Y:S05]  /*137b0*/  BSYNC B0 ;  /* 0x0000000000007941 */ /* 0x000fea0003800000 */
.L_x_4577:
[----:B------:R-:W-:Y:S05]  /*137c0*/  BRA `(.L_x_4579) ;  /* 0xffffffdc00387947 */ /* 0x000fea000383ffff */
.L_x_4515:
[----:B------:R-:W-:Y:S01]  /*137d0*/  BSSY B1, `(.L_x_4580) ;  /* 0x0000006000017945 */ /* 0x000fe20003800000 */
[----:B------:R-:W-:-:S07]  /*137e0*/  IMAD.MOV.U32 R15, RZ, RZ, -0x1 ;  /* 0xffffffffff0f7424 */ /* 0x000fce00078e00ff */
[----:B012---:R-:W-:Y:S05]  /*137f0*/  WARPSYNC.COLLECTIVE R15, `(.L_x_4581) ;  /* 0x000000000f0c7348 */ /* 0x007fea0003c00000 */
[----:B------:R-:W-:Y:S02]  /*13800*/  ELECT P6, UR62, PT ;  /* 0x00000000003e782f */ /* 0x000fe400038c0000 */
[----:B------:R-:W-:Y:S01]  /*13810*/  MOV R14, UR62 ;  /* 0x0000003e000e7c02 */ /* 0x000fe20008000f00 */
[----:B012---:R-:W-:Y:S10]  /*13820*/  ENDCOLLECTIVE ;  /* 0x000000000000791b */ /* 0x007ff40003800000 */
.L_x_4581:
[----:B------:R-:W-:Y:S05]  /*13830*/  BSYNC B1 ;  /* 0x0000000000017941 */ /* 0x000fea0003800000 */
.L_x_4580:
[----:B------:R-:W-:Y:S05]  /*13840*/  BRA `(.L_x_4582) ;  /* 0xffffffdc00307947 */ /* 0x000fea000383ffff */
.L_x_4517:
[----:B0-----:R0:W1:Y:S02]  /*13850*/  SYNCS.PHASECHK.TRANS64.TRYWAIT P0, [R6+URZ], R5 ;  /* 0x00000005060075a7 */ /* 0x001064000800017f */
[----:B-1----:R-:W-:Y:S05]  /*13860*/  @!P0 NANOSLEEP.SYNCS 0x989680 ;  /* 0x009896800000895d */ /* 0x002fea0003900000 */
[----:B------:R-:W1:Y:S02]  /*13870*/  @!P0 SYNCS.PHASECHK.TRANS64 P0, [R6+URZ], R5 ;  /* 0x00000005060085a7 */ /* 0x000e64000800007f */
[----:B-1----:R-:W-:Y:S05]  /*13880*/  @!P0 BRA `(.L_x_4517) ;  /* 0xfffffffc00f08947 */ /* 0x002fea000383ffff */
[----:B------:R-:W-:Y:S05]  /*13890*/  BRA `(.L_x_4583) ;  /* 0xffffffdc00707947 */ /* 0x000fea000383ffff */
.L_x_4518:
[----:B-1----:R1:W2:Y:S02]  /*138a0*/  SYNCS.PHASECHK.TRANS64.TRYWAIT P0, [R7+URZ], R2 ;  /* 0x00000002070075a7 */ /* 0x0022a4000800017f */
[----:B--2---:R-:W-:Y:S05]  /*138b0*/  @!P0 NANOSLEEP.SYNCS 0x989680 ;  /* 0x009896800000895d */ /* 0x004fea0003900000 */
[----:B------:R-:W2:Y:S02]  /*138c0*/  @!P0 SYNCS.PHASECHK.TRANS64 P0, [R7+URZ], R2 ;  /* 0x00000002070085a7 */ /* 0x000ea4000800007f */
[----:B--2---:R-:W-:Y:S05]  /*138d0*/  @!P0 BRA `(.L_x_4518) ;  /* 0xfffffffc00f08947 */ /* 0x004fea000383ffff */
[----:B------:R-:W-:Y:S05]  /*138e0*/  BRA `(.L_x_4584) ;  /* 0xffffffdc00647947 */ /* 0x000fea000383ffff */
.L_x_4520:
[----:B--2---:R2:W3:Y:S02]  /*138f0*/  SYNCS.PHASECHK.TRANS64.TRYWAIT P0, [R4+URZ], R5 ;  /* 0x00000005040075a7 */ /* 0x0044e4000800017f */
[----:B---3--:R-:W-:Y:S05]  /*13900*/  @!P0 NANOSLEEP.SYNCS 0x989680 ;  /* 0x009896800000895d */ /* 0x008fea0003900000 */
[----:B------:R-:W3:Y:S02]  /*13910*/  @!P0 SYNCS.PHASECHK.TRANS64 P0, [R4+URZ], R5 ;  /* 0x00000005040085a7 */ /* 0x000ee4000800007f */
[----:B---3--:R-:W-:Y:S05]  /*13920*/  @!P0 BRA `(.L_x_4520) ;  /* 0xfffffffc00f08947 */ /* 0x008fea000383ffff */
[----:B------:R-:W-:Y:S05]  /*13930*/  BRA `(.L_x_4585) ;  /* 0xffffffdc00687947 */ /* 0x000fea000383ffff */
.L_x_4586:
        /* <DEDUP_REMOVED lines=12> */
.L_x_6050:


//--------------------- .text._ZN7cutlass13device_kernelIN5flash11enable_sm90INS1_16FlashAttnFwdSm90INS1_25CollectiveMainloopFwdSm90ILi2EN4cute5tupleIJNS5_1CILi1EEES8_S8_EEENS6_IJNS7_ILi128EEENS7_ILi96EEENS7_ILi64EEEEEELi256ENS_6half_tEfNS_4arch4Sm90ELb1ELb0ELb0ELb1ELb0ELb0ELb0ELb1ELb0ELb1ELb0ELb0EEENS1_21CollectiveEpilogueFwdINS6_IJSA_NS7_ILi256EEESB_EEES9_SE_SG_Li256ELb1ELb1ELb0ELb0EEENS1_36VarlenDynamicPersistentTileSchedulerILi128ELi96ELi256ELi128ELb0ELb1ELb1ELb1ELb1ELb1EEEEEEEEEvNT_6ParamsE --------------------------
	.section	.text._ZN7cutlass13device_kernelIN5flash11enable_sm90INS1_16FlashAttnFwdSm90INS1_25CollectiveMainloopFwdSm90ILi2EN4cute5tupleIJNS5_1CILi1EEES8_S8_EEENS6_IJNS7_ILi128EEENS7_ILi96EEENS7_ILi64EEEEEELi256ENS_6half_tEfNS_4arch4Sm90ELb1ELb0ELb0ELb1ELb0ELb0ELb0ELb1ELb0ELb1ELb0ELb0EEENS1_21CollectiveEpilogueFwdINS6_IJSA_NS7_ILi256EEESB_EEES9_SE_SG_Li256ELb1ELb1ELb0ELb0EEENS1_36VarlenDynamicPersistentTileSchedulerILi128ELi96ELi256ELi128ELb0ELb1ELb1ELb1ELb1ELb1EEEEEEEEEvNT_6ParamsE,"ax",@progbits
	.align	128
.text._ZN7cutlass13device_kernelIN5flash11enable_sm90INS1_16FlashAttnFwdSm90INS1_25CollectiveMainloopFwdSm90ILi2EN4cute5tupleIJNS5_1CILi1EEES8_S8_EEENS6_IJNS7_ILi128EEENS7_ILi96EEENS7_ILi64EEEEEELi256ENS_6half_tEfNS_4arch4Sm90ELb1ELb0ELb0ELb1ELb0ELb0ELb0ELb1ELb0ELb1ELb0ELb0EEENS1_21CollectiveEpilogueFwdINS6_IJSA_NS7_ILi256EEESB_EEES9_SE_SG_Li256ELb1ELb1ELb0ELb0EEENS1_36VarlenDynamicPersistentTileSchedulerILi128ELi96ELi256ELi128ELb0ELb1ELb1ELb1ELb1ELb1EEEEEEEEEvNT_6ParamsE:
        .type           _ZN7cutlass13device_kernelIN5flash11enable_sm90INS1_16FlashAttnFwdSm90INS1_25CollectiveMainloopFwdSm90ILi2EN4cute5tupleIJNS5_1CILi1EEES8_S8_EEENS6_IJNS7_ILi128EEENS7_ILi96EEENS7_ILi64EEEEEELi256ENS_6half_tEfNS_4arch4Sm90ELb1ELb0ELb0ELb1ELb0ELb0ELb0ELb1ELb0ELb1ELb0ELb0EEENS1_21CollectiveEpilogueFwdINS6_IJSA_NS7_ILi256EEESB_EEES9_SE_SG_Li256ELb1ELb1ELb0ELb0EEENS1_36VarlenDynamicPersistentTileSchedulerILi128ELi96ELi256ELi128ELb0ELb1ELb1ELb1ELb1ELb1EEEEEEEEEvNT_6ParamsE,@function
        .size           _ZN7cutlass13device_kernelIN5flash11enable_sm90INS1_16FlashAttnFwdSm90INS1_25CollectiveMainloopFwdSm90ILi2EN4cute5tupleIJNS5_1CILi1EEES8_S8_EEENS6_IJNS7_ILi128EEENS7_ILi96EEENS7_ILi64EEEEEELi256ENS_6half_tEfNS_4arch4Sm90ELb1ELb0ELb0ELb1ELb0ELb0ELb0ELb1ELb0ELb1ELb0ELb0EEENS1_21CollectiveEpilogueFwdINS6_IJSA_NS7_ILi256EEESB_EEES9_SE_SG_Li256ELb1ELb1ELb0ELb0EEENS1_36VarlenDynamicPersistentTileSchedulerILi128ELi96ELi256ELi128ELb0ELb1ELb1ELb1ELb1ELb1EEEEEEEEEvNT_6ParamsE,(.L_x_6051 - _ZN7cutlass13device_kernelIN5flash11enable_sm90INS1_16FlashAttnFwdSm90INS1_25CollectiveMainloopFwdSm90ILi2EN4cute5tupleIJNS5_1CILi1EEES8_S8_EEENS6_IJNS7_ILi128EEENS7_ILi96EEENS7_ILi64EEEEEELi256ENS_6half_tEfNS_4arch4Sm90ELb1ELb0ELb0ELb1ELb0ELb0ELb0ELb1ELb0ELb1ELb0ELb0EEENS1_21CollectiveEpilogueFwdINS6_IJSA_NS7_ILi256EEESB_EEES9_SE_SG_Li256ELb1ELb1ELb0ELb0EEENS1_36VarlenDynamicPersistentTileSchedulerILi128ELi96ELi256ELi128ELb0ELb1ELb1ELb1ELb1ELb1EEEEEEEEEvNT_6ParamsE)
        .other          _ZN7cutlass13device_kernelIN5flash11enable_sm90INS1_16FlashAttnFwdSm90INS1_25CollectiveMainloopFwdSm90ILi2EN4cute5tupleIJNS5_1CILi1EEES8_S8_EEENS6_IJNS7_ILi128EEENS7_ILi96EEENS7_ILi64EEEEEELi256ENS_6half_tEfNS_4arch4Sm90ELb1ELb0ELb0ELb1ELb0ELb0ELb0ELb1ELb0ELb1ELb0ELb0EEENS1_21CollectiveEpilogueFwdINS6_IJSA_NS7_ILi256EEESB_EEES9_SE_SG_Li256ELb1ELb1ELb0ELb0EEENS1_36VarlenDynamicPersistentTileSchedulerILi128ELi96ELi256ELi128ELb0ELb1ELb1ELb1ELb1ELb1EEEEEEEEEvNT_6ParamsE,@"STO_CUDA_ENTRY STV_DEFAULT"
_ZN7cutlass13device_kernelIN5flash11enable_sm90INS1_16FlashAttnFwdSm90INS1_25CollectiveMainloopFwdSm90ILi2EN4cute5tupleIJNS5_1CILi1EEES8_S8_EEENS6_IJNS7_ILi128EEENS7_ILi96EEENS7_ILi64EEEEEELi256ENS_6half_tEfNS_4arch4Sm90ELb1ELb0ELb0ELb1ELb0ELb0ELb0ELb1ELb0ELb1ELb0ELb0EEENS1_21CollectiveEpilogueFwdINS6_IJSA_NS7_ILi256EEESB_EEES9_SE_SG_Li256ELb1ELb1ELb0ELb0EEENS1_36VarlenDynamicPersistentTileSchedulerILi128ELi96ELi256ELi128ELb0ELb1ELb1ELb1ELb1ELb1EEEEEEEEEvNT_6ParamsE:
        /* <DEDUP_REMOVED lines=18> */
.L_x_4588:
[----:B------:R-:W-:Y:S05]  /*0120*/  BSYNC B0 ;  /* 0x0000000000007941 */ /* 0x000fea0003800000 */
.L_x_4587:
        /* <DEDUP_REMOVED lines=41> */
.L_x_4589:
        /* <DEDUP_REMOVED lines=22> */
.L_x_4590:
        /* <DEDUP_REMOVED lines=18> */
.L_x_4591:
        /* <DEDUP_REMOVED lines=22> */
.L_x_4592:
        /* <DEDUP_REMOVED lines=22> */
.L_x_4593:
[----:B------:R-:W-:Y:S01]  /*0900*/  PLOP3.LUT P0, PT, PT, PT, UP0, 0x80, 0x0 ;  /* 0x000000000000781c */ /* 0x000fe20003f0f008 */
[----:B------:R-:W-:Y:S01]  /*0910*/  UMOV UR36, 0x1 ;  /* 0x0000000100247882 */ /* 0x000fe20000000000 */
[----:B------:R-:W-:Y:S01]  /*0920*/  NOP ;  /* 0x0000000000007918 */ /* 0x000fe20000000000 */
[----:B------:R-:W-:Y:S01]  /*0930*/  USEL UR36, UR36, 0x2, !UP0 ;  /* 0x0000000224247887 */ /* 0x000fe2000c000000 */
[----:B------:R-:W-:Y:S01]  /*0940*/  ULDC.64 UR40, c[0x0][0x208] ;  /* 0x0000820000287ab9 */ /* 0x000fe20000000a00 */
[----:B012-4-:R-:W-:Y:S08]  /*0950*/  BAR.SYNC.DEFER_BLOCKING 0x0 ;  /* 0x0000000000007b1d */ /* 0x017ff00000010000 */
[----:B------:R-:W-:Y:S05]  /*0960*/  @!P0 BRA `(.L_x_4594) ;  /* 0x000000a800348947 */ /* 0x000fea0003800000 */
.L_x_4595:
        /* <DEDUP_REMOVED lines=79> */
.L_x_4649:
[----:B0-23--:R-:W0:Y:S01]  /*0e60*/  LDC.64 R4, c[0x0][0xc88] ;  /* 0x00032200ff047b82 */ /* 0x00de220000000a00 */
[----:B------:R-:W-:Y:S01]  /*0e70*/  ULDC.64 UR8, c[0x0][0xa28] ;  /* 0x00028a0000087ab9 */ /* 0x000fe20000000a00 */
[----:B------:R-:W-:Y:S01]  /*0e80*/  ULDC.64 UR10, c[0x0][0xa18] ;  /* 0x00028600000a7ab9 */ /* 0x000fe20000000a00 */
[----:B------:R-:W-:Y:S01]  /*0e90*/  ULDC UR4, c[0x0][0x424] ;  /* 0x0001090000047ab9 */ /* 0x000fe20000000800 */
        /* <DEDUP_REMOVED lines=11> */
[----:B------:R-:W-:-:S04]  /*0f50*/  @UP0 ULEA UR8, UP2, UR46, UR8, 0x2 ;  /* 0x000000082e080291 */ /* 0x000fc8000f84103f */
[----:B------:R-:W-:Y:S02]  /*0f60*/  @UP0 ULEA.HI.X UR9, UR46, UR9, UR45, 0x2, UP2 ;  /* 0x000000092e090291 */ /* 0x000fe400090f142d */
[----:B------:R-:W-:Y:S01]  /*0f70*/  @UP1 ULEA UR10, UP0, UR46, UR10, 0x2 ;  /* 0x0000000a2e0a1291 */ /* 0x000fe2000f80103f */
[----:B------:R-:W-:-:S03]  /*0f80*/  IMAD.U32 R4, RZ, RZ, UR8 ;  /* 0x00000008ff047e24 */ /* 0x000fc6000f8e00ff */
[----:B------:R-:W-:Y:S01]  /*0f90*/  @UP1 ULEA.HI.X UR11, UR46, UR11, UR45, 0x2, UP0 ;  /* 0x0000000b2e0b1291 */ /* 0x000fe200080f142d */
[----:B------:R-:W-:Y:S01]  /*0fa0*/  IMAD.U32 R5, RZ, RZ, UR9 ;  /* 0x00000009ff057e24 */ /* 0x000fe2000f8e00ff */
[----:B------:R-:W-:Y:S01]  /*0fb0*/  ULDC.64 UR8, c[0x0][0x418] ;  /* 0x0001060000087ab9 */ /* 0x000fe20000000a00 */
[----:B------:R-:W-:-:S03]  /*0fc0*/  IMAD.U32 R6, RZ, RZ, UR10 ;  /* 0x0000000aff067e24 */ /* 0x000fc6000f8e00ff */
[----:B------:R-:W-:Y:S01]  /*0fd0*/  IMAD.U32 R7, RZ, RZ, UR11 ;  /* 0x0000000bff077e24 */ /* 0x000fe2000f8e00ff */
[----:B------:R-:W2:Y:S04]  /*0fe0*/  @P0 LDG.E R4, desc[UR40][R4.64] ;  /* 0x0000002804040981 */ /* 0x000ea8000c1e1900 */
[----:B------:R-:W3:Y:S01]  /*0ff0*/  @P2 LDG.E R6, desc[UR40][R6.64] ;  /* 0x0000002806062981 */ /* 0x000ee2000c1e1900 */
[----:B------:R-:W-:Y:S01]  /*1000*/  UISETP.NE.U32.AND UP0, UPT, UR8, URZ, UPT ;  /* 0x0000003f0800728c */ /* 0x000fe2000bf05070 */
[----:B------:R-:W-:Y:S01]  /*1010*/  UMOV UR42, URZ ;  /* 0x0000003f002a7c82 */ /* 0x000fe20008000000 */
[----:B------:R-:W-:Y:S02]  /*1020*/  ULDC UR44, c[0x0][0x288] ;  /* 0x0000a200002c7ab9 */ /* 0x000fe40000000800 */
[----:B------:R-:W-:Y:S01]  /*1030*/  UISETP.NE.AND.EX UP0, UPT, UR9, URZ, UPT, UP0 ;  /* 0x0000003f0900728c */ /* 0x000fe2000bf05300 */
[----:B------:R-:W-:-:S02]  /*1040*/  UMOV UR43, UR6 ;  /* 0x00000006002b7c82 */ /* 0x000fc40008000000 */
[----:B------:R-:W-:Y:S01]  /*1050*/  ULDC.64 UR8, c[0x0][0xa20] ;  /* 0x0002880000087ab9 */ /* 0x000fe20000000a00 */
[----:B------:R-:W-:Y:S01]  /*1060*/  USEL UR4, UR4, 0x1, UP0 ;  /* 0x0000000104047887 */ /* 0x000fe20008000000 */
[----:B------:R-:W-:-:S03]  /*1070*/  ISETP.NE.U32.AND P1, PT, RZ, UR8, PT ;  /* 0x00000008ff007c0c */ /* 0x000fc6000bf25070 */
[----:B------:R-:W-:Y:S01]  /*1080*/  UIMAD UR4, UR4, UR7, URZ ;  /* 0x00000007040472a4 */ /* 0x000fe2000f8e023f */
[----:B------:R-:W-:Y:S02]  /*1090*/  ISETP.NE.AND.EX P1, PT, RZ, UR9, PT, P1 ;  /* 0x00000009ff007c0c */ /* 0x000fe4000bf25310 */
[----:B--2---:R-:W-:Y:S02]  /*10a0*/  @P0 R2UR UR42, R4 ;  /* 0x00000000042a02ca */ /* 0x004fe400000e0000 */
[----:B---3--:R-:W-:Y:S01]  /*10b0*/  @P2 R2UR UR44, R6 ;  /* 0x00000000062c22ca */ /* 0x008fe200000e0000 */
[----:B-1--4-:R-:W-:-:S14]  /*10c0*/  @P2 BRA `(.L_x_4596) ;  /* 0x0000000000342947 */ /* 0x012fdc0003800000 */
        /* <DEDUP_REMOVED lines=13> */
.L_x_4596:
[----:B------:R-:W-:Y:S05]  /*11a0*/  @!P1 BRA `(.L_x_4597) ;  /* 0x00000000001c9947 */ /* 0x000fea0003800000 */
[----:B------:R-:W-:-:S04]  /*11b0*/  ULEA UR4, UP0, UR46, UR8, 0x2 ;  /* 0x000000082e047291 */ /* 0x000fc8000f80103f */
[----:B------:R-:W-:Y:S02]  /*11c0*/  ULEA.HI.X UR6, UR46, UR9, UR45, 0x2, UP0 ;  /* 0x000000092e067291 */ /* 0x000fe400080f142d */
[----:B------:R-:W-:-:S04]  /*11d0*/  IMAD.U32 R4, RZ, RZ, UR4 ;  /* 0x00000004ff047e24 */ /* 0x000fc8000f8e00ff */
[----:B------:R-:W-:-:S05]  /*11e0*/  IMAD.U32 R5, RZ, RZ, UR6 ;  /* 0x00000006ff057e24 */ /* 0x000fca000f8e00ff */
[----:B------:R-:W2:Y:S02]  /*11f0*/  LDG.E R4, desc[UR40][R4.64] ;  /* 0x0000002804047981 */ /* 0x000ea4000c1e1900 */
[----:B--2---:R-:W-:Y:S01]  /*1200*/  R2UR UR4, R4 ;  /* 0x00000000040472ca */ /* 0x004fe200000e0000 */
[----:B------:R-:W-:-:S14]  /*1210*/  BRA `(.L_x_4598) ;  /* 0x0000000000347947 */ /* 0x000fdc0003800000 */
.L_x_4597:
        /* <DEDUP_REMOVED lines=13> */
.L_x_4598:
[----:B------:R-:W-:Y:S01]  /*12f0*/  UIADD3 UR42, -UR42, UR4, URZ ;  /* 0x000000042a2a7290 */ /* 0x000fe2000fffe13f */
[----:B------:R-:W-:Y:S01]  /*1300*/  PLOP3.LUT P0, PT, PT, PT, PT, 0x80, 0x0 ;  /* 0x000000000000781c */ /* 0x000fe20003f0f070 */
[----:B------:R-:W-:Y:S01]  /*1310*/  USHF.L.U32 UR39, UR5, 0x7, URZ ;  /* 0x0000000705277899 */ /* 0x000fe2000800063f */
[----:B------:R-:W-:Y:S01]  /*1320*/  IMAD.MOV.U32 R3, RZ, RZ, RZ ;  /* 0x000000ffff037224 */ /* 0x000fe200078e00ff */
[----:B------:R-:W-:Y:S01]  /*1330*/  ULDC UR4, c[0x0][0x448] ;  /* 0x0001120000047ab9 */ /* 0x000fe20000000800 */
[----:B------:R-:W-:Y:S01]  /*1340*/  UIADD3 UR7, UR42, 0x60, -UR44 ;  /* 0x000000602a077890 */ /* 0x000fe2000fffe82c */
[----:B------:R-:W-:Y:S01]  /*1350*/  CS2R R8, SRZ ;  /* 0x0000000000087805 */ /* 0x000fe2000001ff00 */
[----:B------:R-:W-:Y:S01]  /*1360*/  UISETP.NE.AND UP0, UPT, UR4, 0x1, UPT ;  /* 0x000000010400788c */ /* 0x000fe2000bf05270 */
[----:B------:R-:W-:Y:S01]  /*1370*/  IMAD.MOV.U32 R0, RZ, RZ, RZ ;  /* 0x000000ffff007224 */ /* 0x000fe200078e00ff */
[----:B------:R-:W-:Y:S01]  /*1380*/  UIADD3 UR6, UR39, 0x7f, URZ ;  /* 0x0000007f27067890 */ /* 0x000fe2000fffe03f */
[----:B------:R-:W-:Y:S01]  /*1390*/  IMAD.MOV.U32 R150, RZ, RZ, RZ ;  /* 0x000000ffff967224 */ /* 0x000fe200078e00ff */
[----:B------:R-:W-:-:S02]  /*13a0*/  CS2R R148, SRZ ;  /* 0x0000000000947805 */ /* 0x000fc4000001ff00 */
[----:B------:R-:W-:Y:S02]  /*13b0*/  CS2R R146, SRZ ;  /* 0x0000000000927805 */ /* 0x000fe4000001ff00 */
[----:B------:R-:W-:Y:S02]  /*13c0*/  CS2R R144, SRZ ;  /* 0x0000000000907805 */ /* 0x000fe4000001ff00 */
[----:B------:R-:W-:Y:S02]  /*13d0*/  CS2R R142, SRZ ;  /* 0x00000000008e7805 */ /* 0x000fe4000001ff00 */
[----:B------:R-:W-:Y:S02]  /*13e0*/  CS2R R140, SRZ ;  /* 0x00000000008c7805 */ /* 0x000fe4000001ff00 */
[----:B------:R-:W-:Y:S02]  /*13f0*/  CS2R R138, SRZ ;  /* 0x00000000008a7805 */ /* 0x000fe4000001ff00 */
[----:B------:R-:W-:Y:S01]  /*1400*/  CS2R R136, SRZ ;  /* 0x0000000000887805 */ /* 0x000fe2000001ff00 */
[----:B------:R-:W-:Y:S01]  /*1410*/  @UP0 ULDC UR4, c[0x0][0x44c] ;  /* 0x0001130000040ab9 */ /* 0x000fe20000000800 */
[----:B------:R-:W-:Y:S01]  /*1420*/  @UP0 ULDC UR8, c[0x0][0x450] ;  /* 0x0001140000080ab9 */ /* 0x000fe20000000800 */
[----:B------:R-:W-:Y:S01]  /*1430*/  UIMAD.WIDE.U32 UR4, UR6, UR4, URZ ;  /* 0x00000004060472a5 */ /* 0x000fe2000f8e003f */
[----:B------:R-:W-:Y:S01]  /*1440*/  CS2R R134, SRZ ;  /* 0x0000000000867805 */ /* 0x000fe2000001ff00 */
[----:B------:R-:W-:Y:S01]  /*1450*/  UIADD3 UR4, UR42, 0x5f, URZ ;  /* 0x0000005f2a047890 */ /* 0x000fe2000fffe03f */
[----:B------:R-:W-:Y:S01]  /*1460*/  CS2R R132, SRZ ;  /* 0x0000000000847805 */ /* 0x000fe2000001ff00 */
[----:B------:R-:W-:Y:S01]  /*1470*/  @UP0 USHF.R.U32.HI UR6, URZ, UR8, UR5 ;  /* 0x000000083f060299 */ /* 0x000fe20008011605 */
[----:B------:R-:W-:Y:S01]  /*1480*/  CS2R R130, SRZ ;  /* 0x0000000000827805 */ /* 0x000fe2000001ff00 */
[----:B------:R-:W-:Y:S01]  /*1490*/  UIMAD.WIDE UR4, UR4, 0x2aaaaaab, URZ ;  /* 0x2aaaaaab040478a5 */ /* 0x000fe2000f8e023f */
[----:B------:R-:W-:Y:S01]  /*14a0*/  CS2R R128, SRZ ;  /* 0x0000000000807805 */ /* 0x000fe2000001ff00 */
[----:B------:R-:W-:Y:S01]  /*14b0*/  UIADD3 UR6, UR7, UR6, URZ ;  /* 0x0000000607067290 */ /* 0x000fe2000fffe03f */
[----:B------:R-:W-:Y:S01]  /*14c0*/  CS2R R126, SRZ ;  /* 0x00000000007e7805 */ /* 0x000fe2000001ff00 */
[----:B------:R-:W-:Y:S01]  /*14d0*/  USHF.R.U32.HI UR4, URZ, 0x1f, UR5 ;  /* 0x0000001f3f047899 */ /* 0x000fe20008011605 */
[----:B------:R-:W-:Y:S01]  /*14e0*/  CS2R R124, SRZ ;  /* 0x00000000007c7805 */ /* 0x000fe2000001ff00 */
[----:B------:R-:W-:Y:S01]  /*14f0*/  UIMAD.WIDE UR6, UR6, 0x2aaaaaab, URZ ;  /* 0x2aaaaaab060678a5 */ /* 0x000fe2000f8e023f */
[----:B------:R-:W-:Y:S01]  /*1500*/  CS2R R122, SRZ ;  /* 0x00000000007a7805 */ /* 0x000fe2000001ff00 */
[----:B------:R-:W-:Y:S01]  /*1510*/  ULEA.HI.SX32 UR4, UR5, UR4, 0x1c ;  /* 0x0000000405047291 */ /* 0x000fe2000f8fe23f */
[----:B------:R-:W-:Y:S01]  /*1520*/  CS2R R120, SRZ ;  /* 0x0000000000787805 */ /* 0x000fe2000001ff00 */
[----:B------:R-:W-:Y:S01]  /*1530*/  USHF.R.U32.HI UR6, URZ, 0x1f, UR7 ;  /* 0x0000001f3f067899 */ /* 0x000fe20008011607 */
[----:B------:R-:W-:-:S02]  /*1540*/  CS2R R118, SRZ ;  /* 0x0000000000767805 */ /* 0x000fc4000001ff00 */
[----:B------:R-:W-:Y:S02]  /*1550*/  CS2R R116, SRZ ;  /* 0x0000000000747805 */ /* 0x000fe4000001ff00 */
[----:B------:R-:W-:Y:S01]  /*1560*/  CS2R R114, SRZ ;  /* 0x0000000000727805 */ /* 0x000fe2000001ff00 */
[----:B------:R-:W-:Y:S01]  /*1570*/  ULEA.HI.SX32 UR6, UR7, UR6, 0x1c ;  /* 0x0000000607067291 */ /* 0x000fe2000f8fe23f */
[----:B------:R-:W-:Y:S02]  /*1580*/  CS2R R112, SRZ ;  /* 0x0000000000707805 */ /* 0x000fe4000001ff00 */
[----:B------:R-:W-:Y:S02]  /*1590*/  CS2R R172, SRZ ;  /* 0x0000000000ac7805 */ /* 0x000fe4000001ff00 */
[----:B------:R-:W-:Y:S01]  /*15a0*/  CS2R R108, SRZ ;  /* 0x00000000006c7805 */ /* 0x000fe2000001ff00 */
[----:B------:R-:W-:Y:S01]  /*15b0*/  UISETP.LT.AND UP0, UPT, UR4, UR6, UPT ;  /* 0x000000060400728c */ /* 0x000fe2000bf01270 */
[----:B------:R-:W-:-:S02]  /*15c0*/  CS2R R170, SRZ ;  /* 0x0000000000aa7805 */ /* 0x000fc4000001ff00 */
[----:B------:R-:W-:Y:S02]  /*15d0*/  CS2R R104, SRZ ;  /* 0x0000000000687805 */ /* 0x000fe4000001ff00 */
[----:B------:R-:W-:Y:S01]  /*15e0*/  CS2R R168, SRZ ;  /* 0x0000000000a87805 */ /* 0x000fe2000001ff00 */
[----:B------:R-:W-:Y:S01]  /*15f0*/  USEL UR49, UR4, UR6, UP0 ;  /* 0x0000000604317287 */ /* 0x000fe20008000000 */
[----:B------:R-:W-:Y:S02]  /*1600*/  CS2R R100, SRZ ;  /* 0x0000000000647805 */ /* 0x000fe4000001ff00 */
[----:B------:R-:W-:Y:S02]  /*1610*/  CS2R R166, SRZ ;  /* 0x0000000000a67805 */ /* 0x000fe4000001ff00 */
[----:B------:R-:W-:Y:S01]  /*1620*/  CS2R R86, SRZ ;  /* 0x0000000000567805 */ /* 0x000fe2000001ff00 */
[----:B------:R-:W-:Y:S01]  /*1630*/  UISETP.GE.AND UP0, UPT, UR49, 0x1, UPT ;  /* 0x000000013100788c */ /* 0x000fe2000bf06270 */
[----:B------:R-:W-:-:S02]  /*1640*/  CS2R R96, SRZ ;  /* 0x0000000000607805 */ /* 0x000fc4000001ff00 */
[----:B------:R-:W-:Y:S02]  /*1650*/  CS2R R90, SRZ ;  /* 0x00000000005a7805 */ /* 0x000fe4000001ff00 */
[----:B------:R-:W-:Y:S02]  /*1660*/  CS2R R92, SRZ ;  /* 0x00000000005c7805 */ /* 0x000fe4000001ff00 */
[----:B------:R-:W-:Y:S02]  /*1670*/  CS2R R152, SRZ ;  /* 0x0000000000987805 */ /* 0x000fe4000001ff00 */
[----:B------:R-:W-:Y:S02]  /*1680*/  CS2R R88, SRZ ;  /* 0x0000000000587805 */ /* 0x000fe4000001ff00 */
[----:B------:R-:W-:Y:S02]  /*1690*/  PLOP3.LUT P1, PT, PT, PT, UP0, 0x80, 0x0 ;  /* 0x000000000000781c */ /* 0x000fe40003f2f008 */
        /* <DEDUP_REMOVED lines=63> */
.L_x_4600:
        /* <DEDUP_REMOVED lines=13> */
.L_x_4774:
[----:B0-----:R-:W-:Y:S01]  /*1b60*/  IMAD.U32 R0, RZ, RZ, UR48 ;  /* 0x00000030ff007e24 */ /* 0x001fe2000f8e00ff */
[----:B------:R-:W-:Y:S05]  /*1b70*/  WARPSYNC.ALL ;  /* 0x0000000000007948 */ /* 0x000fea0003800000 */
[----:B------:R0:W-:Y:S01]  /*1b80*/  BAR.SYNC.DEFER_BLOCKING R8, 0x100 ;  /* 0x000400080000751d */ /* 0x0001e20000010000 */
[----:B------:R-:W-:-:S13]  /*1b90*/  ISETP.NE.AND P0, PT, R0, 0x3, PT ;  /* 0x000000030000780c */ /* 0x000fda0003f05270 */
[----:B0-----:R-:W-:Y:S05]  /*1ba0*/  @!P0 BRA `(.L_x_4602) ;  /* 0x0000000000048947 */ /* 0x001fea0003800000 */
[----:B------:R-:W-:Y:S01]  /*1bb0*/  BPT.TRAP 0x1 ;  /* 0x000000040000795c */ /* 0x000fe20000300000 */
.L_x_4602:
[----:B------:R-:W-:Y:S02]  /*1bc0*/  IMAD.U32 R11, RZ, RZ, UR38 ;  /* 0x00000026ff0b7e24 */ /* 0x000fe4000f8e00ff */
[----:B------:R-:W-:-:S03]  /*1bd0*/  IMAD.U32 R6, RZ, RZ, UR37 ;  /* 0x00000025ff067e24 */ /* 0x000fc6000f8e00ff */
[----:B------:R-:W-:Y:S01]  /*1be0*/  SHF.L.U32 R11, R11, 0x1f, RZ ;  /* 0x0000001f0b0b7819 */ /* 0x000fe200000006ff */
[----:B------:R-:W-:-:S04]  /*1bf0*/  IMAD R6, R6, 0x8, R7 ;  /* 0x0000000806067824 */ /* 0x000fc800078e0207 */
[----:B------:R0:W1:Y:S01]  /*1c00*/  SYNCS.PHASECHK.TRANS64.TRYWAIT P1, [R6+URZ+0x22830], R11 ;  /* 0x0228300b060075a7 */ /* 0x000062000802017f */
[----:B------:R-:W-:Y:S05]  /*1c10*/  @!P0 BRA `(.L_x_4603) ;  /* 0x0000000000048947 */ /* 0x000fea0003800000 */
[----:B------:R-:W-:Y:S01]  /*1c20*/  BPT.TRAP 0x1 ;  /* 0x000000040000795c */ /* 0x000fe20000300000 */
.L_x_4603:
[----:B-1----:R-:W-:Y:S05]  /*1c30*/  @P1 BRA `(.L_x_4604) ;  /* 0x0000000000081947 */ /* 0x002fea0003800000 */
[----:B------:R-:W1:Y:S02]  /*1c40*/  SYNCS.PHASECHK.TRANS64.TRYWAIT P1, [R6+URZ+0x22830], R11 ;  /* 0x0228300b060075a7 */ /* 0x000e64000802017f */
[----:B-1----:R-:W-:Y:S05]  /*1c50*/  @!P1 BRA `(.L_x_4605) ;  /* 0x000000f800949947 */ /* 0x002fea0003800000 */
.L_x_4604:
        /* <DEDUP_REMOVED lines=8> */
[----:B------:R-:W-:Y:S01]  /*1ce0*/  VIADD R0, R16, UR39 ;  /* 0x0000002710007c36 */ /* 0x000fe20008000000 */
[----:B------:R-:W-:Y:S01]  /*1cf0*/  UMOV UR9, 0x40000040 ;  /* 0x4000004000097882 */ /* 0x000fe20000000000 */
[----:B------:R-:W-:Y:S01]  /*1d00*/  UMOV UR11, 0x40000040 ;  /* 0x40000040000b7882 */ /* 0x000fe20000000000 */
[----:B------:R-:W-:Y:S01]  /*1d10*/  UIADD3 UR12, UR16, 0x6, URZ ;  /* 0x00000006100c7890 */ /* 0x000fe2000fffe03f */
[----:B------:R-:W2:Y:S01]  /*1d20*/  S2R R14, SR_TID.X ;  /* 0x00000000000e7919 */ /* 0x000ea20000002100 */
[----:B------:R-:W-:Y:S01]  /*1d30*/  UIADD3 UR4, UR4, 0x1c400, URZ ;  /* 0x0001c40004047890 */ /* 0x000fe2000fffe03f */
[----:B------:R-:W-:Y:S01]  /*1d40*/  UMOV UR13, 0x40000040 ;  /* 0x40000040000d7882 */ /* 0x000fe20000000000 */
[----:B------:R-:W-:-:S02]  /*1d50*/  UMOV UR15, 0x40000040 ;  /* 0x40000040000f7882 */ /* 0x000fc40000000000 */
[----:B------:R-:W-:-:S04]  /*1d60*/  USHF.R.U32.HI UR4, URZ, 0x4, UR4 ;  /* 0x000000043f047899 */ /* 0x000fc80008011604 */
[----:B------:R-:W-:-:S04]  /*1d70*/  ULOP3.LUT UR4, UR4, 0x3fff, URZ, 0xc0, !UPT ;  /* 0x00003fff04047892 */ /* 0x000fc8000f8ec03f */
[----:B------:R-:W-:Y:S02]  /*1d80*/  ULOP3.LUT UR20, UR4, 0x10000, URZ, 0xfc, !UPT ;  /* 0x0001000004147892 */ /* 0x000fe4000f8efc3f */
[----:B------:R-:W-:Y:S02]  /*1d90*/  UIADD3 UR4, UR16, 0x2, URZ ;  /* 0x0000000210047890 */ /* 0x000fe4000fffe03f */
[----:B------:R-:W-:-:S04]  /*1da0*/  UIMAD UR18, UR37, 0x300, UR20 ;  /* 0x00000300251278a4 */ /* 0x000fc8000f8e0214 */
[----:B------:R-:W-:Y:S02]  /*1db0*/  UIADD3 UR6, UR18, 0x2, URZ ;  /* 0x0000000212067890 */ /* 0x000fe4000fffe03f */
[----:B------:R-:W-:Y:S02]  /*1dc0*/  UIADD3 UR10, UR18, 0x4, URZ ;  /* 0x00000004120a7890 */ /* 0x000fe4000fffe03f */
[----:B------:R-:W-:Y:S02]  /*1dd0*/  UIADD3 UR14, UR18, 0x6, URZ ;  /* 0x00000006120e7890 */ /* 0x000fe4000fffe03f */
[----:B------:R-:W-:Y:S03]  /*1de0*/  HGMMA.64x96x16.F32 R24, gdesc[UR16], RZ, !UPT, gsb0 ;  /* 0x01600000101879f0 */ /* 0x000fe6000c0008ff */
[----:B------:R-:W-:Y:S02]  /*1df0*/  WARPGROUP.DEPBAR.LE gsb0, 0x0 ;  /* 0x00008000000079c5 */ /* 0x000fe40000010000 */
[----:B------:R-:W-:-:S06]  /*1e00*/  WARPGROUP.ARRIVE ;  /* 0x00000000000079c5 */ /* 0x000fcc0000000000 */
[----:B------:R-:W-:Y:S01]  /*1e10*/  HGMMA.64x96x16.F32 R24, gdesc[UR4], R24, gsb0 ;  /* 0x01600000041879f0 */ /* 0x000fe20008000818 */
[----:B------:R-:W-:Y:S02]  /*1e20*/  ULDC UR6, c[0x0][0x448] ;  /* 0x0001120000067ab9 */ /* 0x000fe40000000800 */
[----:B------:R-:W-:-:S06]  /*1e30*/  UISETP.NE.AND UP0, UPT, UR6, 0x1, UPT ;  /* 0x000000010600788c */ /* 0x000fcc000bf05270 */
[----:B------:R-:W-:-:S05]  /*1e40*/  PLOP3.LUT P1, PT, PT, PT, UP0, 0x80, 0x0 ;  /* 0x000000000000781c */ /* 0x000fca0003f2f008 */
[----:B------:R-:W-:-:S08]  /*1e50*/  @UP0 ULDC UR6, c[0x0][0x44c] ;  /* 0x0001130000060ab9 */ /* 0x000fd00000000800 */
[----:B------:R-:W-:Y:S01]  /*1e60*/  @P1 IMAD.HI.U32 R3, R0, UR6, RZ ;  /* 0x0000000600031c27 */ /* 0x000fe2000f8e00ff */
[----:B------:R-:W-:-:S04]  /*1e70*/  @UP0 ULDC UR6, c[0x0][0x450] ;  /* 0x0001140000060ab9 */ /* 0x000fc80000000800 */
[----:B------:R-:W-:Y:S01]  /*1e80*/  @P1 SHF.R.U32.HI R0, RZ, UR6, R3 ;  /* 0x00000006ff001c19 */ /* 0x000fe20008011603 */
[----:B------:R-:W-:-:S04]  /*1e90*/  UIMAD UR6, UR49, -0x60, UR42 ;  /* 0xffffffa0310678a4 */ /* 0x000fc8000f8e022a */
[----:B------:R-:W3:Y:S01]  /*1ea0*/  SHFL.IDX PT, R5, R0, 0x1, 0x1c1f ;  /* 0x003c1f0000057f89 */ /* 0x000ee200000e0000 */
[----:B------:R-:W-:-:S03]  /*1eb0*/  UIADD3 UR6, UR6, 0x60, URZ ;  /* 0x0000006006067890 */ /* 0x000fc6000fffe03f */
[----:B------:R-:W4:Y:S03]  /*1ec0*/  SHFL.IDX PT, R0, R0, RZ, 0x1c1f ;  /* 0x001c1fff00007589 */ /* 0x000f2600000e0000 */
[----:B------:R-:W-:-:S04]  /*1ed0*/  IMAD.U32 R4, RZ, RZ, UR6 ;  /* 0x00000006ff047e24 */ /* 0x000fc8000f8e00ff */
[----:B------:R-:W-:Y:S02]  /*1ee0*/  IMAD R3, R17, -0x2, R4 ;  /* 0xfffffffe11037824 */ /* 0x000fe400078e0204 */
[----:B------:R-:W-:-:S05]  /*1ef0*/  IMAD.U32 R4, RZ, RZ, UR44 ;  /* 0x0000002cff047e24 */ /* 0x000fca000f8e00ff */
[----:B------:R-:W-:-:S04]  /*1f00*/  IADD3 R4, -R4, 0x1, R3 ;  /* 0x0000000104047810 */ /* 0x000fc80007ffe103 */
[----:B---3--:R-:W-:-:S04]  /*1f10*/  VIADDMNMX R5, R5, R4, R3, PT ;  /* 0x0000000405057246 */ /* 0x008fc80003800103 */
[C---:B------:R-:W-:Y:S02]  /*1f20*/  ISETP.GT.AND P2, PT, R5.reuse, RZ, PT ;  /* 0x000000ff0500720c */ /* 0x040fe40003f44270 */
[C---:B------:R-:W-:Y:S02]  /*1f30*/  ISETP.GT.AND P3, PT, R5.reuse, 0x1, PT ;  /* 0x000000010500780c */ /* 0x040fe40003f64270 */
[----:B------:R-:W-:Y:S02]  /*1f40*/  ISETP.GT.AND P4, PT, R5, 0x8, PT ;  /* 0x000000080500780c */ /* 0x000fe40003f84270 */
[----:B----4-:R-:W-:-:S04]  /*1f50*/  VIADDMNMX R3, R0, R4, R3, PT ;  /* 0x0000000400037246 */ /* 0x010fc80003800103 */
[----:B------:R-:W-:Y:S01]  /*1f60*/  ISETP.GT.AND P5, PT, R3, 0x8, PT ;  /* 0x000000080300780c */ /* 0x000fe20003fa4270 */
[----:B------:R-:W-:Y:S02]  /*1f70*/  WARPGROUP.DEPBAR.LE gsb0, 0x0 ;  /* 0x00008000000079c5 */ /* 0x000fe40000010000 */
[----:B------:R-:W-:-:S06]  /*1f80*/  WARPGROUP.ARRIVE ;  /* 0x00000000000079c5 */ /* 0x000fcc0000000000 */
[----:B------:R-:W-:Y:S01]  /*1f90*/  HGMMA.64x96x16.F32 R24, gdesc[UR8], R24, gsb0 ;  /* 0x01600000081879f0 */ /* 0x000fe20008000818 */
[----:B------:R-:W-:Y:S02]  /*1fa0*/  ULDC UR10, c[0x0][0x988] ;  /* 0x00026200000a7ab9 */ /* 0x000fe40000000800 */
[----:B------:R-:W-:Y:S02]  /*1fb0*/  WARPGROUP.DEPBAR.LE gsb0, 0x0 ;  /* 0x00008000000079c5 */ /* 0x000fe40000010000 */
        /* <DEDUP_REMOVED lines=330> */
.L_x_4606:
[----:B------:R2:W3:Y:S01]  /*3460*/  SYNCS.PHASECHK.TRANS64.TRYWAIT P3, [R6+URZ+0x22850], R11 ;  /* 0x0228500b060075a7 */ /* 0x0004e2000806017f */
[----:B------:R-:W-:Y:S05]  /*3470*/  @!P0 BRA `(.L_x_4607) ;  /* 0x0000000000048947 */ /* 0x000fea0003800000 */
[----:B------:R-:W-:Y:S01]  /*3480*/  BPT.TRAP 0x1 ;  /* 0x000000040000795c */ /* 0x000fe20000300000 */
.L_x_4607:
[----:B---3--:R-:W-:Y:S05]  /*3490*/  @P3 BRA `(.L_x_4608) ;  /* 0x0000000000083947 */ /* 0x008fea0003800000 */
[----:B------:R-:W3:Y:S02]  /*34a0*/  SYNCS.PHASECHK.TRANS64.TRYWAIT P3, [R6+URZ+0x22850], R11 ;  /* 0x0228500b060075a7 */ /* 0x000ee4000806017f */
[----:B---3--:R-:W-:Y:S05]  /*34b0*/  @!P3 BRA `(.L_x_4609) ;  /* 0x000000e00090b947 */ /* 0x008fea0003800000 */
.L_x_4608:
[----:B------:R-:W-:Y:S01]  /*34c0*/  R2UR UR6, R7 ;  /* 0x00000000070672ca */ /* 0x000fe200000e0000 */
[----:B------:R4:W-:Y:S01]  /*34d0*/  BAR.SYNC.DEFER_BLOCKING R8, 0x100 ;  /* 0x000400080000751d */ /* 0x0009e20000010000 */
[----:B------:R-:W-:Y:S01]  /*34e0*/  UIADD3 UR23, UR49, -0x2, URZ ;  /* 0xfffffffe31177890 */ /* 0x000fe2000fffe03f */
[----:B0123--:R-:W-:-:S04]  /*34f0*/  @!P2 VIADD R6, R6, 0x22860 ;  /* 0x000228600606a836 */ /* 0x00ffc80000000000 */
        /* <DEDUP_REMOVED lines=45> */
[----:B------:R-:W-:-:S04]  /*37d0*/  UIADD3 UR6, UR11, UR42, -UR44 ;  /* 0x0000002a0b067290 */ /* 0x000fc8000fffe82c */
        /* <DEDUP_REMOVED lines=12> */
[----:B------:R-:W-:-:S07]  /*38a0*/  IMAD.MOV.U32 R8, RZ, RZ, R5 ;  /* 0x000000ffff087224 */ /* 0x000fce00078e0005 */
.L_x_4619:
[----:B------:R-:W-:-:S04]  /*38b0*/  UIADD3 UR37, UR37, 0x1, URZ ;  /* 0x0000000125257890 */ /* 0x000fc8000fffe03f */
[----:B------:R-:W-:-:S04]  /*38c0*/  UISETP.NE.AND UP1, UPT, UR37, 0x2, UPT ;  /* 0x000000022500788c */ /* 0x000fc8000bf25270 */
[----:B------:R-:W-:Y:S02]  /*38d0*/  USEL UR6, URZ, 0x1, UP1 ;  /* 0x000000013f067887 */ /* 0x000fe40008800000 */
[----:B------:R-:W-:Y:S02]  /*38e0*/  USEL UR37, UR37, URZ, UP1 ;  /* 0x0000003f25257287 */ /* 0x000fe40008800000 */
[----:B------:R-:W-:Y:S01]  /*38f0*/  ULOP3.LUT UR38, UR38, UR6, URZ, 0x3c, !UPT ;  /* 0x0000000626267292 */ /* 0x000fe2000f8e3c3f */
[----:B0-----:R-:W-:Y:S11]  /*3900*/  @!P0 BRA `(.L_x_4611) ;  /* 0x0000000000048947 */ /* 0x001ff60003800000 */
[----:B------:R-:W-:Y:S01]  /*3910*/  BPT.TRAP 0x1 ;  /* 0x000000040000795c */ /* 0x000fe20000300000 */
.L_x_4611:
        /* <DEDUP_REMOVED lines=9> */
.L_x_4612:
[----:B-1----:R-:W-:Y:S05]  /*39b0*/  @P3 BRA `(.L_x_4613) ;  /* 0x0000000000083947 */ /* 0x002fea0003800000 */
[----:B------:R-:W1:Y:S02]  /*39c0*/  SYNCS.PHASECHK.TRANS64.TRYWAIT P3, [UR25+0x22830], R6 ;  /* 0x02283006ff0075a7 */ /* 0x000e640008060159 */
[----:B-1----:R-:W-:Y:S05]  /*39d0*/  @!P3 BRA `(.L_x_4614) ;  /* 0x000000dc005cb947 */ /* 0x002fea0003800000 */
.L_x_4613:
[----:B------:R-:W-:Y:S01]  /*39e0*/  UIMAD UR18, UR37, 0x300, UR20 ;  /* 0x00000300251278a4 */ /* 0x000fe2000f8e0214 */
[----:B------:R-:W-:Y:S01]  /*39f0*/  WARPGROUP.ARRIVE ;  /* 0x00000000000079c5 */ /* 0x000fe20000000000 */
[----:B------:R-:W-:Y:S01]  /*3a00*/  UMOV UR19, 0x40000040 ;  /* 0x4000004000137882 */ /* 0x000fe20000000000 */
[----:B------:R-:W-:Y:S01]  /*3a10*/  UMOV UR7, 0x40000040 ;  /* 0x4000004000077882 */ /* 0x000fe20000000000 */
[----:B------:R-:W-:Y:S01]  /*3a20*/  UIADD3 UR6, UR18, 0x2, URZ ;  /* 0x0000000212067890 */ /* 0x000fe2000fffe03f */
[----:B------:R-:W-:Y:S01]  /*3a30*/  VIADD R10, R16, UR39 ;  /* 0x00000027100a7c36 */ /* 0x000fe20008000000 */
[----:B------:R-:W-:Y:S01]  /*3a40*/  UIADD3 UR10, UR18, 0x4, URZ ;  /* 0x00000004120a7890 */ /* 0x000fe2000fffe03f */
[----:B------:R-:W-:Y:S01]  /*3a50*/  IMAD.MOV.U32 R12, RZ, RZ, -0x2 ;  /* 0xfffffffeff0c7424 */ /* 0x000fe200078e00ff */
[----:B------:R-:W-:Y:S01]  /*3a60*/  UMOV UR11, 0x40000040 ;  /* 0x40000040000b7882 */ /* 0x000fe20000000000 */
[----:B------:R-:W-:Y:S01]  /*3a70*/  HGMMA.64x96x16.F32 R152, gdesc[UR16], RZ, !UPT, gsb0 ;  /* 0x01600000109879f0 */ /* 0x000fe2000c0008ff */
[----:B------:R-:W-:-:S02]  /*3a80*/  UIADD3 UR14, UR18, 0x6, URZ ;  /* 0x00000006120e7890 */ /* 0x000fc4000fffe03f */
[----:B------:R-:W2:Y:S01]  /*3a90*/  S2R R210, SR_TID.X ;  /* 0x0000000000d27919 */ /* 0x000ea20000002100 */
[----:B------:R-:W-:Y:S01]  /*3aa0*/  UMOV UR15, 0x40000040 ;  /* 0x40000040000f7882 */ /* 0x000fe20000000000 */
[----:B--2---:R-:W-:Y:S01]  /*3ab0*/  SHF.R.U32.HI R210, RZ, 0x7, R210 ;  /* 0x00000007ffd27819 */ /* 0x004fe200000116d2 */
[----:B------:R-:W-:Y:S02]  /*3ac0*/  WARPGROUP.DEPBAR.LE gsb0, 0x0 ;  /* 0x00008000000079c5 */ /* 0x000fe40000010000 */
[----:B------:R-:W-:-:S06]  /*3ad0*/  WARPGROUP.ARRIVE ;  /* 0x00000000000079c5 */ /* 0x000fcc0000000000 */
[----:B------:R-:W-:Y:S01]  /*3ae0*/  HGMMA.64x96x16.F32 R152, gdesc[UR4], R152, gsb0 ;  /* 0x01600000049879f0 */ /* 0x000fe20008000898 */
[----:B------:R-:W-:Y:S02]  /*3af0*/  @UP0 ULDC UR6, c[0x0][0x44c] ;  /* 0x0001130000060ab9 */ /* 0x000fe40000000800 */
[----:B------:R-:W-:Y:S01]  /*3b00*/  @P1 IMAD.HI.U32 R4, R10, UR6, RZ ;  /* 0x000000060a041c27 */ /* 0x000fe2000f8e00ff */
[----:B------:R-:W-:-:S04]  /*3b10*/  @UP0 ULDC UR6, c[0x0][0x450] ;  /* 0x0001140000060ab9 */ /* 0x000fc80000000800 */
[----:B------:R-:W-:Y:S01]  /*3b20*/  @P1 SHF.R.U32.HI R10, RZ, UR6, R4 ;  /* 0x00000006ff0a1c19 */ /* 0x000fe20008011604 */
[----:B------:R-:W-:Y:S02]  /*3b30*/  UMOV UR6, 0x1 ;  /* 0x0000000100067882 */ /* 0x000fe40000000000 */
[----:B------:R-:W-:Y:S02]  /*3b40*/  UIMAD UR6, UR23, -0x60, UR6 ;  /* 0xffffffa0170678a4 */ /* 0x000fe4000f8e0206 */
[----:B------:R-:W2:Y:S04]  /*3b50*/  SHFL.IDX PT, R4, R10, 0x1, 0x1c1f ;  /* 0x003c1f000a047f89 */ /* 0x000ea800000e0000 */
[----:B------:R-:W-:Y:S01]  /*3b60*/  IMAD R21, R17, R12, UR6 ;  /* 0x0000000611157e24 */ /* 0x000fe2000f8e020c */
[----:B------:R-:W3:Y:S01]  /*3b70*/  SHFL.IDX PT, R10, R10, RZ, 0x1c1f ;  /* 0x001c1fff0a0a7589 */ /* 0x000ee200000e0000 */
[----:B------:R-:W-:-:S05]  /*3b80*/  IMAD.U32 R12, RZ, RZ, UR44 ;  /* 0x0000002cff0c7e24 */ /* 0x000fca000f8e00ff */
[----:B------:R-:W-:-:S05]  /*3b90*/  IADD3 R21, -R12, UR42, R21 ;  /* 0x0000002a0c157c10 */ /* 0x000fca000fffe115 */
[----:B--2---:R-:W-:-:S05]  /*3ba0*/  IMAD.IADD R4, R21, 0x1, R4 ;  /* 0x0000000115047824 */ /* 0x004fca00078e0204 */
[C---:B------:R-:W-:Y:S01]  /*3bb0*/  ISETP.GT.AND P3, PT, R4.reuse, RZ, PT ;  /* 0x000000ff0400720c */ /* 0x040fe20003f64270 */
[----:B---3--:R-:W-:Y:S01]  /*3bc0*/  IMAD.IADD R21, R21, 0x1, R10 ;  /* 0x0000000115157824 */ /* 0x008fe200078e020a */
[----:B------:R-:W-:-:S04]  /*3bd0*/  ISETP.GT.AND P4, PT, R4, 0x1, PT ;  /* 0x000000010400780c */ /* 0x000fc80003f84270 */
        /* <DEDUP_REMOVED lines=476> */
.L_x_4615:
[----:B------:R1:W2:Y:S01]  /*59a0*/  SYNCS.PHASECHK.TRANS64.TRYWAIT P3, [UR25+0x22850], R6 ;  /* 0x02285006ff0075a7 */ /* 0x0002a20008060159 */
[----:B------:R-:W-:Y:S05]  /*59b0*/  @!P0 BRA `(.L_x_4616) ;  /* 0x0000000000048947 */ /* 0x000fea0003800000 */
[----:B------:R-:W-:Y:S01]  /*59c0*/  BPT.TRAP 0x1 ;  /* 0x000000040000795c */ /* 0x000fe20000300000 */
.L_x_4616:
[----:B--2---:R-:W-:Y:S05]  /*59d0*/  @P3 BRA `(.L_x_4617) ;  /* 0x0000000000083947 */ /* 0x004fea0003800000 */
[----:B------:R-:W2:Y:S02]  /*59e0*/  SYNCS.PHASECHK.TRANS64.TRYWAIT P3, [UR25+0x22850], R6 ;  /* 0x02285006ff0075a7 */ /* 0x000ea40008060159 */
[----:B--2---:R-:W-:Y:S05]  /*59f0*/  @!P3 BRA `(.L_x_4618) ;  /* 0x000000bc006cb947 */ /* 0x004fea0003800000 */
.L_x_4617:
        /* <DEDUP_REMOVED lines=49> */
.L_x_4610:
[----:B------:R-:W-:-:S13]  /*5d10*/  ISETP.LE.AND P1, PT, RZ, UR23, PT ;  /* 0x00000017ff007c0c */ /* 0x000fda000bf23270 */
[----:B------:R-:W-:Y:S05]  /*5d20*/  @!P1 BRA `(.L_x_4620) ;  /* 0x0000001c004c9947 */ /* 0x000fea0003800000 */
[----:B------:R-:W-:Y:S01]  /*5d30*/  IMAD.MOV.U32 R211, RZ, RZ, R4 ;  /* 0x000000ffffd37224 */ /* 0x000fe200078e0004 */
[----:B------:R-:W-:Y:S01]  /*5d40*/  ULDC UR22, c[0x0][0x988] ;  /* 0x0002620000167ab9 */ /* 0x000fe20000000800 */
[----:B------:R-:W-:-:S07]  /*5d50*/  IMAD.MOV.U32 R7, RZ, RZ, R5 ;  /* 0x000000ffff077224 */ /* 0x000fce00078e0005 */
.L_x_4629:
[----:B------:R-:W-:-:S04]  /*5d60*/  UIADD3 UR37, UR37, 0x1, URZ ;  /* 0x0000000125257890 */ /* 0x000fc8000fffe03f */
[----:B------:R-:W-:-:S04]  /*5d70*/  UISETP.NE.AND UP0, UPT, UR37, 0x2, UPT ;  /* 0x000000022500788c */ /* 0x000fc8000bf05270 */
[----:B------:R-:W-:Y:S02]  /*5d80*/  USEL UR6, URZ, 0x1, UP0 ;  /* 0x000000013f067887 */ /* 0x000fe40008000000 */
[----:B------:R-:W-:Y:S02]  /*5d90*/  USEL UR37, UR37, URZ, UP0 ;  /* 0x0000003f25257287 */ /* 0x000fe40008000000 */
[----:B------:R-:W-:Y:S01]  /*5da0*/  ULOP3.LUT UR38, UR38, UR6, URZ, 0x3c, !UPT ;  /* 0x0000000626267292 */ /* 0x000fe2000f8e3c3f */
[----:B-1----:R-:W-:Y:S11]  /*5db0*/  @!P0 BRA `(.L_x_4621) ;  /* 0x0000000000048947 */ /* 0x002ff60003800000 */
[----:B------:R-:W-:Y:S01]  /*5dc0*/  BPT.TRAP 0x1 ;  /* 0x000000040000795c */ /* 0x000fe20000300000 */
.L_x_4621:
        /* <DEDUP_REMOVED lines=9> */
.L_x_4622:
[----:B-1----:R-:W-:Y:S05]  /*5e60*/  @P1 BRA `(.L_x_4623) ;  /* 0x0000000000081947 */ /* 0x002fea0003800000 */
[----:B------:R-:W1:Y:S02]  /*5e70*/  SYNCS.PHASECHK.TRANS64.TRYWAIT P1, [UR24+0x22830], R6 ;  /* 0x02283006ff0075a7 */ /* 0x000e640008020158 */
[----:B-1----:R-:W-:Y:S05]  /*5e80*/  @!P1 BRA `(.L_x_4624) ;  /* 0x000000b8005c9947 */ /* 0x002fea0003800000 */
.L_x_4623:
        /* <DEDUP_REMOVED lines=14> */
[----:B------:R-:W-:Y:S03]  /*5f70*/  HGMMA.64x96x16.F32 R152, gdesc[UR4], R152, gsb0 ;  /* 0x01600000049879f0 */ /* 0x000fe60008000898 */
        /* <DEDUP_REMOVED lines=376> */
.L_x_4625:
[----:B------:R1:W2:Y:S01]  /*7700*/  SYNCS.PHASECHK.TRANS64.TRYWAIT P1, [UR24+0x22850], R6 ;  /* 0x02285006ff0075a7 */ /* 0x0002a20008020158 */
[----:B------:R-:W-:Y:S05]  /*7710*/  @!P0 BRA `(.L_x_4626) ;  /* 0x0000000000048947 */ /* 0x000fea0003800000 */
[----:B------:R-:W-:Y:S01]  /*7720*/  BPT.TRAP 0x1 ;  /* 0x000000040000795c */ /* 0x000fe20000300000 */
.L_x_4626:
[----:B--2---:R-:W-:Y:S05]  /*7730*/  @P1 BRA `(.L_x_4627) ;  /* 0x0000000000081947 */ /* 0x004fea0003800000 */
[----:B------:R-:W2:Y:S02]  /*7740*/  SYNCS.PHASECHK.TRANS64.TRYWAIT P1, [UR24+0x22850], R6 ;  /* 0x02285006ff0075a7 */ /* 0x000ea40008020158 */
[----:B--2---:R-:W-:Y:S05]  /*7750*/  @!P1 BRA `(.L_x_4628) ;  /* 0x000000a000409947 */ /* 0x004fea0003800000 */
.L_x_4627:
        /* <DEDUP_REMOVED lines=48> */
.L_x_4620:
[----:B01----:R-:W0:Y:S01]  /*7a60*/  SHFL.BFLY PT, R6, R3, 0x2, 0x1f ;  /* 0x0c401f0003067f89 */ /* 0x003e2200000e0000 */
[----:B------:R-:W-:Y:S01]  /*7a70*/  UIADD3 UR37, UR37, 0x1, URZ ;  /* 0x0000000125257890 */ /* 0x000fe2000fffe03f */
[----:B------:R-:W-:Y:S01]  /*7a80*/  IMAD.U32 R14, RZ, RZ, UR10 ;  /* 0x0000000aff0e7e24 */ /* 0x000fe2000f8e00ff */
[----:B------:R1:W-:Y:S06]  /*7a90*/  BAR.ARV R9, 0x100 ;  /* 0x000400090000751d */ /* 0x0003ec0000002000 */
[----:B------:R-:W-:Y:S02]  /*7aa0*/  UISETP.NE.AND UP0, UPT, UR37, 0x2, UPT ;  /* 0x000000022500788c */ /* 0x000fe4000bf05270 */
[----:B------:R-:W-:Y:S06]  /*7ab0*/  BAR.ARV 0x8, 0x180 ;  /* 0x0206000000007b1d */ /* 0x000fec0000002000 */
[----:B------:R-:W-:Y:S01]  /*7ac0*/  USEL UR4, URZ, 0x1, UP0 ;  /* 0x000000013f047887 */ /* 0x000fe20008000000 */
[----:B------:R-:W-:Y:S01]  /*7ad0*/  PLOP3.LUT P0, PT, PT, PT, PT, 0x8, 0x0 ;  /* 0x000000000000781c */ /* 0x000fe20003f0e170 */
[----:B------:R-:W2:Y:S01]  /*7ae0*/  SHFL.BFLY PT, R11, R0, 0x2, 0x1f ;  /* 0x0c401f00000b7f89 */ /* 0x000ea200000e0000 */
[----:B------:R-:W-:-:S02]  /*7af0*/  UIADD3 UR47, UR47, 0x1, URZ ;  /* 0x000000012f2f7890 */ /* 0x000fc4000fffe03f */
[----:B------:R-:W-:Y:S01]  /*7b00*/  USEL UR37, UR37, URZ, UP0 ;  /* 0x0000003f25257287 */ /* 0x000fe20008000000 */
[----:B0-----:R-:W-:Y:S01]  /*7b10*/  FADD.FTZ R6, R6, R3 ;  /* 0x0000000306067221 */ /* 0x001fe20000010000 */
[----:B------:R-:W-:Y:S01]  /*7b20*/  IMAD.MOV.U32 R3, RZ, RZ, -0x800000 ;  /* 0xff800000ff037424 */ /* 0x000fe200078e00ff */
[----:B------:R-:W-:-:S03]  /*7b30*/  ULOP3.LUT UR38, UR38, UR4, URZ, 0x3c, !UPT ;  /* 0x0000000426267292 */ /* 0x000fc6000f8e3c3f */
[----:B------:R-:W0:Y:S01]  /*7b40*/  SHFL.BFLY PT, R7, R6, 0x1, 0x1f ;  /* 0x0c201f0006077f89 */ /* 0x000e2200000e0000 */
[----:B--2---:R-:W-:Y:S01]  /*7b50*/  FADD.FTZ R11, R11, R0 ;  /* 0x000000000b0b7221 */ /* 0x004fe20000010000 */
[----:B------:R-:W-:-:S04]  /*7b60*/  IMAD.MOV.U32 R0, RZ, RZ, RZ ;  /* 0x000000ffff007224 */ /* 0x000fc800078e00ff */
[----:B------:R-:W2:Y:S01]  /*7b70*/  SHFL.BFLY PT, R8, R11, 0x1, 0x1f ;  /* 0x0c201f000b087f89 */ /* 0x000ea200000e0000 */
[----:B0-----:R-:W-:Y:S01]  /*7b80*/  FADD.FTZ R12, R6, R7 ;  /* 0x00000007060c7221 */ /* 0x001fe20000010000 */
[----:B------:R-:W-:Y:S02]  /*7b90*/  IMAD.MOV.U32 R7, RZ, RZ, RZ ;  /* 0x000000ffff077224 */ /* 0x000fe400078e00ff */
[----:B------:R-:W-:Y:S02]  /*7ba0*/  IMAD.U32 R6, RZ, RZ, UR10 ;  /* 0x0000000aff067e24 */ /* 0x000fe4000f8e00ff */
[----:B------:R-:W-:-:S13]  /*7bb0*/  FSETP.NE.FTZ.AND P1, PT, R12, RZ, PT ;  /* 0x000000ff0c00720b */ /* 0x000fda0003f35000 */
[----:B------:R-:W0:Y:S01]  /*7bc0*/  @P1 MUFU.RCP R7, R12 ;  /* 0x0000000c00071308 */ /* 0x000e220000001000 */
[----:B------:R-:W-:Y:S01]  /*7bd0*/  @P1 FMUL.FTZ R6, R6, 0.69314718246459960938 ;  /* 0x3f31721806061820 */ /* 0x000fe20000410000 */
[----:B--2---:R-:W-:Y:S01]  /*7be0*/  FADD.FTZ R13, R11, R8 ;  /* 0x000000080b0d7221 */ /* 0x004fe20000010000 */
[----:B------:R-:W-:-:S04]  /*7bf0*/  IMAD.MOV.U32 R8, RZ, RZ, -0x800000 ;  /* 0xff800000ff087424 */ /* 0x000fc800078e00ff */
[----:B------:R-:W-:Y:S01]  /*7c00*/  FSETP.NE.FTZ.AND P2, PT, R13, RZ, PT ;  /* 0x000000ff0d00720b */ /* 0x000fe20003f55000 */
        /* <DEDUP_REMOVED lines=64> */
[----:B------:R-:W0:Y:S01]  /*8010*/  @P2 MUFU.LG2 R11, R13 ;  /* 0x0000000d000b2308 */ /* 0x000e220000000c00 */
[----:B------:R-:W-:-:S07]  /*8020*/  @P2 FMUL.FTZ R14, R14, 0.69314718246459960938 ;  /* 0x3f3172180e0e2820 */ /* 0x000fce0000410000 */
[----:B------:R-:W2:Y:S08]  /*8030*/  @P1 MUFU.LG2 R7, R12 ;  /* 0x0000000c00071308 */ /* 0x000eb00000000c00 */
[----:B------:R-:W3:Y:S01]  /*8040*/  @P2 MUFU.RCP R0, R13 ;  /* 0x0000000d00002308 */ /* 0x000ee20000001000 */
[----:B0-----:R-:W-:-:S04]  /*8050*/  @P2 FMUL.FTZ R11, R11, 0.69314718246459960938 ;  /* 0x3f3172180b0b2820 */ /* 0x001fc80000410000 */
[----:B------:R-:W-:Y:S01]  /*8060*/  @P2 FFMA.FTZ R3, R14, R4, R11 ;  /* 0x000000040e032223 */ /* 0x000fe2000001000b */
[----:B--2---:R-:W-:-:S04]  /*8070*/  @P1 FMUL.FTZ R7, R7, 0.69314718246459960938 ;  /* 0x3f31721807071820 */ /* 0x004fc80000410000 */
[----:B------:R-:W-:Y:S01]  /*8080*/  @P1 FFMA.FTZ R8, R6, R5, R7 ;  /* 0x0000000506081223 */ /* 0x000fe20000010007 */
        /* <DEDUP_REMOVED lines=63> */
[----:B------:R-:W-:-:S07]  /*8480*/  FMUL.FTZ R0, R151, R0 ;  /* 0x0000000097007220 */ /* 0x000fce0000410000 */
.L_x_4599:
        /* <DEDUP_REMOVED lines=43> */
[C---:B------:R-:W-:Y:S02]  /*8740*/  LOP3.LUT R11, R110.reuse, 0x380, RZ, 0xc0, !PT ;  /* 0x000003806e0b7812 */ /* 0x040fe400078ec0ff */
        /* <DEDUP_REMOVED lines=32> */
[----:B------:R-:W-:Y:S01]  /*8950*/  LOP3.LUT R110, R11, R110, RZ, 0x3c, !PT ;  /* 0x0000006e0b6e7212 */ /* 0x000fe200078e3cff */
[----:B------:R-:W-:Y:S01]  /*8960*/  IMAD.X R11, RZ, RZ, R111, P1 ;  /* 0x000000ffff0b7224 */ /* 0x000fe200008e066f */
[----:B------:R-:W-:-:S02]  /*8970*/  LOP3.LUT R30, R181, 0x380, RZ, 0xc0, !PT ;  /* 0x00000380b51e7812 */ /* 0x000fc400078ec0ff */
[----:B------:R-:W-:Y:S02]  /*8980*/  SHF.R.U64 R12, R12, 0x3, RZ ;  /* 0x000000030c0c7819 */ /* 0x000fe400000012ff */
[----:B------:R-:W-:Y:S02]  /*8990*/  LOP3.LUT R38, R183, 0x380, RZ, 0xc0, !PT ;  /* 0x00000380b7267812 */ /* 0x000fe400078ec0ff */
[----:B------:R-:W-:Y:S02]  /*89a0*/  SHF.R.U64 R14, R14, 0x3, RZ ;  /* 0x000000030e0e7819 */ /* 0x000fe400000012ff */
[----:B------:R-:W-:Y:S02]  /*89b0*/  LOP3.LUT R46, R185, 0x380, RZ, 0xc0, !PT ;  /* 0x00000380b92e7812 */ /* 0x000fe400078ec0ff */
[----:B------:R-:W-:Y:S02]  /*89c0*/  SHF.R.U64 R20, R20, 0x3, RZ ;  /* 0x0000000314147819 */ /* 0x000fe400000012ff */
[----:B------:R-:W-:-:S02]  /*89d0*/  LOP3.LUT R54, R187, 0x380, RZ, 0xc0, !PT ;  /* 0x00000380bb367812 */ /* 0x000fc400078ec0ff */
[----:B------:R-:W-:Y:S02]  /*89e0*/  SHF.R.U64 R30, R30, 0x3, RZ ;  /* 0x000000031e1e7819 */ /* 0x000fe400000012ff */
[----:B------:R-:W-:Y:S02]  /*89f0*/  LOP3.LUT R62, R189, 0x380, RZ, 0xc0, !PT ;  /* 0x00000380bd3e7812 */ /* 0x000fe400078ec0ff */
[----:B------:R-:W-:Y:S02]  /*8a00*/  LOP3.LUT R98, R197, 0x380, RZ, 0xc0, !PT ;  /* 0x00000380c5627812 */ /* 0x000fe400078ec0ff */
[----:B------:R-:W-:Y:S01]  /*8a10*/  MOV R110, R110 ;  /* 0x0000006e006e7202 */ /* 0x000fe20000000f00 */
[----:B------:R-:W-:Y:S01]  /*8a20*/  BAR.SYNC.DEFER_BLOCKING 0x1, 0x100 ;  /* 0x0044000000007b1d */ /* 0x000fe20000010000 */
[----:B------:R-:W-:Y:S02]  /*8a30*/  LOP3.LUT R12, R12, R175, RZ, 0x3c, !PT ;  /* 0x000000af0c0c7212 */ /* 0x000fe400078e3cff */
[----:B------:R-:W-:-:S02]  /*8a40*/  SHF.R.U64 R38, R38, 0x3, RZ ;  /* 0x0000000326267819 */ /* 0x000fc400000012ff */
[----:B------:R-:W-:Y:S02]  /*8a50*/  LOP3.LUT R70, R191, 0x380, RZ, 0xc0, !PT ;  /* 0x00000380bf467812 */ /* 0x000fe400078ec0ff */
        /* <DEDUP_REMOVED lines=8> */
[----:B------:R-:W-:Y:S01]  /*8ae0*/  SHF.R.U64 R62, R62, 0x3, RZ ;  /* 0x000000033e3e7819 */ /* 0x000fe200000012ff */
[----:B------:R-:W-:Y:S01]  /*8af0*/  STSM.16.M88.4 [R110], R24 ;  /* 0x000000186e007844 */ /* 0x000fe20000000200 */
[----:B------:R-:W-:Y:S02]  /*8b00*/  SHF.R.U64 R98, R98, 0x3, RZ ;  /* 0x0000000362627819 */ /* 0x000fe400000012ff */
[----:B------:R-:W-:-:S02]  /*8b10*/  LOP3.LUT R38, R38, R183, RZ, 0x3c, !PT ;  /* 0x000000b726267212 */ /* 0x000fc400078e3cff */
[----:B------:R-:W-:Y:S02]  /*8b20*/  SHF.R.U64 R70, R70, 0x3, RZ ;  /* 0x0000000346467819 */ /* 0x000fe400000012ff */
[----:B------:R-:W-:Y:S02]  /*8b30*/  LOP3.LUT R102, R6, 0x380, RZ, 0xc0, !PT ;  /* 0x0000038006667812 */ /* 0x000fe400078ec0ff */
[----:B------:R-:W-:Y:S02]  /*8b40*/  SHF.R.U64 R111, R111, 0x3, RZ ;  /* 0x000000036f6f7819 */ /* 0x000fe400000012ff */
[----:B------:R-:W-:Y:S02]  /*8b50*/  MOV R28, R12 ;  /* 0x0000000c001c7202 */ /* 0x000fe40000000f00 */
[----:B------:R-:W-:Y:S02]  /*8b60*/  LOP3.LUT R46, R46, R185, RZ, 0x3c, !PT ;  /* 0x000000b92e2e7212 */ /* 0x000fe400078e3cff */
[----:B------:R-:W-:Y:S01]  /*8b70*/  SHF.R.U64 R78, R78, 0x3, RZ ;  /* 0x000000034e4e7819 */ /* 0x000fe200000012ff */
[----:B------:R-:W-:Y:S01]  /*8b80*/  STSM.16.M88.4 [R28], R32 ;  /* 0x000000201c007844 */ /* 0x000fe20000000200 */
[----:B------:R-:W-:-:S02]  /*8b90*/  MOV R14, R14 ;  /* 0x0000000e000e7202 */ /* 0x000fc40000000f00 */
[----:B------:R-:W-:Y:S02]  /*8ba0*/  LOP3.LUT R54, R54, R187, RZ, 0x3c, !PT ;  /* 0x000000bb36367212 */ /* 0x000fe400078e3cff */
[----:B------:R-:W-:Y:S01]  /*8bb0*/  SHF.R.U64 R94, R94, 0x3, RZ ;  /* 0x000000035e5e7819 */ /* 0x000fe200000012ff */
[----:B------:R-:W-:Y:S01]  /*8bc0*/  STSM.16.M88.4 [R14], R40 ;  /* 0x000000280e007844 */ /* 0x000fe20000000200 */
[----:B------:R-:W-:Y:S02]  /*8bd0*/  LOP3.LUT R175, R174, 0x380, RZ, 0xc0, !PT ;  /* 0x00000380aeaf7812 */ /* 0x000fe400078ec0ff */
[----:B------:R-:W-:Y:S02]  /*8be0*/  MOV R20, R20 ;  /* 0x0000001400147202 */ /* 0x000fe40000000f00 */
[----:B------:R-:W-:Y:S02]  /*8bf0*/  LOP3.LUT R62, R62, R189, RZ, 0x3c, !PT ;  /* 0x000000bd3e3e7212 */ /* 0x000fe400078e3cff */
[----:B------:R-:W-:Y:S01]  /*8c00*/  LOP3.LUT R98, R98, R197, RZ, 0x3c, !PT ;  /* 0x000000c562627212 */ /* 0x000fe200078e3cff */
[----:B------:R-:W-:Y:S01]  /*8c10*/  STSM.16.M88.4 [R20], R48 ;  /* 0x0000003014007844 */ /* 0x000fe20000000200 */
[----:B------:R-:W-:-:S02]  /*8c20*/  MOV R30, R30 ;  /* 0x0000001e001e7202 */ /* 0x000fc40000000f00 */
[----:B------:R-:W-:Y:S02]  /*8c30*/  F2FP.F16.F32.PACK_AB R59, R158, R59 ;  /* 0x0000003b9e3b723e */ /* 0x000fe400000000ff */
[----:B------:R-:W-:Y:S02]  /*8c40*/  F2FP.F16.F32.PACK_AB R65, R157, R66 ;  /* 0x000000429d41723e */ /* 0x000fe400000000ff */
[----:B------:R-:W-:Y:S01]  /*8c50*/  F2FP.F16.F32.PACK_AB R72, R73, R72 ;  /* 0x000000484948723e */ /* 0x000fe200000000ff */
[----:B------:R-:W-:Y:S01]  /*8c60*/  STSM.16.M88.4 [R30], R56 ;  /* 0x000000381e007844 */ /* 0x000fe20000000200 */
[----:B------:R-:W-:Y:S02]  /*8c70*/  LOP3.LUT R70, R70, R191, RZ, 0x3c, !PT ;  /* 0x000000bf46467212 */ /* 0x000fe400078e3cff */
[----:B------:R-:W-:Y:S02]  /*8c80*/  SHF.R.U64 R29, R102, 0x3, RZ ;  /* 0x00000003661d7819 */ /* 0x000fe400000012ff */
[----:B------:R-:W-:-:S02]  /*8c90*/  LOP3.LUT R106, R111, R106, RZ, 0x3c, !PT ;  /* 0x0000006a6f6a7212 */ /* 0x000fc400078e3cff */
[----:B------:R-:W-:Y:S02]  /*8ca0*/  MOV R38, R38 ;  /* 0x0000002600267202 */ /* 0x000fe40000000f00 */
[----:B------:R-:W-:Y:S02]  /*8cb0*/  F2FP.F16.F32.PACK_AB R66, R69, R68 ;  /* 0x000000444542723e */ /* 0x000fe400000000ff */
[----:B------:R-:W-:Y:S02]  /*8cc0*/  F2FP.F16.F32.PACK_AB R67, R156, R67 ;  /* 0x000000439c43723e */ /* 0x000fe400000000ff */
[----:B------:R-:W-:Y:S02]  /*8cd0*/  F2FP.F16.F32.PACK_AB R73, R155, R74 ;  /* 0x0000004a9b49723e */ /* 0x000fe400000000ff */
[----:B------:R-:W-:Y:S01]  /*8ce0*/  F2FP.F16.F32.PACK_AB R80, R81, R80 ;  /* 0x000000505150723e */ /* 0x000fe200000000ff */
[----:B------:R-:W-:Y:S01]  /*8cf0*/  STSM.16.M88.4 [R38], R64 ;  /* 0x0000004026007844 */ /* 0x000fe20000000200 */
        /* <DEDUP_REMOVED lines=11> */
[----:B------:R-:W-:Y:S02]  /*8db0*/  F2FP.F16.F32.PACK_AB R83, R83, R86 ;  /* 0x000000565353723e */ /* 0x000fe400000000ff */
[----:B------:R-:W-:Y:S02]  /*8dc0*/  F2FP.F16.F32.PACK_AB R89, R152, R90 ;  /* 0x0000005a9859723e */ /* 0x000fe400000000ff */
[----:B------:R-:W-:Y:S01]  /*8dd0*/  MOV R62, R62 ;  /* 0x0000003e003e7202 */ /* 0x000fe20000000f00 */
[----:B------:R0:W-:Y:S01]  /*8de0*/  STSM.16.M88.4 [R54], R80 ;  /* 0x0000005036007844 */ /* 0x0001e20000000200 */
[----:B------:R-:W-:-:S02]  /*8df0*/  MOV R13, R98 ;  /* 0x00000062000d7202 */ /* 0x000fc40000000f00 */
[----:B------:R-:W-:Y:S02]  /*8e00*/  F2FP.F16.F32.PACK_AB R90, R93, R92 ;  /* 0x0000005c5d5a723e */ /* 0x000fe400000000ff */
[----:B------:R-:W-:Y:S02]  /*8e10*/  F2FP.F16.F32.PACK_AB R91, R91, R9 ;  /* 0x000000095b5b723e */ /* 0x000fe400000000ff */
[----:B------:R-:W-:Y:S02]  /*8e20*/  F2FP.F16.F32.PACK_AB R96, R97, R96 ;  /* 0x000000606160723e */ /* 0x000fe400000000ff */
[----:B------:R-:W-:Y:S01]  /*8e30*/  LOP3.LUT R102, R29, R6, RZ, 0x3c, !PT ;  /* 0x000000061d667212 */ /* 0x000fe200078e3cff */
[----:B------:R-:W-:Y:S01]  /*8e40*/  STSM.16.M88.4 [R62], R88 ;  /* 0x000000583e007844 */ /* 0x000fe20000000200 */
[----:B------:R-:W-:Y:S02]  /*8e50*/  MOV R70, R70 ;  /* 0x0000004600467202 */ /* 0x000fe40000000f00 */
[----:B------:R-:W-:-:S02]  /*8e60*/  MOV R12, R106 ;  /* 0x0000006a000c7202 */ /* 0x000fc40000000f00 */
[----:B------:R-:W-:Y:S02]  /*8e70*/  F2FP.F16.F32.PACK_AB R97, R167, R87 ;  /* 0x00000057a761723e */ /* 0x000fe400000000ff */
[----:B------:R-:W-:Y:S02]  /*8e80*/  F2FP.F16.F32.PACK_AB R104, R105, R104 ;  /* 0x000000686968723e */ /* 0x000fe400000000ff */
[----:B------:R-:W-:Y:S02]  /*8e90*/  F2FP.F16.F32.PACK_AB R112, R113, R112 ;  /* 0x000000707170723e */ /* 0x000fe400000000ff */
[----:B------:R-:W-:Y:S02]  /*8ea0*/  F2FP.F16.F32.PACK_AB R120, R121, R120 ;  /* 0x000000787978723e */ /* 0x000fe400000000ff */
[----:B------:R-:W-:Y:S02]  /*8eb0*/  F2FP.F16.F32.PACK_AB R128, R129, R128 ;  /* 0x000000808180723e */ /* 0x000fe400000000ff */
[----:B------:R-:W-:-:S02]  /*8ec0*/  F2FP.F16.F32.PACK_AB R136, R137, R136 ;  /* 0x000000888988723e */ /* 0x000fc400000000ff */
[----:B------:R-:W-:Y:S01]  /*8ed0*/  F2FP.F16.F32.PACK_AB R144, R145, R144 ;  /* 0x000000909190723e */ /* 0x000fe200000000ff */
[----:B------:R-:W-:Y:S01]  /*8ee0*/  UISETP.NE.U32.AND UP1, UPT, UR8, URZ, UPT ;  /* 0x0000003f0800728c */ /* 0x000fe2000bf25070 */
[----:B------:R-:W-:Y:S01]  /*8ef0*/  F2FP.F16.F32.PACK_AB R98, R101, R100 ;  /* 0x000000646562723e */ /* 0x000fe200000000ff */
[----:B0-----:R-:W0:Y:S01]  /*8f00*/  LDC R81, c[0x0][0xbe8] ;  /* 0x0002fa00ff517b82 */ /* 0x001e220000000800 */
[----:B------:R-:W-:Y:S02]  /*8f10*/  F2FP.F16.F32.PACK_AB R99, R169, R168 ;  /* 0x000000a8a963723e */ /* 0x000fe400000000ff */
[----:B------:R-:W-:Y:S02]  /*8f20*/  MOV R78, R78 ;  /* 0x0000004e004e7202 */ /* 0x000fe40000000f00 */
[----:B------:R-:W-:Y:S01]  /*8f30*/  F2FP.F16.F32.PACK_AB R105, R171, R170 ;  /* 0x000000aaab69723e */ /* 0x000fe200000000ff */
[----:B------:R-:W-:Y:S01]  /*8f40*/  STSM.16.M88.4 [R70], R96 ;  /* 0x0000006046007844 */ /* 0x000fe20000000200 */
[----:B------:R-:W-:-:S02]  /*8f50*/  F2FP.F16.F32.PACK_AB R106, R109, R108 ;  /* 0x0000006c6d6a723e */ /* 0x000fc400000000ff */
[----:B------:R-:W-:Y:S02]  /*8f60*/  F2FP.F16.F32.PACK_AB R107, R173, R172 ;  /* 0x000000acad6b723e */ /* 0x000fe400000000ff */
[----:B------:R-:W-:Y:S02]  /*8f70*/  F2FP.F16.F32.PACK_AB R113, R115, R114 ;  /* 0x000000727371723e */ /* 0x000fe400000000ff */
[----:B------:R-:W-:Y:S01]  /*8f80*/  LOP3.LUT R10, R175, R174, RZ, 0x3c, !PT ;  /* 0x000000aeaf0a7212 */ /* 0x000fe200078e3cff */
[----:B------:R-:W-:Y:S01]  /*8f90*/  STSM.16.M88.4 [R78], R104 ;  /* 0x000000684e007844 */ /* 0x000fe20000000200 */
[----:B------:R-:W-:Y:S02]  /*8fa0*/  MOV R94, R94 ;  /* 0x0000005e005e7202 */ /* 0x000fe40000000f00 */
[----:B------:R-:W-:Y:S02]  /*8fb0*/  F2FP.F16.F32.PACK_AB R114, R117, R116 ;  /* 0x000000747572723e */ /* 0x000fe400000000ff */
[----:B------:R-:W-:-:S02]  /*8fc0*/  F2FP.F16.F32.PACK_AB R115, R119, R118 ;  /* 0x000000767773723e */ /* 0x000fc400000000ff */
[----:B------:R-:W-:Y:S02]  /*8fd0*/  F2FP.F16.F32.PACK_AB R121, R123, R122 ;  /* 0x0000007a7b79723e */ /* 0x000fe400000000ff */
[----:B------:R-:W-:Y:S01]  /*8fe0*/  F2FP.F16.F32.PACK_AB R122, R125, R124 ;  /* 0x0000007c7d7a723e */ /* 0x000fe200000000ff */
[----:B------:R-:W-:Y:S01]  /*8ff0*/  STSM.16.M88.4 [R94], R112 ;  /* 0x000000705e007844 */ /* 0x000fe20000000200 */
[----:B------:R-:W-:Y:S02]  /*9000*/  F2FP.F16.F32.PACK_AB R123, R127, R126 ;  /* 0x0000007e7f7b723e */ /* 0x000fe400000000ff */
[----:B------:R-:W-:Y:S02]  /*9010*/  F2FP.F16.F32.PACK_AB R129, R131, R130 ;  /* 0x000000828381723e */ /* 0x000fe400000000ff */
[----:B------:R-:W-:Y:S01]  /*9020*/  MOV R102, R102 ;  /* 0x0000006600667202 */ /* 0x000fe20000000f00 */
[----:B------:R1:W-:Y:S01]  /*9030*/  STSM.16.M88.4 [R13], R120 ;  /* 0x000000780d007844 */ /* 0x0003e20000000200 */
[----:B------:R-:W-:-:S02]  /*9040*/  F2FP.F16.F32.PACK_AB R130, R133, R132 ;  /* 0x000000848582723e */ /* 0x000fc400000000ff */
[----:B------:R-:W-:Y:S02]  /*9050*/  F2FP.F16.F32.PACK_AB R131, R135, R134 ;  /* 0x000000868783723e */ /* 0x000fe400000000ff */
[----:B------:R-:W-:Y:S02]  /*9060*/  F2FP.F16.F32.PACK_AB R137, R139, R138 ;  /* 0x0000008a8b89723e */ /* 0x000fe400000000ff */
[----:B------:R-:W-:Y:S01]  /*9070*/  F2FP.F16.F32.PACK_AB R138, R141, R140 ;  /* 0x0000008c8d8a723e */ /* 0x000fe200000000ff */
[----:B------:R2:W-:Y:S01]  /*9080*/  STSM.16.M88.4 [R102], R128 ;  /* 0x0000008066007844 */ /* 0x0005e20000000200 */
[----:B------:R-:W-:Y:S02]  /*9090*/  F2FP.F16.F32.PACK_AB R139, R143, R142 ;  /* 0x0000008e8f8b723e */ /* 0x000fe400000000ff */
[----:B------:R-:W-:Y:S02]  /*90a0*/  F2FP.F16.F32.PACK_AB R145, R147, R146 ;  /* 0x000000929391723e */ /* 0x000fe400000000ff */
[----:B------:R-:W-:Y:S01]  /*90b0*/  MOV R6, R10 ;  /* 0x0000000a00067202 */ /* 0x000fe20000000f00 */
[----:B------:R2:W-:Y:S01]  /*90c0*/  STSM.16.M88.4 [R12], R136 ;  /* 0x000000880c007844 */ /* 0x0005e20000000200 */
[----:B------:R-:W-:Y:S01]  /*90d0*/  F2FP.F16.F32.PACK_AB R146, R149, R148 ;  /* 0x000000949592723e */ /* 0x000fe200000000ff */
[----:B------:R-:W-:Y:S01]  /*90e0*/  IMAD.U32 R10, RZ, RZ, UR4 ;  /* 0x00000004ff0a7e24 */ /* 0x000fe2000f8e00ff */
[----:B------:R-:W-:Y:S01]  /*90f0*/  F2FP.F16.F32.PACK_AB R147, R0, R150 ;  /* 0x000000960093723e */ /* 0x000fe200000000ff */
[----:B------:R-:W-:Y:S01]  /*9100*/  IMAD.U32 R11, RZ, RZ, UR7 ;  /* 0x00000007ff0b7e24 */ /* 0x000fe2000f8e00ff */
[----:B------:R-:W-:-:S03]  /*9110*/  PLOP3.LUT P0, PT, PT, PT, UP0, 0x80, 0x0 ;  /* 0x000000000000781c */ /* 0x000fc60003f0f008 */
[----:B------:R2:W-:Y:S01]  /*9120*/  STSM.16.M88.4 [R6], R144 ;  /* 0x0000009006007844 */ /* 0x0005e20000000200 */
[----:B------:R-:W-:Y:S09]  /*9130*/  BAR.SYNC.DEFER_BLOCKING 0x1, 0x100 ;  /* 0x0044000000007b1d */ /* 0x000ff20000010000 */
[----:B------:R-:W3:Y:S01]  /*9140*/  @P0 LDG.E R0, desc[UR40][R10.64] ;  /* 0x000000280a000981 */ /* 0x000ee2000c1e1900 */
[----:B------:R-:W-:Y:S01]  /*9150*/  UISETP.NE.AND.EX UP1, UPT, UR9, URZ, UPT, UP1 ;  /* 0x0000003f0900728c */ /* 0x000fe2000bf25310 */
[----:B0-----:R-:W-:Y:S01]  /*9160*/  ISETP.NE.AND P1, PT, R81, 0x1, PT ;  /* 0x000000015100780c */ /* 0x001fe20003f25270 */
[----:B------:R-:W-:Y:S01]  /*9170*/  ULDC UR7, c[0x0][0xa88] ;  /* 0x0002a20000077ab9 */ /* 0x000fe20000000800 */
[----:B------:R-:W-:-:S03]  /*9180*/  UMOV UR4, URZ ;  /* 0x0000003f00047c82 */ /* 0x000fc60008000000 */
[----:B------:R-:W-:-:S05]  /*9190*/  PLOP3.LUT P2, PT, PT, PT, UP1, 0x80, 0x0 ;  /* 0x000000000000781c */ /* 0x000fca0003f4f018 */
[----:B------:R-:W-:-:S03]  /*91a0*/  @UP1 UIADD3 UR8, UP2, UR10, UR8, URZ ;  /* 0x000000080a081290 */ /* 0x000fc6000ff5e03f */
[----:B------:R-:W0:Y:S01]  /*91b0*/  @P1 LDC R9, c[0x0][0xbec] ;  /* 0x0002fb00ff091b82 */ /* 0x000e220000000800 */
[----:B------:R-:W-:Y:S02]  /*91c0*/  @UP1 UIADD3.X UR9, UR11, UR9, URZ, UP2, !UPT ;  /* 0x000000090b091290 */ /* 0x000fe400097fe43f */
[----:B------:R-:W-:-:S04]  /*91d0*/  IMAD.U32 R14, RZ, RZ, UR8 ;  /* 0x00000008ff0e7e24 */ /* 0x000fc8000f8e00ff */
[----:B------:R-:W-:Y:S01]  /*91e0*/  IMAD.U32 R15, RZ, RZ, UR9 ;  /* 0x00000009ff0f7e24 */ /* 0x000fe2000f8e00ff */
[----:B-1----:R-:W1:Y:S01]  /*91f0*/  @P1 LDC R13, c[0x0][0xbf0] ;  /* 0x0002fc00ff0d1b82 */ /* 0x002e620000000800 */
        /* <DEDUP_REMOVED lines=8> */
.L_x_4632:
[----:B------:R-:W-:Y:S01]  /*9280*/  USHF.R.S32.HI UR14, URZ, 0x1f, UR43 ;  /* 0x0000001f3f0e7899 */ /* 0x000fe2000801142b */
[----:B--2---:R-:W-:Y:S01]  /*9290*/  VIADD R12, R16, UR39 ;  /* 0x00000027100c7c36 */ /* 0x004fe20008000000 */
[----:B------:R-:W-:Y:S01]  /*92a0*/  ULDC.64 UR12, c[0x0][0xb90] ;  /* 0x0002e400000c7ab9 */ /* 0x000fe20000000a00 */
[----:B------:R-:W-:Y:S01]  /*92b0*/  USHF.R.S32.HI UR11, URZ, 0x1f, UR4 ;  /* 0x0000001f3f0b7899 */ /* 0x000fe20008011404 */
[----:B------:R-:W-:Y:S01]  /*92c0*/  VIADD R26, R203, UR39 ;  /* 0x00000027cb1a7c36 */ /* 0x000fe20008000000 */
        /* <DEDUP_REMOVED lines=9> */
[----:B------:R-:W-:Y:S01]  /*9360*/  IMAD R9, R200, 0x40, R2 ;  /* 0x00000040c8097824 */ /* 0x000fe200078e0202 */
[----:B------:R-:W-:Y:S01]  /*9370*/  ULDC.64 UR12, c[0x0][0xb98] ;  /* 0x0002e600000c7ab9 */ /* 0x000fe20000000a00 */
[----:B------:R-:W-:Y:S01]  /*9380*/  UIADD3 UR9, UR9, UR7, URZ ;  /* 0x0000000709097290 */ /* 0x000fe2000fffe03f */
[----:B------:R-:W-:Y:S01]  /*9390*/  IMAD.MOV R6, RZ, RZ, -R10 ;  /* 0x000000ffff067224 */ /* 0x000fe200078e0a0a */
[----:B------:R-:W-:Y:S01]  /*93a0*/  UIMAD UR7, UR45, UR12, URZ ;  /* 0x0000000c2d0772a4 */ /* 0x000fe2000f8e023f */
[----:B------:R-:W-:Y:S01]  /*93b0*/  IMAD.WIDE R4, R9, 0x2, R4 ;  /* 0x0000000209047825 */ /* 0x000fe200078e0204 */
[----:B------:R-:W-:Y:S01]  /*93c0*/  UIMAD.WIDE.U32 UR8, UR46, UR12, UR8 ;  /* 0x0000000c2e0872a5 */ /* 0x000fe2000f8e0008 */
[----:B------:R-:W-:Y:S01]  /*93d0*/  SHF.R.S32.HI R11, RZ, 0x1f, R10 ;  /* 0x0000001fff0b7819 */ /* 0x000fe2000001140a */
[----:B------:R-:W-:Y:S01]  /*93e0*/  UIMAD UR7, UR46, UR13, UR7 ;  /* 0x0000000d2e0772a4 */ /* 0x000fe2000f8e0207 */
[----:B------:R-:W-:Y:S01]  /*93f0*/  IMAD R9, R81, R6, R12 ;  /* 0x0000000651097224 */ /* 0x000fe200078e020c */
[----:B------:R-:W-:Y:S01]  /*9400*/  IADD3 R37, P2, R4, 0x5000, RZ ;  /* 0x0000500004257810 */ /* 0x000fe20007f5e0ff */
[----:B-----5:R-:W-:Y:S01]  /*9410*/  IMAD R85, R0, R81, RZ ;  /* 0x0000005100557224 */ /* 0x020fe200078e02ff */
[----:B------:R-:W-:Y:S01]  /*9420*/  IADD3 R10, P0, R10, UR8, RZ ;  /* 0x000000080a0a7c10 */ /* 0x000fe2000ff1e0ff */
[----:B------:R-:W-:Y:S01]  /*9430*/  ULDC.64 UR12, c[0x0][0xaa0] ;  /* 0x0002a800000c7ab9 */ /* 0x000fe20000000a00 */
[----:B------:R-:W-:Y:S01]  /*9440*/  IMAD.U32 R12, RZ, RZ, UR7 ;  /* 0x00000007ff0c7e24 */ /* 0x000fe2000f8e00ff */
[----:B------:R-:W-:-:S02]  /*9450*/  SHF.R.S32.HI R6, RZ, 0x1f, R9 ;  /* 0x0000001fff067819 */ /* 0x000fc40000011409 */
[C---:B------:R-:W-:Y:S02]  /*9460*/  IADD3 R25, P5, R4.reuse, 0x1000, RZ ;  /* 0x0000100004197810 */ /* 0x040fe40007fbe0ff */
[----:B------:R-:W-:Y:S01]  /*9470*/  IADD3.X R11, R11, UR9, R12, P0, !PT ;  /* 0x000000090b0b7c10 */ /* 0x000fe200087fe40c */
[----:B------:R-:W-:Y:S01]  /*9480*/  ULDC.64 UR8, c[0x0][0xb88] ;  /* 0x0002e20000087ab9 */ /* 0x000fe20000000a00 */
[----:B------:R-:W-:Y:S01]  /*9490*/  IADD3 R29, P4, R4, 0x2000, RZ ;  /* 0x00002000041d7810 */ /* 0x000fe20007f9e0ff */
[----:B------:R-:W-:Y:S01]  /*94a0*/  IMAD R6, R6, UR8, RZ ;  /* 0x0000000806067c24 */ /* 0x000fe2000f8e02ff */
[----:B------:R-:W-:Y:S01]  /*94b0*/  LOP3.LUT R36, R37, 0x380, RZ, 0xc0, !PT ;  /* 0x0000038025247812 */ /* 0x000fe200078ec0ff */
[----:B------:R-:W-:Y:S01]  /*94c0*/  IMAD.WIDE.U32 R10, R9, UR8, R10 ;  /* 0x00000008090a7c25 */ /* 0x000fe2000f8e000a */
[----:B------:R-:W-:Y:S02]  /*94d0*/  LOP3.LUT R24, R25, 0x380, RZ, 0xc0, !PT ;  /* 0x0000038019187812 */ /* 0x000fe400078ec0ff */
[----:B------:R-:W-:Y:S01]  /*94e0*/  LOP3.LUT R28, R29, 0x380, RZ, 0xc0, !PT ;  /* 0x000003801d1c7812 */ /* 0x000fe200078ec0ff */
[----:B------:R-:W-:Y:S01]  /*94f0*/  IMAD R13, R9, UR9, R6 ;  /* 0x00000009090d7c24 */ /* 0x000fe2000f8e0206 */
[----:B------:R-:W-:Y:S01]  /*9500*/  ULDC.64 UR8, c[0x0][0xb50] ;  /* 0x0002d40000087ab9 */ /* 0x000fe20000000a00 */
[----:B------:R-:W-:Y:S01]  /*9510*/  SHF.R.U64 R36, R36, 0x3, RZ ;  /* 0x0000000324247819 */ /* 0x000fe200000012ff */
[----:B------:R-:W-:Y:S01]  /*9520*/  VIADD R6, R26, 0x8 ;  /* 0x000000081a067836 */ /* 0x000fe20000000000 */
[----:B------:R-:W-:Y:S01]  /*9530*/  LEA R12, P0, R10, UR8, 0x2 ;  /* 0x000000080a0c7c11 */ /* 0x000fe2000f8010ff */
[----:B------:R-:W-:Y:S01]  /*9540*/  IMAD.IADD R9, R11, 0x1, R13 ;  /* 0x000000010b097824 */ /* 0x000fe200078e020d */
[----:B------:R-:W-:-:S02]  /*9550*/  IADD3 R57, P3, R4, 0x4000, RZ ;  /* 0x0000400004397810 */ /* 0x000fc40007f7e0ff */
[----:B------:R-:W-:Y:S01]  /*9560*/  SHF.R.U64 R24, R24, 0x3, RZ ;  /* 0x0000000318187819 */ /* 0x000fe200000012ff */
[----:B------:R-:W-:Y:S01]  /*9570*/  SHFL.IDX PT, R20, R12, RZ, 0x1c1f ;  /* 0x001c1fff0c147589 */ /* 0x000fe200000e0000 */
[----:B------:R-:W-:Y:S02]  /*9580*/  LEA.HI.X R14, R10, UR9, R9, 0x2, P0 ;  /* 0x000000090a0e7c11 */ /* 0x000fe400080f1409 */
[----:B------:R-:W-:Y:S01]  /*9590*/  IADD3 R33, P0, R4, 0x3000, RZ ;  /* 0x0000300004217810 */ /* 0x000fe20007f1e0ff */
[----:B------:R-:W-:Y:S01]  /*95a0*/  SHFL.IDX PT, R50, R12, 0x1, 0x1c1f ;  /* 0x003c1f000c327f89 */ /* 0x000fe200000e0000 */
[----:B------:R-:W-:Y:S02]  /*95b0*/  SHF.R.U64 R28, R28, 0x3, RZ ;  /* 0x000000031c1c7819 */ /* 0x000fe400000012ff */
[----:B------:R-:W-:Y:S01]  /*95c0*/  LOP3.LUT R32, R33, 0x380, RZ, 0xc0, !PT ;  /* 0x0000038021207812 */ /* 0x000fe200078ec0ff */
[----:B------:R-:W0:Y:S01]  /*95d0*/  SHFL.IDX PT, R21, R14, RZ, 0x1c1f ;  /* 0x001c1fff0e157589 */ /* 0x000e2200000e0000 */
[----:B------:R-:W-:Y:S01]  /*95e0*/  LOP3.LUT R36, R36, R37, RZ, 0x3c, !PT ;  /* 0x0000002524247212 */ /* 0x000fe200078e3cff */
[----:B------:R-:W-:Y:S01]  /*95f0*/  IMAD.X R37, RZ, RZ, R5, P2 ;  /* 0x000000ffff257224 */ /* 0x000fe200010e0605 */
[----:B------:R-:W-:Y:S01]  /*9600*/  SHF.R.U64 R32, R32, 0x3, RZ ;  /* 0x0000000320207819 */ /* 0x000fe200000012ff */
[----:B------:R-:W1:Y:S01]  /*9610*/  SHFL.IDX PT, R51, R14, 0x1, 0x1c1f ;  /* 0x003c1f000e337f89 */ /* 0x000e6200000e0000 */
[----:B------:R-:W-:-:S02]  /*9620*/  LOP3.LUT R56, R57, 0x380, RZ, 0xc0, !PT ;  /* 0x0000038039387812 */ /* 0x000fc400078ec0ff */
[----:B------:R-:W-:Y:S01]  /*9630*/  LOP3.LUT R32, R32, R33, RZ, 0x3c, !PT ;  /* 0x0000002120207212 */ /* 0x000fe200078e3cff */
[--C-:B------:R-:W-:Y:S01]  /*9640*/  IMAD.X R33, RZ, RZ, R5.reuse, P0 ;  /* 0x000000ffff217224 */ /* 0x100fe200000e0605 */
[----:B------:R-:W-:Y:S02]  /*9650*/  IADD3 R61, P0, R4, 0x9000, RZ ;  /* 0x00009000043d7810 */ /* 0x000fe40007f1e0ff */
        /* <DEDUP_REMOVED lines=10> */
[----:B------:R-:W-:Y:S02]  /*9700*/  SHF.R.U64 R60, R60, 0x3, RZ ;  /* 0x000000033c3c7819 */ /* 0x000fe400000012ff */
[----:B------:R-:W-:-:S02]  /*9710*/  LOP3.LUT R10, R11, 0x380, RZ, 0xc0, !PT ;  /* 0x000003800b0a7812 */ /* 0x000fc400078ec0ff */
[----:B------:R-:W-:Y:S02]  /*9720*/  LOP3.LUT R40, R41, 0x380, RZ, 0xc0, !PT ;  /* 0x0000038029287812 */ /* 0x000fe400078ec0ff */
[----:B------:R-:W-:Y:S02]  /*9730*/  LOP3.LUT R44, R45, 0x380, RZ, 0xc0, !PT ;  /* 0x000003802d2c7812 */ /* 0x000fe400078ec0ff */
[----:B------:R-:W-:Y:S02]  /*9740*/  LOP3.LUT R68, R69, 0x380, RZ, 0xc0, !PT ;  /* 0x0000038045447812 */ /* 0x000fe400078ec0ff */
[----:B------:R-:W-:Y:S01]  /*9750*/  LOP3.LUT R56, R56, R57, RZ, 0x3c, !PT ;  /* 0x0000003938387212 */ /* 0x000fe200078e3cff */
[--C-:B------:R-:W-:Y:S01]  /*9760*/  IMAD.X R57, RZ, RZ, R5.reuse, P3 ;  /* 0x000000ffff397224 */ /* 0x100fe200018e0605 */
[----:B------:R-:W-:Y:S01]  /*9770*/  LOP3.LUT R60, R60, R61, RZ, 0x3c, !PT ;  /* 0x0000003d3c3c7212 */ /* 0x000fe200078e3cff */
[----:B------:R-:W-:Y:S01]  /*9780*/  IMAD.X R61, RZ, RZ, R5, P0 ;  /* 0x000000ffff3d7224 */ /* 0x000fe200000e0605 */
[----:B------:R-:W-:-:S02]  /*9790*/  SHF.R.U64 R10, R10, 0x3, RZ ;  /* 0x000000030a0a7819 */ /* 0x000fc400000012ff */
[----:B------:R-:W-:Y:S02]  /*97a0*/  IADD3 R49, P3, R4, 0xa000, RZ ;  /* 0x0000a00004317810 */ /* 0x000fe40007f7e0ff */
[----:B------:R-:W-:Y:S02]  /*97b0*/  SHF.R.U64 R40, R40, 0x3, RZ ;  /* 0x0000000328287819 */ /* 0x000fe400000012ff */
[----:B------:R-:W-:Y:S02]  /*97c0*/  SHF.R.U64 R44, R44, 0x3, RZ ;  /* 0x000000032c2c7819 */ /* 0x000fe400000012ff */
[----:B------:R-:W-:Y:S02]  /*97d0*/  SHF.R.U64 R68, R68, 0x3, RZ ;  /* 0x0000000344447819 */ /* 0x000fe400000012ff */
[----:B------:R-:W-:Y:S02]  /*97e0*/  LOP3.LUT P0, RZ, R201, 0x3, RZ, 0xc0, !PT ;  /* 0x00000003c9ff7812 */ /* 0x000fe4000780c0ff */
[----:B------:R-:W-:Y:S01]  /*97f0*/  LOP3.LUT R10, R10, R11, RZ, 0x3c, !PT ;  /* 0x0000000b0a0a7212 */ /* 0x000fe200078e3cff */
[----:B------:R-:W-:Y:S01]  /*9800*/  IMAD.X R11, RZ, RZ, R5, P2 ;  /* 0x000000ffff0b7224 */ /* 0x000fe200010e0605 */
[----:B------:R-:W-:-:S02]  /*9810*/  LOP3.LUT R48, R49, 0x380, RZ, 0xc0, !PT ;  /* 0x0000038031307812 */ /* 0x000fc400078ec0ff */
[----:B------:R-:W-:Y:S01]  /*9820*/  LOP3.LUT R40, R40, R41, RZ, 0x3c, !PT ;  /* 0x0000002928287212 */ /* 0x000fe200078e3cff */
[--C-:B------:R-:W-:Y:S01]  /*9830*/  IMAD.X R41, RZ, RZ, R5.reuse, P6 ;  /* 0x000000ffff297224 */ /* 0x100fe200030e0605 */
[----:B------:R-:W-:Y:S01]  /*9840*/  LOP3.LUT R44, R44, R45, RZ, 0x3c, !PT ;  /* 0x0000002d2c2c7212 */ /* 0x000fe200078e3cff */
[--C-:B------:R-:W-:Y:S01]  /*9850*/  IMAD.X R45, RZ, RZ, R5.reuse, P5 ;  /* 0x000000ffff2d7224 */ /* 0x100fe200028e0605 */
[----:B------:R-:W-:Y:S01]  /*9860*/  LOP3.LUT R68, R68, R69, RZ, 0x3c, !PT ;  /* 0x0000004544447212 */ /* 0x000fe200078e3cff */
[----:B------:R-:W-:Y:S01]  /*9870*/  IMAD.X R69, RZ, RZ, R5, P4 ;  /* 0x000000ffff457224 */ /* 0x000fe200020e0605 */
[-C--:B------:R-:W-:Y:S02]  /*9880*/  ISETP.GE.OR P2, PT, R26, R85.reuse, P0 ;  /* 0x000000551a00720c */ /* 0x080fe40000746670 */
[----:B------:R-:W-:Y:S02]  /*9890*/  ISETP.GE.OR P0, PT, R6, R85, P0 ;  /* 0x000000550600720c */ /* 0x000fe40000706670 */
[----:B------:R-:W-:-:S02]  /*98a0*/  IADD3 R77, P6, R4, 0xc000, RZ ;  /* 0x0000c000044d7810 */ /* 0x000fc40007fde0ff */
[C---:B------:R-:W-:Y:S02]  /*98b0*/  IADD3 R73, P5, R4.reuse, 0xd000, RZ ;  /* 0x0000d00004497810 */ /* 0x040fe40007fbe0ff */
[C---:B------:R-:W-:Y:S02]  /*98c0*/  IADD3 R65, P4, R4.reuse, 0xe000, RZ ;  /* 0x0000e00004417810 */ /* 0x040fe40007f9e0ff */
[----:B------:R-:W-:Y:S02]  /*98d0*/  LOP3.LUT R13, R4, 0x380, RZ, 0xc0, !PT ;  /* 0x00000380040d7812 */ /* 0x000fe400078ec0ff */
[----:B------:R-:W-:Y:S01]  /*98e0*/  SHF.R.U64 R48, R48, 0x3, RZ ;  /* 0x0000000330307819 */ /* 0x000fe200000012ff */
[----:B0-----:R0:W-:Y:S01]  /*98f0*/  @!P2 ST.E desc[UR40][R20.64], R8 ;  /* 0x000000081400a985 */ /* 0x0011e2000c101928 */
[----:B------:R-:W-:Y:S02]  /*9900*/  LOP3.LUT R76, R77, 0x380, RZ, 0xc0, !PT ;  /* 0x000003804d4c7812 */ /* 0x000fe400078ec0ff */
[----:B------:R-:W-:Y:S01]  /*9910*/  LOP3.LUT R72, R73, 0x380, RZ, 0xc0, !PT ;  /* 0x0000038049487812 */ /* 0x000fe200078ec0ff */
[----:B-1----:R1:W-:Y:S01]  /*9920*/  @!P0 ST.E desc[UR40][R50.64], R3 ;  /* 0x0000000332008985 */ /* 0x0023e2000c101928 */
[----:B------:R-:W-:-:S02]  /*9930*/  LOP3.LUT R64, R65, 0x380, RZ, 0xc0, !PT ;  /* 0x0000038041407812 */ /* 0x000fc400078ec0ff */
[----:B------:R-:W-:Y:S01]  /*9940*/  SHF.R.U64 R13, R13, 0x3, RZ ;  /* 0x000000030d0d7819 */ /* 0x000fe200000012ff */
[----:B------:R-:W-:Y:S01]  /*9950*/  UIMAD UR7, UR11, UR12, URZ ;  /* 0x0000000c0b0772a4 */ /* 0x000fe2000f8e023f */
[----:B------:R-:W-:Y:S01]  /*9960*/  LOP3.LUT R48, R48, R49, RZ, 0x3c, !PT ;  /* 0x0000003130307212 */ /* 0x000fe200078e3cff */
[--C-:B------:R-:W-:Y:S01]  /*9970*/  IMAD.X R49, RZ, RZ, R5.reuse, P3 ;  /* 0x000000ffff317224 */ /* 0x100fe200018e0605 */
[----:B------:R-:W-:Y:S01]  /*9980*/  IADD3 R9, P3, R4, 0xf000, RZ ;  /* 0x0000f00004097810 */ /* 0x000fe20007f7e0ff */
[----:B0-----:R-:W0:Y:S01]  /*9990*/  @P1 LDC R21, c[0x0][0xbf0] ;  /* 0x0002fc00ff151b82 */ /* 0x001e220000000800 */
[----:B------:R-:W-:Y:S01]  /*99a0*/  SHF.R.U64 R76, R76, 0x3, RZ ;  /* 0x000000034c4c7819 */ /* 0x000fe200000012ff */
[----:B------:R-:W-:Y:S01]  /*99b0*/  UIMAD.WIDE.U32 UR8, UR4, UR12, URZ ;  /* 0x0000000c040872a5 */ /* 0x000fe2000f8e003f */
[----:B------:R-:W-:Y:S01]  /*99c0*/  SHF.R.U64 R72, R72, 0x3, RZ ;  /* 0x0000000348487819 */ /* 0x000fe200000012ff */
[--C-:B------:R-:W-:Y:S01]  /*99d0*/  IMAD.X R53, RZ, RZ, R5.reuse, P3 ;  /* 0x000000ffff357224 */ /* 0x100fe200018e0605 */
[----:B------:R-:W-:Y:S01]  /*99e0*/  SHF.R.U64 R64, R64, 0x3, RZ ;  /* 0x0000000340407819 */ /* 0x000fe200000012ff */
[----:B------:R-:W-:Y:S01]  /*99f0*/  UIMAD UR7, UR4, UR13, UR7 ;  /* 0x0000000d040772a4 */ /* 0x000fe2000f8e0207 */
[----:B------:R-:W-:Y:S01]  /*9a00*/  LOP3.LUT R4, R13, R4, RZ, 0x3c, !PT ;  /* 0x000000040d047212 */ /* 0x000fe200078e3cff */
[----:B------:R-:W-:Y:S01]  /*9a10*/  ULDC.64 UR10, c[0x0][0xae8] ;  /* 0x0002ba00000a7ab9 */ /* 0x000fe20000000a00 */
[----:B------:R-:W-:Y:S01]  /*9a20*/  LOP3.LUT R76, R76, R77, RZ, 0x3c, !PT ;  /* 0x0000004d4c4c7212 */ /* 0x000fe200078e3cff */
[--C-:B------:R-:W-:Y:S01]  /*9a30*/  IMAD.X R77, RZ, RZ, R5.reuse, P6 ;  /* 0x000000ffff4d7224 */ /* 0x100fe200030e0605 */
[----:B------:R-:W-:Y:S01]  /*9a40*/  LOP3.LUT R72, R72, R73, RZ, 0x3c, !PT ;  /* 0x0000004948487212 */ /* 0x000fe200078e3cff */
[--C-:B------:R-:W-:Y:S01]  /*9a50*/  IMAD.X R73, RZ, RZ, R5.reuse, P5 ;  /* 0x000000ffff497224 */ /* 0x100fe200028e0605 */
[----:B------:R-:W-:Y:S01]  /*9a60*/  LOP3.LUT R64, R64, R65, RZ, 0x3c, !PT ;  /* 0x0000004140407212 */ /* 0x000fe200078e3cff */
[----:B------:R-:W-:Y:S01]  /*9a70*/  IMAD.X R65, RZ, RZ, R5, P4 ;  /* 0x000000ffff417224 */ /* 0x000fe200020e0605 */
[----:B------:R2:W5:Y:S01]  /*9a80*/  LD.E.128 R12, desc[UR40][R4.64] ;  /* 0x00000028040c7980 */ /* 0x000562000c101d00 */
[----:B------:R-:W-:Y:S01]  /*9a90*/  LOP3.LUT R0, R9, 0x380, RZ, 0xc0, !PT ;  /* 0x0000038009007812 */ /* 0x000fe200078ec0ff */
[----:B------:R-:W-:-:S02]  /*9aa0*/  UIADD3 UR9, UR9, UR7, URZ ;  /* 0x0000000709097290 */ /* 0x000fc4000fffe03f */
[----:B------:R-:W-:Y:S01]  /*9ab0*/  UIMAD UR4, UR14, UR10, URZ ;  /* 0x0000000a0e0472a4 */ /* 0x000fe2000f8e023f */
[----:B------:R-:W-:Y:S01]  /*9ac0*/  SHF.R.U64 R0, R0, 0x3, RZ ;  /* 0x0000000300007819 */ /* 0x000fe200000012ff */
[----:B------:R-:W5:Y:S03]  /*9ad0*/  LD.E.128 R24, desc[UR40][R24.64] ;  /* 0x0000002818187980 */ /* 0x000f66000c101d00 */
[----:B------:R-:W-:Y:S01]  /*9ae0*/  LOP3.LUT R52, R0, R9, RZ, 0x3c, !PT ;  /* 0x0000000900347212 */ /* 0x000fe200078e3cff */
[----:B--2---:R-:W2:Y:S01]  /*9af0*/  @P1 LDC R5, c[0x0][0xbec] ;  /* 0x0002fb00ff051b82 */ /* 0x004ea20000000800 */
[----:B------:R-:W-:Y:S01]  /*9b00*/  IMAD R0, R23, 0x20, R200 ;  /* 0x0000002017007824 */ /* 0x000fe200078e02c8 */
[----:B------:R-:W-:Y:S01]  /*9b10*/  UIMAD UR4, UR43, UR11, UR4 ;  /* 0x0000000b2b0472a4 */ /* 0x000fe2000f8e0204 */
[----:B------:R-:W5:Y:S01]  /*9b20*/  LD.E.128 R28, desc[UR40][R28.64] ;  /* 0x000000281c1c7980 */ /* 0x000f62000c101d00 */
[----:B------:R-:W-:Y:S01]  /*9b30*/  UIMAD.WIDE.U32 UR8, UR43, UR10, UR8 ;  /* 0x0000000a2b0872a5 */ /* 0x000fe2000f8e0008 */
[----:B------:R-:W-:-:S02]  /*9b40*/  VIADD R20, R0, UR39 ;  /* 0x0000002700147c36 */ /* 0x000fc40008000000 */
[----:B------:R-:W-:Y:S01]  /*9b50*/  ULDC.64 UR10, c[0x0][0xaf0] ;  /* 0x0002bc00000a7ab9 */ /* 0x000fe20000000a00 */
[----:B------:R-:W-:Y:S01]  /*9b60*/  UIADD3 UR9, UR9, UR4, URZ ;  /* 0x0000000409097290 */ /* 0x000fe2000fffe03f */
[----:B------:R-:W5:Y:S01]  /*9b70*/  LD.E.128 R32, desc[UR40][R32.64] ;  /* 0x0000002820207980 */ /* 0x000f62000c101d00 */
[----:B------:R-:W-:Y:S01]  /*9b80*/  UIMAD UR4, UR45, UR10, URZ ;  /* 0x0000000a2d0472a4 */ /* 0x000fe2000f8e023f */
[----:B-1----:R-:W-:Y:S01]  /*9b90*/  IMAD.MOV.U32 R3, RZ, RZ, R20 ;  /* 0x000000ffff037224 */ /* 0x002fe200078e0014 */
[----:B------:R-:W-:Y:S01]  /*9ba0*/  UIMAD.WIDE.U32 UR8, UR46, UR10, UR8 ;  /* 0x0000000a2e0872a5 */ /* 0x000fe2000f8e0008 */
[----:B------:R-:W5:Y:S01]  /*9bb0*/  LD.E.128 R56, desc[UR40][R56.64] ;  /* 0x0000002838387980 */ /* 0x000f62000c101d00 */
[----:B------:R-:W-:-:S03]  /*9bc0*/  UIMAD UR4, UR46, UR11, UR4 ;  /* 0x0000000b2e0472a4 */ /* 0x000fc6000f8e0204 */
[----:B------:R-:W-:Y:S01]  /*9bd0*/  ULDC.64 UR10, c[0x0][0xae0] ;  /* 0x0002b800000a7ab9 */ /* 0x000fe20000000a00 */
[----:B------:R-:W5:Y:S04]  /*9be0*/  LD.E.128 R36, desc[UR40][R36.64] ;  /* 0x0000002824247980 */ /* 0x000f68000c101d00 */
[----:B------:R-:W5:Y:S01]  /*9bf0*/  LD.E.128 R40, desc[UR40][R40.64] ;  /* 0x0000002828287980 */ /* 0x000f62000c101d00 */
[----:B--2---:R-:W-:-:S03]  /*9c00*/  @P1 IMAD.HI.U32 R0, R20, R5, RZ ;  /* 0x0000000514001227 */ /* 0x004fc600078e00ff */
[----:B------:R-:W5:Y:S02]  /*9c10*/  LD.E.128 R44, desc[UR40][R44.64] ;  /* 0x000000282c2c7980 */ /* 0x000f64000c101d00 */
[----:B0-----:R-:W-:Y:S01]  /*9c20*/  @P1 SHF.R.U32.HI R3, RZ, R21, R0 ;  /* 0x00000015ff031219 */ /* 0x001fe20000011600 */
[----:B------:R-:W-:Y:S01]  /*9c30*/  UIADD3 UR4, UR9, UR4, URZ ;  /* 0x0000000409047290 */ /* 0x000fe2000fffe03f */
        /* <DEDUP_REMOVED lines=10> */
[----:B------:R-:W-:Y:S01]  /*9ce0*/  IMAD.U32 R5, RZ, RZ, UR4 ;  /* 0x00000004ff057e24 */ /* 0x000fe2000f8e00ff */
[----:B------:R-:W-:Y:S01]  /*9cf0*/  ULDC.64 UR8, c[0x0][0xad8] ;  /* 0x0002b60000087ab9 */ /* 0x000fe20000000a00 */
[----:B------:R-:W-:Y:S01]  /*9d00*/  IMAD R81, R3, UR11, R0 ;  /* 0x0000000b03517c24 */ /* 0x000fe2000f8e0200 */
[----:B------:R-:W5:Y:S01]  /*9d10*/  LD.E.128 R76, desc[UR40][R76.64] ;  /* 0x000000284c4c7980 */ /* 0x000f62000c101d00 */
[----:B------:R-:W-:-:S03]  /*9d20*/  SHF.R.S32.HI R0, RZ, 0x1f, R21 ;  /* 0x0000001fff007819 */ /* 0x000fc60000011415 */
[----:B------:R-:W5:Y:S01]  /*9d30*/  LD.E.128 R72, desc[UR40][R72.64] ;  /* 0x0000002848487980 */ /* 0x000f62000c101d00 */
[----:B------:R-:W-:-:S03]  /*9d40*/  IMAD.WIDE.U32 R4, R3, UR10, R4 ;  /* 0x0000000a03047c25 */ /* 0x000fc6000f8e0004 */
        /* <DEDUP_REMOVED lines=24> */
[----:B------:R0:W1:Y:S01]  /*9ed0*/  SHFL.IDX PT, R87, R6, RZ, 0x181f ;  /* 0x00181fff06577589 */ /* 0x00006200000e0000 */
[----:B------:R-:W-:Y:S03]  /*9ee0*/  BSSY B1, `(.L_x_4633) ;  /* 0x0000015000017945 */ /* 0x000fe60003800000 */
[----:B------:R0:W2:Y:S01]  /*9ef0*/  SHFL.IDX PT, R83, R3, RZ, 0x181f ;  /* 0x00181fff03537589 */ /* 0x0000a200000e0000 */
        /* <DEDUP_REMOVED lines=19> */
.L_x_4634:
[----:B------:R-:W-:Y:S05]  /*a030*/  BSYNC B1 ;  /* 0x0000000000017941 */ /* 0x000fea0003800000 */
.L_x_4633:
        /* <DEDUP_REMOVED lines=21> */
.L_x_4636:
[----:B------:R-:W-:Y:S05]  /*a190*/  BSYNC B1 ;  /* 0x0000000000017941 */ /* 0x000fea0003800000 */
.L_x_4635:
        /* <DEDUP_REMOVED lines=21> */
.L_x_4638:
[----:B------:R-:W-:Y:S05]  /*a2f0*/  BSYNC B1 ;  /* 0x0000000000017941 */ /* 0x000fea0003800000 */
.L_x_4637:
[----:B------:R-:W-:Y:S01]  /*a300*/  VIADD R0, R84, 0x60 ;  /* 0x0000006054007836 */ /* 0x000fe20000000000 */
[----:B0--3--:R-:W0:Y:S04]  /*a310*/  SHFL.IDX PT, R3, R3, 0x3, 0x181f ;  /* 0x00781f0003037f89 */ /* 0x009e2800000e0000 */
[----:B------:R-:W-:Y:S01]  /*a320*/  ISETP.GE.AND P0, PT, R0, R85, PT ;  /* 0x000000550000720c */ /* 0x000fe20003f06270 */
[----:B----4-:R3:W4:-:S12]  /*a330*/  SHFL.IDX PT, R21, R6, 0x3, 0x181f ;  /* 0x00781f0006157f89 */ /* 0x01071800000e0000 */
[----:B---3--:R-:W-:Y:S05]  /*a340*/  @P0 BRA `(.L_x_4639) ;  /* 0x0000000c00a80947 */ /* 0x008fea0003800000 */
[----:B------:R-:W-:Y:S02]  /*a350*/  ULDC UR4, c[0x0][0xac8] ;  /* 0x0002b20000047ab9 */ /* 0x000fe40000000800 */
[----:B------:R-:W-:Y:S02]  /*a360*/  ISETP.GE.AND P3, PT, R2, UR4, PT ;  /* 0x0000000402007c0c */ /* 0x000fe4000bf66270 */
[----:B------:R-:W-:Y:S02]  /*a370*/  ISETP.GE.AND P4, PT, R19, UR4, PT ;  /* 0x0000000413007c0c */ /* 0x000fe4000bf86270 */
[----:B------:R-:W-:-:S09]  /*a380*/  ISETP.GE.AND P5, PT, R18, UR4, PT ;  /* 0x0000000412007c0c */ /* 0x000fd2000bfa6270 */
[-C--:B----4-:R-:W-:Y:S02]  /*a390*/  @!P3 LEA R4, P0, R2, R21.reuse, 0x1 ;  /* 0x000000150204b211 */ /* 0x090fe400078008ff */
[CC--:B------:R-:W-:Y:S02]  /*a3a0*/  @!P4 LEA R12, P1, R19.reuse, R21.reuse, 0x1 ;  /* 0x00000015130cc211 */ /* 0x0c0fe400078208ff */
[----:B------:R-:W-:Y:S02]  /*a3b0*/  @!P5 LEA R14, P2, R18, R21, 0x1 ;  /* 0x00000015120ed211 */ /* 0x000fe400078408ff */
        /* <DEDUP_REMOVED lines=12> */
.L_x_4631:
        /* <DEDUP_REMOVED lines=33> */
.L_x_4640:
[----:B------:R-:W-:Y:S01]  /*a690*/  USEL UR46, UR46, URZ, !UP0 ;  /* 0x0000003f2e2e7287 */ /* 0x000fe2000c000000 */
[----:B------:R-:W-:Y:S01]  /*a6a0*/  BSSY B1, `(.L_x_4641) ;  /* 0x000002c000017945 */ /* 0x000fe20003800000 */
[----:B------:R-:W-:-:S03]  /*a6b0*/  USEL UR45, UR45, URZ, !UP0 ;  /* 0x0000003f2d2d7287 */ /* 0x000fc6000c000000 */
[----:B------:R-:W-:Y:S09]  /*a6c0*/  @P1 BRA `(.L_x_4642) ;  /* 0x0000000000a41947 */ /* 0x000ff20003800000 */
        /* <DEDUP_REMOVED lines=41> */
.L_x_4642:
[----:B------:R-:W-:Y:S05]  /*a960*/  BSYNC B1 ;  /* 0x0000000000017941 */ /* 0x000fea0003800000 */
.L_x_4641:
[----:B------:R-:W1:Y:S01]  /*a970*/  @P0 LDC R5, c[0x0][0xbf0] ;  /* 0x0002fc00ff050b82 */ /* 0x000e620000000800 */
[----:B------:R-:W-:Y:S01]  /*a980*/  ULDC.64 UR12, c[0x0][0xaa0] ;  /* 0x0002a800000c7ab9 */ /* 0x000fe20000000a00 */
[----:B0-----:R-:W-:Y:S01]  /*a990*/  IMAD R3, R23, 0x20, R200 ;  /* 0x0000002017037824 */ /* 0x001fe200078e02c8 */
[----:B------:R-:W-:Y:S01]  /*a9a0*/  UIMAD UR7, UR10, UR12, URZ ;  /* 0x0000000c0a0772a4 */ /* 0x000fe2000f8e023f */
[----:B------:R-:W-:Y:S01]  /*a9b0*/  BSSY B1, `(.L_x_4643) ;  /* 0x0000041000017945 */ /* 0x000fe20003800000 */
[----:B------:R-:W-:Y:S01]  /*a9c0*/  UIMAD.WIDE.U32 UR8, UR4, UR12, URZ ;  /* 0x0000000c040872a5 */ /* 0x000fe2000f8e003f */
[----:B------:R-:W-:Y:S01]  /*a9d0*/  VIADD R8, R3, UR39 ;  /* 0x0000002703087c36 */ /* 0x000fe20008000000 */
[----:B------:R-:W-:-:S03]  /*a9e0*/  UIMAD UR7, UR4, UR13, UR7 ;  /* 0x0000000d040772a4 */ /* 0x000fc6000f8e0207 */
[----:B------:R-:W-:Y:S01]  /*a9f0*/  ULDC.64 UR12, c[0x0][0xae8] ;  /* 0x0002ba00000c7ab9 */ /* 0x000fe20000000a00 */
[----:B------:R-:W-:Y:S01]  /*aa00*/  UIADD3 UR9, UR9, UR7, URZ ;  /* 0x0000000709097290 */ /* 0x000fe2000fffe03f */
[----:B------:R-:W-:Y:S01]  /*aa10*/  @P0 IMAD.HI.U32 R4, R8, R11, RZ ;  /* 0x0000000b08040227 */ /* 0x000fe200078e00ff */
[----:B------:R-:W-:Y:S02]  /*aa20*/  UIMAD UR4, UR11, UR12, URZ ;  /* 0x0000000c0b0472a4 */ /* 0x000fe4000f8e023f */
        /* <DEDUP_REMOVED lines=57> */
.L_x_4644:
[----:B------:R-:W-:Y:S05]  /*adc0*/  BSYNC B1 ;  /* 0x0000000000017941 */ /* 0x000fea0003800000 */
.L_x_4643:
        /* <DEDUP_REMOVED lines=21> */
.L_x_4646:
[----:B------:R-:W-:Y:S05]  /*af20*/  BSYNC B1 ;  /* 0x0000000000017941 */ /* 0x000fea0003800000 */
.L_x_4645:
        /* <DEDUP_REMOVED lines=21> */
.L_x_4648:
[----:B------:R-:W-:Y:S05]  /*b080*/  BSYNC B1 ;  /* 0x0000000000017941 */ /* 0x000fea0003800000 */
.L_x_4647:
        /* <DEDUP_REMOVED lines=22> */
.L_x_4639:
[----:B------:R-:W-:Y:S05]  /*b1f0*/  BSYNC B0 ;  /* 0x0000000000007941 */ /* 0x000fea0003800000 */
.L_x_4630:
[----:B------:R-:W-:Y:S02]  /*b200*/  ULDC UR4, c[0x0][0xc3c] ;  /* 0x00030f0000047ab9 */ /* 0x000fe40000000800 */
[----:B------:R-:W-:-:S13]  /*b210*/  ISETP.GE.AND P0, PT, R7, UR4, PT ;  /* 0x0000000407007c0c */ /* 0x000fda000bf06270 */
[----:B------:R-:W-:Y:S05]  /*b220*/  @!P0 BRA `(.L_x_4649) ;  /* 0xffffff5c000c8947 */ /* 0x000fea000383ffff */
[----:B------:R-:W-:Y:S05]  /*b230*/  EXIT ;  /* 0x000000000000794d */ /* 0x000fea0003800000 */
.L_x_4594:
[----:B------:R-:W-:-:S08]  /*b240*/  NOP ;  /* 0x0000000000007918 */ /* 0x000fd00000000000 */
[----:B------:R-:W0:-:S00]  /*b250*/  USETMAXREG.DEALLOC.CTAPOOL 0x18 ;  /* 0x00000018000079c8 */ /* 0x000e0000080e0500 */
[----:B0-----:R-:W-:Y:S01]  /*b260*/  LOP3.LUT R0, R0, 0x3, RZ, 0xc0, !PT ;  /* 0x0000000300007812 */ /* 0x001fe200078ec0ff */
[----:B------:R-:W-:-:S05]  /*b270*/  IMAD.MOV.U32 R4, RZ, RZ, RZ ;  /* 0x000000ffff047224 */ /* 0x000fca00078e00ff */
[----:B------:R-:W0:Y:S02]  /*b280*/  SHFL.IDX PT, R0, R0, RZ, 0x1f ;  /* 0x00001fff00007589 */ /* 0x000e2400000e0000 */
[----:B0-----:R-:W-:-:S04]  /*b290*/  ISETP.NE.AND P0, PT, R0, RZ, PT ;  /* 0x000000ff0000720c */ /* 0x001fc80003f05270 */
[----:B------:R-:W-:-:S05]  /*b2a0*/  P2R R0, PR, RZ, 0x1 ;  /* 0x00000001ff007803 */ /* 0x000fca0000000000 */
[----:B------:R0:W-:Y:S04]  /*b2b0*/  STL [R1+0x50], R0 ;  /* 0x0000500001007387 */ /* 0x0001e80000100800 */
        /* <DEDUP_REMOVED lines=8> */
.L_x_4650:
        /* <DEDUP_REMOVED lines=42> */
.L_x_4656:
        /* <DEDUP_REMOVED lines=12> */
.L_x_4655:
[----:B------:R-:W-:Y:S05]  /*b6a0*/  BSYNC B0 ;  /* 0x0000000000007941 */ /* 0x000fea0003800000 */
.L_x_4654:
        /* <DEDUP_REMOVED lines=21> */
.L_x_4652:
        /* <DEDUP_REMOVED lines=20> */
.L_x_4657:
        /* <DEDUP_REMOVED lines=56> */
.L_x_4653:
[----:B------:R-:W-:Y:S02]  /*bcc0*/  IMAD.MOV.U32 R17, RZ, RZ, RZ ;  /* 0x000000ffff117224 */ /* 0x000fe400078e00ff */
[----:B------:R-:W-:Y:S02]  /*bcd0*/  IMAD.U32 R16, RZ, RZ, UR6 ;  /* 0x00000006ff107e24 */ /* 0x000fe4000f8e00ff */
[----:B------:R-:W-:-:S07]  /*bce0*/  IMAD.MOV.U32 R18, RZ, RZ, RZ ;  /* 0x000000ffff127224 */ /* 0x000fce00078e00ff */
.L_x_4658:
[----:B------:R-:W-:-:S13]  /*bcf0*/  ISETP.NE.AND P0, PT, R0, RZ, PT ;  /* 0x000000ff0000720c */ /* 0x000fda0003f05270 */
[----:B------:R-:W1:Y:S01]  /*bd00*/  @!P0 S2R R3, SR_CgaCtaId ;  /* 0x0000000000038919 */ /* 0x000e620000008800 */
[----:B------:R-:W-:-:S04]  /*bd10*/  @!P0 MOV R0, 0x400 ;  /* 0x0000040000008802 */ /* 0x000fc80000000f00 */
[----:B-1----:R-:W-:-:S05]  /*bd20*/  @!P0 LEA R0, R3, R0, 0x18 ;  /* 0x0000000003008211 */ /* 0x002fca00078ec0ff */
[----:B------:R1:W-:Y:S01]  /*bd30*/  @!P0 STS.128 [R0+0x228d0], R16 ;  /* 0x0228d01000008388 */ /* 0x0003e20000000c00 */
[----:B------:R-:W-:Y:S06]  /*bd40*/  BAR.ARV 0x5, 0x180 ;  /* 0x0146000000007b1d */ /* 0x000fec0000002000 */
.L_x_4651:
[----:B01----:R-:W-:Y:S01]  /*bd50*/  IMAD.MOV.U32 R0, RZ, RZ, 0x1 ;  /* 0x00000001ff007424 */ /* 0x003fe200078e00ff */
[----:B------:R0:W-:Y:S01]  /*bd60*/  STL [R1+0x3c], RZ ;  /* 0x00003cff01007387 */ /* 0x0001e20000100800 */
[----:B------:R-:W-:Y:S02]  /*bd70*/  ULDC UR4, c[0x0][0xc3c] ;  /* 0x00030f0000047ab9 */ /* 0x000fe40000000800 */
[----:B--2---:R-:W-:Y:S01]  /*bd80*/  ISETP.GE.AND P0, PT, R19, UR4, PT ;  /* 0x0000000413007c0c */ /* 0x004fe2000bf06270 */
        /* <DEDUP_REMOVED lines=12> */
[----:B------:R-:W-:-:S04]  /*be50*/  LOP3.LUT R2, R0, 0x1f8, RZ, 0xc0, !PT ;  /* 0x000001f800027812 */ /* 0x000fc800078ec0ff */
        /* <DEDUP_REMOVED lines=14> */
.L_x_4761:
[----:B01--4-:R-:W0:Y:S02]  /*bf40*/  LDC.64 R2, c[0x0][0xc88] ;  /* 0x00032200ff027b82 */ /* 0x013e240000000a00 */
[----:B0-----:R-:W-:-:S05]  /*bf50*/  IMAD.WIDE R2, R19, 0x4, R2 ;  /* 0x0000000413027825 */ /* 0x001fca00078e0202 */
        /* <DEDUP_REMOVED lines=54> */
.L_x_4660:
[----:B------:R-:W-:Y:S01]  /*c2c0*/  IMAD.MOV.U32 R2, RZ, RZ, R12 ;  /* 0x000000ffff027224 */ /* 0x000fe200078e000c */
        /* <DEDUP_REMOVED lines=11> */
.L_x_4661:
[----:B------:R-:W-:Y:S05]  /*c380*/  @!P0 BRA `(.L_x_4662) ;  /* 0x00000000000c8947 */ /* 0x000fea0003800000 */
[----:B------:R-:W2:Y:S04]  /*c390*/  LDG.E R6, desc[UR40][R4.64] ;  /* 0x0000002804067981 */ /* 0x000ea8000c1e1900 */
[----:B------:R-:W2:Y:S02]  /*c3a0*/  LDG.E R4, desc[UR40][R4.64+0x4] ;  /* 0x0000042804047981 */ /* 0x000ea4000c1e1900 */
[----:B--2---:R-:W-:-:S07]  /*c3b0*/  IMAD.IADD R6, R4, 0x1, -R6 ;  /* 0x0000000104067824 */ /* 0x004fce00078e0a06 */
.L_x_4662:
[----:B-----5:R-:W-:Y:S01]  /*c3c0*/  IMAD.IADD R6, R6, 0x1, -R0 ;  /* 0x0000000106067824 */ /* 0x020fe200078e0a00 */
[----:B------:R-:W-:Y:S01]  /*c3d0*/  BSSY B7, `(.L_x_4663) ;  /* 0x0000425000077945 */ /* 0x000fe20003800000 */
[----:B------:R-:W3:Y:S02]  /*c3e0*/  LDC R0, c[0x0][0x448] ;  /* 0x00011200ff007b82 */ /* 0x000ee40000000800 */
[----:B---3--:R-:W-:Y:S01]  /*c3f0*/  ISETP.NE.AND P0, PT, R0, 0x1, PT ;  /* 0x000000010000780c */ /* 0x008fe20003f05270 */
[----:B------:R-:W-:-:S04]  /*c400*/  IMAD.SHL.U32 R0, R17, 0x80, RZ ;  /* 0x0000008011007824 */ /* 0x000fc800078e00ff */
[----:B------:R-:W-:-:S08]  /*c410*/  VIADD R0, R0, 0x7f ;  /* 0x0000007f00007836 */ /* 0x000fd00000000000 */
[----:B------:R-:W3:Y:S08]  /*c420*/  @P0 LDC R2, c[0x0][0x44c] ;  /* 0x00011300ff020b82 */ /* 0x000ef00000000800 */
[----:B------:R-:W4:Y:S01]  /*c430*/  @P0 LDC R3, c[0x0][0x450] ;  /* 0x00011400ff030b82 */ /* 0x000f220000000800 */
[----:B---3--:R-:W-:-:S05]  /*c440*/  @P0 IMAD.HI.U32 R2, R0, R2, RZ ;  /* 0x0000000200020227 */ /* 0x008fca00078e00ff */
[----:B----4-:R-:W-:Y:S01]  /*c450*/  @P0 SHF.R.U32.HI R0, RZ, R3, R2 ;  /* 0x00000003ff000219 */ /* 0x010fe20000011602 */
[C---:B------:R-:W-:Y:S01]  /*c460*/  VIADD R2, R6.reuse, 0x5f ;  /* 0x0000005f06027836 */ /* 0x040fe20000000000 */
[----:B------:R-:W-:-:S03]  /*c470*/  IADD3 R6, R6, 0x60, -R9 ;  /* 0x0000006006067810 */ /* 0x000fc60007ffe809 */
[----:B------:R-:W-:-:S04]  /*c480*/  IMAD.HI R2, R2, 0x2aaaaaab, RZ ;  /* 0x2aaaaaab02027827 */ /* 0x000fc800078e02ff */
[----:B------:R-:W-:Y:S01]  /*c490*/  IMAD.IADD R0, R6, 0x1, R0 ;  /* 0x0000000106007824 */ /* 0x000fe200078e0200 */
[----:B------:R-:W-:-:S03]  /*c4a0*/  SHF.R.U32.HI R3, RZ, 0x1f, R2 ;  /* 0x0000001fff037819 */ /* 0x000fc60000011602 */
[----:B------:R-:W-:Y:S01]  /*c4b0*/  IMAD.HI R0, R0, 0x2aaaaaab, RZ ;  /* 0x2aaaaaab00007827 */ /* 0x000fe200078e02ff */
[----:B------:R-:W-:-:S04]  /*c4c0*/  LEA.HI.SX32 R3, R2, R3, 0x1c ;  /* 0x0000000302037211 */ /* 0x000fc800078fe2ff */
[----:B------:R-:W-:-:S04]  /*c4d0*/  SHF.R.U32.HI R2, RZ, 0x1f, R0 ;  /* 0x0000001fff027819 */ /* 0x000fc80000011600 */
[----:B------:R-:W-:-:S04]  /*c4e0*/  LEA.HI.SX32 R2, R0, R2, 0x1c ;  /* 0x0000000200027211 */ /* 0x000fc800078fe2ff */
[----:B------:R-:W-:-:S04]  /*c4f0*/  VIMNMX R4, R3, R2, PT ;  /* 0x0000000203047248 */ /* 0x000fc80003fe0100 */
[----:B------:R-:W-:Y:S01]  /*c500*/  ISETP.GT.AND P0, PT, R4, RZ, PT ;  /* 0x000000ff0400720c */ /* 0x000fe20003f04270 */
        /* <DEDUP_REMOVED lines=19> */
.L_x_4664:
        /* <DEDUP_REMOVED lines=21> */
.L_x_4667:
[----:B------:R-:W-:Y:S05]  /*c790*/  BSYNC B6 ;  /* 0x0000000000067941 */ /* 0x000fea0003800000 */
.L_x_4666:
        /* <DEDUP_REMOVED lines=21> */
.L_x_4670:
        /* <DEDUP_REMOVED lines=16> */
.L_x_4669:
[----:B------:R-:W-:Y:S05]  /*c9f0*/  BSYNC B6 ;  /* 0x0000000000067941 */ /* 0x000fea0003800000 */
.L_x_4668:
        /* <DEDUP_REMOVED lines=10> */
[----:B--2---:R2:W3:Y:S02]  /*caa0*/  @P0 LDG.E R7, desc[UR40][R2.64] ;  /* 0x0000002802070981 */ /* 0x0044e4000c1e1900 */
[----:B--2---:R-:W2:Y:S01]  /*cab0*/  LDC.64 R2, c[0x0][0x418] ;  /* 0x00010600ff027b82 */ /* 0x004ea20000000a00 */
[----:B-----5:R-:W-:Y:S01]  /*cac0*/  VIADD R4, R0, 0xffffffff ;  /* 0xffffffff00047836 */ /* 0x020fe20000000000 */
[----:B---3--:R-:W-:Y:S01]  /*cad0*/  SHF.R.S32.HI R8, RZ, 0x1f, R7 ;  /* 0x0000001fff087819 */ /* 0x008fe20000011407 */
[----:B------:R3:W-:Y:S04]  /*cae0*/  @P0 STL [R1+0xc], R7 ;  /* 0x00000c0701000387 */ /* 0x0007e80000100800 */
        /* <DEDUP_REMOVED lines=10> */
.L_x_4777:
[----:B------:R-:W-:Y:S01]  /*cb90*/  PLOP3.LUT P1, PT, PT, PT, PT, 0x8, 0x0 ;  /* 0x000000000000781c */ /* 0x000fe20003f2e170 */
[----:B------:R4:W-:Y:S01]  /*cba0*/  STL [R1], R0 ;  /* 0x0000000001007387 */ /* 0x0009e20000100800 */
[----:B---3--:R-:W-:-:S03]  /*cbb0*/  ISETP.NE.AND P0, PT, R14, RZ, PT ;  /* 0x000000ff0e00720c */ /* 0x008fc60003f05270 */
[----:B------:R3:W-:Y:S01]  /*cbc0*/  STL [R1+0x28], R4 ;  /* 0x0000280401007387 */ /* 0x0007e20000100800 */
[----:B----4-:R-:W-:-:S05]  /*cbd0*/  P2R R0, PR, RZ, 0x2 ;  /* 0x00000002ff007803 */ /* 0x010fca0000000000 */
[----:B------:R3:W-:Y:S04]  /*cbe0*/  STL [R1+0x18], R0 ;  /* 0x0000180001007387 */ /* 0x0007e80000100800 */
[----:B------:R-:W-:Y:S05]  /*cbf0*/  @P0 BRA `(.L_x_4672) ;  /* 0x00000004001c0947 */ /* 0x000fea0003800000 */
[----:B------:R-:W-:-:S03]  /*cc00*/  UMOV UR4, 0xffffffff ;  /* 0xffffffff00047882 */ /* 0x000fc60000000000 */
[----:B------:R-:W-:Y:S05]  /*cc10*/  BRA.DIV UR4, `(.L_x_4673) ;  /* 0x0000004e04587947 */ /* 0x000fea000b800000 */
[----:B------:R-:W-:-:S13]  /*cc20*/  ELECT P6, URZ, PT ;  /* 0x00000000003f782f */ /* 0x000fda00038c0000 */
.L_x_4780:
[----:B------:R-:W-:Y:S05]  /*cc30*/  @!P6 BRA `(.L_x_4672) ;  /* 0x00000004000ce947 */ /* 0x000fea0003800000 */
[----:B------:R-:W-:-:S04]  /*cc40*/  ISETP.NE.U32.AND P0, PT, R2, RZ, PT ;  /* 0x000000ff0200720c */ /* 0x000fc80003f05070 */
[----:B------:R-:W-:-:S13]  /*cc50*/  ISETP.NE.AND.EX P0, PT, R3, RZ, PT, P0 ;  /* 0x000000ff0300720c */ /* 0x000fda0003f05300 */
[----:B------:R-:W-:Y:S05]  /*cc60*/  @!P0 BRA `(.L_x_4674) ;  /* 0x0000000000548947 */ /* 0x000fea0003800000 */
[----:B------:R-:W4:Y:S01]  /*cc70*/  LDC R6, c[0x0][0x43c] ;  /* 0x00010f00ff067b82 */ /* 0x000f220000000800 */
[----:B01----:R-:W-:Y:S01]  /*cc80*/  IMAD.MOV.U32 R9, RZ, RZ, R4 ;  /* 0x000000ffff097224 */ /* 0x003fe200078e0004 */
[----:B------:R-:W-:-:S03]  /*cc90*/  ULDC.64 UR4, c[0x0][0x428] ;  /* 0x00010a0000047ab9 */ /* 0x000fc60000000a00 */
[----:B---3--:R-:W-:Y:S01]  /*cca0*/  IMAD.MOV.U32 R0, RZ, RZ, R9 ;  /* 0x000000ffff007224 */ /* 0x008fe200078e0009 */
[----:B----4-:R-:W-:-:S13]  /*ccb0*/  ISETP.NE.AND P0, PT, R6, 0x1, PT ;  /* 0x000000010600780c */ /* 0x010fda0003f05270 */
[----:B--2---:R-:W0:Y:S02]  /*ccc0*/  @P0 LDC.64 R4, c[0x0][0x440] ;  /* 0x00011000ff040b82 */ /* 0x004e240000000a00 */
        /* <DEDUP_REMOVED lines=13> */
[----:B------:R-:W2:Y:S04]  /*cda0*/  LDG.E R0, desc[UR40][R2.64] ;  /* 0x0000002802007981 */ /* 0x000ea8000c1e1900 */
[----:B--2---:R4:W-:Y:S02]  /*cdb0*/  STL [R1], R0 ;  /* 0x0000000001007387 */ /* 0x0049e40000100800 */
.L_x_4674:
[----:B------:R-:W5:Y:S04]  /*cdc0*/  LDL R7, [R1+0x4] ;  /* 0x0000040001077983 */ /* 0x000f680000100800 */
[----:B---34-:R-:W5:Y:S04]  /*cdd0*/  LDL R0, [R1+0x8] ;  /* 0x0000080001007983 */ /* 0x018f680000100800 */
[----:B------:R-:W3:Y:S01]  /*cde0*/  LDL R2, [R1+0x10] ;  /* 0x0000100001027983 */ /* 0x000ee20000100800 */
[----:B-----5:R-:W-:Y:S01]  /*cdf0*/  IMAD R0, R0, 0x8, R7 ;  /* 0x0000000800007824 */ /* 0x020fe200078e0207 */
[----:B---3--:R-:W-:-:S04]  /*ce00*/  SHF.L.U32 R2, R2, 0x1f, RZ ;  /* 0x0000001f02027819 */ /* 0x008fc800000006ff */
[----:B------:R-:W3:Y:S02]  /*ce10*/  SYNCS.PHASECHK.TRANS64.TRYWAIT P0, [R0+URZ+0x22840], R2 ;  /* 0x02284002000075a7 */ /* 0x000ee4000800017f */
[----:B---3--:R-:W-:Y:S05]  /*ce20*/  @!P0 BRA `(.L_x_4675) ;  /* 0x0000004800f48947 */ /* 0x008fea0003800000 */
.L_x_4781:
[----:B------:R-:W4:Y:S02]  /*ce30*/  S2R R3, SR_TID.X ;  /* 0x0000000000037919 */ /* 0x000f240000002100 */
[----:B----4-:R-:W-:-:S04]  /*ce40*/  LOP3.LUT R3, R3, 0x7f, RZ, 0xc0, !PT ;  /* 0x0000007f03037812 */ /* 0x010fc800078ec0ff */
[----:B------:R-:W-:-:S13]  /*ce50*/  ISETP.NE.AND P0, PT, R3, RZ, PT ;  /* 0x000000ff0300720c */ /* 0x000fda0003f05270 */
[----:B------:R-:W-:Y:S05]  /*ce60*/  @P0 BRA `(.L_x_4676) ;  /* 0x00000000001c0947 */ /* 0x000fea0003800000 */
[----:B------:R-:W4:Y:S01]  /*ce70*/  S2R R3, SR_TID.X ;  /* 0x0000000000037919 */ /* 0x000f220000002100 */
[----:B---3--:R-:W-:-:S04]  /*ce80*/  IMAD.MOV.U32 R2, RZ, RZ, 0x3000 ;  /* 0x00003000ff027424 */ /* 0x008fc800078e00ff */
[----:B------:R3:W-:Y:S01]  /*ce90*/  SYNCS.ARRIVE.TRANS64 RZ, [R0+URZ+0x22830], R2 ;  /* 0x0228300200ff79a7 */ /* 0x0007e2000800003f */
[----:B----4-:R-:W-:-:S04]  /*cea0*/  LOP3.LUT R3, R3, 0x1f, RZ, 0xc0, !PT ;  /* 0x0000001f03037812 */ /* 0x010fc800078ec0ff */
[----:B------:R-:W-:-:S13]  /*ceb0*/  ISETP.NE.AND P0, PT, R3, RZ, PT ;  /* 0x000000ff0300720c */ /* 0x000fda0003f05270 */
[----:B---3--:R-:W-:Y:S05]  /*cec0*/  @!P0 BRA `(.L_x_4676) ;  /* 0x0000000000048947 */ /* 0x008fea0003800000 */
[----:B------:R-:W-:Y:S01]  /*ced0*/  BPT.TRAP 0x1 ;  /* 0x000000040000795c */ /* 0x000fe20000300000 */
.L_x_4676:
[----:B------:R-:W4:Y:S04]  /*cee0*/  LDL R6, [R1+0x4] ;  /* 0x0000040001067983 */ /* 0x000f280000100800 */
[----:B--2---:R-:W4:Y:S04]  /*cef0*/  LDL R5, [R1+0x8] ;  /* 0x0000080001057983 */ /* 0x004f280000100800 */
[----:B------:R-:W2:Y:S04]  /*cf00*/  LDL R4, [R1+0x28] ;  /* 0x0000280001047983 */ /* 0x000ea80000100800 */
[----:B------:R-:W5:Y:S04]  /*cf10*/  LDL R3, [R1+0x1c] ;  /* 0x00001c0001037983 */ /* 0x000f680000100800 */
[----:B---3--:R-:W3:Y:S01]  /*cf20*/  LDL R2, [R1] ;  /* 0x0000000001027983 */ /* 0x008ee20000100800 */
        /* <DEDUP_REMOVED lines=8> */
[----:B----4-:R-:W-:Y:S01]  /*cfb0*/  IMAD R0, R5, 0x3000, R6 ;  /* 0x0000300005007824 */ /* 0x010fe200078e0206 */
[----:B--2---:R-:W-:-:S04]  /*cfc0*/  R2UR UR11, R4 ;  /* 0x00000000040b72ca */ /* 0x004fc800000e0000 */
[----:B------:R-:W-:Y:S02]  /*cfd0*/  R2UR UR8, R0 ;  /* 0x00000000000872ca */ /* 0x000fe400000e0000 */
[----:B-----5:R-:W-:Y:S02]  /*cfe0*/  R2UR UR4, R3 ;  /* 0x00000000030472ca */ /* 0x020fe400000e0000 */
[----:B------:R-:W-:Y:S02]  /*cff0*/  P2R R0, PR, RZ, 0x1 ;  /* 0x00000001ff007803 */ /* 0x000fe40000000000 */
[----:B---3--:R-:W-:-:S03]  /*d000*/  R2UR UR13, R2 ;  /* 0x00000000020d72ca */ /* 0x008fc600000e0000 */
[----:B------:R4:W-:Y:S04]  /*d010*/  STL [R1+0x18], R0 ;  /* 0x0000180001007387 */ /* 0x0009e80000100800 */
[----:B------:R-:W-:Y:S02]  /*d020*/  UIADD3 UR8, UR8, 0x1c400, URZ ;  /* 0x0001c40008087890 */ /* 0x000fe4000fffe03f */
[----:B------:R-:W-:-:S03]  /*d030*/  UIMAD UR11, UR11, 0x60, UR4 ;  /* 0x000000600b0b78a4 */ /* 0x000fc6000f8e0204 */
[----:B------:R-:W-:-:S06]  /*d040*/  UMOV UR4, 0x0 ;  /* 0x0000000000047882 */ /* 0x000fcc0000000000 */
[----:B------:R4:W-:Y:S02]  /*d050*/  UTMALDG.4D [UR8], [UR6], desc[UR4] ;  /* 0x00000408060075b4 */ /* 0x0009e40008019000 */
[----:B----4-:R-:W-:Y:S01]  /*d060*/  NOP ;  /* 0x0000000000007918 */ /* 0x010fe20000000000 */
.L_x_4672:
[----:B------:R-:W4:Y:S04]  /*d070*/  LDL R2, [R1+0x4] ;  /* 0x0000040001027983 */ /* 0x000f280000100800 */
[----:B------:R-:W5:Y:S04]  /*d080*/  LDL.LU R3, [R1+0x30] ;  /* 0x0000300001037983 */ /* 0x000f680000300800 */
[----:B--2---:R-:W2:Y:S04]  /*d090*/  LDL.LU R5, [R1+0x20] ;  /* 0x0000200001057983 */ /* 0x004ea80000300800 */
[----:B---3--:R-:W3:Y:S01]  /*d0a0*/  LDL.LU R4, [R1+0x38] ;  /* 0x0000380001047983 */ /* 0x008ee20000300800 */
[----:B------:R-:W-:Y:S05]  /*d0b0*/  WARPSYNC.ALL ;  /* 0x0000000000007948 */ /* 0x000fea0003800000 */
[----:B------:R-:W-:Y:S01]  /*d0c0*/  ULDC.64 UR4, c[0x0][0x298] ;  /* 0x0000a60000047ab9 */ /* 0x000fe20000000a00 */
[----:B------:R-:W-:Y:S01]  /*d0d0*/  ULDC.64 UR6, c[0x0][0xa00] ;  /* 0x0002800000067ab9 */ /* 0x000fe20000000a00 */
[----:B------:R-:W-:Y:S01]  /*d0e0*/  BSSY B6, `(.L_x_4677) ;  /* 0x0000024000067945 */ /* 0x000fe20003800000 */
[----:B------:R-:W-:Y:S01]  /*d0f0*/  BAR.SYNC.DEFER_BLOCKING 0x8, 0x180 ;  /* 0x0206000000007b1d */ /* 0x000fe20000010000 */
[----:B------:R-:W-:-:S04]  /*d100*/  ISETP.NE.U32.AND P0, PT, RZ, UR6, PT ;  /* 0x00000006ff007c0c */ /* 0x000fc8000bf05070 */
[----:B------:R-:W-:Y:S01]  /*d110*/  ISETP.NE.AND.EX P0, PT, RZ, UR7, PT, P0 ;  /* 0x00000007ff007c0c */ /* 0x000fe2000bf05300 */
[----:B----4-:R-:W-:Y:S01]  /*d120*/  VIADD R2, R2, 0x18400 ;  /* 0x0001840002027836 */ /* 0x010fe20000000000 */
[----:B-----5:R-:W-:-:S04]  /*d130*/  SHF.R.S32.HI R0, RZ, 0x1f, R3 ;  /* 0x0000001fff007819 */ /* 0x020fc80000011403 */
[----:B------:R-:W-:Y:S02]  /*d140*/  LOP3.LUT P1, RZ, R2, 0x3ff, RZ, 0xc0, !PT ;  /* 0x000003ff02ff7812 */ /* 0x000fe4000782c0ff */
[----:B--2---:R-:W-:Y:S01]  /*d150*/  SEL R5, R5, RZ, !P0 ;  /* 0x000000ff05057207 */ /* 0x004fe20004000000 */
[----:B------:R-:W-:Y:S01]  /*d160*/  IMAD R0, R0, UR4, RZ ;  /* 0x0000000400007c24 */ /* 0x000fe2000f8e02ff */
[----:B---3--:R-:W-:-:S03]  /*d170*/  SEL R4, R4, RZ, !P0 ;  /* 0x000000ff04047207 */ /* 0x008fc60004000000 */
[C---:B------:R-:W-:Y:S02]  /*d180*/  IMAD R0, R3.reuse, UR5, R0 ;  /* 0x0000000503007c24 */ /* 0x040fe4000f8e0200 */
[----:B------:R-:W-:-:S05]  /*d190*/  IMAD.WIDE.U32 R2, R3, UR4, RZ ;  /* 0x0000000403027c25 */ /* 0x000fca000f8e00ff */
[----:B------:R2:W-:Y:S04]  /*d1a0*/  STL.64 [R1+0x48], R2 ;  /* 0x0000480201007387 */ /* 0x0005e80000100a00 */
[----:B------:R3:W-:Y:S04]  /*d1b0*/  STL [R1+0x20], R5 ;  /* 0x0000200501007387 */ /* 0x0007e80000100800 */
[----:B------:R3:W-:Y:S01]  /*d1c0*/  STL [R1+0x40], R4 ;  /* 0x0000400401007387 */ /* 0x0007e20000100800 */
[----:B--2---:R-:W-:Y:S01]  /*d1d0*/  IMAD.IADD R2, R3, 0x1, R0 ;  /* 0x0000000103027824 */ /* 0x004fe200078e0200 */
[----:B------:R-:W-:-:S05]  /*d1e0*/  SHF.R.S32.HI R0, RZ, 0x1f, R18 ;  /* 0x0000001fff007819 */ /* 0x000fca0000011412 */
[----:B------:R3:W-:Y:S04]  /*d1f0*/  STL [R1+0x38], R0 ;  /* 0x0000380001007387 */ /* 0x0007e80000100800 */
[----:B------:R3:W-:Y:S01]  /*d200*/  STL [R1+0x30], R2 ;  /* 0x0000300201007387 */ /* 0x0007e20000100800 */
[----:B------:R-:W-:Y:S05]  /*d210*/  @!P1 BRA `(.L_x_4678) ;  /* 0x0000000000409947 */ /* 0x000fea0003800000 */
[----:B---3--:R-:W-:Y:S01]  /*d220*/  MOV R2, 0x0 ;  /* 0x0000000000027802 */ /* 0x008fe20000000f00 */
        /* <DEDUP_REMOVED lines=15> */
.L_x_4678:
[----:B------:R-:W-:Y:S05]  /*d320*/  BSYNC B6 ;  /* 0x0000000000067941 */ /* 0x000fea0003800000 */
.L_x_4677:
[----:B---3--:R-:W2:Y:S01]  /*d330*/  LDL.LU R5, [R1+0x30] ;  /* 0x0000300001057983 */ /* 0x008ea20000300800 */
[----:B------:R-:W-:Y:S01]  /*d340*/  ULDC.64 UR4, c[0x0][0x2d8] ;  /* 0x0000b60000047ab9 */ /* 0x000fe20000000a00 */
[----:B------:R-:W3:Y:S01]  /*d350*/  LDC R7, c[0x0][0x448] ;  /* 0x00011200ff077b82 */ /* 0x000ee20000000800 */
[----:B------:R-:W-:Y:S01]  /*d360*/  ULDC UR6, c[0x0][0x2b8] ;  /* 0x0000ae0000067ab9 */ /* 0x000fe20000000800 */
[----:B------:R-:W2:Y:S04]  /*d370*/  LDL.LU.64 R2, [R1+0x48] ;  /* 0x0000480001027983 */ /* 0x000ea80000300a00 */
[----:B------:R-:W4:Y:S04]  /*d380*/  LDL.LU R0, [R1+0x38] ;  /* 0x0000380001007983 */ /* 0x000f280000300800 */
[----:B------:R-:W4:Y:S04]  /*d390*/  LDL.LU R6, [R1+0x40] ;  /* 0x0000400001067983 */ /* 0x000f280000300800 */
[----:B------:R-:W4:Y:S04]  /*d3a0*/  LDL.LU R4, [R1+0x20] ;  /* 0x0000200001047983 */ /* 0x000f280000300800 */
[----:B01----:R0:W5:Y:S01]  /*d3b0*/  LDL R9, [R1+0x24] ;  /* 0x0000240001097983 */ /* 0x0031620000100800 */
[----:B---3--:R-:W-:Y:S01]  /*d3c0*/  ISETP.NE.AND P0, PT, R7, 0x1, PT ;  /* 0x000000010700780c */ /* 0x008fe20003f05270 */
[----:B------:R-:W1:Y:S02]  /*d3d0*/  S2R R8, SR_TID.X ;  /* 0x0000000000087919 */ /* 0x000e640000002100 */
[C---:B-1----:R-:W-:Y:S01]  /*d3e0*/  IMAD.SHL.U32 R10, R8.reuse, 0x8, RZ ;  /* 0x00000008080a7824 */ /* 0x042fe200078e00ff */
[----:B------:R-:W-:-:S04]  /*d3f0*/  LOP3.LUT R8, R8, 0x7f, RZ, 0xc0, !PT ;  /* 0x0000007f08087812 */ /* 0x000fc800078ec0ff */
[----:B------:R-:W-:Y:S02]  /*d400*/  LOP3.LUT R10, R10, 0x38, RZ, 0xc0, !PT ;  /* 0x000000380a0a7812 */ /* 0x000fe400078ec0ff */
[----:B------:R-:W-:Y:S01]  /*d410*/  SHF.R.U32.HI R8, RZ, 0x3, R8 ;  /* 0x00000003ff087819 */ /* 0x000fe20000011608 */
[----:B--2---:R-:W-:Y:S02]  /*d420*/  IMAD.MOV.U32 R3, RZ, RZ, R5 ;  /* 0x000000ffff037224 */ /* 0x004fe400078e0005 */
[----:B------:R-:W1:Y:S01]  /*d430*/  S2R R5, SR_TID.X ;  /* 0x0000000000057919 */ /* 0x000e620000002100 */
[----:B----4-:R-:W-:Y:S02]  /*d440*/  IMAD R0, R0, UR4, RZ ;  /* 0x0000000400007c24 */ /* 0x010fe4000f8e02ff */
[----:B------:R-:W-:-:S04]  /*d450*/  IMAD.WIDE.U32 R2, R18, UR4, R2 ;  /* 0x0000000412027c25 */ /* 0x000fc8000f8e0002 */
[----:B------:R-:W-:Y:S01]  /*d460*/  IMAD R0, R18, UR5, R0 ;  /* 0x0000000512007c24 */ /* 0x000fe2000f8e0200 */
[----:B------:R-:W-:-:S03]  /*d470*/  ULDC.64 UR4, c[0x0][0x2e0] ;  /* 0x0000b80000047ab9 */ /* 0x000fc60000000a00 */
[----:B------:R-:W-:Y:S02]  /*d480*/  IMAD.IADD R3, R3, 0x1, R0 ;  /* 0x0000000103037824 */ /* 0x000fe400078e0200 */
[----:B------:R-:W-:Y:S02]  /*d490*/  IMAD R0, R6, UR4, RZ ;  /* 0x0000000406007c24 */ /* 0x000fe4000f8e02ff */
[C---:B------:R-:W-:Y:S01]  /*d4a0*/  IMAD.WIDE.U32 R2, R4.reuse, UR4, R2 ;  /* 0x0000000404027c25 */ /* 0x040fe2000f8e0002 */
[----:B------:R-:W2:Y:S03]  /*d4b0*/  @P0 LDC R6, c[0x0][0x450] ;  /* 0x00011400ff060b82 */ /* 0x000ea60000000800 */
[----:B------:R-:W-:Y:S01]  /*d4c0*/  IMAD R0, R4, UR5, R0 ;  /* 0x0000000504007c24 */ /* 0x000fe2000f8e0200 */
[----:B------:R-:W-:Y:S01]  /*d4d0*/  ULDC.64 UR4, c[0x0][0x2d0] ;  /* 0x0000b40000047ab9 */ /* 0x000fe20000000a00 */
[----:B------:R-:W3:Y:S02]  /*d4e0*/  S2R R4, SR_TID.X ;  /* 0x0000000000047919 */ /* 0x000ee40000002100 */
[----:B------:R-:W-:Y:S01]  /*d4f0*/  IMAD.IADD R3, R3, 0x1, R0 ;  /* 0x0000000103037824 */ /* 0x000fe200078e0200 */
[----:B-1----:R-:W-:-:S04]  /*d500*/  LOP3.LUT R5, R5, 0x7f, RZ, 0xc0, !PT ;  /* 0x0000007f05057812 */ /* 0x002fc800078ec0ff */
[----:B------:R-:W-:Y:S01]  /*d510*/  SHF.R.U32.HI R5, RZ, 0x3, R5 ;  /* 0x00000003ff057819 */ /* 0x000fe20000011605 */
[----:B---3--:R-:W-:-:S05]  /*d520*/  IMAD.SHL.U32 R4, R4, 0x10, RZ ;  /* 0x0000001004047824 */ /* 0x008fca00078e00ff */
[----:B------:R-:W-:Y:S02]  /*d530*/  LOP3.LUT R4, R5, 0x70, R4, 0xf8, !PT ;  /* 0x0000007005047812 */ /* 0x000fe400078ef804 */
[----:B------:R-:W1:Y:S03]  /*d540*/  @P0 LDC R5, c[0x0][0x44c] ;  /* 0x00011300ff050b82 */ /* 0x000e660000000800 */
[----:B------:R-:W-:-:S04]  /*d550*/  IMAD R0, R17, 0x80, R4 ;  /* 0x0000008011007824 */ /* 0x000fc800078e0204 */
        /* <DEDUP_REMOVED lines=23> */
[----:B------:R-:W-:-:S03]  /*d6d0*/  IMAD R17, R17, 0x80, R8 ;  /* 0x0000008011117824 */ /* 0x000fc600078e0208 */
[----:B------:R-:W0:Y:S01]  /*d6e0*/  SHFL.IDX PT, R5, R2, RZ, 0x181f ;  /* 0x00181fff02057589 */ /* 0x000e2200000e0000 */
[----:B--2---:R-:W-:-:S03]  /*d6f0*/  IMAD R3, R4, R7, RZ ;  /* 0x0000000704037224 */ /* 0x004fc600078e02ff */
[----:B------:R-:W1:Y:S02]  /*d700*/  SHFL.IDX PT, R4, R0, RZ, 0x181f ;  /* 0x00181fff00047589 */ /* 0x000e6400000e0000 */
[----:B------:R-:W-:-:S13]  /*d710*/  ISETP.GE.AND P1, PT, R17, R3, PT ;  /* 0x000000031100720c */ /* 0x000fda0003f26270 */
[----:B0-----:R-:W-:-:S05]  /*d720*/  @!P1 LEA R5, P2, R10, R5, 0x1 ;  /* 0x000000050a059211 */ /* 0x001fca00078408ff */
[----:B-1----:R-:W-:-:S05]  /*d730*/  @!P1 IMAD.X R4, RZ, RZ, R4, P2 ;  /* 0x000000ffff049224 */ /* 0x002fca00010e0604 */
[----:B------:R-:W-:-:S04]  /*d740*/  @!P1 LOP3.LUT R5, R5, R4, RZ, 0x3c, !PT ;  /* 0x0000000405059212 */ /* 0x000fc800078e3cff */
[----:B------:R-:W-:-:S04]  /*d750*/  @!P1 LOP3.LUT R4, R5, R4, RZ, 0x3c, !PT ;  /* 0x0000000405049212 */ /* 0x000fc800078e3cff */
[----:B------:R-:W-:-:S05]  /*d760*/  @!P1 LOP3.LUT R5, R5, R4, RZ, 0x3c, !PT ;  /* 0x0000000405059212 */ /* 0x000fca00078e3cff */
[----:B------:R-:W-:Y:S01]  /*d770*/  @!PT LDS RZ, [RZ] ;  /* 0x00000000fffff984 */ /* 0x000fe20000000800 */
[----:B-----5:R0:W-:Y:S02]  /*d780*/  @!P1 LDGSTS.E.BYPASS.LTC128B.128 [R9+0x18400], desc[UR40][R4.64], !P0 ;  /* 0x1840000004099fae */ /* 0x0201e4000c101d68 */
[----:B0-----:R-:W-:Y:S02]  /*d790*/  VIADD R4, R17, 0x10 ;  /* 0x0000001011047836 */ /* 0x001fe40000000000 */
[----:B------:R-:W0:Y:S03]  /*d7a0*/  SHFL.IDX PT, R5, R2, 0x1, 0x181f ;  /* 0x00381f0002057f89 */ /* 0x000e2600000e0000 */
[----:B------:R-:W-:Y:S02]  /*d7b0*/  ISETP.GE.AND P1, PT, R4, R3, PT ;  /* 0x000000030400720c */ /* 0x000fe40003f26270 */
[----:B------:R-:W1:Y:S11]  /*d7c0*/  SHFL.IDX PT, R4, R0, 0x1, 0x181f ;  /* 0x00381f0000047f89 */ /* 0x000e7600000e0000 */
[----:B0-----:R-:W-:-:S05]  /*d7d0*/  @!P1 LEA R5, P2, R10, R5, 0x1 ;  /* 0x000000050a059211 */ /* 0x001fca00078408ff */
[----:B-1----:R-:W-:-:S05]  /*d7e0*/  @!P1 IMAD.X R4, RZ, RZ, R4, P2 ;  /* 0x000000ffff049224 */ /* 0x002fca00010e0604 */
[----:B------:R-:W-:-:S04]  /*d7f0*/  @!P1 LOP3.LUT R5, R5, R4, RZ, 0x3c, !PT ;  /* 0x0000000405059212 */ /* 0x000fc800078e3cff */
[----:B------:R-:W-:-:S04]  /*d800*/  @!P1 LOP3.LUT R4, R5, R4, RZ, 0x3c, !PT ;  /* 0x0000000405049212 */ /* 0x000fc800078e3cff */
[----:B------:R-:W-:-:S05]  /*d810*/  @!P1 LOP3.LUT R5, R5, R4, RZ, 0x3c, !PT ;  /* 0x0000000405059212 */ /* 0x000fca00078e3cff */
[----:B------:R0:W-:Y:S02]  /*d820*/  @!P1 LDGSTS.E.BYPASS.LTC128B.128 [R9+0x18c00], desc[UR40][R4.64], !P0 ;  /* 0x18c0000004099fae */ /* 0x0001e4000c101d68 */
        /* <DEDUP_REMOVED lines=42> */
[----:B------:R-:W-:Y:S01]  /*dad0*/  ISETP.GE.AND P1, PT, R4, R3, PT ;  /* 0x000000030400720c */ /* 0x000fe20003f26270 */
[----:B------:R-:W-:Y:S04]  /*dae0*/  SHFL.IDX PT, R2, R2, 0x7, 0x181f ;  /* 0x00f81f0002027f89 */ /* 0x000fe800000e0000 */
[----:B------:R-:W1:Y:S04]  /*daf0*/  SHFL.IDX PT, R4, R0, 0x6, 0x181f ;  /* 0x00d81f0000047f89 */ /* 0x000e6800000e0000 */
[----:B------:R-:W2:Y:S04]  /*db00*/  SHFL.IDX PT, R0, R0, 0x7, 0x181f ;  /* 0x00f81f0000007f89 */ /* 0x000ea800000e0000 */
[----:B0-----:R-:W-:-:S05]  /*db10*/  @!P1 LEA R5, P2, R10, R5, 0x1 ;  /* 0x000000050a059211 */ /* 0x001fca00078408ff */
[----:B-1----:R-:W-:-:S05]  /*db20*/  @!P1 IMAD.X R4, RZ, RZ, R4, P2 ;  /* 0x000000ffff049224 */ /* 0x002fca00010e0604 */
[----:B------:R-:W-:-:S04]  /*db30*/  @!P1 LOP3.LUT R5, R5, R4, RZ, 0x3c, !PT ;  /* 0x0000000405059212 */ /* 0x000fc800078e3cff */
[----:B------:R-:W-:-:S04]  /*db40*/  @!P1 LOP3.LUT R4, R5, R4, RZ, 0x3c, !PT ;  /* 0x0000000405049212 */ /* 0x000fc800078e3cff */
[----:B------:R-:W-:-:S05]  /*db50*/  @!P1 LOP3.LUT R5, R5, R4, RZ, 0x3c, !PT ;  /* 0x0000000405059212 */ /* 0x000fca00078e3cff */
[----:B--2---:R1:W-:Y:S02]  /*db60*/  @!P1 LDGSTS.E.BYPASS.LTC128B.128 [R9+0x1b400], desc[UR40][R4.64], !P0 ;  /* 0x1b40000004099fae */ /* 0x0043e4000c101d68 */
.L_x_4798:
[----:B------:R2:W5:Y:S01]  /*db70*/  LDL R8, [R1+0x4] ;  /* 0x0000040001087983 */ /* 0x0005620000100800 */
        /* <DEDUP_REMOVED lines=10> */
.L_x_4680:
        /* <DEDUP_REMOVED lines=18> */
[----:B--23--:R-:W-:Y:S05]  /*dd40*/  @!P0 BRA `(.L_x_4682) ;  /* 0x0000004400e88947 */ /* 0x00cfea0003800000 */
.L_x_4799:
[----:B------:R-:W-:Y:S05]  /*dd50*/  BSYNC B0 ;  /* 0x0000000000007941 */ /* 0x000fea0003800000 */
.L_x_4681:
[----:B--2---:R-:W2:Y:S01]  /*dd60*/  LDL R2, [R1+0x18] ;  /* 0x0000180001027983 */ /* 0x004ea20000100800 */
[----:B------:R-:W-:Y:S01]  /*dd70*/  BSSY B0, `(.L_x_4683) ;  /* 0x0000063000007945 */ /* 0x000fe20003800000 */
[----:B--2---:R-:W-:-:S13]  /*dd80*/  ISETP.NE.AND P0, PT, R2, RZ, PT ;  /* 0x000000ff0200720c */ /* 0x004fda0003f05270 */
[----:B------:R-:W-:Y:S05]  /*dd90*/  @!P0 BRA `(.L_x_4684) ;  /* 0x0000000400808947 */ /* 0x000fea0003800000 */
[----:B------:R-:W2:Y:S04]  /*dda0*/  LDL R2, [R1+0x4] ;  /* 0x0000040001027983 */ /* 0x000ea80000100800 */
[----:B01----:R-:W3:Y:S01]  /*ddb0*/  LDL R4, [R1+0x10] ;  /* 0x0000100001047983 */ /* 0x003ee20000100800 */
        /* <DEDUP_REMOVED lines=10> */
.L_x_4800:
[----:B------:R-:W-:Y:S05]  /*de60*/  BSYNC B1 ;  /* 0x0000000000017941 */ /* 0x000fea0003800000 */
.L_x_4685:
        /* <DEDUP_REMOVED lines=9> */
.L_x_4688:
[----:B------:R-:W-:Y:S05]  /*df00*/  BSYNC B1 ;  /* 0x0000000000017941 */ /* 0x000fea0003800000 */
.L_x_4687:
        /* <DEDUP_REMOVED lines=14> */
.L_x_4689:
        /* <DEDUP_REMOVED lines=16> */
.L_x_4690:
        /* <DEDUP_REMOVED lines=16> */
.L_x_4691:
        /* <DEDUP_REMOVED lines=16> */
.L_x_4692:
        /* <DEDUP_REMOVED lines=10> */
[----:B--2---:R-:W-:Y:S05]  /*e390*/  @P0 BRA.U.ANY `(.L_x_4692) ;  /* 0xfffffffd00d40947 */ /* 0x004fea000393ffff */
.L_x_4684:
[----:B------:R-:W-:Y:S05]  /*e3a0*/  BSYNC B0 ;  /* 0x0000000000007941 */ /* 0x000fea0003800000 */
.L_x_4683:
[----:B01----:R-:W2:Y:S01]  /*e3b0*/  LDL R4, [R1+0x2c] ;  /* 0x00002c0001047983 */ /* 0x003ea20000100800 */
[----:B------:R-:W-:Y:S01]  /*e3c0*/  BSSY B0, `(.L_x_4693) ;  /* 0x000020a000007945 */ /* 0x000fe20003800000 */
[----:B--2---:R-:W-:-:S13]  /*e3d0*/  ISETP.GE.AND P0, PT, R4, 0x2, PT ;  /* 0x000000020400780c */ /* 0x004fda0003f06270 */
[----:B------:R-:W-:Y:S05]  /*e3e0*/  @!P0 BRA `(.L_x_4694) ;  /* 0x00000020001c8947 */ /* 0x000fea0003800000 */
[C---:B------:R-:W-:Y:S01]  /*e3f0*/  LOP3.LUT R0, R4.reuse, 0x1, RZ, 0xc0, !PT ;  /* 0x0000000104007812 */ /* 0x040fe200078ec0ff */
[----:B------:R-:W-:Y:S01]  /*e400*/  VIADD R4, R4, 0xfffffffe ;  /* 0xfffffffe04047836 */ /* 0x000fe20000000000 */
[----:B------:R-:W-:Y:S02]  /*e410*/  BSSY B2, `(.L_x_4695) ;  /* 0x00000b0000027945 */ /* 0x000fe40003800000 */
[----:B------:R-:W-:Y:S01]  /*e420*/  ISETP.NE.U32.AND P0, PT, R0, 0x1, PT ;  /* 0x000000010000780c */ /* 0x000fe20003f05070 */
[----:B------:R-:W-:-:S12]  /*e430*/  IMAD.MOV.U32 R0, RZ, RZ, R4 ;  /* 0x000000ffff007224 */ /* 0x000fd800078e0004 */
[----:B------:R-:W-:Y:S05]  /*e440*/  @!P0 BRA `(.L_x_4696) ;  /* 0x0000000800b08947 */ /* 0x000fea0003800000 */
[----:B------:R-:W2:Y:S04]  /*e450*/  LDL R6, [R1+0x18] ;  /* 0x0000180001067983 */ /* 0x000ea80000100800 */
[----:B------:R-:W3:Y:S04]  /*e460*/  LDL.LU R5, [R1+0x8] ;  /* 0x0000080001057983 */ /* 0x000ee80000300800 */
[----:B-----5:R-:W4:Y:S01]  /*e470*/  LDL.LU R8, [R1+0x10] ;  /* 0x0000100001087983 */ /* 0x020f220000300800 */
[----:B------:R-:W-:Y:S01]  /*e480*/  BSSY B1, `(.L_x_4697) ;  /* 0x00000a6000017945 */ /* 0x000fe20003800000 */
[----:B--2---:R-:W-:Y:S01]  /*e490*/  ISETP.NE.AND P2, PT, R6, RZ, PT ;  /* 0x000000ff0600720c */ /* 0x004fe20003f45270 */
        /* <DEDUP_REMOVED lines=8> */
[----:B------:R-:W-:Y:S01]  /*e520*/  ULDC.64 UR4, c[0x0][0x418] ;  /* 0x0001060000047ab9 */ /* 0x000fe20000000a00 */
[----:B------:R-:W-:Y:S01]  /*e530*/  IMAD.MOV.U32 R0, RZ, RZ, R4 ;  /* 0x000000ffff007224 */ /* 0x000fe200078e0004 */
        /* <DEDUP_REMOVED lines=23> */
.L_x_4699:
        /* <DEDUP_REMOVED lines=9> */
.L_x_4801:
[----:B------:R-:W-:Y:S05]  /*e740*/  BSYNC B3 ;  /* 0x0000000000037941 */ /* 0x000fea0003800000 */
.L_x_4700:
        /* <DEDUP_REMOVED lines=9> */
.L_x_4703:
[----:B------:R-:W-:Y:S05]  /*e7e0*/  BSYNC B3 ;  /* 0x0000000000037941 */ /* 0x000fea0003800000 */
.L_x_4702:
[----:B------:R-:W2:Y:S04]  /*e7f0*/  LDL R7, [R1+0x4] ;  /* 0x0000040001077983 */ /* 0x000ea80000100800 */
[----:B------:R-:W2:Y:S04]  /*e800*/  LDL R5, [R1+0x8] ;  /* 0x0000080001057983 */ /* 0x000ea80000100800 */
[----:B------:R-:W3:Y:S01]  /*e810*/  LDL R6, [R1+0x1c] ;  /* 0x00001c0001067983 */ /* 0x000ee20000100800 */
[----:B0-----:R-:W-:Y:S01]  /*e820*/  IMAD.MOV.U32 R8, RZ, RZ, RZ ;  /* 0x000000ffff087224 */ /* 0x001fe200078e00ff */
        /* <DEDUP_REMOVED lines=10> */
.L_x_4704:
        /* <DEDUP_REMOVED lines=14> */
.L_x_4802:
[----:B------:R-:W-:Y:S05]  /*e9b0*/  BSYNC B3 ;  /* 0x0000000000037941 */ /* 0x000fea0003800000 */
.L_x_4705:
        /* <DEDUP_REMOVED lines=11> */
.L_x_4708:
[----:B------:R-:W-:Y:S05]  /*ea70*/  BSYNC B3 ;  /* 0x0000000000037941 */ /* 0x000fea0003800000 */
.L_x_4707:
        /* <DEDUP_REMOVED lines=11> */
.L_x_4709:
        /* <DEDUP_REMOVED lines=16> */
.L_x_4710:
        /* <DEDUP_REMOVED lines=16> */
.L_x_4711:
        /* <DEDUP_REMOVED lines=16> */
.L_x_4712:
        /* <DEDUP_REMOVED lines=11> */
.L_x_4698:
[----:B------:R-:W-:Y:S05]  /*eee0*/  BSYNC B1 ;  /* 0x0000000000017941 */ /* 0x000fea0003800000 */
.L_x_4697:
[----:B------:R-:W2:Y:S02]  /*eef0*/  LDL.LU R5, [R1+0x2c] ;  /* 0x00002c0001057983 */ /* 0x000ea40000300800 */
[----:B--2---:R-:W-:-:S07]  /*ef00*/  VIADD R0, R5, 0xfffffffd ;  /* 0xfffffffd05007836 */ /* 0x004fce0000000000 */
.L_x_4696:
[----:B------:R-:W-:Y:S05]  /*ef10*/  BSYNC B2 ;  /* 0x0000000000027941 */ /* 0x000fea0003800000 */
.L_x_4695:
[----:B------:R-:W-:-:S13]  /*ef20*/  ISETP.NE.AND P0, PT, R4, RZ, PT ;  /* 0x000000ff0400720c */ /* 0x000fda0003f05270 */
[----:B------:R-:W-:Y:S05]  /*ef30*/  @!P0 BRA `(.L_x_4694) ;  /* 0x0000001400488947 */ /* 0x000fea0003800000 */
.L_x_4745:
[----:B------:R-:W2:Y:S04]  /*ef40*/  LDL R4, [R1+0x18] ;  /* 0x0000180001047983 */ /* 0x000ea80000100800 */
[----:B------:R-:W3:Y:S04]  /*ef50*/  LDL.LU R3, [R1+0x8] ;  /* 0x0000080001037983 */ /* 0x000ee80000300800 */
[----:B------:R-:W4:Y:S01]  /*ef60*/  LDL.LU R2, [R1+0x10] ;  /* 0x0000100001027983 */ /* 0x000f220000300800 */
[----:B------:R-:W-:Y:S05]  /*ef70*/  YIELD ;  /* 0x0000000000007946 */ /* 0x000fea0003800000 */
[----:B------:R-:W-:Y:S01]  /*ef80*/  BSSY B1, `(.L_x_4713) ;  /* 0x00000a2000017945 */ /* 0x000fe20003800000 */
[----:B--2---:R-:W-:Y:S01]  /*ef90*/  ISETP.NE.AND P1, PT, R4, RZ, PT ;  /* 0x000000ff0400720c */ /* 0x004fe20003f25270 */
[----:B---3--:R-:W-:-:S05]  /*efa0*/  VIADD R7, R3, 0x1 ;  /* 0x0000000103077836 */ /* 0x008fca0000000000 */
[----:B------:R-:W-:-:S04]  /*efb0*/  ISETP.NE.AND P0, PT, R7, 0x2, PT ;  /* 0x000000020700780c */ /* 0x000fc80003f05270 */
[----:B------:R-:W-:Y:S02]  /*efc0*/  SEL R6, RZ, 0x1, P0 ;  /* 0x00000001ff067807 */ /* 0x000fe40000000000 */
[----:B------:R-:W-:Y:S02]  /*efd0*/  SEL R7, R7, RZ, P0 ;  /* 0x000000ff07077207 */ /* 0x000fe40000000000 */
[----:B----4-:R-:W-:Y:S01]  /*efe0*/  LOP3.LUT R6, R2, R6, RZ, 0x3c, !PT ;  /* 0x0000000602067212 */ /* 0x010fe200078e3cff */
[----:B------:R-:W-:Y:S06]  /*eff0*/  @!P1 BRA `(.L_x_4714) ;  /* 0x0000000800689947 */ /* 0x000fec0003800000 */
[----:B------:R-:W-:Y:S01]  /*f000*/  ULDC.64 UR4, c[0x0][0x418] ;  /* 0x0001060000047ab9 */ /* 0x000fe20000000a00 */
[----:B0----5:R-:W-:Y:S01]  /*f010*/  IMAD.MOV.U32 R8, RZ, RZ, R0 ;  /* 0x000000ffff087224 */ /* 0x021fe200078e0000 */
        /* <DEDUP_REMOVED lines=23> */
.L_x_4715:
        /* <DEDUP_REMOVED lines=9> */
.L_x_4803:
[----:B------:R-:W-:Y:S05]  /*f220*/  BSYNC B2 ;  /* 0x0000000000027941 */ /* 0x000fea0003800000 */
.L_x_4716:
        /* <DEDUP_REMOVED lines=9> */
.L_x_4719:
[----:B------:R-:W-:Y:S05]  /*f2c0*/  BSYNC B2 ;  /* 0x0000000000027941 */ /* 0x000fea0003800000 */
.L_x_4718:
        /* <DEDUP_REMOVED lines=13> */
.L_x_4720:
        /* <DEDUP_REMOVED lines=14> */
.L_x_4804:
[----:B------:R-:W-:Y:S05]  /*f480*/  BSYNC B2 ;  /* 0x0000000000027941 */ /* 0x000fea0003800000 */
.L_x_4721:
        /* <DEDUP_REMOVED lines=11> */
.L_x_4724:
[----:B------:R-:W-:Y:S05]  /*f540*/  BSYNC B2 ;  /* 0x0000000000027941 */ /* 0x000fea0003800000 */
.L_x_4723:
        /* <DEDUP_REMOVED lines=10> */
.L_x_4725:
        /* <DEDUP_REMOVED lines=16> */
.L_x_4726:
        /* <DEDUP_REMOVED lines=16> */
.L_x_4727:
        /* <DEDUP_REMOVED lines=16> */
.L_x_4728:
        /* <DEDUP_REMOVED lines=11> */
.L_x_4714:
[----:B------:R-:W-:Y:S05]  /*f9a0*/  BSYNC B1 ;  /* 0x0000000000017941 */ /* 0x000fea0003800000 */
.L_x_4713:
[----:B------:R-:W2:Y:S01]  /*f9b0*/  LDL R2, [R1+0x18] ;  /* 0x0000180001027983 */ /* 0x000ea20000100800 */
[----:B------:R-:W-:Y:S01]  /*f9c0*/  VIADD R7, R7, 0x1 ;  /* 0x0000000107077836 */ /* 0x000fe20000000000 */
[----:B------:R-:W-:Y:S04]  /*f9d0*/  BSSY B1, `(.L_x_4729) ;  /* 0x00000a5000017945 */ /* 0x000fe80003800000 */
[----:B------:R-:W-:-:S04]  /*f9e0*/  ISETP.NE.AND P0, PT, R7, 0x2, PT ;  /* 0x000000020700780c */ /* 0x000fc80003f05270 */
[----:B0-----:R-:W-:Y:S02]  /*f9f0*/  SEL R9, R7, RZ, P0 ;  /* 0x000000ff07097207 */ /* 0x001fe40000000000 */
[----:B--2---:R-:W-:Y:S02]  /*fa00*/  ISETP.NE.AND P2, PT, R2, RZ, PT ;  /* 0x000000ff0200720c */ /* 0x004fe40003f45270 */
[----:B------:R-:W-:-:S04]  /*fa10*/  SEL R2, RZ, 0x1, P0 ;  /* 0x00000001ff027807 */ /* 0x000fc80000000000 */
[----:B-----5:R-:W-:-:S05]  /*fa20*/  LOP3.LUT R8, R6, R2, RZ, 0x3c, !PT ;  /* 0x0000000206087212 */ /* 0x020fca00078e3cff */
        /* <DEDUP_REMOVED lines=28> */
.L_x_4731:
        /* <DEDUP_REMOVED lines=9> */
.L_x_4805:
[----:B------:R-:W-:Y:S05]  /*fc80*/  BSYNC B2 ;  /* 0x0000000000027941 */ /* 0x000fea0003800000 */
.L_x_4732:
        /* <DEDUP_REMOVED lines=9> */
.L_x_4735:
[----:B------:R-:W-:Y:S05]  /*fd20*/  BSYNC B2 ;  /* 0x0000000000027941 */ /* 0x000fea0003800000 */
.L_x_4734:
        /* <DEDUP_REMOVED lines=14> */
.L_x_4736:
        /* <DEDUP_REMOVED lines=14> */
.L_x_4806:
[----:B------:R-:W-:Y:S05]  /*fef0*/  BSYNC B2 ;  /* 0x0000000000027941 */ /* 0x000fea0003800000 */
.L_x_4737:
        /* <DEDUP_REMOVED lines=11> */
.L_x_4740:
[----:B------:R-:W-:Y:S05]  /*ffb0*/  BSYNC B2 ;  /* 0x0000000000027941 */ /* 0x000fea0003800000 */
.L_x_4739:
        /* <DEDUP_REMOVED lines=11> */
.L_x_4741:
        /* <DEDUP_REMOVED lines=16> */
.L_x_4742:
        /* <DEDUP_REMOVED lines=16> */
.L_x_4743:
        /* <DEDUP_REMOVED lines=16> */
.L_x_4744:
        /* <DEDUP_REMOVED lines=11> */
.L_x_4730:
[----:B------:R-:W-:Y:S05]  /*10420*/  BSYNC B1 ;  /* 0x0000000000017941 */ /* 0x000fea0003800000 */
.L_x_4729:
[C---:B------:R-:W-:Y:S01]  /*10430*/  ISETP.GT.AND P0, PT, R0.reuse, 0x1, PT ;  /* 0x000000010000780c */ /* 0x040fe20003f04270 */
[----:B------:R-:W-:-:S12]  /*10440*/  VIADD R0, R0, 0xfffffffe ;  /* 0xfffffffe00007836 */ /* 0x000fd80000000000 */
[----:B------:R-:W-:Y:S05]  /*10450*/  @P0 BRA `(.L_x_4745) ;  /* 0xffffffe800b80947 */ /* 0x000fea000383ffff */
.L_x_4694:
[----:B------:R-:W-:Y:S05]  /*10460*/  BSYNC B0 ;  /* 0x0000000000007941 */ /* 0x000fea0003800000 */
.L_x_4693:
        /* <DEDUP_REMOVED lines=21> */
[----:B------:R-:W1:Y:S01]  /*105c0*/  POPC R7, R6 ;  /* 0x0000000600077309 */ /* 0x000e620000000000 */
[----:B--2---:R-:W1:Y:S02]  /*105d0*/  SHFL.IDX PT, R4, R3, R4, 0x1f ;  /* 0x00001f0403047589 */ /* 0x004e6400000e0000 */
[----:B-1----:R-:W-:-:S07]  /*105e0*/  IADD3 R16, R4, UR37, R7 ;  /* 0x0000002504107c10 */ /* 0x002fce000fffe007 */
.L_x_4747:
[----:B------:R-:W-:Y:S05]  /*105f0*/  BSYNC B0 ;  /* 0x0000000000007941 */ /* 0x000fea0003800000 */
.L_x_4746:
[----:B------:R-:W-:-:S05]  /*10600*/  SEL R0, R0, RZ, P0 ;  /* 0x000000ff00007207 */ /* 0x000fca0000000000 */
[----:B------:R2:W-:Y:S02]  /*10610*/  STL [R1+0x8], R0 ;  /* 0x0000080001007387 */ /* 0x0005e40000100800 */
.L_x_4665:
[----:B------:R-:W-:Y:S05]  /*10620*/  BSYNC B7 ;  /* 0x0000000000077941 */ /* 0x000fea0003800000 */
.L_x_4663:
        /* <DEDUP_REMOVED lines=13> */
.L_x_4748:
        /* <DEDUP_REMOVED lines=36> */
.L_x_4816:
[----:B------:R-:W-:Y:S02]  /*10940*/  ULDC UR4, c[0x0][0xc38] ;  /* 0x00030e0000047ab9 */ /* 0x000fe40000000800 */
[----:B------:R-:W-:-:S04]  /*10950*/  IMAD.U32 R4, RZ, RZ, UR4 ;  /* 0x00000004ff047e24 */ /* 0x000fc8000f8e00ff */
[----:B--2---:R-:W-:-:S04]  /*10960*/  IMAD R14, R14, R4, RZ ;  /* 0x000000040e0e7224 */ /* 0x004fc800078e02ff */
[----:B------:R-:W-:-:S05]  /*10970*/  IMAD.IADD R5, R5, 0x1, R14 ;  /* 0x0000000105057824 */ /* 0x000fca00078e020e */
[----:B------:R-:W-:-:S13]  /*10980*/  ISETP.GT.AND P6, PT, R5, R0, PT ;  /* 0x000000000500720c */ /* 0x000fda0003fc4270 */
[----:B------:R-:W-:Y:S05]  /*10990*/  @P6 BRA `(.L_x_4751) ;  /* 0x00000000009c6947 */ /* 0x000fea0003800000 */
.L_x_4756:
        /* <DEDUP_REMOVED lines=14> */
.L_x_4754:
[----:B------:R-:W-:Y:S05]  /*10a80*/  BSYNC B0 ;  /* 0x0000000000007941 */ /* 0x000fea0003800000 */
.L_x_4753:
[----:B------:R-:W-:-:S03]  /*10a90*/  UMOV UR4, 0xffffffff ;  /* 0xffffffff00047882 */ /* 0x000fc60000000000 */
[----:B------:R-:W-:Y:S05]  /*10aa0*/  BRA.DIV UR4, `(.L_x_4755) ;  /* 0x0000002204587947 */ /* 0x000fea000b800000 */
[----:B-----5:R-:W3:Y:S02]  /*10ab0*/  SHFL.UP PT, R14, R2, 0x1, RZ ;  /* 0x04200000020e7989 */ /* 0x020ee400000e00ff */
[----:B---3--:R-:W-:-:S05]  /*10ac0*/  SEL R13, R14, RZ, P1 ;  /* 0x000000ff0e0d7207 */ /* 0x008fca0000800000 */
[----:B------:R-:W-:-:S05]  /*10ad0*/  IMAD.IADD R13, R2, 0x1, R13 ;  /* 0x00000001020d7824 */ /* 0x000fca00078e020d */
[----:B------:R-:W3:Y:S02]  /*10ae0*/  SHFL.UP PT, R14, R13, 0x2, RZ ;  /* 0x044000000d0e7989 */ /* 0x000ee400000e00ff */
[----:B---3--:R-:W-:-:S05]  /*10af0*/  SEL R4, R14, RZ, P2 ;  /* 0x000000ff0e047207 */ /* 0x008fca0001000000 */
[----:B------:R-:W-:-:S05]  /*10b00*/  IMAD.IADD R4, R13, 0x1, R4 ;  /* 0x000000010d047824 */ /* 0x000fca00078e0204 */
[----:B------:R-:W1:Y:S02]  /*10b10*/  SHFL.UP PT, R14, R4, 0x4, RZ ;  /* 0x04800000040e7989 */ /* 0x000e6400000e00ff */
        /* <DEDUP_REMOVED lines=9> */
.L_x_4824:
[----:B------:R-:W-:Y:S02]  /*10bb0*/  ULDC UR4, c[0x0][0xc38] ;  /* 0x00030e0000047ab9 */ /* 0x000fe40000000800 */
[----:B------:R-:W-:-:S04]  /*10bc0*/  IMAD.U32 R4, RZ, RZ, UR4 ;  /* 0x00000004ff047e24 */ /* 0x000fc8000f8e00ff */
[----:B--2---:R-:W-:-:S04]  /*10bd0*/  IMAD R14, R14, R4, RZ ;  /* 0x000000040e0e7224 */ /* 0x004fc800078e02ff */
[----:B------:R-:W-:-:S05]  /*10be0*/  IMAD.IADD R5, R14, 0x1, R5 ;  /* 0x000000010e057824 */ /* 0x000fca00078e0205 */
[----:B------:R-:W-:-:S13]  /*10bf0*/  ISETP.GT.AND P6, PT, R5, R0, PT ;  /* 0x000000000500720c */ /* 0x000fda0003fc4270 */
[----:B------:R-:W-:Y:S05]  /*10c00*/  @!P6 BRA `(.L_x_4756) ;  /* 0xfffffffc0064e947 */ /* 0x000fea000383ffff */
.L_x_4751:
        /* <DEDUP_REMOVED lines=8> */
.L_x_4828:
[----:B------:R-:W-:Y:S01]  /*10c90*/  ISETP.NE.AND P0, PT, R5, RZ, PT ;  /* 0x000000ff0500720c */ /* 0x000fe20003f05270 */
[----:B------:R-:W-:-:S12]  /*10ca0*/  IMAD.MOV.U32 R5, RZ, RZ, RZ ;  /* 0x000000ffff057224 */ /* 0x000fd800078e00ff */
[----:B------:R-:W-:Y:S05]  /*10cb0*/  @!P0 BRA `(.L_x_4758) ;  /* 0x0000000000108947 */ /* 0x000fea0003800000 */
[----:B------:R-:W-:Y:S01]  /*10cc0*/  UMOV UR4, 0xffffffff ;  /* 0xffffffff00047882 */ /* 0x000fe20000000000 */
[----:B------:R-:W-:Y:S02]  /*10cd0*/  VIADD R12, R6, 0xffffffff ;  /* 0xffffffff060c7836 */ /* 0x000fe40000000000 */
[----:B------:R-:W-:Y:S05]  /*10ce0*/  BRA.DIV UR4, `(.L_x_4759) ;  /* 0x0000002204cc7947 */ /* 0x000fea000b800000 */
[----:B------:R4:W0:Y:S02]  /*10cf0*/  SHFL.IDX PT, R5, R3, R12, 0x1f ;  /* 0x00001f0c03057589 */ /* 0x00082400000e0000 */
.L_x_4758:
[----:B-12-4-:R-:W1:Y:S01]  /*10d00*/  LDC.64 R2, c[0x0][0xc90] ;  /* 0x00032400ff027b82 */ /* 0x016e620000000a00 */
[----:B------:R-:W-:-:S04]  /*10d10*/  IMAD.IADD R19, R6, 0x1, R19 ;  /* 0x0000000106137824 */ /* 0x000fc800078e0213 */
[----:B-1----:R-:W-:-:S05]  /*10d20*/  IMAD.WIDE R2, R19, 0x4, R2 ;  /* 0x0000000413027825 */ /* 0x002fca00078e0202 */
[----:B------:R-:W3:Y:S01]  /*10d30*/  LDG.E R7, desc[UR40][R2.64] ;  /* 0x0000002802077981 */ /* 0x000ee2000c1e1900 */
[----:B0-----:R-:W-:-:S04]  /*10d40*/  IMAD R16, R5, R4, R16 ;  /* 0x0000000405107224 */ /* 0x001fc800078e0210 */
        /* <DEDUP_REMOVED lines=61> */
.L_x_4752:
[----:B------:R-:W-:Y:S01]  /*11120*/  UMOV UR4, URZ ;  /* 0x0000003f00047c82 */ /* 0x000fe20008000000 */
[----:B------:R-:W-:Y:S01]  /*11130*/  UMOV UR5, URZ ;  /* 0x0000003f00057c82 */ /* 0x000fe20008000000 */
[----:B------:R-:W-:Y:S01]  /*11140*/  ULDC UR6, c[0x0][0xc3c] ;  /* 0x00030f0000067ab9 */ /* 0x000fe20000000800 */
[----:B------:R-:W-:Y:S02]  /*11150*/  IMAD.MOV.U32 R16, RZ, RZ, R0 ;  /* 0x000000ffff107224 */ /* 0x000fe400078e0000 */
[----:B------:R-:W-:Y:S02]  /*11160*/  IMAD.U32 R17, RZ, RZ, UR4 ;  /* 0x00000004ff117e24 */ /* 0x000fe4000f8e00ff */
[----:B------:R-:W-:Y:S02]  /*11170*/  IMAD.U32 R18, RZ, RZ, UR5 ;  /* 0x00000005ff127e24 */ /* 0x000fe4000f8e00ff */
[----:B------:R-:W-:-:S07]  /*11180*/  IMAD.U32 R19, RZ, RZ, UR6 ;  /* 0x00000006ff137e24 */ /* 0x000fce000f8e00ff */
.L_x_4760:
[----:B------:R4:W2:Y:S01]  /*11190*/  LDL R2, [R1+0x4] ;  /* 0x0000040001027983 */ /* 0x0008a20000100800 */
[----:B------:R-:W3:Y:S01]  /*111a0*/  S2R R0, SR_TID.X ;  /* 0x0000000000007919 */ /* 0x000ee20000002100 */
[----:B------:R-:W-:Y:S05]  /*111b0*/  WARPSYNC.ALL ;  /* 0x0000000000007948 */ /* 0x000fea0003800000 */
[----:B---3--:R-:W-:Y:S01]  /*111c0*/  LOP3.LUT R0, R0, 0x1f, RZ, 0xc0, !PT ;  /* 0x0000001f00007812 */ /* 0x008fe200078ec0ff */
[----:B------:R-:W-:Y:S03]  /*111d0*/  BAR.SYNC.DEFER_BLOCKING 0x4, 0x180 ;  /* 0x0106000000007b1d */ /* 0x000fe60000010000 */
[----:B------:R-:W-:-:S13]  /*111e0*/  ISETP.NE.AND P0, PT, R0, RZ, PT ;  /* 0x000000ff0000720c */ /* 0x000fda0003f05270 */
[----:B-1----:R-:W2:Y:S01]  /*111f0*/  @!P0 S2R R3, SR_CgaCtaId ;  /* 0x0000000000038919 */ /* 0x002ea20000008800 */
[----:B------:R-:W-:-:S04]  /*11200*/  @!P0 MOV R0, 0x400 ;  /* 0x0000040000008802 */ /* 0x000fc80000000f00 */
[----:B--2---:R-:W-:-:S05]  /*11210*/  @!P0 LEA R2, R3, R0, 0x18 ;  /* 0x0000000003028211 */ /* 0x004fca00078ec0ff */
[----:B------:R4:W-:Y:S04]  /*11220*/  @!P0 STS.128 [R2+0x228d0], R16 ;  /* 0x0228d01002008388 */ /* 0x0009e80000000c00 */
[----:B------:R4:W-:Y:S01]  /*11230*/  @!P0 STL [R1+0x4], R2 ;  /* 0x0000040201008387 */ /* 0x0009e20000100800 */
[----:B------:R-:W-:Y:S06]  /*11240*/  BAR.ARV 0x5, 0x180 ;  /* 0x0146000000007b1d */ /* 0x000fec0000002000 */
.L_x_4749:
[----:B------:R-:W-:Y:S02]  /*11250*/  ULDC UR4, c[0x0][0xc3c] ;  /* 0x00030f0000047ab9 */ /* 0x000fe40000000800 */
[----:B---3--:R-:W-:-:S13]  /*11260*/  ISETP.GE.AND P0, PT, R19, UR4, PT ;  /* 0x0000000413007c0c */ /* 0x008fda000bf06270 */
[----:B------:R-:W-:Y:S05]  /*11270*/  @!P0 BRA `(.L_x_4761) ;  /* 0xffffffac00308947 */ /* 0x000fea000383ffff */
[----:B------:R-:W-:Y:S05]  /*11280*/  BSYNC B8 ;  /* 0x0000000000087941 */ /* 0x000fea0003800000 */
.L_x_4659:
[----:B--2---:R-:W2:Y:S01]  /*11290*/  LDL.LU R0, [R1+0x3c] ;  /* 0x00003c0001007983 */ /* 0x004ea20000300800 */
[----:B------:R-:W-:Y:S01]  /*112a0*/  BSSY B0, `(.L_x_4762) ;  /* 0x000000b000007945 */ /* 0x000fe20003800000 */
[----:B------:R-:W3:Y:S01]  /*112b0*/  S2R R5, SR_CgaCtaId ;  /* 0x0000000000057919 */ /* 0x000ee20000008800 */
[----:B--2---:R-:W-:-:S05]  /*112c0*/  VIADD R0, R0, 0x1 ;  /* 0x0000000100007836 */ /* 0x004fca0000000000 */
[----:B----4-:R-:W-:-:S04]  /*112d0*/  LEA.HI R2, R0, R0, RZ, 0x1 ;  /* 0x0000000000027211 */ /* 0x010fc800078f08ff */
[----:B-1----:R-:W-:-:S05]  /*112e0*/  LOP3.LUT R3, R2, 0xfffffffe, RZ, 0xc0, !PT ;  /* 0xfffffffe02037812 */ /* 0x002fca00078ec0ff */
[----:B------:R-:W-:Y:S01]  /*112f0*/  IMAD.IADD R3, R0, 0x1, -R3 ;  /* 0x0000000100037824 */ /* 0x000fe200078e0a03 */
[----:B------:R-:W-:-:S04]  /*11300*/  MOV R0, 0x400 ;  /* 0x0000040000007802 */ /* 0x000fc80000000f00 */
[----:B---3--:R-:W-:Y:S02]  /*11310*/  LEA R0, R5, R0, 0x18 ;  /* 0x0000000005007211 */ /* 0x008fe400078ec0ff */
[----:B------:R-:W-:-:S04]  /*11320*/  SHF.L.U32 R3, R3, 0x1f, RZ ;  /* 0x0000001f03037819 */ /* 0x000fc800000006ff */
[----:B------:R-:W1:Y:S02]  /*11330*/  SYNCS.PHASECHK.TRANS64.TRYWAIT P0, [R0+URZ+0x22820], R3 ;  /* 0x02282003000075a7 */ /* 0x000e64000800017f */
[----:B-1----:R-:W-:Y:S05]  /*11340*/  @!P0 BRA `(.L_x_4763) ;  /* 0x0000001c005c8947 */ /* 0x002fea0003800000 */
.L_x_4831:
[----:B------:R-:W-:Y:S05]  /*11350*/  BSYNC B0 ;  /* 0x0000000000007941 */ /* 0x000fea0003800000 */
.L_x_4762:
[----:B------:R-:W-:-:S03]  /*11360*/  UMOV UR4, 0xffffffff ;  /* 0xffffffff00047882 */ /* 0x000fc60000000000 */
[----:B------:R-:W-:Y:S05]  /*11370*/  BRA.DIV UR4, `(.L_x_4764) ;  /* 0x0000001e04647947 */ /* 0x000fea000b800000 */
[----:B------:R-:W2:Y:S02]  /*11380*/  S2R R2, SR_TID.X ;  /* 0x0000000000027919 */ /* 0x000ea40000002100 */
[----:B--2---:R-:W-:-:S04]  /*11390*/  SHF.R.U32.HI R2, RZ, 0x5, R2 ;  /* 0x00000005ff027819 */ /* 0x004fc80000011602 */
[----:B------:R-:W-:-:S05]  /*113a0*/  LOP3.LUT R2, R2, 0x3, RZ, 0xc0, !PT ;  /* 0x0000000302027812 */ /* 0x000fca00078ec0ff */
[----:B------:R2:W3:Y:S02]  /*113b0*/  SHFL.IDX PT, R14, R2, RZ, 0x1f ;  /* 0x00001fff020e7589 */ /* 0x0004e400000e0000 */
.L_x_4834:
[----:B---3--:R-:W-:Y:S01]  /*113c0*/  ISETP.NE.AND P0, PT, R14, RZ, PT ;  /* 0x000000ff0e00720c */ /* 0x008fe20003f05270 */
[----:B------:R-:W-:-:S12]  /*113d0*/  BSSY B0, `(.L_x_4765) ;  /* 0x0000027000007945 */ /* 0x000fd80003800000 */
[----:B------:R-:W-:Y:S05]  /*113e0*/  @P0 BRA `(.L_x_4766) ;  /* 0x0000000000940947 */ /* 0x000fea0003800000 */
[----:B------:R-:W-:-:S03]  /*113f0*/  UMOV UR4, 0xffffffff ;  /* 0xffffffff00047882 */ /* 0x000fc60000000000 */
[----:B------:R-:W-:Y:S05]  /*11400*/  BRA.DIV UR4, `(.L_x_4767) ;  /* 0x0000001e04747947 */ /* 0x000fea000b800000 */
[----:B------:R-:W-:-:S13]  /*11410*/  ELECT P6, URZ, PT ;  /* 0x00000000003f782f */ /* 0x000fda00038c0000 */
.L_x_4837:
[----:B------:R-:W-:Y:S05]  /*11420*/  @!P6 BRA `(.L_x_4766) ;  /* 0x000000000084e947 */ /* 0x000fea0003800000 */
[----:B------:R-:W-:-:S06]  /*11430*/  ULOP3.LUT UR4, UR36, 0x2, URZ, 0xfc, !UPT ;  /* 0x0000000224047892 */ /* 0x000fcc000f8efc3f */
[----:B--2---:R-:W-:-:S05]  /*11440*/  IMAD.U32 R2, RZ, RZ, UR4 ;  /* 0x00000004ff027e24 */ /* 0x004fca000f8e00ff */
[----:B------:R-:W-:-:S13]  /*11450*/  ISETP.NE.AND P2, PT, R2, 0x3, PT ;  /* 0x000000030200780c */ /* 0x000fda0003f45270 */
[----:B------:R-:W-:Y:S05]  /*11460*/  @!P2 BRA `(.L_x_4768) ;  /* 0x000000000004a947 */ /* 0x000fea0003800000 */
[----:B------:R-:W-:Y:S01]  /*11470*/  BPT.TRAP 0x1 ;  /* 0x000000040000795c */ /* 0x000fe20000300000 */
.L_x_4768:
[----:B-1----:R-:W2:Y:S04]  /*11480*/  LDL R3, [R1+0x8] ;  /* 0x0000080001037983 */ /* 0x002ea80000100800 */
[----:B------:R-:W3:Y:S01]  /*11490*/  LDL.LU R7, [R1+0x10] ;  /* 0x0000100001077983 */ /* 0x000ee20000300800 */
[----:B------:R-:W-:-:S04]  /*114a0*/  VIADD R2, R0, 0x22840 ;  /* 0x0002284000027836 */ /* 0x000fc80000000000 */
[C---:B--2---:R-:W-:Y:S02]  /*114b0*/  IMAD R6, R3.reuse, 0x8, R2 ;  /* 0x0000000803067824 */ /* 0x044fe400078e0202 */
[----:B------:R-:W-:Y:S01]  /*114c0*/  VIADD R3, R3, 0x1 ;  /* 0x0000000103037836 */ /* 0x000fe20000000000 */
[----:B---3--:R-:W-:-:S04]  /*114d0*/  SHF.L.U32 R5, R7, 0x1f, RZ ;  /* 0x0000001f07057819 */ /* 0x008fc800000006ff */
[C---:B------:R-:W-:Y:S01]  /*114e0*/  ISETP.NE.AND P1, PT, R3.reuse, 0x2, PT ;  /* 0x000000020300780c */ /* 0x040fe20003f25270 */
[----:B------:R-:W1:Y:S03]  /*114f0*/  SYNCS.PHASECHK.TRANS64.TRYWAIT P0, [R6+URZ], R5 ;  /* 0x00000005060075a7 */ /* 0x000e66000800017f */
[----:B------:R-:W-:Y:S02]  /*11500*/  SEL R4, RZ, 0x1, P1 ;  /* 0x00000001ff047807 */ /* 0x000fe40000800000 */
[----:B------:R-:W-:Y:S02]  /*11510*/  SEL R3, R3, RZ, P1 ;  /* 0x000000ff03037207 */ /* 0x000fe40000800000 */
[----:B------:R-:W-:-:S03]  /*11520*/  LOP3.LUT R4, R7, R4, RZ, 0x3c, !PT ;  /* 0x0000000407047212 */ /* 0x000fc600078e3cff */
[----:B------:R-:W-:Y:S01]  /*11530*/  IMAD R7, R3, 0x8, R2 ;  /* 0x0000000803077824 */ /* 0x000fe200078e0202 */
[----:B------:R-:W-:Y:S01]  /*11540*/  SHF.L.U32 R2, R4, 0x1f, RZ ;  /* 0x0000001f04027819 */ /* 0x000fe200000006ff */
[----:B-1----:R-:W-:Y:S06]  /*11550*/  @!P0 BRA `(.L_x_4769) ;  /* 0x0000001c00408947 */ /* 0x002fec0003800000 */
.L_x_4838:
[----:B------:R-:W2:Y:S02]  /*11560*/  SYNCS.PHASECHK.TRANS64.TRYWAIT P0, [R7+URZ], R2 ;  /* 0x00000002070075a7 */ /* 0x000ea4000800017f */
[----:B--2---:R-:W-:Y:S05]  /*11570*/  @!P0 BRA `(.L_x_4770) ;  /* 0x0000001c004c8947 */ /* 0x004fea0003800000 */
.L_x_4839:
[----:B------:R-:W-:Y:S05]  /*11580*/  @!P2 BRA `(.L_x_4771) ;  /* 0x000000000004a947 */ /* 0x000fea0003800000 */
[----:B------:R-:W-:Y:S01]  /*11590*/  BPT.TRAP 0x1 ;  /* 0x000000040000795c */ /* 0x000fe20000300000 */
.L_x_4771:
[----:B------:R-:W3:Y:S01]  /*115a0*/  LDL.LU R4, [R1+0x8] ;  /* 0x0000080001047983 */ /* 0x000ee20000300800 */
[----:B------:R-:W-:-:S04]  /*115b0*/  VIADD R0, R0, 0x22860 ;  /* 0x0002286000007836 */ /* 0x000fc80000000000 */
[----:B---3--:R-:W-:-:S04]  /*115c0*/  IMAD R4, R4, 0x8, R0 ;  /* 0x0000000804047824 */ /* 0x008fc800078e0200 */
[----:B------:R-:W3:Y:S02]  /*115d0*/  SYNCS.PHASECHK.TRANS64.TRYWAIT P0, [R4+URZ], R5 ;  /* 0x00000005040075a7 */ /* 0x000ee4000800017f */
[----:B---3--:R-:W-:Y:S05]  /*115e0*/  @!P0 BRA `(.L_x_4772) ;  /* 0x0000001c00448947 */ /* 0x008fea0003800000 */
.L_x_4840:
[----:B------:R-:W-:-:S07]  /*115f0*/  IMAD R3, R3, 0x8, R0 ;  /* 0x0000000803037824 */ /* 0x000fce00078e0200 */
.L_x_4773:
[----:B----4-:R4:W0:Y:S02]  /*11600*/  SYNCS.PHASECHK.TRANS64.TRYWAIT P0, [R3+URZ], R2 ;  /* 0x00000002030075a7 */ /* 0x010824000800017f */
[----:B0-----:R-:W-:Y:S05]  /*11610*/  @!P0 NANOSLEEP.SYNCS 0x989680 ;  /* 0x009896800000895d */ /* 0x001fea0003900000 */
[----:B------:R-:W0:Y:S02]  /*11620*/  @!P0 SYNCS.PHASECHK.TRANS64 P0, [R3+URZ], R2 ;  /* 0x00000002030085a7 */ /* 0x000e24000800007f */
[----:B0-----:R-:W-:Y:S05]  /*11630*/  @!P0 BRA `(.L_x_4773) ;  /* 0xfffffffc00f08947 */ /* 0x001fea000383ffff */
.L_x_4766:
[----:B------:R-:W-:Y:S05]  /*11640*/  BSYNC B0 ;  /* 0x0000000000007941 */ /* 0x000fea0003800000 */
.L_x_4765:
[----:B------:R-:W-:Y:S05]  /*11650*/  EXIT ;  /* 0x000000000000794d */ /* 0x000fea0003800000 */
.L_x_4601:
[----:B0-----:R0:W1:Y:S02]  /*11660*/  SYNCS.PHASECHK.TRANS64.TRYWAIT P0, [R7+URZ+0x22800], R0 ;  /* 0x02280000070075a7 */ /* 0x001064000800017f */
[----:B-1----:R-:W-:Y:S05]  /*11670*/  @!P0 NANOSLEEP.SYNCS 0x989680 ;  /* 0x009896800000895d */ /* 0x002fea0003900000 */
[----:B------:R-:W1:Y:S02]  /*11680*/  @!P0 SYNCS.PHASECHK.TRANS64 P0, [R7+URZ+0x22800], R0 ;  /* 0x02280000070085a7 */ /* 0x000e64000800007f */
[----:B-1----:R-:W-:Y:S05]  /*11690*/  @!P0 BRA `(.L_x_4601) ;  /* 0xfffffffc00f08947 */ /* 0x002fea000383ffff */
[----:B------:R-:W-:Y:S05]  /*116a0*/  BRA `(.L_x_4774) ;  /* 0xffffff04002c7947 */ /* 0x000fea000383ffff */
.L_x_4605:
[----:B-1----:R1:W2:Y:S02]  /*116b0*/  SYNCS.PHASECHK.TRANS64.TRYWAIT P1, [R6+URZ+0x22830], R11 ;  /* 0x0228300b060075a7 */ /* 0x0022a4000802017f */
[----:B--2---:R-:W-:Y:S05]  /*116c0*/  @!P1 NANOSLEEP.SYNCS 0x989680 ;  /* 0x009896800000995d */ /* 0x004fea0003900000 */
[----:B------:R-:W2:Y:S02]  /*116d0*/  @!P1 SYNCS.PHASECHK.TRANS64 P1, [R6+URZ+0x22830], R11 ;  /* 0x0228300b060095a7 */ /* 0x000ea4000802007f */
[----:B--2---:R-:W-:Y:S05]  /*116e0*/  @!P1 BRA `(.L_x_4605) ;  /* 0xfffffffc00f09947 */ /* 0x004fea000383ffff */
[----:B------:R-:W-:Y:S05]  /*116f0*/  BRA `(.L_x_4604) ;  /* 0xffffff0400587947 */ /* 0x000fea000383ffff */
.L_x_4609:
[----:B---3--:R3:W4:Y:S02]  /*11700*/  SYNCS.PHASECHK.TRANS64.TRYWAIT P3, [R6+URZ+0x22850], R11 ;  /* 0x0228500b060075a7 */ /* 0x008724000806017f */
[----:B----4-:R-:W-:Y:S05]  /*11710*/  @!P3 NANOSLEEP.SYNCS 0x989680 ;  /* 0x009896800000b95d */ /* 0x010fea0003900000 */
[----:B------:R-:W4:Y:S02]  /*11720*/  @!P3 SYNCS.PHASECHK.TRANS64 P3, [R6+URZ+0x22850], R11 ;  /* 0x0228500b0600b5a7 */ /* 0x000f24000806007f */
[----:B----4-:R-:W-:Y:S05]  /*11730*/  @!P3 BRA `(.L_x_4609) ;  /* 0xfffffffc00f0b947 */ /* 0x010fea000383ffff */
[----:B------:R-:W-:Y:S05]  /*11740*/  BRA `(.L_x_4608) ;  /* 0xffffff1c005c7947 */ /* 0x000fea000383ffff */
.L_x_4614:
[----:B-1----:R-:W-:-:S04]  /*11750*/  IMAD.U32 R5, RZ, RZ, UR25 ;  /* 0x00000019ff057e24 */ /* 0x002fc8000f8e00ff */
[----:B------:R1:W2:Y:S03]  /*11760*/  SYNCS.PHASECHK.TRANS64.TRYWAIT P3, [R5+URZ+0x22830], R6 ;  /* 0x02283006050075a7 */ /* 0x0002a6000806017f */
[----:B--2---:R-:W-:Y:S05]  /*11770*/  @!P3 NANOSLEEP.SYNCS 0x989680 ;  /* 0x009896800000b95d */ /* 0x004fea0003900000 */
[----:B------:R-:W2:Y:S02]  /*11780*/  @!P3 SYNCS.PHASECHK.TRANS64 P3, [R5+URZ+0x22830], R6 ;  /* 0x022830060500b5a7 */ /* 0x000ea4000806007f */
[----:B--2---:R-:W-:Y:S05]  /*11790*/  @!P3 BRA `(.L_x_4614) ;  /* 0xfffffffc00ecb947 */ /* 0x004fea000383ffff */
[----:B------:R-:W-:Y:S05]  /*117a0*/  BRA `(.L_x_4613) ;  /* 0xffffff20008c7947 */ /* 0x000fea000383ffff */
.L_x_4618:
[----:B--2---:R2:W3:Y:S02]  /*117b0*/  SYNCS.PHASECHK.TRANS64.TRYWAIT P3, [R177+URZ+0x22850], R6 ;  /* 0x02285006b10075a7 */ /* 0x0044e4000806017f */
[----:B---3--:R-:W-:Y:S05]  /*117c0*/  @!P3 NANOSLEEP.SYNCS 0x989680 ;  /* 0x009896800000b95d */ /* 0x008fea0003900000 */
[----:B------:R-:W3:Y:S02]  /*117d0*/  @!P3 SYNCS.PHASECHK.TRANS64 P3, [R177+URZ+0x22850], R6 ;  /* 0x02285006b100b5a7 */ /* 0x000ee4000806007f */
[----:B---3--:R-:W-:Y:S05]  /*117e0*/  @!P3 BRA `(.L_x_4618) ;  /* 0xfffffffc00f0b947 */ /* 0x008fea000383ffff */
[----:B------:R-:W-:Y:S05]  /*117f0*/  BRA `(.L_x_4617) ;  /* 0xffffff4000807947 */ /* 0x000fea000383ffff */
.L_x_4624:
[----:B-1----:R-:W-:-:S04]  /*11800*/  IMAD.U32 R5, RZ, RZ, UR24 ;  /* 0x00000018ff057e24 */ /* 0x002fc8000f8e00ff */
[----:B------:R1:W2:Y:S03]  /*11810*/  SYNCS.PHASECHK.TRANS64.TRYWAIT P1, [R5+URZ+0x22830], R6 ;  /* 0x02283006050075a7 */ /* 0x0002a6000802017f */
[----:B--2---:R-:W-:Y:S05]  /*11820*/  @!P1 NANOSLEEP.SYNCS 0x989680 ;  /* 0x009896800000995d */ /* 0x004fea0003900000 */
[----:B------:R-:W2:Y:S02]  /*11830*/  @!P1 SYNCS.PHASECHK.TRANS64 P1, [R5+URZ+0x22830], R6 ;  /* 0x02283006050095a7 */ /* 0x000ea4000802007f */
[----:B--2---:R-:W-:Y:S05]  /*11840*/  @!P1 BRA `(.L_x_4624) ;  /* 0xfffffffc00ec9947 */ /* 0x004fea000383ffff */
[----:B------:R-:W-:Y:S05]  /*11850*/  BRA `(.L_x_4623) ;  /* 0xffffff44008c7947 */ /* 0x000fea000383ffff */
.L_x_4628:
[----:B--2---:R2:W3:Y:S02]  /*11860*/  SYNCS.PHASECHK.TRANS64.TRYWAIT P1, [R183+URZ+0x22850], R6 ;  /* 0x02285006b70075a7 */ /* 0x0044e4000802017f */
[----:B---3--:R-:W-:Y:S05]  /*11870*/  @!P1 NANOSLEEP.SYNCS 0x989680 ;  /* 0x009896800000995d */ /* 0x008fea0003900000 */
[----:B------:R-:W3:Y:S02]  /*11880*/  @!P1 SYNCS.PHASECHK.TRANS64 P1, [R183+URZ+0x22850], R6 ;  /* 0x02285006b70095a7 */ /* 0x000ee4000802007f */
[----:B---3--:R-:W-:Y:S05]  /*11890*/  @!P1 BRA `(.L_x_4628) ;  /* 0xfffffffc00f09947 */ /* 0x008fea000383ffff */
[----:B------:R-:W-:Y:S05]  /*118a0*/  BRA `(.L_x_4627) ;  /* 0xffffff5c00ac7947 */ /* 0x000fea000383ffff */
.L_x_4671:
        /* <DEDUP_REMOVED lines=11> */
.L_x_4776:
[----:B------:R-:W-:Y:S05]  /*11960*/  BSYNC B0 ;  /* 0x0000000000007941 */ /* 0x000fea0003800000 */
.L_x_4775:
[----:B------:R-:W-:Y:S05]  /*11970*/  BRA `(.L_x_4777) ;  /* 0xffffffb000847947 */ /* 0x000fea000383ffff */
.L_x_4673:
[----:B------:R-:W-:Y:S01]  /*11980*/  BSSY B0, `(.L_x_4778) ;  /* 0x0000006000007945 */ /* 0x000fe20003800000 */
[----:B------:R-:W-:-:S07]  /*11990*/  IMAD.MOV.U32 R15, RZ, RZ, -0x1 ;  /* 0xffffffffff0f7424 */ /* 0x000fce00078e00ff */
[----:B0123--:R-:W-:Y:S05]  /*119a0*/  WARPSYNC.COLLECTIVE R15, `(.L_x_4779) ;  /* 0x000000000f0c7348 */ /* 0x00ffea0003c00000 */
[----:B------:R-:W-:Y:S02]  /*119b0*/  ELECT P6, UR62, PT ;  /* 0x00000000003e782f */ /* 0x000fe400038c0000 */
[----:B------:R-:W-:Y:S01]  /*119c0*/  MOV R14, UR62 ;  /* 0x0000003e000e7c02 */ /* 0x000fe20008000f00 */
[----:B0123--:R-:W-:Y:S10]  /*119d0*/  ENDCOLLECTIVE ;  /* 0x000000000000791b */ /* 0x00fff40003800000 */
.L_x_4779:
[----:B------:R-:W-:Y:S05]  /*119e0*/  BSYNC B0 ;  /* 0x0000000000007941 */ /* 0x000fea0003800000 */
.L_x_4778:
[----:B------:R-:W-:Y:S05]  /*119f0*/  BRA `(.L_x_4780) ;  /* 0xffffffb0008c7947 */ /* 0x000fea000383ffff */
.L_x_4675:
[----:B---3--:R3:W4:Y:S02]  /*11a00*/  SYNCS.PHASECHK.TRANS64.TRYWAIT P0, [R0+URZ+0x22840], R2 ;  /* 0x02284002000075a7 */ /* 0x008724000800017f */
[----:B----4-:R-:W-:Y:S05]  /*11a10*/  @!P0 NANOSLEEP.SYNCS 0x989680 ;  /* 0x009896800000895d */ /* 0x010fea0003900000 */
[----:B------:R-:W4:Y:S02]  /*11a20*/  @!P0 SYNCS.PHASECHK.TRANS64 P0, [R0+URZ+0x22840], R2 ;  /* 0x02284002000085a7 */ /* 0x000f24000800007f */
[----:B----4-:R-:W-:Y:S05]  /*11a30*/  @!P0 BRA `(.L_x_4675) ;  /* 0xfffffffc00f08947 */ /* 0x010fea000383ffff */
[----:B------:R-:W-:Y:S05]  /*11a40*/  BRA `(.L_x_4781) ;  /* 0xffffffb000f87947 */ /* 0x000fea000383ffff */
.L_x_4679:
[----:B------:R-:W2:Y:S01]  /*11a50*/  LDL.LU R11, [R1+0x34] ;  /* 0x00003400010b7983 */ /* 0x000ea20000300800 */
[----:B------:R-:W-:Y:S02]  /*11a60*/  IMAD.MOV.U32 R13, RZ, RZ, R0 ;  /* 0x000000ffff0d7224 */ /* 0x000fe400078e0000 */
[----:B------:R-:W-:Y:S02]  /*11a70*/  IMAD.MOV.U32 R12, RZ, RZ, RZ ;  /* 0x000000ffff0c7224 */ /* 0x000fe400078e00ff */
[----:B------:R-:W-:Y:S02]  /*11a80*/  IMAD.MOV.U32 R15, RZ, RZ, -0x1 ;  /* 0xffffffffff0f7424 */ /* 0x000fe400078e00ff */
[----:B------:R-:W-:-:S04]  /*11a90*/  IMAD R17, R17, 0x80, R8 ;  /* 0x0000008011117824 */ /* 0x000fc800078e0208 */
[----:B------:R-:W-:Y:S02]  /*11aa0*/  VIADD R6, R17, 0x60 ;  /* 0x0000006011067836 */ /* 0x000fe40000000000 */
[----:B--2---:R-:W-:Y:S02]  /*11ab0*/  IMAD R3, R11, R7, RZ ;  /* 0x000000070b037224 */ /* 0x004fe400078e02ff */
[----:B------:R-:W-:-:S03]  /*11ac0*/  IMAD.MOV.U32 R11, RZ, RZ, 0x181f ;  /* 0x0000181fff0b7424 */ /* 0x000fc600078e00ff */
[----:B------:R-:W-:-:S13]  /*11ad0*/  ISETP.GE.AND P1, PT, R17, R3, PT ;  /* 0x000000031100720c */ /* 0x000fda0003f26270 */
[----:B-----5:R-:W-:Y:S05]  /*11ae0*/  WARPSYNC.COLLECTIVE R15, `(.L_x_4782) ;  /* 0x000000000f087348 */ /* 0x020fea0003c00000 */
[----:B------:R0:W1:Y:S02]  /*11af0*/  SHFL.IDX P6, R14, R13, R12, R11 ;  /* 0x0000000c0d0e7389 */ /* 0x00006400000c000b */
[----:B01---5:R-:W-:Y:S01]  /*11b00*/  ENDCOLLECTIVE ;  /* 0x000000000000791b */ /* 0x023fe20003800000 */
.L_x_4782:
[----:B------:R-:W-:Y:S02]  /*11b10*/  IMAD.MOV.U32 R13, RZ, RZ, R2 ;  /* 0x000000ffff0d7224 */ /* 0x000fe400078e0002 */
[----:B------:R-:W-:-:S07]  /*11b20*/  IMAD.MOV.U32 R4, RZ, RZ, R14 ;  /* 0x000000ffff047224 */ /* 0x000fce00078e000e */
[----:B------:R-:W-:Y:S05]  /*11b30*/  WARPSYNC.COLLECTIVE R15, `(.L_x_4783) ;  /* 0x000000000f087348 */ /* 0x000fea0003c00000 */
[----:B------:R0:W1:Y:S02]  /*11b40*/  SHFL.IDX P6, R14, R13, R12, R11 ;  /* 0x0000000c0d0e7389 */ /* 0x00006400000c000b */
[----:B01----:R-:W-:Y:S01]  /*11b50*/  ENDCOLLECTIVE ;  /* 0x000000000000791b */ /* 0x003fe20003800000 */
.L_x_4783:
[----:B------:R-:W-:Y:S02]  /*11b60*/  IMAD.MOV.U32 R13, RZ, RZ, R0 ;  /* 0x000000ffff0d7224 */ /* 0x000fe400078e0000 */
[----:B------:R-:W-:Y:S02]  /*11b70*/  IMAD.MOV.U32 R12, RZ, RZ, 0x1 ;  /* 0x00000001ff0c7424 */ /* 0x000fe400078e00ff */
[----:B------:R-:W-:-:S07]  /*11b80*/  IMAD.MOV.U32 R5, RZ, RZ, R14 ;  /* 0x000000ffff057224 */ /* 0x000fce00078e000e */
[----:B------:R-:W-:Y:S05]  /*11b90*/  WARPSYNC.COLLECTIVE R15, `(.L_x_4784) ;  /* 0x000000000f087348 */ /* 0x000fea0003c00000 */
[----:B------:R0:W1:Y:S02]  /*11ba0*/  SHFL.IDX P6, R14, R13, R12, R11 ;  /* 0x0000000c0d0e7389 */ /* 0x00006400000c000b */
[----:B01----:R-:W-:Y:S01]  /*11bb0*/  ENDCOLLECTIVE ;  /* 0x000000000000791b */ /* 0x003fe20003800000 */
.L_x_4784:
        /* <DEDUP_REMOVED lines=10> */
[----:B0-----:R-:W-:-:S05]  /*11c60*/  VIADD R4, R17, 0x10 ;  /* 0x0000001011047836 */ /* 0x001fca0000000000 */
[----:B------:R-:W-:Y:S01]  /*11c70*/  ISETP.GE.AND P1, PT, R4, R3, PT ;  /* 0x000000030400720c */ /* 0x000fe20003f26270 */
[----:B------:R-:W-:-:S12]  /*11c80*/  IMAD.MOV.U32 R4, RZ, RZ, R14 ;  /* 0x000000ffff047224 */ /* 0x000fd800078e000e */
[----:B------:R-:W-:Y:S05]  /*11c90*/  WARPSYNC.COLLECTIVE R15, `(.L_x_4785) ;  /* 0x000000000f087348 */ /* 0x000fea0003c00000 */
[----:B------:R0:W1:Y:S02]  /*11ca0*/  SHFL.IDX P6, R14, R13, R12, R11 ;  /* 0x0000000c0d0e7389 */ /* 0x00006400000c000b */
[----:B01----:R-:W-:Y:S01]  /*11cb0*/  ENDCOLLECTIVE ;  /* 0x000000000000791b */ /* 0x003fe20003800000 */
.L_x_4785:
[----:B------:R-:W-:Y:S02]  /*11cc0*/  IMAD.MOV.U32 R13, RZ, RZ, R0 ;  /* 0x000000ffff0d7224 */ /* 0x000fe400078e0000 */
[----:B------:R-:W-:Y:S02]  /*11cd0*/  IMAD.MOV.U32 R12, RZ, RZ, 0x2 ;  /* 0x00000002ff0c7424 */ /* 0x000fe400078e00ff */
[----:B------:R-:W-:-:S07]  /*11ce0*/  IMAD.MOV.U32 R5, RZ, RZ, R14 ;  /* 0x000000ffff057224 */ /* 0x000fce00078e000e */
[----:B------:R-:W-:Y:S05]  /*11cf0*/  WARPSYNC.COLLECTIVE R15, `(.L_x_4786) ;  /* 0x000000000f087348 */ /* 0x000fea0003c00000 */
[----:B------:R0:W1:Y:S02]  /*11d00*/  SHFL.IDX P6, R14, R13, R12, R11 ;  /* 0x0000000c0d0e7389 */ /* 0x00006400000c000b */
[----:B01----:R-:W-:Y:S01]  /*11d10*/  ENDCOLLECTIVE ;  /* 0x000000000000791b */ /* 0x003fe20003800000 */
.L_x_4786:
        /* <DEDUP_REMOVED lines=16> */
.L_x_4787:
[----:B------:R-:W-:Y:S02]  /*11e20*/  IMAD.MOV.U32 R13, RZ, RZ, R0 ;  /* 0x000000ffff0d7224 */ /* 0x000fe400078e0000 */
[----:B------:R-:W-:Y:S02]  /*11e30*/  IMAD.MOV.U32 R12, RZ, RZ, 0x3 ;  /* 0x00000003ff0c7424 */ /* 0x000fe400078e00ff */
[----:B------:R-:W-:-:S07]  /*11e40*/  IMAD.MOV.U32 R5, RZ, RZ, R14 ;  /* 0x000000ffff057224 */ /* 0x000fce00078e000e */
[----:B------:R-:W-:Y:S05]  /*11e50*/  WARPSYNC.COLLECTIVE R15, `(.L_x_4788) ;  /* 0x000000000f087348 */ /* 0x000fea0003c00000 */
[----:B------:R0:W1:Y:S02]  /*11e60*/  SHFL.IDX P6, R14, R13, R12, R11 ;  /* 0x0000000c0d0e7389 */ /* 0x00006400000c000b */
[----:B01----:R-:W-:Y:S01]  /*11e70*/  ENDCOLLECTIVE ;  /* 0x000000000000791b */ /* 0x003fe20003800000 */
.L_x_4788:
        /* <DEDUP_REMOVED lines=16> */
.L_x_4789:
[----:B------:R-:W-:Y:S02]  /*11f80*/  IMAD.MOV.U32 R13, RZ, RZ, R0 ;  /* 0x000000ffff0d7224 */ /* 0x000fe400078e0000 */
[----:B------:R-:W-:Y:S02]  /*11f90*/  IMAD.MOV.U32 R12, RZ, RZ, 0x4 ;  /* 0x00000004ff0c7424 */ /* 0x000fe400078e00ff */
[----:B------:R-:W-:-:S07]  /*11fa0*/  IMAD.MOV.U32 R5, RZ, RZ, R14 ;  /* 0x000000ffff057224 */ /* 0x000fce00078e000e */
[----:B------:R-:W-:Y:S05]  /*11fb0*/  WARPSYNC.COLLECTIVE R15, `(.L_x_4790) ;  /* 0x000000000f087348 */ /* 0x000fea0003c00000 */
[----:B------:R0:W1:Y:S02]  /*11fc0*/  SHFL.IDX P6, R14, R13, R12, R11 ;  /* 0x0000000c0d0e7389 */ /* 0x00006400000c000b */
[----:B01----:R-:W-:Y:S01]  /*11fd0*/  ENDCOLLECTIVE ;  /* 0x000000000000791b */ /* 0x003fe20003800000 */
.L_x_4790:
        /* <DEDUP_REMOVED lines=16> */
.L_x_4791:
[----:B------:R-:W-:Y:S02]  /*120e0*/  IMAD.MOV.U32 R13, RZ, RZ, R0 ;  /* 0x000000ffff0d7224 */ /* 0x000fe400078e0000 */
[----:B------:R-:W-:Y:S02]  /*120f0*/  IMAD.MOV.U32 R12, RZ, RZ, 0x5 ;  /* 0x00000005ff0c7424 */ /* 0x000fe400078e00ff */
[----:B------:R-:W-:-:S07]  /*12100*/  IMAD.MOV.U32 R5, RZ, RZ, R14 ;  /* 0x000000ffff057224 */ /* 0x000fce00078e000e */
[----:B------:R-:W-:Y:S05]  /*12110*/  WARPSYNC.COLLECTIVE R15, `(.L_x_4792) ;  /* 0x000000000f087348 */ /* 0x000fea0003c00000 */
[----:B------:R0:W1:Y:S02]  /*12120*/  SHFL.IDX P6, R14, R13, R12, R11 ;  /* 0x0000000c0d0e7389 */ /* 0x00006400000c000b */
[----:B01----:R-:W-:Y:S01]  /*12130*/  ENDCOLLECTIVE ;  /* 0x000000000000791b */ /* 0x003fe20003800000 */
.L_x_4792:
        /* <DEDUP_REMOVED lines=16> */
.L_x_4793:
[----:B------:R-:W-:Y:S02]  /*12240*/  IMAD.MOV.U32 R13, RZ, RZ, R0 ;  /* 0x000000ffff0d7224 */ /* 0x000fe400078e0000 */
[----:B------:R-:W-:Y:S02]  /*12250*/  IMAD.MOV.U32 R12, RZ, RZ, 0x6 ;  /* 0x00000006ff0c7424 */ /* 0x000fe400078e00ff */
[----:B------:R-:W-:-:S07]  /*12260*/  IMAD.MOV.U32 R5, RZ, RZ, R14 ;  /* 0x000000ffff057224 */ /* 0x000fce00078e000e */
[----:B------:R-:W-:Y:S05]  /*12270*/  WARPSYNC.COLLECTIVE R15, `(.L_x_4794) ;  /* 0x000000000f087348 */ /* 0x000fea0003c00000 */
[----:B------:R0:W1:Y:S02]  /*12280*/  SHFL.IDX P6, R14, R13, R12, R11 ;  /* 0x0000000c0d0e7389 */ /* 0x00006400000c000b */
[----:B01----:R-:W-:Y:S01]  /*12290*/  ENDCOLLECTIVE ;  /* 0x000000000000791b */ /* 0x003fe20003800000 */
.L_x_4794:
        /* <DEDUP_REMOVED lines=15> */
.L_x_4795:
[----:B------:R-:W-:Y:S02]  /*12390*/  IMAD.MOV.U32 R13, RZ, RZ, R0 ;  /* 0x000000ffff0d7224 */ /* 0x000fe400078e0000 */
[----:B------:R-:W-:Y:S02]  /*123a0*/  IMAD.MOV.U32 R12, RZ, RZ, 0x7 ;  /* 0x00000007ff0c7424 */ /* 0x000fe400078e00ff */
[----:B------:R-:W-:-:S07]  /*123b0*/  IMAD.MOV.U32 R5, RZ, RZ, R14 ;  /* 0x000000ffff057224 */ /* 0x000fce00078e000e */
[----:B------:R-:W-:Y:S05]  /*123c0*/  WARPSYNC.COLLECTIVE R15, `(.L_x_4796) ;  /* 0x000000000f087348 */ /* 0x000fea0003c00000 */
[----:B------:R0:W1:Y:S02]  /*123d0*/  SHFL.IDX P6, R14, R13, R12, R11 ;  /* 0x0000000c0d0e7389 */ /* 0x00006400000c000b */
[----:B01----:R-:W-:Y:S01]  /*123e0*/  ENDCOLLECTIVE ;  /* 0x000000000000791b */ /* 0x003fe20003800000 */
.L_x_4796:
        /* <DEDUP_REMOVED lines=10> */
.L_x_4797:
[----:B------:R-:W-:Y:S01]  /*12490*/  @!PT LDS RZ, [RZ] ;  /* 0x00000000fffff984 */ /* 0x000fe20000000800 */
[----:B------:R-:W-:Y:S01]  /*124a0*/  @!PT LDS RZ, [RZ] ;  /* 0x00000000fffff984 */ /* 0x000fe20000000800 */
[----:B------:R-:W-:Y:S01]  /*124b0*/  @!PT LDS RZ, [RZ] ;  /* 0x00000000fffff984 */ /* 0x000fe20000000800 */
[----:B------:R0:W-:Y:S01]  /*124c0*/  @!P1 LDGSTS.E.BYPASS.LTC128B.128 [R9+0x1b400], desc[UR40][R4.64], !P0 ;  /* 0x1b40000004099fae */ /* 0x0001e2000c101d68 */
[----:B------:R-:W-:Y:S01]  /*124d0*/  IMAD.MOV.U32 R2, RZ, RZ, R14 ;  /* 0x000000ffff027224 */ /* 0x000fe200078e000e */
[----:B------:R-:W-:Y:S06]  /*124e0*/  BRA `(.L_x_4798) ;  /* 0xffffffb400a07947 */ /* 0x000fec000383ffff */
.L_x_4682:
[----:B--2---:R-:W2:Y:S02]  /*124f0*/  LDL R2, [R1+0x4] ;  /* 0x0000040001027983 */ /* 0x004ea40000100800 */
[----:B--2---:R2:W3:Y:S02]  /*12500*/  SYNCS.PHASECHK.TRANS64.TRYWAIT P0, [R2+URZ+0x22820], R0 ;  /* 0x02282000020075a7 */ /* 0x0044e4000800017f */
[----:B---3--:R-:W-:Y:S05]  /*12510*/  @!P0 NANOSLEEP.SYNCS 0x989680 ;  /* 0x009896800000895d */ /* 0x008fea0003900000 */
[----:B------:R-:W3:Y:S02]  /*12520*/  @!P0 SYNCS.PHASECHK.TRANS64 P0, [R2+URZ+0x22820], R0 ;  /* 0x02282000020085a7 */ /* 0x000ee4000800007f */
[----:B---3--:R-:W-:Y:S05]  /*12530*/  @!P0 BRA `(.L_x_4682) ;  /* 0xfffffffc00ec8947 */ /* 0x008fea000383ffff */
[----:B------:R-:W-:Y:S05]  /*12540*/  BRA `(.L_x_4799) ;  /* 0xffffffb800007947 */ /* 0x000fea000383ffff */
.L_x_4686:
[----:B0-----:R0:W1:Y:S02]  /*12550*/  SYNCS.PHASECHK.TRANS64.TRYWAIT P0, [R2+URZ+0x22860], R0 ;  /* 0x02286000020075a7 */ /* 0x001064000800017f */
[----:B-1----:R-:W-:Y:S05]  /*12560*/  @!P0 NANOSLEEP.SYNCS 0x989680 ;  /* 0x009896800000895d */ /* 0x002fea0003900000 */
[----:B------:R-:W1:Y:S02]  /*12570*/  @!P0 SYNCS.PHASECHK.TRANS64 P0, [R2+URZ+0x22860], R0 ;  /* 0x02286000020085a7 */ /* 0x000e64000800007f */
[----:B-1----:R-:W-:Y:S05]  /*12580*/  @!P0 BRA `(.L_x_4686) ;  /* 0xfffffffc00f08947 */ /* 0x002fea000383ffff */
[----:B------:R-:W-:Y:S05]  /*12590*/  BRA `(.L_x_4800) ;  /* 0xffffffb800307947 */ /* 0x000fea000383ffff */
.L_x_4701:
[----:B-1----:R1:W2:Y:S02]  /*125a0*/  SYNCS.PHASECHK.TRANS64.TRYWAIT P0, [R3+URZ+0x22840], R2 ;  /* 0x02284002030075a7 */ /* 0x0022a4000800017f */
[----:B--2---:R-:W-:Y:S05]  /*125b0*/  @!P0 NANOSLEEP.SYNCS 0x989680 ;  /* 0x009896800000895d */ /* 0x004fea0003900000 */
[----:B------:R-:W2:Y:S02]  /*125c0*/  @!P0 SYNCS.PHASECHK.TRANS64 P0, [R3+URZ+0x22840], R2 ;  /* 0x02284002030085a7 */ /* 0x000ea4000800007f */
[----:B--2---:R-:W-:Y:S05]  /*125d0*/  @!P0 BRA `(.L_x_4701) ;  /* 0xfffffffc00f08947 */ /* 0x004fea000383ffff */
[----:B------:R-:W-:Y:S05]  /*125e0*/  BRA `(.L_x_4801) ;  /* 0xffffffc000547947 */ /* 0x000fea000383ffff */
.L_x_4706:
[----:B0-----:R0:W2:Y:S02]  /*125f0*/  SYNCS.PHASECHK.TRANS64.TRYWAIT P0, [R3+URZ+0x22860], R2 ;  /* 0x02286002030075a7 */ /* 0x0010a4000800017f */
[----:B--2---:R-:W-:Y:S05]  /*12600*/  @!P0 NANOSLEEP.SYNCS 0x989680 ;  /* 0x009896800000895d */ /* 0x004fea0003900000 */
[----:B------:R-:W2:Y:S02]  /*12610*/  @!P0 SYNCS.PHASECHK.TRANS64 P0, [R3+URZ+0x22860], R2 ;  /* 0x02286002030085a7 */ /* 0x000ea4000800007f */
[----:B--2---:R-:W-:Y:S05]  /*12620*/  @!P0 BRA `(.L_x_4706) ;  /* 0xfffffffc00f08947 */ /* 0x004fea000383ffff */
[----:B------:R-:W-:Y:S05]  /*12630*/  BRA `(.L_x_4802) ;  /* 0xffffffc000dc7947 */ /* 0x000fea000383ffff */
.L_x_4717:
[----:B0-----:R0:W1:Y:S02]  /*12640*/  SYNCS.PHASECHK.TRANS64.TRYWAIT P0, [R4+URZ+0x22840], R2 ;  /* 0x02284002040075a7 */ /* 0x001064000800017f */
[----:B-1----:R-:W-:Y:S05]  /*12650*/  @!P0 NANOSLEEP.SYNCS 0x989680 ;  /* 0x009896800000895d */ /* 0x002fea0003900000 */
[----:B------:R-:W1:Y:S02]  /*12660*/  @!P0 SYNCS.PHASECHK.TRANS64 P0, [R4+URZ+0x22840], R2 ;  /* 0x02284002040085a7 */ /* 0x000e64000800007f */
[----:B-1----:R-:W-:Y:S05]  /*12670*/  @!P0 BRA `(.L_x_4717) ;  /* 0xfffffffc00f08947 */ /* 0x002fea000383ffff */
[----:B------:R-:W-:Y:S05]  /*12680*/  BRA `(.L_x_4803) ;  /* 0xffffffc800e47947 */ /* 0x000fea000383ffff */
.L_x_4722:
[----:B-1----:R1:W2:Y:S02]  /*12690*/  SYNCS.PHASECHK.TRANS64.TRYWAIT P0, [R4+URZ+0x22860], R2 ;  /* 0x02286002040075a7 */ /* 0x0022a4000800017f */
[----:B--2---:R-:W-:Y:S05]  /*126a0*/  @!P0 NANOSLEEP.SYNCS 0x989680 ;  /* 0x009896800000895d */ /* 0x004fea0003900000 */
[----:B------:R-:W2:Y:S02]  /*126b0*/  @!P0 SYNCS.PHASECHK.TRANS64 P0, [R4+URZ+0x22860], R2 ;  /* 0x02286002040085a7 */ /* 0x000ea4000800007f */
[----:B--2---:R-:W-:Y:S05]  /*126c0*/  @!P0 BRA `(.L_x_4722) ;  /* 0xfffffffc00f08947 */ /* 0x004fea000383ffff */
[----:B------:R-:W-:Y:S05]  /*126d0*/  BRA `(.L_x_4804) ;  /* 0xffffffcc00687947 */ /* 0x000fea000383ffff */
.L_x_4733:
[----:B-1----:R1:W2:Y:S02]  /*126e0*/  SYNCS.PHASECHK.TRANS64.TRYWAIT P0, [R4+URZ+0x22840], R2 ;  /* 0x02284002040075a7 */ /* 0x0022a4000800017f */
[----:B--2---:R-:W-:Y:S05]  /*126f0*/  @!P0 NANOSLEEP.SYNCS 0x989680 ;  /* 0x009896800000895d */ /* 0x004fea0003900000 */
[----:B------:R-:W2:Y:S02]  /*12700*/  @!P0 SYNCS.PHASECHK.TRANS64 P0, [R4+URZ+0x22840], R2 ;  /* 0x02284002040085a7 */ /* 0x000ea4000800007f */
[----:B--2---:R-:W-:Y:S05]  /*12710*/  @!P0 BRA `(.L_x_4733) ;  /* 0xfffffffc00f08947 */ /* 0x004fea000383ffff */
[----:B------:R-:W-:Y:S05]  /*12720*/  BRA `(.L_x_4805) ;  /* 0xffffffd400547947 */ /* 0x000fea000383ffff */
.L_x_4738:
[----:B0-----:R0:W2:Y:S02]  /*12730*/  SYNCS.PHASECHK.TRANS64.TRYWAIT P0, [R4+URZ+0x22860], R2 ;  /* 0x02286002040075a7 */ /* 0x0010a4000800017f */
[----:B--2---:R-:W-:Y:S05]  /*12740*/  @!P0 NANOSLEEP.SYNCS 0x989680 ;  /* 0x009896800000895d */ /* 0x004fea0003900000 */
[----:B------:R-:W2:Y:S02]  /*12750*/  @!P0 SYNCS.PHASECHK.TRANS64 P0, [R4+URZ+0x22860], R2 ;  /* 0x02286002040085a7 */ /* 0x000ea4000800007f */
[----:B--2---:R-:W-:Y:S05]  /*12760*/  @!P0 BRA `(.L_x_4738) ;  /* 0xfffffffc00f08947 */ /* 0x004fea000383ffff */
[----:B------:R-:W-:Y:S05]  /*12770*/  BRA `(.L_x_4806) ;  /* 0xffffffd400dc7947 */ /* 0x000fea000383ffff */
.L_x_4750:
        /* <DEDUP_REMOVED lines=8> */
.L_x_4808:
[----:B------:R-:W-:Y:S05]  /*12800*/  BSYNC B0 ;  /* 0x0000000000007941 */ /* 0x000fea0003800000 */
.L_x_4807:
        /* <DEDUP_REMOVED lines=9> */
.L_x_4809:
        /* <DEDUP_REMOVED lines=18> */
.L_x_4810:
[----:B------:R-:W-:Y:S01]  /*129c0*/  IMAD.MOV.U32 R12, RZ, RZ, 0x2 ;  /* 0x00000002ff0c7424 */ /* 0x000fe200078e00ff */
[----:B------:R-:W-:-:S05]  /*129d0*/  SEL R7, R14, RZ, P1 ;  /* 0x000000ff0e077207 */ /* 0x000fca0000800000 */
[----:B------:R-:W-:-:S04]  /*129e0*/  IMAD.IADD R3, R2, 0x1, R7 ;  /* 0x0000000102037824 */ /* 0x000fc800078e0207 */
[----:B------:R-:W-:-:S07]  /*129f0*/  IMAD.MOV.U32 R13, RZ, RZ, R3 ;  /* 0x000000ffff0d7224 */ /* 0x000fce00078e0003 */
[----:B------:R-:W-:Y:S05]  /*12a00*/  WARPSYNC.COLLECTIVE R15, `(.L_x_4811) ;  /* 0x000000000f087348 */ /* 0x000fea0003c00000 */
[----:B------:R0:W1:Y:S02]  /*12a10*/  SHFL.UP P6, R14, R13, R12, R11 ;  /* 0x0400000c0d0e7389 */ /* 0x00006400000c000b */
[----:B01----:R-:W-:Y:S01]  /*12a20*/  ENDCOLLECTIVE ;  /* 0x000000000000791b */ /* 0x003fe20003800000 */
.L_x_4811:
[----:B------:R-:W-:Y:S01]  /*12a30*/  IMAD.MOV.U32 R12, RZ, RZ, 0x4 ;  /* 0x00000004ff0c7424 */ /* 0x000fe200078e00ff */
[----:B------:R-:W-:-:S05]  /*12a40*/  SEL R14, R14, RZ, P2 ;  /* 0x000000ff0e0e7207 */ /* 0x000fca0001000000 */
[----:B------:R-:W-:-:S04]  /*12a50*/  IMAD.IADD R3, R3, 0x1, R14 ;  /* 0x0000000103037824 */ /* 0x000fc800078e020e */
[----:B------:R-:W-:-:S07]  /*12a60*/  IMAD.MOV.U32 R13, RZ, RZ, R3 ;  /* 0x000000ffff0d7224 */ /* 0x000fce00078e0003 */
[----:B------:R-:W-:Y:S05]  /*12a70*/  WARPSYNC.COLLECTIVE R15, `(.L_x_4812) ;  /* 0x000000000f087348 */ /* 0x000fea0003c00000 */
[----:B------:R0:W1:Y:S02]  /*12a80*/  SHFL.UP P6, R14, R13, R12, R11 ;  /* 0x0400000c0d0e7389 */ /* 0x00006400000c000b */
[----:B01----:R-:W-:Y:S01]  /*12a90*/  ENDCOLLECTIVE ;  /* 0x000000000000791b */ /* 0x003fe20003800000 */
.L_x_4812:
[----:B------:R-:W-:Y:S01]  /*12aa0*/  IMAD.MOV.U32 R12, RZ, RZ, 0x8 ;  /* 0x00000008ff0c7424 */ /* 0x000fe200078e00ff */
[----:B------:R-:W-:-:S05]  /*12ab0*/  SEL R14, R14, RZ, P3 ;  /* 0x000000ff0e0e7207 */ /* 0x000fca0001800000 */
[----:B------:R-:W-:-:S04]  /*12ac0*/  IMAD.IADD R3, R3, 0x1, R14 ;  /* 0x0000000103037824 */ /* 0x000fc800078e020e */
[----:B------:R-:W-:-:S07]  /*12ad0*/  IMAD.MOV.U32 R13, RZ, RZ, R3 ;  /* 0x000000ffff0d7224 */ /* 0x000fce00078e0003 */
[----:B------:R-:W-:Y:S05]  /*12ae0*/  WARPSYNC.COLLECTIVE R15, `(.L_x_4813) ;  /* 0x000000000f087348 */ /* 0x000fea0003c00000 */
[----:B------:R0:W1:Y:S02]  /*12af0*/  SHFL.UP P6, R14, R13, R12, R11 ;  /* 0x0400000c0d0e7389 */ /* 0x00006400000c000b */
[----:B01----:R-:W-:Y:S01]  /*12b00*/  ENDCOLLECTIVE ;  /* 0x000000000000791b */ /* 0x003fe20003800000 */
.L_x_4813:
[----:B------:R-:W-:Y:S01]  /*12b10*/  IMAD.MOV.U32 R12, RZ, RZ, 0x10 ;  /* 0x00000010ff0c7424 */ /* 0x000fe200078e00ff */
[----:B------:R-:W-:-:S05]  /*12b20*/  SEL R14, R14, RZ, P4 ;  /* 0x000000ff0e0e7207 */ /* 0x000fca0002000000 */
[----:B------:R-:W-:-:S04]  /*12b30*/  IMAD.IADD R3, R3, 0x1, R14 ;  /* 0x0000000103037824 */ /* 0x000fc800078e020e */
[----:B------:R-:W-:-:S07]  /*12b40*/  IMAD.MOV.U32 R13, RZ, RZ, R3 ;  /* 0x000000ffff0d7224 */ /* 0x000fce00078e0003 */
[----:B------:R-:W-:Y:S05]  /*12b50*/  WARPSYNC.COLLECTIVE R15, `(.L_x_4814) ;  /* 0x000000000f087348 */ /* 0x000fea0003c00000 */
[----:B------:R0:W1:Y:S02]  /*12b60*/  SHFL.UP P6, R14, R13, R12, R11 ;  /* 0x0400000c0d0e7389 */ /* 0x00006400000c000b */
[----:B01----:R-:W-:Y:S01]  /*12b70*/  ENDCOLLECTIVE ;  /* 0x000000000000791b */ /* 0x003fe20003800000 */
.L_x_4814:
        /* <DEDUP_REMOVED lines=8> */
.L_x_4815:
[----:B------:R-:W-:Y:S05]  /*12c00*/  BRA `(.L_x_4816) ;  /* 0xffffffdc004c7947 */ /* 0x000fea000383ffff */
.L_x_4755:
[----:B------:R-:W-:Y:S01]  /*12c10*/  BSSY B0, `(.L_x_4817) ;  /* 0x0000008000007945 */ /* 0x000fe20003800000 */
[----:B-----5:R-:W-:Y:S02]  /*12c20*/  IMAD.MOV.U32 R13, RZ, RZ, R2 ;  /* 0x000000ffff0d7224 */ /* 0x020fe400078e0002 */
[----:B------:R-:W-:Y:S02]  /*12c30*/  IMAD.MOV.U32 R12, RZ, RZ, 0x1 ;  /* 0x00000001ff0c7424 */ /* 0x000fe400078e00ff */
[----:B------:R-:W-:Y:S02]  /*12c40*/  IMAD.MOV.U32 R11, RZ, RZ, RZ ;  /* 0x000000ffff0b7224 */ /* 0x000fe400078e00ff */
[----:B------:R-:W-:-:S07]  /*12c50*/  IMAD.MOV.U32 R15, RZ, RZ, -0x1 ;  /* 0xffffffffff0f7424 */ /* 0x000fce00078e00ff */
[----:B012---:R-:W-:Y:S05]  /*12c60*/  WARPSYNC.COLLECTIVE R15, `(.L_x_4818) ;  /* 0x000000000f087348 */ /* 0x007fea0003c00000 */
[----:B------:R3:W4:Y:S02]  /*12c70*/  SHFL.UP P6, R14, R13, R12, R11 ;  /* 0x0400000c0d0e7389 */ /* 0x00072400000c000b */
[----:B01234-:R-:W-:Y:S01]  /*12c80*/  ENDCOLLECTIVE ;  /* 0x000000000000791b */ /* 0x01ffe20003800000 */
.L_x_4818:
[----:B------:R-:W-:Y:S05]  /*12c90*/  BSYNC B0 ;  /* 0x0000000000007941 */ /* 0x000fea0003800000 */
.L_x_4817:
        /* <DEDUP_REMOVED lines=8> */
.L_x_4819:
[----:B------:R-:W-:Y:S01]  /*12d20*/  IMAD.MOV.U32 R12, RZ, RZ, 0x4 ;  /* 0x00000004ff0c7424 */ /* 0x000fe200078e00ff */
[----:B------:R-:W-:-:S05]  /*12d30*/  SEL R4, R14, RZ, P2 ;  /* 0x000000ff0e047207 */ /* 0x000fca0001000000 */
[----:B------:R-:W-:-:S04]  /*12d40*/  IMAD.IADD R4, R13, 0x1, R4 ;  /* 0x000000010d047824 */ /* 0x000fc800078e0204 */
[----:B------:R-:W-:-:S07]  /*12d50*/  IMAD.MOV.U32 R13, RZ, RZ, R4 ;  /* 0x000000ffff0d7224 */ /* 0x000fce00078e0004 */
[----:B------:R-:W-:Y:S05]  /*12d60*/  WARPSYNC.COLLECTIVE R15, `(.L_x_4820) ;  /* 0x000000000f087348 */ /* 0x000fea0003c00000 */
[----:B------:R0:W1:Y:S02]  /*12d70*/  SHFL.UP P6, R14, R13, R12, R11 ;  /* 0x0400000c0d0e7389 */ /* 0x00006400000c000b */
[----:B01----:R-:W-:Y:S01]  /*12d80*/  ENDCOLLECTIVE ;  /* 0x000000000000791b */ /* 0x003fe20003800000 */
.L_x_4820:
[----:B------:R-:W-:Y:S01]  /*12d90*/  IMAD.MOV.U32 R12, RZ, RZ, 0x8 ;  /* 0x00000008ff0c7424 */ /* 0x000fe200078e00ff */
[----:B------:R-:W-:-:S05]  /*12da0*/  SEL R3, R14, RZ, P3 ;  /* 0x000000ff0e037207 */ /* 0x000fca0001800000 */
[----:B------:R-:W-:-:S04]  /*12db0*/  IMAD.IADD R6, R4, 0x1, R3 ;  /* 0x0000000104067824 */ /* 0x000fc800078e0203 */
[----:B------:R-:W-:-:S07]  /*12dc0*/  IMAD.MOV.U32 R13, RZ, RZ, R6 ;  /* 0x000000ffff0d7224 */ /* 0x000fce00078e0006 */
[----:B------:R-:W-:Y:S05]  /*12dd0*/  WARPSYNC.COLLECTIVE R15, `(.L_x_4821) ;  /* 0x000000000f087348 */ /* 0x000fea0003c00000 */
[----:B------:R0:W1:Y:S02]  /*12de0*/  SHFL.UP P6, R14, R13, R12, R11 ;  /* 0x0400000c0d0e7389 */ /* 0x00006400000c000b */
[----:B01----:R-:W-:Y:S01]  /*12df0*/  ENDCOLLECTIVE ;  /* 0x000000000000791b */ /* 0x003fe20003800000 */
.L_x_4821:
[----:B------:R-:W-:Y:S01]  /*12e00*/  IMAD.MOV.U32 R12, RZ, RZ, 0x10 ;  /* 0x00000010ff0c7424 */ /* 0x000fe200078e00ff */
[----:B------:R-:W-:-:S05]  /*12e10*/  SEL R7, R14, RZ, P4 ;  /* 0x000000ff0e077207 */ /* 0x000fca0002000000 */
[----:B------:R-:W-:-:S04]  /*12e20*/  IMAD.IADD R7, R6, 0x1, R7 ;  /* 0x0000000106077824 */ /* 0x000fc800078e0207 */
[----:B------:R-:W-:-:S07]  /*12e30*/  IMAD.MOV.U32 R13, RZ, RZ, R7 ;  /* 0x000000ffff0d7224 */ /* 0x000fce00078e0007 */
[----:B------:R-:W-:Y:S05]  /*12e40*/  WARPSYNC.COLLECTIVE R15, `(.L_x_4822) ;  /* 0x000000000f087348 */ /* 0x000fea0003c00000 */
[----:B------:R0:W1:Y:S02]  /*12e50*/  SHFL.UP P6, R14, R13, R12, R11 ;  /* 0x0400000c0d0e7389 */ /* 0x00006400000c000b */
[----:B01----:R-:W-:Y:S01]  /*12e60*/  ENDCOLLECTIVE ;  /* 0x000000000000791b */ /* 0x003fe20003800000 */
.L_x_4822:
        /* <DEDUP_REMOVED lines=8> */
.L_x_4823:
[----:B------:R-:W-:Y:S05]  /*12ef0*/  BRA `(.L_x_4824) ;  /* 0xffffffdc002c7947 */ /* 0x000fea000383ffff */
.L_x_4757:
[----:B------:R-:W-:Y:S01]  /*12f00*/  BSSY B0, `(.L_x_4825) ;  /* 0x0000006000007945 */ /* 0x000fe20003800000 */
[----:B------:R-:W-:Y:S01]  /*12f10*/  PLOP3.LUT P6, PT, P6, PT, PT, 0x8, 0x0 ;  /* 0x000000000000781c */ /* 0x000fe200037ce170 */
[----:B------:R-:W-:-:S12]  /*12f20*/  IMAD.MOV.U32 R15, RZ, RZ, -0x1 ;  /* 0xffffffffff0f7424 */ /* 0x000fd800078e00ff */
[----:B01---5:R-:W-:Y:S05]  /*12f30*/  WARPSYNC.COLLECTIVE R15, `(.L_x_4826) ;  /* 0x000000000f087348 */ /* 0x023fea0003c00000 */
[----:B------:R-:W-:Y:S01]  /*12f40*/  VOTE.ANY R14, PT, P6 ;  /* 0x00000000000e7806 */ /* 0x000fe200030e0100 */
[----:B01---5:R-:W-:Y:S06]  /*12f50*/  ENDCOLLECTIVE ;  /* 0x000000000000791b */ /* 0x023fec0003800000 */
.L_x_4826:
[----:B------:R-:W-:Y:S05]  /*12f60*/  BSYNC B0 ;  /* 0x0000000000007941 */ /* 0x000fea0003800000 */
.L_x_4825:
        /* <DEDUP_REMOVED lines=9> */
.L_x_4827:
[----:B------:R-:W-:Y:S01]  /*13000*/  IMAD.MOV.U32 R17, RZ, RZ, R14 ;  /* 0x000000ffff117224 */ /* 0x000fe200078e000e */
[----:B------:R-:W-:Y:S06]  /*13010*/  BRA `(.L_x_4828) ;  /* 0xffffffdc001c7947 */ /* 0x000fec000383ffff */
.L_x_4759:
[----:B------:R-:W-:Y:S01]  /*13020*/  BSSY B0, `(.L_x_4829) ;  /* 0x0000007000007945 */ /* 0x000fe20003800000 */
[----:B------:R-:W-:Y:S02]  /*13030*/  IMAD.MOV.U32 R13, RZ, RZ, R3 ;  /* 0x000000ffff0d7224 */ /* 0x000fe400078e0003 */
[----:B------:R-:W-:Y:S02]  /*13040*/  IMAD.MOV.U32 R11, RZ, RZ, 0x1f ;  /* 0x0000001fff0b7424 */ /* 0x000fe400078e00ff */
[----:B------:R-:W-:-:S07]  /*13050*/  IMAD.MOV.U32 R15, RZ, RZ, -0x1 ;  /* 0xffffffffff0f7424 */ /* 0x000fce00078e00ff */
[----:B0123-5:R-:W-:Y:S05]  /*13060*/  WARPSYNC.COLLECTIVE R15, `(.L_x_4830) ;  /* 0x000000000f087348 */ /* 0x02ffea0003c00000 */
[----:B------:R4:W0:Y:S02]  /*13070*/  SHFL.IDX P6, R14, R13, R12, R11 ;  /* 0x0000000c0d0e7389 */ /* 0x00082400000c000b */
[----:B012345:R-:W-:Y:S01]  /*13080*/  ENDCOLLECTIVE ;  /* 0x000000000000791b */ /* 0x03ffe20003800000 */
.L_x_4830:
[----:B------:R-:W-:Y:S05]  /*13090*/  BSYNC B0 ;  /* 0x0000000000007941 */ /* 0x000fea0003800000 */
.L_x_4829:
[----:B------:R-:W-:Y:S01]  /*130a0*/  IMAD.MOV.U32 R5, RZ, RZ, R14 ;  /* 0x000000ffff057224 */ /* 0x000fe200078e000e */
[----:B------:R-:W-:Y:S06]  /*130b0*/  BRA `(.L_x_4758) ;  /* 0xffffffdc00107947 */ /* 0x000fec000383ffff */
.L_x_4763:
[----:B-1----:R1:W2:Y:S02]  /*130c0*/  SYNCS.PHASECHK.TRANS64.TRYWAIT P0, [R0+URZ+0x22820], R3 ;  /* 0x02282003000075a7 */ /* 0x0022a4000800017f */
[----:B--2---:R-:W-:Y:S05]  /*130d0*/  @!P0 NANOSLEEP.SYNCS 0x989680 ;  /* 0x009896800000895d */ /* 0x004fea0003900000 */
[----:B------:R-:W2:Y:S02]  /*130e0*/  @!P0 SYNCS.PHASECHK.TRANS64 P0, [R0+URZ+0x22820], R3 ;  /* 0x02282003000085a7 */ /* 0x000ea4000800007f */
[----:B--2---:R-:W-:Y:S05]  /*130f0*/  @!P0 BRA `(.L_x_4763) ;  /* 0xfffffffc00f08947 */ /* 0x004fea000383ffff */
[----:B------:R-:W-:Y:S05]  /*13100*/  BRA `(.L_x_4831) ;  /* 0xffffffe000907947 */ /* 0x000fea000383ffff */
.L_x_4764:
        /* <DEDUP_REMOVED lines=11> */
.L_x_4833:
[----:B------:R-:W-:Y:S05]  /*131c0*/  BSYNC B0 ;  /* 0x0000000000007941 */ /* 0x000fea0003800000 */
.L_x_4832:
[----:B------:R-:W-:Y:S05]  /*131d0*/  BRA `(.L_x_4834) ;  /* 0xffffffe000787947 */ /* 0x000fea000383ffff */
.L_x_4767:
[----:B------:R-:W-:Y:S01]  /*131e0*/  BSSY B1, `(.L_x_4835) ;  /* 0x0000006000017945 */ /* 0x000fe20003800000 */
[----:B------:R-:W-:-:S07]  /*131f0*/  IMAD.MOV.U32 R15, RZ, RZ, -0x1 ;  /* 0xffffffffff0f7424 */ /* 0x000fce00078e00ff */
[----:B012--5:R-:W-:Y:S05]  /*13200*/  WARPSYNC.COLLECTIVE R15, `(.L_x_4836) ;  /* 0x000000000f0c7348 */ /* 0x027fea0003c00000 */
[----:B------:R-:W-:Y:S02]  /*13210*/  ELECT P6, UR62, PT ;  /* 0x00000000003e782f */ /* 0x000fe400038c0000 */
[----:B------:R-:W-:Y:S01]  /*13220*/  MOV R14, UR62 ;  /* 0x0000003e000e7c02 */ /* 0x000fe20008000f00 */
[----:B012--5:R-:W-:Y:S10]  /*13230*/  ENDCOLLECTIVE ;  /* 0x000000000000791b */ /* 0x027ff40003800000 */
.L_x_4836:
[----:B------:R-:W-:Y:S05]  /*13240*/  BSYNC B1 ;  /* 0x0000000000017941 */ /* 0x000fea0003800000 */
.L_x_4835:
[----:B------:R-:W-:Y:S05]  /*13250*/  BRA `(.L_x_4837) ;  /* 0xffffffe000707947 */ /* 0x000fea000383ffff */
.L_x_4769:
[----:B-1----:R1:W2:Y:S02]  /*13260*/  SYNCS.PHASECHK.TRANS64.TRYWAIT P0, [R6+URZ], R5 ;  /* 0x00000005060075a7 */ /* 0x0022a4000800017f */
[----:B--2---:R-:W-:Y:S05]  /*13270*/  @!P0 NANOSLEEP.SYNCS 0x989680 ;  /* 0x009896800000895d */ /* 0x004fea0003900000 */
[----:B------:R-:W2:Y:S02]  /*13280*/  @!P0 SYNCS.PHASECHK.TRANS64 P0, [R6+URZ], R5 ;  /* 0x00000005060085a7 */ /* 0x000ea4000800007f */
[----:B--2---:R-:W-:Y:S05]  /*13290*/  @!P0 BRA `(.L_x_4769) ;  /* 0xfffffffc00f08947 */ /* 0x004fea000383ffff */
[----:B------:R-:W-:Y:S05]  /*132a0*/  BRA `(.L_x_4838) ;  /* 0xffffffe000ac7947 */ /* 0x000fea000383ffff */
.L_x_4770:
[----:B--2---:R2:W3:Y:S02]  /*132b0*/  SYNCS.PHASECHK.TRANS64.TRYWAIT P0, [R7+URZ], R2 ;  /* 0x00000002070075a7 */ /* 0x0044e4000800017f */
[----:B---3--:R-:W-:Y:S05]  /*132c0*/  @!P0 NANOSLEEP.SYNCS 0x989680 ;  /* 0x009896800000895d */ /* 0x008fea0003900000 */
[----:B------:R-:W3:Y:S02]  /*132d0*/  @!P0 SYNCS.PHASECHK.TRANS64 P0, [R7+URZ], R2 ;  /* 0x00000002070085a7 */ /* 0x000ee4000800007f */
[----:B---3--:R-:W-:Y:S05]  /*132e0*/  @!P0 BRA `(.L_x_4770) ;  /* 0xfffffffc00f08947 */ /* 0x008fea000383ffff */
[----:B------:R-:W-:Y:S05]  /*132f0*/  BRA `(.L_x_4839) ;  /* 0xffffffe000a07947 */ /* 0x000fea000383ffff */
.L_x_4772:
[----:B---3--:R3:W4:Y:S02]  /*13300*/  SYNCS.PHASECHK.TRANS64.TRYWAIT P0, [R4+URZ], R5 ;  /* 0x00000005040075a7 */ /* 0x008724000800017f */
[----:B----4-:R-:W-:Y:S05]  /*13310*/  @!P0 NANOSLEEP.SYNCS 0x989680 ;  /* 0x009896800000895d */ /* 0x010fea0003900000 */
[----:B------:R-:W4:Y:S02]  /*13320*/  @!P0 SYNCS.PHASECHK.TRANS64 P0, [R4+URZ], R5 ;  /* 0x00000005040085a7 */ /* 0x000f24000800007f */
[----:B----4-:R-:W-:Y:S05]  /*13330*/  @!P0 BRA `(.L_x_4772) ;  /* 0xfffffffc00f08947 */ /* 0x010fea000383ffff */
[----:B------:R-:W-:Y:S05]  /*13340*/  BRA `(.L_x_4840) ;  /* 0xffffffe000a87947 */ /* 0x000fea000383ffff */
.L_x_4841:
        /* <DEDUP_REMOVED lines=11> */
.L_x_6051:


//--------------------- .text._ZN7cutlass13device_kernelIN5flash11enable_sm90INS1_16FlashAttnFwdSm90INS1_25CollectiveMainloopFwdSm90ILi2EN4cute5tupleIJNS5_1CILi1EEES8_S8_EEENS6_IJNS7_ILi128EEENS7_ILi96EEENS7_ILi64EEEEEELi256ENS_6half_tEfNS_4arch4Sm90ELb1ELb0ELb0ELb1ELb0ELb1ELb0ELb1ELb0ELb1ELb0ELb0EEENS1_21CollectiveEpilogueFwdINS6_IJSA_NS7_ILi256EEESB_EEES9_SE_SG_Li256ELb1ELb1ELb0ELb0EEENS1_36VarlenDynamicPersistentTileSchedulerILi128ELi96ELi256ELi128ELb0ELb1ELb1ELb1ELb1ELb1EEEEEEEEEvNT_6ParamsE --------------------------
	.section	.text._ZN7cutlass13device_kernelIN5flash11enable_sm90INS1_16FlashAttnFwdSm90INS1_25CollectiveMainloopFwdSm90ILi2EN4cute5tupleIJNS5_1CILi1EEES8_S8_EEENS6_IJNS7_ILi128EEENS7_ILi96EEENS7_ILi64EEEEEELi256ENS_6half_tEfNS_4arch4Sm90ELb1ELb0ELb0ELb1ELb0ELb1ELb0ELb1ELb0ELb1ELb0ELb0EEENS1_21CollectiveEpilogueFwdINS6_IJSA_NS7_ILi256EEESB_EEES9_SE_SG_Li256ELb1ELb1ELb0ELb0EEENS1_36VarlenDynamicPersistentTileSchedulerILi128ELi96ELi256ELi128ELb0ELb1ELb1ELb1ELb1ELb1EEEEEEEEEvNT_6ParamsE,"ax",@progbits
	.align	128
.text._ZN7cutlass13device_kernelIN5flash11enable_sm90INS1_16FlashAttnFwdSm90INS1_25CollectiveMainloopFwdSm90ILi2EN4cute5tupleIJNS5_1CILi1EEES8_S8_EEENS6_IJNS7_ILi128EEENS7_ILi96EEENS7_ILi64EEEEEELi256ENS_6half_tEfNS_4arch4Sm90ELb1ELb0ELb0ELb1ELb0ELb1ELb0ELb1ELb0ELb1ELb0ELb0EEENS1_21CollectiveEpilogueFwdINS6_IJSA_NS7_ILi256EEESB_EEES9_SE_SG_Li256ELb1ELb1ELb0ELb0EEENS1_36VarlenDynamicPersistentTileSchedulerILi128ELi96ELi256ELi128ELb0ELb1ELb1ELb1ELb1ELb1EEEEEEEEEvNT_6ParamsE:
        .type           _ZN7cutlass13device_kernelIN5flash11enable_sm90INS1_16FlashAttnFwdSm90INS1_25CollectiveMainloopFwdSm90ILi2EN4cute5tupleIJNS5_1CILi1EEES8_S8_EEENS6_IJNS7_ILi128EEENS7_ILi96EEENS7_ILi64EEEEEELi256ENS_6half_tEfNS_4arch4Sm90ELb1ELb0ELb0ELb1ELb0ELb1ELb0ELb1ELb0ELb1ELb0ELb0EEENS1_21CollectiveEpilogueFwdINS6_IJSA_NS7_ILi256EEESB_EEES9_SE_SG_Li256ELb1ELb1ELb0ELb0EEENS1_36VarlenDynamicPersistentTileSchedulerILi128ELi96ELi256ELi128ELb0ELb1ELb1ELb1ELb1ELb1EEEEEEEEEvNT_6ParamsE,@function
        .size           _ZN7cutlass13device_kernelIN5flash11enable_sm90INS1_16FlashAttnFwdSm90INS1_25CollectiveMainloopFwdSm90ILi2EN4cute5tupleIJNS5_1CILi1EEES8_S8_EEENS6_IJNS7_ILi128EEENS7_ILi96EEENS7_ILi64EEEEEELi256ENS_6half_tEfNS_4arch4Sm90ELb1ELb0ELb0ELb1ELb0ELb1ELb0ELb1ELb0ELb1ELb0ELb0EEENS1_21CollectiveEpilogueFwdINS6_IJSA_NS7_ILi256EEESB_EEES9_SE_SG_Li256ELb1ELb1ELb0ELb0EEENS1_36VarlenDynamicPersistentTileSchedulerILi128ELi96ELi256ELi128ELb0ELb1ELb1ELb1ELb1ELb1EEEEEEEEEvNT_6ParamsE,(.L_x_6052 - _ZN7cutlass13device_kernelIN5flash11enable_sm90INS1_16FlashAttnFwdSm90INS1_25CollectiveMainloopFwdSm90ILi2EN4cute5tupleIJNS5_1CILi1EEES8_S8_EEENS6_IJNS7_ILi128EEENS7_ILi96EEENS7_ILi64EEEEEELi256ENS_6half_tEfNS_4arch4Sm90ELb1ELb0ELb0ELb1ELb0ELb1ELb0ELb1ELb0ELb1ELb0ELb0EEENS1_21CollectiveEpilogueFwdINS6_IJSA_NS7_ILi256EEESB_EEES9_SE_SG_Li256ELb1ELb1ELb0ELb0EEENS1_36VarlenDynamicPersistentTileSchedulerILi128ELi96ELi256ELi128ELb0ELb1ELb1ELb1ELb1ELb1EEEEEEEEEvNT_6ParamsE)
        .other          _ZN7cutlass13device_kernelIN5flash11enable_sm90INS1_16FlashAttnFwdSm90INS1_25CollectiveMainloopFwdSm90ILi2EN4cute5tupleIJNS5_1CILi1EEES8_S8_EEENS6_IJNS7_ILi128EEENS7_ILi96EEENS7_ILi64EEEEEELi256ENS_6half_tEfNS_4arch4Sm90ELb1ELb0ELb0ELb1ELb0ELb1ELb0ELb1ELb0ELb1ELb0ELb0EEENS1_21CollectiveEpilogueFwdINS6_IJSA_NS7_ILi256EEESB_EEES9_SE_SG_Li256ELb1ELb1ELb0ELb0EEENS1_36VarlenDynamicPersistentTileSchedulerILi128ELi96ELi256ELi128ELb0ELb1ELb1ELb1ELb1ELb1EEEEEEEEEvNT_6ParamsE,@"STO_CUDA_ENTRY STV_DEFAULT"
_ZN7cutlass13device_kernelIN5flash11enable_sm90INS1_16FlashAttnFwdSm90INS1_25CollectiveMainloopFwdSm90ILi2EN4cute5tupleIJNS5_1CILi1EEES8_S8_EEENS6_IJNS7_ILi128EEENS7_ILi96EEENS7_ILi64EEEEEELi256ENS_6half_tEfNS_4arch4Sm90ELb1ELb0ELb0ELb1ELb0ELb1ELb0ELb1ELb0ELb1ELb0ELb0EEENS1_21CollectiveEpilogueFwdINS6_IJSA_NS7_ILi256EEESB_EEES9_SE_SG_Li256ELb1ELb1ELb0ELb0EEENS1_36VarlenDynamicPersistentTileSchedulerILi128ELi96ELi256ELi128ELb0ELb1ELb1ELb1ELb1ELb1EEEEEEEEEvNT_6ParamsE:
        /* <DEDUP_REMOVED lines=23> */
.L_x_4843:
[----:B------:R-:W-:Y:S05]  /*0170*/  BSYNC B0 ;  /* 0x0000000000007941 */ /* 0x000fea0003800000 */
.L_x_4842:
        /* <DEDUP_REMOVED lines=40> */
.L_x_4844:
        /* <DEDUP_REMOVED lines=22> */
.L_x_4845:
        /* <DEDUP_REMOVED lines=18> */
.L_x_4846:
        /* <DEDUP_REMOVED lines=22> */
.L_x_4847:
        /* <DEDUP_REMOVED lines=22> */
.L_x_4848:
        /* <DEDUP_REMOVED lines=9> */
.L_x_4851:
[----:B------:R-:W-:-:S08]  /*09d0*/  NOP ;  /* 0x0000000000007918 */ /* 0x000fd00000000000 */
[----:B------:R-:W0:Y:S02]  /*09e0*/  USETMAXREG.TRY_ALLOC.CTAPOOL UP0, 0xf0 ;  /* 0x000000f0000079c8 */ /* 0x000e240008000600 */
[----:B0-----:R-:W-:-:S13]  /*09f0*/  PLOP3.LUT P0, PT, PT, PT, UP0, 0x80, 0x0 ;  /* 0x000000000000781c */ /* 0x001fda0003f0f008 */
[----:B------:R-:W-:Y:S05]  /*0a00*/  @!P0 BRA `(.L_x_4851) ;  /* 0xfffffffc00f08947 */ /* 0x000fea000383ffff */
[----:B------:R-:W3:Y:S01]  /*0a10*/  LDL.LU R0, [R1+0x4] ;  /* 0x0000040001007983 */ /* 0x000ee20000300800 */
        /* <DEDUP_REMOVED lines=15> */
[----:B------:R0:W-:Y:S10]  /*0b10*/  STL [R1+0x4], R0 ;  /* 0x0000040001007387 */ /* 0x0001f40000100800 */
        /* <DEDUP_REMOVED lines=9> */
[-C--:B------:R-:W-:Y:S02]  /*0bb0*/  LEA.HI R214, R0, R11.reuse, RZ, 0x5 ;  /* 0x0000000b00d67211 */ /* 0x080fe400078f28ff */
[----:B------:R-:W-:Y:S02]  /*0bc0*/  LOP3.LUT R3, R2, 0xffffff80, RZ, 0xc0, !PT ;  /* 0xffffff8002037812 */ /* 0x000fe400078ec0ff */
[----:B------:R-:W-:Y:S02]  /*0bd0*/  LEA.HI R235, R0, R11, RZ, 0x3 ;  /* 0x0000000b00eb7211 */ /* 0x000fe400078f18ff */
[----:B------:R-:W-:Y:S01]  /*0be0*/  SHF.R.S32.HI R214, RZ, 0x5, R214 ;  /* 0x00000005ffd67819 */ /* 0x000fe200000114d6 */
[----:B------:R-:W-:Y:S01]  /*0bf0*/  IMAD.IADD R10, R11, 0x1, -R3 ;  /* 0x000000010b0a7824 */ /* 0x000fe200078e0a03 */
[----:B------:R-:W-:Y:S02]  /*0c00*/  SHF.R.S32.HI R13, RZ, 0x7, R2 ;  /* 0x00000007ff0d7819 */ /* 0x000fe40000011402 */
[----:B------:R-:W-:-:S02]  /*0c10*/  LOP3.LUT R224, R235, 0xfffffff8, RZ, 0xc0, !PT ;  /* 0xfffffff8ebe07812 */ /* 0x000fc400078ec0ff */
[----:B------:R-:W-:Y:S02]  /*0c20*/  SHF.R.S32.HI R5, RZ, 0x1f, R10 ;  /* 0x0000001fff057819 */ /* 0x000fe4000001140a */
[----:B------:R-:W-:Y:S01]  /*0c30*/  LEA.HI R2, R2, R13, RZ, 0x1 ;  /* 0x0000000d02027211 */ /* 0x000fe200078f08ff */
[----:B------:R-:W-:Y:S01]  /*0c40*/  IMAD.IADD R224, R11, 0x1, -R224 ;  /* 0x000000010be07824 */ /* 0x000fe200078e0ae0 */
[CC--:B------:R-:W-:Y:S02]  /*0c50*/  LEA.HI R7, R5.reuse, R10.reuse, RZ, 0x2 ;  /* 0x0000000a05077211 */ /* 0x0c0fe400078f10ff */
[----:B------:R-:W-:Y:S02]  /*0c60*/  LEA.HI R8, R5, R10, RZ, 0x5 ;  /* 0x0000000a05087211 */ /* 0x000fe400078f28ff */
[--C-:B------:R-:W-:Y:S02]  /*0c70*/  SHF.R.S32.HI R4, RZ, 0x2, R7.reuse ;  /* 0x00000002ff047819 */ /* 0x100fe40000011407 */
[----:B------:R-:W-:-:S02]  /*0c80*/  SHF.R.S32.HI R3, RZ, 0x1f, R7 ;  /* 0x0000001fff037819 */ /* 0x000fc40000011407 */
[----:B------:R-:W-:Y:S02]  /*0c90*/  SHF.R.S32.HI R8, RZ, 0x5, R8 ;  /* 0x00000005ff087819 */ /* 0x000fe40000011408 */
[----:B------:R-:W-:Y:S02]  /*0ca0*/  LEA.HI R6, R3, R4, RZ, 0x3 ;  /* 0x0000000403067211 */ /* 0x000fe400078f18ff */
[-C--:B------:R-:W-:Y:S02]  /*0cb0*/  LEA.HI R3, R0, R11.reuse, RZ, 0x4 ;  /* 0x0000000b00037211 */ /* 0x080fe400078f20ff */
[----:B------:R-:W-:Y:S02]  /*0cc0*/  LOP3.LUT R9, R6, 0xfffffff8, RZ, 0xc0, !PT ;  /* 0xfffffff806097812 */ /* 0x000fe400078ec0ff */
[----:B------:R-:W-:Y:S02]  /*0cd0*/  SHF.R.S32.HI R6, RZ, 0x4, R3 ;  /* 0x00000004ff067819 */ /* 0x000fe40000011403 */
[----:B------:R-:W-:Y:S01]  /*0ce0*/  LEA.HI R0, R0, R11, RZ, 0x2 ;  /* 0x0000000b00007211 */ /* 0x000fe200078f10ff */
[----:B------:R-:W-:Y:S01]  /*0cf0*/  IMAD.IADD R9, R4, 0x1, -R9 ;  /* 0x0000000104097824 */ /* 0x000fe200078e0a09 */
[----:B------:R-:W-:-:S02]  /*0d00*/  LOP3.LUT R4, R3, 0x3fffff0, RZ, 0xc0, !PT ;  /* 0x03fffff003047812 */ /* 0x000fc400078ec0ff */
[----:B------:R-:W-:Y:S01]  /*0d10*/  LEA.HI R3, R3, R6, RZ, 0x1 ;  /* 0x0000000603037211 */ /* 0x000fe200078f08ff */
[----:B------:R-:W-:Y:S01]  /*0d20*/  IMAD R9, R8, 0x10, R9 ;  /* 0x0000001008097824 */ /* 0x000fe200078e0209 */
[----:B------:R-:W-:Y:S02]  /*0d30*/  SHF.R.S32.HI R22, RZ, 0x2, R0 ;  /* 0x00000002ff167819 */ /* 0x000fe40000011400 */
[----:B------:R-:W-:Y:S01]  /*0d40*/  LOP3.LUT R5, R3, 0x1ffffffe, RZ, 0xc0, !PT ;  /* 0x1ffffffe03057812 */ /* 0x000fe200078ec0ff */
[C---:B------:R-:W-:Y:S01]  /*0d50*/  IMAD.IADD R3, R11.reuse, 0x1, -R4 ;  /* 0x000000010b037824 */ /* 0x040fe200078e0a04 */
[----:B------:R-:W-:Y:S01]  /*0d60*/  LOP3.LUT R237, R0, 0xfffffffc, RZ, 0xc0, !PT ;  /* 0xfffffffc00ed7812 */ /* 0x000fe200078ec0ff */
[----:B------:R-:W-:Y:S01]  /*0d70*/  VIADD R231, R22, 0x40 ;  /* 0x0000004016e77836 */ /* 0x000fe20000000000 */
[----:B------:R-:W-:Y:S01]  /*0d80*/  LOP3.LUT R2, R2, 0x3fffffe, RZ, 0xc0, !PT ;  /* 0x03fffffe02027812 */ /* 0x000fe200078ec0ff */
[----:B------:R-:W-:Y:S01]  /*0d90*/  IMAD.IADD R5, R6, 0x1, -R5 ;  /* 0x0000000106057824 */ /* 0x000fe200078e0a05 */
[----:B------:R-:W-:Y:S01]  /*0da0*/  SHF.L.U32 R209, R224, 0x3, RZ ;  /* 0x00000003e0d17819 */ /* 0x000fe200000006ff */
[----:B------:R-:W-:Y:S01]  /*0db0*/  IMAD R4, R214, 0x10, R3 ;  /* 0x00000010d6047824 */ /* 0x000fe200078e0203 */
[----:B------:R-:W-:Y:S01]  /*0dc0*/  SHF.R.S32.HI R3, RZ, 0x1f, R0 ;  /* 0x0000001fff037819 */ /* 0x000fe20000011400 */
[----:B------:R-:W-:Y:S01]  /*0dd0*/  IMAD.IADD R237, R11, 0x1, -R237 ;  /* 0x000000010bed7824 */ /* 0x000fe200078e0aed */
[----:B------:R-:W-:Y:S01]  /*0de0*/  LOP3.LUT R218, R7, 0x7ffffffc, RZ, 0xc0, !PT ;  /* 0x7ffffffc07da7812 */ /* 0x000fe200078ec0ff */
[----:B------:R-:W-:Y:S01]  /*0df0*/  IMAD R5, R4, 0x8, R5 ;  /* 0x0000000804057824 */ /* 0x000fe200078e0205 */
[----:B------:R-:W-:Y:S01]  /*0e00*/  SHF.R.S32.HI R4, RZ, 0x1f, R231 ;  /* 0x0000001fff047819 */ /* 0x000fe200000114e7 */
[----:B------:R-:W-:Y:S01]  /*0e10*/  IMAD.SHL.U32 R212, R231, 0x40, RZ ;  /* 0x00000040e7d47824 */ /* 0x000fe200078e00ff */
[----:B------:R-:W-:Y:S01]  /*0e20*/  LEA.HI R3, R3, R22, RZ, 0x3 ;  /* 0x0000001603037211 */ /* 0x000fe200078f18ff */
[C---:B------:R-:W-:Y:S01]  /*0e30*/  IMAD.SHL.U32 R204, R237.reuse, 0x4, RZ ;  /* 0x00000004edcc7824 */ /* 0x040fe200078e00ff */
[----:B------:R-:W-:Y:S01]  /*0e40*/  LEA.HI R4, R4, R231, RZ, 0x3 ;  /* 0x000000e704047211 */ /* 0x000fe200078f18ff */
[----:B------:R-:W-:Y:S01]  /*0e50*/  IMAD.SHL.U32 R16, R237, 0x8, RZ ;  /* 0x00000008ed107824 */ /* 0x000fe200078e00ff */
[----:B------:R-:W-:Y:S01]  /*0e60*/  LOP3.LUT R3, R3, 0xfffffff8, RZ, 0xc0, !PT ;  /* 0xfffffff803037812 */ /* 0x000fe200078ec0ff */
[----:B------:R-:W-:Y:S01]  /*0e70*/  IMAD.IADD R2, R13, 0x1, -R2 ;  /* 0x000000010d027824 */ /* 0x000fe200078e0a02 */
[----:B------:R-:W-:Y:S01]  /*0e80*/  LOP3.LUT R212, R212, 0x1c0, RZ, 0xc0, !PT ;  /* 0x000001c0d4d47812 */ /* 0x000fe200078ec0ff */
[----:B------:R-:W-:Y:S01]  /*0e90*/  IMAD.SHL.U32 R4, R4, 0x40, RZ ;  /* 0x0000004004047824 */ /* 0x000fe200078e00ff */
[----:B------:R-:W-:Y:S01]  /*0ea0*/  LEA.HI R0, R237, R237, RZ, 0x1 ;  /* 0x000000eded007211 */ /* 0x000fe200078f08ff */
[----:B------:R-:W-:Y:S01]  /*0eb0*/  VIADD R207, R204, 0x10 ;  /* 0x00000010cccf7836 */ /* 0x000fe20000000000 */
[----:B------:R-:W-:Y:S01]  /*0ec0*/  LOP3.LUT R6, R212, 0x38, R16, 0xf8, !PT ;  /* 0x00000038d4067812 */ /* 0x000fe200078ef810 */
[----:B------:R-:W-:Y:S01]  /*0ed0*/  IMAD.IADD R234, R22, 0x1, -R3 ;  /* 0x0000000116ea7824 */ /* 0x000fe200078e0a03 */
[----:B------:R-:W-:Y:S01]  /*0ee0*/  SHF.R.S32.HI R3, RZ, 0x1f, R209 ;  /* 0x0000001fff037819 */ /* 0x000fe200000114d1 */
[----:B------:R-:W-:Y:S01]  /*0ef0*/  IMAD R8, R2, 0x40, R9 ;  /* 0x0000004002087824 */ /* 0x000fe200078e0209 */
[----:B------:R-:W-:Y:S01]  /*0f00*/  SHF.R.U32.HI R3, RZ, 0x3, R212 ;  /* 0x00000003ff037819 */ /* 0x000fe200000116d4 */
[C---:B------:R-:W-:Y:S01]  /*0f10*/  VIADD R219, R209.reuse, 0x80 ;  /* 0x00000080d1db7836 */ /* 0x040fe20000000000 */
[----:B------:R-:W-:Y:S01]  /*0f20*/  LOP3.LUT R215, R4, 0xfffffe00, RZ, 0xc0, !PT ;  /* 0xfffffe0004d77812 */ /* 0x000fe200078ec0ff */
[----:B------:R-:W-:Y:S01]  /*0f30*/  VIADD R220, R209, 0x40 ;  /* 0x00000040d1dc7836 */ /* 0x000fe20000000000 */
[----:B------:R-:W-:Y:S01]  /*0f40*/  SHF.R.S32.HI R4, RZ, 0x1f, R207 ;  /* 0x0000001fff047819 */ /* 0x000fe200000114cf */
[----:B------:R-:W-:Y:S01]  /*0f50*/  STL [R1+0x1c], R8 ;  /* 0x00001c0801007387 */ /* 0x000fe20000100800 */
[----:B------:R-:W-:Y:S01]  /*0f60*/  LOP3.LUT R3, R215, R6, R3, 0xf6, !PT ;  /* 0x00000006d7037212 */ /* 0x000fe200078ef603 */
[----:B------:R-:W-:Y:S01]  /*0f70*/  VIADD R221, R209, 0xc0 ;  /* 0x000000c0d1dd7836 */ /* 0x000fe20000000000 */
[----:B------:R-:W-:Y:S01]  /*0f80*/  LOP3.LUT R0, R0, 0x1ffffffe, RZ, 0xc0, !PT ;  /* 0x1ffffffe00007812 */ /* 0x000fe200078ec0ff */
[----:B------:R0:W-:Y:S01]  /*0f90*/  STL [R1+0x8], R4 ;  /* 0x0000080401007387 */ /* 0x0001e20000100800 */
[----:B------:R-:W-:Y:S01]  /*0fa0*/  IMAD.MOV.U32 R2, RZ, RZ, RZ ;  /* 0x000000ffff027224 */ /* 0x000fe200078e00ff */
[----:B------:R-:W-:Y:S01]  /*0fb0*/  SHF.R.S32.HI R235, RZ, 0x3, R235 ;  /* 0x00000003ffeb7819 */ /* 0x000fe200000114eb */
[----:B------:R-:W-:Y:S01]  /*0fc0*/  IMAD R3, R3, 0x2, R18 ;  /* 0x0000000203037824 */ /* 0x000fe200078e0212 */
[----:B------:R-:W-:Y:S01]  /*0fd0*/  SHF.R.S32.HI R233, RZ, 0x1f, R22 ;  /* 0x0000001fffe97819 */ /* 0x000fe20000011416 */
[----:B------:R-:W-:Y:S01]  /*0fe0*/  IMAD.IADD R0, R237, 0x1, -R0 ;  /* 0x00000001ed007824 */ /* 0x000fe200078e0a00 */
[----:B------:R-:W-:Y:S01]  /*0ff0*/  SHF.R.S32.HI R17, RZ, 0x1f, R16 ;  /* 0x0000001fff117819 */ /* 0x000fe20000011410 */
[----:B------:R-:W-:Y:S01]  /*1000*/  IMAD.IADD R218, R10, 0x1, -R218 ;  /* 0x000000010ada7824 */ /* 0x000fe200078e0ada */
[----:B------:R-:W-:Y:S01]  /*1010*/  SHF.R.S32.HI R7, RZ, 0x1f, R220 ;  /* 0x0000001fff077819 */ /* 0x000fe200000114dc */
[----:B------:R-:W-:Y:S01]  /*1020*/  IMAD R217, R0, 0x8, R8 ;  /* 0x0000000800d97824 */ /* 0x000fe200078e0208 */
[----:B0-----:R-:W-:Y:S01]  /*1030*/  SHF.R.S32.HI R4, RZ, 0x1f, R219 ;  /* 0x0000001fff047819 */ /* 0x001fe200000114db */
[----:B------:R-:W-:Y:S01]  /*1040*/  IMAD.SHL.U32 R4, R5, 0x8, RZ ;  /* 0x0000000805047824 */ /* 0x000fe200078e00ff */
[----:B------:R-:W-:-:S04]  /*1050*/  SHF.R.S32.HI R6, RZ, 0x1f, R221 ;  /* 0x0000001fff067819 */ /* 0x000fc800000114dd */
[----:B------:R0:W-:Y:S04]  /*1060*/  STL [R1+0x20], R4 ;  /* 0x0000200401007387 */ /* 0x0001e80000100800 */
[----:B------:R0:W-:Y:S02]  /*1070*/  STL [R1+0x10], R3 ;  /* 0x0000100301007387 */ /* 0x0001e40000100800 */
[----:B0-2---:R-:W-:-:S07]  /*1080*/  LOP3.LUT R208, R12, 0x1, RZ, 0xfc, !PT ;  /* 0x000000010cd07812 */ /* 0x005fce00078efcff */
.L_x_4999:
        /* <DEDUP_REMOVED lines=50> */
.L_x_4853:
[----:B------:R-:W-:Y:S01]  /*13b0*/  ULDC.64 UR4, c[0x0][0xa20] ;  /* 0x0002880000047ab9 */ /* 0x000fe20000000a00 */
[----:B------:R-:W-:Y:S01]  /*13c0*/  IMAD.MOV.U32 R226, RZ, RZ, R94 ;  /* 0x000000ffffe27224 */ /* 0x000fe200078e005e */
[----:B------:R-:W-:-:S04]  /*13d0*/  ISETP.NE.U32.AND P1, PT, RZ, UR4, PT ;  /* 0x00000004ff007c0c */ /* 0x000fc8000bf25070 */
[----:B------:R-:W-:-:S13]  /*13e0*/  ISETP.NE.AND.EX P1, PT, RZ, UR5, PT, P1 ;  /* 0x00000005ff007c0c */ /* 0x000fda000bf25310 */
[----:B------:R-:W-:Y:S05]  /*13f0*/  @!P1 BRA `(.L_x_4854) ;  /* 0x0000000000109947 */ /* 0x000fea0003800000 */
[----:B------:R-:W-:-:S04]  /*1400*/  IADD3 R4, P0, R228, UR4, RZ ;  /* 0x00000004e4047c10 */ /* 0x000fc8000ff1e0ff */
[----:B------:R-:W-:-:S05]  /*1410*/  IADD3.X R5, R229, UR5, RZ, P0, !PT ;  /* 0x00000005e5057c10 */ /* 0x000fca00087fe4ff */
[----:B------:R0:W5:Y:S01]  /*1420*/  LDG.E R30, desc[UR40][R4.64] ;  /* 0x00000028041e7981 */ /* 0x000162000c1e1900 */
[----:B------:R-:W-:Y:S05]  /*1430*/  BRA `(.L_x_4855) ;  /* 0x0000000000107947 */ /* 0x000fea0003800000 */
.L_x_4854:
[----:B------:R-:W-:Y:S05]  /*1440*/  @!P0 BRA `(.L_x_4855) ;  /* 0x00000000000c8947 */ /* 0x000fea0003800000 */
[----:B------:R-:W2:Y:S04]  /*1450*/  LDG.E R5, desc[UR40][R8.64] ;  /* 0x0000002808057981 */ /* 0x000ea8000c1e1900 */
[----:B------:R-:W2:Y:S02]  /*1460*/  LDG.E R30, desc[UR40][R8.64+0x4] ;  /* 0x00000428081e7981 */ /* 0x000ea4000c1e1900 */
[----:B--2---:R-:W-:-:S07]  /*1470*/  IMAD.IADD R30, R30, 0x1, -R5 ;  /* 0x000000011e1e7824 */ /* 0x004fce00078e0a05 */
.L_x_4855:
[----:B------:R-:W-:Y:S01]  /*1480*/  ULDC.64 UR4, c[0x0][0xa10] ;  /* 0x0002840000047ab9 */ /* 0x000fe20000000a00 */
[----:B------:R-:W1:Y:S01]  /*1490*/  LDC R8, c[0x0][0x448] ;  /* 0x00011200ff087b82 */ /* 0x000e620000000800 */
[----:B------:R-:W-:-:S04]  /*14a0*/  ISETP.NE.U32.AND P0, PT, RZ, UR4, PT ;  /* 0x00000004ff007c0c */ /* 0x000fc8000bf05070 */
[----:B------:R-:W-:Y:S01]  /*14b0*/  ISETP.NE.AND.EX P0, PT, RZ, UR5, PT, P0 ;  /* 0x00000005ff007c0c */ /* 0x000fe2000bf05300 */
[----:B------:R-:W-:-:S12]  /*14c0*/  ULDC.64 UR4, c[0x0][0xa30] ;  /* 0x00028c0000047ab9 */ /* 0x000fd80000000a00 */
[----:B0-----:R-:W0:Y:S02]  /*14d0*/  @P0 LDC.64 R4, c[0x0][0xa10] ;  /* 0x00028400ff040b82 */ /* 0x001e240000000a00 */
[----:B0-----:R-:W-:-:S05]  /*14e0*/  @P0 IMAD.WIDE R4, R31, 0x4, R4 ;  /* 0x000000041f040825 */ /* 0x001fca00078e0204 */
[----:B------:R-:W2:Y:S04]  /*14f0*/  @P0 LDG.E R0, desc[UR40][R4.64] ;  /* 0x0000002804000981 */ /* 0x000ea8000c1e1900 */
[----:B------:R0:W2:Y:S01]  /*1500*/  @P0 LDG.E R9, desc[UR40][R4.64+0x4] ;  /* 0x0000042804090981 */ /* 0x0000a2000c1e1900 */
[----:B------:R-:W-:Y:S01]  /*1510*/  ISETP.NE.U32.AND P1, PT, RZ, UR4, PT ;  /* 0x00000004ff007c0c */ /* 0x000fe2000bf25070 */
[----:B-----5:R-:W-:-:S03]  /*1520*/  IMAD.MOV.U32 R38, RZ, RZ, R30 ;  /* 0x000000ffff267224 */ /* 0x020fc600078e001e */
[----:B------:R-:W-:-:S13]  /*1530*/  ISETP.NE.AND.EX P1, PT, RZ, UR5, PT, P1 ;  /* 0x00000005ff007c0c */ /* 0x000fda000bf25310 */
[----:B------:R-:W-:-:S04]  /*1540*/  @P1 IADD3 R6, P2, R228, UR4, RZ ;  /* 0x00000004e4061c10 */ /* 0x000fc8000ff5e0ff */
[----:B------:R-:W-:-:S05]  /*1550*/  @P1 IADD3.X R7, R229, UR5, RZ, P2, !PT ;  /* 0x00000005e5071c10 */ /* 0x000fca00097fe4ff */
[----:B------:R3:W5:Y:S01]  /*1560*/  @P1 LDG.E R38, desc[UR40][R6.64] ;  /* 0x0000002806261981 */ /* 0x000762000c1e1900 */
[----:B-1----:R-:W-:Y:S01]  /*1570*/  ISETP.NE.AND P1, PT, R8, 0x1, PT ;  /* 0x000000010800780c */ /* 0x002fe20003f25270 */
[----:B------:R-:W-:Y:S01]  /*1580*/  IMAD.IADD R8, R30, 0x1, -R3 ;  /* 0x000000011e087824 */ /* 0x000fe200078e0a03 */
[----:B------:R-:W-:-:S05]  /*1590*/  SHF.L.U32 R210, R93, 0x7, RZ ;  /* 0x000000075dd27819 */ /* 0x000fca00000006ff */
[----:B0-----:R-:W-:-:S06]  /*15a0*/  VIADD R4, R210, 0x7f ;  /* 0x0000007fd2047836 */ /* 0x001fcc0000000000 */
[----:B------:R-:W0:Y:S08]  /*15b0*/  @P1 LDC R11, c[0x0][0x44c] ;  /* 0x00011300ff0b1b82 */ /* 0x000e300000000800 */
[----:B------:R-:W1:Y:S01]  /*15c0*/  @P1 LDC R5, c[0x0][0x450] ;  /* 0x00011400ff051b82 */ /* 0x000e620000000800 */
[----:B--2---:R-:W-:Y:S02]  /*15d0*/  @P0 IMAD.IADD R24, R9, 0x1, -R0 ;  /* 0x0000000109180824 */ /* 0x004fe400078e0a00 */
[----:B0-----:R-:W-:-:S04]  /*15e0*/  @P1 IMAD.HI.U32 R0, R4, R11, RZ ;  /* 0x0000000b04001227 */ /* 0x001fc800078e00ff */
[----:B------:R-:W-:Y:S01]  /*15f0*/  IMAD.IADD R213, R8, 0x1, R24 ;  /* 0x0000000108d57824 */ /* 0x000fe200078e0218 */
[----:B-1----:R-:W-:-:S03]  /*1600*/  @P1 SHF.R.U32.HI R4, RZ, R5, R0 ;  /* 0x00000005ff041219 */ /* 0x002fc60000011600 */
        /* <DEDUP_REMOVED lines=8> */
[----:B------:R-:W-:Y:S01]  /*1690*/  LEA.HI.SX32 R5, R4, R5, 0x1c ;  /* 0x0000000504057211 */ /* 0x000fe200078fe2ff */
[----:B------:R-:W-:-:S03]  /*16a0*/  IMAD.MOV R4, RZ, RZ, -R8 ;  /* 0x000000ffff047224 */ /* 0x000fc600078e0a08 */
[----:B------:R-:W-:Y:S02]  /*16b0*/  VIMNMX R5, R216, R5, PT ;  /* 0x00000005d8057248 */ /* 0x000fe40003fe0100 */
[----:B------:R-:W-:-:S03]  /*16c0*/  VIMNMX R4, RZ, R4, !PT ;  /* 0x00000004ff047248 */ /* 0x000fc60007fe0100 */
        /* <DEDUP_REMOVED lines=12> */
[----:B---3--:R-:W-:Y:S05]  /*1790*/  @!P1 BRA `(.L_x_4856) ;  /* 0x0000003c00cc9947 */ /* 0x008fea0003800000 */
        /* <DEDUP_REMOVED lines=20> */
.L_x_4858:
[----:B------:R-:W-:Y:S05]  /*18e0*/  BSYNC B6 ;  /* 0x0000000000067941 */ /* 0x000fea0003800000 */
.L_x_4857:
        /* <DEDUP_REMOVED lines=17> */
[----:B0-----:R-:W-:-:S07]  /*1a00*/  IMAD.MOV.U32 R13, RZ, RZ, RZ ;  /* 0x000000ffff0d7224 */ /* 0x001fce00078e00ff */
[----:B------:R-:W-:-:S07]  /*1a10*/  LEPC R20, `(.L_x_4860) ;  /* 0x000000001014794e */ /* 0x000fce0000000000 */
[----:B-1---5:R-:W-:Y:S05]  /*1a20*/  CALL.ABS.NOINC R14 ;  /* 0x000000000e007343 */ /* 0x022fea0003c00000 */
.L_x_4860:
[----:B------:R-:W-:Y:S05]  /*1a30*/  BSYNC B6 ;  /* 0x0000000000067941 */ /* 0x000fea0003800000 */
.L_x_4859:
        /* <DEDUP_REMOVED lines=8> */
[C---:B------:R-:W-:Y:S02]  /*1ac0*/  VIADD R62, R16.reuse, 0x20 ;  /* 0x00000020103e7836 */ /* 0x040fe40000000000 */
[----:B------:R-:W-:Y:S01]  /*1ad0*/  VIADD R63, R16, 0x40 ;  /* 0x00000040103f7836 */ /* 0x000fe20000000000 */
[----:B------:R-:W2:Y:S07]  /*1ae0*/  LDC.64 R14, c[0x0][0x408] ;  /* 0x00010200ff0e7b82 */ /* 0x000eae0000000a00 */
[----:B------:R-:W-:Y:S01]  /*1af0*/  @P0 IADD3 R4, P1, R228, UR4, RZ ;  /* 0x00000004e4040c10 */ /* 0x000fe2000ff3e0ff */
[----:B------:R-:W-:Y:S01]  /*1b00*/  VIADD R64, R16, 0x60 ;  /* 0x0000006010407836 */ /* 0x000fe20000000000 */
[----:B------:R-:W3:Y:S02]  /*1b10*/  LDC.64 R36, c[0x0][0x3f8] ;  /* 0x0000fe00ff247b82 */ /* 0x000ee40000000a00 */
[----:B------:R-:W-:Y:S01]  /*1b20*/  @P0 IADD3.X R5, R229, UR5, RZ, P1, !PT ;  /* 0x00000005e5050c10 */ /* 0x000fe20008ffe4ff */
[----:B------:R-:W-:-:S04]  /*1b30*/  ULDC.64 UR4, c[0x0][0x308] ;  /* 0x0000c20000047ab9 */ /* 0x000fc80000000a00 */
[----:B------:R4:W4:Y:S01]  /*1b40*/  @P0 LDG.E R31, desc[UR40][R4.64] ;  /* 0x00000028041f0981 */ /* 0x000922000c1e1900 */
[----:B------:R-:W-:Y:S01]  /*1b50*/  SHF.R.S32.HI R42, RZ, 0x1f, R61 ;  /* 0x0000001fff2a7819 */ /* 0x000fe2000001143d */
[-C--:B-1----:R-:W-:Y:S01]  /*1b60*/  IMAD.WIDE.U32 R6, R61, R8.reuse, RZ ;  /* 0x000000083d067225 */ /* 0x082fe200078e00ff */
[----:B------:R-:W-:Y:S01]  /*1b70*/  ISETP.NE.U32.AND P0, PT, RZ, UR6, PT ;  /* 0x00000006ff007c0c */ /* 0x000fe2000bf05070 */
[----:B------:R-:W1:Y:S01]  /*1b80*/  LDC R43, c[0x0][0x3f4] ;  /* 0x0000fd00ff2b7b82 */ /* 0x000e620000000800 */
        /* <DEDUP_REMOVED lines=8> */
[----:B------:R-:W-:Y:S01]  /*1c10*/  SHF.L.U64.HI R67, R8, 0x6, R9 ;  /* 0x0000000608437819 */ /* 0x000fe20000010209 */
[----:B------:R-:W-:Y:S01]  /*1c20*/  IMAD.IADD R7, R7, 0x1, R3 ;  /* 0x0000000107077824 */ /* 0x000fe200078e0203 */
[----:B--2---:R-:W-:Y:S01]  /*1c30*/  SHF.L.U64.HI R69, R14, 0x6, R15 ;  /* 0x000000060e457819 */ /* 0x004fe2000001020f */
[----:B------:R-:W-:Y:S01]  /*1c40*/  IMAD R3, R11, UR4, RZ ;  /* 0x000000040b037c24 */ /* 0x000fe2000f8e02ff */
[----:B---3--:R-:W-:Y:S01]  /*1c50*/  SHF.L.U64.HI R72, R36, 0x6, R37 ;  /* 0x0000000624487819 */ /* 0x008fe20000010225 */
[----:B----4-:R-:W-:Y:S01]  /*1c60*/  IMAD.WIDE.U32 R4, R94, UR4, R6 ;  /* 0x000000045e047c25 */ /* 0x010fe2000f8e0006 */
[----:B------:R-:W-:-:S03]  /*1c70*/  SHF.R.S32.HI R75, RZ, 0x1f, R231 ;  /* 0x0000001fff4b7819 */ /* 0x000fc600000114e7 */
[----:B------:R-:W-:Y:S01]  /*1c80*/  IMAD R3, R94, UR5, R3 ;  /* 0x000000055e037c24 */ /* 0x000fe2000f8e0203 */
[----:B------:R-:W-:Y:S01]  /*1c90*/  ULDC.64 UR4, c[0x0][0x310] ;  /* 0x0000c40000047ab9 */ /* 0x000fe20000000a00 */
[----:B------:R-:W-:-:S04]  /*1ca0*/  IMAD.WIDE.U32 R6, R22, R8, R16 ;  /* 0x0000000816067225 */ /* 0x000fc800078e0010 */
[----:B------:R-:W-:Y:S02]  /*1cb0*/  IMAD.IADD R5, R5, 0x1, R3 ;  /* 0x0000000105057824 */ /* 0x000fe400078e0203 */
[C---:B------:R-:W-:Y:S02]  /*1cc0*/  VIADD R65, R16.reuse, 0x80 ;  /* 0x0000008010417836 */ /* 0x040fe40000000000 */
[C---:B------:R-:W-:Y:S02]  /*1cd0*/  VIADD R66, R16.reuse, 0xa0 ;  /* 0x000000a010427836 */ /* 0x040fe40000000000 */
[----:B------:R-:W-:Y:S02]  /*1ce0*/  VIADD R30, R16, 0xe0 ;  /* 0x000000e0101e7836 */ /* 0x000fe40000000000 */
[----:B------:R-:W-:Y:S02]  /*1cf0*/  IMAD.SHL.U32 R71, R234, 0x40, RZ ;  /* 0x00000040ea477824 */ /* 0x000fe400078e00ff */
[----:B------:R-:W-:-:S02]  /*1d00*/  IMAD.MOV.U32 R77, RZ, RZ, 0x20 ;  /* 0x00000020ff4d7424 */ /* 0x000fc400078e00ff */
[----:B------:R-:W-:Y:S01]  /*1d10*/  VIADD R76, R44, 0x8 ;  /* 0x000000082c4c7836 */ /* 0x000fe20000000000 */
[----:B------:R-:W-:Y:S01]  /*1d20*/  LOP3.LUT R71, R71, 0x1c0, RZ, 0xc0, !PT ;  /* 0x000001c047477812 */ /* 0x000fe200078ec0ff */
[----:B------:R-:W-:Y:S01]  /*1d30*/  IMAD.SHL.U32 R68, R8, 0x40, RZ ;  /* 0x0000004008447824 */ /* 0x000fe200078e00ff */
[----:B------:R-:W-:Y:S01]  /*1d40*/  SHF.R.U32.HI R44, RZ, 0x3, R212 ;  /* 0x00000003ff2c7819 */ /* 0x000fe200000116d4 */
[----:B------:R-:W-:Y:S01]  /*1d50*/  IMAD R81, R15, 0x60, RZ ;  /* 0x000000600f517824 */ /* 0x000fe200078e02ff */
[----:B------:R-:W-:Y:S01]  /*1d60*/  SHF.R.U32.HI R74, RZ, 0x3, R71 ;  /* 0x00000003ff4a7819 */ /* 0x000fe20000011647 */
[----:B------:R-:W-:Y:S02]  /*1d70*/  IMAD.SHL.U32 R70, R14, 0x40, RZ ;  /* 0x000000400e467824 */ /* 0x000fe400078e00ff */
[----:B------:R-:W-:Y:S02]  /*1d80*/  IMAD.SHL.U32 R73, R36, 0x40, RZ ;  /* 0x0000004024497824 */ /* 0x000fe400078e00ff */
[----:B-1----:R-:W-:Y:S01]  /*1d90*/  IMAD.SHL.U32 R78, R43, 0x2, RZ ;  /* 0x000000022b4e7824 */ /* 0x002fe200078e00ff */
[----:B------:R-:W-:-:S02]  /*1da0*/  SHF.R.S32.HI R0, RZ, 0x1f, R31 ;  /* 0x0000001fff007819 */ /* 0x000fc4000001141f */
[----:B------:R-:W-:Y:S02]  /*1db0*/  SEL R21, R31, RZ, !P0 ;  /* 0x000000ff1f157207 */ /* 0x000fe40004000000 */
[----:B------:R-:W-:-:S03]  /*1dc0*/  SEL R20, R0, RZ, !P0 ;  /* 0x000000ff00147207 */ /* 0x000fc60004000000 */
[----:B------:R-:W-:-:S04]  /*1dd0*/  IMAD.WIDE.U32 R4, R21, UR4, R4 ;  /* 0x0000000415047c25 */ /* 0x000fc8000f8e0004 */
[----:B------:R-:W-:Y:S01]  /*1de0*/  IMAD R0, R20, UR4, RZ ;  /* 0x0000000414007c24 */ /* 0x000fe2000f8e02ff */
[----:B------:R-:W-:-:S03]  /*1df0*/  IADD3 R39, P0, R4, R6, RZ ;  /* 0x0000000604277210 */ /* 0x000fc60007f1e0ff */
[----:B------:R-:W-:Y:S01]  /*1e00*/  IMAD R3, R21, UR5, R0 ;  /* 0x0000000515037c24 */ /* 0x000fe2000f8e0200 */
[----:B------:R-:W-:Y:S05]  /*1e10*/  @!P6 WARPSYNC.ALL ;  /* 0x000000000000e948 */ /* 0x000fea0003800000 */
[----:B------:R-:W-:Y:S01]  /*1e20*/  ULDC UR4, c[0x0][0x320] ;  /* 0x0000c80000047ab9 */ /* 0x000fe20000000800 */
[----:B------:R-:W-:Y:S01]  /*1e30*/  IMAD R0, R22, R9, R10 ;  /* 0x0000000916007224 */ /* 0x000fe200078e020a */
[----:B------:R-:W-:Y:S01]  /*1e40*/  @!P6 BAR.SYNC.DEFER_BLOCKING 0x9, 0x100 ;  /* 0x024400000000eb1d */ /* 0x000fe20000010000 */
[----:B------:R-:W-:Y:S01]  /*1e50*/  IMAD.IADD R3, R5, 0x1, R3 ;  /* 0x0000000105037824 */ /* 0x000fe200078e0203 */
[----:B------:R-:W-:-:S02]  /*1e60*/  ISETP.GE.AND P1, PT, R62, UR4, PT ;  /* 0x000000043e007c0c */ /* 0x000fc4000bf26270 */
[----:B------:R-:W-:Y:S02]  /*1e70*/  ISETP.GE.AND P2, PT, R12, UR4, PT ;  /* 0x000000040c007c0c */ /* 0x000fe4000bf46270 */
        /* <DEDUP_REMOVED lines=25> */
[----:B------:R-:W-:Y:S01]  /*2010*/  IMAD R30, R233, R36, RZ ;  /* 0x00000024e91e7224 */ /* 0x000fe200078e02ff */
[----:B------:R-:W-:Y:S01]  /*2020*/  ISETP.GE.AND P0, PT, R16, R43, PT ;  /* 0x0000002b1000720c */ /* 0x000fe20003f06270 */
[----:B------:R-:W-:Y:S01]  /*2030*/  IMAD R93, R21, UR5, R12 ;  /* 0x00000005155d7c24 */ /* 0x000fe2000f8e020c */
[----:B------:R-:W-:Y:S01]  /*2040*/  LOP3.LUT R95, R11, R10, RZ, 0xfc, !PT ;  /* 0x0000000a0b5f7212 */ /* 0x000fe200078efcff */
[-C--:B------:R-:W-:Y:S01]  /*2050*/  IMAD R10, R233, R14.reuse, RZ ;  /* 0x0000000ee90a7224 */ /* 0x080fe200078e02ff */
[----:B------:R-:W-:Y:S01]  /*2060*/  SEL R35, R43, RZ, P0 ;  /* 0x000000ff2b237207 */ /* 0x000fe20000000000 */
[----:B------:R-:W-:Y:S01]  /*2070*/  IMAD.WIDE.U32 R6, R21, UR4, R6 ;  /* 0x0000000415067c25 */ /* 0x000fe2000f8e0006 */
[----:B------:R-:W-:Y:S01]  /*2080*/  LOP3.LUT P1, RZ, R234, 0x4, RZ, 0xc0, !PT ;  /* 0x00000004eaff7812 */ /* 0x000fe2000782c0ff */
[----:B------:R-:W-:Y:S01]  /*2090*/  ULDC UR4, c[0x0][0x2f4] ;  /* 0x0000bd0000047ab9 */ /* 0x000fe20000000800 */
[C---:B------:R-:W-:Y:S01]  /*20a0*/  IADD3 R60, P2, R22.reuse, R61, RZ ;  /* 0x0000003d163c7210 */ /* 0x040fe20007f5e0ff */
[C---:B------:R-:W-:Y:S01]  /*20b0*/  IMAD R33, R22.reuse, R15, R10 ;  /* 0x0000000f16217224 */ /* 0x040fe200078e020a */
[----:B------:R-:W-:Y:S01]  /*20c0*/  SEL R77, R77, 0xffffffe0, !P1 ;  /* 0xffffffe04d4d7807 */ /* 0x000fe20004800000 */
[----:B------:R-:W-:Y:S01]  /*20d0*/  IMAD.WIDE.U32 R12, R22, R14, R204 ;  /* 0x0000000e160c7225 */ /* 0x000fe200078e00cc */
[----:B------:R-:W-:-:S02]  /*20e0*/  SEL R94, RZ, 0xffffff80, P3 ;  /* 0xffffff80ff5e7807 */ /* 0x000fc40001800000 */
[----:B------:R-:W-:Y:S01]  /*20f0*/  ISETP.GE.AND P1, PT, R16, UR4, PT ;  /* 0x0000000410007c0c */ /* 0x000fe2000bf26270 */
[C---:B------:R-:W-:Y:S01]  /*2100*/  IMAD.WIDE.U32 R20, R22.reuse, R14, R16 ;  /* 0x0000000e16147225 */ /* 0x040fe200078e0010 */
[C---:B------:R-:W-:Y:S02]  /*2110*/  LOP3.LUT R94, R95.reuse, 0x80, R94, 0xc8, !PT ;  /* 0x000000805f5e7812 */ /* 0x040fe400078ec85e */
[----:B------:R-:W-:Y:S01]  /*2120*/  LOP3.LUT R95, R95, 0x40, RZ, 0xc0, !PT ;  /* 0x000000405f5f7812 */ /* 0x000fe200078ec0ff */
[----:B------:R-:W-:Y:S01]  /*2130*/  IMAD.WIDE.U32 R10, R22, R36, R204 ;  /* 0x00000024160a7225 */ /* 0x000fe200078e00cc */
[----:B------:R-:W-:-:S03]  /*2140*/  MOV R32, R20 ;  /* 0x0000001400207202 */ /* 0x000fc60000000f00 */
[----:B------:R-:W-:Y:S02]  /*2150*/  IMAD R41, R22, R37, R30 ;  /* 0x0000002516297224 */ /* 0x000fe400078e021e */
[----:B------:R-:W-:Y:S02]  /*2160*/  IMAD.IADD R13, R13, 0x1, R33 ;  /* 0x000000010d0d7824 */ /* 0x000fe400078e0221 */
[----:B------:R-:W-:Y:S02]  /*2170*/  IMAD.IADD R33, R33, 0x1, R21 ;  /* 0x0000000121217824 */ /* 0x000fe400078e0215 */
[----:B------:R-:W-:Y:S01]  /*2180*/  IMAD.IADD R21, R11, 0x1, R41 ;  /* 0x000000010b157824 */ /* 0x000fe200078e0229 */
[----:B-----5:R-:W-:Y:S01]  /*2190*/  SHF.R.S32.HI R11, RZ, 0x1f, R38 ;  /* 0x0000001fff0b7819 */ /* 0x020fe20000011426 */
[----:B------:R-:W-:Y:S02]  /*21a0*/  IMAD.MOV.U32 R20, RZ, RZ, R10 ;  /* 0x000000ffff147224 */ /* 0x000fe400078e000a */
[----:B------:R-:W-:-:S02]  /*21b0*/  IMAD.IADD R35, R16, 0x1, R35 ;  /* 0x0000000110237824 */ /* 0x000fc400078e0223 */
[C---:B------:R-:W-:Y:S02]  /*21c0*/  IMAD R10, R11.reuse, R14, RZ ;  /* 0x0000000e0b0a7224 */ /* 0x040fe400078e02ff */
[----:B------:R-:W-:Y:S01]  /*21d0*/  IMAD R40, R11, R36, RZ ;  /* 0x000000240b287224 */ /* 0x000fe200078e02ff */
[----:B------:R-:W-:Y:S01]  /*21e0*/  SHF.R.S32.HI R34, RZ, 0x1f, R35 ;  /* 0x0000001fff227819 */ /* 0x000fe20000011423 */
[C---:B------:R-:W-:Y:S02]  /*21f0*/  IMAD R85, R38.reuse, R15, R10 ;  /* 0x0000000f26557224 */ /* 0x040fe400078e020a */
[----:B------:R-:W-:Y:S01]  /*2200*/  IMAD.WIDE.U32 R10, R38, R14, R12 ;  /* 0x0000000e260a7225 */ /* 0x000fe200078e000c */
[----:B------:R-:W-:-:S03]  /*2210*/  LEA.HI R34, R34, R35, RZ, 0x3 ;  /* 0x0000002322227211 */ /* 0x000fc600078f18ff */
[----:B------:R-:W-:Y:S01]  /*2220*/  IMAD.WIDE.U32 R12, R38, R14, R32 ;  /* 0x0000000e260c7225 */ /* 0x000fe200078e0020 */
[----:B------:R-:W-:Y:S02]  /*2230*/  LOP3.LUT R33, R71, 0x18, R16, 0xf8, !PT ;  /* 0x0000001847217812 */ /* 0x000fe400078ef810 */
[----:B------:R-:W-:Y:S01]  /*2240*/  LOP3.LUT R32, R212, 0x38, R34, 0xf8, !PT ;  /* 0x00000038d4207812 */ /* 0x000fe200078ef822 */
[----:B------:R-:W-:Y:S01]  /*2250*/  IMAD.WIDE.U32 R30, R22, R36, R16 ;  /* 0x00000024161e7225 */ /* 0x000fe200078e0010 */
[----:B------:R-:W-:Y:S02]  /*2260*/  LOP3.LUT R33, R33, R74, RZ, 0x3c, !PT ;  /* 0x0000004a21217212 */ /* 0x000fe400078e3cff */
[----:B------:R-:W-:Y:S01]  /*2270*/  LOP3.LUT R32, R32, R44, RZ, 0x3c, !PT ;  /* 0x0000002c20207212 */ /* 0x000fe200078e3cff */
[----:B------:R-:W-:Y:S01]  /*2280*/  IMAD.IADD R31, R41, 0x1, R31 ;  /* 0x00000001291f7824 */ /* 0x000fe200078e021f */
[----:B------:R-:W-:Y:S01]  /*2290*/  LOP3.LUT R89, R34, 0xfffffff8, RZ, 0xc0, !PT ;  /* 0xfffffff822597812 */ /* 0x000fe200078ec0ff */
[----:B------:R-:W-:Y:S01]  /*22a0*/  IMAD R79, R214, 0x200, R33 ;  /* 0x00000200d64f7824 */ /* 0x000fe200078e0221 */
[--C-:B------:R-:W-:Y:S01]  /*22b0*/  LOP3.LUT R33, R71, 0x38, R34.reuse, 0xf8, !PT ;  /* 0x0000003847217812 */ /* 0x100fe200078ef822 */
[----:B------:R-:W-:Y:S01]  /*22c0*/  IMAD R35, R9, 0x60, RZ ;  /* 0x0000006009237824 */ /* 0x000fe200078e02ff */
[----:B------:R-:W-:Y:S01]  /*22d0*/  SHF.R.S32.HI R88, RZ, 0x3, R34 ;  /* 0x00000003ff587819 */ /* 0x000fe20000011422 */
[C---:B------:R-:W-:Y:S01]  /*22e0*/  IMAD R87, R38.reuse, R37, R40 ;  /* 0x0000002526577224 */ /* 0x040fe200078e0228 */
[----:B------:R-:W-:Y:S01]  /*22f0*/  LOP3.LUT R33, R33, R74, RZ, 0x3c, !PT ;  /* 0x0000004a21217212 */ /* 0x000fe200078e3cff */
[----:B------:R-:W-:Y:S01]  /*2300*/  IMAD R41, R37, 0x60, RZ ;  /* 0x0000006025297824 */ /* 0x000fe200078e02ff */
[----:B------:R-:W-:Y:S01]  /*2310*/  SHF.R.S32.HI R90, RZ, 0x1f, R89 ;  /* 0x0000001fff5a7819 */ /* 0x000fe20000011459 */
[----:B------:R-:W-:-:S04]  /*2320*/  IMAD.WIDE.U32 R20, R38, R36, R20 ;  /* 0x0000002426147225 */ /* 0x000fc800078e0014 */
        /* <DEDUP_REMOVED lines=17> */
.L_x_4908:
        /* <DEDUP_REMOVED lines=11> */
[----:B------:R-:W-:-:S04]  /*24f0*/  IADD3 R27, P3, P4, R39, R100, R68 ;  /* 0x00000064271b7210 */ /* 0x000fc80007c7e044 */
[----:B------:R-:W-:Y:S02]  /*2500*/  IADD3.X R32, R0, R105, R67, P3, P4 ;  /* 0x0000006900207210 */ /* 0x000fe40001fe8443 */
[----:B0-----:R-:W-:Y:S02]  /*2510*/  LEA R44, P3, R27, R98, 0x1 ;  /* 0x000000621b2c7211 */ /* 0x001fe400078608ff */
[----:B------:R-:W-:Y:S02]  /*2520*/  IADD3.X R34, R105, R0, RZ, P5, !PT ;  /* 0x0000000069227210 */ /* 0x000fe40002ffe4ff */
[-C--:B------:R-:W-:Y:S01]  /*2530*/  LEA.HI.X R45, R27, R99.reuse, R32, 0x1, P3 ;  /* 0x000000631b2d7211 */ /* 0x080fe200018f0c20 */
[C---:B------:R-:W-:Y:S01]  /*2540*/  IMAD R27, R2.reuse, 0x1800, R79 ;  /* 0x00001800021b7824 */ /* 0x040fe200078e024f */
[----:B-1----:R-:W-:Y:S02]  /*2550*/  ISETP.GE.AND P3, PT, R103, 0x1, PT ;  /* 0x000000016700780c */ /* 0x002fe40003f66270 */
[----:B------:R-:W-:Y:S01]  /*2560*/  LEA R46, P5, R33, R98, 0x1 ;  /* 0x00000062212e7211 */ /* 0x000fe200078a08ff */
[----:B------:R-:W-:Y:S01]  /*2570*/  IMAD R104, R27, 0x2, R26 ;  /* 0x000000021b687824 */ /* 0x000fe200078e021a */
[----:B------:R-:W-:Y:S01]  /*2580*/  ISETP.GT.AND P4, PT, R49, R28, PT ;  /* 0x0000001c3100720c */ /* 0x000fe20003f84270 */
[----:B------:R-:W-:Y:S01]  /*2590*/  IMAD.MOV.U32 R27, RZ, RZ, R49 ;  /* 0x000000ffff1b7224 */ /* 0x000fe200078e0031 */
[----:B------:R-:W-:Y:S01]  /*25a0*/  LEA.HI.X R47, R33, R99, R34, 0x1, P5 ;  /* 0x00000063212f7211 */ /* 0x000fe200028f0c22 */
[----:B------:R-:W-:Y:S01]  /*25b0*/  IMAD R33, R2, 0x1800, R83 ;  /* 0x0000180002217824 */ /* 0x000fe200078e0253 */
[----:B------:R-:W-:-:S03]  /*25c0*/  P2R R97, PR, RZ, 0x10 ;  /* 0x00000010ff617803 */ /* 0x000fc60000000000 */
[----:B------:R-:W-:Y:S02]  /*25d0*/  IMAD R102, R33, 0x2, R26 ;  /* 0x0000000221667824 */ /* 0x000fe400078e021a */
        /* <DEDUP_REMOVED lines=42> */
.L_x_4865:
[----:B------:R-:W-:Y:S05]  /*2880*/  BSYNC B1 ;  /* 0x0000000000017941 */ /* 0x000fea0003800000 */
.L_x_4864:
        /* <DEDUP_REMOVED lines=28> */
.L_x_4867:
[----:B------:R-:W-:Y:S05]  /*2a50*/  BSYNC B1 ;  /* 0x0000000000017941 */ /* 0x000fea0003800000 */
.L_x_4866:
        /* <DEDUP_REMOVED lines=27> */
.L_x_4868:
[----:B------:R-:W-:Y:S01]  /*2c10*/  LEA R96, R2, R18, 0x3 ;  /* 0x0000001202607211 */ /* 0x000fe200078e18ff */
[----:B------:R-:W-:Y:S01]  /*2c20*/  BSSY B1, `(.L_x_4869) ;  /* 0x0000004000017945 */ /* 0x000fe20003800000 */
[----:B------:R-:W-:-:S04]  /*2c30*/  SHF.L.U32 R107, R206, 0x1f, RZ ;  /* 0x0000001fce6b7819 */ /* 0x000fc800000006ff */
[----:B------:R-:W0:Y:S02]  /*2c40*/  SYNCS.PHASECHK.TRANS64.TRYWAIT P6, [R96+URZ+0x22890], R107 ;  /* 0x0228906b600075a7 */ /* 0x000e2400080c017f */
[----:B0-----:R-:W-:Y:S05]  /*2c50*/  @!P6 BRA `(.L_x_4870) ;  /* 0x0000017400f0e947 */ /* 0x001fea0003800000 */
.L_x_5160:
[----:B------:R-:W-:Y:S05]  /*2c60*/  BSYNC B1 ;  /* 0x0000000000017941 */ /* 0x000fea0003800000 */
.L_x_4869:
        /* <DEDUP_REMOVED lines=49> */
.L_x_4876:
[----:B------:R-:W-:Y:S05]  /*2f80*/  BSYNC B3 ;  /* 0x0000000000037941 */ /* 0x000fea0003800000 */
.L_x_4875:
[----:B--2---:R1:W-:Y:S02]  /*2f90*/  STG.E.128 desc[UR40][R46.64], R32 ;  /* 0x000000202e007986 */ /* 0x0043e4000c101d28 */
.L_x_4874:
[----:B------:R-:W-:Y:S05]  /*2fa0*/  BSYNC B2 ;  /* 0x0000000000027941 */ /* 0x000fea0003800000 */
.L_x_4873:
        /* <DEDUP_REMOVED lines=46> */
.L_x_4878:
[----:B------:R-:W-:Y:S05]  /*3290*/  BSYNC B2 ;  /* 0x0000000000027941 */ /* 0x000fea0003800000 */
.L_x_4877:
[----:B--2---:R2:W-:Y:S02]  /*32a0*/  STG.E.128 desc[UR40][R46.64+0x40], R32 ;  /* 0x000040202e007986 */ /* 0x0045e4000c101d28 */
.L_x_4872:
[----:B------:R-:W-:Y:S05]  /*32b0*/  BSYNC B1 ;  /* 0x0000000000017941 */ /* 0x000fea0003800000 */
.L_x_4871:
        /* <DEDUP_REMOVED lines=14> */
[----:B------:R-:W-:Y:S02]  /*33a0*/  HADD2.F32 R47, -RZ, R35.H1_H1 ;  /* 0x30000023ff2f7230 */ /* 0x000fe40000004100 */
[----:B------:R-:W-:Y:S02]  /*33b0*/  HADD2.F32 R49, -RZ, R49.H0_H0 ;  /* 0x20000031ff317230 */ /* 0x000fe40000004100 */
[----:B------:R-:W-:-:S02]  /*33c0*/  HADD2.F32 R52, -RZ, R52.H0_H0 ;  /* 0x20000034ff347230 */ /* 0x000fc40000004100 */
[----:B------:R-:W-:Y:S02]  /*33d0*/  HADD2.F32 R48, -RZ, R48.H0_H0 ;  /* 0x20000030ff307230 */ /* 0x000fe40000004100 */
[CC--:B------:R-:W-:Y:S01]  /*33e0*/  FMUL.FTZ R54, R34.reuse, R49.reuse ;  /* 0x0000003122367220 */ /* 0x0c0fe20000410000 */
[----:B------:R-:W-:Y:S02]  /*33f0*/  HADD2.F32 R35, -RZ, R35.H0_H0 ;  /* 0x20000023ff237230 */ /* 0x000fe40000004100 */
[----:B------:R-:W-:Y:S01]  /*3400*/  FMUL.FTZ R49, R33, R49 ;  /* 0x0000003121317220 */ /* 0x000fe20000410000 */
[----:B------:R-:W-:Y:S02]  /*3410*/  HADD2.F32 R50, -RZ, R53.H0_H0 ;  /* 0x20000035ff327230 */ /* 0x000fe40000004100 */
[----:B------:R-:W-:Y:S01]  /*3420*/  FMUL.FTZ R56, R47, R52 ;  /* 0x000000342f387220 */ /* 0x000fe20000410000 */
[----:B------:R-:W-:Y:S01]  /*3430*/  FFMA.FTZ R54, R33, R48, -R54 ;  /* 0x0000003021367223 */ /* 0x000fe20000010836 */
[C---:B------:R-:W-:Y:S01]  /*3440*/  FMUL.FTZ R52, R35.reuse, R52 ;  /* 0x0000003423347220 */ /* 0x040fe20000410000 */
[----:B------:R-:W-:Y:S01]  /*3450*/  FFMA.FTZ R53, R34, R48, R49 ;  /* 0x0000003022357223 */ /* 0x000fe20000010031 */
[----:B------:R-:W-:Y:S01]  /*3460*/  FFMA.FTZ R56, R35, R50, -R56 ;  /* 0x0000003223387223 */ /* 0x000fe20000010838 */
[----:B------:R-:W-:-:S02]  /*3470*/  HADD2.F32 R35, -RZ, R101.H1_H1 ;  /* 0x30000065ff237230 */ /* 0x000fc40000004100 */
[----:B------:R-:W-:Y:S01]  /*3480*/  FFMA.FTZ R57, R47, R50, R52 ;  /* 0x000000322f397223 */ /* 0x000fe20000010034 */
[----:B------:R-:W-:Y:S02]  /*3490*/  HADD2.F32 R49, -RZ, R100.H1_H1 ;  /* 0x30000064ff317230 */ /* 0x000fe40000004100 */
[----:B------:R-:W-:Y:S02]  /*34a0*/  HADD2.F32 R33, -RZ, R32.H1_H1 ;  /* 0x30000020ff217230 */ /* 0x000fe40000004100 */
[----:B------:R-:W-:Y:S02]  /*34b0*/  HADD2.F32 R34, -RZ, R46.H1_H1 ;  /* 0x3000002eff227230 */ /* 0x000fe40000004100 */
[----:B------:R-:W-:Y:S02]  /*34c0*/  HADD2.F32 R101, -RZ, R101.H0_H0 ;  /* 0x20000065ff657230 */ /* 0x000fe40000004100 */
[----:B------:R-:W-:Y:S02]  /*34d0*/  HADD2.F32 R32, -RZ, R32.H0_H0 ;  /* 0x20000020ff207230 */ /* 0x000fe40000004100 */
[----:B------:R-:W-:Y:S01]  /*34e0*/  FMUL.FTZ R55, R34, R49 ;  /* 0x0000003122377220 */ /* 0x000fe20000410000 */
[----:B------:R-:W-:-:S02]  /*34f0*/  HADD2.F32 R46, -RZ, R46.H0_H0 ;  /* 0x2000002eff2e7230 */ /* 0x000fc40000004100 */
        /* <DEDUP_REMOVED lines=12> */
.L_x_4883:
[----:B------:R-:W-:Y:S05]  /*35c0*/  BSYNC B2 ;  /* 0x0000000000027941 */ /* 0x000fea0003800000 */
.L_x_4882:
[----:B--2---:R3:W-:Y:S02]  /*35d0*/  STG.E.128 desc[UR40][R44.64], R32 ;  /* 0x000000202c007986 */ /* 0x0047e4000c101d28 */
.L_x_4881:
[----:B------:R-:W-:Y:S05]  /*35e0*/  BSYNC B1 ;  /* 0x0000000000017941 */ /* 0x000fea0003800000 */
.L_x_4880:
        /* <DEDUP_REMOVED lines=46> */
.L_x_4885:
[----:B------:R-:W-:Y:S05]  /*38d0*/  BSYNC B1 ;  /* 0x0000000000017941 */ /* 0x000fea0003800000 */
.L_x_4884:
[----:B--2---:R1:W-:Y:S01]  /*38e0*/  STG.E.128 desc[UR40][R44.64+0x40], R32 ;  /* 0x000040202c007986 */ /* 0x0043e2000c101d28 */
[----:B------:R-:W-:Y:S05]  /*38f0*/  BRA `(.L_x_4879) ;  /* 0x0000001400787947 */ /* 0x000fea0003800000 */
.L_x_4863:
        /* <DEDUP_REMOVED lines=61> */
[----:B------:R-:W-:Y:S02]  /*3cd0*/  IMAD.MOV.U32 R53, RZ, RZ, R51 ;  /* 0x000000ffff357224 */ /* 0x000fe400078e0033 */
[----:B------:R-:W-:Y:S02]  /*3ce0*/  IMAD.MOV.U32 R54, RZ, RZ, R48 ;  /* 0x000000ffff367224 */ /* 0x000fe400078e0030 */
[----:B------:R-:W-:Y:S01]  /*3cf0*/  IMAD.MOV.U32 R55, RZ, RZ, R49 ;  /* 0x000000ffff377224 */ /* 0x000fe200078e0031 */
[----:B------:R-:W-:-:S04]  /*3d00*/  PRMT R116, R52, 0x5410, R53 ;  /* 0x0000541034747816 */ /* 0x000fc80000000035 */
[----:B------:R-:W-:Y:S01]  /*3d10*/  PRMT R117, R54, 0x5410, R55 ;  /* 0x0000541036757816 */ /* 0x000fe20000000037 */
[----:B------:R-:W-:Y:S06]  /*3d20*/  @!P3 BRA `(.L_x_4886) ;  /* 0x000000000004b947 */ /* 0x000fec0003800000 */
[----:B------:R-:W-:Y:S01]  /*3d30*/  BPT.TRAP 0x1 ;  /* 0x000000040000795c */ /* 0x000fe20000300000 */
.L_x_4886:
[----:B------:R-:W-:Y:S01]  /*3d40*/  IMAD R96, R2, 0x8, R18 ;  /* 0x0000000802607824 */ /* 0x000fe200078e0212 */
[----:B------:R-:W-:Y:S01]  /*3d50*/  SHF.L.U32 R107, R206, 0x1f, RZ ;  /* 0x0000001fce6b7819 */ /* 0x000fe200000006ff */
[----:B------:R-:W0:Y:S01]  /*3d60*/  LDC R109, c[0x0][0x2f4] ;  /* 0x0000bd00ff6d7b82 */ /* 0x000e220000000800 */
[----:B------:R-:W-:Y:S01]  /*3d70*/  BSSY B1, `(.L_x_4887) ;  /* 0x0000006000017945 */ /* 0x000fe20003800000 */
[----:B------:R-:W-:Y:S01]  /*3d80*/  MOV R101, R105 ;  /* 0x0000006900657202 */ /* 0x000fe20000000f00 */
[----:B------:R-:W1:Y:S05]  /*3d90*/  SYNCS.PHASECHK.TRANS64.TRYWAIT P5, [R96+URZ+0x22890], R107 ;  /* 0x0228906b600075a7 */ /* 0x000e6a00080a017f */
[----:B------:R-:W2:Y:S01]  /*3da0*/  LDC.64 R102, c[0x0][0x300] ;  /* 0x0000c000ff667b82 */ /* 0x000ea20000000a00 */
[----:B0-----:R-:W-:Y:S01]  /*3db0*/  IMAD.IADD R111, R109, 0x1, -R78 ;  /* 0x000000016d6f7824 */ /* 0x001fe200078e0a4e */
[----:B-1----:R-:W-:Y:S06]  /*3dc0*/  @!P5 BRA `(.L_x_4888) ;  /* 0x0000016400a8d947 */ /* 0x002fec0003800000 */
.L_x_5161:
[----:B------:R-:W-:Y:S05]  /*3dd0*/  BSYNC B1 ;  /* 0x0000000000017941 */ /* 0x000fea0003800000 */
.L_x_4887:
        /* <DEDUP_REMOVED lines=28> */
[----:B------:R-:W-:Y:S02]  /*3fa0*/  SHF.R.U64 R129, R32, 0x10, R33 ;  /* 0x0000001020817819 */ /* 0x000fe40000001221 */
[----:B------:R-:W-:Y:S01]  /*3fb0*/  SHF.R.U64 R32, R34, 0x10, R35 ;  /* 0x0000001022207819 */ /* 0x000fe20000001223 */
[--C-:B--2---:R-:W-:Y:S01]  /*3fc0*/  HADD2.F32 R34, -RZ, R57.reuse.H0_H0 ;  /* 0x20000039ff227230 */ /* 0x104fe20000004100 */
[----:B------:R-:W-:Y:S01]  /*3fd0*/  SHF.R.U32.HI R119, RZ, 0x10, R33 ;  /* 0x00000010ff777819 */ /* 0x000fe20000011621 */
[----:B------:R-:W-:Y:S01]  /*3fe0*/  HADD2.F32 R57, -RZ, R57.H1_H1 ;  /* 0x30000039ff397230 */ /* 0x000fe20000004100 */
[----:B------:R-:W-:Y:S01]  /*3ff0*/  SHF.R.U64 R127, R42, 0x10, R43 ;  /* 0x000000102a7f7819 */ /* 0x000fe2000000122b */
[--C-:B-1----:R-:W-:Y:S01]  /*4000*/  HADD2.F32 R33, -RZ, R53.reuse.H0_H0 ;  /* 0x20000035ff217230 */ /* 0x102fe20000004100 */
        /* <DEDUP_REMOVED lines=9> */
[----:B------:R-:W-:Y:S01]  /*40a0*/  FMUL.FTZ R42, R53, R42 ;  /* 0x0000002a352a7220 */ /* 0x000fe20000410000 */
[-C--:B------:R-:W-:Y:S01]  /*40b0*/  FFMA.FTZ R120, R33, R35.reuse, -R120 ;  /* 0x0000002321787223 */ /* 0x080fe20000010878 */
[----:B------:R-:W-:Y:S01]  /*40c0*/  FFMA.FTZ R119, R34, R35, R41 ;  /* 0x0000002322777223 */ /* 0x000fe20000010029 */
[-C--:B------:R-:W-:Y:S01]  /*40d0*/  FFMA.FTZ R121, R53, R40.reuse, -R122 ;  /* 0x0000002835797223 */ /* 0x080fe2000001087a */
        /* <DEDUP_REMOVED lines=19> */
[----:B------:R-:W-:-:S02]  /*4210*/  HADD2.F32 R34, -RZ, R56.H0_H0 ;  /* 0x20000038ff227230 */ /* 0x000fc40000004100 */
[----:B------:R-:W-:Y:S01]  /*4220*/  HADD2.F32 R40, -RZ, R130.H1_H1 ;  /* 0x30000082ff287230 */ /* 0x000fe20000004100 */
[----:B------:R-:W-:Y:S01]  /*4230*/  F2FP.F16.F32.PACK_AB R124, R125, R124 ;  /* 0x0000007c7d7c723e */ /* 0x000fe200000000ff */
[----:B------:R-:W-:Y:S01]  /*4240*/  HADD2.F32 R43, -RZ, R128.H0_H0 ;  /* 0x20000080ff2b7230 */ /* 0x000fe20000004100 */
[----:B------:R-:W-:Y:S01]  /*4250*/  F2FP.F16.F32.PACK_AB R123, R126, R123 ;  /* 0x0000007b7e7b723e */ /* 0x000fe200000000ff */
        /* <DEDUP_REMOVED lines=8> */
[----:B------:R-:W-:Y:S01]  /*42e0*/  FMUL.FTZ R43, R52, R43 ;  /* 0x0000002b342b7220 */ /* 0x000fe20000410000 */
[-C--:B------:R-:W-:Y:S01]  /*42f0*/  FFMA.FTZ R53, R34, R35.reuse, R53 ;  /* 0x0000002322357223 */ /* 0x080fe20000010035 */
[----:B------:R-:W-:Y:S02]  /*4300*/  FFMA.FTZ R42, R33, R35, -R42 ;  /* 0x00000023212a7223 */ /* 0x000fe4000001082a */
[-C--:B------:R-:W-:Y:S01]  /*4310*/  FFMA.FTZ R56, R56, R41.reuse, R43 ;  /* 0x0000002938387223 */ /* 0x080fe2000001002b */
[----:B------:R-:W-:Y:S02]  /*4320*/  HADD2.F32 R34, -RZ, R58.H0_H0 ;  /* 0x2000003aff227230 */ /* 0x000fe40000004100 */
[----:B------:R-:W-:Y:S01]  /*4330*/  FFMA.FTZ R55, R52, R41, -R55 ;  /* 0x0000002934377223 */ /* 0x000fe20000010837 */
[----:B------:R-:W-:-:S02]  /*4340*/  HADD2.F32 R35, -RZ, R118.H0_H0 ;  /* 0x20000076ff237230 */ /* 0x000fc40000004100 */
[----:B------:R-:W-:Y:S01]  /*4350*/  HADD2.F32 R43, -RZ, R127.H0_H0 ;  /* 0x2000007fff2b7230 */ /* 0x000fe20000004100 */
[----:B------:R-:W-:Y:S01]  /*4360*/  F2FP.F16.F32.PACK_AB R56, R56, R53 ;  /* 0x000000353838723e */ /* 0x000fe200000000ff */
[----:B------:R-:W-:Y:S01]  /*4370*/  HADD2.F32 R33, -RZ, R54.H0_H0 ;  /* 0x20000036ff217230 */ /* 0x000fe20000004100 */
[----:B------:R-:W-:Y:S01]  /*4380*/  F2FP.F16.F32.PACK_AB R52, R55, R42 ;  /* 0x0000002a3734723e */ /* 0x000fe200000000ff */
[----:B------:R-:W-:Y:S02]  /*4390*/  HADD2.F32 R58, -RZ, R58.H1_H1 ;  /* 0x3000003aff3a7230 */ /* 0x000fe40000004100 */
[----:B------:R-:W-:Y:S02]  /*43a0*/  HADD2.F32 R118, -RZ, R118.H1_H1 ;  /* 0x30000076ff767230 */ /* 0x000fe40000004100 */
        /* <DEDUP_REMOVED lines=11> */
[----:B------:R-:W-:-:S03]  /*4460*/  IMAD.MOV.U32 R55, RZ, RZ, R124 ;  /* 0x000000ffff377224 */ /* 0x000fc600078e007c */
[----:B------:R-:W-:Y:S01]  /*4470*/  F2FP.F16.F32.PACK_AB R54, R59, R32 ;  /* 0x000000203b36723e */ /* 0x000fe200000000ff */
[----:B------:R-:W-:Y:S01]  /*4480*/  IMAD.MOV.U32 R59, RZ, RZ, R123 ;  /* 0x000000ffff3b7224 */ /* 0x000fe200078e007b */
[----:B------:R-:W-:Y:S01]  /*4490*/  F2FP.F16.F32.PACK_AB R58, R58, R57 ;  /* 0x000000393a3a723e */ /* 0x000fe200000000ff */
[----:B------:R-:W-:-:S07]  /*44a0*/  IMAD.MOV.U32 R57, RZ, RZ, R119 ;  /* 0x000000ffff397224 */ /* 0x000fce00078e0077 */
.L_x_4892:
[----:B------:R-:W-:Y:S05]  /*44b0*/  BSYNC B2 ;  /* 0x0000000000027941 */ /* 0x000fea0003800000 */
.L_x_4891:
        /* <DEDUP_REMOVED lines=12> */
.L_x_4890:
[----:B------:R-:W-:Y:S05]  /*4580*/  BSYNC B1 ;  /* 0x0000000000017941 */ /* 0x000fea0003800000 */
.L_x_4889:
        /* <DEDUP_REMOVED lines=113> */
.L_x_4894:
[----:B------:R-:W-:Y:S05]  /*4ca0*/  BSYNC B1 ;  /* 0x0000000000017941 */ /* 0x000fea0003800000 */
.L_x_4893:
        /* <DEDUP_REMOVED lines=10> */
.L_x_4862:
[----:B------:R-:W-:-:S13]  /*4d50*/  ISETP.NE.AND P3, PT, R208, 0x3, PT ;  /* 0x00000003d000780c */ /* 0x000fda0003f65270 */
[----:B------:R-:W-:Y:S05]  /*4d60*/  @!P3 BRA `(.L_x_4895) ;  /* 0x000000000004b947 */ /* 0x000fea0003800000 */
[----:B------:R-:W-:Y:S01]  /*4d70*/  BPT.TRAP 0x1 ;  /* 0x000000040000795c */ /* 0x000fe20000300000 */
.L_x_4895:
[----:B------:R-:W-:Y:S01]  /*4d80*/  IMAD R96, R2, 0x8, R18 ;  /* 0x0000000802607824 */ /* 0x000fe200078e0212 */
[----:B------:R-:W-:Y:S01]  /*4d90*/  SHF.L.U32 R107, R206, 0x1f, RZ ;  /* 0x0000001fce6b7819 */ /* 0x000fe200000006ff */
[----:B------:R-:W-:Y:S01]  /*4da0*/  IMAD R106, R27, -0x60, R24 ;  /* 0xffffffa01b6a7824 */ /* 0x000fe200078e0218 */
[----:B------:R-:W-:Y:S02]  /*4db0*/  BSSY B1, `(.L_x_4896) ;  /* 0x0000004000017945 */ /* 0x000fe40003800000 */
[----:B------:R-:W0:Y:S02]  /*4dc0*/  SYNCS.PHASECHK.TRANS64.TRYWAIT P4, [R96+URZ+0x22890], R107 ;  /* 0x0228906b600075a7 */ /* 0x000e24000808017f */
[----:B------:R-:W-:Y:S01]  /*4dd0*/  VIMNMX R106, R106, 0x60, PT ;  /* 0x000000606a6a7848 */ /* 0x000fe20003fe0100 */
[----:B0-----:R-:W-:Y:S06]  /*4de0*/  @!P4 BRA `(.L_x_4897) ;  /* 0x0000015400b4c947 */ /* 0x001fec0003800000 */
.L_x_5162:
[----:B------:R-:W-:Y:S05]  /*4df0*/  BSYNC B1 ;  /* 0x0000000000017941 */ /* 0x000fea0003800000 */
.L_x_4896:
        /* <DEDUP_REMOVED lines=8> */
.L_x_4899:
[----:B------:R-:W-:Y:S05]  /*4e80*/  BSYNC B1 ;  /* 0x0000000000017941 */ /* 0x000fea0003800000 */
.L_x_4898:
[----:B------:R-:W-:Y:S05]  /*4e90*/  @P4 BRA `(.L_x_4879) ;  /* 0x0000000000104947 */ /* 0x000fea0003800000 */
[----:B-1----:R-:W1:Y:S04]  /*4ea0*/  @!P1 LDS.128 R32, [R104+0x2000] ;  /* 0x0020000068209984 */ /* 0x002e680000000c00 */
[----:B------:R-:W2:Y:S04]  /*4eb0*/  @!P2 LDS.128 R40, [R102+0x2000] ;  /* 0x002000006628a984 */ /* 0x000ea80000000c00 */
[----:B-1----:R3:W-:Y:S04]  /*4ec0*/  @!P1 STG.E.128 desc[UR40][R44.64], R32 ;  /* 0x000000202c009986 */ /* 0x0027e8000c101d28 */
[----:B--2---:R3:W-:Y:S02]  /*4ed0*/  @!P2 STG.E.128 desc[UR40][R44.64+0x40], R40 ;  /* 0x000040282c00a986 */ /* 0x0047e4000c101d28 */
.L_x_4879:
[----:B------:R-:W-:Y:S05]  /*4ee0*/  BSYNC B0 ;  /* 0x0000000000007941 */ /* 0x000fea0003800000 */
.L_x_4861:
        /* <DEDUP_REMOVED lines=17> */
.L_x_4901:
[----:B------:R-:W-:Y:S05]  /*5000*/  BSYNC B0 ;  /* 0x0000000000007941 */ /* 0x000fea0003800000 */
.L_x_4900:
[----:B------:R-:W2:Y:S01]  /*5010*/  SYNCS.PHASECHK.TRANS64.TRYWAIT P3, [R96+URZ+0x228b0], R107 ;  /* 0x0228b06b600075a7 */ /* 0x000ea2000806017f */
[----:B------:R-:W-:Y:S01]  /*5020*/  ULDC UR44, c[0x0][0x320] ;  /* 0x0000c800002c7ab9 */ /* 0x000fe20000000800 */
[----:B------:R-:W-:Y:S01]  /*5030*/  ULDC.64 UR38, c[0x0][0x328] ;  /* 0x0000ca0000267ab9 */ /* 0x000fe20000000a00 */
[----:B------:R-:W-:Y:S01]  /*5040*/  ULDC.64 UR36, c[0x0][0x318] ;  /* 0x0000c60000247ab9 */ /* 0x000fe20000000a00 */
[----:B------:R-:W-:Y:S01]  /*5050*/  BSSY B0, `(.L_x_4902) ;  /* 0x0000003000007945 */ /* 0x000fe20003800000 */
[----:B-1----:R-:W-:-:S03]  /*5060*/  IMAD R32, R2, 0x6000, R79 ;  /* 0x0000600002207824 */ /* 0x002fc600078e024f */
[----:B--2---:R-:W-:Y:S05]  /*5070*/  @!P3 BRA `(.L_x_4903) ;  /* 0x000001540024b947 */ /* 0x004fea0003800000 */
.L_x_5163:
[----:B------:R-:W-:Y:S05]  /*5080*/  BSYNC B0 ;  /* 0x0000000000007941 */ /* 0x000fea0003800000 */
.L_x_4902:
[----:B------:R-:W-:Y:S01]  /*5090*/  ISETP.GE.AND P3, PT, R22, R106, PT ;  /* 0x0000006a1600720c */ /* 0x000fe20003f66270 */
[----:B------:R-:W-:Y:S01]  /*50a0*/  BSSY B0, `(.L_x_4904) ;  /* 0x0000026000007945 */ /* 0x000fe20003800000 */
[----:B------:R-:W-:Y:S01]  /*50b0*/  IADD3 R34, R77, R32, RZ ;  /* 0x000000204d227210 */ /* 0x000fe20007ffe0ff */
        /* <DEDUP_REMOVED lines=36> */
.L_x_4905:
[----:B------:R-:W-:Y:S05]  /*5300*/  BSYNC B0 ;  /* 0x0000000000007941 */ /* 0x000fea0003800000 */
.L_x_4904:
        /* <DEDUP_REMOVED lines=37> */
.L_x_4907:
[----:B------:R-:W-:Y:S05]  /*5560*/  BSYNC B0 ;  /* 0x0000000000007941 */ /* 0x000fea0003800000 */
.L_x_4906:
        /* <DEDUP_REMOVED lines=22> */
.L_x_4856:
[----:B------:R-:W0:Y:S01]  /*56d0*/  LDC R0, c[0x0][0x448] ;  /* 0x00011200ff007b82 */ /* 0x000e220000000800 */
[----:B------:R-:W-:Y:S01]  /*56e0*/  CS2R R6, SRZ ;  /* 0x0000000000067805 */ /* 0x000fe2000001ff00 */
[----:B------:R-:W-:Y:S01]  /*56f0*/  IMAD.MOV.U32 R150, RZ, RZ, RZ ;  /* 0x000000ffff967224 */ /* 0x000fe200078e00ff */
        /* <DEDUP_REMOVED lines=18> */
[----:B----4-:R-:W-:Y:S02]  /*5820*/  CS2R R96, SRZ ;  /* 0x0000000000607805 */ /* 0x010fe4000001ff00 */
[----:B------:R-:W-:Y:S02]  /*5830*/  CS2R R88, SRZ ;  /* 0x0000000000587805 */ /* 0x000fe4000001ff00 */
[----:B------:R-:W-:Y:S02]  /*5840*/  CS2R R84, SRZ ;  /* 0x0000000000547805 */ /* 0x000fe4000001ff00 */
[----:B0-----:R-:W-:Y:S01]  /*5850*/  ISETP.NE.AND P1, PT, R0, 0x1, PT ;  /* 0x000000010000780c */ /* 0x001fe20003f25270 */
[----:B------:R-:W-:Y:S01]  /*5860*/  VIADD R0, R210, 0x7f ;  /* 0x0000007fd2007836 */ /* 0x000fe20000000000 */
        /* <DEDUP_REMOVED lines=11> */
[----:B------:R-:W0:Y:S01]  /*5920*/  @P1 LDC R3, c[0x0][0x44c] ;  /* 0x00011300ff031b82 */ /* 0x000e220000000800 */
[----:B------:R-:W-:Y:S02]  /*5930*/  CS2R R58, SRZ ;  /* 0x00000000003a7805 */ /* 0x000fe4000001ff00 */
[----:B------:R-:W-:Y:S02]  /*5940*/  CS2R R56, SRZ ;  /* 0x0000000000387805 */ /* 0x000fe4000001ff00 */
[----:B------:R-:W-:-:S02]  /*5950*/  CS2R R54, SRZ ;  /* 0x0000000000367805 */ /* 0x000fc4000001ff00 */
[----:B------:R-:W-:Y:S02]  /*5960*/  CS2R R52, SRZ ;  /* 0x0000000000347805 */ /* 0x000fe4000001ff00 */
[----:B------:R-:W-:Y:S02]  /*5970*/  CS2R R168, SRZ ;  /* 0x0000000000a87805 */ /* 0x000fe4000001ff00 */
[----:B------:R-:W-:Y:S02]  /*5980*/  CS2R R90, SRZ ;  /* 0x00000000005a7805 */ /* 0x000fe4000001ff00 */
[----:B------:R-:W-:Y:S01]  /*5990*/  CS2R R86, SRZ ;  /* 0x0000000000567805 */ /* 0x000fe2000001ff00 */
[----:B------:R-:W1:Y:S01]  /*59a0*/  @P1 LDC R4, c[0x0][0x450] ;  /* 0x00011400ff041b82 */ /* 0x000e620000000800 */
        /* <DEDUP_REMOVED lines=14> */
[----:B------:R-:W-:Y:S01]  /*5a90*/  CS2R R48, SRZ ;  /* 0x0000000000307805 */ /* 0x000fe2000001ff00 */
[----:B0-----:R-:W-:Y:S01]  /*5aa0*/  @P1 IMAD.HI.U32 R3, R0, R3, RZ ;  /* 0x0000000300031227 */ /* 0x001fe200078e00ff */
[----:B------:R-:W-:-:S02]  /*5ab0*/  CS2R R42, SRZ ;  /* 0x00000000002a7805 */ /* 0x000fc4000001ff00 */
[----:B------:R-:W-:Y:S02]  /*5ac0*/  CS2R R44, SRZ ;  /* 0x00000000002c7805 */ /* 0x000fe4000001ff00 */
[----:B------:R-:W-:Y:S02]  /*5ad0*/  CS2R R40, SRZ ;  /* 0x0000000000287805 */ /* 0x000fe4000001ff00 */
[----:B------:R-:W-:Y:S02]  /*5ae0*/  CS2R R34, SRZ ;  /* 0x0000000000227805 */ /* 0x000fe4000001ff00 */
[----:B------:R-:W-:Y:S02]  /*5af0*/  CS2R R36, SRZ ;  /* 0x0000000000247805 */ /* 0x000fe4000001ff00 */
[----:B------:R-:W-:Y:S02]  /*5b00*/  CS2R R32, SRZ ;  /* 0x0000000000207805 */ /* 0x000fe4000001ff00 */
[----:B------:R-:W-:-:S02]  /*5b10*/  CS2R R26, SRZ ;  /* 0x00000000001a7805 */ /* 0x000fc4000001ff00 */
[----:B-1----:R-:W-:Y:S01]  /*5b20*/  @P1 SHF.R.U32.HI R0, RZ, R4, R3 ;  /* 0x00000004ff001219 */ /* 0x002fe20000011603 */
[----:B------:R-:W-:Y:S01]  /*5b30*/  IMAD.MOV.U32 R4, RZ, RZ, RZ ;  /* 0x000000ffff047224 */ /* 0x000fe200078e00ff */
[----:B------:R-:W-:-:S03]  /*5b40*/  PLOP3.LUT P1, PT, PT, PT, PT, 0x80, 0x0 ;  /* 0x000000000000781c */ /* 0x000fc60003f2f070 */
[----:B------:R-:W-:Y:S01]  /*5b50*/  IMAD.IADD R0, R29, 0x1, R0 ;  /* 0x000000011d007824 */ /* 0x000fe200078e0200 */
[----:B------:R-:W-:-:S03]  /*5b60*/  CS2R R28, SRZ ;  /* 0x00000000001c7805 */ /* 0x000fc6000001ff00 */
[----:B------:R-:W-:-:S05]  /*5b70*/  IMAD.HI R0, R0, 0x2aaaaaab, RZ ;  /* 0x2aaaaaab00007827 */ /* 0x000fca00078e02ff */
[----:B------:R-:W-:-:S04]  /*5b80*/  SHF.R.U32.HI R3, RZ, 0x1f, R0 ;  /* 0x0000001fff037819 */ /* 0x000fc80000011600 */
[----:B------:R-:W-:Y:S01]  /*5b90*/  LEA.HI.SX32 R3, R0, R3, 0x1c ;  /* 0x0000000300037211 */ /* 0x000fe200078fe2ff */
[----:B------:R-:W-:-:S03]  /*5ba0*/  IMAD.MOV.U32 R0, RZ, RZ, RZ ;  /* 0x000000ffff007224 */ /* 0x000fc600078e00ff */
[----:B------:R-:W-:Y:S01]  /*5bb0*/  VIMNMX R216, R216, R3, PT ;  /* 0x00000003d8d87248 */ /* 0x000fe20003fe0100 */
[----:B------:R-:W-:-:S03]  /*5bc0*/  IMAD.MOV.U32 R3, RZ, RZ, RZ ;  /* 0x000000ffff037224 */ /* 0x000fc600078e00ff */
[----:B------:R-:W-:Y:S01]  /*5bd0*/  ISETP.GE.AND P2, PT, R216, 0x1, PT ;  /* 0x00000001d800780c */ /* 0x000fe20003f46270 */
[----:B------:R-:W-:-:S12]  /*5be0*/  @P0 BRA `(.L_x_4909) ;  /* 0x00000000000c0947 */ /* 0x000fd80003800000 */
[----:B------:R-:W0:Y:S01]  /*5bf0*/  FENCE.VIEW.ASYNC.G ;  /* 0x00000000000073c6 */ /* 0x000e220000000100 */
[----:B------:R-:W-:Y:S05]  /*5c00*/  WARPSYNC.ALL ;  /* 0x0000000000007948 */ /* 0x000fea0003800000 */
[----:B0-----:R-:W-:Y:S06]  /*5c10*/  BAR.ARV 0xc, 0x180 ;  /* 0x0306000000007b1d */ /* 0x001fec0000002000 */
.L_x_4909:
        /* <DEDUP_REMOVED lines=10> */
.L_x_5166:
        /* <DEDUP_REMOVED lines=13> */
[----:B------:R-:W-:Y:S01]  /*5d90*/  MOV R4, UR4 ;  /* 0x0000000400047c02 */ /* 0x000fe20008000f00 */
        /* <DEDUP_REMOVED lines=12> */
.L_x_4913:
[----:B------:R-:W-:Y:S05]  /*5e60*/  BSYNC B6 ;  /* 0x0000000000067941 */ /* 0x000fea0003800000 */
.L_x_4912:
        /* <DEDUP_REMOVED lines=12> */
.L_x_4917:
[----:B-1----:R1:W2:Y:S02]  /*5f30*/  SYNCS.PHASECHK.TRANS64.TRYWAIT P0, [R18+URZ+0x22800], R3 ;  /* 0x02280003120075a7 */ /* 0x0022a4000800017f */
[----:B--2---:R-:W-:Y:S05]  /*5f40*/  @!P0 NANOSLEEP.SYNCS 0x989680 ;  /* 0x009896800000895d */ /* 0x004fea0003900000 */
[----:B------:R-:W2:Y:S02]  /*5f50*/  @!P0 SYNCS.PHASECHK.TRANS64 P0, [R18+URZ+0x22800], R3 ;  /* 0x02280003120085a7 */ /* 0x000ea4000800007f */
[----:B--2---:R-:W-:Y:S05]  /*5f60*/  @!P0 BRA `(.L_x_4917) ;  /* 0xfffffffc00f08947 */ /* 0x004fea000383ffff */
.L_x_4916:
[----:B------:R-:W-:Y:S05]  /*5f70*/  BSYNC B0 ;  /* 0x0000000000007941 */ /* 0x000fea0003800000 */
.L_x_4915:
[----:B------:R-:W-:Y:S05]  /*5f80*/  BRA `(.L_x_4918) ;  /* 0x0000002800f07947 */ /* 0x000fea0003800000 */
.L_x_4914:
        /* <DEDUP_REMOVED lines=30> */
.L_x_4920:
[----:B------:R-:W-:Y:S05]  /*6170*/  BSYNC B6 ;  /* 0x0000000000067941 */ /* 0x000fea0003800000 */
.L_x_4919:
[----:B------:R-:W-:Y:S01]  /*6180*/  ULDC.U8 UR4, c[0x0][0x410] ;  /* 0x0001040000047ab9 */ /* 0x000fe20000000000 */
[----:B------:R-:W-:Y:S01]  /*6190*/  BSSY B0, `(.L_x_4921) ;  /* 0x0000293000007945 */ /* 0x000fe20003800000 */
[----:B------:R-:W-:Y:S01]  /*61a0*/  ISETP.NE.AND P0, PT, RZ, UR4, PT ;  /* 0x00000004ff007c0c */ /* 0x000fe2000bf05270 */
[----:B------:R-:W-:-:S12]  /*61b0*/  IMAD.IADD R34, R22, 0x1, R210 ;  /* 0x0000000116227824 */ /* 0x000fd800078e02d2 */
[----:B------:R-:W-:Y:S05]  /*61c0*/  @!P0 BRA `(.L_x_4922) ;  /* 0x0000001400588947 */ /* 0x000fea0003800000 */
[----:B------:R-:W0:Y:S01]  /*61d0*/  LDC R10, c[0x0][0x448] ;  /* 0x00011200ff0a7b82 */ /* 0x000e220000000800 */
[----:B------:R-:W-:Y:S01]  /*61e0*/  IMAD R3, R237, 0x40, R34 ;  /* 0x00000040ed037824 */ /* 0x000fe200078e0222 */
[----:B------:R-:W-:Y:S01]  /*61f0*/  ULDC.64 UR4, c[0x0][0x3f8] ;  /* 0x0000fe0000047ab9 */ /* 0x000fe20000000a00 */
[----:B------:R-:W-:Y:S01]  /*6200*/  MOV R7, R27 ;  /* 0x0000001b00077202 */ /* 0x000fe20000000f00 */
[----:B------:R-:W-:Y:S01]  /*6210*/  ULDC.64 UR6, c[0x0][0x408] ;  /* 0x0001020000067ab9 */ /* 0x000fe20000000a00 */
        /* <DEDUP_REMOVED lines=29> */
.L_x_5172:
        /* <DEDUP_REMOVED lines=8> */
[----:B------:R-:W4:Y:S01]  /*6470*/  LDL R9, [R1+0x8] ;  /* 0x0000080001097983 */ /* 0x000f220000100800 */
        /* <DEDUP_REMOVED lines=8> */
[----:B------:R-:W-:Y:S02]  /*6500*/  CS2R R30, SRZ ;  /* 0x00000000001e7805 */ /* 0x000fe4000001ff00 */
[----:B------:R-:W-:Y:S01]  /*6510*/  CS2R R24, SRZ ;  /* 0x0000000000187805 */ /* 0x000fe2000001ff00 */
[----:B------:R-:W-:Y:S01]  /*6520*/  @!P2 IMAD.WIDE R10, R204, 0x2, R10 ;  /* 0x00000002cc0aa825 */ /* 0x000fe200078e020a */
[-C--:B------:R-:W-:Y:S02]  /*6530*/  @!P3 IADD3 R26, P0, R0, R33.reuse, RZ ;  /* 0x00000021001ab210 */ /* 0x080fe40007f1e0ff */
[----:B----4-:R-:W-:Y:S01]  /*6540*/  @!P3 IADD3 R32, P1, R14, R33, RZ ;  /* 0x000000210e20b210 */ /* 0x010fe20007f3e0ff */
[----:B------:R-:W-:Y:S01]  /*6550*/  @!P2 IMAD.WIDE R12, R204, 0x2, R14 ;  /* 0x00000002cc0ca825 */ /* 0x000fe200078e020e */
[----:B------:R1:W5:Y:S04]  /*6560*/  @!P2 LD.E.64 R28, desc[UR40][R10.64] ;  /* 0x000000280a1ca980 */ /* 0x000368000c101b00 */
[----:B------:R1:W5:Y:S01]  /*6570*/  @!P2 LD.E.64 R30, desc[UR40][R12.64] ;  /* 0x000000280c1ea980 */ /* 0x000362000c101b00 */
[----:B------:R-:W-:-:S05]  /*6580*/  @!P3 SHF.L.U64.HI R20, R207, 0x1, R9 ;  /* 0x00000001cf14b819 */ /* 0x000fca0000010209 */
[--C-:B------:R-:W-:Y:S02]  /*6590*/  @!P3 IMAD.X R27, R3, 0x1, R20.reuse, P0 ;  /* 0x00000001031bb824 */ /* 0x100fe400000e0614 */
[----:B------:R-:W-:Y:S01]  /*65a0*/  @!P3 IMAD.X R33, R5, 0x1, R20, P1 ;  /* 0x000000010521b824 */ /* 0x000fe200008e0614 */
[----:B------:R-:W-:Y:S02]  /*65b0*/  CS2R R20, SRZ ;  /* 0x0000000000147805 */ /* 0x000fe4000001ff00 */
[----:B------:R1:W5:Y:S04]  /*65c0*/  @!P3 LD.E.64 R24, desc[UR40][R26.64] ;  /* 0x000000281a18b980 */ /* 0x000368000c101b00 */
[----:B------:R1:W5:Y:S02]  /*65d0*/  @!P3 LD.E.64 R20, desc[UR40][R32.64] ;  /* 0x000000282014b980 */ /* 0x000364000c101b00 */
.L_x_4925:
[----:B------:R-:W-:Y:S05]  /*65e0*/  BSYNC B1 ;  /* 0x0000000000017941 */ /* 0x000fea0003800000 */
.L_x_4924:
[----:B--2--5:R-:W-:Y:S01]  /*65f0*/  IMAD.MOV.U32 R0, RZ, RZ, R30 ;  /* 0x000000ffff007224 */ /* 0x024fe200078e001e */
[----:B------:R-:W-:Y:S01]  /*6600*/  UMOV UR4, 0xffffffff ;  /* 0xffffffff00047882 */ /* 0x000fe20000000000 */
[----:B-1----:R-:W-:Y:S01]  /*6610*/  IMAD.MOV.U32 R3, RZ, RZ, R31 ;  /* 0x000000ffff037224 */ /* 0x002fe200078e001f */
        /* <DEDUP_REMOVED lines=18> */
.L_x_5178:
        /* <DEDUP_REMOVED lines=12> */
[----:B------:R-:W4:Y:S01]  /*6800*/  LDL R15, [R1+0x8] ;  /* 0x00000800010f7983 */ /* 0x000f220000100800 */
[----:B------:R-:W-:Y:S01]  /*6810*/  ULDC UR4, c[0x0][0x3f4] ;  /* 0x0000fd0000047ab9 */ /* 0x000fe20000000800 */
[----:B---3--:R-:W-:Y:S01]  /*6820*/  IMAD.MOV.U32 R6, RZ, RZ, R0 ;  /* 0x000000ffff067224 */ /* 0x008fe200078e0000 */
[----:B------:R-:W-:Y:S01]  /*6830*/  ISETP.GE.AND P3, PT, R207, UR4, PT ;  /* 0x00000004cf007c0c */ /* 0x000fe2000bf66270 */
[----:B--2---:R-:W-:Y:S01]  /*6840*/  IMAD.MOV.U32 R7, RZ, RZ, R3 ;  /* 0x000000ffff077224 */ /* 0x004fe200078e0003 */
[----:B------:R-:W-:Y:S02]  /*6850*/  ISETP.GE.AND P2, PT, R204, UR4, PT ;  /* 0x00000004cc007c0c */ /* 0x000fe4000bf46270 */
[----:B------:R-:W-:-:S09]  /*6860*/  CS2R R12, SRZ ;  /* 0x00000000000c7805 */ /* 0x000fd2000001ff00 */
[C---:B------:R-:W-:Y:S02]  /*6870*/  @!P3 SHF.L.U32 R9, R207.reuse, 0x1, RZ ;  /* 0x00000001cf09b819 */ /* 0x040fe400000006ff */
[----:B------:R-:W-:Y:S02]  /*6880*/  CS2R R26, SRZ ;  /* 0x00000000001a7805 */ /* 0x000fe4000001ff00 */
[----:B------:R-:W-:Y:S01]  /*6890*/  CS2R R10, SRZ ;  /* 0x00000000000a7805 */ /* 0x000fe2000001ff00 */
[----:B------:R-:W-:Y:S01]  /*68a0*/  @!P2 IMAD.WIDE R6, R204, 0x2, R6 ;  /* 0x00000002cc06a825 */ /* 0x000fe200078e0206 */
[-C--:B------:R-:W-:Y:S02]  /*68b0*/  @!P3 IADD3 R32, P0, R0, R9.reuse, RZ ;  /* 0x000000090020b210 */ /* 0x080fe40007f1e0ff */
[----:B----4-:R-:W-:Y:S02]  /*68c0*/  @!P3 IADD3 R4, P1, R14, R9, RZ ;  /* 0x000000090e04b210 */ /* 0x010fe40007f3e0ff */
[----:B------:R0:W5:Y:S01]  /*68d0*/  @!P2 LD.E.64 R12, desc[UR40][R6.64] ;  /* 0x00000028060ca980 */ /* 0x000162000c101b00 */
[----:B------:R-:W-:Y:S01]  /*68e0*/  @!P3 SHF.L.U64.HI R8, R207, 0x1, R15 ;  /* 0x00000001cf08b819 */ /* 0x000fe2000001020f */
[----:B------:R-:W-:-:S04]  /*68f0*/  IMAD.MOV.U32 R15, RZ, RZ, R5 ;  /* 0x000000ffff0f7224 */ /* 0x000fc800078e0005 */
[--C-:B------:R-:W-:Y:S02]  /*6900*/  @!P3 IMAD.X R33, R3, 0x1, R8.reuse, P0 ;  /* 0x000000010321b824 */ /* 0x100fe400000e0608 */
[----:B------:R-:W-:Y:S01]  /*6910*/  @!P3 IMAD.X R5, R5, 0x1, R8, P1 ;  /* 0x000000010505b824 */ /* 0x000fe200008e0608 */
[----:B------:R-:W-:Y:S01]  /*6920*/  CS2R R8, SRZ ;  /* 0x0000000000087805 */ /* 0x000fe2000001ff00 */
[----:B------:R-:W-:Y:S01]  /*6930*/  @!P2 IMAD.WIDE R14, R204, 0x2, R14 ;  /* 0x00000002cc0ea825 */ /* 0x000fe200078e020e */
[----:B------:R0:W5:Y:S04]  /*6940*/  @!P3 LD.E.64 R10, desc[UR40][R32.64] ;  /* 0x00000028200ab980 */ /* 0x000168000c101b00 */
[----:B------:R0:W5:Y:S04]  /*6950*/  @!P2 LD.E.64 R26, desc[UR40][R14.64] ;  /* 0x000000280e1aa980 */ /* 0x000168000c101b00 */
[----:B------:R0:W5:Y:S02]  /*6960*/  @!P3 LD.E.64 R8, desc[UR40][R4.64] ;  /* 0x000000280408b980 */ /* 0x000164000c101b00 */
.L_x_4928:
[----:B------:R-:W-:Y:S05]  /*6970*/  BSYNC B1 ;  /* 0x0000000000017941 */ /* 0x000fea0003800000 */
.L_x_4927:
[----:B------:R-:W1:Y:S01]  /*6980*/  SYNCS.PHASECHK.TRANS64.TRYWAIT P0, [R18+URZ+0x22800], R35 ;  /* 0x02280023120075a7 */ /* 0x000e62000800017f */
[----:B--2---:R-:W-:Y:S01]  /*6990*/  LOP3.LUT R3, R34, 0x1c0, RZ, 0xc0, !PT ;  /* 0x000001c022037812 */ /* 0x004fe200078ec0ff */
[----:B0----5:R-:W-:Y:S01]  /*69a0*/  IMAD.MOV.U32 R4, RZ, RZ, R26 ;  /* 0x000000ffff047224 */ /* 0x021fe200078e001a */
[----:B------:R-:W-:Y:S01]  /*69b0*/  VIADDMNMX R41, R37, -R210, 0x80, PT ;  /* 0x0000008025297446 */ /* 0x000fe200038009d2 */
[----:B------:R-:W-:Y:S01]  /*69c0*/  IMAD.MOV.U32 R5, RZ, RZ, R9 ;  /* 0x000000ffff057224 */ /* 0x000fe200078e0009 */
[----:B---3--:R-:W-:Y:S01]  /*69d0*/  LOP3.LUT R0, R3, 0x18, R16, 0xf8, !PT ;  /* 0x0000001803007812 */ /* 0x008fe200078ef810 */
[----:B------:R-:W-:Y:S01]  /*69e0*/  IMAD.MOV.U32 R6, RZ, RZ, R12 ;  /* 0x000000ffff067224 */ /* 0x000fe200078e000c */
[----:B------:R-:W-:Y:S01]  /*69f0*/  SHF.R.U32.HI R3, RZ, 0x3, R3 ;  /* 0x00000003ff037819 */ /* 0x000fe20000011603 */
[----:B------:R-:W-:Y:S01]  /*6a00*/  BSSY B1, `(.L_x_4929) ;  /* 0x0000014000017945 */ /* 0x000fe20003800000 */
[----:B------:R-:W-:Y:S01]  /*6a10*/  PRMT R45, R4, 0x7610, R45 ;  /* 0x00007610042d7816 */ /* 0x000fe2000000002d */
[----:B------:R-:W-:Y:S01]  /*6a20*/  IMAD.MOV.U32 R4, RZ, RZ, R8 ;  /* 0x000000ffff047224 */ /* 0x000fe200078e0008 */
[----:B------:R-:W-:Y:S01]  /*6a30*/  LOP3.LUT R3, R0, R3, RZ, 0x3c, !PT ;  /* 0x0000000300037212 */ /* 0x000fe200078e3cff */
[----:B------:R-:W-:Y:S01]  /*6a40*/  IMAD.MOV.U32 R0, RZ, RZ, R27 ;  /* 0x000000ffff007224 */ /* 0x000fe200078e001b */
[----:B------:R-:W-:-:S02]  /*6a50*/  PRMT R47, R6, 0x7610, R47 ;  /* 0x00007610062f7816 */ /* 0x000fc4000000002f */
[----:B------:R-:W-:Y:S01]  /*6a60*/  PRMT R46, R4, 0x5410, R5 ;  /* 0x00005410042e7816 */ /* 0x000fe20000000005 */
[----:B------:R-:W-:Y:S01]  /*6a70*/  IMAD R3, R214, 0x200, R3 ;  /* 0x00000200d6037824 */ /* 0x000fe200078e0203 */
[----:B------:R-:W-:Y:S01]  /*6a80*/  PRMT R45, R45, 0x5410, R0 ;  /* 0x000054102d2d7816 */ /* 0x000fe20000000000 */
[----:B------:R-:W-:Y:S01]  /*6a90*/  IMAD.MOV.U32 R0, RZ, RZ, R13 ;  /* 0x000000ffff007224 */ /* 0x000fe200078e000d */
[----:B------:R-:W-:Y:S01]  /*6aa0*/  LOP3.LUT P2, RZ, R234, 0x4, RZ, 0xc0, !PT ;  /* 0x00000004eaff7812 */ /* 0x000fe2000784c0ff */
[----:B------:R-:W-:Y:S01]  /*6ab0*/  IMAD.MOV.U32 R4, RZ, RZ, R10 ;  /* 0x000000ffff047224 */ /* 0x000fe200078e000a */
[----:B------:R-:W-:Y:S01]  /*6ac0*/  ISETP.GE.AND P1, PT, R22, R41, PT ;  /* 0x000000291600720c */ /* 0x000fe20003f26270 */
[----:B------:R-:W-:Y:S01]  /*6ad0*/  IMAD R3, R3, 0x2, R18 ;  /* 0x0000000203037824 */ /* 0x000fe200078e0212 */
[----:B------:R-:W-:Y:S01]  /*6ae0*/  PRMT R47, R47, 0x5410, R0 ;  /* 0x000054102f2f7816 */ /* 0x000fe20000000000 */
[----:B------:R-:W-:Y:S01]  /*6af0*/  IMAD.MOV.U32 R5, RZ, RZ, R11 ;  /* 0x000000ffff057224 */ /* 0x000fe200078e000b */
[----:B------:R-:W-:Y:S01]  /*6b00*/  PRMT R48, R4, 0x7610, R48 ;  /* 0x0000761004307816 */ /* 0x000fe20000000030 */
[----:B------:R-:W-:-:S02]  /*6b10*/  VIADD R4, R3, 0x18400 ;  /* 0x0001840003047836 */ /* 0x000fc40000000000 */
[----:B------:R-:W-:Y:S01]  /*6b20*/  VIADD R0, R3, 0x18440 ;  /* 0x0001844003007836 */ /* 0x000fe20000000000 */
[----:B-1----:R-:W-:Y:S06]  /*6b30*/  @!P0 BRA `(.L_x_4930) ;  /* 0x0000013c00a48947 */ /* 0x002fec0003800000 */
.L_x_5179:
[----:B------:R-:W-:Y:S05]  /*6b40*/  BSYNC B1 ;  /* 0x0000000000017941 */ /* 0x000fea0003800000 */
.L_x_4929:
        /* <DEDUP_REMOVED lines=10> */
[----:B----4-:R-:W-:Y:S01]  /*6bf0*/  SHF.R.U32.HI R14, RZ, 0x10, R29 ;  /* 0x00000010ff0e7819 */ /* 0x010fe2000001161d */
[----:B------:R-:W-:Y:S01]  /*6c00*/  HADD2.F32 R32, -RZ, R38.H0_H0 ;  /* 0x20000026ff207230 */ /* 0x000fe20000004100 */
[----:B------:R-:W-:Y:S02]  /*6c10*/  SHF.R.U32.HI R33, RZ, 0x10, R31 ;  /* 0x00000010ff217819 */ /* 0x000fe4000001161f */
[----:B------:R-:W-:Y:S02]  /*6c20*/  SHF.R.U64 R39, R28, 0x10, R29 ;  /* 0x000000101c277819 */ /* 0x000fe4000000121d */
[----:B------:R-:W-:Y:S01]  /*6c30*/  SHF.R.U64 R37, R30, 0x10, R31 ;  /* 0x000000101e257819 */ /* 0x000fe2000000121f */
[----:B------:R-:W-:Y:S02]  /*6c40*/  HADD2.F32 R31, -RZ, R14.H0_H0 ;  /* 0x2000000eff1f7230 */ /* 0x000fe40000004100 */
[----:B------:R-:W-:-:S02]  /*6c50*/  HADD2.F32 R33, -RZ, R33.H0_H0 ;  /* 0x20000021ff217230 */ /* 0x000fc40000004100 */
[----:B------:R-:W-:Y:S02]  /*6c60*/  HADD2.F32 R30, -RZ, R38.H1_H1 ;  /* 0x30000026ff1e7230 */ /* 0x000fe40000004100 */
[--C-:B-1----:R-:W-:Y:S02]  /*6c70*/  HADD2.F32 R28, -RZ, R7.reuse.H0_H0 ;  /* 0x20000007ff1c7230 */ /* 0x102fe40000004100 */
[----:B------:R-:W-:Y:S02]  /*6c80*/  HADD2.F32 R29, -RZ, R7.H1_H1 ;  /* 0x30000007ff1d7230 */ /* 0x000fe40000004100 */
[--C-:B------:R-:W-:Y:S02]  /*6c90*/  HADD2.F32 R7, -RZ, R4.reuse.H0_H0 ;  /* 0x20000004ff077230 */ /* 0x100fe40000004100 */
[----:B------:R-:W-:Y:S02]  /*6ca0*/  HADD2.F32 R4, -RZ, R4.H1_H1 ;  /* 0x30000004ff047230 */ /* 0x000fe40000004100 */
[C---:B------:R-:W-:Y:S01]  /*6cb0*/  FMUL.FTZ R38, R29.reuse, R31 ;  /* 0x0000001f1d267220 */ /* 0x040fe20000410000 */
[----:B0-----:R-:W-:Y:S01]  /*6cc0*/  FMUL.FTZ R35, R29, R33 ;  /* 0x000000211d237220 */ /* 0x001fe20000410000 */
        /* <DEDUP_REMOVED lines=27> */
.L_x_4934:
[----:B------:R-:W-:Y:S05]  /*6e80*/  BSYNC B2 ;  /* 0x0000000000027941 */ /* 0x000fea0003800000 */
.L_x_4933:
[----:B------:R-:W-:Y:S05]  /*6e90*/  @P1 BRA `(.L_x_4932) ;  /* 0x0000000000a81947 */ /* 0x000fea0003800000 */
[----:B-1----:R-:W1:Y:S01]  /*6ea0*/  LDS.128 R4, [R0] ;  /* 0x0000000000047984 */ /* 0x002e620000000c00 */
[--C-:B0-----:R-:W-:Y:S01]  /*6eb0*/  SHF.R.U64 R35, R24, 0x10, R25.reuse ;  /* 0x0000001018237819 */ /* 0x101fe20000001219 */
[----:B------:R-:W-:Y:S01]  /*6ec0*/  HADD2.F32 R28, -RZ, R42.H1_H1 ;  /* 0x3000002aff1c7230 */ /* 0x000fe20000004100 */
        /* <DEDUP_REMOVED lines=39> */
.L_x_4932:
[----:B------:R-:W-:Y:S05]  /*7140*/  BSYNC B1 ;  /* 0x0000000000017941 */ /* 0x000fea0003800000 */
.L_x_4931:
        /* <DEDUP_REMOVED lines=14> */
[----:B------:R-:W-:Y:S01]  /*7230*/  SHF.R.U64 R31, R12, 0x10, R13 ;  /* 0x000000100c1f7819 */ /* 0x000fe2000000120d */
        /* <DEDUP_REMOVED lines=13> */
[----:B------:R-:W-:Y:S02]  /*7310*/  HADD2.F32 R6, -RZ, R5.H0_H0 ;  /* 0x20000005ff067230 */ /* 0x000fe40000004100 */
        /* <DEDUP_REMOVED lines=20> */
.L_x_4937:
[----:B------:R-:W-:Y:S05]  /*7460*/  BSYNC B1 ;  /* 0x0000000000017941 */ /* 0x000fea0003800000 */
.L_x_4936:
        /* <DEDUP_REMOVED lines=21> */
[-C--:B------:R-:W-:Y:S01]  /*75c0*/  FMUL.FTZ R14, R4, R11.reuse ;  /* 0x0000000b040e7220 */ /* 0x080fe20000410000 */
[C---:B------:R-:W-:Y:S01]  /*75d0*/  FFMA.FTZ R12, R3.reuse, R11, -R10 ;  /* 0x0000000b030c7223 */ /* 0x040fe2000001080a */
[--C-:B------:R-:W-:Y:S02]  /*75e0*/  HADD2.F32 R6, -RZ, R5.reuse.H0_H0 ;  /* 0x20000005ff067230 */ /* 0x100fe40000004100 */
        /* <DEDUP_REMOVED lines=8> */
[----:B------:R-:W-:Y:S01]  /*7670*/  FFMA.FTZ R14, R7, R9, -R14 ;  /* 0x00000009070e7223 */ /* 0x000fe2000001080e */
[C---:B------:R-:W-:Y:S01]  /*7680*/  FMUL.FTZ R13, R5.reuse, R10 ;  /* 0x0000000a050d7220 */ /* 0x040fe20000410000 */
[----:B------:R-:W-:Y:S01]  /*7690*/  FMUL.FTZ R15, R5, R4 ;  /* 0x00000004050f7220 */ /* 0x000fe20000410000 */
[----:B------:R-:W-:-:S02]  /*76a0*/  FFMA.FTZ R11, R7, R11, R8 ;  /* 0x0000000b070b7223 */ /* 0x000fc40000010008 */
[C---:B------:R-:W-:Y:S01]  /*76b0*/  FFMA.FTZ R5, R6.reuse, R4, -R13 ;  /* 0x0000000406057223 */ /* 0x040fe2000001080d */
[----:B------:R-:W-:Y:S01]  /*76c0*/  F2FP.F16.F32.PACK_AB R7, R21, R20 ;  /* 0x000000141507723e */ /* 0x000fe200000000ff */
[----:B------:R-:W-:Y:S01]  /*76d0*/  FFMA.FTZ R10, R6, R10, R15 ;  /* 0x0000000a060a7223 */ /* 0x000fe2000001000f */
[----:B------:R-:W-:Y:S02]  /*76e0*/  F2FP.F16.F32.PACK_AB R4, R3, R12 ;  /* 0x0000000c0304723e */ /* 0x000fe400000000ff */
[----:B------:R-:W-:Y:S02]  /*76f0*/  F2FP.F16.F32.PACK_AB R6, R11, R14 ;  /* 0x0000000e0b06723e */ /* 0x000fe400000000ff */
[----:B------:R-:W-:-:S05]  /*7700*/  F2FP.F16.F32.PACK_AB R5, R10, R5 ;  /* 0x000000050a05723e */ /* 0x000fca00000000ff */
[----:B------:R1:W-:Y:S01]  /*7710*/  STS.128 [R0+0x2000], R4 ;  /* 0x0020000400007388 */ /* 0x0003e20000000c00 */
[----:B------:R-:W-:Y:S05]  /*7720*/  BRA `(.L_x_4935) ;  /* 0x0000001000e47947 */ /* 0x000fea0003800000 */
.L_x_4922:
[----:B------:R-:W0:Y:S01]  /*7730*/  LDC R8, c[0x0][0x448] ;  /* 0x00011200ff087b82 */ /* 0x000e220000000800 */
[----:B------:R-:W-:Y:S01]  /*7740*/  IMAD R3, R237, 0x40, R34 ;  /* 0x00000040ed037824 */ /* 0x000fe200078e0222 */
[----:B------:R-:W-:Y:S01]  /*7750*/  ULDC.64 UR4, c[0x0][0x3f8] ;  /* 0x0000fe0000047ab9 */ /* 0x000fe20000000a00 */
        /* <DEDUP_REMOVED lines=35> */
[C---:B------:R-:W-:Y:S02]  /*7990*/  @!P1 SHF.L.U32 R9, R16.reuse, 0x1, RZ ;  /* 0x0000000110099819 */ /* 0x040fe400000006ff */
[----:B------:R-:W-:Y:S02]  /*79a0*/  @!P1 SHF.L.U64.HI R21, R16, 0x1, R17 ;  /* 0x0000000110159819 */ /* 0x000fe40000010211 */
        /* <DEDUP_REMOVED lines=15> */
[----:B------:R-:W-:Y:S02]  /*7aa0*/  @!P1 IMAD.MOV.U32 R38, RZ, RZ, R6 ;  /* 0x000000ffff269224 */ /* 0x000fe400078e0006 */
[----:B------:R-:W-:Y:S01]  /*7ab0*/  @!P1 IMAD.MOV.U32 R39, RZ, RZ, R7 ;  /* 0x000000ffff279224 */ /* 0x000fe200078e0007 */
[----:B------:R-:W-:Y:S01]  /*7ac0*/  PRMT R48, R48, 0x5410, R0 ;  /* 0x0000541030307816 */ /* 0x000fe20000000000 */
[----:B------:R-:W-:Y:S01]  /*7ad0*/  IMAD.MOV.U32 R3, RZ, RZ, R41 ;  /* 0x000000ffff037224 */ /* 0x000fe200078e0029 */
[----:B------:R-:W2:Y:S01]  /*7ae0*/  SHFL.IDX PT, R0, R20, 0x1, 0x1c1f ;  /* 0x003c1f0014007f89 */ /* 0x000ea200000e0000 */
[----:B------:R-:W-:Y:S01]  /*7af0*/  CS2R R6, SRZ ;  /* 0x0000000000067805 */ /* 0x000fe2000001ff00 */
[----:B------:R-:W-:Y:S02]  /*7b00*/  IMAD.MOV.U32 R9, RZ, RZ, R38 ;  /* 0x000000ffff097224 */ /* 0x000fe400078e0026 */
[----:B------:R-:W-:Y:S01]  /*7b10*/  IMAD.MOV.U32 R11, RZ, RZ, R39 ;  /* 0x000000ffff0b7224 */ /* 0x000fe200078e0027 */
[----:B------:R-:W-:Y:S01]  /*7b20*/  PRMT R37, R37, 0x5410, R3 ;  /* 0x0000541025257816 */ /* 0x000fe20000000003 */
[----:B---3--:R-:W-:Y:S01]  /*7b30*/  @!P1 IMAD.MOV.U32 R6, RZ, RZ, R24 ;  /* 0x000000ffff069224 */ /* 0x008fe200078e0018 */
[----:B------:R3:W4:Y:S01]  /*7b40*/  SHFL.IDX PT, R3, R10, 0x1, 0x1c1f ;  /* 0x003c1f000a037f89 */ /* 0x00072200000e0000 */
[----:B------:R-:W-:Y:S01]  /*7b50*/  @!P1 IMAD.MOV.U32 R7, RZ, RZ, R25 ;  /* 0x000000ffff079224 */ /* 0x000fe200078e0019 */
[----:B------:R-:W-:Y:S01]  /*7b60*/  PRMT R9, R9, 0x5410, R11 ;  /* 0x0000541009097816 */ /* 0x000fe2000000000b */
[----:B------:R-:W-:Y:S01]  /*7b70*/  @!P1 IMAD.MOV.U32 R4, RZ, RZ, R26 ;  /* 0x000000ffff049224 */ /* 0x000fe200078e001a */
[----:B------:R-:W-:Y:S01]  /*7b80*/  CS2R R24, SRZ ;  /* 0x0000000000187805 */ /* 0x000fe2000001ff00 */
[----:B------:R-:W-:-:S02]  /*7b90*/  @!P1 IMAD.MOV.U32 R5, RZ, RZ, R27 ;  /* 0x000000ffff059224 */ /* 0x000fc400078e001b */
[----:B------:R-:W-:Y:S02]  /*7ba0*/  IMAD.MOV.U32 R11, RZ, RZ, R7 ;  /* 0x000000ffff0b7224 */ /* 0x000fe400078e0007 */
[----:B---3--:R-:W-:Y:S02]  /*7bb0*/  IMAD.MOV.U32 R10, RZ, RZ, R6 ;  /* 0x000000ffff0a7224 */ /* 0x008fe400078e0006 */
[----:B------:R-:W-:Y:S01]  /*7bc0*/  IMAD.MOV.U32 R12, RZ, RZ, R4 ;  /* 0x000000ffff0c7224 */ /* 0x000fe200078e0004 */
[----:B------:R-:W-:Y:S01]  /*7bd0*/  PRMT R37, R11, 0x7610, R37 ;  /* 0x000076100b257816 */ /* 0x000fe20000000025 */
[----:B------:R-:W-:Y:S01]  /*7be0*/  IMAD.MOV.U32 R13, RZ, RZ, R5 ;  /* 0x000000ffff0d7224 */ /* 0x000fe200078e0005 */
[----:B------:R-:W-:Y:S02]  /*7bf0*/  PRMT R48, R10, 0x7610, R48 ;  /* 0x000076100a307816 */ /* 0x000fe40000000030 */
[----:B------:R-:W-:Y:S02]  /*7c00*/  PRMT R52, R12, 0x7610, R52 ;  /* 0x000076100c347816 */ /* 0x000fe40000000034 */
[----:B012---:R-:W-:-:S07]  /*7c10*/  PRMT R42, R13, 0x7610, R42 ;  /* 0x000076100d2a7816 */ /* 0x007fce000000002a */
.L_x_5189:
        /* <DEDUP_REMOVED lines=17> */
[-C--:B----4-:R-:W-:Y:S02]  /*7d30*/  IADD3 R28, P1, R3, R15.reuse, RZ ;  /* 0x0000000f031c7210 */ /* 0x090fe40007f3e0ff */
[----:B------:R-:W-:-:S03]  /*7d40*/  IADD3 R14, P2, R14, R15, RZ ;  /* 0x0000000f0e0e7210 */ /* 0x000fc60007f5e0ff */
[----:B------:R-:W-:Y:S01]  /*7d50*/  IMAD.X R29, R0, 0x1, R13, P1 ;  /* 0x00000001001d7824 */ /* 0x000fe200008e060d */
[----:B------:R-:W-:-:S05]  /*7d60*/  IADD3.X R15, R8, R13, RZ, P2, !PT ;  /* 0x0000000d080f7210 */ /* 0x000fca00017fe4ff */
[----:B------:R-:W5:Y:S04]  /*7d70*/  LD.E.128 R28, desc[UR40][R28.64] ;  /* 0x000000281c1c7980 */ /* 0x000f68000c101d00 */
[----:B------:R0:W5:Y:S02]  /*7d80*/  LD.E.128 R24, desc[UR40][R14.64] ;  /* 0x000000280e187980 */ /* 0x000164000c101d00 */
.L_x_4940:
[----:B------:R-:W-:Y:S05]  /*7d90*/  BSYNC B1 ;  /* 0x0000000000017941 */ /* 0x000fea0003800000 */
.L_x_4939:
[----:B------:R-:W1:Y:S01]  /*7da0*/  SYNCS.PHASECHK.TRANS64.TRYWAIT P1, [R18+URZ+0x22800], R11 ;  /* 0x0228000b120075a7 */ /* 0x000e62000802017f */
[----:B-----5:R-:W-:Y:S01]  /*7db0*/  IMAD.MOV.U32 R0, RZ, RZ, R24 ;  /* 0x000000ffff007224 */ /* 0x020fe200078e0018 */
[----:B------:R-:W-:Y:S01]  /*7dc0*/  VIADDMNMX R33, R33, -R210, 0x80, PT ;  /* 0x0000008021217446 */ /* 0x000fe200038009d2 */
[----:B----4-:R-:W-:Y:S01]  /*7dd0*/  IMAD.MOV.U32 R3, RZ, RZ, R25 ;  /* 0x000000ffff037224 */ /* 0x010fe200078e0019 */
[----:B------:R-:W-:Y:S01]  /*7de0*/  BSSY B1, `(.L_x_4941) ;  /* 0x000000e000017945 */ /* 0x000fe20003800000 */
[----:B------:R-:W-:Y:S01]  /*7df0*/  IMAD.MOV.U32 R8, RZ, RZ, R28 ;  /* 0x000000ffff087224 */ /* 0x000fe200078e001c */
[----:B------:R-:W-:Y:S01]  /*7e00*/  PRMT R52, R52, 0x5410, R0 ;  /* 0x0000541034347816 */ /* 0x000fe20000000000 */
[----:B------:R-:W-:Y:S01]  /*7e10*/  IMAD.MOV.U32 R0, RZ, RZ, R26 ;  /* 0x000000ffff007224 */ /* 0x000fe200078e001a */
[----:B------:R-:W-:Y:S01]  /*7e20*/  PRMT R53, R3, 0x7610, R53 ;  /* 0x0000761003357816 */ /* 0x000fe20000000035 */
[----:B------:R-:W-:Y:S01]  /*7e30*/  IMAD.MOV.U32 R3, RZ, RZ, R27 ;  /* 0x000000ffff037224 */ /* 0x000fe200078e001b */
[-C--:B------:R-:W-:Y:S01]  /*7e40*/  ISETP.GE.OR P2, PT, R22, R33.reuse, P0 ;  /* 0x000000211600720c */ /* 0x080fe20000746670 */
[----:B------:R-:W-:Y:S01]  /*7e50*/  IMAD.MOV.U32 R10, RZ, RZ, R29 ;  /* 0x000000ffff0a7224 */ /* 0x000fe200078e001d */
[----:B------:R-:W-:Y:S01]  /*7e60*/  PRMT R53, R53, 0x5410, R0 ;  /* 0x0000541035357816 */ /* 0x000fe20000000000 */
[----:B------:R-:W-:Y:S01]  /*7e70*/  IMAD.IADD R0, R16, 0x1, R35 ;  /* 0x0000000110007824 */ /* 0x000fe200078e0223 */
[----:B------:R-:W-:-:S02]  /*7e80*/  ISETP.GE.OR P0, PT, R231, R33, P0 ;  /* 0x00000021e700720c */ /* 0x000fc40000706670 */
[----:B------:R-:W-:Y:S02]  /*7e90*/  PRMT R54, R3, 0x5410, R8 ;  /* 0x0000541003367816 */ /* 0x000fe40000000008 */
[----:B------:R-:W-:Y:S01]  /*7ea0*/  PRMT R55, R10, 0x7610, R55 ;  /* 0x000076100a377816 */ /* 0x000fe20000000037 */
[----:B-1----:R-:W-:Y:S08]  /*7eb0*/  @!P1 BRA `(.L_x_4942) ;  /* 0x0000013000409947 */ /* 0x002ff00003800000 */
.L_x_5190:
[----:B------:R-:W-:Y:S05]  /*7ec0*/  BSYNC B1 ;  /* 0x0000000000017941 */ /* 0x000fea0003800000 */
.L_x_4941:
[----:B------:R-:W-:Y:S01]  /*7ed0*/  BSSY B1, `(.L_x_4943) ;  /* 0x0000063000017945 */ /* 0x000fe20003800000 */
[----:B------:R-:W-:Y:S01]  /*7ee0*/  IMAD.MOV.U32 R56, RZ, RZ, R30 ;  /* 0x000000ffff387224 */ /* 0x000fe200078e001e */
[----:B------:R-:W-:Y:S01]  /*7ef0*/  LOP3.LUT R3, R0, 0x38, RZ, 0xc0, !PT ;  /* 0x0000003800037812 */ /* 0x000fe200078ec0ff */
[----:B------:R-:W-:Y:S01]  /*7f00*/  IMAD.MOV.U32 R57, RZ, RZ, R31 ;  /* 0x000000ffff397224 */ /* 0x000fe200078e001f */
[----:B------:R-:W-:Y:S06]  /*7f10*/  @P2 BRA `(.L_x_4944) ;  /* 0x0000000400782947 */ /* 0x000fec0003800000 */
[----:B------:R-:W-:Y:S01]  /*7f20*/  IMAD.SHL.U32 R0, R234, 0x40, RZ ;  /* 0x00000040ea007824 */ /* 0x000fe200078e00ff */
[----:B------:R-:W-:Y:S01]  /*7f30*/  SHF.R.U32.HI R20, RZ, 0x10, R7 ;  /* 0x00000010ff147819 */ /* 0x000fe20000011607 */
[--C-:B------:R-:W-:Y:S01]  /*7f40*/  HADD2.F32 R21, -RZ, R37.reuse.H1_H1 ;  /* 0x30000025ff157230 */ /* 0x100fe20000004100 */
[--C-:B------:R-:W-:Y:S01]  /*7f50*/  SHF.R.U64 R51, R40, 0x10, R41.reuse ;  /* 0x0000001028337819 */ /* 0x100fe20000001229 */
[----:B------:R-:W-:Y:S01]  /*7f60*/  HADD2.F32 R37, -RZ, R37.H0_H0 ;  /* 0x20000025ff257230 */ /* 0x000fe20000004100 */
[----:B------:R-:W-:Y:S01]  /*7f70*/  LOP3.LUT R8, R0, 0x1c0, RZ, 0xc0, !PT ;  /* 0x000001c000087812 */ /* 0x000fe200078ec0ff */
[----:B------:R-:W-:Y:S01]  /*7f80*/  HADD2.F32 R20, -RZ, R20.H0_H0 ;  /* 0x20000014ff147230 */ /* 0x000fe20000004100 */
[----:B------:R-:W-:Y:S02]  /*7f90*/  SHF.R.U32.HI R40, RZ, 0x10, R41 ;  /* 0x00000010ff287819 */ /* 0x000fe40000011629 */
[----:B------:R-:W-:Y:S02]  /*7fa0*/  LOP3.LUT R0, R8, 0x38, R16, 0xf8, !PT ;  /* 0x0000003808007812 */ /* 0x000fe400078ef810 */
[----:B------:R-:W-:-:S02]  /*7fb0*/  SHF.R.U32.HI R13, RZ, 0x3, R8 ;  /* 0x00000003ff0d7819 */ /* 0x000fc40000011608 */
[----:B------:R-:W-:Y:S02]  /*7fc0*/  SHF.R.U64 R47, R4, 0x10, R5 ;  /* 0x00000010042f7819 */ /* 0x000fe40000001205 */
[----:B-1----:R-:W-:Y:S02]  /*7fd0*/  LOP3.LUT R11, R0, R13, RZ, 0x3c, !PT ;  /* 0x0000000d000b7212 */ /* 0x002fe400078e3cff */
[--C-:B------:R-:W-:Y:S02]  /*7fe0*/  SHF.R.U64 R50, R38, 0x10, R39.reuse ;  /* 0x0000001026327819 */ /* 0x100fe40000001227 */
[----:B------:R-:W-:Y:S01]  /*7ff0*/  SHF.R.U32.HI R46, RZ, 0x10, R39 ;  /* 0x00000010ff2e7819 */ /* 0x000fe20000011627 */
[----:B------:R-:W-:Y:S01]  /*8000*/  IMAD R11, R214, 0x200, R11 ;  /* 0x00000200d60b7824 */ /* 0x000fe200078e020b */
[----:B------:R-:W-:Y:S02]  /*8010*/  SHF.R.U32.HI R44, RZ, 0x10, R5 ;  /* 0x00000010ff2c7819 */ /* 0x000fe40000011605 */
[----:B------:R-:W-:Y:S01]  /*8020*/  SHF.R.U64 R49, R6, 0x10, R7 ;  /* 0x0000001006317819 */ /* 0x000fe20000001207 */
[----:B------:R-:W-:Y:S01]  /*8030*/  IMAD R43, R11, 0x2, R18 ;  /* 0x000000020b2b7824 */ /* 0x000fe200078e0212 */
[----:B------:R-:W-:-:S04]  /*8040*/  LOP3.LUT R11, R13, R3, R8, 0x1e, !PT ;  /* 0x000000030d0b7212 */ /* 0x000fc800078e1e08 */
[----:B0-----:R-:W0:Y:S01]  /*8050*/  LDS.128 R12, [R43+0x18400] ;  /* 0x018400002b0c7984 */ /* 0x001e220000000c00 */
        /* <DEDUP_REMOVED lines=17> */
[----:B------:R-:W-:-:S02]  /*8170*/  HADD2.F32 R21, -RZ, R42.H0_H0 ;  /* 0x2000002aff157230 */ /* 0x000fc40000004100 */
        /* <DEDUP_REMOVED lines=10> */
[----:B------:R-:W-:Y:S01]  /*8220*/  FMUL.FTZ R20, R35, R38 ;  /* 0x0000002623147220 */ /* 0x000fe20000410000 */
[----:B------:R-:W-:Y:S01]  /*8230*/  FFMA.FTZ R44, R6, R21, R44 ;  /* 0x00000015062c7223 */ /* 0x000fe2000001002c */
[----:B------:R-:W-:Y:S02]  /*8240*/  HADD2.F32 R7, -RZ, R32.H0_H0 ;  /* 0x20000020ff077230 */ /* 0x000fe40000004100 */
[--C-:B------:R-:W-:Y:S02]  /*8250*/  HADD2.F32 R4, -RZ, R48.reuse.H1_H1 ;  /* 0x30000030ff047230 */ /* 0x100fe40000004100 */
[-C--:B------:R-:W-:Y:S01]  /*8260*/  FFMA.FTZ R46, R15, R8.reuse, -R20 ;  /* 0x000000080f2e7223 */ /* 0x080fe20000010814 */
[----:B------:R-:W-:Y:S02]  /*8270*/  HADD2.F32 R6, -RZ, R48.H0_H0 ;  /* 0x20000030ff067230 */ /* 0x000fe40000004100 */
[----:B------:R-:W-:Y:S01]  /*8280*/  FMUL.FTZ R48, R35, R8 ;  /* 0x0000000823307220 */ /* 0x000fe20000410000 */
[----:B------:R-:W-:-:S02]  /*8290*/  HADD2.F32 R10, -RZ, R34.H0_H0 ;  /* 0x20000022ff0a7230 */ /* 0x000fc40000004100 */
[----:B------:R-:W-:Y:S02]  /*82a0*/  HADD2.F32 R8, -RZ, R52.H0_H0 ;  /* 0x20000034ff087230 */ /* 0x000fe40000004100 */
[C---:B------:R-:W-:Y:S01]  /*82b0*/  FMUL.FTZ R11, R7.reuse, R6 ;  /* 0x00000006070b7220 */ /* 0x040fe20000410000 */
[----:B------:R-:W-:Y:S02]  /*82c0*/  HADD2.F32 R5, -RZ, R14.H0_H0 ;  /* 0x2000000eff057230 */ /* 0x000fe40000004100 */
[----:B------:R-:W-:Y:S01]  /*82d0*/  FMUL.FTZ R7, R7, R4 ;  /* 0x0000000407077220 */ /* 0x000fe20000410000 */
[----:B------:R-:W-:Y:S02]  /*82e0*/  HADD2.F32 R9, -RZ, R9.H0_H0 ;  /* 0x20000009ff097230 */ /* 0x000fe40000004100 */
[----:B------:R-:W-:Y:S01]  /*82f0*/  FMUL.FTZ R20, R10, R8 ;  /* 0x000000080a147220 */ /* 0x000fe20000410000 */
[C---:B------:R-:W-:Y:S01]  /*8300*/  FFMA.FTZ R4, R0.reuse, R4, -R11 ;  /* 0x0000000400047223 */ /* 0x040fe2000001080b */
[----:B------:R-:W-:Y:S01]  /*8310*/  FFMA.FTZ R0, R0, R6, R7 ;  /* 0x0000000600007223 */ /* 0x000fe20000010007 */
[----:B------:R-:W-:-:S02]  /*8320*/  HADD2.F32 R32, -RZ, R32.H1_H1 ;  /* 0x30000020ff207230 */ /* 0x000fc40000004100 */
[-C--:B------:R-:W-:Y:S01]  /*8330*/  FMUL.FTZ R10, R10, R9.reuse ;  /* 0x000000090a0a7220 */ /* 0x080fe20000410000 */
[----:B------:R-:W-:Y:S02]  /*8340*/  HADD2.F32 R34, -RZ, R34.H1_H1 ;  /* 0x30000022ff227230 */ /* 0x000fe40000004100 */
[C---:B------:R-:W-:Y:S01]  /*8350*/  FFMA.FTZ R6, R5.reuse, R9, -R20 ;  /* 0x0000000905067223 */ /* 0x040fe20000010814 */
[----:B------:R-:W-:Y:S02]  /*8360*/  HADD2.F32 R11, -RZ, R49.H0_H0 ;  /* 0x20000031ff0b7230 */ /* 0x000fe40000004100 */
[----:B------:R-:W-:Y:S01]  /*8370*/  FFMA.FTZ R10, R5, R8, R10 ;  /* 0x00000008050a7223 */ /* 0x000fe2000001000a */
        /* <DEDUP_REMOVED lines=24> */
.L_x_4944:
[----:B------:R-:W-:Y:S05]  /*8500*/  BSYNC B1 ;  /* 0x0000000000017941 */ /* 0x000fea0003800000 */
.L_x_4943:
[----:B------:R-:W-:Y:S01]  /*8510*/  PRMT R40, R56, 0x5410, R57 ;  /* 0x0000541038287816 */ /* 0x000fe20000000039 */
[----:B------:R-:W-:Y:S06]  /*8520*/  @P0 BRA `(.L_x_4935) ;  /* 0x0000000400640947 */ /* 0x000fec0003800000 */
[----:B------:R-:W3:Y:S01]  /*8530*/  LDL R41, [R1+0x10] ;  /* 0x0000100001297983 */ /* 0x000ee20000100800 */
[----:B------:R-:W-:-:S04]  /*8540*/  SHF.R.U32.HI R0, RZ, 0x3, R212 ;  /* 0x00000003ff007819 */ /* 0x000fc800000116d4 */
[----:B------:R-:W-:-:S05]  /*8550*/  LOP3.LUT R0, R0, R3, R212, 0x1e, !PT ;  /* 0x0000000300007212 */ /* 0x000fca00078e1ed4 */
[----:B------:R-:W-:-:S04]  /*8560*/  IMAD.IADD R3, R215, 0x1, R0 ;  /* 0x00000001d7037824 */ /* 0x000fc800078e0200 */
[----:B------:R-:W-:-:S05]  /*8570*/  IMAD R3, R3, 0x2, R18 ;  /* 0x0000000203037824 */ /* 0x000fca00078e0212 */
[----:B-12---:R-:W0:Y:S01]  /*8580*/  LDS.128 R8, [R3+0x18400] ;  /* 0x0184000003087984 */ /* 0x006e220000000c00 */
[----:B------:R-:W-:Y:S02]  /*8590*/  SHF.R.U64 R39, R28, 0x10, R29 ;  /* 0x000000101c277819 */ /* 0x000fe4000000121d */
[----:B------:R-:W-:Y:S01]  /*85a0*/  SHF.R.U64 R35, R26, 0x10, R27 ;  /* 0x000000101a237819 */ /* 0x000fe2000000121b */
[----:B------:R-:W-:Y:S01]  /*85b0*/  HADD2.F32 R26, -RZ, R53.H0_H0 ;  /* 0x20000035ff1a7230 */ /* 0x000fe20000004100 */
[--C-:B------:R-:W-:Y:S02]  /*85c0*/  SHF.R.U32.HI R28, RZ, 0x10, R25.reuse ;  /* 0x00000010ff1c7819 */ /* 0x100fe40000011619 */
[----:B------:R-:W-:Y:S01]  /*85d0*/  SHF.R.U64 R37, R24, 0x10, R25 ;  /* 0x0000001018257819 */ /* 0x000fe20000001219 */
[----:B------:R-:W-:Y:S01]  /*85e0*/  HADD2.F32 R25, -RZ, R55.H0_H0 ;  /* 0x20000037ff197230 */ /* 0x000fe20000004100 */
[----:B------:R-:W-:Y:S02]  /*85f0*/  SHF.R.U32.HI R32, RZ, 0x10, R29 ;  /* 0x00000010ff207819 */ /* 0x000fe4000001161d */
[----:B------:R-:W-:Y:S01]  /*8600*/  SHF.R.U32.HI R33, RZ, 0x10, R27 ;  /* 0x00000010ff217819 */ /* 0x000fe2000001161b */
[----:B------:R-:W-:Y:S01]  /*8610*/  HADD2.F32 R27, -RZ, R28.H0_H0 ;  /* 0x2000001cff1b7230 */ /* 0x000fe20000004100 */
[----:B------:R-:W-:-:S02]  /*8620*/  SHF.R.U64 R38, R30, 0x10, R31 ;  /* 0x000000101e267819 */ /* 0x000fc4000000121f */
[----:B------:R-:W-:Y:S01]  /*8630*/  SHF.R.U32.HI R34, RZ, 0x10, R31 ;  /* 0x00000010ff227819 */ /* 0x000fe2000001161f */
[--C-:B0-----:R-:W-:Y:S02]  /*8640*/  HADD2.F32 R15, -RZ, R9.reuse.H0_H0 ;  /* 0x20000009ff0f7230 */ /* 0x101fe40000004100 */
        /* <DEDUP_REMOVED lines=8> */
[----:B------:R-:W-:-:S02]  /*86d0*/  HADD2.F32 R20, -RZ, R53.H1_H1 ;  /* 0x30000035ff147230 */ /* 0x000fc40000004100 */
        /* <DEDUP_REMOVED lines=8> */
[----:B------:R-:W-:Y:S02]  /*8760*/  HADD2.F32 R25, -RZ, R52.H1_H1 ;  /* 0x30000034ff197230 */ /* 0x000fe40000004100 */
[----:B------:R-:W-:Y:S01]  /*8770*/  FFMA.FTZ R31, R12, R26, R31 ;  /* 0x0000001a0c1f7223 */ /* 0x000fe2000001001f */
[----:B------:R-:W-:Y:S02]  /*8780*/  HADD2.F32 R12, -RZ, R54.H1_H1 ;  /* 0x30000036ff0c7230 */ /* 0x000fe40000004100 */
        /* <DEDUP_REMOVED lines=9> */
[----:B------:R-:W-:Y:S02]  /*8820*/  HADD2.F32 R9, -RZ, R54.H0_H0 ;  /* 0x20000036ff097230 */ /* 0x000fe40000004100 */
        /* <DEDUP_REMOVED lines=41> */
.L_x_4935:
[----:B------:R-:W-:Y:S05]  /*8ac0*/  BSYNC B0 ;  /* 0x0000000000007941 */ /* 0x000fea0003800000 */
.L_x_4921:
        /* <DEDUP_REMOVED lines=8> */
.L_x_4918:
        /* <DEDUP_REMOVED lines=8> */
.L_x_4945:
[----:B------:R-:W-:Y:S01]  /*8bd0*/  IMAD R21, R19, 0x8, R18 ;  /* 0x0000000813157824 */ /* 0x000fe200078e0212 */
[----:B------:R-:W-:-:S04]  /*8be0*/  SHF.L.U32 R72, R23, 0x1f, RZ ;  /* 0x0000001f17487819 */ /* 0x000fc800000006ff */
[----:B------:R2:W0:Y:S01]  /*8bf0*/  SYNCS.PHASECHK.TRANS64.TRYWAIT P2, [R21+URZ+0x22830], R72 ;  /* 0x02283048150075a7 */ /* 0x000422000804017f */
[----:B------:R-:W-:Y:S05]  /*8c00*/  @!P0 BRA `(.L_x_4946) ;  /* 0x0000000000048947 */ /* 0x000fea0003800000 */
[----:B------:R-:W-:Y:S01]  /*8c10*/  BPT.TRAP 0x1 ;  /* 0x000000040000795c */ /* 0x000fe20000300000 */
.L_x_4946:
[----:B0--3--:R-:W0:Y:S01]  /*8c20*/  S2R R3, SR_TID.X ;  /* 0x0000000000037919 */ /* 0x009e220000002100 */
[----:B------:R-:W-:-:S05]  /*8c30*/  VIADD R0, R18, 0x1c400 ;  /* 0x0001c40012007836 */ /* 0x000fca0000000000 */
[----:B------:R-:W-:-:S04]  /*8c40*/  SHF.R.U32.HI R0, RZ, 0x4, R0 ;  /* 0x00000004ff007819 */ /* 0x000fc80000011600 */
[----:B------:R-:W-:Y:S02]  /*8c50*/  LOP3.LUT R0, R0, 0x3fff, RZ, 0xc0, !PT ;  /* 0x00003fff00007812 */ /* 0x000fe400078ec0ff */
[----:B0-----:R-:W-:-:S04]  /*8c60*/  LOP3.LUT R3, R3, 0x7f, RZ, 0xc0, !PT ;  /* 0x0000007f03037812 */ /* 0x001fc800078ec0ff */
[----:B------:R-:W-:Y:S01]  /*8c70*/  ISETP.NE.AND P1, PT, R3, RZ, PT ;  /* 0x000000ff0300720c */ /* 0x000fe20003f25270 */
[----:B------:R-:W-:-:S12]  /*8c80*/  @P2 BRA `(.L_x_4947) ;  /* 0x0000000000082947 */ /* 0x000fd80003800000 */
[----:B------:R-:W0:Y:S02]  /*8c90*/  SYNCS.PHASECHK.TRANS64.TRYWAIT P2, [R21+URZ+0x22830], R72 ;  /* 0x02283048150075a7 */ /* 0x000e24000804017f */
[----:B0-----:R-:W-:Y:S05]  /*8ca0*/  @!P2 BRA `(.L_x_4948) ;  /* 0x0000012000d8a947 */ /* 0x001fea0003800000 */
.L_x_4947:
[----:B------:R-:W-:Y:S05]  /*8cb0*/  WARPSYNC.ALL ;  /* 0x0000000000007948 */ /* 0x000fea0003800000 */
[----:B------:R-:W-:-:S05]  /*8cc0*/  LOP3.LUT R20, R0, 0x10000, RZ, 0xfc, !PT ;  /* 0x0001000000147812 */ /* 0x000fca00078efcff */
[----:B------:R-:W-:Y:S01]  /*8cd0*/  IMAD R4, R19, 0x300, R20 ;  /* 0x0000030013047824 */ /* 0x000fe200078e0214 */
[----:B------:R-:W-:Y:S01]  /*8ce0*/  LOP3.LUT R6, R36, 0x10000, RZ, 0xfc, !PT ;  /* 0x0001000024067812 */ /* 0x000fe200078efcff */
[----:B------:R-:W-:Y:S01]  /*8cf0*/  IMAD.MOV.U32 R5, RZ, RZ, 0x40000040 ;  /* 0x40000040ff057424 */ /* 0x000fe200078e00ff */
[----:B------:R-:W3:Y:S01]  /*8d00*/  LDL.LU R3, [R1+0x4] ;  /* 0x0000040001037983 */ /* 0x000ee20000300800 */
[----:B------:R-:W-:Y:S01]  /*8d10*/  IMAD.MOV.U32 R7, RZ, RZ, 0x40000040 ;  /* 0x40000040ff077424 */ /* 0x000fe200078e00ff */
[C---:B------:R-:W-:Y:S01]  /*8d20*/  R2UR UR6, R4.reuse ;  /* 0x00000000040672ca */ /* 0x040fe200000e0000 */
[----:B-----5:R-:W-:Y:S01]  /*8d30*/  WARPGROUP.ARRIVE ;  /* 0x00000000000079c5 */ /* 0x020fe20000000000 */
[----:B------:R-:W-:Y:S01]  /*8d40*/  R2UR UR7, R5 ;  /* 0x00000000050772ca */ /* 0x000fe200000e0000 */
[----:B------:R-:W-:Y:S01]  /*8d50*/  VIADD R8, R4, 0x2 ;  /* 0x0000000204087836 */ /* 0x000fe20000000000 */
[C---:B------:R-:W-:Y:S01]  /*8d60*/  R2UR UR4, R6.reuse ;  /* 0x00000000060472ca */ /* 0x040fe200000e0000 */
[C---:B----4-:R-:W-:Y:S01]  /*8d70*/  VIADD R14, R6.reuse, 0x2 ;  /* 0x00000002060e7836 */ /* 0x050fe20000000000 */
[----:B------:R-:W-:Y:S01]  /*8d80*/  R2UR UR5, R7 ;  /* 0x00000000070572ca */ /* 0x000fe200000e0000 */
[----:B------:R-:W-:Y:S01]  /*8d90*/  IMAD.MOV.U32 R15, RZ, RZ, 0x40000040 ;  /* 0x40000040ff0f7424 */ /* 0x000fe200078e00ff */
[----:B------:R-:W-:Y:S01]  /*8da0*/  MOV R9, 0x40000040 ;  /* 0x4000004000097802 */ /* 0x000fe20000000f00 */
[C---:B------:R-:W-:Y:S01]  /*8db0*/  VIADD R12, R6.reuse, 0x4 ;  /* 0x00000004060c7836 */ /* 0x040fe20000000000 */
[----:B------:R-:W4:Y:S01]  /*8dc0*/  LDC R0, c[0x0][0x448] ;  /* 0x00011200ff007b82 */ /* 0x000f220000000800 */
[----:B------:R-:W-:Y:S01]  /*8dd0*/  IMAD.MOV.U32 R13, RZ, RZ, 0x40000040 ;  /* 0x40000040ff0d7424 */ /* 0x000fe200078e00ff */
[----:B------:R-:W0:Y:S01]  /*8de0*/  S2R R74, SR_TID.X ;  /* 0x00000000004a7919 */ /* 0x000e220000002100 */
[----:B------:R-:W-:-:S02]  /*8df0*/  VIADD R10, R6, 0x6 ;  /* 0x00000006060a7836 */ /* 0x000fc40000000000 */
[----:B------:R-:W-:Y:S02]  /*8e00*/  IMAD.MOV.U32 R5, RZ, RZ, 0x40000040 ;  /* 0x40000040ff057424 */ /* 0x000fe400078e00ff */
[----:B------:R-:W-:Y:S02]  /*8e10*/  IMAD.MOV.U32 R11, RZ, RZ, 0x40000040 ;  /* 0x40000040ff0b7424 */ /* 0x000fe400078e00ff */
[----:B------:R-:W-:Y:S01]  /*8e20*/  HGMMA.64x96x16.F32 R24, gdesc[UR4], RZ, !UPT, gsb0 ;  /* 0x01600000041879f0 */ /* 0x000fe2000c0008ff */
[----:B------:R-:W-:Y:S01]  /*8e30*/  R2UR UR6, R8 ;  /* 0x00000000080672ca */ /* 0x000fe200000e0000 */
[----:B------:R-:W-:Y:S01]  /*8e40*/  VIADD R8, R4, 0x4 ;  /* 0x0000000404087836 */ /* 0x000fe20000000000 */
[----:B------:R-:W-:Y:S01]  /*8e50*/  R2UR UR7, R9 ;  /* 0x00000000090772ca */ /* 0x000fe200000e0000 */
[----:B------:R-:W-:Y:S01]  /*8e60*/  IMAD.MOV.U32 R9, RZ, RZ, 0x40000040 ;  /* 0x40000040ff097424 */ /* 0x000fe200078e00ff */
[----:B------:R-:W-:Y:S01]  /*8e70*/  R2UR UR4, R14 ;  /* 0x000000000e0472ca */ /* 0x000fe200000e0000 */
[----:B------:R-:W-:Y:S01]  /*8e80*/  VIADD R4, R4, 0x6 ;  /* 0x0000000604047836 */ /* 0x000fe20000000000 */
[----:B------:R-:W-:-:S02]  /*8e90*/  R2UR UR5, R15 ;  /* 0x000000000f0572ca */ /* 0x000fc400000e0000 */
[----:B----4-:R-:W-:Y:S01]  /*8ea0*/  ISETP.NE.AND P2, PT, R0, 0x1, PT ;  /* 0x000000010000780c */ /* 0x010fe20003f45270 */
[----:B------:R-:W-:Y:S01]  /*8eb0*/  IMAD.IADD R0, R217, 0x1, R210 ;  /* 0x00000001d9007824 */ /* 0x000fe200078e02d2 */
[----:B0-----:R-:W-:-:S04]  /*8ec0*/  SHF.R.U32.HI R74, RZ, 0x7, R74 ;  /* 0x00000007ff4a7819 */ /* 0x001fc8000001164a */
[----:B------:R-:W-:Y:S01]  /*8ed0*/  IADD3 R176, -R74, 0xb, RZ ;  /* 0x0000000b4ab07810 */ /* 0x000fe20007ffe1ff */
        /* <DEDUP_REMOVED lines=11> */
[----:B------:R-:W-:Y:S01]  /*8f90*/  R2UR UR7, R5 ;  /* 0x00000000050772ca */ /* 0x000fe200000e0000 */
[----:B------:R-:W0:Y:S01]  /*8fa0*/  @P2 LDC R4, c[0x0][0x450] ;  /* 0x00011400ff042b82 */ /* 0x000e220000000800 */
[----:B------:R-:W-:Y:S02]  /*8fb0*/  R2UR UR4, R10 ;  /* 0x000000000a0472ca */ /* 0x000fe400000e0000 */
[----:B------:R-:W-:Y:S02]  /*8fc0*/  R2UR UR5, R11 ;  /* 0x000000000b0572ca */ /* 0x000fe400000e0000 */
[----:B---3--:R-:W-:-:S04]  /*8fd0*/  LOP3.LUT R3, R3, 0xfff7ffff, RZ, 0xc0, !PT ;  /* 0xfff7ffff03037812 */ /* 0x008fc800078ec0ff */
[----:B------:R-:W-:-:S05]  /*8fe0*/  @P2 LOP3.LUT R3, R3, 0x80000, RZ, 0xfc, !PT ;  /* 0x0008000003032812 */ /* 0x000fca00078efcff */
[----:B------:R3:W-:Y:S02]  /*8ff0*/  STL [R1+0x4], R3 ;  /* 0x0000040301007387 */ /* 0x0007e40000100800 */
[----:B---3--:R-:W3:Y:S01]  /*9000*/  @P2 LDC R3, c[0x0][0x44c] ;  /* 0x00011300ff032b82 */ /* 0x008ee20000000800 */
[----:B------:R-:W-:Y:S02]  /*9010*/  WARPGROUP.DEPBAR.LE gsb0, 0x0 ;  /* 0x00008000000079c5 */ /* 0x000fe40000010000 */
[----:B------:R-:W-:Y:S01]  /*9020*/  WARPGROUP.ARRIVE ;  /* 0x00000000000079c5 */ /* 0x000fe20000000000 */
[----:B---3--:R-:W-:-:S05]  /*9030*/  @P2 IMAD.HI.U32 R3, R0, R3, RZ ;  /* 0x0000000300032227 */ /* 0x008fca00078e00ff */
[----:B------:R-:W-:Y:S01]  /*9040*/  HGMMA.64x96x16.F32 R24, gdesc[UR4], R24, gsb0 ;  /* 0x01600000041879f0 */ /* 0x000fe20008000818 */
[----:B0-----:R-:W-:Y:S01]  /*9050*/  @P2 SHF.R.U32.HI R0, RZ, R4, R3 ;  /* 0x00000004ff002219 */ /* 0x001fe20000011603 */
[----:B------:R-:W-:Y:S01]  /*9060*/  IMAD R3, R216, -0x60, R213 ;  /* 0xffffffa0d8037824 */ /* 0x000fe200078e02d5 */
[----:B------:R-:W-:-:S03]  /*9070*/  ULDC UR4, c[0x0][0x988] ;  /* 0x0002620000047ab9 */ /* 0x000fc60000000800 */
[----:B------:R-:W0:Y:S01]  /*9080*/  SHFL.IDX PT, R5, R0, 0x1, 0x1c1f ;  /* 0x003c1f0000057f89 */ /* 0x000e2200000e0000 */
[----:B------:R-:W-:-:S03]  /*9090*/  VIADD R3, R3, 0x60 ;  /* 0x0000006003037836 */ /* 0x000fc60000000000 */
[----:B------:R-:W3:Y:S01]  /*90a0*/  SHFL.IDX PT, R0, R0, RZ, 0x1c1f ;  /* 0x001c1fff00007589 */ /* 0x000ee200000e0000 */
[----:B------:R-:W-:-:S05]  /*90b0*/  IMAD R4, R218, -0x2, R3 ;  /* 0xfffffffeda047824 */ /* 0x000fca00078e0203 */
[----:B------:R-:W-:-:S04]  /*90c0*/  IADD3 R3, -R211, 0x1, R4 ;  /* 0x00000001d3037810 */ /* 0x000fc80007ffe104 */
[----:B0-----:R-:W-:-:S04]  /*90d0*/  VIADDMNMX R5, R5, R3, R4, PT ;  /* 0x0000000305057246 */ /* 0x001fc80003800104 */
[C---:B------:R-:W-:Y:S02]  /*90e0*/  ISETP.GT.AND P3, PT, R5.reuse, RZ, PT ;  /* 0x000000ff0500720c */ /* 0x040fe40003f64270 */
[C---:B------:R-:W-:Y:S02]  /*90f0*/  ISETP.GT.AND P4, PT, R5.reuse, 0x1, PT ;  /* 0x000000010500780c */ /* 0x040fe40003f84270 */
[----:B------:R-:W-:Y:S02]  /*9100*/  ISETP.GT.AND P2, PT, R5, 0x8, PT ;  /* 0x000000080500780c */ /* 0x000fe40003f44270 */
[----:B---3--:R-:W-:Y:S01]  /*9110*/  VIADDMNMX R3, R0, R3, R4, PT ;  /* 0x0000000300037246 */ /* 0x008fe20003800104 */
[----:B------:R-:W-:Y:S01]  /*9120*/  IMAD.U32 R0, RZ, RZ, UR4 ;  /* 0x00000004ff007e24 */ /* 0x000fe2000f8e00ff */
[----:B------:R-:W-:Y:S02]  /*9130*/  WARPGROUP.DEPBAR.LE gsb0, 0x0 ;  /* 0x00008000000079c5 */ /* 0x000fe40000010000 */
[----:B------:R-:W-:-:S02]  /*9140*/  FSEL R73, R26, -INF , P3 ;  /* 0xff8000001a497808 */ /* 0x000fc40001800000 */
[----:B------:R-:W-:Y:S01]  /*9150*/  FSEL R26, R27, -INF , P4 ;  /* 0xff8000001b1a7808 */ /* 0x000fe20002000000 */
[----:B------:R0:W-:Y:S06]  /*9160*/  BAR.ARV R176, 0x100 ;  /* 0x000400b00000751d */ /* 0x0001ec0000002000 */
        /* <DEDUP_REMOVED lines=63> */
[----:B------:R-:W-:Y:S02]  /*9560*/  FSEL R71, R71, -INF , P3 ;  /* 0xff80000047477808 */ /* 0x000fe40001800000 */
[----:B------:R-:W-:Y:S02]  /*9570*/  FMNMX.FTZ R8, R115, R8, !PT ;  /* 0x0000000873087209 */ /* 0x000fe40007810000 */
[----:B------:R-:W-:Y:S02]  /*9580*/  ISETP.GT.AND P3, PT, R3, RZ, PT ;  /* 0x000000ff0300720c */ /* 0x000fe40003f64270 */
[----:B------:R-:W-:Y:S02]  /*9590*/  FMNMX.FTZ R5, R71, R8, !PT ;  /* 0x0000000847057209 */ /* 0x000fe40007810000 */
[C---:B------:R-:W-:Y:S02]  /*95a0*/  ISETP.GT.AND P4, PT, R3.reuse, 0x1, PT ;  /* 0x000000010300780c */ /* 0x040fe40003f84270 */
[----:B------:R-:W-:Y:S01]  /*95b0*/  ISETP.GT.AND P2, PT, R3, 0x8, PT ;  /* 0x000000080300780c */ /* 0x000fe20003f44270 */
[----:B------:R-:W3:Y:S01]  /*95c0*/  SHFL.BFLY PT, R8, R5, 0x2, 0x1f ;  /* 0x0c401f0005087f89 */ /* 0x000ee200000e0000 */
[----:B------:R-:W-:-:S02]  /*95d0*/  FSEL R9, R24, -INF , P3 ;  /* 0xff80000018097808 */ /* 0x000fc40001800000 */
[----:B------:R-:W-:Y:S02]  /*95e0*/  FSEL R25, R25, -INF , P4 ;  /* 0xff80000019197808 */ /* 0x000fe40002000000 */
[----:B------:R-:W-:Y:S02]  /*95f0*/  ISETP.GT.AND P3, PT, R3, 0x9, PT ;  /* 0x000000090300780c */ /* 0x000fe40003f64270 */
[----:B------:R-:W-:Y:S02]  /*9600*/  FMNMX.FTZ R4, R9, R25, !PT ;  /* 0x0000001909047209 */ /* 0x000fe40007810000 */
[----:B------:R-:W-:Y:S02]  /*9610*/  FSEL R29, R29, -INF , P3 ;  /* 0xff8000001d1d7808 */ /* 0x000fe40001800000 */
[----:B------:R-:W-:-:S04]  /*9620*/  ISETP.GT.AND P3, PT, R3, 0x11, PT ;  /* 0x000000110300780c */ /* 0x000fc80003f64270 */
[----:B------:R-:W-:Y:S02]  /*9630*/  FSEL R33, R33, -INF , P3 ;  /* 0xff80000021217808 */ /* 0x000fe40001800000 */
[----:B------:R-:W-:-:S04]  /*9640*/  ISETP.GT.AND P3, PT, R3, 0x19, PT ;  /* 0x000000190300780c */ /* 0x000fc80003f64270 */
[----:B------:R-:W-:Y:S02]  /*9650*/  FSEL R37, R37, -INF , P3 ;  /* 0xff80000025257808 */ /* 0x000fe40001800000 */
[----:B------:R-:W-:Y:S02]  /*9660*/  ISETP.GT.AND P3, PT, R3, 0x21, PT ;  /* 0x000000210300780c */ /* 0x000fe40003f64270 */
[----:B---3--:R-:W-:Y:S02]  /*9670*/  FMNMX.FTZ R27, R5, R8, !PT ;  /* 0x00000008051b7209 */ /* 0x008fe40007810000 */
[----:B------:R-:W-:Y:S02]  /*9680*/  FSEL R41, R41, -INF , P3 ;  /* 0xff80000029297808 */ /* 0x000fe40001800000 */
[----:B------:R-:W-:Y:S01]  /*9690*/  ISETP.GT.AND P3, PT, R3, 0x29, PT ;  /* 0x000000290300780c */ /* 0x000fe20003f64270 */
[----:B------:R-:W3:Y:S03]  /*96a0*/  SHFL.BFLY PT, R8, R27, 0x1, 0x1f ;  /* 0x0c201f001b087f89 */ /* 0x000ee600000e0000 */
        /* <DEDUP_REMOVED lines=11> */
[----:B------:R-:W-:Y:S01]  /*9760*/  FMUL.FTZ R5, R8, R0 ;  /* 0x0000000008057220 */ /* 0x000fe20000410000 */
[----:B------:R-:W-:-:S02]  /*9770*/  FMNMX.FTZ R4, R27, R4, !PT ;  /* 0x000000041b047209 */ /* 0x000fc40007810000 */
[----:B------:R-:W-:Y:S02]  /*9780*/  FSEL R31, R32, -INF , P2 ;  /* 0xff800000201f7808 */ /* 0x000fe40001000000 */
[----:B------:R-:W-:Y:S02]  /*9790*/  FMNMX.FTZ R4, R29, R4, !PT ;  /* 0x000000041d047209 */ /* 0x000fe40007810000 */
[----:B------:R-:W-:Y:S02]  /*97a0*/  ISETP.GT.AND P2, PT, R3, 0x18, PT ;  /* 0x000000180300780c */ /* 0x000fe40003f44270 */
[----:B------:R-:W-:Y:S02]  /*97b0*/  FMNMX.FTZ R4, R31, R4, !PT ;  /* 0x000000041f047209 */ /* 0x000fe40007810000 */
[----:B------:R-:W-:Y:S02]  /*97c0*/  FSEL R35, R36, -INF , P2 ;  /* 0xff80000024237808 */ /* 0x000fe40001000000 */
[----:B------:R-:W-:-:S02]  /*97d0*/  FMNMX.FTZ R24, R33, R4, !PT ;  /* 0x0000000421187209 */ /* 0x000fc40007810000 */
[----:B------:R-:W-:Y:S02]  /*97e0*/  FSETP.NEU.FTZ.AND P4, PT, R8, -INF , PT ;  /* 0xff8000000800780b */ /* 0x000fe40003f9d000 */
[----:B------:R-:W-:Y:S02]  /*97f0*/  ISETP.GT.AND P2, PT, R3, 0x20, PT ;  /* 0x000000200300780c */ /* 0x000fe40003f44270 */
[----:B------:R-:W-:Y:S02]  /*9800*/  FMNMX.FTZ R24, R35, R24, !PT ;  /* 0x0000001823187209 */ /* 0x000fe40007810000 */
[----:B------:R-:W-:Y:S02]  /*9810*/  FSEL R34, R5, RZ, P4 ;  /* 0x000000ff05227208 */ /* 0x000fe40002000000 */
[----:B------:R-:W-:Y:S02]  /*9820*/  FSEL R39, R40, -INF , P2 ;  /* 0xff80000028277808 */ /* 0x000fe40001000000 */
[----:B------:R-:W-:Y:S01]  /*9830*/  FMNMX.FTZ R24, R37, R24, !PT ;  /* 0x0000001825187209 */ /* 0x000fe20007810000 */
[-CC-:B------:R-:W-:Y:S01]  /*9840*/  FFMA.FTZ R26, R26, R0.reuse, -R34.reuse ;  /* 0x000000001a1a7223 */ /* 0x180fe20000010822 */
[----:B------:R-:W-:Y:S01]  /*9850*/  ISETP.GT.AND P2, PT, R3, 0x28, PT ;  /* 0x000000280300780c */ /* 0x000fe20003f44270 */
[--C-:B------:R-:W-:Y:S01]  /*9860*/  FFMA.FTZ R201, R73, R0, -R34.reuse ;  /* 0x0000000049c97223 */ /* 0x100fe20000010822 */
[----:B------:R-:W-:Y:S01]  /*9870*/  FMNMX.FTZ R24, R39, R24, !PT ;  /* 0x0000001827187209 */ /* 0x000fe20007810000 */
[----:B------:R3:W-:Y:S01]  /*9880*/  MUFU.EX2 R4, R26 ;  /* 0x0000001a00047308 */ /* 0x0007e20000000800 */
[----:B------:R-:W-:Y:S01]  /*9890*/  FSEL R43, R44, -INF , P2 ;  /* 0xff8000002c2b7808 */ /* 0x000fe20001000000 */
[-CC-:B------:R-:W-:Y:S01]  /*98a0*/  FFMA.FTZ R203, R75, R0.reuse, -R34.reuse ;  /* 0x000000004bcb7223 */ /* 0x180fe20000010822 */
[----:B------:R-:W-:Y:S01]  /*98b0*/  ISETP.GT.AND P2, PT, R3, 0x30, PT ;  /* 0x000000300300780c */ /* 0x000fe20003f44270 */
[-CC-:B------:R-:W-:Y:S01]  /*98c0*/  FFMA.FTZ R77, R77, R0.reuse, -R34.reuse ;  /* 0x000000004d4d7223 */ /* 0x180fe20000010822 */
[----:B------:R-:W-:Y:S01]  /*98d0*/  FSEL R61, R61, -INF , P3 ;  /* 0xff8000003d3d7808 */ /* 0x000fe20001800000 */
[--C-:B------:R-:W-:Y:S01]  /*98e0*/  FFMA.FTZ R153, R79, R0, -R34.reuse ;  /* 0x000000004f997223 */ /* 0x100fe20000010822 */
[----:B------:R-:W-:Y:S01]  /*98f0*/  FSEL R47, R48, -INF , P2 ;  /* 0xff800000302f7808 */ /* 0x000fe20001000000 */
[----:B------:R-:W4:Y:S01]  /*9900*/  MUFU.EX2 R201, R201 ;  /* 0x000000c900c97308 */ /* 0x000f220000000800 */
[----:B---3--:R-:W-:Y:S01]  /*9910*/  FMNMX.FTZ R26, R41, R24, !PT ;  /* 0x00000018291a7209 */ /* 0x008fe20007810000 */
[-CC-:B------:R-:W-:Y:S01]  /*9920*/  FFMA.FTZ R81, R81, R0.reuse, -R34.reuse ;  /* 0x0000000051517223 */ /* 0x180fe20000010822 */
[----:B------:R-:W-:Y:S01]  /*9930*/  ISETP.GT.AND P2, PT, R3, 0x38, PT ;  /* 0x000000380300780c */ /* 0x000fe20003f44270 */
[--C-:B------:R-:W-:Y:S01]  /*9940*/  FFMA.FTZ R155, R83, R0, -R34.reuse ;  /* 0x00000000539b7223 */ /* 0x100fe20000010822 */
[----:B------:R-:W-:Y:S01]  /*9950*/  FMNMX.FTZ R26, R43, R26, !PT ;  /* 0x0000001a2b1a7209 */ /* 0x000fe20007810000 */
[--C-:B------:R-:W-:Y:S01]  /*9960*/  FFMA.FTZ R85, R85, R0, -R34.reuse ;  /* 0x0000000055557223 */ /* 0x100fe20000010822 */
[----:B------:R-:W-:Y:S01]  /*9970*/  FSEL R51, R52, -INF , P2 ;  /* 0xff80000034337808 */ /* 0x000fe20001000000 */
[----:B------:R-:W-:Y:S01]  /*9980*/  MUFU.EX2 R203, R203 ;  /* 0x000000cb00cb7308 */ /* 0x000fe20000000800 */
[----:B------:R-:W-:Y:S01]  /*9990*/  FMNMX.FTZ R26, R45, R26, !PT ;  /* 0x0000001a2d1a7209 */ /* 0x000fe20007810000 */
[-CC-:B------:R-:W-:Y:S01]  /*99a0*/  FFMA.FTZ R157, R87, R0.reuse, -R34.reuse ;  /* 0x00000000579d7223 */ /* 0x180fe20000010822 */
[----:B------:R-:W-:Y:S01]  /*99b0*/  ISETP.GT.AND P2, PT, R3, 0x40, PT ;  /* 0x000000400300780c */ /* 0x000fe20003f44270 */
[--C-:B------:R-:W-:Y:S01]  /*99c0*/  FFMA.FTZ R89, R89, R0, -R34.reuse ;  /* 0x0000000059597223 */ /* 0x100fe20000010822 */
[----:B------:R-:W-:Y:S01]  /*99d0*/  FMNMX.FTZ R26, R47, R26, !PT ;  /* 0x0000001a2f1a7209 */ /* 0x000fe20007810000 */
[----:B------:R-:W-:Y:S01]  /*99e0*/  FFMA.FTZ R91, R91, R0, -R34 ;  /* 0x000000005b5b7223 */ /* 0x000fe20000010822 */
[----:B------:R-:W-:Y:S01]  /*99f0*/  FSEL R55, R56, -INF , P2 ;  /* 0xff80000038377808 */ /* 0x000fe20001000000 */
[----:B------:R-:W-:Y:S01]  /*9a00*/  MUFU.EX2 R24, R77 ;  /* 0x0000004d00187308 */ /* 0x000fe20000000800 */
[----:B------:R-:W-:Y:S01]  /*9a10*/  FMNMX.FTZ R28, R49, R26, !PT ;  /* 0x0000001a311c7209 */ /* 0x000fe20007810000 */
[----:B----4-:R-:W-:Y:S01]  /*9a20*/  FADD.FTZ R48, R201, R4 ;  /* 0x00000004c9307221 */ /* 0x010fe20000010000 */
        /* <DEDUP_REMOVED lines=11> */
[--C-:B------:R-:W-:Y:S01]  /*9ae0*/  FFMA.FTZ R101, R101, R0, -R34.reuse ;  /* 0x0000000065657223 */ /* 0x100fe20000010822 */
[----:B------:R-:W-:Y:S01]  /*9af0*/  ISETP.GT.AND P3, PT, R3, 0x51, PT ;  /* 0x000000510300780c */ /* 0x000fe20003f64270 */
[----:B------:R-:W-:Y:S01]  /*9b00*/  MUFU.EX2 R26, R81 ;  /* 0x00000051001a7308 */ /* 0x000fe20000000800 */
[----:B------:R-:W-:Y:S01]  /*9b10*/  FMNMX.FTZ R30, R57, R28, !PT ;  /* 0x0000001c391e7209 */ /* 0x000fe20007810000 */
[-CC-:B------:R-:W-:Y:S01]  /*9b20*/  FFMA.FTZ R103, R103, R0.reuse, -R34.reuse ;  /* 0x0000000067677223 */ /* 0x180fe20000010822 */
[----:B------:R-:W-:Y:S01]  /*9b30*/  FSEL R63, R64, -INF , P2 ;  /* 0xff800000403f7808 */ /* 0x000fe20001000000 */
        /* <DEDUP_REMOVED lines=10> */
[-CC-:B------:R-:W-:Y:S01]  /*9be0*/  FFMA.FTZ R113, R113, R0.reuse, -R34.reuse ;  /* 0x0000000071717223 */ /* 0x180fe20000010822 */
[----:B------:R-:W-:Y:S01]  /*9bf0*/  ISETP.GT.AND P3, PT, R3, 0x59, PT ;  /* 0x000000590300780c */ /* 0x000fe20003f64270 */
[----:B------:R-:W-:Y:S01]  /*9c00*/  MUFU.EX2 R28, R85 ;  /* 0x00000055001c7308 */ /* 0x000fe20000000800 */
[----:B------:R-:W-:Y:S01]  /*9c10*/  FSEL R67, R68, -INF , P2 ;  /* 0xff80000044437808 */ /* 0x000fe20001000000 */
[--C-:B------:R-:W-:Y:S01]  /*9c20*/  FFMA.FTZ R115, R115, R0, -R34.reuse ;  /* 0x0000000073737223 */ /* 0x100fe20000010822 */
[----:B------:R-:W-:Y:S01]  /*9c30*/  FMNMX.FTZ R30, R65, R30, !PT ;  /* 0x0000001e411e7209 */ /* 0x000fe20007810000 */
[----:B------:R-:W-:Y:S01]  /*9c40*/  FFMA.FTZ R34, R71, R0, -R34 ;  /* 0x0000000047227223 */ /* 0x000fe20000010822 */
[----:B------:R-:W-:-:S02]  /*9c50*/  FSEL R69, R69, -INF , P3 ;  /* 0xff80000045457808 */ /* 0x000fc40001800000 */
[----:B------:R-:W-:Y:S01]  /*9c60*/  FMNMX.FTZ R30, R67, R30, !PT ;  /* 0x0000001e431e7209 */ /* 0x000fe20007810000 */
[----:B------:R-:W-:Y:S01]  /*9c70*/  MUFU.EX2 R157, R157 ;  /* 0x0000009d009d7308 */ /* 0x000fe20000000800 */
[----:B------:R-:W-:Y:S02]  /*9c80*/  F2FP.F16.F32.PACK_AB R201, R4, R201 ;  /* 0x000000c904c9723e */ /* 0x000fe400000000ff */
[----:B------:R-:W-:-:S05]  /*9c90*/  FMNMX.FTZ R30, R69, R30, !PT ;  /* 0x0000001e451e7209 */ /* 0x000fca0007810000 */
[----:B------:R-:W3:Y:S01]  /*9ca0*/  SHFL.BFLY PT, R3, R30, 0x2, 0x1f ;  /* 0x0c401f001e037f89 */ /* 0x000ee200000e0000 */
[----:B------:R-:W-:Y:S08]  /*9cb0*/  MUFU.EX2 R32, R89 ;  /* 0x0000005900207308 */ /* 0x000ff00000000800 */
[----:B------:R-:W-:Y:S08]  /*9cc0*/  MUFU.EX2 R91, R91 ;  /* 0x0000005b005b7308 */ /* 0x000ff00000000800 */
[----:B------:R-:W4:Y:S01]  /*9cd0*/  MUFU.EX2 R36, R93 ;  /* 0x0000005d00247308 */ /* 0x000f220000000800 */
[----:B---3--:R-:W-:-:S07]  /*9ce0*/  FMNMX.FTZ R3, R30, R3, !PT ;  /* 0x000000031e037209 */ /* 0x008fce0007810000 */
[----:B------:R-:W-:Y:S01]  /*9cf0*/  MUFU.EX2 R95, R95 ;  /* 0x0000005f005f7308 */ /* 0x000fe20000000800 */
[----:B------:R-:W3:Y:S07]  /*9d00*/  SHFL.BFLY PT, R30, R3, 0x1, 0x1f ;  /* 0x0c201f00031e7f89 */ /* 0x000eee00000e0000 */
[----:B------:R-:W1:Y:S01]  /*9d10*/  MUFU.EX2 R38, R97 ;  /* 0x0000006100267308 */ /* 0x000e620000000800 */
[----:B----4-:R-:W-:-:S07]  /*9d20*/  F2FP.F16.F32.PACK_AB R159, R36, R91 ;  /* 0x0000005b249f723e */ /* 0x010fce00000000ff */
[----:B------:R-:W-:Y:S08]  /*9d30*/  MUFU.EX2 R99, R99 ;  /* 0x0000006300637308 */ /* 0x000ff00000000800 */
[----:B------:R-:W-:Y:S01]  /*9d40*/  MUFU.EX2 R40, R101 ;  /* 0x0000006500287308 */ /* 0x000fe20000000800 */
[----:B-1----:R-:W-:Y:S02]  /*9d50*/  F2FP.F16.F32.PACK_AB R161, R38, R95 ;  /* 0x0000005f26a1723e */ /* 0x002fe400000000ff */
[----:B---3--:R-:W-:-:S04]  /*9d60*/  FMNMX.FTZ R5, R3, R30, !PT ;  /* 0x0000001e03057209 */ /* 0x008fc80007810000 */
[C---:B------:R-:W-:Y:S01]  /*9d70*/  FSETP.NEU.FTZ.AND P2, PT, R5.reuse, -INF , PT ;  /* 0xff8000000500780b */ /* 0x040fe20003f5d000 */
[-C--:B------:R-:W-:Y:S01]  /*9d80*/  FMUL.FTZ R3, R5, R0.reuse ;  /* 0x0000000005037220 */ /* 0x080fe20000410000 */
[----:B------:R-:W-:Y:S04]  /*9d90*/  MUFU.EX2 R103, R103 ;  /* 0x0000006700677308 */ /* 0x000fe80000000800 */
[----:B------:R-:W-:Y:S01]  /*9da0*/  FSEL R30, R3, RZ, P2 ;  /* 0x000000ff031e7208 */ /* 0x000fe20001000000 */
[----:B------:R-:W-:Y:S01]  /*9db0*/  FADD.FTZ R3, R203, R48 ;  /* 0x00000030cb037221 */ /* 0x000fe20000010000 */
[C---:B------:R-:W-:Y:S02]  /*9dc0*/  F2FP.F16.F32.PACK_AB R203, R24.reuse, R203 ;  /* 0x000000cb18cb723e */ /* 0x040fe400000000ff */
[----:B------:R-:W-:Y:S01]  /*9dd0*/  MUFU.EX2 R42, R105 ;  /* 0x00000069002a7308 */ /* 0x000fe20000000800 */
[-CC-:B------:R-:W-:Y:S01]  /*9de0*/  FFMA.FTZ R9, R9, R0.reuse, -R30.reuse ;  /* 0x0000000009097223 */ /* 0x180fe2000001081e */
[-CC-:B------:R-:W-:Y:S01]  /*9df0*/  FFMA.FTZ R25, R25, R0.reuse, -R30.reuse ;  /* 0x0000000019197223 */ /* 0x180fe2000001081e */
[-CC-:B------:R-:W-:Y:S01]  /*9e00*/  FFMA.FTZ R27, R27, R0.reuse, -R30.reuse ;  /* 0x000000001b1b7223 */ /* 0x180fe2000001081e */
[-CC-:B------:R-:W-:Y:S01]  /*9e10*/  FFMA.FTZ R29, R29, R0.reuse, -R30.reuse ;  /* 0x000000001d1d7223 */ /* 0x180fe2000001081e */
[-CC-:B------:R-:W-:Y:S01]  /*9e20*/  FFMA.FTZ R31, R31, R0.reuse, -R30.reuse ;  /* 0x000000001f1f7223 */ /* 0x180fe2000001081e */
[-CC-:B------:R-:W-:Y:S01]  /*9e30*/  FFMA.FTZ R33, R33, R0.reuse, -R30.reuse ;  /* 0x0000000021217223 */ /* 0x180fe2000001081e */
[----:B------:R-:W-:Y:S01]  /*9e40*/  FADD.FTZ R48, R24, R3 ;  /* 0x0000000318307221 */ /* 0x000fe20000010000 */
[----:B------:R-:W-:Y:S01]  /*9e50*/  MUFU.EX2 R9, R9 ;  /* 0x0000000900097308 */ /* 0x000fe20000000800 */
[-CC-:B------:R-:W-:Y:S01]  /*9e60*/  FFMA.FTZ R35, R35, R0.reuse, -R30.reuse ;  /* 0x0000000023237223 */ /* 0x180fe2000001081e */
[-C--:B------:R-:W-:Y:S01]  /*9e70*/  FFMA.FTZ R37, R37, R0.reuse, -R30 ;  /* 0x0000000025257223 */ /* 0x080fe2000001081e */
[----:B------:R-:W-:Y:S01]  /*9e80*/  FADD.FTZ R3, R153, R48 ;  /* 0x0000003099037221 */ /* 0x000fe20000010000 */
[-CC-:B------:R-:W-:Y:S01]  /*9e90*/  FFMA.FTZ R39, R39, R0.reuse, -R30.reuse ;  /* 0x0000000027277223 */ /* 0x180fe2000001081e */
[-CC-:B------:R-:W-:Y:S01]  /*9ea0*/  FFMA.FTZ R41, R41, R0.reuse, -R30.reuse ;  /* 0x0000000029297223 */ /* 0x180fe2000001081e */
[-CC-:B------:R-:W-:Y:S01]  /*9eb0*/  FFMA.FTZ R43, R43, R0.reuse, -R30.reuse ;  /* 0x000000002b2b7223 */ /* 0x180fe2000001081e */
[----:B------:R-:W-:Y:S01]  /*9ec0*/  FADD.FTZ R50, R26, R3 ;  /* 0x000000031a327221 */ /* 0x000fe20000010000 */
[----:B------:R1:W3:Y:S01]  /*9ed0*/  MUFU.EX2 R200, R25 ;  /* 0x0000001900c87308 */ /* 0x0002e20000000800 */
[-CC-:B------:R-:W-:Y:S01]  /*9ee0*/  FFMA.FTZ R45, R45, R0.reuse, -R30.reuse ;  /* 0x000000002d2d7223 */ /* 0x180fe2000001081e */
[-CC-:B------:R-:W-:Y:S01]  /*9ef0*/  FFMA.FTZ R47, R47, R0.reuse, -R30.reuse ;  /* 0x000000002f2f7223 */ /* 0x180fe2000001081e */
[-CC-:B------:R-:W-:Y:S01]  /*9f00*/  FFMA.FTZ R49, R49, R0.reuse, -R30.reuse ;  /* 0x0000000031317223 */ /* 0x180fe2000001081e */
[-CC-:B------:R-:W-:Y:S01]  /*9f10*/  FFMA.FTZ R51, R51, R0.reuse, -R30.reuse ;  /* 0x0000000033337223 */ /* 0x180fe2000001081e */
[-CC-:B------:R-:W-:Y:S01]  /*9f20*/  FFMA.FTZ R53, R53, R0.reuse, -R30.reuse ;  /* 0x0000000035357223 */ /* 0x180fe2000001081e */
[-CC-:B------:R-:W-:Y:S01]  /*9f30*/  FFMA.FTZ R55, R55, R0.reuse, -R30.reuse ;  /* 0x0000000037377223 */ /* 0x180fe2000001081e */
[-C--:B------:R-:W-:Y:S01]  /*9f40*/  FFMA.FTZ R57, R57, R0.reuse, -R30 ;  /* 0x0000000039397223 */ /* 0x080fe2000001081e */
[----:B------:R-:W4:Y:S01]  /*9f50*/  MUFU.EX2 R27, R27 ;  /* 0x0000001b001b7308 */ /* 0x000f220000000800 */
[----:B-1----:R-:W-:Y:S01]  /*9f60*/  FADD.FTZ R25, R155, R50 ;  /* 0x000000329b197221 */ /* 0x002fe20000010000 */
[-CC-:B------:R-:W-:Y:S01]  /*9f70*/  FFMA.FTZ R59, R59, R0.reuse, -R30.reuse ;  /* 0x000000003b3b7223 */ /* 0x180fe2000001081e */
[-CC-:B------:R-:W-:Y:S01]  /*9f80*/  FFMA.FTZ R61, R61, R0.reuse, -R30.reuse ;  /* 0x000000003d3d7223 */ /* 0x180fe2000001081e */
[-CC-:B------:R-:W-:Y:S01]  /*9f90*/  FFMA.FTZ R63, R63, R0.reuse, -R30.reuse ;  /* 0x000000003f3f7223 */ /* 0x180fe2000001081e */
[----:B------:R-:W-:Y:S01]  /*9fa0*/  FADD.FTZ R50, R28, R25 ;  /* 0x000000191c327221 */ /* 0x000fe20000010000 */
[-CC-:B------:R-:W-:Y:S01]  /*9fb0*/  FFMA.FTZ R65, R65, R0.reuse, -R30.reuse ;  /* 0x0000000041417223 */ /* 0x180fe2000001081e */
[-C--:B------:R-:W-:Y:S01]  /*9fc0*/  FFMA.FTZ R67, R67, R0.reuse, -R30 ;  /* 0x0000000043437223 */ /* 0x080fe2000001081e */
[----:B------:R1:W2:Y:S01]  /*9fd0*/  MUFU.EX2 R202, R29 ;  /* 0x0000001d00ca7308 */ /* 0x0002a20000000800 */
[----:B---3--:R-:W-:Y:S01]  /*9fe0*/  FADD.FTZ R48, R9, R200 ;  /* 0x000000c809307221 */ /* 0x008fe20000010000 */
[----:B------:R-:W-:Y:S01]  /*9ff0*/  FFMA.FTZ R30, R69, R0, -R30 ;  /* 0x00000000451e7223 */ /* 0x000fe2000001081e */
[----:B------:R-:W-:-:S02]  /*a000*/  F2FP.F16.F32.PACK_AB R200, R200, R9 ;  /* 0x00000009c8c8723e */ /* 0x000fc400000000ff */
[----:B------:R-:W-:Y:S02]  /*a010*/  F2FP.F16.F32.PACK_AB R153, R26, R153 ;  /* 0x000000991a99723e */ /* 0x000fe400000000ff */
[----:B------:R-:W-:Y:S01]  /*a020*/  F2FP.F16.F32.PACK_AB R155, R28, R155 ;  /* 0x0000009b1c9b723e */ /* 0x000fe200000000ff */
[----:B------:R-:W3:Y:S01]  /*a030*/  MUFU.EX2 R31, R31 ;  /* 0x0000001f001f7308 */ /* 0x000ee20000000800 */
[----:B----4-:R-:W-:Y:S01]  /*a040*/  FADD.FTZ R3, R27, R48 ;  /* 0x000000301b037221 */ /* 0x010fe20000010000 */
[----:B-1----:R-:W-:Y:S01]  /*a050*/  FADD.FTZ R29, R157, R50 ;  /* 0x000000329d1d7221 */ /* 0x002fe20000010000 */
[----:B------:R-:W-:Y:S02]  /*a060*/  F2FP.F16.F32.PACK_AB R157, R32, R157 ;  /* 0x0000009d209d723e */ /* 0x000fe400000000ff */
[----:B------:R-:W-:Y:S01]  /*a070*/  F2FP.F16.F32.PACK_AB R163, R40, R99 ;  /* 0x0000006328a3723e */ /* 0x000fe200000000ff */
[----:B------:R-:W-:Y:S01]  /*a080*/  FADD.FTZ R50, R32, R29 ;  /* 0x0000001d20327221 */ /* 0x000fe20000010000 */
[----:B------:R-:W-:Y:S01]  /*a090*/  F2FP.F16.F32.PACK_AB R165, R42, R103 ;  /* 0x000000672aa5723e */ /* 0x000fe200000000ff */
[----:B------:R-:W1:Y:S01]  /*a0a0*/  MUFU.EX2 R152, R33 ;  /* 0x0000002100987308 */ /* 0x000e620000000800 */
[----:B--2---:R-:W-:Y:S01]  /*a0b0*/  FADD.FTZ R48, R202, R3 ;  /* 0x00000003ca307221 */ /* 0x004fe20000010000 */
[----:B------:R-:W-:-:S02]  /*a0c0*/  @!P1 VIADD R3, R21, 0x22840 ;  /* 0x0002284015039836 */ /* 0x000fc40000000000 */
[----:B------:R-:W-:Y:S01]  /*a0d0*/  FADD.FTZ R29, R91, R50 ;  /* 0x000000325b1d7221 */ /* 0x000fe20000010000 */
[----:B------:R-:W-:Y:S02]  /*a0e0*/  F2FP.F16.F32.PACK_AB R202, R202, R27 ;  /* 0x0000001bcaca723e */ /* 0x000fe400000000ff */
[----:B------:R-:W-:Y:S01]  /*a0f0*/  @!P1 PRMT R3, RZ, 0x654, R3 ;  /* 0x00000654ff039816 */ /* 0x000fe20000000003 */
[----:B------:R-:W2:Y:S01]  /*a100*/  MUFU.EX2 R35, R35 ;  /* 0x0000002300237308 */ /* 0x000ea20000000800 */
[----:B---3--:R-:W-:Y:S01]  /*a110*/  FADD.FTZ R25, R31, R48 ;  /* 0x000000301f197221 */ /* 0x008fe20000010000 */
[----:B------:R-:W-:Y:S01]  /*a120*/  FADD.FTZ R50, R36, R29 ;  /* 0x0000001d24327221 */ /* 0x000fe20000010000 */
[----:B------:R3:W-:Y:S05]  /*a130*/  @!P1 SYNCS.ARRIVE.TRANS64.RED.A1T0 RZ, [R3+URZ], RZ ;  /* 0x000000ff03ff99a7 */ /* 0x0007ea000810043f */
[----:B------:R-:W4:Y:S01]  /*a140*/  MUFU.EX2 R154, R37 ;  /* 0x00000025009a7308 */ /* 0x000f220000000800 */
[C---:B-1----:R-:W-:Y:S01]  /*a150*/  FADD.FTZ R48, R152.reuse, R25 ;  /* 0x0000001998307221 */ /* 0x042fe20000010000 */
[----:B------:R-:W-:-:S06]  /*a160*/  F2FP.F16.F32.PACK_AB R152, R152, R31 ;  /* 0x0000001f9898723e */ /* 0x000fcc00000000ff */
[----:B------:R-:W3:Y:S01]  /*a170*/  MUFU.EX2 R39, R39 ;  /* 0x0000002700277308 */ /* 0x000ee20000000800 */
[----:B--2---:R-:W-:-:S07]  /*a180*/  FADD.FTZ R25, R35, R48 ;  /* 0x0000003023197221 */ /* 0x004fce0000010000 */
[----:B------:R-:W1:Y:S01]  /*a190*/  MUFU.EX2 R156, R41 ;  /* 0x00000029009c7308 */ /* 0x000e620000000800 */
[C---:B----4-:R-:W-:Y:S01]  /*a1a0*/  FADD.FTZ R48, R154.reuse, R25 ;  /* 0x000000199a307221 */ /* 0x050fe20000010000 */
[----:B------:R-:W-:Y:S01]  /*a1b0*/  FADD.FTZ R25, R95, R50 ;  /* 0x000000325f197221 */ /* 0x000fe20000010000 */
[----:B------:R-:W-:-:S03]  /*a1c0*/  F2FP.F16.F32.PACK_AB R154, R154, R35 ;  /* 0x000000239a9a723e */ /* 0x000fc600000000ff */
[----:B------:R-:W-:Y:S02]  /*a1d0*/  FADD.FTZ R50, R38, R25 ;  /* 0x0000001926327221 */ /* 0x000fe40000010000 */
[----:B------:R-:W2:Y:S01]  /*a1e0*/  MUFU.EX2 R43, R43 ;  /* 0x0000002b002b7308 */ /* 0x000ea20000000800 */
[----:B---3--:R-:W-:Y:S01]  /*a1f0*/  FADD.FTZ R3, R39, R48 ;  /* 0x0000003027037221 */ /* 0x008fe20000010000 */
[----:B------:R-:W-:-:S04]  /*a200*/  FADD.FTZ R25, R99, R50 ;  /* 0x0000003263197221 */ /* 0x000fc80000010000 */
[----:B------:R-:W-:Y:S02]  /*a210*/  FADD.FTZ R50, R40, R25 ;  /* 0x0000001928327221 */ /* 0x000fe40000010000 */
[----:B------:R-:W3:Y:S01]  /*a220*/  MUFU.EX2 R158, R45 ;  /* 0x0000002d009e7308 */ /* 0x000ee20000000800 */
[C---:B-1----:R-:W-:Y:S01]  /*a230*/  FADD.FTZ R48, R156.reuse, R3 ;  /* 0x000000039c307221 */ /* 0x042fe20000010000 */
[----:B------:R-:W-:Y:S01]  /*a240*/  FADD.FTZ R25, R103, R50 ;  /* 0x0000003267197221 */ /* 0x000fe20000010000 */
[----:B------:R-:W-:-:S03]  /*a250*/  F2FP.F16.F32.PACK_AB R156, R156, R39 ;  /* 0x000000279c9c723e */ /* 0x000fc600000000ff */
[----:B------:R-:W-:Y:S02]  /*a260*/  FADD.FTZ R24, R42, R25 ;  /* 0x000000192a187221 */ /* 0x000fe40000010000 */
        /* <DEDUP_REMOVED lines=23> */
[----:B--2---:R-:W-:-:S07]  /*a3e0*/  FADD.FTZ R3, R59, R4 ;  /* 0x000000043b037221 */ /* 0x004fce0000010000 */
[----:B------:R-:W2:Y:S01]  /*a3f0*/  MUFU.EX2 R111, R111 ;  /* 0x0000006f006f7308 */ /* 0x000ea20000000800 */
[C---:B---3--:R-:W-:Y:S01]  /*a400*/  FADD.FTZ R24, R44.reuse, R25 ;  /* 0x000000192c187221 */ /* 0x048fe20000010000 */
[----:B------:R-:W-:-:S06]  /*a410*/  F2FP.F16.F32.PACK_AB R167, R44, R107 ;  /* 0x0000006b2ca7723e */ /* 0x000fcc00000000ff */
[----:B------:R-:W3:Y:S01]  /*a420*/  MUFU.EX2 R63, R63 ;  /* 0x0000003f003f7308 */ /* 0x000ee20000000800 */
[C---:B-1----:R-:W-:Y:S01]  /*a430*/  FADD.FTZ R4, R166.reuse, R3 ;  /* 0x00000003a6047221 */ /* 0x042fe20000010000 */
[----:B------:R-:W-:-:S06]  /*a440*/  F2FP.F16.F32.PACK_AB R166, R166, R59 ;  /* 0x0000003ba6a6723e */ /* 0x000fcc00000000ff */
[----:B------:R-:W1:Y:S01]  /*a450*/  MUFU.EX2 R46, R113 ;  /* 0x00000071002e7308 */ /* 0x000e620000000800 */
[----:B--2---:R-:W-:-:S07]  /*a460*/  FADD.FTZ R25, R111, R24 ;  /* 0x000000186f197221 */ /* 0x004fce0000010000 */
[----:B------:R-:W2:Y:S01]  /*a470*/  MUFU.EX2 R168, R65 ;  /* 0x0000004100a87308 */ /* 0x000ea20000000800 */
[----:B---3--:R-:W-:-:S07]  /*a480*/  FADD.FTZ R9, R63, R4 ;  /* 0x000000043f097221 */ /* 0x008fce0000010000 */
[----:B------:R-:W3:Y:S01]  /*a490*/  MUFU.EX2 R115, R115 ;  /* 0x0000007300737308 */ /* 0x000ee20000000800 */
[C---:B-1----:R-:W-:Y:S01]  /*a4a0*/  FADD.FTZ R24, R46.reuse, R25 ;  /* 0x000000192e187221 */ /* 0x042fe20000010000 */
[----:B------:R-:W-:-:S06]  /*a4b0*/  F2FP.F16.F32.PACK_AB R169, R46, R111 ;  /* 0x0000006f2ea9723e */ /* 0x000fcc00000000ff */
[----:B------:R-:W1:Y:S01]  /*a4c0*/  MUFU.EX2 R67, R67 ;  /* 0x0000004300437308 */ /* 0x000e620000000800 */
[C---:B--2---:R-:W-:Y:S01]  /*a4d0*/  FADD.FTZ R4, R168.reuse, R9 ;  /* 0x00000009a8047221 */ /* 0x044fe20000010000 */
[----:B------:R-:W-:-:S06]  /*a4e0*/  F2FP.F16.F32.PACK_AB R168, R168, R63 ;  /* 0x0000003fa8a8723e */ /* 0x000fcc00000000ff */
[----:B------:R-:W2:Y:S01]  /*a4f0*/  MUFU.EX2 R34, R34 ;  /* 0x0000002200227308 */ /* 0x000ea20000000800 */
[----:B---3--:R-:W-:-:S07]  /*a500*/  FADD.FTZ R25, R115, R24 ;  /* 0x0000001873197221 */ /* 0x008fce0000010000 */
[----:B------:R-:W3:Y:S01]  /*a510*/  MUFU.EX2 R30, R30 ;  /* 0x0000001e001e7308 */ /* 0x000ee20000000800 */
[----:B-1----:R-:W-:Y:S01]  /*a520*/  FADD.FTZ R9, R67, R4 ;  /* 0x0000000443097221 */ /* 0x002fe20000010000 */
[C---:B--2---:R-:W-:Y:S01]  /*a530*/  FADD.FTZ R3, R34.reuse, R25 ;  /* 0x0000001922037221 */ /* 0x044fe20000010000 */
[----:B------:R-:W-:Y:S02]  /*a540*/  F2FP.F16.F32.PACK_AB R171, R34, R115 ;  /* 0x0000007322ab723e */ /* 0x000fe400000000ff */
[C---:B---3--:R-:W-:Y:S01]  /*a550*/  FADD.FTZ R4, R30.reuse, R9 ;  /* 0x000000091e047221 */ /* 0x048fe20000010000 */
[----:B------:R-:W-:Y:S01]  /*a560*/  F2FP.F16.F32.PACK_AB R170, R30, R67 ;  /* 0x000000431eaa723e */ /* 0x000fe200000000ff */
[----:B0-----:R-:W-:Y:S06]  /*a570*/  @!P0 BRA `(.L_x_4949) ;  /* 0x0000000000048947 */ /* 0x001fec0003800000 */
[----:B------:R-:W-:Y:S01]  /*a580*/  BPT.TRAP 0x1 ;  /* 0x000000040000795c */ /* 0x000fe20000300000 */
.L_x_4949:
[----:B------:R0:W1:Y:S01]  /*a590*/  SYNCS.PHASECHK.TRANS64.TRYWAIT P2, [R21+URZ+0x22850], R72 ;  /* 0x02285048150075a7 */ /* 0x000062000804017f */
[----:B------:R-:W-:Y:S05]  /*a5a0*/  @!P0 BRA `(.L_x_4950) ;  /* 0x0000000000048947 */ /* 0x000fea0003800000 */
[----:B------:R-:W-:Y:S01]  /*a5b0*/  BPT.TRAP 0x1 ;  /* 0x000000040000795c */ /* 0x000fe20000300000 */
.L_x_4950:
[----:B------:R-:W-:Y:S04]  /*a5c0*/  BSSY B0, `(.L_x_4951) ;  /* 0x0000004000007945 */ /* 0x000fe80003800000 */
[----:B-1----:R-:W-:Y:S05]  /*a5d0*/  @P2 BRA `(.L_x_4952) ;  /* 0x0000000000082947 */ /* 0x002fea0003800000 */
[----:B------:R-:W1:Y:S02]  /*a5e0*/  SYNCS.PHASECHK.TRANS64.TRYWAIT P2, [R21+URZ+0x22850], R72 ;  /* 0x02285048150075a7 */ /* 0x000e64000804017f */
[----:B-1----:R-:W-:Y:S05]  /*a5f0*/  @!P2 BRA `(.L_x_4953) ;  /* 0x000001080098a947 */ /* 0x002fea0003800000 */
.L_x_4952:
[----:B------:R-:W-:Y:S05]  /*a600*/  BSYNC B0 ;  /* 0x0000000000007941 */ /* 0x000fea0003800000 */
.L_x_4951:
[----:B------:R-:W-:Y:S05]  /*a610*/  WARPSYNC.ALL ;  /* 0x0000000000007948 */ /* 0x000fea0003800000 */
[----:B------:R-:W-:Y:S01]  /*a620*/  VIADD R9, R18, 0x400 ;  /* 0x0000040012097836 */ /* 0x000fe20000000000 */
[----:B------:R2:W-:Y:S01]  /*a630*/  BAR.SYNC.DEFER_BLOCKING R177, 0x100 ;  /* 0x000400b10000751d */ /* 0x0005e20000010000 */
[----:B------:R-:W-:Y:S02]  /*a640*/  IMAD.MOV.U32 R173, RZ, RZ, 0x40000040 ;  /* 0x40000040ffad7424 */ /* 0x000fe400078e00ff */
[----:B------:R-:W-:Y:S01]  /*a650*/  IMAD.MOV.U32 R175, RZ, RZ, 0x40000040 ;  /* 0x40000040ffaf7424 */ /* 0x000fe200078e00ff */
[----:B------:R-:W-:Y:S01]  /*a660*/  SHF.R.U32.HI R9, RZ, 0x4, R9 ;  /* 0x00000004ff097819 */ /* 0x000fe20000011609 */
[----:B01----:R-:W-:Y:S01]  /*a670*/  @!P1 VIADD R21, R21, 0x22860 ;  /* 0x0002286015159836 */ /* 0x003fe20000000000 */
[----:B------:R-:W-:Y:S01]  /*a680*/  R2UR UR7, R173 ;  /* 0x00000000ad0772ca */ /* 0x000fe200000e0000 */
[----:B------:R-:W-:Y:S01]  /*a690*/  IMAD.MOV.U32 R173, RZ, RZ, 0x40000040 ;  /* 0x40000040ffad7424 */ /* 0x000fe200078e00ff */
[----:B------:R-:W-:Y:S01]  /*a6a0*/  LOP3.LUT R9, R9, 0x3fff, RZ, 0xc0, !PT ;  /* 0x00003fff09097812 */ /* 0x000fe200078ec0ff */
[----:B------:R-:W0:Y:S01]  /*a6b0*/  LDC R178, c[0x0][0x448] ;  /* 0x00011200ffb27b82 */ /* 0x000e220000000800 */
[----:B------:R-:W-:Y:S01]  /*a6c0*/  @!P1 PRMT R21, RZ, 0x654, R21 ;  /* 0x00000654ff159816 */ /* 0x000fe20000000015 */
[----:B------:R-:W-:Y:S01]  /*a6d0*/  VIADD R216, R216, 0xfffffffe ;  /* 0xfffffffed8d87836 */ /* 0x000fe20000000000 */
[----:B------:R-:W-:Y:S01]  /*a6e0*/  LOP3.LUT R9, R9, 0x3000000, RZ, 0xfc, !PT ;  /* 0x0300000009097812 */ /* 0x000fe200078efcff */
[----:B------:R-:W-:Y:S01]  /*a6f0*/  ULDC UR42, c[0x0][0x988] ;  /* 0x00026200002a7ab9 */ /* 0x000fe20000000800 */
[----:B------:R-:W-:-:S03]  /*a700*/  ULDC UR43, c[0x0][0x988] ;  /* 0x00026200002b7ab9 */ /* 0x000fc60000000800 */
[----:B------:R-:W-:-:S04]  /*a710*/  IMAD R172, R19, 0xc00, R9 ;  /* 0x00000c0013ac7824 */ /* 0x000fc800078e0209 */
[C---:B------:R-:W-:Y:S01]  /*a720*/  VIADD R174, R172.reuse, 0x80 ;  /* 0x00000080acae7836 */ /* 0x040fe20000000000 */
[----:B------:R-:W-:Y:S01]  /*a730*/  R2UR UR6, R172 ;  /* 0x00000000ac0672ca */ /* 0x000fe200000e0000 */
[----:B------:R-:W-:Y:S01]  /*a740*/  WARPGROUP.ARRIVE ;  /* 0x00000000000079c5 */ /* 0x000fe20000000000 */
[----:B0-----:R-:W-:-:S11]  /*a750*/  ISETP.NE.AND P2, PT, R178, 0x1, PT ;  /* 0x00000001b200780c */ /* 0x001fd60003f45270 */
        /* <DEDUP_REMOVED lines=10> */
[----:B------:R-:W-:Y:S01]  /*a800*/  IMAD.MOV.U32 R153, RZ, RZ, 0x40000040 ;  /* 0x40000040ff997424 */ /* 0x000fe200078e00ff */
[----:B------:R-:W0:Y:S02]  /*a810*/  @P2 LDC R154, c[0x0][0x450] ;  /* 0x00011400ff9a2b82 */ /* 0x000e240000000800 */
        /* <DEDUP_REMOVED lines=8> */
[----:B------:R-:W-:Y:S01]  /*a8a0*/  IMAD.MOV.U32 R153, RZ, RZ, 0x40000040 ;  /* 0x40000040ff997424 */ /* 0x000fe200078e00ff */
[----:B------:R-:W-:Y:S01]  /*a8b0*/  IADD3 R172, R172, 0x280, RZ ;  /* 0x00000280acac7810 */ /* 0x000fe20007ffe0ff */
[----:B------:R-:W-:Y:S02]  /*a8c0*/  WARPGROUP.DEPBAR.LE gsb0, 0x0 ;  /* 0x00008000000079c5 */ /* 0x000fe40000010000 */
[----:B------:R-:W-:-:S15]  /*a8d0*/  WARPGROUP.ARRIVE ;  /* 0x00000000000079c5 */ /* 0x000fde0000000000 */
[----:B------:R-:W-:-:S05]  /*a8e0*/  NOP ;  /* 0x0000000000007918 */ /* 0x000fca0000000000 */
[----:B------:R-:W-:Y:S01]  /*a8f0*/  HGMMA.64x256x16.F32 R24, R160, gdesc[UR4].tnspB, R24, gsb0 ;  /* 0x43e00004a0187df0 */ /* 0x000fe20008000818 */
[----:B------:R-:W-:Y:S01]  /*a900*/  R2UR UR6, R152 ;  /* 0x00000000980672ca */ /* 0x000fe200000e0000 */
[----:B------:R-:W-:Y:S01]  /*a910*/  IMAD.MOV.U32 R152, RZ, RZ, R210 ;  /* 0x000000ffff987224 */ /* 0x000fe200078e00d2 */
[----:B------:R-:W-:Y:S02]  /*a920*/  R2UR UR7, R153 ;  /* 0x00000000990772ca */ /* 0x000fe400000e0000 */
[----:B------:R-:W1:Y:S02]  /*a930*/  @P2 LDC R153, c[0x0][0x44c] ;  /* 0x00011300ff992b82 */ /* 0x000e640000000800 */
[----:B-1----:R-:W-:-:S05]  /*a940*/  @P2 IMAD.HI.U32 R153, R210, R153, RZ ;  /* 0x00000099d2992227 */ /* 0x002fca00078e00ff */
[----:B0-----:R-:W-:-:S04]  /*a950*/  @P2 SHF.R.U32.HI R152, RZ, R154, R153 ;  /* 0x0000009aff982219 */ /* 0x001fc80000011699 */
[----:B------:R-:W-:-:S05]  /*a960*/  IADD3 R152, R152, R213, -R211 ;  /* 0x000000d598987210 */ /* 0x000fca0007ffe8d3 */
[----:B------:R-:W-:-:S05]  /*a970*/  IMAD.HI R152, R152, 0x2aaaaaab, RZ ;  /* 0x2aaaaaab98987827 */ /* 0x000fca00078e02ff */
[----:B------:R-:W-:Y:S01]  /*a980*/  SHF.R.U32.HI R153, RZ, 0x1f, R152 ;  /* 0x0000001fff997819 */ /* 0x000fe20000011698 */
[----:B------:R-:W-:Y:S02]  /*a990*/  WARPGROUP.DEPBAR.LE gsb0, 0x0 ;  /* 0x00008000000079c5 */ /* 0x000fe40000010000 */
[----:B------:R-:W-:-:S06]  /*a9a0*/  WARPGROUP.ARRIVE ;  /* 0x00000000000079c5 */ /* 0x000fcc0000000000 */
        /* <DEDUP_REMOVED lines=9> */
[----:B0-----:R-:W-:-:S04]  /*aa40*/  LEA.HI.SX32 R21, R152, R153, 0x1c ;  /* 0x0000009998157211 */ /* 0x001fc800078fe2ff */
[----:B------:R-:W-:-:S04]  /*aa50*/  VIMNMX R21, RZ, R21, !PT ;  /* 0x00000015ff157248 */ /* 0x000fc80007fe0100 */
[----:B------:R-:W-:-:S13]  /*aa60*/  ISETP.GE.AND P2, PT, R216, R21, PT ;  /* 0x00000015d800720c */ /* 0x000fda0003f46270 */
[----:B--2---:R-:W-:Y:S05]  /*aa70*/  @!P2 BRA `(.L_x_4954) ;  /* 0x0000002400d8a947 */ /* 0x004fea0003800000 */
[----:B------:R-:W-:Y:S02]  /*aa80*/  IMAD.MOV.U32 R203, RZ, RZ, R8 ;  /* 0x000000ffffcb7224 */ /* 0x000fe400078e0008 */
[----:B------:R-:W-:Y:S02]  /*aa90*/  IMAD.MOV.U32 R222, RZ, RZ, R5 ;  /* 0x000000ffffde7224 */ /* 0x000fe400078e0005 */
[----:B------:R-:W-:-:S07]  /*aaa0*/  IMAD.MOV.U32 R200, RZ, RZ, R216 ;  /* 0x000000ffffc87224 */ /* 0x000fce00078e00d8 */
.L_x_4964:
        /* <DEDUP_REMOVED lines=8> */
.L_x_4955:
[----:B------:R-:W-:Y:S01]  /*ab30*/  IMAD R201, R19, 0x8, R18 ;  /* 0x0000000813c97824 */ /* 0x000fe200078e0212 */
[----:B------:R-:W-:-:S04]  /*ab40*/  SHF.L.U32 R202, R23, 0x1f, RZ ;  /* 0x0000001f17ca7819 */ /* 0x000fc800000006ff */
[----:B------:R0:W1:Y:S01]  /*ab50*/  SYNCS.PHASECHK.TRANS64.TRYWAIT P2, [R201+URZ+0x22830], R202 ;  /* 0x022830cac90075a7 */ /* 0x000062000804017f */
[----:B------:R-:W-:Y:S05]  /*ab60*/  @!P0 BRA `(.L_x_4956) ;  /* 0x0000000000048947 */ /* 0x000fea0003800000 */
[----:B------:R-:W-:Y:S01]  /*ab70*/  BPT.TRAP 0x1 ;  /* 0x000000040000795c */ /* 0x000fe20000300000 */
.L_x_4956:
[----:B------:R-:W2:Y:S02]  /*ab80*/  LDC R0, c[0x0][0x448] ;  /* 0x00011200ff007b82 */ /* 0x000ea40000000800 */
[----:B--2---:R-:W-:Y:S01]  /*ab90*/  ISETP.NE.AND P3, PT, R0, 0x1, PT ;  /* 0x000000010000780c */ /* 0x004fe20003f65270 */
[----:B------:R-:W-:-:S12]  /*aba0*/  IMAD.IADD R0, R217, 0x1, R210 ;  /* 0x00000001d9007824 */ /* 0x000fd800078e02d2 */
[----:B------:R-:W2:Y:S08]  /*abb0*/  @P3 LDC R5, c[0x0][0x44c] ;  /* 0x00011300ff053b82 */ /* 0x000eb00000000800 */
[----:B------:R-:W3:Y:S01]  /*abc0*/  @P3 LDC R8, c[0x0][0x450] ;  /* 0x00011400ff083b82 */ /* 0x000ee20000000800 */
[----:B--2---:R-:W-:-:S05]  /*abd0*/  @P3 IMAD.HI.U32 R5, R0, R5, RZ ;  /* 0x0000000500053227 */ /* 0x004fca00078e00ff */
[----:B---3--:R-:W-:Y:S01]  /*abe0*/  @P3 SHF.R.U32.HI R0, RZ, R8, R5 ;  /* 0x00000008ff003219 */ /* 0x008fe20000011605 */
[----:B-1----:R-:W-:Y:S06]  /*abf0*/  @P2 BRA `(.L_x_4957) ;  /* 0x0000000000082947 */ /* 0x002fec0003800000 */
[----:B------:R-:W1:Y:S02]  /*ac00*/  SYNCS.PHASECHK.TRANS64.TRYWAIT P2, [R201+URZ+0x22830], R202 ;  /* 0x022830cac90075a7 */ /* 0x000e64000804017f */
[----:B-1----:R-:W-:Y:S05]  /*ac10*/  @!P2 BRA `(.L_x_4958) ;  /* 0x000001040024a947 */ /* 0x002fea0003800000 */
.L_x_4957:
[----:B------:R-:W-:Y:S05]  /*ac20*/  WARPSYNC.ALL ;  /* 0x0000000000007948 */ /* 0x000fea0003800000 */
[----:B------:R-:W2:Y:S04]  /*ac30*/  SHFL.IDX PT, R153, R0, RZ, 0x1c1f ;  /* 0x001c1fff00997589 */ /* 0x000ea800000e0000 */
[----:B------:R2:W3:Y:S01]  /*ac40*/  SHFL.IDX PT, R155, R0, 0x1, 0x1c1f ;  /* 0x003c1f00009b7f89 */ /* 0x0004e200000e0000 */
[----:B------:R-:W-:-:S03]  /*ac50*/  IMAD.MOV.U32 R5, RZ, RZ, -0x60 ;  /* 0xffffffa0ff057424 */ /* 0x000fc600078e00ff */
[----:B------:R-:W4:Y:S01]  /*ac60*/  LDL.LU R216, [R1+0x4] ;  /* 0x0000040001d87983 */ /* 0x000f220000300800 */
[----:B------:R-:W-:Y:S01]  /*ac70*/  IMAD R5, R200, R5, 0x1 ;  /* 0x00000001c8057424 */ /* 0x000fe200078e0205 */
[----:B------:R-:W-:Y:S01]  /*ac80*/  R2UR UR4, R6 ;  /* 0x00000000060472ca */ /* 0x000fe200000e0000 */
[----:B------:R-:W-:Y:S01]  /*ac90*/  IMAD R156, R19, 0x300, R20 ;  /* 0x00000300139c7824 */ /* 0x000fe200078e0214 */
[----:B------:R-:W-:Y:S01]  /*aca0*/  R2UR UR5, R7 ;  /* 0x00000000070572ca */ /* 0x000fe200000e0000 */
[----:B------:R-:W-:Y:S01]  /*acb0*/  IMAD R8, R218, -0x2, R5 ;  /* 0xfffffffeda087824 */ /* 0x000fe200078e0205 */
[----:B------:R-:W-:Y:S01]  /*acc0*/  R2UR UR8, R14 ;  /* 0x000000000e0872ca */ /* 0x000fe200000e0000 */
[----:B------:R-:W-:Y:S01]  /*acd0*/  IMAD.MOV.U32 R157, RZ, RZ, 0x40000040 ;  /* 0x40000040ff9d7424 */ /* 0x000fe200078e00ff */
[C---:B------:R-:W-:Y:S01]  /*ace0*/  R2UR UR6, R156.reuse ;  /* 0x000000009c0672ca */ /* 0x040fe200000e0000 */
[C---:B------:R-:W-:Y:S01]  /*acf0*/  VIADD R154, R156.reuse, 0x2 ;  /* 0x000000029c9a7836 */ /* 0x040fe20000000000 */
[----:B------:R-:W-:Y:S01]  /*ad00*/  IADD3 R8, -R211, R8, R213 ;  /* 0x00000008d3087210 */ /* 0x000fe20007ffe1d5 */
[C---:B------:R-:W-:Y:S01]  /*ad10*/  VIADD R152, R156.reuse, 0x4 ;  /* 0x000000049c987836 */ /* 0x040fe20000000000 */
[C---:B------:R-:W-:Y:S01]  /*ad20*/  R2UR UR7, R157.reuse ;  /* 0x000000009d0772ca */ /* 0x040fe200000e0000 */
[----:B------:R-:W-:Y:S01]  /*ad30*/  VIADD R156, R156, 0x6 ;  /* 0x000000069c9c7836 */ /* 0x000fe20000000000 */
[----:B------:R-:W-:Y:S01]  /*ad40*/  R2UR UR10, R154 ;  /* 0x000000009a0a72ca */ /* 0x000fe200000e0000 */
[----:B--2---:R-:W-:Y:S01]  /*ad50*/  IMAD.IADD R0, R8, 0x1, R153 ;  /* 0x0000000108007824 */ /* 0x004fe200078e0299 */
[----:B------:R-:W-:Y:S01]  /*ad60*/  R2UR UR14, R152 ;  /* 0x00000000980e72ca */ /* 0x000fe200000e0000 */
[----:B------:R-:W-:Y:S01]  /*ad70*/  IMAD.MOV.U32 R153, RZ, RZ, 0x40000040 ;  /* 0x40000040ff997424 */ /* 0x000fe200078e00ff */
[----:B------:R-:W-:Y:S01]  /*ad80*/  R2UR UR18, R156 ;  /* 0x000000009c1272ca */ /* 0x000fe200000e0000 */
[----:B---3--:R-:W-:Y:S01]  /*ad90*/  IMAD.IADD R8, R8, 0x1, R155 ;  /* 0x0000000108087824 */ /* 0x008fe200078e029b */
[----:B------:R-:W-:Y:S01]  /*ada0*/  R2UR UR19, R157 ;  /* 0x000000009d1372ca */ /* 0x000fe200000e0000 */
[----:B------:R-:W-:Y:S01]  /*adb0*/  IMAD.MOV.U32 R155, RZ, RZ, 0x40000040 ;  /* 0x40000040ff9b7424 */ /* 0x000fe200078e00ff */
[----:B------:R-:W-:-:S02]  /*adc0*/  R2UR UR15, R153 ;  /* 0x00000000990f72ca */ /* 0x000fc400000e0000 */
        /* <DEDUP_REMOVED lines=8> */
[C---:B------:R-:W-:Y:S02]  /*ae50*/  ISETP.GT.AND P2, PT, R0.reuse, 0x49, PT ;  /* 0x000000490000780c */ /* 0x040fe40003f44270 */
[C---:B------:R-:W-:Y:S02]  /*ae60*/  ISETP.GT.AND P3, PT, R0.reuse, 0x50, PT ;  /* 0x000000500000780c */ /* 0x040fe40003f64270 */
[C---:B------:R-:W-:Y:S02]  /*ae70*/  ISETP.GT.AND P4, PT, R0.reuse, 0x51, PT ;  /* 0x000000510000780c */ /* 0x040fe40003f84270 */
[C---:B------:R-:W-:Y:S02]  /*ae80*/  ISETP.GT.AND P5, PT, R0.reuse, 0x58, PT ;  /* 0x000000580000780c */ /* 0x040fe40003fa4270 */
[----:B------:R-:W-:Y:S01]  /*ae90*/  ISETP.GT.AND P6, PT, R0, 0x59, PT ;  /* 0x000000590000780c */ /* 0x000fe20003fc4270 */
[----:B------:R-:W-:Y:S02]  /*aea0*/  WARPGROUP.DEPBAR.LE gsb0, 0x0 ;  /* 0x00008000000079c5 */ /* 0x000fe40000010000 */
[----:B------:R-:W-:-:S06]  /*aeb0*/  WARPGROUP.ARRIVE ;  /* 0x00000000000079c5 */ /* 0x000fcc0000000000 */
[----:B------:R-:W-:Y:S03]  /*aec0*/  HGMMA.64x96x16.F32 R152, gdesc[UR8], R152, gsb0 ;  /* 0x01600000089879f0 */ /* 0x000fe60008000898 */
[----:B------:R-:W-:Y:S02]  /*aed0*/  WARPGROUP.DEPBAR.LE gsb0, 0x0 ;  /* 0x00008000000079c5 */ /* 0x000fe40000010000 */
[----:B------:R-:W-:-:S06]  /*aee0*/  WARPGROUP.ARRIVE ;  /* 0x00000000000079c5 */ /* 0x000fcc0000000000 */
[----:B------:R-:W-:Y:S01]  /*aef0*/  HGMMA.64x96x16.F32 R152, gdesc[UR12], R152, gsb0 ;  /* 0x016000000c9879f0 */ /* 0x000fe20008000898 */
[----:B----4-:R-:W-:-:S04]  /*af00*/  LOP3.LUT R216, R216, 0xffbfffff, RZ, 0xc0, !PT ;  /* 0xffbfffffd8d87812 */ /* 0x010fc800078ec0ff */
[----:B------:R-:W-:Y:S02]  /*af10*/  @P1 LOP3.LUT R216, R216, 0x400000, RZ, 0xfc, !PT ;  /* 0x00400000d8d81812 */ /* 0x000fe400078efcff */
[----:B------:R-:W-:Y:S02]  /*af20*/  ISETP.GT.AND P1, PT, R0, 0x41, PT ;  /* 0x000000410000780c */ /* 0x000fe40003f24270 */
[----:B------:R-:W-:-:S04]  /*af30*/  LOP3.LUT R216, R216, 0xffdfffff, RZ, 0xc0, !PT ;  /* 0xffdfffffd8d87812 */ /* 0x000fc800078ec0ff */
[----:B------:R-:W-:Y:S02]  /*af40*/  @P0 LOP3.LUT R216, R216, 0x200000, RZ, 0xfc, !PT ;  /* 0x00200000d8d80812 */ /* 0x000fe400078efcff */
[----:B------:R-:W-:Y:S02]  /*af50*/  ISETP.GT.AND P0, PT, R0, 0x48, PT ;  /* 0x000000480000780c */ /* 0x000fe40003f04270 */
[----:B------:R-:W-:-:S04]  /*af60*/  LOP3.LUT R216, R216, 0xff7fffff, RZ, 0xc0, !PT ;  /* 0xff7fffffd8d87812 */ /* 0x000fc800078ec0ff */
[----:B------:R-:W-:Y:S02]  /*af70*/  @P1 LOP3.LUT R216, R216, 0x800000, RZ, 0xfc, !PT ;  /* 0x00800000d8d81812 */ /* 0x000fe400078efcff */
[----:B------:R-:W-:Y:S02]  /*af80*/  ISETP.GT.AND P1, PT, R0, RZ, PT ;  /* 0x000000ff0000720c */ /* 0x000fe40003f24270 */
[----:B------:R-:W-:-:S04]  /*af90*/  LOP3.LUT R216, R216, 0xfeffffff, RZ, 0xc0, !PT ;  /* 0xfeffffffd8d87812 */ /* 0x000fc800078ec0ff */
[----:B------:R-:W-:Y:S02]  /*afa0*/  @P0 LOP3.LUT R216, R216, 0x1000000, RZ, 0xfc, !PT ;  /* 0x01000000d8d80812 */ /* 0x000fe400078efcff */
[----:B------:R-:W-:Y:S02]  /*afb0*/  ISETP.GT.AND P0, PT, R0, 0x9, PT ;  /* 0x000000090000780c */ /* 0x000fe40003f04270 */
[----:B------:R-:W-:-:S04]  /*afc0*/  LOP3.LUT R216, R216, 0xfdffffff, RZ, 0xc0, !PT ;  /* 0xfdffffffd8d87812 */ /* 0x000fc800078ec0ff */
[----:B------:R-:W-:Y:S02]  /*afd0*/  @P2 LOP3.LUT R216, R216, 0x2000000, RZ, 0xfc, !PT ;  /* 0x02000000d8d82812 */ /* 0x000fe400078efcff */
[----:B------:R-:W-:Y:S02]  /*afe0*/  ISETP.GT.AND P2, PT, R0, 0x8, PT ;  /* 0x000000080000780c */ /* 0x000fe40003f44270 */
[----:B------:R-:W-:-:S04]  /*aff0*/  LOP3.LUT R216, R216, 0xfbffffff, RZ, 0xc0, !PT ;  /* 0xfbffffffd8d87812 */ /* 0x000fc800078ec0ff */
[----:B------:R-:W-:Y:S02]  /*b000*/  @P3 LOP3.LUT R216, R216, 0x4000000, RZ, 0xfc, !PT ;  /* 0x04000000d8d83812 */ /* 0x000fe400078efcff */
[----:B------:R-:W-:-:S03]  /*b010*/  ISETP.GT.AND P3, PT, R0, 0x1, PT ;  /* 0x000000010000780c */ /* 0x000fc60003f64270 */
[----:B------:R-:W-:Y:S01]  /*b020*/  STL [R1+0x4], R216 ;  /* 0x000004d801007387 */ /* 0x000fe20000100800 */
        /* <DEDUP_REMOVED lines=9> */
[----:B------:R-:W-:Y:S02]  /*b0c0*/  FSEL R160, R160, -INF , P1 ;  /* 0xff800000a0a07808 */ /* 0x000fe40000800000 */
[C---:B------:R-:W-:Y:S02]  /*b0d0*/  ISETP.GT.AND P3, PT, R0.reuse, 0x11, PT ;  /* 0x000000110000780c */ /* 0x040fe40003f64270 */
[C---:B------:R-:W-:Y:S02]  /*b0e0*/  ISETP.GT.AND P2, PT, R0.reuse, 0x18, PT ;  /* 0x000000180000780c */ /* 0x040fe40003f44270 */
[C---:B------:R-:W-:Y:S02]  /*b0f0*/  ISETP.GT.AND P0, PT, R0.reuse, 0x19, PT ;  /* 0x000000190000780c */ /* 0x040fe40003f04270 */
[----:B------:R-:W-:-:S02]  /*b100*/  ISETP.GT.AND P1, PT, R0, 0x20, PT ;  /* 0x000000200000780c */ /* 0x000fc40003f24270 */
[----:B------:R-:W-:Y:S02]  /*b110*/  FSEL R161, R161, -INF , P3 ;  /* 0xff800000a1a17808 */ /* 0x000fe40001800000 */
[----:B------:R-:W-:Y:S02]  /*b120*/  FSEL R164, R164, -INF , P2 ;  /* 0xff800000a4a47808 */ /* 0x000fe40001000000 */
[----:B------:R-:W-:Y:S02]  /*b130*/  FSEL R165, R165, -INF , P0 ;  /* 0xff800000a5a57808 */ /* 0x000fe40000000000 */
[----:B------:R-:W-:Y:S02]  /*b140*/  FSEL R168, R168, -INF , P1 ;  /* 0xff800000a8a87808 */ /* 0x000fe40000800000 */
[C---:B------:R-:W-:Y:S02]  /*b150*/  ISETP.GT.AND P3, PT, R0.reuse, 0x21, PT ;  /* 0x000000210000780c */ /* 0x040fe40003f64270 */
[----:B------:R-:W-:-:S02]  /*b160*/  ISETP.GT.AND P2, PT, R0, 0x28, PT ;  /* 0x000000280000780c */ /* 0x000fc40003f44270 */
[C---:B------:R-:W-:Y:S02]  /*b170*/  ISETP.GT.AND P0, PT, R0.reuse, 0x29, PT ;  /* 0x000000290000780c */ /* 0x040fe40003f04270 */
[----:B------:R-:W-:Y:S02]  /*b180*/  ISETP.GT.AND P1, PT, R0, 0x30, PT ;  /* 0x000000300000780c */ /* 0x000fe40003f24270 */
[----:B------:R-:W-:Y:S02]  /*b190*/  FSEL R169, R169, -INF , P3 ;  /* 0xff800000a9a97808 */ /* 0x000fe40001800000 */
[----:B------:R-:W-:Y:S02]  /*b1a0*/  FSEL R172, R172, -INF , P2 ;  /* 0xff800000acac7808 */ /* 0x000fe40001000000 */
[----:B------:R-:W-:Y:S02]  /*b1b0*/  FSEL R173, R173, -INF , P0 ;  /* 0xff800000adad7808 */ /* 0x000fe40000000000 */
[----:B------:R-:W-:-:S02]  /*b1c0*/  FSEL R176, R176, -INF , P1 ;  /* 0xff800000b0b07808 */ /* 0x000fc40000800000 */
[C---:B------:R-:W-:Y:S02]  /*b1d0*/  ISETP.GT.AND P3, PT, R0.reuse, 0x31, PT ;  /* 0x000000310000780c */ /* 0x040fe40003f64270 */
[C---:B------:R-:W-:Y:S02]  /*b1e0*/  ISETP.GT.AND P2, PT, R0.reuse, 0x38, PT ;  /* 0x000000380000780c */ /* 0x040fe40003f44270 */
[C---:B------:R-:W-:Y:S02]  /*b1f0*/  ISETP.GT.AND P0, PT, R0.reuse, 0x39, PT ;  /* 0x000000390000780c */ /* 0x040fe40003f04270 */
[----:B------:R-:W-:Y:S02]  /*b200*/  ISETP.GT.AND P1, PT, R0, 0x40, PT ;  /* 0x000000400000780c */ /* 0x000fe40003f24270 */
        /* <DEDUP_REMOVED lines=8> */
[----:B------:R-:W-:Y:S02]  /*b290*/  FMNMX.FTZ R0, R160, R0, !PT ;  /* 0x00000000a0007209 */ /* 0x000fe40007810000 */
[C---:B------:R-:W-:Y:S02]  /*b2a0*/  LOP3.LUT P1, RZ, R216.reuse, 0x800000, RZ, 0xc0, !PT ;  /* 0x00800000d8ff7812 */ /* 0x040fe4000782c0ff */
[----:B------:R-:W-:Y:S02]  /*b2b0*/  FMNMX.FTZ R0, R161, R0, !PT ;  /* 0x00000000a1007209 */ /* 0x000fe40007810000 */
[----:B------:R-:W-:Y:S02]  /*b2c0*/  LOP3.LUT P0, RZ, R216, 0x1000000, RZ, 0xc0, !PT ;  /* 0x01000000d8ff7812 */ /* 0x000fe4000780c0ff */
[----:B------:R-:W-:Y:S02]  /*b2d0*/  FMNMX.FTZ R0, R164, R0, !PT ;  /* 0x00000000a4007209 */ /* 0x000fe40007810000 */
[----:B------:R-:W-:-:S02]  /*b2e0*/  FSEL R185, R185, -INF , P1 ;  /* 0xff800000b9b97808 */ /* 0x000fc40000800000 */
[----:B------:R-:W-:Y:S02]  /*b2f0*/  FMNMX.FTZ R0, R165, R0, !PT ;  /* 0x00000000a5007209 */ /* 0x000fe40007810000 */
[----:B------:R-:W-:Y:S02]  /*b300*/  LOP3.LUT P2, RZ, R216, 0x2000000, RZ, 0xc0, !PT ;  /* 0x02000000d8ff7812 */ /* 0x000fe4000784c0ff */
[----:B------:R-:W-:Y:S02]  /*b310*/  FMNMX.FTZ R0, R168, R0, !PT ;  /* 0x00000000a8007209 */ /* 0x000fe40007810000 */
[----:B------:R-:W-:Y:S02]  /*b320*/  FSEL R188, R188, -INF , P0 ;  /* 0xff800000bcbc7808 */ /* 0x000fe40000000000 */
[----:B------:R-:W-:Y:S02]  /*b330*/  FMNMX.FTZ R0, R169, R0, !PT ;  /* 0x00000000a9007209 */ /* 0x000fe40007810000 */
[----:B------:R-:W-:-:S02]  /*b340*/  LOP3.LUT P3, RZ, R216, 0x4000000, RZ, 0xc0, !PT ;  /* 0x04000000d8ff7812 */ /* 0x000fc4000786c0ff */
[----:B------:R-:W-:Y:S02]  /*b350*/  FMNMX.FTZ R0, R172, R0, !PT ;  /* 0x00000000ac007209 */ /* 0x000fe40007810000 */
[----:B------:R-:W-:Y:S02]  /*b360*/  FSEL R189, R189, -INF , P2 ;  /* 0xff800000bdbd7808 */ /* 0x000fe40001000000 */
[----:B------:R-:W-:Y:S02]  /*b370*/  FMNMX.FTZ R0, R173, R0, !PT ;  /* 0x00000000ad007209 */ /* 0x000fe40007810000 */
[----:B------:R-:W-:Y:S02]  /*b380*/  FSEL R192, R192, -INF , P3 ;  /* 0xff800000c0c07808 */ /* 0x000fe40001800000 */
[----:B------:R-:W-:Y:S02]  /*b390*/  FMNMX.FTZ R0, R176, R0, !PT ;  /* 0x00000000b0007209 */ /* 0x000fe40007810000 */
[----:B------:R-:W-:-:S02]  /*b3a0*/  FSEL R193, R193, -INF , P4 ;  /* 0xff800000c1c17808 */ /* 0x000fc40002000000 */
[----:B------:R-:W-:Y:S02]  /*b3b0*/  FMNMX.FTZ R0, R177, R0, !PT ;  /* 0x00000000b1007209 */ /* 0x000fe40007810000 */
[----:B------:R-:W-:Y:S02]  /*b3c0*/  FSEL R196, R196, -INF , P5 ;  /* 0xff800000c4c47808 */ /* 0x000fe40002800000 */
[----:B------:R-:W-:Y:S02]  /*b3d0*/  FMNMX.FTZ R0, R180, R0, !PT ;  /* 0x00000000b4007209 */ /* 0x000fe40007810000 */
[----:B------:R-:W-:Y:S02]  /*b3e0*/  FSEL R197, R197, -INF , P6 ;  /* 0xff800000c5c57808 */ /* 0x000fe40003000000 */
[----:B------:R-:W-:Y:S02]  /*b3f0*/  FMNMX.FTZ R0, R181, R0, !PT ;  /* 0x00000000b5007209 */ /* 0x000fe40007810000 */
[----:B------:R-:W-:-:S02]  /*b400*/  LOP3.LUT P1, RZ, R216, 0x400000, RZ, 0xc0, !PT ;  /* 0x00400000d8ff7812 */ /* 0x000fc4000782c0ff */
[----:B------:R-:W-:Y:S02]  /*b410*/  FMNMX.FTZ R0, R184, R0, !PT ;  /* 0x00000000b8007209 */ /* 0x000fe40007810000 */
[----:B------:R-:W-:Y:S02]  /*b420*/  LOP3.LUT P0, RZ, R216, 0x200000, RZ, 0xc0, !PT ;  /* 0x00200000d8ff7812 */ /* 0x000fe4000780c0ff */
[----:B------:R-:W-:Y:S02]  /*b430*/  FMNMX.FTZ R0, R185, R0, !PT ;  /* 0x00000000b9007209 */ /* 0x000fe40007810000 */
[----:B------:R-:W-:Y:S02]  /*b440*/  ISETP.GT.AND P4, PT, R8, 0x1, PT ;  /* 0x000000010800780c */ /* 0x000fe40003f84270 */
[----:B------:R-:W-:Y:S02]  /*b450*/  FMNMX.FTZ R0, R188, R0, !PT ;  /* 0x00000000bc007209 */ /* 0x000fe40007810000 */
[----:B------:R-:W-:-:S02]  /*b460*/  ISETP.GT.AND P3, PT, R8, 0x8, PT ;  /* 0x000000080800780c */ /* 0x000fc40003f64270 */
[----:B------:R-:W-:Y:S02]  /*b470*/  FMNMX.FTZ R0, R189, R0, !PT ;  /* 0x00000000bd007209 */ /* 0x000fe40007810000 */
[----:B------:R-:W-:Y:S02]  /*b480*/  FSEL R155, R155, -INF , P4 ;  /* 0xff8000009b9b7808 */ /* 0x000fe40002000000 */
[----:B------:R-:W-:Y:S02]  /*b490*/  FMNMX.FTZ R0, R192, R0, !PT ;  /* 0x00000000c0007209 */ /* 0x000fe40007810000 */
[----:B------:R-:W-:Y:S02]  /*b4a0*/  FSEL R158, R158, -INF , P3 ;  /* 0xff8000009e9e7808 */ /* 0x000fe40001800000 */
[----:B------:R-:W-:Y:S02]  /*b4b0*/  FMNMX.FTZ R0, R193, R0, !PT ;  /* 0x00000000c1007209 */ /* 0x000fe40007810000 */
[----:B------:R-:W-:-:S02]  /*b4c0*/  ISETP.GT.AND P4, PT, R8, 0x10, PT ;  /* 0x000000100800780c */ /* 0x000fc40003f84270 */
[----:B------:R-:W-:Y:S02]  /*b4d0*/  FMNMX.FTZ R0, R196, R0, !PT ;  /* 0x00000000c4007209 */ /* 0x000fe40007810000 */
[----:B------:R-:W-:Y:S02]  /*b4e0*/  ISETP.GT.AND P3, PT, R8, 0x11, PT ;  /* 0x000000110800780c */ /* 0x000fe40003f64270 */
[----:B------:R-:W-:Y:S02]  /*b4f0*/  FMNMX.FTZ R0, R197, R0, !PT ;  /* 0x00000000c5007209 */ /* 0x000fe40007810000 */
[----:B------:R-:W-:Y:S02]  /*b500*/  FSEL R162, R162, -INF , P4 ;  /* 0xff800000a2a27808 */ /* 0x000fe40002000000 */
[----:B------:R-:W-:Y:S01]  /*b510*/  FSEL R163, R163, -INF , P3 ;  /* 0xff800000a3a37808 */ /* 0x000fe20001800000 */
[----:B------:R-:W2:Y:S01]  /*b520*/  SHFL.BFLY PT, R5, R0, 0x2, 0x1f ;  /* 0x0c401f0000057f89 */ /* 0x000ea200000e0000 */
[----:B------:R-:W-:-:S02]  /*b530*/  ISETP.GT.AND P4, PT, R8, 0x19, PT ;  /* 0x000000190800780c */ /* 0x000fc40003f84270 */
[----:B------:R-:W-:Y:S02]  /*b540*/  ISETP.GT.AND P3, PT, R8, 0x20, PT ;  /* 0x000000200800780c */ /* 0x000fe40003f64270 */
[----:B------:R-:W-:Y:S02]  /*b550*/  FSEL R167, R167, -INF , P4 ;  /* 0xff800000a7a77808 */ /* 0x000fe40002000000 */
[----:B------:R-:W-:Y:S02]  /*b560*/  FSEL R170, R170, -INF , P3 ;  /* 0xff800000aaaa7808 */ /* 0x000fe40001800000 */
[C---:B------:R-:W-:Y:S02]  /*b570*/  ISETP.GT.AND P4, PT, R8.reuse, 0x28, PT ;  /* 0x000000280800780c */ /* 0x040fe40003f84270 */
[----:B------:R-:W-:Y:S02]  /*b580*/  ISETP.GT.AND P3, PT, R8, 0x29, PT ;  /* 0x000000290800780c */ /* 0x000fe40003f64270 */
[----:B------:R-:W-:-:S02]  /*b590*/  FSEL R174, R174, -INF , P4 ;  /* 0xff800000aeae7808 */ /* 0x000fc40002000000 */
[----:B------:R-:W-:Y:S02]  /*b5a0*/  FSEL R175, R175, -INF , P3 ;  /* 0xff800000afaf7808 */ /* 0x000fe40001800000 */
[C---:B------:R-:W-:Y:S02]  /*b5b0*/  ISETP.GT.AND P4, PT, R8.reuse, 0x31, PT ;  /* 0x000000310800780c */ /* 0x040fe40003f84270 */
[----:B------:R-:W-:Y:S02]  /*b5c0*/  ISETP.GT.AND P3, PT, R8, 0x38, PT ;  /* 0x000000380800780c */ /* 0x000fe40003f64270 */
[----:B------:R-:W-:Y:S02]  /*b5d0*/  FSEL R179, R179, -INF , P4 ;  /* 0xff800000b3b37808 */ /* 0x000fe40002000000 */
[----:B------:R-:W-:Y:S02]  /*b5e0*/  FSEL R182, R182, -INF , P3 ;  /* 0xff800000b6b67808 */ /* 0x000fe40001800000 */
[----:B--2---:R-:W-:-:S02]  /*b5f0*/  FMNMX.FTZ R5, R0, R5, !PT ;  /* 0x0000000500057209 */ /* 0x004fc40007810000 */
[C---:B------:R-:W-:Y:S02]  /*b600*/  ISETP.GT.AND P4, PT, R8.reuse, 0x40, PT ;  /* 0x000000400800780c */ /* 0x040fe40003f84270 */
[----:B------:R-:W-:Y:S01]  /*b610*/  ISETP.GT.AND P3, PT, R8, 0x41, PT ;  /* 0x000000410800780c */ /* 0x000fe20003f64270 */
[----:B------:R-:W2:Y:S01]  /*b620*/  SHFL.BFLY PT, R0, R5, 0x1, 0x1f ;  /* 0x0c201f0005007f89 */ /* 0x000ea200000e0000 */
[----:B------:R-:W-:Y:S02]  /*b630*/  FSEL R186, R186, -INF , P4 ;  /* 0xff800000baba7808 */ /* 0x000fe40002000000 */
[----:B------:R-:W-:Y:S02]  /*b640*/  FSEL R187, R187, -INF , P3 ;  /* 0xff800000bbbb7808 */ /* 0x000fe40001800000 */
        /* <DEDUP_REMOVED lines=8> */
[----:B--2---:R-:W-:Y:S01]  /*b6d0*/  FMNMX.FTZ R5, R5, R0, !PT ;  /* 0x0000000005057209 */ /* 0x004fe20007810000 */
[----:B------:R-:W-:-:S03]  /*b6e0*/  IMAD.U32 R0, RZ, RZ, UR43 ;  /* 0x0000002bff007e24 */ /* 0x000fc6000f8e00ff */
[C---:B------:R-:W-:Y:S01]  /*b6f0*/  FSETP.NEU.FTZ.AND P2, PT, R5.reuse, -INF , PT ;  /* 0xff8000000500780b */ /* 0x040fe20003f5d000 */
[----:B------:R-:W-:-:S03]  /*b700*/  FMUL.FTZ R223, R5, R0 ;  /* 0x0000000005df7220 */ /* 0x000fc60000410000 */
[----:B------:R-:W-:Y:S02]  /*b710*/  FSEL R216, R5, RZ, P2 ;  /* 0x000000ff05d87208 */ /* 0x000fe40001000000 */
[----:B------:R-:W-:Y:S02]  /*b720*/  FSEL R223, R223, RZ, P2 ;  /* 0x000000ffdfdf7208 */ /* 0x000fe40001000000 */
[----:B------:R-:W-:Y:S01]  /*b730*/  ISETP.GT.AND P2, PT, R8, RZ, PT ;  /* 0x000000ff0800720c */ /* 0x000fe20003f44270 */
[----:B------:R-:W-:Y:S02]  /*b740*/  FADD.FTZ R216, -R216, R222 ;  /* 0x000000ded8d87221 */ /* 0x000fe40000010100 */
[-CC-:B------:R-:W-:Y:S01]  /*b750*/  FFMA.FTZ R152, R152, R0.reuse, -R223.reuse ;  /* 0x0000000098987223 */ /* 0x180fe200000108df */
[----:B------:R-:W-:Y:S01]  /*b760*/  FSEL R154, R154, -INF , P2 ;  /* 0xff8000009a9a7808 */ /* 0x000fe20001000000 */
[-C--:B------:R-:W-:Y:S01]  /*b770*/  FMUL.FTZ R216, R216, R0.reuse ;  /* 0x00000000d8d87220 */ /* 0x080fe20000410000 */
[----:B------:R-:W-:Y:S01]  /*b780*/  ISETP.GT.AND P2, PT, R8, 0x9, PT ;  /* 0x000000090800780c */ /* 0x000fe20003f44270 */
[-CC-:B------:R-:W-:Y:S01]  /*b790*/  FFMA.FTZ R153, R153, R0.reuse, -R223.reuse ;  /* 0x0000000099997223 */ /* 0x180fe200000108df */
[-CC-:B------:R-:W-:Y:S01]  /*b7a0*/  FFMA.FTZ R156, R156, R0.reuse, -R223.reuse ;  /* 0x000000009c9c7223 */ /* 0x180fe200000108df */
[----:B------:R-:W-:Y:S01]  /*b7b0*/  MUFU.EX2 R152, R152 ;  /* 0x0000009800987308 */ /* 0x000fe20000000800 */
[----:B------:R-:W-:Y:S01]  /*b7c0*/  FSEL R159, R159, -INF , P2 ;  /* 0xff8000009f9f7808 */ /* 0x000fe20001000000 */
[-CC-:B------:R-:W-:Y:S01]  /*b7d0*/  FFMA.FTZ R160, R160, R0.reuse, -R223.reuse ;  /* 0x00000000a0a07223 */ /* 0x180fe200000108df */
[----:B------:R-:W-:Y:S01]  /*b7e0*/  ISETP.GT.AND P2, PT, R8, 0x18, PT ;  /* 0x000000180800780c */ /* 0x000fe20003f44270 */
[-CC-:B------:R-:W-:Y:S01]  /*b7f0*/  FFMA.FTZ R168, R168, R0.reuse, -R223.reuse ;  /* 0x00000000a8a87223 */ /* 0x180fe200000108df */
[-CC-:B------:R-:W-:Y:S01]  /*b800*/  FFMA.FTZ R176, R176, R0.reuse, -R223.reuse ;  /* 0x00000000b0b07223 */ /* 0x180fe200000108df */
[-CC-:B------:R-:W-:Y:S01]  /*b810*/  FFMA.FTZ R157, R157, R0.reuse, -R223.reuse ;  /* 0x000000009d9d7223 */ /* 0x180fe200000108df */
[----:B------:R-:W-:Y:S01]  /*b820*/  FSEL R166, R166, -INF , P2 ;  /* 0xff800000a6a67808 */ /* 0x000fe20001000000 */
[----:B------:R-:W2:Y:S01]  /*b830*/  MUFU.EX2 R216, R216 ;  /* 0x000000d800d87308 */ /* 0x000ea20000000800 */
[----:B------:R-:W-:Y:S01]  /*b840*/  ISETP.GT.AND P2, PT, R8, 0x21, PT ;  /* 0x000000210800780c */ /* 0x000fe20003f44270 */
[-CC-:B------:R-:W-:Y:S01]  /*b850*/  FFMA.FTZ R161, R161, R0.reuse, -R223.reuse ;  /* 0x00000000a1a17223 */ /* 0x180fe200000108df */
[-CC-:B------:R-:W-:Y:S01]  /*b860*/  FFMA.FTZ R164, R164, R0.reuse, -R223.reuse ;  /* 0x00000000a4a47223 */ /* 0x180fe200000108df */
[-CC-:B------:R-:W-:Y:S01]  /*b870*/  FFMA.FTZ R165, R165, R0.reuse, -R223.reuse ;  /* 0x00000000a5a57223 */ /* 0x180fe200000108df */
[----:B------:R-:W-:Y:S01]  /*b880*/  FSEL R171, R171, -INF , P2 ;  /* 0xff800000abab7808 */ /* 0x000fe20001000000 */
[-CC-:B------:R-:W-:Y:S01]  /*b890*/  FFMA.FTZ R169, R169, R0.reuse, -R223.reuse ;  /* 0x00000000a9a97223 */ /* 0x180fe200000108df */
[----:B------:R-:W-:Y:S01]  /*b8a0*/  ISETP.GT.AND P2, PT, R8, 0x30, PT ;  /* 0x000000300800780c */ /* 0x000fe20003f44270 */
[----:B------:R-:W3:Y:S01]  /*b8b0*/  MUFU.EX2 R153, R153 ;  /* 0x0000009900997308 */ /* 0x000ee20000000800 */
[-CC-:B------:R-:W-:Y:S01]  /*b8c0*/  FFMA.FTZ R172, R172, R0.reuse, -R223.reuse ;  /* 0x00000000acac7223 */ /* 0x180fe200000108df */
[-CC-:B------:R-:W-:Y:S01]  /*b8d0*/  FFMA.FTZ R173, R173, R0.reuse, -R223.reuse ;  /* 0x00000000adad7223 */ /* 0x180fe200000108df */
[----:B------:R-:W-:Y:S01]  /*b8e0*/  FSEL R178, R178, -INF , P2 ;  /* 0xff800000b2b27808 */ /* 0x000fe20001000000 */
[-CC-:B------:R-:W-:Y:S01]  /*b8f0*/  FFMA.FTZ R177, R177, R0.reuse, -R223.reuse ;  /* 0x00000000b1b17223 */ /* 0x180fe200000108df */
[----:B------:R-:W-:Y:S01]  /*b900*/  ISETP.GT.AND P2, PT, R8, 0x39, PT ;  /* 0x000000390800780c */ /* 0x000fe20003f44270 */
[-CC-:B------:R-:W-:Y:S01]  /*b910*/  FFMA.FTZ R180, R180, R0.reuse, -R223.reuse ;  /* 0x00000000b4b47223 */ /* 0x180fe200000108df */
[--C-:B------:R-:W-:Y:S01]  /*b920*/  FFMA.FTZ R181, R181, R0, -R223.reuse ;  /* 0x00000000b5b57223 */ /* 0x100fe200000108df */
[----:B------:R-:W-:Y:S01]  /*b930*/  MUFU.EX2 R157, R157 ;  /* 0x0000009d009d7308 */ /* 0x000fe20000000800 */
[----:B------:R-:W-:Y:S01]  /*b940*/  FSEL R183, R183, -INF , P2 ;  /* 0xff800000b7b77808 */ /* 0x000fe20001000000 */
[-C--:B--2---:R-:W-:Y:S01]  /*b950*/  FMUL.FTZ R24, R24, R216.reuse ;  /* 0x000000d818187220 */ /* 0x084fe20000410000 */
[----:B------:R-:W-:Y:S01]  /*b960*/  ISETP.GT.AND P2, PT, R8, 0x48, PT ;  /* 0x000000480800780c */ /* 0x000fe20003f44270 */
[-C--:B------:R-:W-:Y:S01]  /*b970*/  FMUL.FTZ R25, R25, R216.reuse ;  /* 0x000000d819197220 */ /* 0x080fe20000410000 */
[-C--:B------:R-:W-:Y:S01]  /*b980*/  FMUL.FTZ R28, R28, R216.reuse ;  /* 0x000000d81c1c7220 */ /* 0x080fe20000410000 */
[-C--:B------:R-:W-:Y:S01]  /*b990*/  FMUL.FTZ R29, R29, R216.reuse ;  /* 0x000000d81d1d7220 */ /* 0x080fe20000410000 */
[----:B------:R-:W-:Y:S01]  /*b9a0*/  FSEL R190, R190, -INF , P2 ;  /* 0xff800000bebe7808 */ /* 0x000fe20001000000 */
[-C--:B------:R-:W-:Y:S01]  /*b9b0*/  FMUL.FTZ R32, R32, R216.reuse ;  /* 0x000000d820207220 */ /* 0x080fe20000410000 */
[----:B------:R-:W-:Y:S01]  /*b9c0*/  ISETP.GT.AND P2, PT, R8, 0x51, PT ;  /* 0x000000510800780c */ /* 0x000fe20003f44270 */
[-C--:B------:R-:W-:Y:S01]  /*b9d0*/  FMUL.FTZ R33, R33, R216.reuse ;  /* 0x000000d821217220 */ /* 0x080fe20000410000 */
[----:B------:R-:W-:Y:S01]  /*b9e0*/  FMNMX.FTZ R8, R154, R203, !PT ;  /* 0x000000cb9a087209 */ /* 0x000fe20007810000 */
[-C--:B------:R-:W-:Y:S01]  /*b9f0*/  FMUL.FTZ R36, R36, R216.reuse ;  /* 0x000000d824247220 */ /* 0x080fe20000410000 */
[----:B------:R-:W-:Y:S01]  /*ba00*/  FSEL R195, R195, -INF , P2 ;  /* 0xff800000c3c37808 */ /* 0x000fe20001000000 */
        /* <DEDUP_REMOVED lines=75> */
[----:B------:R-:W-:Y:S01]  /*bec0*/  FMUL.FTZ R149, R149, R216 ;  /* 0x000000d895957220 */ /* 0x000fe20000410000 */
[----:B------:R-:W-:Y:S01]  /*bed0*/  FFMA.FTZ R4, R216, R4, R152 ;  /* 0x00000004d8047223 */ /* 0x000fe20000010098 */
[----:B------:R-:W-:Y:S01]  /*bee0*/  FMNMX.FTZ R8, R194, R8, !PT ;  /* 0x00000008c2087209 */ /* 0x000fe20007810000 */
[--C-:B------:R-:W-:Y:S01]  /*bef0*/  FFMA.FTZ R184, R184, R0, -R223.reuse ;  /* 0x00000000b8b87223 */ /* 0x100fe200000108df */
[C---:B---3--:R-:W-:Y:S01]  /*bf00*/  F2FP.F16.F32.PACK_AB R152, R153.reuse, R152 ;  /* 0x000000989998723e */ /* 0x048fe200000000ff */
[----:B------:R-:W-:Y:S01]  /*bf10*/  FADD.FTZ R4, R153, R4 ;  /* 0x0000000499047221 */ /* 0x000fe20000010000 */
[----:B------:R-:W-:Y:S01]  /*bf20*/  FMNMX.FTZ R8, R195, R8, !PT ;  /* 0x00000008c3087209 */ /* 0x000fe20007810000 */
[----:B------:R-:W2:Y:S01]  /*bf30*/  MUFU.EX2 R153, R156 ;  /* 0x0000009c00997308 */ /* 0x000ea20000000800 */
[-CC-:B------:R-:W-:Y:S01]  /*bf40*/  FFMA.FTZ R185, R185, R0.reuse, -R223.reuse ;  /* 0x00000000b9b97223 */ /* 0x180fe200000108df */
[--C-:B------:R-:W-:Y:S01]  /*bf50*/  FFMA.FTZ R188, R188, R0, -R223.reuse ;  /* 0x00000000bcbc7223 */ /* 0x100fe200000108df */
[----:B------:R-:W-:Y:S01]  /*bf60*/  FMNMX.FTZ R8, R198, R8, !PT ;  /* 0x00000008c6087209 */ /* 0x000fe20007810000 */
[-CC-:B------:R-:W-:Y:S01]  /*bf70*/  FFMA.FTZ R189, R189, R0.reuse, -R223.reuse ;  /* 0x00000000bdbd7223 */ /* 0x180fe200000108df */
[-CC-:B------:R-:W-:Y:S01]  /*bf80*/  FFMA.FTZ R192, R192, R0.reuse, -R223.reuse ;  /* 0x00000000c0c07223 */ /* 0x180fe200000108df */
[--C-:B------:R-:W-:Y:S01]  /*bf90*/  FFMA.FTZ R193, R193, R0, -R223.reuse ;  /* 0x00000000c1c17223 */ /* 0x100fe200000108df */
[----:B------:R-:W-:Y:S01]  /*bfa0*/  FMNMX.FTZ R8, R199, R8, !PT ;  /* 0x00000008c7087209 */ /* 0x000fe20007810000 */
[----:B------:R-:W3:Y:S01]  /*bfb0*/  MUFU.EX2 R156, R160 ;  /* 0x000000a0009c7308 */ /* 0x000ee20000000800 */
[-CC-:B------:R-:W-:Y:S01]  /*bfc0*/  FFMA.FTZ R196, R196, R0.reuse, -R223.reuse ;  /* 0x00000000c4c47223 */ /* 0x180fe200000108df */
[----:B------:R-:W-:-:S02]  /*bfd0*/  FFMA.FTZ R197, R197, R0, -R223 ;  /* 0x00000000c5c57223 */ /* 0x000fc400000108df */
[----:B------:R-:W4:Y:S04]  /*bfe0*/  SHFL.BFLY PT, R216, R8, 0x2, 0x1f ;  /* 0x0c401f0008d87f89 */ /* 0x000f2800000e0000 */
[----:B------:R-:W-:Y:S01]  /*bff0*/  MUFU.EX2 R160, R168 ;  /* 0x000000a800a07308 */ /* 0x000fe20000000800 */
[----:B--2---:R-:W-:-:S04]  /*c000*/  FADD.FTZ R4, R153, R4 ;  /* 0x0000000499047221 */ /* 0x004fc80000010000 */
[----:B------:R-:W-:-:S03]  /*c010*/  FADD.FTZ R4, R157, R4 ;  /* 0x000000049d047221 */ /* 0x000fc60000010000 */
[----:B------:R2:W-:Y:S01]  /*c020*/  MUFU.EX2 R168, R176 ;  /* 0x000000b000a87308 */ /* 0x0005e20000000800 */
[----:B---3--:R-:W-:-:S07]  /*c030*/  FADD.FTZ R4, R156, R4 ;  /* 0x000000049c047221 */ /* 0x008fce0000010000 */
[----:B------:R-:W3:Y:S01]  /*c040*/  MUFU.EX2 R161, R161 ;  /* 0x000000a100a17308 */ /* 0x000ee20000000800 */
[----:B--2---:R-:W2:Y:S01]  /*c050*/  S2R R176, SR_TID.X ;  /* 0x0000000000b07919 */ /* 0x004ea20000002100 */
[----:B----4-:R-:W-:-:S06]  /*c060*/  FMNMX.FTZ R8, R8, R216, !PT ;  /* 0x000000d808087209 */ /* 0x010fcc0007810000 */
[----:B------:R-:W4:Y:S01]  /*c070*/  MUFU.EX2 R164, R164 ;  /* 0x000000a400a47308 */ /* 0x000f220000000800 */
[----:B------:R-:W5:Y:S07]  /*c080*/  SHFL.BFLY PT, R216, R8, 0x1, 0x1f ;  /* 0x0c201f0008d87f89 */ /* 0x000f6e00000e0000 */
[----:B------:R-:W0:Y:S01]  /*c090*/  MUFU.EX2 R165, R165 ;  /* 0x000000a500a57308 */ /* 0x000e220000000800 */
[C---:B---3--:R-:W-:Y:S01]  /*c0a0*/  FADD.FTZ R4, R161.reuse, R4 ;  /* 0x00000004a1047221 */ /* 0x048fe20000010000 */
[----:B------:R-:W-:-:S06]  /*c0b0*/  F2FP.F16.F32.PACK_AB R156, R161, R156 ;  /* 0x0000009ca19c723e */ /* 0x000fcc00000000ff */
[----:B------:R-:W3:Y:S01]  /*c0c0*/  MUFU.EX2 R169, R169 ;  /* 0x000000a900a97308 */ /* 0x000ee20000000800 */
[----:B----4-:R-:W-:-:S07]  /*c0d0*/  FADD.FTZ R4, R164, R4 ;  /* 0x00000004a4047221 */ /* 0x010fce0000010000 */
[----:B------:R-:W4:Y:S01]  /*c0e0*/  MUFU.EX2 R172, R172 ;  /* 0x000000ac00ac7308 */ /* 0x000f220000000800 */
[----:B-----5:R-:W-:Y:S01]  /*c0f0*/  FMNMX.FTZ R8, R8, R216, !PT ;  /* 0x000000d808087209 */ /* 0x020fe20007810000 */
[----:B0-----:R-:W-:Y:S01]  /*c100*/  FADD.FTZ R4, R165, R4 ;  /* 0x00000004a5047221 */ /* 0x001fe20000010000 */
[----:B--2---:R-:W-:Y:S02]  /*c110*/  SHF.R.U32.HI R176, RZ, 0x7, R176 ;  /* 0x00000007ffb07819 */ /* 0x004fe400000116b0 */
[C---:B------:R-:W-:Y:S01]  /*c120*/  FSETP.NEU.FTZ.AND P2, PT, R8.reuse, -INF , PT ;  /* 0xff8000000800780b */ /* 0x040fe20003f5d000 */
[----:B------:R-:W-:Y:S01]  /*c130*/  FMUL.FTZ R223, R8, R0 ;  /* 0x0000000008df7220 */ /* 0x000fe20000410000 */
[----:B------:R-:W-:Y:S01]  /*c140*/  IADD3 R176, -R176, 0xb, RZ ;  /* 0x0000000bb0b07810 */ /* 0x000fe20007ffe1ff */
[----:B------:R-:W0:Y:S01]  /*c150*/  MUFU.EX2 R173, R173 ;  /* 0x000000ad00ad7308 */ /* 0x000e220000000800 */
[----:B------:R-:W-:Y:S01]  /*c160*/  FADD.FTZ R4, R160, R4 ;  /* 0x00000004a0047221 */ /* 0x000fe20000010000 */
[----:B---3--:R-:W-:-:S02]  /*c170*/  F2FP.F16.F32.PACK_AB R160, R169, R160 ;  /* 0x000000a0a9a0723e */ /* 0x008fc400000000ff */
[----:B------:R-:W-:Y:S01]  /*c180*/  FSEL R223, R223, RZ, P2 ;  /* 0x000000ffdfdf7208 */ /* 0x000fe20001000000 */
[----:B------:R-:W-:-:S03]  /*c190*/  FADD.FTZ R4, R169, R4 ;  /* 0x00000004a9047221 */ /* 0x000fc60000010000 */
        /* <DEDUP_REMOVED lines=23> */
[----:B------:R-:W-:Y:S01]  /*c310*/  FFMA.FTZ R194, R194, R0, -R223 ;  /* 0x00000000c2c27223 */ /* 0x000fe200000108df */
[----:B------:R-:W5:Y:S01]  /*c320*/  MUFU.EX2 R155, R155 ;  /* 0x0000009b009b7308 */ /* 0x000f620000000800 */
[----:B---3--:R-:W-:Y:S01]  /*c330*/  F2FP.F16.F32.PACK_AB R154, R157, R153 ;  /* 0x000000999d9a723e */ /* 0x008fe200000000ff */
[----:B------:R-:W-:-:S02]  /*c340*/  @!P1 VIADD R153, R201, 0x22840 ;  /* 0x00022840c9999836 */ /* 0x000fc40000000000 */
[-CC-:B------:R-:W-:Y:S01]  /*c350*/  FFMA.FTZ R195, R195, R0.reuse, -R223.reuse ;  /* 0x00000000c3c37223 */ /* 0x180fe200000108df */
[-CC-:B------:R-:W-:Y:S01]  /*c360*/  FFMA.FTZ R198, R198, R0.reuse, -R223.reuse ;  /* 0x00000000c6c67223 */ /* 0x180fe200000108df */
[----:B------:R-:W-:Y:S01]  /*c370*/  FFMA.FTZ R199, R199, R0, -R223 ;  /* 0x00000000c7c77223 */ /* 0x000fe200000108df */
[----:B----4-:R-:W-:Y:S01]  /*c380*/  FADD.FTZ R4, R172, R4 ;  /* 0x00000004ac047221 */ /* 0x010fe20000010000 */
[----:B------:R-:W-:Y:S01]  /*c390*/  @!P1 PRMT R153, RZ, 0x654, R153 ;  /* 0x00000654ff999816 */ /* 0x000fe20000000099 */
[----:B------:R3:W-:Y:S06]  /*c3a0*/  BAR.ARV R176, 0x100 ;  /* 0x000400b00000751d */ /* 0x0007ec0000002000 */
[----:B------:R4:W-:Y:S01]  /*c3b0*/  @!P1 SYNCS.ARRIVE.TRANS64.RED.A1T0 RZ, [R153+URZ], RZ ;  /* 0x000000ff99ff99a7 */ /* 0x0009e2000810043f */
[----:B------:R1:W-:Y:S01]  /*c3c0*/  MUFU.EX2 R222, R158 ;  /* 0x0000009e00de7308 */ /* 0x0003e20000000800 */
[----:B0-----:R-:W-:-:S04]  /*c3d0*/  FADD.FTZ R4, R173, R4 ;  /* 0x00000004ad047221 */ /* 0x001fc80000010000 */
[----:B------:R-:W-:Y:S01]  /*c3e0*/  FADD.FTZ R4, R168, R4 ;  /* 0x00000004a8047221 */ /* 0x000fe20000010000 */
[----:B----4-:R-:W-:Y:S02]  /*c3f0*/  FSEL R153, R8, RZ, P2 ;  /* 0x000000ff08997208 */ /* 0x010fe40001000000 */
[----:B------:R-:W-:Y:S01]  /*c400*/  MUFU.EX2 R159, R159 ;  /* 0x0000009f009f7308 */ /* 0x000fe20000000800 */
[----:B-1----:R-:W-:Y:S01]  /*c410*/  F2FP.F16.F32.PACK_AB R158, R165, R164 ;  /* 0x000000a4a59e723e */ /* 0x002fe200000000ff */
[C---:B--2---:R-:W-:Y:S01]  /*c420*/  FADD.FTZ R4, R177.reuse, R4 ;  /* 0x00000004b1047221 */ /* 0x044fe20000010000 */
[----:B------:R-:W-:Y:S01]  /*c430*/  F2FP.F16.F32.PACK_AB R164, R177, R168 ;  /* 0x000000a8b1a4723e */ /* 0x000fe200000000ff */
[----:B------:R-:W-:-:S04]  /*c440*/  FADD.FTZ R153, -R153, R203 ;  /* 0x000000cb99997221 */ /* 0x000fc80000010100 */
[----:B------:R-:W-:Y:S01]  /*c450*/  FMUL.FTZ R153, R153, R0 ;  /* 0x0000000099997220 */ /* 0x000fe20000410000 */
[----:B------:R0:W-:Y:S08]  /*c460*/  MUFU.EX2 R223, R162 ;  /* 0x000000a200df7308 */ /* 0x0001f00000000800 */
[----:B------:R5:W1:Y:S01]  /*c470*/  MUFU.EX2 R203, R153 ;  /* 0x0000009900cb7308 */ /* 0x000a620000000800 */
[----:B0-----:R-:W-:-:S07]  /*c480*/  F2FP.F16.F32.PACK_AB R162, R173, R172 ;  /* 0x000000acada2723e */ /* 0x001fce00000000ff */
[----:B------:R-:W0:Y:S01]  /*c490*/  MUFU.EX2 R163, R163 ;  /* 0x000000a300a37308 */ /* 0x000e220000000800 */
[----:B-----5:R-:W-:-:S07]  /*c4a0*/  F2FP.F16.F32.PACK_AB R153, R155, R197 ;  /* 0x000000c59b99723e */ /* 0x020fce00000000ff */
[----:B------:R-:W2:Y:S01]  /*c4b0*/  MUFU.EX2 R225, R166 ;  /* 0x000000a600e17308 */ /* 0x000ea20000000800 */
[----:B-1----:R-:W-:Y:S01]  /*c4c0*/  FFMA.FTZ R3, R203, R3, R197 ;  /* 0x00000003cb037223 */ /* 0x002fe200000100c5 */
[-C--:B------:R-:W-:Y:S01]  /*c4d0*/  FMUL.FTZ R26, R26, R203.reuse ;  /* 0x000000cb1a1a7220 */ /* 0x080fe20000410000 */
[-C--:B------:R-:W-:Y:S01]  /*c4e0*/  FMUL.FTZ R27, R27, R203.reuse ;  /* 0x000000cb1b1b7220 */ /* 0x080fe20000410000 */
[-C--:B------:R-:W-:Y:S01]  /*c4f0*/  FMUL.FTZ R30, R30, R203.reuse ;  /* 0x000000cb1e1e7220 */ /* 0x080fe20000410000 */
[----:B------:R-:W-:Y:S01]  /*c500*/  FADD.FTZ R3, R155, R3 ;  /* 0x000000039b037221 */ /* 0x000fe20000010000 */
[----:B------:R-:W-:Y:S01]  /*c510*/  F2FP.F16.F32.PACK_AB R155, R159, R222 ;  /* 0x000000de9f9b723e */ /* 0x000fe200000000ff */
[----:B------:R-:W-:Y:S01]  /*c520*/  FMUL.FTZ R31, R31, R203 ;  /* 0x000000cb1f1f7220 */ /* 0x000fe20000410000 */
[----:B------:R-:W1:Y:S01]  /*c530*/  MUFU.EX2 R167, R167 ;  /* 0x000000a700a77308 */ /* 0x000e620000000800 */
[----:B------:R-:W-:Y:S01]  /*c540*/  FADD.FTZ R3, R222, R3 ;  /* 0x00000003de037221 */ /* 0x000fe20000010000 */
[----:B0-----:R-:W-:Y:S01]  /*c550*/  F2FP.F16.F32.PACK_AB R157, R163, R223 ;  /* 0x000000dfa39d723e */ /* 0x001fe200000000ff */
[-C--:B------:R-:W-:Y:S01]  /*c560*/  FMUL.FTZ R34, R34, R203.reuse ;  /* 0x000000cb22227220 */ /* 0x080fe20000410000 */
[-C--:B------:R-:W-:Y:S01]  /*c570*/  FMUL.FTZ R35, R35, R203.reuse ;  /* 0x000000cb23237220 */ /* 0x080fe20000410000 */
[----:B------:R-:W-:Y:S01]  /*c580*/  FADD.FTZ R3, R159, R3 ;  /* 0x000000039f037221 */ /* 0x000fe20000010000 */
[-C--:B------:R-:W-:Y:S01]  /*c590*/  FMUL.FTZ R38, R38, R203.reuse ;  /* 0x000000cb26267220 */ /* 0x080fe20000410000 */
[-C--:B------:R-:W-:Y:S01]  /*c5a0*/  FMUL.FTZ R39, R39, R203.reuse ;  /* 0x000000cb27277220 */ /* 0x080fe20000410000 */
[----:B------:R-:W0:Y:S01]  /*c5b0*/  MUFU.EX2 R227, R170 ;  /* 0x000000aa00e37308 */ /* 0x000e220000000800 */
[----:B------:R-:W-:Y:S01]  /*c5c0*/  FADD.FTZ R3, R223, R3 ;  /* 0x00000003df037221 */ /* 0x000fe20000010000 */
[-C--:B------:R-:W-:Y:S01]  /*c5d0*/  FMUL.FTZ R42, R42, R203.reuse ;  /* 0x000000cb2a2a7220 */ /* 0x080fe20000410000 */
[-C--:B------:R-:W-:Y:S01]  /*c5e0*/  FMUL.FTZ R43, R43, R203.reuse ;  /* 0x000000cb2b2b7220 */ /* 0x080fe20000410000 */
[-C--:B------:R-:W-:Y:S01]  /*c5f0*/  FMUL.FTZ R46, R46, R203.reuse ;  /* 0x000000cb2e2e7220 */ /* 0x080fe20000410000 */
[----:B------:R-:W-:Y:S01]  /*c600*/  FADD.FTZ R3, R163, R3 ;  /* 0x00000003a3037221 */ /* 0x000fe20000010000 */
[-C--:B------:R-:W-:Y:S01]  /*c610*/  FMUL.FTZ R47, R47, R203.reuse ;  /* 0x000000cb2f2f7220 */ /* 0x080fe20000410000 */
[----:B------:R-:W-:Y:S01]  /*c620*/  FMUL.FTZ R50, R50, R203 ;  /* 0x000000cb32327220 */ /* 0x000fe20000410000 */
        /* <DEDUP_REMOVED lines=17> */
[C---:B----4-:R-:W-:Y:S01]  /*c740*/  FADD.FTZ R3, R171.reuse, R3 ;  /* 0x00000003ab037221 */ /* 0x050fe20000010000 */
        /* <DEDUP_REMOVED lines=58> */
[----:B------:R-:W-:-:S04]  /*caf0*/  FMUL.FTZ R151, R151, R203 ;  /* 0x000000cb97977220 */ /* 0x000fc80000410000 */
[----:B------:R-:W1:Y:S01]  /*cb00*/  MUFU.EX2 R169, R186 ;  /* 0x000000ba00a97308 */ /* 0x000e620000000800 */
[C---:B0-----:R-:W-:Y:S01]  /*cb10*/  FADD.FTZ R178, R183.reuse, R178 ;  /* 0x000000b2b7b27221 */ /* 0x041fe20000010000 */
[----:B------:R-:W-:-:S06]  /*cb20*/  F2FP.F16.F32.PACK_AB R167, R183, R182 ;  /* 0x000000b6b7a7723e */ /* 0x000fcc00000000ff */
[----:B------:R-:W0:Y:S01]  /*cb30*/  MUFU.EX2 R185, R185 ;  /* 0x000000b900b97308 */ /* 0x000e220000000800 */
[----:B--2---:R-:W-:-:S07]  /*cb40*/  FADD.FTZ R4, R184, R4 ;  /* 0x00000004b8047221 */ /* 0x004fce0000010000 */
[----:B------:R-:W2:Y:S01]  /*cb50*/  MUFU.EX2 R187, R187 ;  /* 0x000000bb00bb7308 */ /* 0x000ea20000000800 */
[----:B-1----:R-:W-:-:S07]  /*cb60*/  FADD.FTZ R178, R169, R178 ;  /* 0x000000b2a9b27221 */ /* 0x002fce0000010000 */
[----:B------:R-:W1:Y:S01]  /*cb70*/  MUFU.EX2 R188, R188 ;  /* 0x000000bc00bc7308 */ /* 0x000e620000000800 */
[C---:B0-----:R-:W-:Y:S01]  /*cb80*/  FADD.FTZ R4, R185.reuse, R4 ;  /* 0x00000004b9047221 */ /* 0x041fe20000010000 */
[----:B------:R-:W-:-:S06]  /*cb90*/  F2FP.F16.F32.PACK_AB R168, R185, R184 ;  /* 0x000000b8b9a8723e */ /* 0x000fcc00000000ff */
[----:B------:R-:W0:Y:S01]  /*cba0*/  MUFU.EX2 R190, R190 ;  /* 0x000000be00be7308 */ /* 0x000e220000000800 */
[C---:B--2---:R-:W-:Y:S01]  /*cbb0*/  FADD.FTZ R3, R187.reuse, R178 ;  /* 0x000000b2bb037221 */ /* 0x044fe20000010000 */
[----:B------:R-:W-:-:S06]  /*cbc0*/  F2FP.F16.F32.PACK_AB R169, R187, R169 ;  /* 0x000000a9bba9723e */ /* 0x000fcc00000000ff */
[----:B------:R-:W2:Y:S01]  /*cbd0*/  MUFU.EX2 R189, R189 ;  /* 0x000000bd00bd7308 */ /* 0x000ea20000000800 */
[----:B-1----:R-:W-:-:S07]  /*cbe0*/  FADD.FTZ R4, R188, R4 ;  /* 0x00000004bc047221 */ /* 0x002fce0000010000 */
[----:B------:R-:W1:Y:S01]  /*cbf0*/  MUFU.EX2 R191, R191 ;  /* 0x000000bf00bf7308 */ /* 0x000e620000000800 */
[----:B0-----:R-:W-:-:S07]  /*cc00*/  FADD.FTZ R178, R190, R3 ;  /* 0x00000003beb27221 */ /* 0x001fce0000010000 */
[----:B------:R-:W0:Y:S01]  /*cc10*/  MUFU.EX2 R192, R192 ;  /* 0x000000c000c07308 */ /* 0x000e220000000800 */
[C---:B--2---:R-:W-:Y:S01]  /*cc20*/  FADD.FTZ R4, R189.reuse, R4 ;  /* 0x00000004bd047221 */ /* 0x044fe20000010000 */
[----:B------:R-:W-:-:S06]  /*cc30*/  F2FP.F16.F32.PACK_AB R170, R189, R188 ;  /* 0x000000bcbdaa723e */ /* 0x000fcc00000000ff */
[----:B------:R-:W2:Y:S01]  /*cc40*/  MUFU.EX2 R173, R194 ;  /* 0x000000c200ad7308 */ /* 0x000ea20000000800 */
[C---:B-1----:R-:W-:Y:S01]  /*cc50*/  FADD.FTZ R178, R191.reuse, R178 ;  /* 0x000000b2bfb27221 */ /* 0x042fe20000010000 */
[----:B------:R-:W-:-:S06]  /*cc60*/  F2FP.F16.F32.PACK_AB R171, R191, R190 ;  /* 0x000000bebfab723e */ /* 0x000fcc00000000ff */
[----:B------:R-:W1:Y:S01]  /*cc70*/  MUFU.EX2 R193, R193 ;  /* 0x000000c100c17308 */ /* 0x000e620000000800 */
[----:B0-----:R-:W-:-:S07]  /*cc80*/  FADD.FTZ R4, R192, R4 ;  /* 0x00000004c0047221 */ /* 0x001fce0000010000 */
[----:B------:R-:W0:Y:S01]  /*cc90*/  MUFU.EX2 R195, R195 ;  /* 0x000000c300c37308 */ /* 0x000e220000000800 */
[----:B--2---:R-:W-:-:S07]  /*cca0*/  FADD.FTZ R178, R173, R178 ;  /* 0x000000b2adb27221 */ /* 0x004fce0000010000 */
[----:B------:R-:W2:Y:S01]  /*ccb0*/  MUFU.EX2 R196, R196 ;  /* 0x000000c400c47308 */ /* 0x000ea20000000800 */
[C---:B-1----:R-:W-:Y:S01]  /*ccc0*/  FADD.FTZ R4, R193.reuse, R4 ;  /* 0x00000004c1047221 */ /* 0x042fe20000010000 */
[----:B------:R-:W-:-:S06]  /*ccd0*/  F2FP.F16.F32.PACK_AB R172, R193, R192 ;  /* 0x000000c0c1ac723e */ /* 0x000fcc00000000ff */
[----:B------:R-:W1:Y:S01]  /*cce0*/  MUFU.EX2 R198, R198 ;  /* 0x000000c600c67308 */ /* 0x000e620000000800 */
[C---:B0-----:R-:W-:Y:S01]  /*ccf0*/  FADD.FTZ R3, R195.reuse, R178 ;  /* 0x000000b2c3037221 */ /* 0x041fe20000010000 */
[----:B------:R-:W-:-:S06]  /*cd00*/  F2FP.F16.F32.PACK_AB R173, R195, R173 ;  /* 0x000000adc3ad723e */ /* 0x000fcc00000000ff */
[----:B------:R-:W0:Y:S01]  /*cd10*/  MUFU.EX2 R199, R199 ;  /* 0x000000c700c77308 */ /* 0x000e220000000800 */
[----:B--2---:R-:W-:-:S04]  /*cd20*/  FADD.FTZ R4, R196, R4 ;  /* 0x00000004c4047221 */ /* 0x004fc80000010000 */
[C---:B------:R-:W-:Y:S01]  /*cd30*/  FADD.FTZ R4, R174.reuse, R4 ;  /* 0x00000004ae047221 */ /* 0x040fe20000010000 */
[----:B------:R-:W-:Y:S01]  /*cd40*/  F2FP.F16.F32.PACK_AB R174, R174, R196 ;  /* 0x000000c4aeae723e */ /* 0x000fe200000000ff */
[----:B-1----:R-:W-:-:S04]  /*cd50*/  FADD.FTZ R178, R198, R3 ;  /* 0x00000003c6b27221 */ /* 0x002fc80000010000 */
[C---:B0-----:R-:W-:Y:S01]  /*cd60*/  FADD.FTZ R3, R199.reuse, R178 ;  /* 0x000000b2c7037221 */ /* 0x041fe20000010000 */
[----:B------:R-:W-:Y:S01]  /*cd70*/  F2FP.F16.F32.PACK_AB R175, R199, R198 ;  /* 0x000000c6c7af723e */ /* 0x000fe200000000ff */
[----:B---3--:R-:W-:Y:S06]  /*cd80*/  @!P0 BRA `(.L_x_4959) ;  /* 0x0000000000048947 */ /* 0x008fec0003800000 */
[----:B------:R-:W-:Y:S01]  /*cd90*/  BPT.TRAP 0x1 ;  /* 0x000000040000795c */ /* 0x000fe20000300000 */
.L_x_4959:
[----:B------:R0:W1:Y:S01]  /*cda0*/  SYNCS.PHASECHK.TRANS64.TRYWAIT P2, [R201+URZ+0x22850], R202 ;  /* 0x022850cac90075a7 */ /* 0x000062000804017f */
[----:B------:R-:W-:Y:S05]  /*cdb0*/  @!P0 BRA `(.L_x_4960) ;  /* 0x0000000000048947 */ /* 0x000fea0003800000 */
[----:B------:R-:W-:Y:S01]  /*cdc0*/  BPT.TRAP 0x1 ;  /* 0x000000040000795c */ /* 0x000fe20000300000 */
.L_x_4960:
[----:B------:R-:W-:Y:S04]  /*cdd0*/  BSSY B0, `(.L_x_4961) ;  /* 0x0000004000007945 */ /* 0x000fe80003800000 */
[----:B-1----:R-:W-:Y:S05]  /*cde0*/  @P2 BRA `(.L_x_4962) ;  /* 0x0000000000082947 */ /* 0x002fea0003800000 */
[----:B------:R-:W1:Y:S02]  /*cdf0*/  SYNCS.PHASECHK.TRANS64.TRYWAIT P2, [R201+URZ+0x22850], R202 ;  /* 0x022850cac90075a7 */ /* 0x000e64000804017f */
[----:B-1----:R-:W-:Y:S05]  /*ce00*/  @!P2 BRA `(.L_x_4963) ;  /* 0x000000e000bca947 */ /* 0x002fea0003800000 */
.L_x_4962:
[----:B------:R-:W-:Y:S05]  /*ce10*/  BSYNC B0 ;  /* 0x0000000000007941 */ /* 0x000fea0003800000 */
.L_x_4961:
[----:B------:R-:W2:Y:S01]  /*ce20*/  S2R R177, SR_TID.X ;  /* 0x0000000000b17919 */ /* 0x000ea20000002100 */
[----:B------:R-:W-:Y:S05]  /*ce30*/  WARPSYNC.ALL ;  /* 0x0000000000007948 */ /* 0x000fea0003800000 */
[----:B------:R-:W-:Y:S01]  /*ce40*/  IMAD R178, R19, 0xc00, R9 ;  /* 0x00000c0013b27824 */ /* 0x000fe200078e0209 */
[----:B------:R-:W-:Y:S01]  /*ce50*/  ISETP.GT.AND P2, PT, R200, R21, PT ;  /* 0x00000015c800720c */ /* 0x000fe20003f44270 */
[----:B------:R-:W-:Y:S02]  /*ce60*/  IMAD.MOV.U32 R179, RZ, RZ, 0x40000040 ;  /* 0x40000040ffb37424 */ /* 0x000fe400078e00ff */
[----:B01----:R-:W-:Y:S01]  /*ce70*/  @!P1 VIADD R201, R201, 0x22860 ;  /* 0x00022860c9c99836 */ /* 0x003fe20000000000 */
[----:B------:R-:W-:Y:S01]  /*ce80*/  R2UR UR6, R178 ;  /* 0x00000000b20672ca */ /* 0x000fe200000e0000 */
[----:B------:R-:W-:Y:S01]  /*ce90*/  VIADD R200, R200, 0xffffffff ;  /* 0xffffffffc8c87836 */ /* 0x000fe20000000000 */
[----:B------:R-:W-:Y:S01]  /*cea0*/  R2UR UR7, R179 ;  /* 0x00000000b30772ca */ /* 0x000fe200000e0000 */
[----:B------:R-:W-:Y:S01]  /*ceb0*/  IMAD.MOV.U32 R179, RZ, RZ, 0x40000040 ;  /* 0x40000040ffb37424 */ /* 0x000fe200078e00ff */
[----:B------:R-:W-:Y:S01]  /*cec0*/  @!P1 PRMT R201, RZ, 0x654, R201 ;  /* 0x00000654ffc99816 */ /* 0x000fe200000000c9 */
[----:B------:R-:W-:-:S02]  /*ced0*/  IMAD.MOV.U32 R203, RZ, RZ, R8 ;  /* 0x000000ffffcb7224 */ /* 0x000fc400078e0008 */
[----:B------:R-:W-:Y:S01]  /*cee0*/  IMAD.MOV.U32 R222, RZ, RZ, R5 ;  /* 0x000000ffffde7224 */ /* 0x000fe200078e0005 */
[----:B--2---:R-:W-:-:S05]  /*cef0*/  SHF.R.U32.HI R177, RZ, 0x7, R177 ;  /* 0x00000007ffb17819 */ /* 0x004fca00000116b1 */
[----:B------:R-:W-:-:S05]  /*cf00*/  VIADD R177, R177, 0x8 ;  /* 0x00000008b1b17836 */ /* 0x000fca0000000000 */
[----:B------:R0:W-:Y:S06]  /*cf10*/  BAR.SYNC.DEFER_BLOCKING R177, 0x100 ;  /* 0x000400b10000751d */ /* 0x0001ec0000010000 */
[----:B------:R-:W-:-:S06]  /*cf20*/  WARPGROUP.ARRIVE ;  /* 0x00000000000079c5 */ /* 0x000fcc0000000000 */
[----:B------:R-:W-:Y:S03]  /*cf30*/  HGMMA.64x256x16.F32 R24, R152, gdesc[UR4].tnspB, R24, gsb0 ;  /* 0x43e0000498187df0 */ /* 0x000fe60008000818 */
[----:B------:R-:W-:Y:S02]  /*cf40*/  WARPGROUP.DEPBAR.LE gsb0, 0x0 ;  /* 0x00008000000079c5 */ /* 0x000fe40000010000 */
[----:B------:R-:W-:Y:S01]  /*cf50*/  IMAD.MOV.U32 R153, RZ, RZ, 0x40000040 ;  /* 0x40000040ff997424 */ /* 0x000fe200078e00ff */
[----:B------:R-:W-:Y:S01]  /*cf60*/  IADD3 R152, R178, 0x80, RZ ;  /* 0x00000080b2987810 */ /* 0x000fe20007ffe0ff */
[----:B------:R-:W-:-:S03]  /*cf70*/  WARPGROUP.ARRIVE ;  /* 0x00000000000079c5 */ /* 0x000fc60000000000 */
        /* <DEDUP_REMOVED lines=37> */
[----:B------:R-:W-:-:S07]  /*d1d0*/  IMAD.MOV.U32 R216, RZ, RZ, R200 ;  /* 0x000000ffffd87224 */ /* 0x000fce00078e00c8 */
.L_x_4954:
[----:B------:R-:W-:-:S13]  /*d1e0*/  ISETP.GE.AND P2, PT, R216, RZ, PT ;  /* 0x000000ffd800720c */ /* 0x000fda0003f46270 */
[----:B------:R-:W-:Y:S05]  /*d1f0*/  @!P2 BRA `(.L_x_4965) ;  /* 0x0000001c00b0a947 */ /* 0x000fea0003800000 */
[----:B0-----:R-:W-:Y:S02]  /*d200*/  IMAD.MOV.U32 R201, RZ, RZ, R8 ;  /* 0x000000ffffc97224 */ /* 0x001fe400078e0008 */
[----:B------:R-:W-:-:S07]  /*d210*/  IMAD.MOV.U32 R200, RZ, RZ, R5 ;  /* 0x000000ffffc87224 */ /* 0x000fce00078e0005 */
.L_x_4975:
[----:B------:R-:W-:Y:S01]  /*d220*/  VIADD R19, R19, 0x1 ;  /* 0x0000000113137836 */ /* 0x000fe20000000000 */
[----:B------:R-:W-:Y:S05]  /*d230*/  YIELD ;  /* 0x0000000000007946 */ /* 0x000fea0003800000 */
[----:B------:R-:W-:-:S04]  /*d240*/  ISETP.NE.AND P2, PT, R19, 0x2, PT ;  /* 0x000000021300780c */ /* 0x000fc80003f45270 */
[----:B------:R-:W-:Y:S02]  /*d250*/  SEL R0, RZ, 0x1, P2 ;  /* 0x00000001ff007807 */ /* 0x000fe40001000000 */
[----:B------:R-:W-:Y:S02]  /*d260*/  SEL R19, R19, RZ, P2 ;  /* 0x000000ff13137207 */ /* 0x000fe40001000000 */
[----:B------:R-:W-:Y:S01]  /*d270*/  LOP3.LUT R23, R23, R0, RZ, 0x3c, !PT ;  /* 0x0000000017177212 */ /* 0x000fe200078e3cff */
[----:B-1----:R-:W-:Y:S06]  /*d280*/  @!P0 BRA `(.L_x_4966) ;  /* 0x0000000000048947 */ /* 0x002fec0003800000 */
[----:B------:R-:W-:Y:S01]  /*d290*/  BPT.TRAP 0x1 ;  /* 0x000000040000795c */ /* 0x000fe20000300000 */
.L_x_4966:
[----:B------:R-:W-:Y:S01]  /*d2a0*/  IMAD R21, R19, 0x8, R18 ;  /* 0x0000000813157824 */ /* 0x000fe200078e0212 */
[----:B------:R-:W-:-:S04]  /*d2b0*/  SHF.L.U32 R211, R23, 0x1f, RZ ;  /* 0x0000001f17d37819 */ /* 0x000fc800000006ff */
[----:B------:R0:W1:Y:S01]  /*d2c0*/  SYNCS.PHASECHK.TRANS64.TRYWAIT P2, [R21+URZ+0x22830], R211 ;  /* 0x022830d3150075a7 */ /* 0x000062000804017f */
[----:B------:R-:W-:Y:S05]  /*d2d0*/  @!P0 BRA `(.L_x_4967) ;  /* 0x0000000000048947 */ /* 0x000fea0003800000 */
[----:B------:R-:W-:Y:S01]  /*d2e0*/  BPT.TRAP 0x1 ;  /* 0x000000040000795c */ /* 0x000fe20000300000 */
.L_x_4967:
[----:B------:R-:W-:Y:S02]  /*d2f0*/  IMAD R156, R19, 0x300, R20 ;  /* 0x00000300139c7824 */ /* 0x000fe400078e0214 */
[----:B------:R-:W-:Y:S01]  /*d300*/  IMAD.MOV.U32 R157, RZ, RZ, 0x40000040 ;  /* 0x40000040ff9d7424 */ /* 0x000fe200078e00ff */
[----:B-1----:R-:W-:Y:S06]  /*d310*/  @P2 BRA `(.L_x_4968) ;  /* 0x0000000000082947 */ /* 0x002fec0003800000 */
[----:B------:R-:W1:Y:S02]  /*d320*/  SYNCS.PHASECHK.TRANS64.TRYWAIT P2, [R21+URZ+0x22830], R211 ;  /* 0x022830d3150075a7 */ /* 0x000e64000804017f */
[----:B-1----:R-:W-:Y:S05]  /*d330*/  @!P2 BRA `(.L_x_4969) ;  /* 0x000000dc0084a947 */ /* 0x002fea0003800000 */
.L_x_4968:
        /* <DEDUP_REMOVED lines=9> */
[----:B------:R-:W-:Y:S01]  /*d3d0*/  MOV R153, 0x40000040 ;  /* 0x4000004000997802 */ /* 0x000fe20000000f00 */
[----:B------:R-:W-:Y:S01]  /*d3e0*/  IMAD.MOV.U32 R157, RZ, RZ, 0x40000040 ;  /* 0x40000040ff9d7424 */ /* 0x000fe200078e00ff */
[----:B------:R-:W-:Y:S01]  /*d3f0*/  R2UR UR10, R154 ;  /* 0x000000009a0a72ca */ /* 0x000fe200000e0000 */
[----:B------:R-:W2:Y:S01]  /*d400*/  S2R R213, SR_TID.X ;  /* 0x0000000000d57919 */ /* 0x000ea20000002100 */
[----:B------:R-:W-:-:S02]  /*d410*/  R2UR UR11, R155 ;  /* 0x000000009b0b72ca */ /* 0x000fc400000e0000 */
[----:B------:R-:W-:Y:S02]  /*d420*/  R2UR UR14, R152 ;  /* 0x00000000980e72ca */ /* 0x000fe400000e0000 */
[----:B------:R-:W-:Y:S02]  /*d430*/  R2UR UR15, R153 ;  /* 0x00000000990f72ca */ /* 0x000fe400000e0000 */
[----:B------:R-:W-:Y:S02]  /*d440*/  R2UR UR18, R156 ;  /* 0x000000009c1272ca */ /* 0x000fe400000e0000 */
[----:B------:R-:W-:Y:S02]  /*d450*/  R2UR UR19, R157 ;  /* 0x000000009d1372ca */ /* 0x000fe400000e0000 */
[----:B------:R-:W-:Y:S01]  /*d460*/  WARPGROUP.ARRIVE ;  /* 0x00000000000079c5 */ /* 0x000fe20000000000 */
[----:B------:R-:W-:Y:S02]  /*d470*/  R2UR UR8, R14 ;  /* 0x000000000e0872ca */ /* 0x000fe400000e0000 */
[----:B------:R-:W-:-:S02]  /*d480*/  R2UR UR9, R15 ;  /* 0x000000000f0972ca */ /* 0x000fc400000e0000 */
[----:B------:R-:W-:Y:S01]  /*d490*/  R2UR UR12, R12 ;  /* 0x000000000c0c72ca */ /* 0x000fe200000e0000 */
[----:B------:R-:W-:Y:S01]  /*d4a0*/  HGMMA.64x96x16.F32 R152, gdesc[UR4], RZ, !UPT, gsb0 ;  /* 0x01600000049879f0 */ /* 0x000fe2000c0008ff */
[----:B------:R-:W-:Y:S02]  /*d4b0*/  R2UR UR13, R13 ;  /* 0x000000000d0d72ca */ /* 0x000fe400000e0000 */
[----:B------:R-:W-:Y:S02]  /*d4c0*/  R2UR UR16, R10 ;  /* 0x000000000a1072ca */ /* 0x000fe400000e0000 */
        /* <DEDUP_REMOVED lines=252> */
[-C--:B------:R-:W-:Y:S01]  /*e490*/  FMUL.FTZ R34, R34, R157.reuse ;  /* 0x0000009d22227220 */ /* 0x080fe20000410000 */
[-C--:B------:R-:W-:Y:S01]  /*e4a0*/  FMUL.FTZ R35, R35, R157.reuse ;  /* 0x0000009d23237220 */ /* 0x080fe20000410000 */
[----:B----4-:R-:W-:Y:S01]  /*e4b0*/  FADD.FTZ R172, R155, R172 ;  /* 0x000000ac9bac7221 */ /* 0x010fe20000010000 */
        /* <DEDUP_REMOVED lines=42> */
[----:B----4-:R-:W-:Y:S01]  /*e760*/  IADD3 R176, -R213, 0xb, RZ ;  /* 0x0000000bd5b07810 */ /* 0x010fe20007ffe1ff */
[----:B--2---:R-:W-:Y:S01]  /*e770*/  FADD.FTZ R4, R170, R169 ;  /* 0x000000a9aa047221 */ /* 0x004fe20000010000 */
[-C--:B------:R-:W-:Y:S01]  /*e780*/  FMUL.FTZ R98, R98, R157.reuse ;  /* 0x0000009d62627220 */ /* 0x080fe20000410000 */
[-C--:B------:R-:W-:Y:S01]  /*e790*/  FMUL.FTZ R99, R99, R157.reuse ;  /* 0x0000009d63637220 */ /* 0x080fe20000410000 */
[-C--:B------:R-:W-:Y:S01]  /*e7a0*/  FMUL.FTZ R102, R102, R157.reuse ;  /* 0x0000009d66667220 */ /* 0x080fe20000410000 */
[----:B------:R2:W-:Y:S06]  /*e7b0*/  BAR.ARV R176, 0x100 ;  /* 0x000400b00000751d */ /* 0x0005ec0000002000 */
[----:B------:R-:W4:Y:S01]  /*e7c0*/  MUFU.EX2 R171, R171 ;  /* 0x000000ab00ab7308 */ /* 0x000f220000000800 */
[----:B-----5:R-:W-:Y:S01]  /*e7d0*/  FADD.FTZ R172, R197, R172 ;  /* 0x000000acc5ac7221 */ /* 0x020fe20000010000 */
[----:B------:R5:W-:Y:S01]  /*e7e0*/  @!P1 SYNCS.ARRIVE.TRANS64.RED.A1T0 RZ, [R154+URZ], RZ ;  /* 0x000000ff9aff99a7 */ /* 0x000be2000810043f */
[-C--:B------:R-:W-:Y:S01]  /*e7f0*/  FMUL.FTZ R103, R103, R157.reuse ;  /* 0x0000009d67677220 */ /* 0x080fe20000410000 */
[-C--:B------:R-:W-:Y:S01]  /*e800*/  FMUL.FTZ R106, R106, R157.reuse ;  /* 0x0000009d6a6a7220 */ /* 0x080fe20000410000 */
[----:B---3--:R-:W-:Y:S01]  /*e810*/  FADD.FTZ R172, R167, R172 ;  /* 0x000000aca7ac7221 */ /* 0x008fe20000010000 */
[-C--:B------:R-:W-:Y:S01]  /*e820*/  FMUL.FTZ R107, R107, R157.reuse ;  /* 0x0000009d6b6b7220 */ /* 0x080fe20000410000 */
[-C--:B------:R-:W-:Y:S01]  /*e830*/  FMUL.FTZ R110, R110, R157.reuse ;  /* 0x0000009d6e6e7220 */ /* 0x080fe20000410000 */
[----:B------:R-:W3:Y:S01]  /*e840*/  MUFU.EX2 R174, R174 ;  /* 0x000000ae00ae7308 */ /* 0x000ee20000000800 */
[-C--:B------:R-:W-:Y:S01]  /*e850*/  FMUL.FTZ R111, R111, R157.reuse ;  /* 0x0000009d6f6f7220 */ /* 0x080fe20000410000 */
[----:B-----5:R-:W-:Y:S01]  /*e860*/  F2FP.F16.F32.PACK_AB R154, R165, R164 ;  /* 0x000000a4a59a723e */ /* 0x020fe200000000ff */
[-C--:B------:R-:W-:Y:S01]  /*e870*/  FMUL.FTZ R114, R114, R157.reuse ;  /* 0x0000009d72727220 */ /* 0x080fe20000410000 */
[-C--:B------:R-:W-:Y:S01]  /*e880*/  FMUL.FTZ R115, R115, R157.reuse ;  /* 0x0000009d73737220 */ /* 0x080fe20000410000 */
        /* <DEDUP_REMOVED lines=20> */
[C---:B-----5:R-:W-:Y:S01]  /*e9d0*/  FADD.FTZ R172, R175.reuse, R172 ;  /* 0x000000acafac7221 */ /* 0x060fe20000010000 */
[----:B------:R-:W-:Y:S01]  /*e9e0*/  F2FP.F16.F32.PACK_AB R159, R175, R174 ;  /* 0x000000aeaf9f723e */ /* 0x000fe200000000ff */
[-C--:B------:R-:W-:Y:S01]  /*e9f0*/  FMUL.FTZ R147, R147, R157.reuse ;  /* 0x0000009d93937220 */ /* 0x080fe20000410000 */
[-C--:B------:R-:W-:Y:S01]  /*ea00*/  FMUL.FTZ R150, R150, R157.reuse ;  /* 0x0000009d96967220 */ /* 0x080fe20000410000 */
[----:B------:R-:W-:Y:S01]  /*ea10*/  FMUL.FTZ R151, R151, R157 ;  /* 0x0000009d97977220 */ /* 0x000fe20000410000 */
[----:B------:R-:W-:-:S02]  /*ea20*/  F2FP.F16.F32.PACK_AB R201, R155, R201 ;  /* 0x000000c99bc9723e */ /* 0x000fc400000000ff */
[----:B------:R-:W5:Y:S01]  /*ea30*/  MUFU.EX2 R182, R182 ;  /* 0x000000b600b67308 */ /* 0x000f620000000800 */
[----:B----4-:R-:W-:Y:S01]  /*ea40*/  FADD.FTZ R172, R161, R172 ;  /* 0x000000aca1ac7221 */ /* 0x010fe20000010000 */
[----:B------:R-:W-:Y:S02]  /*ea50*/  F2FP.F16.F32.PACK_AB R153, R163, R153 ;  /* 0x00000099a399723e */ /* 0x000fe400000000ff */
[----:B------:R-:W-:Y:S02]  /*ea60*/  F2FP.F16.F32.PACK_AB R157, R171, R167 ;  /* 0x000000a7ab9d723e */ /* 0x000fe400000000ff */
[----:B------:R-:W-:Y:S02]  /*ea70*/  F2FP.F16.F32.PACK_AB R162, R181, R180 ;  /* 0x000000b4b5a2723e */ /* 0x000fe400000000ff */
[----:B------:R-:W4:Y:S01]  /*ea80*/  MUFU.EX2 R183, R183 ;  /* 0x000000b700b77308 */ /* 0x000f220000000800 */
[----:B---3--:R-:W-:Y:S01]  /*ea90*/  FADD.FTZ R3, R179, R172 ;  /* 0x000000acb3037221 */ /* 0x008fe20000010000 */
[----:B------:R-:W-:-:S02]  /*eaa0*/  F2FP.F16.F32.PACK_AB R164, R185, R184 ;  /* 0x000000b8b9a4723e */ /* 0x000fc400000000ff */
[----:B------:R-:W-:Y:S02]  /*eab0*/  F2FP.F16.F32.PACK_AB R166, R189, R188 ;  /* 0x000000bcbda6723e */ /* 0x000fe400000000ff */
[----:B------:R-:W-:Y:S02]  /*eac0*/  F2FP.F16.F32.PACK_AB R168, R193, R168 ;  /* 0x000000a8c1a8723e */ /* 0x000fe400000000ff */
[----:B------:R-:W3:Y:S01]  /*ead0*/  MUFU.EX2 R165, R186 ;  /* 0x000000ba00a57308 */ /* 0x000ee20000000800 */
[----:B-----5:R-:W-:Y:S01]  /*eae0*/  FADD.FTZ R178, R182, R3 ;  /* 0x00000003b6b27221 */ /* 0x020fe20000010000 */
[----:B------:R-:W-:Y:S02]  /*eaf0*/  F2FP.F16.F32.PACK_AB R170, R170, R196 ;  /* 0x000000c4aaaa723e */ /* 0x000fe400000000ff */
[----:B------:R-:W-:Y:S02]  /*eb00*/  F2FP.F16.F32.PACK_AB R155, R197, R192 ;  /* 0x000000c0c59b723e */ /* 0x000fe400000000ff */
[----:B------:R-:W-:-:S02]  /*eb10*/  F2FP.F16.F32.PACK_AB R161, R179, R161 ;  /* 0x000000a1b3a1723e */ /* 0x000fc400000000ff */
[----:B------:R-:W5:Y:S01]  /*eb20*/  MUFU.EX2 R187, R187 ;  /* 0x000000bb00bb7308 */ /* 0x000f620000000800 */
[C---:B----4-:R-:W-:Y:S01]  /*eb30*/  FADD.FTZ R178, R183.reuse, R178 ;  /* 0x000000b2b7b27221 */ /* 0x050fe20000010000 */
[----:B------:R-:W-:-:S06]  /*eb40*/  F2FP.F16.F32.PACK_AB R163, R183, R182 ;  /* 0x000000b6b7a3723e */ /* 0x000fcc00000000ff */
[----:B------:R-:W4:Y:S01]  /*eb50*/  MUFU.EX2 R190, R190 ;  /* 0x000000be00be7308 */ /* 0x000f220000000800 */
[----:B---3--:R-:W-:-:S07]  /*eb60*/  FADD.FTZ R178, R165, R178 ;  /* 0x000000b2a5b27221 */ /* 0x008fce0000010000 */
[----:B------:R-:W3:Y:S01]  /*eb70*/  MUFU.EX2 R191, R191 ;  /* 0x000000bf00bf7308 */ /* 0x000ee20000000800 */
[C---:B-----5:R-:W-:Y:S01]  /*eb80*/  FADD.FTZ R3, R187.reuse, R178 ;  /* 0x000000b2bb037221 */ /* 0x060fe20000010000 */
[----:B------:R-:W-:-:S06]  /*eb90*/  F2FP.F16.F32.PACK_AB R165, R187, R165 ;  /* 0x000000a5bba5723e */ /* 0x000fcc00000000ff */
[----:B------:R-:W5:Y:S01]  /*eba0*/  MUFU.EX2 R169, R194 ;  /* 0x000000c200a97308 */ /* 0x000f620000000800 */
[----:B----4-:R-:W-:-:S07]  /*ebb0*/  FADD.FTZ R178, R190, R3 ;  /* 0x00000003beb27221 */ /* 0x010fce0000010000 */
[----:B------:R-:W4:Y:S01]  /*ebc0*/  MUFU.EX2 R172, R195 ;  /* 0x000000c300ac7308 */ /* 0x000f220000000800 */
[C---:B---3--:R-:W-:Y:S01]  /*ebd0*/  FADD.FTZ R178, R191.reuse, R178 ;  /* 0x000000b2bfb27221 */ /* 0x048fe20000010000 */
[----:B------:R-:W-:-:S06]  /*ebe0*/  F2FP.F16.F32.PACK_AB R167, R191, R190 ;  /* 0x000000bebfa7723e */ /* 0x000fcc00000000ff */
[----:B------:R-:W3:Y:S01]  /*ebf0*/  MUFU.EX2 R198, R198 ;  /* 0x000000c600c67308 */ /* 0x000ee20000000800 */
[----:B-----5:R-:W-:-:S07]  /*ec00*/  FADD.FTZ R3, R169, R178 ;  /* 0x000000b2a9037221 */ /* 0x020fce0000010000 */
[----:B------:R-:W5:Y:S01]  /*ec10*/  MUFU.EX2 R199, R199 ;  /* 0x000000c700c77308 */ /* 0x000f620000000800 */
[C---:B----4-:R-:W-:Y:S01]  /*ec20*/  FADD.FTZ R3, R172.reuse, R3 ;  /* 0x00000003ac037221 */ /* 0x050fe20000010000 */
[----:B------:R-:W-:-:S03]  /*ec30*/  F2FP.F16.F32.PACK_AB R169, R172, R169 ;  /* 0x000000a9aca9723e */ /* 0x000fc600000000ff */
[----:B---3--:R-:W-:-:S04]  /*ec40*/  FADD.FTZ R174, R198, R3 ;  /* 0x00000003c6ae7221 */ /* 0x008fc80000010000 */
[C---:B-----5:R-:W-:Y:S01]  /*ec50*/  FADD.FTZ R3, R199.reuse, R174 ;  /* 0x000000aec7037221 */ /* 0x060fe20000010000 */
[----:B------:R-:W-:Y:S01]  /*ec60*/  F2FP.F16.F32.PACK_AB R171, R199, R198 ;  /* 0x000000c6c7ab723e */ /* 0x000fe200000000ff */
[----:B--2---:R-:W-:Y:S06]  /*ec70*/  @!P0 BRA `(.L_x_4970) ;  /* 0x0000000000048947 */ /* 0x004fec0003800000 */
[----:B------:R-:W-:Y:S01]  /*ec80*/  BPT.TRAP 0x1 ;  /* 0x000000040000795c */ /* 0x000fe20000300000 */
.L_x_4970:
[----:B------:R2:W3:Y:S01]  /*ec90*/  SYNCS.PHASECHK.TRANS64.TRYWAIT P2, [R21+URZ+0x22850], R211 ;  /* 0x022850d3150075a7 */ /* 0x0004e2000804017f */
[----:B------:R-:W-:Y:S05]  /*eca0*/  @!P0 BRA `(.L_x_4971) ;  /* 0x0000000000048947 */ /* 0x000fea0003800000 */
[----:B------:R-:W-:Y:S01]  /*ecb0*/  BPT.TRAP 0x1 ;  /* 0x000000040000795c */ /* 0x000fe20000300000 */
.L_x_4971:
[----:B------:R-:W-:Y:S04]  /*ecc0*/  BSSY B0, `(.L_x_4972) ;  /* 0x0000004000007945 */ /* 0x000fe80003800000 */
[----:B---3--:R-:W-:Y:S05]  /*ecd0*/  @P2 BRA `(.L_x_4973) ;  /* 0x0000000000082947 */ /* 0x008fea0003800000 */
[----:B------:R-:W3:Y:S02]  /*ece0*/  SYNCS.PHASECHK.TRANS64.TRYWAIT P2, [R21+URZ+0x22850], R211 ;  /* 0x022850d3150075a7 */ /* 0x000ee4000804017f */
[----:B---3--:R-:W-:Y:S05]  /*ecf0*/  @!P2 BRA `(.L_x_4974) ;  /* 0x000000c40028a947 */ /* 0x008fea0003800000 */
.L_x_4973:
[----:B------:R-:W-:Y:S05]  /*ed00*/  BSYNC B0 ;  /* 0x0000000000007941 */ /* 0x000fea0003800000 */
.L_x_4972:
[----:B------:R-:W4:Y:S01]  /*ed10*/  S2R R174, SR_TID.X ;  /* 0x0000000000ae7919 */ /* 0x000f220000002100 */
[----:B------:R-:W-:Y:S01]  /*ed20*/  IMAD.MOV.U32 R173, RZ, RZ, 0x40000040 ;  /* 0x40000040ffad7424 */ /* 0x000fe200078e00ff */
[----:B------:R-:W-:Y:S05]  /*ed30*/  WARPSYNC.ALL ;  /* 0x0000000000007948 */ /* 0x000fea0003800000 */
[----:B------:R-:W-:Y:S01]  /*ed40*/  R2UR UR7, R173 ;  /* 0x00000000ad0772ca */ /* 0x000fe200000e0000 */
[----:B------:R-:W-:Y:S01]  /*ed50*/  IMAD R172, R19, 0xc00, R9 ;  /* 0x00000c0013ac7824 */ /* 0x000fe200078e0209 */
[----:B------:R-:W-:Y:S01]  /*ed60*/  ISETP.GT.AND P2, PT, R216, RZ, PT ;  /* 0x000000ffd800720c */ /* 0x000fe20003f44270 */
[----:B------:R-:W-:-:S02]  /*ed70*/  IMAD.MOV.U32 R175, RZ, RZ, 0x40000040 ;  /* 0x40000040ffaf7424 */ /* 0x000fc400078e00ff */
[----:B0123--:R-:W-:Y:S01]  /*ed80*/  @!P1 VIADD R21, R21, 0x22860 ;  /* 0x0002286015159836 */ /* 0x00ffe20000000000 */
[----:B------:R-:W-:Y:S01]  /*ed90*/  R2UR UR6, R172 ;  /* 0x00000000ac0672ca */ /* 0x000fe200000e0000 */
[----:B------:R-:W-:-:S03]  /*eda0*/  VIADD R216, R216, 0xffffffff ;  /* 0xffffffffd8d87836 */ /* 0x000fc60000000000 */
[----:B------:R-:W-:Y:S02]  /*edb0*/  @!P1 PRMT R21, RZ, 0x654, R21 ;  /* 0x00000654ff159816 */ /* 0x000fe40000000015 */
[----:B----4-:R-:W-:-:S05]  /*edc0*/  SHF.R.U32.HI R174, RZ, 0x7, R174 ;  /* 0x00000007ffae7819 */ /* 0x010fca00000116ae */
        /* <DEDUP_REMOVED lines=47> */
.L_x_4965:
[----:B------:R-:W-:Y:S05]  /*f0c0*/  WARPSYNC.ALL ;  /* 0x0000000000007948 */ /* 0x000fea0003800000 */
[----:B------:R-:W2:Y:S01]  /*f0d0*/  SHFL.BFLY PT, R7, R4, 0x2, 0x1f ;  /* 0x0c401f0004077f89 */ /* 0x000ea200000e0000 */
[----:B------:R-:W-:Y:S01]  /*f0e0*/  VIADD R19, R19, 0x1 ;  /* 0x0000000113137836 */ /* 0x000fe20000000000 */
[----:B------:R3:W-:Y:S08]  /*f0f0*/  BAR.ARV R176, 0x100 ;  /* 0x000400b00000751d */ /* 0x0007f00000002000 */
[----:B------:R-:W-:Y:S06]  /*f100*/  BAR.ARV 0x8, 0x180 ;  /* 0x0206000000007b1d */ /* 0x000fec0000002000 */
[----:B------:R-:W-:Y:S01]  /*f110*/  ISETP.NE.AND P0, PT, R19, 0x2, PT ;  /* 0x000000021300780c */ /* 0x000fe20003f05270 */
[----:B------:R-:W-:Y:S01]  /*f120*/  VIADD R232, R232, 0x1 ;  /* 0x00000001e8e87836 */ /* 0x000fe20000000000 */
[----:B------:R-:W4:Y:S01]  /*f130*/  SHFL.BFLY PT, R10, R3, 0x2, 0x1f ;  /* 0x0c401f00030a7f89 */ /* 0x000f2200000e0000 */
[----:B------:R-:W-:-:S02]  /*f140*/  PLOP3.LUT P1, PT, PT, PT, PT, 0x8, 0x0 ;  /* 0x000000000000781c */ /* 0x000fc40003f2e170 */
[----:B------:R-:W-:Y:S01]  /*f150*/  SEL R19, R19, RZ, P0 ;  /* 0x000000ff13137207 */ /* 0x000fe20000000000 */
[----:B--2---:R-:W-:Y:S01]  /*f160*/  FADD.FTZ R7, R7, R4 ;  /* 0x0000000407077221 */ /* 0x004fe20000010000 */
[----:B------:R-:W-:-:S04]  /*f170*/  SEL R4, RZ, 0x1, P0 ;  /* 0x00000001ff047807 */ /* 0x000fc80000000000 */
[----:B------:R-:W2:Y:S01]  /*f180*/  SHFL.BFLY PT, R6, R7, 0x1, 0x1f ;  /* 0x0c201f0007067f89 */ /* 0x000ea200000e0000 */
[----:B------:R-:W-:Y:S01]  /*f190*/  LOP3.LUT R23, R23, R4, RZ, 0x3c, !PT ;  /* 0x0000000417177212 */ /* 0x000fe200078e3cff */
[----:B----4-:R-:W-:Y:S01]  /*f1a0*/  FADD.FTZ R11, R10, R3 ;  /* 0x000000030a0b7221 */ /* 0x010fe20000010000 */
[----:B------:R-:W-:-:S04]  /*f1b0*/  IMAD.MOV.U32 R3, RZ, RZ, RZ ;  /* 0x000000ffff037224 */ /* 0x000fc800078e00ff */
[----:B------:R-:W4:Y:S01]  /*f1c0*/  SHFL.BFLY PT, R10, R11, 0x1, 0x1f ;  /* 0x0c201f000b0a7f89 */ /* 0x000f2200000e0000 */
[----:B--2---:R-:W-:Y:S01]  /*f1d0*/  FADD.FTZ R9, R7, R6 ;  /* 0x0000000607097221 */ /* 0x004fe20000010000 */
[----:B------:R-:W-:Y:S01]  /*f1e0*/  IMAD.MOV.U32 R6, RZ, RZ, RZ ;  /* 0x000000ffff067224 */ /* 0x000fe200078e00ff */
[----:B------:R-:W-:-:S03]  /*f1f0*/  MOV R7, 0xff800000 ;  /* 0xff80000000077802 */ /* 0x000fc60000000f00 */
[----:B------:R-:W-:-:S13]  /*f200*/  FSETP.NE.FTZ.AND P2, PT, R9, RZ, PT ;  /* 0x000000ff0900720b */ /* 0x000fda0003f55000 */
[----:B------:R-:W2:Y:S01]  /*f210*/  @P2 MUFU.RCP R6, R9 ;  /* 0x0000000900062308 */ /* 0x000ea20000001000 */
[----:B------:R-:W-:Y:S01]  /*f220*/  @P2 FMUL.FTZ R18, R0, 0.69314718246459960938 ;  /* 0x3f31721800122820 */ /* 0x000fe20000410000 */
[----:B----4-:R-:W-:-:S05]  /*f230*/  FADD.FTZ R10, R11, R10 ;  /* 0x0000000a0b0a7221 */ /* 0x010fca0000010000 */
[----:B------:R-:W-:Y:S01]  /*f240*/  FSETP.NE.FTZ.AND P3, PT, R10, RZ, PT ;  /* 0x000000ff0a00720b */ /* 0x000fe20003f75000 */
[----:B-1----:R-:W1:Y:S01]  /*f250*/  @P2 MUFU.LG2 R21, R9 ;  /* 0x0000000900152308 */ /* 0x002e620000000c00 */
[-C--:B--2---:R-:W-:Y:S01]  /*f260*/  FMUL.FTZ R169, R92, R6.reuse ;  /* 0x000000065ca97220 */ /* 0x084fe20000410000 */
[-C--:B------:R-:W-:Y:S01]  /*f270*/  FMUL.FTZ R158, R48, R6.reuse ;  /* 0x00000006309e7220 */ /* 0x080fe20000410000 */
[----:B------:R-:W-:-:S09]  /*f280*/  FMUL.FTZ R157, R44, R6 ;  /* 0x000000062c9d7220 */ /* 0x000fd20000410000 */
[----:B------:R-:W2:Y:S01]  /*f290*/  @P3 MUFU.RCP R3, R10 ;  /* 0x0000000a00033308 */ /* 0x000ea20000001000 */
[----:B------:R-:W-:Y:S01]  /*f2a0*/  @P3 FMUL.FTZ R20, R0, 0.69314718246459960938 ;  /* 0x3f31721800143820 */ /* 0x000fe20000410000 */
[-C--:B------:R-:W-:Y:S01]  /*f2b0*/  FMUL.FTZ R24, R24, R6.reuse ;  /* 0x0000000618187220 */ /* 0x080fe20000410000 */
[-C--:B------:R-:W-:Y:S01]  /*f2c0*/  FMUL.FTZ R25, R25, R6.reuse ;  /* 0x0000000619197220 */ /* 0x080fe20000410000 */
[-C--:B------:R-:W-:Y:S01]  /*f2d0*/  FMUL.FTZ R28, R28, R6.reuse ;  /* 0x000000061c1c7220 */ /* 0x080fe20000410000 */
[----:B-1----:R-:W-:Y:S01]  /*f2e0*/  @P2 FMUL.FTZ R21, R21, 0.69314718246459960938 ;  /* 0x3f31721815152820 */ /* 0x002fe20000410000 */
        /* <DEDUP_REMOVED lines=127> */
.L_x_4910:
        /* <DEDUP_REMOVED lines=27> */
[----:B------:R-:W-:Y:S01]  /*fc90*/  F2FP.F16.F32.PACK_AB R10, R53, R159 ;  /* 0x0000009f350a723e */ /* 0x000fe200000000ff */
[----:B------:R-:W4:Y:S01]  /*fca0*/  LDC R0, c[0x0][0xbe8] ;  /* 0x0002fa00ff007b82 */ /* 0x000f220000000800 */
        /* <DEDUP_REMOVED lines=18> */
[----:B--2---:R-:W-:-:S03]  /*fdd0*/  IMAD.WIDE R146, R8, 0x2, R20 ;  /* 0x0000000208927825 */ /* 0x004fc600078e0214 */
[C---:B------:R-:W-:Y:S02]  /*fde0*/  IADD3 R5, P1, R146.reuse, 0x20, RZ ;  /* 0x0000002092057810 */ /* 0x040fe40007f3e0ff */
[C---:B------:R-:W-:Y:S02]  /*fdf0*/  IADD3 R8, P2, R146.reuse, 0x40, RZ ;  /* 0x0000004092087810 */ /* 0x040fe40007f5e0ff */
[----:B------:R-:W-:Y:S01]  /*fe00*/  LOP3.LUT R102, R5, 0x380, RZ, 0xc0, !PT ;  /* 0x0000038005667812 */ /* 0x000fe200078ec0ff */
[--C-:B------:R-:W-:Y:S01]  /*fe10*/  IMAD.X R51, RZ, RZ, R147.reuse, P1 ;  /* 0x000000ffff337224 */ /* 0x100fe200008e0693 */
[----:B-----5:R-:W-:Y:S01]  /*fe20*/  IADD3 R38, P3, R146, 0x60, RZ ;  /* 0x0000006092267810 */ /* 0x020fe20007f7e0ff */
[--C-:B------:R-:W-:Y:S01]  /*fe30*/  IMAD.X R99, RZ, RZ, R147.reuse, P2 ;  /* 0x000000ffff637224 */ /* 0x100fe200010e0693 */
[----:B------:R-:W-:Y:S02]  /*fe40*/  LOP3.LUT R50, R8, 0x380, RZ, 0xc0, !PT ;  /* 0x0000038008327812 */ /* 0x000fe400078ec0ff */
[----:B------:R-:W-:Y:S01]  /*fe50*/  SHF.R.U64 R102, R102, 0x3, RZ ;  /* 0x0000000366667819 */ /* 0x000fe200000012ff */
[----:B------:R-:W-:Y:S01]  /*fe60*/  IMAD.X R103, RZ, RZ, R147, P3 ;  /* 0x000000ffff677224 */ /* 0x000fe200018e0693 */
[----:B------:R-:W-:-:S02]  /*fe70*/  IADD3 R46, P4, R146, 0x4000, RZ ;  /* 0x00004000922e7810 */ /* 0x000fc40007f9e0ff */
[----:B------:R-:W-:Y:S02]  /*fe80*/  LOP3.LUT R98, R38, 0x380, RZ, 0xc0, !PT ;  /* 0x0000038026627812 */ /* 0x000fe400078ec0ff */
[----:B------:R-:W-:Y:S01]  /*fe90*/  SHF.R.U64 R181, R50, 0x3, RZ ;  /* 0x0000000332b57819 */ /* 0x000fe200000012ff */
[--C-:B------:R-:W-:Y:S01]  /*fea0*/  IMAD.X R107, RZ, RZ, R147.reuse, P4 ;  /* 0x000000ffff6b7224 */ /* 0x100fe200020e0693 */
[----:B-1----:R-:W-:Y:S02]  /*feb0*/  IADD3 R92, P5, R146, 0x4020, RZ ;  /* 0x00004020925c7810 */ /* 0x002fe40007fbe0ff */
[----:B------:R-:W-:Y:S02]  /*fec0*/  LOP3.LUT R50, R102, R5, RZ, 0x3c, !PT ;  /* 0x0000000566327212 */ /* 0x000fe400078e3cff */
[----:B------:R-:W-:Y:S01]  /*fed0*/  LOP3.LUT R5, R46, 0x380, RZ, 0xc0, !PT ;  /* 0x000003802e057812 */ /* 0x000fe200078ec0ff */
[----:B------:R-:W-:Y:S01]  /*fee0*/  IMAD.X R111, RZ, RZ, R147, P5 ;  /* 0x000000ffff6f7224 */ /* 0x000fe200028e0693 */
[----:B------:R-:W-:-:S02]  /*fef0*/  SHF.R.U64 R183, R98, 0x3, RZ ;  /* 0x0000000362b77819 */ /* 0x000fc400000012ff */
[C---:B------:R-:W-:Y:S02]  /*ff00*/  IADD3 R122, P2, R146.reuse, 0x8000, RZ ;  /* 0x00008000927a7810 */ /* 0x040fe40007f5e0ff */
[----:B------:R-:W-:Y:S02]  /*ff10*/  LOP3.LUT R98, R181, R8, RZ, 0x3c, !PT ;  /* 0x00000008b5627212 */ /* 0x000fe400078e3cff */
[----:B------:R-:W-:Y:S01]  /*ff20*/  IADD3 R114, P0, R146, 0x4040, RZ ;  /* 0x0000404092727810 */ /* 0x000fe20007f1e0ff */
[--C-:B------:R-:W-:Y:S01]  /*ff30*/  IMAD.X R123, RZ, RZ, R147.reuse, P2 ;  /* 0x000000ffff7b7224 */ /* 0x100fe200010e0693 */
[----:B------:R-:W-:Y:S02]  /*ff40*/  LOP3.LUT R181, R92, 0x380, RZ, 0xc0, !PT ;  /* 0x000003805cb57812 */ /* 0x000fe400078ec0ff */
[----:B------:R-:W-:Y:S01]  /*ff50*/  IADD3 R118, P1, R146, 0x4060, RZ ;  /* 0x0000406092767810 */ /* 0x000fe20007f3e0ff */
[----:B------:R-:W-:Y:S01]  /*ff60*/  IMAD.X R115, RZ, RZ, R147, P0 ;  /* 0x000000ffff737224 */ /* 0x000fe200000e0693 */
[----:B------:R-:W-:-:S02]  /*ff70*/  SHF.R.U64 R5, R5, 0x3, RZ ;  /* 0x0000000305057819 */ /* 0x000fc400000012ff */
[C---:B------:R-:W-:Y:S01]  /*ff80*/  LOP3.LUT R47, R146.reuse, 0x380, RZ, 0xc0, !PT ;  /* 0x00000380922f7812 */ /* 0x040fe200078ec0ff */
[--C-:B------:R-:W-:Y:S01]  /*ff90*/  IMAD.X R119, RZ, RZ, R147.reuse, P1 ;  /* 0x000000ffff777224 */ /* 0x100fe200008e0693 */
[----:B------:R-:W-:Y:S02]  /*ffa0*/  IADD3 R126, P3, R146, 0x8020, RZ ;  /* 0x00008020927e7810 */ /* 0x000fe40007f7e0ff */
[----:B------:R-:W-:Y:S02]  /*ffb0*/  LOP3.LUT R102, R183, R38, RZ, 0x3c, !PT ;  /* 0x00000026b7667212 */ /* 0x000fe400078e3cff */
[----:B------:R-:W-:Y:S01]  /*ffc0*/  LOP3.LUT R183, R114, 0x380, RZ, 0xc0, !PT ;  /* 0x0000038072b77812 */ /* 0x000fe200078ec0ff */
[----:B------:R-:W-:Y:S01]  /*ffd0*/  IMAD.X R127, RZ, RZ, R147, P3 ;  /* 0x000000ffff7f7224 */ /* 0x000fe200018e0693 */
[----:B------:R-:W-:Y:S02]  /*ffe0*/  SHF.R.U64 R181, R181, 0x3, RZ ;  /* 0x00000003b5b57819 */ /* 0x000fe400000012ff */
[----:B------:R-:W-:-:S02]  /*fff0*/  IADD3 R151, P2, R146, 0xc040, RZ ;  /* 0x0000c04092977810 */ /* 0x000fc40007f5e0ff */
[----:B------:R-:W-:Y:S02]  /*10000*/  LOP3.LUT R185, R118, 0x380, RZ, 0xc0, !PT ;  /* 0x0000038076b97812 */ /* 0x000fe400078ec0ff */
[----:B------:R-:W-:Y:S01]  /*10010*/  LOP3.LUT R106, R5, R46, RZ, 0x3c, !PT ;  /* 0x0000002e056a7212 */ /* 0x000fe200078e3cff */
[----:B------:R-:W-:Y:S01]  /*10020*/  IMAD.X R39, RZ, RZ, R147, P2 ;  /* 0x000000ffff277224 */ /* 0x000fe200010e0693 */
[----:B------:R-:W-:Y:S02]  /*10030*/  SHF.R.U64 R47, R47, 0x3, RZ ;  /* 0x000000032f2f7819 */ /* 0x000fe400000012ff */
[----:B------:R-:W-:Y:S02]  /*10040*/  LOP3.LUT R5, R122, 0x380, RZ, 0xc0, !PT ;  /* 0x000003807a057812 */ /* 0x000fe400078ec0ff */
[----:B------:R-:W-:Y:S02]  /*10050*/  SHF.R.U64 R183, R183, 0x3, RZ ;  /* 0x00000003b7b77819 */ /* 0x000fe400000012ff */
[----:B------:R-:W-:-:S02]  /*10060*/  LOP3.LUT R110, R181, R92, RZ, 0x3c, !PT ;  /* 0x0000005cb56e7212 */ /* 0x000fc400078e3cff */
        /* <DEDUP_REMOVED lines=11> */
[----:B------:R-:W-:Y:S02]  /*10120*/  LOP3.LUT R8, R151, 0x380, RZ, 0xc0, !PT ;  /* 0x0000038097087812 */ /* 0x000fe400078ec0ff */
[----:B------:R-:W-:Y:S01]  /*10130*/  LOP3.LUT R146, R47, R146, RZ, 0x3c, !PT ;  /* 0x000000922f927212 */ /* 0x000fe200078e3cff */
[----:B------:R-:W-:Y:S01]  /*10140*/  IMAD.X R47, RZ, RZ, R147, P3 ;  /* 0x000000ffff2f7224 */ /* 0x000fe200018e0693 */
[----:B------:R-:W-:Y:S02]  /*10150*/  SHF.R.U64 R5, R5, 0x3, RZ ;  /* 0x0000000305057819 */ /* 0x000fe400000012ff */
[----:B------:R-:W-:Y:S02]  /*10160*/  LOP3.LUT R114, R183, R114, RZ, 0x3c, !PT ;  /* 0x00000072b7727212 */ /* 0x000fe400078e3cff */
[----:B------:R-:W-:Y:S02]  /*10170*/  LOP3.LUT R118, R185, R118, RZ, 0x3c, !PT ;  /* 0x00000076b9767212 */ /* 0x000fe400078e3cff */
[----:B------:R-:W-:-:S02]  /*10180*/  LOP3.LUT R183, R130, 0x380, RZ, 0xc0, !PT ;  /* 0x0000038082b77812 */ /* 0x000fc400078ec0ff */
[----:B------:R-:W-:Y:S02]  /*10190*/  SHF.R.U64 R181, R181, 0x3, RZ ;  /* 0x00000003b5b57819 */ /* 0x000fe400000012ff */
[----:B------:R-:W-:Y:S02]  /*101a0*/  SHF.R.U64 R8, R8, 0x3, RZ ;  /* 0x0000000308087819 */ /* 0x000fe400000012ff */
[----:B------:R-:W-:Y:S02]  /*101b0*/  LOP3.LUT R185, R134, 0x380, RZ, 0xc0, !PT ;  /* 0x0000038086b97812 */ /* 0x000fe400078ec0ff */
[----:B------:R-:W-:Y:S02]  /*101c0*/  LOP3.LUT R122, R5, R122, RZ, 0x3c, !PT ;  /* 0x0000007a057a7212 */ /* 0x000fe400078e3cff */
[----:B------:R-:W-:Y:S02]  /*101d0*/  MOV R146, R146 ;  /* 0x0000009200927202 */ /* 0x000fe40000000f00 */
[----:B------:R-:W-:-:S02]  /*101e0*/  LOP3.LUT R5, R138, 0x380, RZ, 0xc0, !PT ;  /* 0x000003808a057812 */ /* 0x000fc400078ec0ff */
[----:B------:R-:W-:Y:S01]  /*101f0*/  MOV R50, R50 ;  /* 0x0000003200327202 */ /* 0x000fe20000000f00 */
[----:B------:R1:W-:Y:S01]  /*10200*/  STSM.16.M88.4 [R146], R24 ;  /* 0x0000001892007844 */ /* 0x0003e20000000200 */
[----:B------:R-:W-:Y:S02]  /*10210*/  SHF.R.U64 R183, R183, 0x3, RZ ;  /* 0x00000003b7b77819 */ /* 0x000fe400000012ff */
[----:B------:R-:W-:Y:S01]  /*10220*/  LOP3.LUT R126, R181, R126, RZ, 0x3c, !PT ;  /* 0x0000007eb57e7212 */ /* 0x000fe200078e3cff */
[----:B------:R2:W-:Y:S01]  /*10230*/  STSM.16.M88.4 [R50], R32 ;  /* 0x0000002032007844 */ /* 0x0005e20000000200 */
[----:B------:R-:W-:Y:S02]  /*10240*/  LOP3.LUT R38, R8, R151, RZ, 0x3c, !PT ;  /* 0x0000009708267212 */ /* 0x000fe400078e3cff */
[----:B------:R-:W-:Y:S02]  /*10250*/  MOV R98, R98 ;  /* 0x0000006200627202 */ /* 0x000fe40000000f00 */
[----:B------:R-:W-:-:S02]  /*10260*/  SHF.R.U64 R185, R185, 0x3, RZ ;  /* 0x00000003b9b97819 */ /* 0x000fc400000012ff */
[----:B------:R-:W-:Y:S01]  /*10270*/  LOP3.LUT R181, R142, 0x380, RZ, 0xc0, !PT ;  /* 0x000003808eb57812 */ /* 0x000fe200078ec0ff */
[----:B------:R3:W-:Y:S01]  /*10280*/  STSM.16.M88.4 [R98], R40 ;  /* 0x0000002862007844 */ /* 0x0007e20000000200 */
[----:B------:R-:W-:Y:S02]  /*10290*/  MOV R102, R102 ;  /* 0x0000006600667202 */ /* 0x000fe40000000f00 */
[----:B------:R-:W-:Y:S02]  /*102a0*/  F2FP.F16.F32.PACK_AB R8, R49, R158 ;  /* 0x0000009e3108723e */ /* 0x000fe400000000ff */
[----:B------:R-:W-:Y:S02]  /*102b0*/  SHF.R.U64 R5, R5, 0x3, RZ ;  /* 0x0000000305057819 */ /* 0x000fe400000012ff */
[----:B------:R-:W-:Y:S01]  /*102c0*/  MOV R106, R106 ;  /* 0x0000006a006a7202 */ /* 0x000fe20000000f00 */
[----:B------:R0:W-:Y:S01]  /*102d0*/  STSM.16.M88.4 [R102], R8 ;  /* 0x0000000866007844 */ /* 0x0001e20000000200 */
[----:B------:R-:W-:-:S02]  /*102e0*/  LOP3.LUT R46, R179, 0x380, RZ, 0xc0, !PT ;  /* 0x00000380b32e7812 */ /* 0x000fc400078ec0ff */
[----:B------:R-:W-:Y:S01]  /*102f0*/  MOV R110, R110 ;  /* 0x0000006e006e7202 */ /* 0x000fe20000000f00 */
[----:B------:R4:W-:Y:S01]  /*10300*/  STSM.16.M88.4 [R106], R12 ;  /* 0x0000000c6a007844 */ /* 0x0009e20000000200 */
[----:B-1----:R-:W-:Y:S02]  /*10310*/  F2FP.F16.F32.PACK_AB R24, R65, R162 ;  /* 0x000000a24118723e */ /* 0x002fe400000000ff */
[----:B------:R-:W-:Y:S02]  /*10320*/  F2FP.F16.F32.PACK_AB R25, R67, R66 ;  /* 0x000000424319723e */ /* 0x000fe400000000ff */
[----:B------:R-:W-:Y:S02]  /*10330*/  F2FP.F16.F32.PACK_AB R26, R69, R163 ;  /* 0x000000a3451a723e */ /* 0x000fe400000000ff */
[----:B------:R-:W-:Y:S02]  /*10340*/  F2FP.F16.F32.PACK_AB R27, R71, R70 ;  /* 0x00000046471b723e */ /* 0x000fe400000000ff */
[----:B------:R-:W-:-:S02]  /*10350*/  LOP3.LUT R130, R183, R130, RZ, 0x3c, !PT ;  /* 0x00000082b7827212 */ /* 0x000fc400078e3cff */
[----:B------:R-:W-:Y:S01]  /*10360*/  MOV R114, R114 ;  /* 0x0000007200727202 */ /* 0x000fe20000000f00 */
[----:B------:R1:W-:Y:S01]  /*10370*/  STSM.16.M88.4 [R110], R24 ;  /* 0x000000186e007844 */ /* 0x0003e20000000200 */
[----:B------:R-:W-:Y:S02]  /*10380*/  LOP3.LUT R134, R185, R134, RZ, 0x3c, !PT ;  /* 0x00000086b9867212 */ /* 0x000fe400078e3cff */
[----:B------:R-:W-:Y:S01]  /*10390*/  SHF.R.U64 R181, R181, 0x3, RZ ;  /* 0x00000003b5b57819 */ /* 0x000fe200000012ff */
[----:B------:R1:W-:Y:S01]  /*103a0*/  STSM.16.M88.4 [R114], R28 ;  /* 0x0000001c72007844 */ /* 0x0003e20000000200 */
[----:B------:R-:W-:Y:S02]  /*103b0*/  MOV R118, R118 ;  /* 0x0000007600767202 */ /* 0x000fe40000000f00 */
[----:B------:R-:W-:Y:S02]  /*103c0*/  MOV R44, R38 ;  /* 0x00000026002c7202 */ /* 0x000fe40000000f00 */
[----:B--2---:R-:W-:-:S02]  /*103d0*/  F2FP.F16.F32.PACK_AB R32, R81, R166 ;  /* 0x000000a65120723e */ /* 0x004fc400000000ff */
[----:B------:R-:W-:Y:S02]  /*103e0*/  F2FP.F16.F32.PACK_AB R33, R83, R82 ;  /* 0x000000525321723e */ /* 0x000fe400000000ff */
[----:B------:R-:W-:Y:S02]  /*103f0*/  F2FP.F16.F32.PACK_AB R34, R85, R167 ;  /* 0x000000a75522723e */ /* 0x000fe400000000ff */
[----:B------:R-:W-:Y:S02]  /*10400*/  F2FP.F16.F32.PACK_AB R35, R87, R86 ;  /* 0x000000565723723e */ /* 0x000fe400000000ff */
[----:B------:R-:W-:Y:S02]  /*10410*/  LOP3.LUT R138, R5, R138, RZ, 0x3c, !PT ;  /* 0x0000008a058a7212 */ /* 0x000fe400078e3cff */
[----:B------:R-:W-:Y:S01]  /*10420*/  MOV R122, R122 ;  /* 0x0000007a007a7202 */ /* 0x000fe20000000f00 */
[----:B------:R-:W-:Y:S01]  /*10430*/  STSM.16.M88.4 [R118], R32 ;  /* 0x0000002076007844 */ /* 0x000fe20000000200 */
[----:B------:R-:W-:-:S02]  /*10440*/  F2FP.F16.F32.PACK_AB R38, R4, R169 ;  /* 0x000000a90426723e */ /* 0x000fc400000000ff */
[----:B------:R-:W-:Y:S02]  /*10450*/  F2FP.F16.F32.PACK_AB R39, R54, R52 ;  /* 0x000000343627723e */ /* 0x000fe400000000ff */
[----:B------:R-:W-:Y:S02]  /*10460*/  SHF.R.U64 R46, R46, 0x3, RZ ;  /* 0x000000032e2e7819 */ /* 0x000fe400000012ff */
[----:B------:R-:W-:Y:S01]  /*10470*/  MOV R126, R126 ;  /* 0x0000007e007e7202 */ /* 0x000fe20000000f00 */
[----:B------:R-:W-:Y:S01]  /*10480*/  STSM.16.M88.4 [R122], R36 ;  /* 0x000000247a007844 */ /* 0x000fe20000000200 */
[----:B---3--:R-:W-:Y:S02]  /*10490*/  F2FP.F16.F32.PACK_AB R40, R97, R170 ;  /* 0x000000aa6128723e */ /* 0x008fe400000000ff */
[----:B------:R-:W-:Y:S02]  /*104a0*/  F2FP.F16.F32.PACK_AB R41, R58, R56 ;  /* 0x000000383a29723e */ /* 0x000fe400000000ff */
[----:B------:R-:W-:-:S02]  /*104b0*/  F2FP.F16.F32.PACK_AB R42, R101, R171 ;  /* 0x000000ab652a723e */ /* 0x000fc400000000ff */
[----:B------:R-:W-:Y:S02]  /*104c0*/  F2FP.F16.F32.PACK_AB R43, R62, R60 ;  /* 0x0000003c3e2b723e */ /* 0x000fe400000000ff */
[----:B------:R-:W-:Y:S02]  /*104d0*/  MOV R130, R130 ;  /* 0x0000008200827202 */ /* 0x000fe40000000f00 */
[----:B0-----:R-:W-:Y:S01]  /*104e0*/  F2FP.F16.F32.PACK_AB R8, R105, R172 ;  /* 0x000000ac6908723e */ /* 0x001fe200000000ff */
[----:B------:R-:W-:Y:S01]  /*104f0*/  STSM.16.M88.4 [R126], R40 ;  /* 0x000000287e007844 */ /* 0x000fe20000000200 */
[----:B------:R-:W-:Y:S02]  /*10500*/  F2FP.F16.F32.PACK_AB R9, R68, R64 ;  /* 0x000000404409723e */ /* 0x000fe400000000ff */
[----:B------:R-:W-:Y:S02]  /*10510*/  F2FP.F16.F32.PACK_AB R10, R109, R173 ;  /* 0x000000ad6d0a723e */ /* 0x000fe400000000ff */
[----:B------:R-:W-:Y:S01]  /*10520*/  F2FP.F16.F32.PACK_AB R11, R76, R72 ;  /* 0x000000484c0b723e */ /* 0x000fe200000000ff */
[----:B------:R-:W-:Y:S01]  /*10530*/  IMAD.MOV.U32 R76, RZ, RZ, RZ ;  /* 0x000000ffff4c7224 */ /* 0x000fe200078e00ff */
[----:B------:R-:W-:-:S02]  /*10540*/  LOP3.LUT R142, R181, R142, RZ, 0x3c, !PT ;  /* 0x0000008eb58e7212 */ /* 0x000fc400078e3cff */
[----:B------:R-:W-:Y:S01]  /*10550*/  MOV R134, R134 ;  /* 0x0000008600867202 */ /* 0x000fe20000000f00 */
[----:B------:R-:W-:Y:S01]  /*10560*/  STSM.16.M88.4 [R130], R8 ;  /* 0x0000000882007844 */ /* 0x000fe20000000200 */
[----:B----4-:R-:W-:Y:S02]  /*10570*/  F2FP.F16.F32.PACK_AB R12, R113, R174 ;  /* 0x000000ae710c723e */ /* 0x010fe400000000ff */
[----:B------:R-:W-:Y:S02]  /*10580*/  F2FP.F16.F32.PACK_AB R13, R80, R78 ;  /* 0x0000004e500d723e */ /* 0x000fe400000000ff */
[----:B------:R-:W-:Y:S02]  /*10590*/  F2FP.F16.F32.PACK_AB R14, R117, R175 ;  /* 0x000000af750e723e */ /* 0x000fe400000000ff */
[----:B------:R-:W-:Y:S02]  /*105a0*/  F2FP.F16.F32.PACK_AB R15, R88, R84 ;  /* 0x00000054580f723e */ /* 0x000fe400000000ff */
[----:B------:R-:W-:-:S02]  /*105b0*/  MOV R5, R138 ;  /* 0x0000008a00057202 */ /* 0x000fc40000000f00 */
[----:B-1----:R-:W-:Y:S01]  /*105c0*/  F2FP.F16.F32.PACK_AB R24, R121, R176 ;  /* 0x000000b07918723e */ /* 0x002fe200000000ff */
[----:B------:R-:W-:Y:S01]  /*105d0*/  STSM.16.M88.4 [R134], R12 ;  /* 0x0000000c86007844 */ /* 0x000fe20000000200 */
[----:B------:R-:W-:Y:S02]  /*105e0*/  F2FP.F16.F32.PACK_AB R25, R100, R96 ;  /* 0x000000606419723e */ /* 0x000fe400000000ff */
[----:B------:R-:W-:Y:S02]  /*105f0*/  F2FP.F16.F32.PACK_AB R26, R125, R177 ;  /* 0x000000b17d1a723e */ /* 0x000fe400000000ff */
[----:B------:R-:W-:Y:S02]  /*10600*/  F2FP.F16.F32.PACK_AB R27, R108, R104 ;  /* 0x000000686c1b723e */ /* 0x000fe400000000ff */
[----:B------:R-:W-:Y:S02]  /*10610*/  LOP3.LUT R46, R46, R179, RZ, 0x3c, !PT ;  /* 0x000000b32e2e7212 */ /* 0x000fe400078e3cff */
[----:B------:R-:W-:Y:S01]  /*10620*/  ISETP.NE.U32.AND P0, PT, RZ, UR4, PT ;  /* 0x00000004ff007c0c */ /* 0x000fe2000bf05070 */
[----:B------:R0:W-:Y:S01]  /*10630*/  STSM.16.M88.4 [R5], R24 ;  /* 0x0000001805007844 */ /* 0x0001e20000000200 */
[----:B------:R-:W-:-:S02]  /*10640*/  IADD3 R4, P1, R228, UR4, RZ ;  /* 0x00000004e4047c10 */ /* 0x000fc4000ff3e0ff */
[----:B------:R-:W-:Y:S02]  /*10650*/  MOV R142, R142 ;  /* 0x0000008e008e7202 */ /* 0x000fe40000000f00 */
[----:B------:R-:W-:Y:S02]  /*10660*/  F2FP.F16.F32.PACK_AB R28, R129, R178 ;  /* 0x000000b2811c723e */ /* 0x000fe400000000ff */
[----:B------:R-:W-:Y:S02]  /*10670*/  F2FP.F16.F32.PACK_AB R29, R116, R112 ;  /* 0x00000070741d723e */ /* 0x000fe400000000ff */
[----:B------:R-:W-:Y:S02]  /*10680*/  F2FP.F16.F32.PACK_AB R30, R133, R132 ;  /* 0x00000084851e723e */ /* 0x000fe400000000ff */
[----:B------:R-:W-:Y:S02]  /*10690*/  F2FP.F16.F32.PACK_AB R31, R124, R120 ;  /* 0x000000787c1f723e */ /* 0x000fe400000000ff */
[----:B------:R-:W-:-:S02]  /*106a0*/  F2FP.F16.F32.PACK_AB R138, R141, R140 ;  /* 0x0000008c8d8a723e */ /* 0x000fc400000000ff */
[----:B------:R-:W-:Y:S01]  /*106b0*/  F2FP.F16.F32.PACK_AB R139, R154, R153 ;  /* 0x000000999a8b723e */ /* 0x000fe200000000ff */
[----:B------:R1:W-:Y:S01]  /*106c0*/  STSM.16.M88.4 [R142], R28 ;  /* 0x0000001c8e007844 */ /* 0x0003e20000000200 */
[----:B------:R-:W-:Y:S02]  /*106d0*/  MOV R46, R46 ;  /* 0x0000002e002e7202 */ /* 0x000fe40000000f00 */
[----:B------:R-:W-:Y:S01]  /*106e0*/  F2FP.F16.F32.PACK_AB R146, R149, R148 ;  /* 0x000000949592723e */ /* 0x000fe200000000ff */
[----:B------:R1:W-:Y:S01]  /*106f0*/  STSM.16.M88.4 [R44], R136 ;  /* 0x000000882c007844 */ /* 0x0003e20000000200 */
[----:B------:R-:W-:Y:S02]  /*10700*/  F2FP.F16.F32.PACK_AB R147, R3, R150 ;  /* 0x000000960393723e */ /* 0x000fe400000000ff */
[----:B------:R-:W-:Y:S02]  /*10710*/  ISETP.NE.AND.EX P0, PT, RZ, UR5, PT, P0 ;  /* 0x00000005ff007c0c */ /* 0x000fe4000bf05300 */
[----:B0-----:R-:W-:Y:S01]  /*10720*/  IADD3.X R5, R229, UR5, RZ, P1, !PT ;  /* 0x00000005e5057c10 */ /* 0x001fe20008ffe4ff */
[----:B------:R-:W-:Y:S01]  /*10730*/  ULDC.64 UR4, c[0x0][0xc08] ;  /* 0x0003020000047ab9 */ /* 0x000fe20000000a00 */
[----:B------:R1:W-:Y:S01]  /*10740*/  STSM.16.M88.4 [R46], R144 ;  /* 0x000000902e007844 */ /* 0x0003e20000000200 */
[----:B------:R-:W-:Y:S01]  /*10750*/  BAR.SYNC.DEFER_BLOCKING 0x1, 0x100 ;  /* 0x0044000000007b1d */ /* 0x000fe20000010000 */
[----:B------:R-:W-:-:S04]  /*10760*/  ISETP.NE.U32.AND P2, PT, RZ, UR4, PT ;  /* 0x00000004ff007c0c */ /* 0x000fc8000bf45070 */
[----:B------:R-:W-:-:S13]  /*10770*/  ISETP.NE.AND.EX P2, PT, RZ, UR5, PT, P2 ;  /* 0x00000005ff007c0c */ /* 0x000fda000bf45320 */
[----:B------:R-:W-:Y:S01]  /*10780*/  @P2 IADD3 R228, P3, R228, UR4, RZ ;  /* 0x00000004e4e42c10 */ /* 0x000fe2000ff7e0ff */
[----:B------:R-:W-:Y:S02]  /*10790*/  ULDC UR4, c[0x0][0xa88] ;  /* 0x0002a20000047ab9 */ /* 0x000fe40000000800 */
[----:B------:R-:W-:Y:S01]  /*107a0*/  IMAD.U32 R11, RZ, RZ, UR4 ;  /* 0x00000004ff0b7e24 */ /* 0x000fe2000f8e00ff */
[----:B------:R-:W-:Y:S01]  /*107b0*/  @P2 IADD3.X R229, R229, UR5, RZ, P3, !PT ;  /* 0x00000005e5e52c10 */ /* 0x000fe20009ffe4ff */
[----:B------:R1:W5:Y:S01]  /*107c0*/  @P0 LDG.E R76, desc[UR40][R4.64] ;  /* 0x00000028044c0981 */ /* 0x000362000c1e1900 */
[----:B------:R-:W-:Y:S01]  /*107d0*/  ISETP.NE.AND P1, PT, R0, 0x1, PT ;  /* 0x000000010000780c */ /* 0x000fe20003f25270 */
[----:B------:R-:W-:Y:S02]  /*107e0*/  IMAD.IADD R27, R217, 0x1, R210 ;  /* 0x00000001d91b7824 */ /* 0x000fe400078e02d2 */
        /* <DEDUP_REMOVED lines=8> */
.L_x_4978:
[----:B------:R-:W3:Y:S01]  /*10870*/  LDL R14, [R1+0x1c] ;  /* 0x00001c00010e7983 */ /* 0x000ee20000100800 */
[----:B------:R-:W-:Y:S01]  /*10880*/  SHF.R.S32.HI R3, RZ, 0x1f, R226 ;  /* 0x0000001fff037819 */ /* 0x000fe200000114e2 */
[----:B0-----:R-:W-:Y:S01]  /*10890*/  @P1 IMAD.HI.U32 R4, R27, R8, RZ ;  /* 0x000000081b041227 */ /* 0x001fe200078e00ff */
[----:B------:R-:W-:Y:S01]  /*108a0*/  ULDC.64 UR4, c[0x0][0xb90] ;  /* 0x0002e40000047ab9 */ /* 0x000fe20000000a00 */
[----:B-----5:R-:W-:Y:S01]  /*108b0*/  SHF.R.S32.HI R77, RZ, 0x1f, R76 ;  /* 0x0000001fff4d7819 */ /* 0x020fe2000001144c */
[----:B------:R-:W0:Y:S01]  /*108c0*/  S2R R30, SR_TID.X ;  /* 0x00000000001e7919 */ /* 0x000e220000002100 */
[----:B------:R-:W-:Y:S01]  /*108d0*/  IMAD R13, R3, UR4, RZ ;  /* 0x00000004030d7c24 */ /* 0x000fe2000f8e02ff */
[----:B------:R-:W-:Y:S01]  /*108e0*/  MOV R9, R27 ;  /* 0x0000001b00097202 */ /* 0x000fe20000000f00 */
[----:B------:R-:W-:Y:S01]  /*108f0*/  IMAD R78, R11, R0, RZ ;  /* 0x000000000b4e7224 */ /* 0x000fe200078e02ff */
[----:B--2---:R-:W-:Y:S01]  /*10900*/  @P1 SHF.R.U32.HI R9, RZ, R15, R4 ;  /* 0x0000000fff091219 */ /* 0x004fe20000011604 */
[----:B------:R-:W-:Y:S01]  /*10910*/  IMAD.WIDE.U32 R4, R226, UR4, R76 ;  /* 0x00000004e2047c25 */ /* 0x000fe2000f8e004c */
[----:B------:R-:W-:Y:S01]  /*10920*/  SEL R236, R236, RZ, !P0 ;  /* 0x000000ffecec7207 */ /* 0x000fe20004000000 */
[----:B------:R-:W1:Y:S01]  /*10930*/  @P1 LDC R79, c[0x0][0xbec] ;  /* 0x0002fb00ff4f1b82 */ /* 0x000e620000000800 */
[----:B------:R-:W-:Y:S01]  /*10940*/  SEL R230, R230, RZ, !P0 ;  /* 0x000000ffe6e67207 */ /* 0x000fe20004000000 */
[----:B------:R-:W-:Y:S01]  /*10950*/  IMAD R13, R226, UR5, R13 ;  /* 0x00000005e20d7c24 */ /* 0x000fe2000f8e020d */
[----:B------:R-:W-:Y:S01]  /*10960*/  ULDC.64 UR4, c[0x0][0xb98] ;  /* 0x0002e60000047ab9 */ /* 0x000fe20000000a00 */
[----:B------:R-:W-:-:S02]  /*10970*/  IMAD.MOV R25, RZ, RZ, -R9 ;  /* 0x000000ffff197224 */ /* 0x000fc400078e0a09 */
[----:B------:R-:W-:Y:S02]  /*10980*/  IMAD.IADD R5, R5, 0x1, R13 ;  /* 0x0000000105057824 */ /* 0x000fe400078e020d */
        /* <DEDUP_REMOVED lines=17> */
[----:B------:R-:W-:-:S02]  /*10aa0*/  LOP3.LUT R8, R9, 0x380, RZ, 0xc0, !PT ;  /* 0x0000038009087812 */ /* 0x000fc400078ec0ff */
[----:B------:R-:W-:Y:S01]  /*10ab0*/  SHF.R.S32.HI R26, RZ, 0x1f, R30 ;  /* 0x0000001fff1a7819 */ /* 0x000fe2000001141e */
        /* <DEDUP_REMOVED lines=9> */
[----:B------:R-:W-:Y:S01]  /*10b50*/  ULDC.64 UR4, c[0x0][0xaa0] ;  /* 0x0002a80000047ab9 */ /* 0x000fe20000000a00 */
[----:B------:R-:W-:Y:S01]  /*10b60*/  LOP3.LUT R12, R13, 0x380, RZ, 0xc0, !PT ;  /* 0x000003800d0c7812 */ /* 0x000fe200078ec0ff */
[----:B------:R-:W0:Y:S01]  /*10b70*/  SHFL.IDX PT, R51, R4, RZ, 0x1c1f ;  /* 0x001c1fff04337589 */ /* 0x000e2200000e0000 */
[----:B------:R-:W-:Y:S01]  /*10b80*/  LOP3.LUT R8, R8, R9, RZ, 0x3c, !PT ;  /* 0x0000000908087212 */ /* 0x000fe200078e3cff */
[----:B------:R-:W-:Y:S01]  /*10b90*/  IMAD.X R9, RZ, RZ, R21, P2 ;  /* 0x000000ffff097224 */ /* 0x000fe200010e0615 */
[----:B------:R-:W-:Y:S01]  /*10ba0*/  LOP3.LUT R28, R29, 0x380, RZ, 0xc0, !PT ;  /* 0x000003801d1c7812 */ /* 0x000fe200078ec0ff */
[----:B------:R-:W-:Y:S01]  /*10bb0*/  SHFL.IDX PT, R54, R10, 0x1, 0x1c1f ;  /* 0x003c1f000a367f89 */ /* 0x000fe200000e0000 */
[----:B------:R-:W-:-:S02]  /*10bc0*/  SHF.R.U64 R12, R12, 0x3, RZ ;  /* 0x000000030c0c7819 */ /* 0x000fc400000012ff */
[----:B------:R-:W-:Y:S01]  /*10bd0*/  IADD3 R37, P2, R20, 0x6000, RZ ;  /* 0x0000600014257810 */ /* 0x000fe20007f5e0ff */
[----:B------:R4:W1:Y:S01]  /*10be0*/  SHFL.IDX PT, R55, R4, 0x1, 0x1c1f ;  /* 0x003c1f0004377f89 */ /* 0x00086200000e0000 */
[----:B------:R-:W-:Y:S02]  /*10bf0*/  SHF.R.U64 R28, R28, 0x3, RZ ;  /* 0x000000031c1c7819 */ /* 0x000fe400000012ff */
[----:B------:R-:W-:Y:S01]  /*10c00*/  LOP3.LUT R12, R12, R13, RZ, 0x3c, !PT ;  /* 0x0000000d0c0c7212 */ /* 0x000fe200078e3cff */
[----:B------:R-:W-:Y:S01]  /*10c10*/  IMAD.X R13, RZ, RZ, R21, P3 ;  /* 0x000000ffff0d7224 */ /* 0x000fe200018e0615 */
[----:B------:R-:W-:Y:S02]  /*10c20*/  LOP3.LUT R36, R37, 0x380, RZ, 0xc0, !PT ;  /* 0x0000038025247812 */ /* 0x000fe400078ec0ff */
[C---:B------:R-:W-:Y:S02]  /*10c30*/  IADD3 R41, P3, R20.reuse, 0x7000, RZ ;  /* 0x0000700014297810 */ /* 0x040fe40007f7e0ff */
[----:B------:R-:W-:-:S02]  /*10c40*/  IADD3 R25, P5, R20, 0x3000, RZ ;  /* 0x0000300014197810 */ /* 0x000fc40007fbe0ff */
[----:B------:R-:W-:Y:S01]  /*10c50*/  LOP3.LUT R28, R28, R29, RZ, 0x3c, !PT ;  /* 0x0000001d1c1c7212 */ /* 0x000fe200078e3cff */
[----:B------:R-:W-:Y:S01]  /*10c60*/  IMAD.X R29, RZ, RZ, R21, P0 ;  /* 0x000000ffff1d7224 */ /* 0x000fe200000e0615 */
[----:B------:R-:W-:Y:S02]  /*10c70*/  SHF.R.U64 R36, R36, 0x3, RZ ;  /* 0x0000000324247819 */ /* 0x000fe400000012ff */
[----:B------:R-:W-:Y:S02]  /*10c80*/  IADD3 R49, P0, R20, 0x9000, RZ ;  /* 0x0000900014317810 */ /* 0x000fe40007f1e0ff */
[----:B------:R-:W-:Y:S02]  /*10c90*/  LOP3.LUT R40, R41, 0x380, RZ, 0xc0, !PT ;  /* 0x0000038029287812 */ /* 0x000fe400078ec0ff */
[----:B------:R-:W-:Y:S02]  /*10ca0*/  LEA.HI R26, R26, R30, RZ, 0x7 ;  /* 0x0000001e1a1a7211 */ /* 0x000fe400078f38ff */
[----:B------:R-:W-:-:S02]  /*10cb0*/  LOP3.LUT R24, R25, 0x380, RZ, 0xc0, !PT ;  /* 0x0000038019187812 */ /* 0x000fc400078ec0ff */
[----:B------:R-:W-:Y:S02]  /*10cc0*/  LOP3.LUT R32, R33, 0x380, RZ, 0xc0, !PT ;  /* 0x0000038021207812 */ /* 0x000fe400078ec0ff */
[----:B------:R-:W-:Y:S01]  /*10cd0*/  LOP3.LUT R36, R36, R37, RZ, 0x3c, !PT ;  /* 0x0000002524247212 */ /* 0x000fe200078e3cff */
[----:B------:R-:W-:Y:S01]  /*10ce0*/  IMAD.X R37, RZ, RZ, R21, P2 ;  /* 0x000000ffff257224 */ /* 0x000fe200010e0615 */
[----:B------:R-:W-:Y:S02]  /*10cf0*/  LOP3.LUT R48, R49, 0x380, RZ, 0xc0, !PT ;  /* 0x0000038031307812 */ /* 0x000fe400078ec0ff */
[----:B------:R-:W-:Y:S02]  /*10d00*/  SHF.R.U64 R40, R40, 0x3, RZ ;  /* 0x0000000328287819 */ /* 0x000fe400000012ff */
[----:B------:R-:W-:Y:S02]  /*10d10*/  IADD3 R57, P2, R20, 0xb000, RZ ;  /* 0x0000b00014397810 */ /* 0x000fe40007f5e0ff */
[----:B------:R-:W-:-:S02]  /*10d20*/  LOP3.LUT R26, R26, 0xffffff80, RZ, 0xc0, !PT ;  /* 0xffffff801a1a7812 */ /* 0x000fc400078ec0ff */
[----:B------:R-:W-:Y:S02]  /*10d30*/  SHF.R.U64 R24, R24, 0x3, RZ ;  /* 0x0000000318187819 */ /* 0x000fe400000012ff */
[----:B------:R-:W-:Y:S01]  /*10d40*/  SHF.R.U64 R32, R32, 0x3, RZ ;  /* 0x0000000320207819 */ /* 0x000fe200000012ff */
[----:B------:R-:W-:Y:S01]  /*10d50*/  IMAD.IADD R26, R30, 0x1, -R26 ;  /* 0x000000011e1a7824 */ /* 0x000fe200078e0a1a */
[----:B------:R-:W-:Y:S02]  /*10d60*/  SHF.R.U64 R48, R48, 0x3, RZ ;  /* 0x0000000330307819 */ /* 0x000fe400000012ff */
[----:B------:R-:W-:Y:S01]  /*10d70*/  LOP3.LUT R40, R40, R41, RZ, 0x3c, !PT ;  /* 0x0000002928287212 */ /* 0x000fe200078e3cff */
[--C-:B------:R-:W-:Y:S01]  /*10d80*/  IMAD.X R41, RZ, RZ, R21.reuse, P3 ;  /* 0x000000ffff297224 */ /* 0x100fe200018e0615 */
[----:B------:R-:W-:Y:S02]  /*10d90*/  LOP3.LUT R56, R57, 0x380, RZ, 0xc0, !PT ;  /* 0x0000038039387812 */ /* 0x000fe400078ec0ff */
[----:B------:R-:W-:Y:S01]  /*10da0*/  LOP3.LUT R24, R24, R25, RZ, 0x3c, !PT ;  /* 0x0000001918187212 */ /* 0x000fe200078e3cff */
[--C-:B------:R-:W-:Y:S01]  /*10db0*/  IMAD.X R25, RZ, RZ, R21.reuse, P5 ;  /* 0x000000ffff197224 */ /* 0x100fe200028e0615 */
[----:B------:R-:W-:Y:S01]  /*10dc0*/  LOP3.LUT R32, R32, R33, RZ, 0x3c, !PT ;  /* 0x0000002120207212 */ /* 0x000fe200078e3cff */
[----:B------:R-:W-:Y:S01]  /*10dd0*/  IMAD.X R33, RZ, RZ, R21, P4 ;  /* 0x000000ffff217224 */ /* 0x000fe200020e0615 */
[----:B------:R-:W-:-:S02]  /*10de0*/  IADD3 R61, P3, R20, 0xc000, RZ ;  /* 0x0000c000143d7810 */ /* 0x000fc40007f7e0ff */
[C---:B------:R-:W-:Y:S02]  /*10df0*/  IADD3 R45, P5, R20.reuse, 0x8000, RZ ;  /* 0x00008000142d7810 */ /* 0x040fe40007fbe0ff */
[----:B------:R-:W-:Y:S02]  /*10e00*/  IADD3 R53, P4, R20, 0xa000, RZ ;  /* 0x0000a00014357810 */ /* 0x000fe40007f9e0ff */
[----:B------:R-:W-:Y:S01]  /*10e10*/  LOP3.LUT R48, R48, R49, RZ, 0x3c, !PT ;  /* 0x0000003130307212 */ /* 0x000fe200078e3cff */
[----:B------:R-:W-:Y:S01]  /*10e20*/  IMAD.X R49, RZ, RZ, R21, P0 ;  /* 0x000000ffff317224 */ /* 0x000fe200000e0615 */
[----:B------:R-:W-:Y:S02]  /*10e30*/  SHF.R.U64 R56, R56, 0x3, RZ ;  /* 0x0000000338387819 */ /* 0x000fe400000012ff */
[----:B------:R-:W-:Y:S02]  /*10e40*/  LOP3.LUT R60, R61, 0x380, RZ, 0xc0, !PT ;  /* 0x000003803d3c7812 */ /* 0x000fe400078ec0ff */
[----:B------:R-:W-:-:S02]  /*10e50*/  LOP3.LUT P0, RZ, R26, 0x3, RZ, 0xc0, !PT ;  /* 0x000000031aff7812 */ /* 0x000fc4000780c0ff */
[----:B------:R-:W-:Y:S02]  /*10e60*/  LOP3.LUT R44, R45, 0x380, RZ, 0xc0, !PT ;  /* 0x000003802d2c7812 */ /* 0x000fe400078ec0ff */
[----:B------:R-:W-:Y:S02]  /*10e70*/  LOP3.LUT R52, R53, 0x380, RZ, 0xc0, !PT ;  /* 0x0000038035347812 */ /* 0x000fe400078ec0ff */
[----:B------:R-:W-:Y:S01]  /*10e80*/  LOP3.LUT R56, R56, R57, RZ, 0x3c, !PT ;  /* 0x0000003938387212 */ /* 0x000fe200078e3cff */
[----:B------:R-:W-:Y:S01]  /*10e90*/  IMAD.X R57, RZ, RZ, R21, P2 ;  /* 0x000000ffff397224 */ /* 0x000fe200010e0615 */
[----:B------:R-:W-:Y:S02]  /*10ea0*/  SHF.R.U64 R60, R60, 0x3, RZ ;  /* 0x000000033c3c7819 */ /* 0x000fe400000012ff */
[----:B------:R-:W-:Y:S02]  /*10eb0*/  SHF.R.U64 R44, R44, 0x3, RZ ;  /* 0x000000032c2c7819 */ /* 0x000fe400000012ff */
        /* <DEDUP_REMOVED lines=10> */
[----:B------:R-:W-:Y:S02]  /*10f60*/  LOP3.LUT R15, R20, 0x380, RZ, 0xc0, !PT ;  /* 0x00000380140f7812 */ /* 0x000fe400078ec0ff */
[----:B----4-:R-:W-:Y:S02]  /*10f70*/  LOP3.LUT R4, R11, 0x380, RZ, 0xc0, !PT ;  /* 0x000003800b047812 */ /* 0x010fe400078ec0ff */
[----:B------:R-:W-:Y:S02]  /*10f80*/  LOP3.LUT R64, R65, 0x380, RZ, 0xc0, !PT ;  /* 0x0000038041407812 */ /* 0x000fe400078ec0ff */
[----:B------:R-:W-:Y:S02]  /*10f90*/  LOP3.LUT R68, R69, 0x380, RZ, 0xc0, !PT ;  /* 0x0000038045447812 */ /* 0x000fe400078ec0ff */
[----:B------:R-:W-:Y:S02]  /*10fa0*/  SHF.R.U64 R15, R15, 0x3, RZ ;  /* 0x000000030f0f7819 */ /* 0x000fe400000012ff */
[----:B------:R-:W-:-:S02]  /*10fb0*/  SHF.R.U64 R4, R4, 0x3, RZ ;  /* 0x0000000304047819 */ /* 0x000fc400000012ff */
[----:B------:R-:W-:Y:S02]  /*10fc0*/  SHF.R.U64 R64, R64, 0x3, RZ ;  /* 0x0000000340407819 */ /* 0x000fe400000012ff */
[----:B------:R-:W-:Y:S02]  /*10fd0*/  SHF.R.U64 R68, R68, 0x3, RZ ;  /* 0x0000000344447819 */ /* 0x000fe400000012ff */
[----:B------:R-:W-:Y:S02]  /*10fe0*/  LOP3.LUT R20, R15, R20, RZ, 0x3c, !PT ;  /* 0x000000140f147212 */ /* 0x000fe400078e3cff */
[----:B------:R-:W-:Y:S01]  /*10ff0*/  LOP3.LUT R64, R64, R65, RZ, 0x3c, !PT ;  /* 0x0000004140407212 */ /* 0x000fe200078e3cff */
[--C-:B------:R-:W-:Y:S01]  /*11000*/  IMAD.X R65, RZ, RZ, R21.reuse, P5 ;  /* 0x000000ffff417224 */ /* 0x100fe200028e0615 */
[----:B------:R-:W-:Y:S01]  /*11010*/  LOP3.LUT R68, R68, R69, RZ, 0x3c, !PT ;  /* 0x0000004544447212 */ /* 0x000fe200078e3cff */
[----:B------:R-:W-:Y:S01]  /*11020*/  IMAD.X R69, RZ, RZ, R21, P4 ;  /* 0x000000ffff457224 */ /* 0x000fe200020e0615 */
[----:B------:R-:W-:-:S02]  /*11030*/  LOP3.LUT R72, R4, R11, RZ, 0x3c, !PT ;  /* 0x0000000b04487212 */ /* 0x000fc400078e3cff */
[----:B------:R-:W-:Y:S01]  /*11040*/  IADD3.X R73, RZ, R21, RZ, P3, !PT ;  /* 0x00000015ff497210 */ /* 0x000fe20001ffe4ff */
[----:B------:R-:W-:Y:S01]  /*11050*/  IMAD.IADD R85, R235, 0x1, R210 ;  /* 0x00000001eb557824 */ /* 0x000fe200078e02d2 */
[----:B------:R-:W-:Y:S01]  /*11060*/  BSSY B1, `(.L_x_4979) ;  /* 0x0000061000017945 */ /* 0x000fe20003800000 */
[----:B------:R-:W-:Y:S02]  /*11070*/  SHF.R.S32.HI R86, RZ, 0x1f, R221 ;  /* 0x0000001fff567819 */ /* 0x000fe400000114dd */
[----:B------:R-:W-:Y:S02]  /*11080*/  SHF.R.S32.HI R87, RZ, 0x1f, R219 ;  /* 0x0000001fff577819 */ /* 0x000fe400000114db */
[----:B------:R-:W-:Y:S02]  /*11090*/  SHF.R.S32.HI R88, RZ, 0x1f, R220 ;  /* 0x0000001fff587819 */ /* 0x000fe400000114dc */
[----:B------:R-:W-:Y:S01]  /*110a0*/  SHF.R.S32.HI R89, RZ, 0x1f, R209 ;  /* 0x0000001fff597819 */ /* 0x000fe200000114d1 */
[----:B---3--:R-:W-:-:S05]  /*110b0*/  IMAD.IADD R5, R14, 0x1, R210 ;  /* 0x000000010e057824 */ /* 0x008fca00078e02d2 */
[C---:B------:R-:W-:Y:S01]  /*110c0*/  ISETP.GE.OR P2, PT, R5.reuse, R78, P0 ;  /* 0x0000004e0500720c */ /* 0x040fe20000746670 */
[----:B------:R-:W-:-:S05]  /*110d0*/  VIADD R5, R5, 0x8 ;  /* 0x0000000805057836 */ /* 0x000fca0000000000 */
[----:B------:R-:W-:-:S07]  /*110e0*/  ISETP.GE.OR P0, PT, R5, R78, P0 ;  /* 0x0000004e0500720c */ /* 0x000fce0000706670 */
[----:B0-----:R-:W-:Y:S06]  /*110f0*/  @!P2 ST.E desc[UR40][R50.64], R7 ;  /* 0x000000073200a985 */ /* 0x001fec000c101928 */
[----:B-1----:R0:W-:Y:S04]  /*11100*/  @!P0 ST.E desc[UR40][R54.64], R6 ;  /* 0x0000000636008985 */ /* 0x0021e8000c101928 */
[----:B------:R-:W5:Y:S04]  /*11110*/  LD.E.128 R8, desc[UR40][R8.64] ;  /* 0x0000002808087980 */ /* 0x000f68000c101d00 */
        /* <DEDUP_REMOVED lines=13> */
[----:B------:R-:W-:-:S02]  /*111f0*/  IMAD R3, R3, UR4, RZ ;  /* 0x0000000403037c24 */ /* 0x000fc4000f8e02ff */
[----:B------:R-:W-:Y:S01]  /*11200*/  IMAD.IADD R80, R210, 0x1, R77 ;  /* 0x00000001d2507824 */ /* 0x000fe200078e024d */
[----:B------:R-:W5:Y:S01]  /*11210*/  LD.E.128 R44, desc[UR40][R44.64] ;  /* 0x000000282c2c7980 */ /* 0x000f62000c101d00 */
[C---:B------:R-:W-:Y:S02]  /*11220*/  IMAD R3, R226.reuse, UR5, R3 ;  /* 0x00000005e2037c24 */ /* 0x040fe4000f8e0203 */
[----:B------:R-:W-:Y:S01]  /*11230*/  IMAD.WIDE.U32 R20, R226, UR4, R20 ;  /* 0x00000004e2147c25 */ /* 0x000fe2000f8e0014 */
[----:B------:R-:W-:Y:S01]  /*11240*/  ULDC.64 UR4, c[0x0][0xaf0] ;  /* 0x0002bc0000047ab9 */ /* 0x000fe20000000a00 */
[----:B------:R-:W5:Y:S02]  /*11250*/  LD.E.128 R48, desc[UR40][R48.64] ;  /* 0x0000002830307980 */ /* 0x000f64000c101d00 */
[----:B------:R-:W-:Y:S02]  /*11260*/  @P1 IMAD.HI.U32 R76, R80, R79, RZ ;  /* 0x0000004f504c1227 */ /* 0x000fe400078e00ff */
[----:B------:R-:W5:Y:S02]  /*11270*/  LD.E.128 R52, desc[UR40][R52.64] ;  /* 0x0000002834347980 */ /* 0x000f64000c101d00 */
[----:B------:R-:W-:-:S02]  /*11280*/  IMAD.IADD R21, R21, 0x1, R3 ;  /* 0x0000000115157824 */ /* 0x000fc400078e0203 */
[----:B------:R-:W-:Y:S01]  /*11290*/  IMAD.MOV.U32 R3, RZ, RZ, R80 ;  /* 0x000000ffff037224 */ /* 0x000fe200078e0050 */
[----:B--2---:R-:W-:Y:S01]  /*112a0*/  @P1 SHF.R.U32.HI R3, RZ, R81, R76 ;  /* 0x00000051ff031219 */ /* 0x004fe2000001164c */
[----:B------:R-:W-:Y:S01]  /*112b0*/  IMAD R77, R236, UR4, RZ ;  /* 0x00000004ec4d7c24 */ /* 0x000fe2000f8e02ff */
[----:B------:R-:W5:Y:S01]  /*112c0*/  LD.E.128 R56, desc[UR40][R56.64] ;  /* 0x0000002838387980 */ /* 0x000f62000c101d00 */
[C---:B------:R-:W-:Y:S01]  /*112d0*/  IMAD.WIDE.U32 R20, R230.reuse, UR4, R20 ;  /* 0x00000004e6147c25 */ /* 0x040fe2000f8e0014 */
[----:B------:R-:W-:Y:S02]  /*112e0*/  SHF.R.S32.HI R76, RZ, 0x1f, R3 ;  /* 0x0000001fff4c7819 */ /* 0x000fe40000011403 */
        /* <DEDUP_REMOVED lines=8> */
[----:B------:R-:W-:-:S03]  /*11370*/  IMAD R76, R76, UR4, RZ ;  /* 0x000000044c4c7c24 */ /* 0x000fc6000f8e02ff */
        /* <DEDUP_REMOVED lines=8> */
[C---:B------:R-:W-:Y:S02]  /*11400*/  IMAD R79, R3.reuse, UR5, R76 ;  /* 0x00000005034f7c24 */ /* 0x040fe4000f8e024c */
[----:B------:R-:W-:Y:S01]  /*11410*/  IMAD.WIDE.U32 R20, R3, UR4, R20 ;  /* 0x0000000403147c25 */ /* 0x000fe2000f8e0014 */
[----:B------:R-:W-:-:S03]  /*11420*/  ULDC.64 UR4, c[0x0][0xad8] ;  /* 0x0002b60000047ab9 */ /* 0x000fc60000000a00 */
[----:B------:R-:W-:Y:S02]  /*11430*/  IMAD.IADD R21, R21, 0x1, R79 ;  /* 0x0000000115157824 */ /* 0x000fe400078e024f */
[----:B------:R-:W-:Y:S02]  /*11440*/  IMAD R0, R0, UR4, RZ ;  /* 0x0000000400007c24 */ /* 0x000fe4000f8e02ff */
[----:B------:R-:W-:Y:S01]  /*11450*/  IMAD.WIDE.U32 R20, R77, UR4, R20 ;  /* 0x000000044d147c25 */ /* 0x000fe2000f8e0014 */
[----:B------:R-:W-:-:S03]  /*11460*/  ISETP.GE.AND P2, PT, R85, R78, PT ;  /* 0x0000004e5500720c */ /* 0x000fc60003f46270 */
[----:B------:R-:W-:Y:S01]  /*11470*/  IMAD R79, R77, UR5, R0 ;  /* 0x000000054d4f7c24 */ /* 0x000fe2000f8e0200 */
[----:B------:R-:W-:Y:S01]  /*11480*/  ULDC.64 UR4, c[0x0][0xa80] ;  /* 0x0002a00000047ab9 */ /* 0x000fe20000000a00 */
[----:B------:R-:W-:Y:S02]  /*11490*/  VIADD R0, R18, 0x22820 ;  /* 0x0002282012007836 */ /* 0x000fe40000000000 */
[----:B------:R-:W-:Y:S01]  /*114a0*/  IMAD.IADD R21, R21, 0x1, R79 ;  /* 0x0000000115157824 */ /* 0x000fe200078e024f */
[C---:B------:R-:W-:Y:S01]  /*114b0*/  LEA R79, P3, R20.reuse, UR4, 0x1 ;  /* 0x00000004144f7c11 */ /* 0x040fe2000f8608ff */
[----:B------:R-:W-:Y:S01]  /*114c0*/  VIADD R3, R85, 0x20 ;  /* 0x0000002055037836 */ /* 0x000fe20000000000 */
[----:B------:R-:W-:Y:S02]  /*114d0*/  PRMT R0, RZ, 0x654, R0 ;  /* 0x00000654ff007816 */ /* 0x000fe40000000000 */
[----:B------:R-:W-:Y:S02]  /*114e0*/  LEA.HI.X R84, R20, UR5, R21, 0x1, P3 ;  /* 0x0000000514547c11 */ /* 0x000fe400098f0c15 */
[-C--:B------:R-:W-:Y:S01]  /*114f0*/  ISETP.GE.AND P1, PT, R3, R78.reuse, PT ;  /* 0x0000004e0300720c */ /* 0x080fe20003f26270 */
[----:B------:R-:W-:Y:S01]  /*11500*/  VIADD R3, R85, 0x40 ;  /* 0x0000004055037836 */ /* 0x000fe20000000000 */
[----:B0-----:R0:W-:Y:S01]  /*11510*/  SYNCS.ARRIVE.TRANS64.RED.A1T0 RZ, [R0+URZ], RZ ;  /* 0x000000ff00ff79a7 */ /* 0x0011e2000810043f */
[----:B------:R1:W2:Y:S03]  /*11520*/  SHFL.IDX PT, R82, R79, RZ, 0x181f ;  /* 0x00181fff4f527589 */ /* 0x0002a600000e0000 */
[----:B------:R-:W-:Y:S01]  /*11530*/  ISETP.GE.AND P0, PT, R3, R78, PT ;  /* 0x0000004e0300720c */ /* 0x000fe20003f06270 */
[----:B0-----:R1:W0:Y:S01]  /*11540*/  SHFL.IDX PT, R0, R84, RZ, 0x181f ;  /* 0x00181fff54007589 */ /* 0x00122200000e0000 */
[----:B------:R-:W-:Y:S11]  /*11550*/  @P2 BRA `(.L_x_4980) ;  /* 0x0000000000442947 */ /* 0x000ff60003800000 */
        /* <DEDUP_REMOVED lines=17> */
.L_x_4980:
[----:B------:R-:W-:Y:S05]  /*11670*/  BSYNC B1 ;  /* 0x0000000000017941 */ /* 0x000fea0003800000 */
.L_x_4979:
        /* <DEDUP_REMOVED lines=21> */
.L_x_4982:
[----:B------:R-:W-:Y:S05]  /*117d0*/  BSYNC B1 ;  /* 0x0000000000017941 */ /* 0x000fea0003800000 */
.L_x_4981:
        /* <DEDUP_REMOVED lines=21> */
.L_x_4984:
[----:B------:R-:W-:Y:S05]  /*11930*/  BSYNC B1 ;  /* 0x0000000000017941 */ /* 0x000fea0003800000 */
.L_x_4983:
        /* <DEDUP_REMOVED lines=24> */
.L_x_4977:
        /* <DEDUP_REMOVED lines=10> */
[----:B------:R3:W5:Y:S09]  /*11b60*/  @P0 LDG.E R0, desc[UR40][R4.64] ;  /* 0x0000002804000981 */ /* 0x000772000c1e1900 */
[----:B------:R-:W-:Y:S01]  /*11b70*/  @P1 IADD3 R228, P2, R228, UR4, RZ ;  /* 0x00000004e4e41c10 */ /* 0x000fe2000ff5e0ff */
[----:B------:R-:W-:-:S02]  /*11b80*/  ULDC UR4, c[0x0][0xa88] ;  /* 0x0002a20000047ab9 */ /* 0x000fc40000000800 */
[----:B------:R-:W-:Y:S01]  /*11b90*/  IMAD.U32 R8, RZ, RZ, UR4 ;  /* 0x00000004ff087e24 */ /* 0x000fe2000f8e00ff */
[----:B------:R-:W-:-:S05]  /*11ba0*/  @P1 IADD3.X R229, R229, UR5, RZ, P2, !PT ;  /* 0x00000005e5e51c10 */ /* 0x000fca00097fe4ff */
[----:B------:R3:W5:Y:S01]  /*11bb0*/  @P1 LDG.E R8, desc[UR40][R228.64] ;  /* 0x00000028e4081981 */ /* 0x000762000c1e1900 */
[----:B--2---:R-:W-:Y:S01]  /*11bc0*/  ISETP.NE.AND P2, PT, R25, 0x1, PT ;  /* 0x000000011900780c */ /* 0x004fe20003f45270 */
[----:B------:R-:W2:-:S12]  /*11bd0*/  S2R R3, SR_TID.X ;  /* 0x0000000000037919 */ /* 0x000e980000002100 */
[----:B------:R-:W4:Y:S01]  /*11be0*/  @P2 LDC R27, c[0x0][0xbec] ;  /* 0x0002fb00ff1b2b82 */ /* 0x000f220000000800 */
[----:B--2---:R-:W-:-:S05]  /*11bf0*/  VIADD R3, R3, 0xffffff80 ;  /* 0xffffff8003037836 */ /* 0x004fca0000000000 */
[----:B------:R-:W-:Y:S01]  /*11c00*/  ISETP.GE.AND P3, PT, R3, 0x80, PT ;  /* 0x000000800300780c */ /* 0x000fe20003f66270 */
[----:B---3--:R-:W-:-:S12]  /*11c10*/  @P1 BRA `(.L_x_4986) ;  /* 0x0000000000101947 */ /* 0x008fd80003800000 */
[----:B------:R-:W-:Y:S05]  /*11c20*/  @!P0 BRA `(.L_x_4986) ;  /* 0x00000000000c8947 */ /* 0x000fea0003800000 */
[----:B------:R-:W2:Y:S04]  /*11c30*/  LDG.E R3, desc[UR40][R4.64] ;  /* 0x0000002804037981 */ /* 0x000ea8000c1e1900 */
[----:B-----5:R-:W2:Y:S02]  /*11c40*/  LDG.E R8, desc[UR40][R4.64+0x4] ;  /* 0x0000042804087981 */ /* 0x020ea4000c1e1900 */
[----:B--2---:R-:W-:-:S07]  /*11c50*/  IMAD.IADD R8, R8, 0x1, -R3 ;  /* 0x0000000108087824 */ /* 0x004fce00078e0a03 */
.L_x_4986:
[----:B------:R-:W-:Y:S01]  /*11c60*/  BSSY B1, `(.L_x_4987) ;  /* 0x000002d000017945 */ /* 0x000fe20003800000 */
[----:B------:R-:W-:Y:S02]  /*11c70*/  SHF.R.S32.HI R12, RZ, 0x1f, R226 ;  /* 0x0000001fff0c7819 */ /* 0x000fe400000114e2 */
[----:B------:R-:W-:Y:S02]  /*11c80*/  SEL R13, R230, RZ, !P0 ;  /* 0x000000ffe60d7207 */ /* 0x000fe40004000000 */
[----:B------:R-:W-:Y:S02]  /*11c90*/  SEL R236, R236, RZ, !P0 ;  /* 0x000000ffecec7207 */ /* 0x000fe40004000000 */
[----:B-----5:R-:W-:Y:S01]  /*11ca0*/  SHF.R.S32.HI R11, RZ, 0x1f, R0 ;  /* 0x0000001fff0b7819 */ /* 0x020fe20000011400 */
[----:B------:R-:W-:Y:S06]  /*11cb0*/  @P3 BRA `(.L_x_4988) ;  /* 0x00000000009c3947 */ /* 0x000fec0003800000 */
[----:B------:R-:W2:Y:S01]  /*11cc0*/  S2R R5, SR_TID.X ;  /* 0x0000000000057919 */ /* 0x000ea20000002100 */
[----:B------:R-:W3:Y:S02]  /*11cd0*/  LDC R9, c[0x0][0xbe8] ;  /* 0x0002fa00ff097b82 */ /* 0x000ee40000000800 */
[----:B---3--:R-:W-:Y:S01]  /*11ce0*/  IMAD R3, R8, R9, RZ ;  /* 0x0000000908037224 */ /* 0x008fe200078e02ff */
[----:B--2---:R-:W-:-:S04]  /*11cf0*/  IADD3 R10, R210, -0x80, R5 ;  /* 0xffffff80d20a7810 */ /* 0x004fc80007ffe005 */
        /* <DEDUP_REMOVED lines=9> */
[----:B------:R-:W2:Y:S01]  /*11d90*/  @P0 LDC R15, c[0x0][0xbec] ;  /* 0x0002fb00ff0f0b82 */ /* 0x000ea20000000800 */
[----:B------:R-:W-:Y:S01]  /*11da0*/  IMAD R7, R226, UR5, R7 ;  /* 0x00000005e2077c24 */ /* 0x000fe2000f8e0207 */
[----:B------:R-:W-:-:S03]  /*11db0*/  ULDC.64 UR4, c[0x0][0xb98] ;  /* 0x0002e60000047ab9 */ /* 0x000fc60000000a00 */
[----:B------:R-:W-:-:S03]  /*11dc0*/  IMAD.IADD R5, R5, 0x1, R7 ;  /* 0x0000000105057824 */ /* 0x000fc600078e0207 */
[----:B------:R-:W3:Y:S01]  /*11dd0*/  @P0 LDC R21, c[0x0][0xbf0] ;  /* 0x0002fc00ff150b82 */ /* 0x000ee20000000800 */
[----:B------:R-:W-:-:S04]  /*11de0*/  IMAD.WIDE.U32 R4, R13, UR4, R4 ;  /* 0x000000040d047c25 */ /* 0x000fc8000f8e0004 */
[----:B--2---:R-:W-:-:S05]  /*11df0*/  @P0 IMAD.HI.U32 R6, R10, R15, RZ ;  /* 0x0000000f0a060227 */ /* 0x004fca00078e00ff */
[----:B---3--:R-:W-:Y:S01]  /*11e00*/  @P0 SHF.R.U32.HI R3, RZ, R21, R6 ;  /* 0x00000015ff030219 */ /* 0x008fe20000011606 */
[----:B------:R-:W-:-:S03]  /*11e10*/  IMAD R6, R236, UR4, RZ ;  /* 0x00000004ec067c24 */ /* 0x000fc6000f8e02ff */
[----:B------:R-:W-:Y:S01]  /*11e20*/  IADD3 R7, -R3, RZ, RZ ;  /* 0x000000ff03077210 */ /* 0x000fe20007ffe1ff */
[----:B------:R-:W-:Y:S01]  /*11e30*/  IMAD R6, R13, UR5, R6 ;  /* 0x000000050d067c24 */ /* 0x000fe2000f8e0206 */
[----:B------:R-:W-:Y:S01]  /*11e40*/  IADD3 R4, P0, R3, R4, RZ ;  /* 0x0000000403047210 */ /* 0x000fe20007f1e0ff */
[----:B------:R-:W-:Y:S02]  /*11e50*/  ULDC.64 UR4, c[0x0][0xb88] ;  /* 0x0002e20000047ab9 */ /* 0x000fe40000000a00 */
        /* <DEDUP_REMOVED lines=13> */
.L_x_4988:
[----:B------:R-:W-:Y:S05]  /*11f30*/  BSYNC B1 ;  /* 0x0000000000017941 */ /* 0x000fea0003800000 */
.L_x_4987:
[----:B------:R-:W3:Y:S01]  /*11f40*/  @P2 LDC R9, c[0x0][0xbf0] ;  /* 0x0002fc00ff092b82 */ /* 0x000ee20000000800 */
[----:B------:R-:W-:Y:S01]  /*11f50*/  ULDC.64 UR4, c[0x0][0xaa0] ;  /* 0x0002a80000047ab9 */ /* 0x000fe20000000a00 */
[----:B--2---:R-:W-:Y:S02]  /*11f60*/  IMAD R7, R224, 0x20, R235 ;  /* 0x00000020e0077824 */ /* 0x004fe400078e02eb */
[----:B------:R-:W-:Y:S02]  /*11f70*/  IMAD R3, R11, UR4, RZ ;  /* 0x000000040b037c24 */ /* 0x000fe4000f8e02ff */
[----:B------:R-:W-:-:S04]  /*11f80*/  IMAD.WIDE.U32 R4, R0, UR4, RZ ;  /* 0x0000000400047c25 */ /* 0x000fc8000f8e00ff */
[----:B------:R-:W-:Y:S01]  /*11f90*/  IMAD R3, R0, UR5, R3 ;  /* 0x0000000500037c24 */ /* 0x000fe2000f8e0203 */
[----:B------:R-:W-:Y:S01]  /*11fa0*/  ULDC.64 UR4, c[0x0][0xae8] ;  /* 0x0002ba0000047ab9 */ /* 0x000fe20000000a00 */
[----:B------:R-:W-:Y:S02]  /*11fb0*/  IMAD.IADD R10, R210, 0x1, R7 ;  /* 0x00000001d20a7824 */ /* 0x000fe400078e0207 */
[----:B------:R-:W-:Y:S02]  /*11fc0*/  IMAD.IADD R5, R5, 0x1, R3 ;  /* 0x0000000105057824 */ /* 0x000fe400078e0203 */
[----:B------:R-:W-:Y:S02]  /*11fd0*/  IMAD R3, R12, UR4, RZ ;  /* 0x000000040c037c24 */ /* 0x000fe4000f8e02ff */
[----:B----4-:R-:W-:-:S04]  /*11fe0*/  @P2 IMAD.HI.U32 R0, R10, R27, RZ ;  /* 0x0000001b0a002227 */ /* 0x010fc800078e00ff */
[C---:B------:R-:W-:Y:S02]  /*11ff0*/  IMAD R7, R226.reuse, UR5, R3 ;  /* 0x00000005e2077c24 */ /* 0x040fe4000f8e0203 */
[----:B------:R-:W-:Y:S01]  /*12000*/  IMAD.WIDE.U32 R4, R226, UR4, R4 ;  /* 0x00000004e2047c25 */ /* 0x000fe2000f8e0004 */
[----:B------:R-:W-:-:S03]  /*12010*/  ULDC.64 UR4, c[0x0][0xaf0] ;  /* 0x0002bc0000047ab9 */ /* 0x000fc60000000a00 */
[----:B------:R-:W-:Y:S01]  /*12020*/  IMAD.MOV.U32 R3, RZ, RZ, R10 ;  /* 0x000000ffff037224 */ /* 0x000fe200078e000a */
[----:B---3--:R-:W-:Y:S01]  /*12030*/  @P2 SHF.R.U32.HI R3, RZ, R9, R0 ;  /* 0x00000009ff032219 */ /* 0x008fe20000011600 */
        /* <DEDUP_REMOVED lines=26> */
.L_x_5193:
        /* <DEDUP_REMOVED lines=26> */
.L_x_4991:
[----:B------:R-:W-:Y:S05]  /*12380*/  BSYNC B1 ;  /* 0x0000000000017941 */ /* 0x000fea0003800000 */
.L_x_4990:
[----:B------:R-:W-:-:S03]  /*12390*/  UMOV UR4, 0xffffffff ;  /* 0xffffffff00047882 */ /* 0x000fc60000000000 */
[----:B------:R-:W-:Y:S05]  /*123a0*/  BRA.DIV UR4, `(.L_x_4992) ;  /* 0x0000008e04c47947 */ /* 0x000fea000b800000 */
[----:B---3--:R3:W0:Y:S04]  /*123b0*/  SHFL.IDX PT, R0, R4, 0x1, 0x181f ;  /* 0x00381f0004007f89 */ /* 0x00862800000e0000 */
[----:B----4-:R3:W4:Y:S02]  /*123c0*/  SHFL.IDX PT, R14, R3, 0x1, 0x181f ;  /* 0x00381f00030e7f89 */ /* 0x01072400000e0000 */
.L_x_5197:
        /* <DEDUP_REMOVED lines=25> */
.L_x_4994:
[----:B------:R-:W-:Y:S05]  /*12560*/  BSYNC B1 ;  /* 0x0000000000017941 */ /* 0x000fea0003800000 */
.L_x_4993:
[----:B------:R-:W-:-:S03]  /*12570*/  UMOV UR4, 0xffffffff ;  /* 0xffffffff00047882 */ /* 0x000fc60000000000 */
[----:B------:R-:W-:Y:S05]  /*12580*/  BRA.DIV UR4, `(.L_x_4995) ;  /* 0x0000008e04947947 */ /* 0x000fea000b800000 */
[----:B0-----:R0:W0:Y:S04]  /*12590*/  SHFL.IDX PT, R0, R4, 0x2, 0x181f ;  /* 0x00581f0004007f89 */ /* 0x00102800000e0000 */
[----:B----4-:R4:W0:Y:S02]  /*125a0*/  SHFL.IDX PT, R14, R3, 0x2, 0x181f ;  /* 0x00581f00030e7f89 */ /* 0x01082400000e0000 */
.L_x_5201:
        /* <DEDUP_REMOVED lines=25> */
.L_x_4997:
[----:B------:R-:W-:Y:S05]  /*12740*/  BSYNC B1 ;  /* 0x0000000000017941 */ /* 0x000fea0003800000 */
.L_x_4996:
[----:B------:R-:W-:-:S03]  /*12750*/  UMOV UR4, 0xffffffff ;  /* 0xffffffff00047882 */ /* 0x000fc60000000000 */
[----:B------:R-:W-:Y:S05]  /*12760*/  BRA.DIV UR4, `(.L_x_4998) ;  /* 0x0000008e04647947 */ /* 0x000fea000b800000 */
[----:B0-----:R0:W0:Y:S04]  /*12770*/  SHFL.IDX PT, R0, R4, 0x3, 0x181f ;  /* 0x00781f0004007f89 */ /* 0x00102800000e0000 */
[----:B------:R0:W0:Y:S02]  /*12780*/  SHFL.IDX PT, R14, R3, 0x3, 0x181f ;  /* 0x00781f00030e7f89 */ /* 0x00002400000e0000 */
.L_x_5205:
        /* <DEDUP_REMOVED lines=24> */
.L_x_4985:
[----:B------:R-:W-:Y:S05]  /*12910*/  BSYNC B0 ;  /* 0x0000000000007941 */ /* 0x000fea0003800000 */
.L_x_4976:
[----:B------:R-:W-:Y:S02]  /*12920*/  ULDC UR4, c[0x0][0xc3c] ;  /* 0x00030f0000047ab9 */ /* 0x000fe40000000800 */
[----:B-1----:R-:W-:-:S13]  /*12930*/  ISETP.GE.AND P0, PT, R95, UR4, PT ;  /* 0x000000045f007c0c */ /* 0x002fda000bf06270 */
[----:B------:R-:W-:Y:S05]  /*12940*/  @!P0 BRA `(.L_x_4999) ;  /* 0xfffffee400d08947 */ /* 0x000fea000383ffff */
[----:B------:R-:W-:Y:S05]  /*12950*/  BRA `(.L_x_4852) ;  /* 0x0000007800a87947 */ /* 0x000fea0003800000 */
.L_x_4850:
[----:B------:R-:W-:-:S08]  /*12960*/  NOP ;  /* 0x0000000000007918 */ /* 0x000fd00000000000 */
[----:B--2---:R-:W0:-:S00]  /*12970*/  USETMAXREG.DEALLOC.CTAPOOL 0x18 ;  /* 0x00000018000079c8 */ /* 0x004e0000080e0500 */
        /* <DEDUP_REMOVED lines=16> */
.L_x_5000:
        /* <DEDUP_REMOVED lines=32> */
[----:B0-----:R-:W-:-:S05]  /*12c80*/  IMAD R7, R3, UR5, RZ ;  /* 0x0000000503077c24 */ /* 0x001fca000f8e02ff */
[----:B-1----:R-:W-:Y:S02]  /*12c90*/  ISETP.GT.AND P6, PT, R7, UR6, PT ;  /* 0x0000000607007c0c */ /* 0x002fe4000bfc4270 */
[----:B------:R-:W-:-:S11]  /*12ca0*/  MOV R8, R7 ;  /* 0x0000000700087202 */ /* 0x000fd60000000f00 */
[----:B------:R-:W-:Y:S05]  /*12cb0*/  @P6 BRA `(.L_x_5002) ;  /* 0x00000000009c6947 */ /* 0x000fea0003800000 */
[----:B------:R-:W0:Y:S01]  /*12cc0*/  LDC R5, c[0x0][0xc3c] ;  /* 0x00030f00ff057b82 */ /* 0x000e220000000800 */
[----:B------:R-:W-:Y:S01]  /*12cd0*/  IMAD.MOV.U32 R7, RZ, RZ, R8 ;  /* 0x000000ffff077224 */ /* 0x000fe200078e0008 */
[----:B------:R-:W-:Y:S01]  /*12ce0*/  UMOV UR4, URZ ;  /* 0x0000003f00047c82 */ /* 0x000fe20008000000 */
[----:B------:R-:W-:Y:S01]  /*12cf0*/  ULDC UR7, c[0x0][0xc3c] ;  /* 0x00030f0000077ab9 */ /* 0x000fe20000000800 */
[----:B------:R-:W-:-:S05]  /*12d00*/  ULDC UR5, c[0x0][0xc38] ;  /* 0x00030e0000057ab9 */ /* 0x000fca0000000800 */
.L_x_5006:
        /* <DEDUP_REMOVED lines=12> */
.L_x_5005:
[----:B------:R-:W-:Y:S05]  /*12dd0*/  BSYNC B0 ;  /* 0x0000000000007941 */ /* 0x000fea0003800000 */
.L_x_5004:
        /* <DEDUP_REMOVED lines=21> */
.L_x_5002:
        /* <DEDUP_REMOVED lines=20> */
.L_x_5007:
        /* <DEDUP_REMOVED lines=22> */
[----:B------:R-:W-:-:S03]  /*131d0*/  IMAD.MOV R8, RZ, RZ, -R8 ;  /* 0x000000ffff087224 */ /* 0x000fc600078e0a08 */
[----:B------:R-:W-:Y:S01]  /*131e0*/  IADD3 R10, -R5, RZ, RZ ;  /* 0x000000ff050a7210 */ /* 0x000fe20007ffe1ff */
        /* <DEDUP_REMOVED lines=32> */
.L_x_5003:
[----:B------:R-:W-:Y:S02]  /*133f0*/  IMAD.MOV.U32 R17, RZ, RZ, RZ ;  /* 0x000000ffff117224 */ /* 0x000fe400078e00ff */
[----:B------:R-:W-:Y:S02]  /*13400*/  IMAD.U32 R16, RZ, RZ, UR6 ;  /* 0x00000006ff107e24 */ /* 0x000fe4000f8e00ff */
[----:B------:R-:W-:-:S07]  /*13410*/  IMAD.MOV.U32 R18, RZ, RZ, RZ ;  /* 0x000000ffff127224 */ /* 0x000fce00078e00ff */
.L_x_5008:
[----:B------:R-:W-:-:S13]  /*13420*/  ISETP.NE.AND P0, PT, R0, RZ, PT ;  /* 0x000000ff0000720c */ /* 0x000fda0003f05270 */
[----:B------:R-:W1:Y:S01]  /*13430*/  @!P0 S2R R3, SR_CgaCtaId ;  /* 0x0000000000038919 */ /* 0x000e620000008800 */
[----:B------:R-:W-:-:S04]  /*13440*/  @!P0 MOV R0, 0x400 ;  /* 0x0000040000008802 */ /* 0x000fc80000000f00 */
[----:B-1----:R-:W-:-:S05]  /*13450*/  @!P0 LEA R0, R3, R0, 0x18 ;  /* 0x0000000003008211 */ /* 0x002fca00078ec0ff */
[----:B------:R2:W-:Y:S01]  /*13460*/  @!P0 STS.128 [R0+0x228d0], R16 ;  /* 0x0228d01000008388 */ /* 0x0005e20000000c00 */
[----:B------:R-:W-:Y:S06]  /*13470*/  BAR.ARV 0x5, 0x180 ;  /* 0x0146000000007b1d */ /* 0x000fec0000002000 */
.L_x_5001:
        /* <DEDUP_REMOVED lines=32> */
.L_x_5149:
[----:B01--4-:R-:W0:Y:S02]  /*13680*/  LDC.64 R2, c[0x0][0xc88] ;  /* 0x00032200ff027b82 */ /* 0x013e240000000a00 */
[----:B0-----:R-:W-:-:S05]  /*13690*/  IMAD.WIDE R2, R19, 0x4, R2 ;  /* 0x0000000413027825 */ /* 0x001fca00078e0202 */
[----:B--2---:R-:W2:Y:S01]  /*136a0*/  LDG.E R13, desc[UR40][R2.64] ;  /* 0x00000028020d7981 */ /* 0x004ea2000c1e1900 */
[----:B------:R-:W-:Y:S05]  /*136b0*/  YIELD ;  /* 0x0000000000007946 */ /* 0x000fea0003800000 */
[----:B------:R-:W-:Y:S01]  /*136c0*/  ULDC.64 UR4, c[0x0][0xa28] ;  /* 0x00028a0000047ab9 */ /* 0x000fe20000000a00 */
[----:B------:R-:W-:Y:S01]  /*136d0*/  MOV R0, RZ ;  /* 0x000000ff00007202 */ /* 0x000fe20000000f00 */
[----:B------:R-:W-:Y:S01]  /*136e0*/  ULDC.64 UR10, c[0x0][0xa18] ;  /* 0x00028600000a7ab9 */ /* 0x000fe20000000a00 */
[----:B------:R-:W-:Y:S01]  /*136f0*/  ISETP.NE.U32.AND P0, PT, RZ, UR4, PT ;  /* 0x00000004ff007c0c */ /* 0x000fe2000bf05070 */
[----:B------:R-:W-:Y:S01]  /*13700*/  ULDC.64 UR8, c[0x0][0xa10] ;  /* 0x0002840000087ab9 */ /* 0x000fe20000000a00 */
[----:B------:R-:W-:-:S02]  /*13710*/  ULDC.64 UR6, c[0x0][0xa08] ;  /* 0x0002820000067ab9 */ /* 0x000fc40000000a00 */
[----:B------:R-:W-:Y:S02]  /*13720*/  ISETP.NE.AND.EX P0, PT, RZ, UR5, PT, P0 ;  /* 0x00000005ff007c0c */ /* 0x000fe4000bf05300 */
        /* <DEDUP_REMOVED lines=9> */
[----:B-----5:R1:W5:Y:S01]  /*137c0*/  @P0 LDG.E R0, desc[UR40][R2.64] ;  /* 0x0000002802000981 */ /* 0x020362000c1e1900 */
[----:B------:R-:W-:Y:S01]  /*137d0*/  ISETP.NE.AND.EX P2, PT, RZ, UR5, PT, P2 ;  /* 0x00000005ff007c0c */ /* 0x000fe2000bf45320 */
[----:B------:R-:W-:Y:S01]  /*137e0*/  IMAD.MOV.U32 R12, RZ, RZ, RZ ;  /* 0x000000ffff0c7224 */ /* 0x000fe200078e00ff */
[----:B------:R-:W-:Y:S01]  /*137f0*/  ISETP.NE.U32.AND P3, PT, RZ, UR10, PT ;  /* 0x0000000aff007c0c */ /* 0x000fe2000bf65070 */
[----:B------:R2:W-:Y:S01]  /*13800*/  STL [R1], R10 ;  /* 0x0000000a01007387 */ /* 0x0005e20000100800 */
[----:B------:R-:W-:-:S02]  /*13810*/  IADD3 R8, P5, R10, UR6, RZ ;  /* 0x000000060a087c10 */ /* 0x000fc4000ffbe0ff */
[C---:B0-----:R-:W-:Y:S01]  /*13820*/  IADD3 R4, P4, R10.reuse, UR4, RZ ;  /* 0x000000040a047c10 */ /* 0x041fe2000ff9e0ff */
[----:B------:R-:W-:Y:S01]  /*13830*/  STL [R1+0x20], R15 ;  /* 0x0000200f01007387 */ /* 0x000fe20000100800 */
[----:B------:R-:W-:Y:S02]  /*13840*/  ISETP.NE.AND.EX P3, PT, RZ, UR11, PT, P3 ;  /* 0x0000000bff007c0c */ /* 0x000fe4000bf65330 */
[----:B-1----:R-:W-:Y:S02]  /*13850*/  CS2R R2, SRZ ;  /* 0x0000000000027805 */ /* 0x002fe4000001ff00 */
[C---:B------:R-:W-:Y:S02]  /*13860*/  IADD3.X R5, R15.reuse, UR5, RZ, P4, !PT ;  /* 0x000000050f057c10 */ /* 0x040fe4000a7fe4ff */
[----:B------:R-:W-:Y:S02]  /*13870*/  IADD3 R6, P4, R10, UR8, RZ ;  /* 0x000000080a067c10 */ /* 0x000fe4000ff9e0ff */
[----:B------:R-:W-:Y:S01]  /*13880*/  ISETP.NE.U32.AND P0, PT, RZ, UR6, PT ;  /* 0x00000006ff007c0c */ /* 0x000fe2000bf05070 */
[----:B------:R-:W3:Y:S01]  /*13890*/  @P2 LDG.E R2, desc[UR40][R4.64] ;  /* 0x0000002804022981 */ /* 0x000ee2000c1e1900 */
[----:B------:R-:W-:Y:S01]  /*138a0*/  IADD3.X R7, R15, UR9, RZ, P4, !PT ;  /* 0x000000090f077c10 */ /* 0x000fe2000a7fe4ff */
[----:B------:R-:W-:Y:S01]  /*138b0*/  ULDC UR4, c[0x0][0x288] ;  /* 0x0000a20000047ab9 */ /* 0x000fe20000000800 */
[----:B------:R-:W-:-:S02]  /*138c0*/  ISETP.NE.U32.AND P1, PT, RZ, UR8, PT ;  /* 0x00000008ff007c0c */ /* 0x000fc4000bf25070 */
[----:B------:R-:W-:Y:S02]  /*138d0*/  ISETP.NE.AND.EX P0, PT, RZ, UR7, PT, P0 ;  /* 0x00000007ff007c0c */ /* 0x000fe4000bf05300 */
[----:B--2---:R-:W-:Y:S02]  /*138e0*/  @P3 IADD3 R10, P4, R10, UR10, RZ ;  /* 0x0000000a0a0a3c10 */ /* 0x004fe4000ff9e0ff */
[----:B------:R-:W-:Y:S02]  /*138f0*/  ISETP.NE.AND.EX P1, PT, RZ, UR9, PT, P1 ;  /* 0x00000009ff007c0c */ /* 0x000fe4000bf25310 */
[C---:B------:R-:W-:Y:S02]  /*13900*/  @P3 IADD3.X R11, R15.reuse, UR11, RZ, P4, !PT ;  /* 0x0000000b0f0b3c10 */ /* 0x040fe4000a7fe4ff */
[----:B------:R-:W-:-:S05]  /*13910*/  IADD3.X R9, R15, UR7, RZ, P5, !PT ;  /* 0x000000070f097c10 */ /* 0x000fca000affe4ff */
[----:B------:R0:W5:Y:S04]  /*13920*/  @P0 LDG.E R12, desc[UR40][R8.64] ;  /* 0x00000028080c0981 */ /* 0x000168000c1e1900 */
[----:B------:R0:W5:Y:S04]  /*13930*/  @P1 LDG.E R3, desc[UR40][R6.64] ;  /* 0x0000002806031981 */ /* 0x000168000c1e1900 */
[----:B---3--:R1:W-:Y:S02]  /*13940*/  STL [R1+0x38], R2 ;  /* 0x0000380201007387 */ /* 0x0083e40000100800 */
[----:B-1----:R-:W-:Y:S01]  /*13950*/  IMAD.U32 R2, RZ, RZ, UR4 ;  /* 0x00000004ff027e24 */ /* 0x002fe2000f8e00ff */
[----:B------:R-:W-:-:S05]  /*13960*/  ULDC.64 UR4, c[0x0][0x418] ;  /* 0x0001060000047ab9 */ /* 0x000fca0000000a00 */
[----:B------:R-:W2:Y:S01]  /*13970*/  @P3 LDG.E R2, desc[UR40][R10.64] ;  /* 0x000000280a023981 */ /* 0x000ea2000c1e1900 */
[----:B------:R-:W-:-:S03]  /*13980*/  UISETP.NE.U32.AND UP0, UPT, UR4, URZ, UPT ;  /* 0x0000003f0400728c */ /* 0x000fc6000bf05070 */
[----:B------:R-:W-:Y:S01]  /*13990*/  ULDC UR4, c[0x0][0x424] ;  /* 0x0001090000047ab9 */ /* 0x000fe20000000800 */
[----:B------:R-:W-:-:S03]  /*139a0*/  UISETP.NE.AND.EX UP0, UPT, UR5, URZ, UPT, UP0 ;  /* 0x0000003f0500728c */ /* 0x000fc6000bf05300 */
[----:B------:R-:W-:Y:S01]  /*139b0*/  ULDC UR5, c[0x0][0x2f0] ;  /* 0x0000bc0000057ab9 */ /* 0x000fe20000000800 */
[----:B------:R-:W-:Y:S01]  /*139c0*/  USEL UR4, UR4, 0x1, UP0 ;  /* 0x0000000104047887 */ /* 0x000fe20008000000 */
[----:B--2---:R1:W-:Y:S04]  /*139d0*/  STL [R1+0x3c], R2 ;  /* 0x00003c0201007387 */ /* 0x0043e80000100800 */
[----:B------:R0:W5:Y:S01]  /*139e0*/  LDL R14, [R1+0x3c] ;  /* 0x00003c00010e7983 */ /* 0x0001620000100800 */
[----:B------:R-:W-:-:S03]  /*139f0*/  UIMAD UR4, UR4, UR5, URZ ;  /* 0x00000005040472a4 */ /* 0x000fc6000f8e023f */
[----:B------:R-:W-:Y:S02]  /*13a00*/  ULDC UR5, c[0x0][0x348] ;  /* 0x0000d20000057ab9 */ /* 0x000fe40000000800 */
[----:B-1----:R-:W-:Y:S02]  /*13a10*/  IMAD.U32 R2, RZ, RZ, UR5 ;  /* 0x00000005ff027e24 */ /* 0x002fe4000f8e00ff */
[----:B------:R-:W-:Y:S01]  /*13a20*/  IMAD.U32 R10, RZ, RZ, UR4 ;  /* 0x00000004ff0a7e24 */ /* 0x000fe2000f8e00ff */
[----:B0-----:R-:W-:Y:S06]  /*13a30*/  @P3 BRA `(.L_x_5010) ;  /* 0x0000000000143947 */ /* 0x001fec0003800000 */
[----:B------:R-:W-:Y:S05]  /*13a40*/  @!P2 BRA `(.L_x_5010) ;  /* 0x000000000010a947 */ /* 0x000fea0003800000 */
[----:B------:R-:W2:Y:S04]  /*13a50*/  LDG.E R11, desc[UR40][R4.64] ;  /* 0x00000028040b7981 */ /* 0x000ea8000c1e1900 */
[----:B------:R-:W2:Y:S02]  /*13a60*/  LDG.E R4, desc[UR40][R4.64+0x4] ;  /* 0x0000042804047981 */ /* 0x000ea4000c1e1900 */
[----:B--2--5:R-:W-:-:S05]  /*13a70*/  IMAD.IADD R14, R4, 0x1, -R11 ;  /* 0x00000001040e7824 */ /* 0x024fca00078e0a0b */
[----:B------:R0:W-:Y:S02]  /*13a80*/  STL [R1+0x3c], R14 ;  /* 0x00003c0e01007387 */ /* 0x0001e40000100800 */
.L_x_5010:
[----:B-----5:R-:W-:Y:S01]  /*13a90*/  IMAD.IADD R4, R12, 0x1, R0 ;  /* 0x000000010c047824 */ /* 0x020fe200078e0200 */
[----:B------:R-:W-:Y:S01]  /*13aa0*/  ULDC.64 UR4, c[0x0][0xa20] ;  /* 0x0002880000047ab9 */ /* 0x000fe20000000a00 */
[----:B------:R1:W-:Y:S01]  /*13ab0*/  STL [R1+0x14], R13 ;  /* 0x0000140d01007387 */ /* 0x0003e20000100800 */
[----:B------:R-:W-:-:S03]  /*13ac0*/  ISETP.NE.U32.AND P2, PT, RZ, UR4, PT ;  /* 0x00000004ff007c0c */ /* 0x000fc6000bf45070 */
[----:B------:R1:W-:Y:S01]  /*13ad0*/  STL [R1+0x24], R4 ;  /* 0x0000240401007387 */ /* 0x0003e20000100800 */
[----:B------:R-:W-:-:S13]  /*13ae0*/  ISETP.NE.AND.EX P2, PT, RZ, UR5, PT, P2 ;  /* 0x00000005ff007c0c */ /* 0x000fda000bf45320 */
[----:B-1----:R-:W-:Y:S05]  /*13af0*/  @!P2 BRA `(.L_x_5011) ;  /* 0x000000000014a947 */ /* 0x002fea0003800000 */
[----:B------:R-:W2:Y:S02]  /*13b00*/  LDL R4, [R1] ;  /* 0x0000000001047983 */ /* 0x000ea40000100800 */
[----:B--2---:R-:W-:-:S04]  /*13b10*/  IADD3 R10, P0, R4, UR4, RZ ;  /* 0x00000004040a7c10 */ /* 0x004fc8000ff1e0ff */
[----:B------:R-:W-:-:S05]  /*13b20*/  IADD3.X R11, R15, UR5, RZ, P0, !PT ;  /* 0x000000050f0b7c10 */ /* 0x000fca00087fe4ff */
[----:B------:R1:W5:Y:S01]  /*13b30*/  LDG.E R10, desc[UR40][R10.64] ;  /* 0x000000280a0a7981 */ /* 0x000362000c1e1900 */
[----:B------:R-:W-:Y:S05]  /*13b40*/  BRA `(.L_x_5012) ;  /* 0x0000000000107947 */ /* 0x000fea0003800000 */
.L_x_5011:
[----:B------:R-:W-:Y:S05]  /*13b50*/  @!P0 BRA `(.L_x_5012) ;  /* 0x00000000000c8947 */ /* 0x000fea0003800000 */
[----:B------:R-:W2:Y:S04]  /*13b60*/  LDG.E R10, desc[UR40][R8.64] ;  /* 0x00000028080a7981 */ /* 0x000ea8000c1e1900 */
[----:B------:R-:W2:Y:S02]  /*13b70*/  LDG.E R8, desc[UR40][R8.64+0x4] ;  /* 0x0000042808087981 */ /* 0x000ea4000c1e1900 */
[----:B--2---:R-:W-:-:S07]  /*13b80*/  IMAD.IADD R10, R8, 0x1, -R10 ;  /* 0x00000001080a7824 */ /* 0x004fce00078e0a0a */
.L_x_5012:
[----:B------:R-:W2:Y:S01]  /*13b90*/  @P1 LDG.E R4, desc[UR40][R6.64] ;  /* 0x0000002806041981 */ /* 0x000ea2000c1e1900 */
[----:B------:R-:W3:Y:S01]  /*13ba0*/  LDC R5, c[0x0][0x448] ;  /* 0x00011200ff057b82 */ /* 0x000ee20000000800 */
[----:B-----5:R-:W-:Y:S02]  /*13bb0*/  IMAD.IADD R0, R10, 0x1, -R0 ;  /* 0x000000010a007824 */ /* 0x020fe400078e0a00 */
[----:B------:R4:W2:Y:S01]  /*13bc0*/  @P1 LDG.E R6, desc[UR40][R6.64+0x4] ;  /* 0x0000042806061981 */ /* 0x0008a2000c1e1900 */
[----:B---3--:R-:W-:-:S13]  /*13bd0*/  ISETP.NE.AND P0, PT, R5, 0x1, PT ;  /* 0x000000010500780c */ /* 0x008fda0003f05270 */
[----:B----4-:R-:W3:Y:S01]  /*13be0*/  @P0 LDC R7, c[0x0][0x450] ;  /* 0x00011400ff070b82 */ /* 0x010ee20000000800 */
[----:B------:R-:W-:Y:S01]  /*13bf0*/  BSSY B0, `(.L_x_5013) ;  /* 0x0000159000007945 */ /* 0x000fe20003800000 */
[----:B--2---:R-:W-:-:S06]  /*13c00*/  @P1 IMAD.IADD R2, R6, 0x1, -R4 ;  /* 0x0000000106021824 */ /* 0x004fcc00078e0a04 */
[----:B------:R-:W2:Y:S01]  /*13c10*/  @P0 LDC R6, c[0x0][0x44c] ;  /* 0x00011300ff060b82 */ /* 0x000ea20000000800 */
[----:B------:R-:W-:-:S04]  /*13c20*/  IMAD.SHL.U32 R4, R17, 0x80, RZ ;  /* 0x0000008011047824 */ /* 0x000fc800078e00ff */
[----:B------:R-:W-:-:S04]  /*13c30*/  VIADD R4, R4, 0x7f ;  /* 0x0000007f04047836 */ /* 0x000fc80000000000 */
[----:B------:R-:W-:Y:S02]  /*13c40*/  IMAD.MOV.U32 R5, RZ, RZ, R4 ;  /* 0x000000ffff057224 */ /* 0x000fe400078e0004 */
[----:B--2---:R-:W-:-:S04]  /*13c50*/  @P0 IMAD.HI.U32 R6, R4, R6, RZ ;  /* 0x0000000604060227 */ /* 0x004fc800078e00ff */
[----:B------:R-:W-:Y:S01]  /*13c60*/  IMAD.IADD R4, R0, 0x1, R2 ;  /* 0x0000000100047824 */ /* 0x000fe200078e0202 */
[----:B---3--:R-:W-:-:S03]  /*13c70*/  @P0 SHF.R.U32.HI R5, RZ, R7, R6 ;  /* 0x00000007ff050219 */ /* 0x008fc60000011606 */
        /* <DEDUP_REMOVED lines=9> */
[----:B------:R-:W-:-:S05]  /*13d10*/  VIMNMX R4, R10, R4, PT ;  /* 0x000000040a047248 */ /* 0x000fca0003fe0100 */
[--C-:B------:R-:W-:Y:S02]  /*13d20*/  IMAD R4, R4, 0x60, -R0.reuse ;  /* 0x0000006004047824 */ /* 0x100fe400078e0a00 */
[----:B------:R-:W-:-:S03]  /*13d30*/  IMAD.MOV R0, RZ, RZ, -R0 ;  /* 0x000000ffff007224 */ /* 0x000fc600078e0a00 */
[----:B------:R-:W-:Y:S02]  /*13d40*/  VIMNMX R2, R4, R2, PT ;  /* 0x0000000204027248 */ /* 0x000fe40003fe0100 */
[----:B------:R-:W-:-:S04]  /*13d50*/  VIMNMX R0, RZ, R0, !PT ;  /* 0x00000000ff007248 */ /* 0x000fc80007fe0100 */
[----:B------:R-:W-:Y:S01]  /*13d60*/  ISETP.GT.AND P0, PT, R2, R0, PT ;  /* 0x000000000200720c */ /* 0x000fe20003f04270 */
[----:B------:R-:W-:-:S12]  /*13d70*/  IMAD.WIDE.U32 R6, R0, -0x55555555, RZ ;  /* 0xaaaaaaab00067825 */ /* 0x000fd800078e00ff */
[----:B------:R-:W-:Y:S01]  /*13d80*/  @P0 VIADD R4, R2, 0x5f ;  /* 0x0000005f02040836 */ /* 0x000fe20000000000 */
[----:B------:R-:W-:-:S03]  /*13d90*/  SHF.R.U32.HI R2, RZ, 0x6, R7 ;  /* 0x00000006ff027819 */ /* 0x000fc60000011607 */
[----:B------:R-:W-:-:S05]  /*13da0*/  @P0 IMAD.HI R0, R4, 0x2aaaaaab, RZ ;  /* 0x2aaaaaab04000827 */ /* 0x000fca00078e02ff */
[----:B------:R-:W-:Y:S01]  /*13db0*/  @P0 SHF.R.U32.HI R4, RZ, 0x1f, R0 ;  /* 0x0000001fff040819 */ /* 0x000fe20000011600 */
[----:B------:R-:W-:-:S03]  /*13dc0*/  IMAD.MOV.U32 R8, RZ, RZ, R2 ;  /* 0x000000ffff087224 */ /* 0x000fc600078e0002 */
[----:B------:R-:W-:-:S04]  /*13dd0*/  @P0 LEA.HI.SX32 R8, R0, R4, 0x1c ;  /* 0x0000000400080211 */ /* 0x000fc800078fe2ff */
[----:B------:R-:W-:Y:S02]  /*13de0*/  ISETP.GT.AND P2, PT, R8, R2, PT ;  /* 0x000000020800720c */ /* 0x000fe40003f44270 */
[----:B------:R-:W-:-:S11]  /*13df0*/  PLOP3.LUT P0, PT, PT, PT, PT, 0x80, 0x0 ;  /* 0x000000000000781c */ /* 0x000fd60003f0f070 */
[----:B------:R-:W-:Y:S05]  /*13e00*/  @!P2 BRA `(.L_x_5014) ;  /* 0x0000001000dca947 */ /* 0x000fea0003800000 */
[----:B------:R-:W-:Y:S01]  /*13e10*/  UMOV UR4, 0xffffffff ;  /* 0xffffffff00047882 */ /* 0x000fe20000000000 */
[----:B------:R-:W-:Y:S02]  /*13e20*/  SEL R0, R13, RZ, !P1 ;  /* 0x000000ff0d007207 */ /* 0x000fe40004800000 */
[----:B------:R-:W-:Y:S05]  /*13e30*/  BRA.DIV UR4, `(.L_x_5015) ;  /* 0x0000007604f87947 */ /* 0x000fea000b800000 */
[----:B------:R-:W2:Y:S02]  /*13e40*/  S2R R4, SR_TID.X ;  /* 0x0000000000047919 */ /* 0x000ea40000002100 */
[----:B--2---:R-:W-:-:S04]  /*13e50*/  SHF.R.U32.HI R4, RZ, 0x5, R4 ;  /* 0x00000005ff047819 */ /* 0x004fc80000011604 */
[----:B------:R-:W-:-:S05]  /*13e60*/  LOP3.LUT R4, R4, 0x3, RZ, 0xc0, !PT ;  /* 0x0000000304047812 */ /* 0x000fca00078ec0ff */
[----:B0-----:R0:W2:Y:S02]  /*13e70*/  SHFL.IDX PT, R14, R4, RZ, 0x1f ;  /* 0x00001fff040e7589 */ /* 0x0010a400000e0000 */
.L_x_5208:
[----:B--2---:R-:W-:Y:S02]  /*13e80*/  ISETP.NE.AND P0, PT, R14, RZ, PT ;  /* 0x000000ff0e00720c */ /* 0x004fe40003f05270 */
[----:B------:R-:W-:-:S11]  /*13e90*/  PLOP3.LUT P6, PT, PT, PT, PT, 0x8, 0x0 ;  /* 0x000000000000781c */ /* 0x000fd60003fce170 */
[----:B------:R-:W-:Y:S05]  /*13ea0*/  @P0 BRA `(.L_x_5016) ;  /* 0x00000000000c0947 */ /* 0x000fea0003800000 */
[----:B------:R-:W-:-:S03]  /*13eb0*/  UMOV UR4, 0xffffffff ;  /* 0xffffffff00047882 */ /* 0x000fc60000000000 */
[----:B------:R-:W-:Y:S05]  /*13ec0*/  BRA.DIV UR4, `(.L_x_5017) ;  /* 0x0000007a04087947 */ /* 0x000fea000b800000 */
[----:B------:R-:W-:-:S13]  /*13ed0*/  ELECT P6, URZ, PT ;  /* 0x00000000003f782f */ /* 0x000fda00038c0000 */
.L_x_5016:
        /* <DEDUP_REMOVED lines=10> */
.L_x_5211:
[----:B------:R-:W-:Y:S05]  /*13f80*/  BSYNC B1 ;  /* 0x0000000000017941 */ /* 0x000fea0003800000 */
.L_x_5018:
[----:B------:R-:W-:Y:S04]  /*13f90*/  BSSY B1, `(.L_x_5020) ;  /* 0x0000082000017945 */ /* 0x000fe80003800000 */
[----:B------:R-:W-:Y:S05]  /*13fa0*/  @!P6 BRA `(.L_x_5021) ;  /* 0x000000080000e947 */ /* 0x000fea0003800000 */
[----:B------:R-:W2:Y:S04]  /*13fb0*/  LDL R9, [R1+0x8] ;  /* 0x0000080001097983 */ /* 0x000ea80000100800 */
[----:B------:R-:W2:Y:S04]  /*13fc0*/  LDL R7, [R1+0x10] ;  /* 0x0000100001077983 */ /* 0x000ea80000100800 */
[----:B------:R-:W3:Y:S01]  /*13fd0*/  LDL R6, [R1+0x1c] ;  /* 0x00001c0001067983 */ /* 0x000ee20000100800 */
[----:B------:R-:W-:Y:S01]  /*13fe0*/  BSSY B2, `(.L_x_5022) ;  /* 0x0000008000027945 */ /* 0x000fe20003800000 */
[----:B0-----:R-:W0:Y:S02]  /*13ff0*/  S2R R5, SR_TID.X ;  /* 0x0000000000057919 */ /* 0x001e240000002100 */
[----:B0-----:R-:W-:-:S04]  /*14000*/  LOP3.LUT R5, R5, 0x7f, RZ, 0xc0, !PT ;  /* 0x0000007f05057812 */ /* 0x001fc800078ec0ff */
[----:B------:R-:W-:Y:S01]  /*14010*/  ISETP.NE.AND P1, PT, R5, RZ, PT ;  /* 0x000000ff0500720c */ /* 0x000fe20003f25270 */
[----:B--2---:R-:W-:Y:S01]  /*14020*/  IMAD R4, R7, 0x8, R9 ;  /* 0x0000000807047824 */ /* 0x004fe200078e0209 */
[----:B---3--:R-:W-:-:S04]  /*14030*/  SHF.L.U32 R9, R6, 0x1f, RZ ;  /* 0x0000001f06097819 */ /* 0x008fc800000006ff */
[----:B------:R-:W0:Y:S02]  /*14040*/  SYNCS.PHASECHK.TRANS64.TRYWAIT P0, [R4+URZ+0x228a0], R9 ;  /* 0x0228a009040075a7 */ /* 0x000e24000800017f */
[----:B0-----:R-:W-:Y:S05]  /*14050*/  @!P0 BRA `(.L_x_5023) ;  /* 0x0000007400dc8947 */ /* 0x001fea0003800000 */
.L_x_5212:
[----:B------:R-:W-:Y:S05]  /*14060*/  BSYNC B2 ;  /* 0x0000000000027941 */ /* 0x000fea0003800000 */
.L_x_5022:
[----:B------:R-:W-:Y:S04]  /*14070*/  BSSY B2, `(.L_x_5024) ;  /* 0x0000009000027945 */ /* 0x000fe80003800000 */
[----:B------:R-:W-:Y:S05]  /*14080*/  @P1 BRA `(.L_x_5025) ;  /* 0x00000000001c1947 */ /* 0x000fea0003800000 */
[----:B------:R-:W2:Y:S01]  /*14090*/  S2R R6, SR_TID.X ;  /* 0x0000000000067919 */ /* 0x000ea20000002100 */
[----:B------:R-:W-:-:S04]  /*140a0*/  MOV R5, 0x3000 ;  /* 0x0000300000057802 */ /* 0x000fc80000000f00 */
[----:B------:R3:W-:Y:S01]  /*140b0*/  SYNCS.ARRIVE.TRANS64 RZ, [R4+URZ+0x22890], R5 ;  /* 0x0228900504ff79a7 */ /* 0x0007e2000800003f */
[----:B--2---:R-:W-:-:S04]  /*140c0*/  LOP3.LUT R6, R6, 0x1f, RZ, 0xc0, !PT ;  /* 0x0000001f06067812 */ /* 0x004fc800078ec0ff */
[----:B------:R-:W-:-:S13]  /*140d0*/  ISETP.NE.AND P0, PT, R6, RZ, PT ;  /* 0x000000ff0600720c */ /* 0x000fda0003f05270 */
[----:B---3--:R-:W-:Y:S05]  /*140e0*/  @!P0 BRA `(.L_x_5025) ;  /* 0x0000000000048947 */ /* 0x008fea0003800000 */
[----:B------:R-:W-:Y:S01]  /*140f0*/  BPT.TRAP 0x1 ;  /* 0x000000040000795c */ /* 0x000fe20000300000 */
.L_x_5025:
[----:B------:R-:W-:Y:S05]  /*14100*/  BSYNC B2 ;  /* 0x0000000000027941 */ /* 0x000fea0003800000 */
.L_x_5024:
[----:B------:R-:W2:Y:S04]  /*14110*/  LDL R7, [R1+0x8] ;  /* 0x0000080001077983 */ /* 0x000ea80000100800 */
[----:B------:R-:W2:Y:S01]  /*14120*/  LDL R6, [R1+0x10] ;  /* 0x0000100001067983 */ /* 0x000ea20000100800 */
[----:B-1----:R-:W-:Y:S01]  /*14130*/  IMAD.MOV.U32 R11, RZ, RZ, RZ ;  /* 0x000000ffff0b7224 */ /* 0x002fe200078e00ff */
        /* <DEDUP_REMOVED lines=11> */
.L_x_5026:
        /* <DEDUP_REMOVED lines=13> */
.L_x_5213:
[----:B------:R-:W-:Y:S05]  /*142c0*/  BSYNC B2 ;  /* 0x0000000000027941 */ /* 0x000fea0003800000 */
.L_x_5027:
        /* <DEDUP_REMOVED lines=11> */
.L_x_5030:
[----:B------:R-:W-:Y:S05]  /*14380*/  BSYNC B2 ;  /* 0x0000000000027941 */ /* 0x000fea0003800000 */
.L_x_5029:
        /* <DEDUP_REMOVED lines=11> */
.L_x_5031:
        /* <DEDUP_REMOVED lines=15> */
.L_x_5032:
        /* <DEDUP_REMOVED lines=15> */
.L_x_5033:
        /* <DEDUP_REMOVED lines=15> */
.L_x_5034:
        /* <DEDUP_REMOVED lines=10> */
.L_x_5021:
[----:B------:R-:W-:Y:S05]  /*147b0*/  BSYNC B1 ;  /* 0x0000000000017941 */ /* 0x000fea0003800000 */
.L_x_5020:
        /* <DEDUP_REMOVED lines=13> */
.L_x_5050:
[----:B------:R-:W-:Y:S05]  /*14890*/  YIELD ;  /* 0x0000000000007946 */ /* 0x000fea0003800000 */
[----:B------:R-:W-:Y:S04]  /*148a0*/  BSSY B1, `(.L_x_5035) ;  /* 0x0000081000017945 */ /* 0x000fe80003800000 */
[----:B---3--:R-:W-:Y:S05]  /*148b0*/  @!P6 BRA `(.L_x_5036) ;  /* 0x0000000400fce947 */ /* 0x008fea0003800000 */
[----:B------:R-:W3:Y:S04]  /*148c0*/  LDL R8, [R1+0x8] ;  /* 0x0000080001087983 */ /* 0x000ee80000100800 */
[----:B--2---:R-:W3:Y:S04]  /*148d0*/  LDL R5, [R1+0x10] ;  /* 0x0000100001057983 */ /* 0x004ee80000100800 */
[----:B------:R-:W2:Y:S01]  /*148e0*/  LDL R6, [R1+0x1c] ;  /* 0x00001c0001067983 */ /* 0x000ea20000100800 */
[----:B------:R-:W-:Y:S01]  /*148f0*/  BSSY B2, `(.L_x_5037) ;  /* 0x0000008000027945 */ /* 0x000fe20003800000 */
[----:B------:R-:W0:Y:S02]  /*14900*/  S2R R7, SR_TID.X ;  /* 0x0000000000077919 */ /* 0x000e240000002100 */
[----:B0-----:R-:W-:-:S04]  /*14910*/  LOP3.LUT R7, R7, 0x7f, RZ, 0xc0, !PT ;  /* 0x0000007f07077812 */ /* 0x001fc800078ec0ff */
[----:B------:R-:W-:Y:S01]  /*14920*/  ISETP.NE.AND P2, PT, R7, RZ, PT ;  /* 0x000000ff0700720c */ /* 0x000fe20003f45270 */
[----:B---3--:R-:W-:Y:S01]  /*14930*/  IMAD R5, R5, 0x8, R8 ;  /* 0x0000000805057824 */ /* 0x008fe200078e0208 */
[----:B--2---:R-:W-:-:S04]  /*14940*/  SHF.L.U32 R6, R6, 0x1f, RZ ;  /* 0x0000001f06067819 */ /* 0x004fc800000006ff */
[----:B------:R-:W0:Y:S02]  /*14950*/  SYNCS.PHASECHK.TRANS64.TRYWAIT P1, [R5+URZ+0x228a0], R6 ;  /* 0x0228a006050075a7 */ /* 0x000e24000802017f */
[----:B0-----:R-:W-:Y:S05]  /*14960*/  @!P1 BRA `(.L_x_5038) ;  /* 0x0000006c00c09947 */ /* 0x001fea0003800000 */
.L_x_5214:
[----:B------:R-:W-:Y:S05]  /*14970*/  BSYNC B2 ;  /* 0x0000000000027941 */ /* 0x000fea0003800000 */
.L_x_5037:
        /* <DEDUP_REMOVED lines=9> */
.L_x_5040:
[----:B------:R-:W-:Y:S05]  /*14a10*/  BSYNC B2 ;  /* 0x0000000000027941 */ /* 0x000fea0003800000 */
.L_x_5039:
[----:B------:R-:W2:Y:S04]  /*14a20*/  LDL R8, [R1+0x8] ;  /* 0x0000080001087983 */ /* 0x000ea80000100800 */
[----:B------:R-:W2:Y:S01]  /*14a30*/  LDL R7, [R1+0x10] ;  /* 0x0000100001077983 */ /* 0x000ea20000100800 */
[----:B-1----:R-:W-:Y:S01]  /*14a40*/  IMAD.MOV.U32 R11, RZ, RZ, RZ ;  /* 0x000000ffff0b7224 */ /* 0x002fe200078e00ff */
        /* <DEDUP_REMOVED lines=10> */
.L_x_5041:
        /* <DEDUP_REMOVED lines=13> */
.L_x_5215:
[----:B------:R-:W-:Y:S05]  /*14bc0*/  BSYNC B2 ;  /* 0x0000000000027941 */ /* 0x000fea0003800000 */
.L_x_5042:
        /* <DEDUP_REMOVED lines=11> */
.L_x_5045:
[----:B------:R-:W-:Y:S05]  /*14c80*/  BSYNC B2 ;  /* 0x0000000000027941 */ /* 0x000fea0003800000 */
.L_x_5044:
        /* <DEDUP_REMOVED lines=11> */
.L_x_5046:
        /* <DEDUP_REMOVED lines=15> */
.L_x_5047:
        /* <DEDUP_REMOVED lines=15> */
.L_x_5048:
        /* <DEDUP_REMOVED lines=15> */
.L_x_5049:
        /* <DEDUP_REMOVED lines=10> */
.L_x_5036:
[----:B------:R-:W-:Y:S05]  /*150b0*/  BSYNC B1 ;  /* 0x0000000000017941 */ /* 0x000fea0003800000 */
.L_x_5035:
[----:B------:R-:W3:Y:S04]  /*150c0*/  LDL.LU R9, [R1+0x10] ;  /* 0x0000100001097983 */ /* 0x000ee80000300800 */
[----:B--2---:R-:W2:Y:S01]  /*150d0*/  LDL.LU R7, [R1+0x1c] ;  /* 0x00001c0001077983 */ /* 0x004ea20000300800 */
[C---:B------:R-:W-:Y:S01]  /*150e0*/  ISETP.GT.AND P2, PT, R4.reuse, R2, PT ;  /* 0x000000020400720c */ /* 0x040fe20003f44270 */
[----:B------:R-:W-:Y:S02]  /*150f0*/  VIADD R4, R4, 0xffffffff ;  /* 0xffffffff04047836 */ /* 0x000fe40000000000 */
[----:B---3--:R-:W-:-:S05]  /*15100*/  VIADD R5, R9, 0x1 ;  /* 0x0000000109057836 */ /* 0x008fca0000000000 */
[----:B------:R-:W-:-:S04]  /*15110*/  ISETP.NE.AND P1, PT, R5, 0x2, PT ;  /* 0x000000020500780c */ /* 0x000fc80003f25270 */
[----:B------:R-:W-:Y:S02]  /*15120*/  SEL R6, RZ, 0x1, P1 ;  /* 0x00000001ff067807 */ /* 0x000fe40000800000 */
[----:B------:R-:W-:Y:S02]  /*15130*/  SEL R5, R5, RZ, P1 ;  /* 0x000000ff05057207 */ /* 0x000fe40000800000 */
[----:B--2---:R-:W-:-:S05]  /*15140*/  LOP3.LUT R7, R7, R6, RZ, 0x3c, !PT ;  /* 0x0000000607077212 */ /* 0x004fca00078e3cff */
[----:B------:R3:W-:Y:S04]  /*15150*/  STL [R1+0x1c], R7 ;  /* 0x00001c0701007387 */ /* 0x0007e80000100800 */
[----:B------:R3:W-:Y:S01]  /*15160*/  STL [R1+0x10], R5 ;  /* 0x0000100501007387 */ /* 0x0007e20000100800 */
[----:B------:R-:W-:Y:S05]  /*15170*/  @P2 BRA `(.L_x_5050) ;  /* 0xfffffff400c42947 */ /* 0x000fea000383ffff */
.L_x_5014:
[----:B------:R-:W-:Y:S05]  /*15180*/  BSYNC B0 ;  /* 0x0000000000007941 */ /* 0x000fea0003800000 */
.L_x_5013:
[----:B------:R-:W4:Y:S01]  /*15190*/  LDC R0, c[0x0][0x448] ;  /* 0x00011200ff007b82 */ /* 0x000f220000000800 */
[----:B------:R-:W-:Y:S05]  /*151a0*/  @!P0 WARPSYNC.ALL ;  /* 0x0000000000008948 */ /* 0x000fea0003800000 */
[----:B------:R-:W-:Y:S02]  /*151b0*/  BSSY B7, `(.L_x_5051) ;  /* 0x0000423000077945 */ /* 0x000fe40003800000 */
[----:B------:R-:W-:Y:S01]  /*151c0*/  @!P0 BAR.SYNC.DEFER_BLOCKING 0xc, 0x180 ;  /* 0x0306000000008b1d */ /* 0x000fe20000010000 */
[----:B----4-:R-:W-:Y:S02]  /*151d0*/  ISETP.NE.AND P1, PT, R0, 0x1, PT ;  /* 0x000000010000780c */ /* 0x010fe40003f25270 */
[----:B------:R-:W-:-:S11]  /*151e0*/  LEA R0, R17, 0x7f, 0x7 ;  /* 0x0000007f11007811 */ /* 0x000fd600078e38ff */
[----:B------:R-:W4:Y:S08]  /*151f0*/  @P1 LDC R2, c[0x0][0x44c] ;  /* 0x00011300ff021b82 */ /* 0x000f300000000800 */
[----:B------:R-:W5:Y:S01]  /*15200*/  @P1 LDC R3, c[0x0][0x450] ;  /* 0x00011400ff031b82 */ /* 0x000f620000000800 */
[----:B----4-:R-:W-:-:S05]  /*15210*/  @P1 IMAD.HI.U32 R2, R0, R2, RZ ;  /* 0x0000000200021227 */ /* 0x010fca00078e00ff */
[----:B-----5:R-:W-:-:S05]  /*15220*/  @P1 SHF.R.U32.HI R0, RZ, R3, R2 ;  /* 0x00000003ff001219 */ /* 0x020fca0000011602 */
[----:B------:R-:W-:-:S04]  /*15230*/  IMAD.IADD R0, R20, 0x1, R0 ;  /* 0x0000000114007824 */ /* 0x000fc800078e0200 */
[----:B------:R-:W-:-:S05]  /*15240*/  IMAD.HI R0, R0, 0x2aaaaaab, RZ ;  /* 0x2aaaaaab00007827 */ /* 0x000fca00078e02ff */
[----:B------:R-:W-:-:S04]  /*15250*/  SHF.R.U32.HI R2, RZ, 0x1f, R0 ;  /* 0x0000001fff027819 */ /* 0x000fc80000011600 */
[----:B------:R-:W-:-:S04]  /*15260*/  LEA.HI.SX32 R0, R0, R2, 0x1c ;  /* 0x0000000200007211 */ /* 0x000fc800078fe2ff */
[----:B------:R-:W-:-:S04]  /*15270*/  VIMNMX R4, R10, R0, PT ;  /* 0x000000000a047248 */ /* 0x000fc80003fe0100 */
[----:B------:R-:W-:Y:S01]  /*15280*/  ISETP.GT.AND P0, PT, R4, RZ, PT ;  /* 0x000000ff0400720c */ /* 0x000fe20003f04270 */
[----:B------:R4:W-:-:S12]  /*15290*/  STL [R1+0x30], R4 ;  /* 0x0000300401007387 */ /* 0x0009d80000100800 */
[----:B----4-:R-:W-:Y:S05]  /*152a0*/  @P0 BRA `(.L_x_5052) ;  /* 0x0000000000440947 */ /* 0x010fea0003800000 */
[----:B--23--:R-:W2:Y:S02]  /*152b0*/  S2R R5, SR_TID.X ;  /* 0x0000000000057919 */ /* 0x00cea40000002100 */
[----:B--2---:R-:W-:-:S04]  /*152c0*/  LOP3.LUT R5, R5, 0x7f, RZ, 0xc0, !PT ;  /* 0x0000007f05057812 */ /* 0x004fc800078ec0ff */
[----:B------:R-:W-:-:S13]  /*152d0*/  ISETP.NE.AND P0, PT, R5, RZ, PT ;  /* 0x000000ff0500720c */ /* 0x000fda0003f05270 */
[----:B------:R-:W-:Y:S05]  /*152e0*/  @P0 BRA `(.L_x_5053) ;  /* 0x00000040003c0947 */ /* 0x000fea0003800000 */
[----:B------:R-:W2:Y:S01]  /*152f0*/  S2R R3, SR_LANEID ;  /* 0x0000000000037919 */ /* 0x000ea20000000000 */
[----:B------:R-:W-:Y:S02]  /*15300*/  VOTEU.ANY UR4, UPT, PT ;  /* 0x0000000000047886 */ /* 0x000fe400038e0100 */
[----:B------:R-:W2:Y:S08]  /*15310*/  FLO.U32 R0, UR4 ;  /* 0x0000000400007d00 */ /* 0x000eb000080e0000 */
[----:B------:R-:W3:Y:S01]  /*15320*/  POPC R5, UR4 ;  /* 0x0000000400057d09 */ /* 0x000ee20008000000 */
[----:B--2---:R-:W-:-:S02]  /*15330*/  ISETP.EQ.U32.AND P0, PT, R0, R3, PT ;  /* 0x000000030000720c */ /* 0x004fc40003f02070 */
[----:B------:R-:W3:Y:S11]  /*15340*/  LDC.64 R2, c[0x0][0xc60] ;  /* 0x00031800ff027b82 */ /* 0x000ef60000000a00 */
[----:B---3--:R-:W2:Y:S01]  /*15350*/  @P0 ATOMG.E.ADD.STRONG.GPU PT, R3, desc[UR40][R2.64], R5 ;  /* 0x00000005020309a8 */ /* 0x008ea200081ee1e8 */
[----:B------:R-:W3:Y:S02]  /*15360*/  S2R R4, SR_LTMASK ;  /* 0x0000000000047919 */ /* 0x000ee40000003900 */
[----:B---3--:R-:W-:-:S04]  /*15370*/  LOP3.LUT R4, R4, UR4, RZ, 0xc0, !PT ;  /* 0x0000000404047c12 */ /* 0x008fc8000f8ec0ff */
[----:B------:R-:W3:Y:S01]  /*15380*/  POPC R7, R4 ;  /* 0x0000000400077309 */ /* 0x000ee20000000000 */
[----:B--2---:R-:W3:Y:S02]  /*15390*/  SHFL.IDX PT, R0, R3, R0, 0x1f ;  /* 0x00001f0003007589 */ /* 0x004ee400000e0000 */
[----:B---3--:R-:W-:Y:S01]  /*153a0*/  IADD3 R16, R0, UR36, R7 ;  /* 0x0000002400107c10 */ /* 0x008fe2000fffe007 */
[----:B------:R-:W-:Y:S06]  /*153b0*/  BRA `(.L_x_5053) ;  /* 0x0000004000087947 */ /* 0x000fec0003800000 */
.L_x_5052:
[----:B------:R-:W4:Y:S01]  /*153c0*/  LDL R0, [R1+0x8] ;  /* 0x0000080001007983 */ /* 0x000f220000100800 */
[----:B------:R-:W-:Y:S01]  /*153d0*/  BSSY B6, `(.L_x_5054) ;  /* 0x0000014000067945 */ /* 0x000fe20003800000 */
[----:B----4-:R-:W-:-:S05]  /*153e0*/  VIADD R0, R0, 0x1c400 ;  /* 0x0001c40000007836 */ /* 0x010fca0000000000 */
[----:B------:R-:W-:-:S13]  /*153f0*/  LOP3.LUT P0, RZ, R0, 0x3ff, RZ, 0xc0, !PT ;  /* 0x000003ff00ff7812 */ /* 0x000fda000780c0ff */
[----:B------:R-:W-:Y:S05]  /*15400*/  @!P0 BRA `(.L_x_5055) ;  /* 0x0000000000408947 */ /* 0x000fea0003800000 */
[----:B------:R-:W-:Y:S01]  /*15410*/  MOV R2, 0x0 ;  /* 0x0000000000027802 */ /* 0x000fe20000000f00 */
[----:B------:R-:W-:Y:S01]  /*15420*/  ULDC.64 UR6, c[0x4][0x98] ;  /* 0x0100260000067ab9 */ /* 0x000fe20000000a00 */
[----:B------:R-:W-:Y:S01]  /*15430*/  ULDC.64 UR8, c[0x4][0xa0] ;  /* 0x0100280000087ab9 */ /* 0x000fe20000000a00 */
[----:B------:R-:W-:Y:S01]  /*15440*/  ULDC.64 UR4, c[0x4][0x8] ;  /* 0x0100020000047ab9 */ /* 0x000fe20000000a00 */
[----:B------:R-:W-:Y:S02]  /*15450*/  IMAD.U32 R4, RZ, RZ, UR6 ;  /* 0x00000006ff047e24 */ /* 0x000fe4000f8e00ff */
[----:B------:R-:W4:Y:S01]  /*15460*/  LDC.64 R2, c[0x4][R2] ;  /* 0x0100000002027b82 */ /* 0x000f220000000a00 */
[----:B--23--:R-:W-:Y:S02]  /*15470*/  IMAD.U32 R5, RZ, RZ, UR7 ;  /* 0x00000007ff057e24 */ /* 0x00cfe4000f8e00ff */
[----:B------:R-:W-:Y:S02]  /*15480*/  IMAD.U32 R6, RZ, RZ, UR8 ;  /* 0x00000008ff067e24 */ /* 0x000fe4000f8e00ff */
[----:B------:R-:W-:-:S02]  /*15490*/  IMAD.U32 R7, RZ, RZ, UR9 ;  /* 0x00000009ff077e24 */ /* 0x000fc4000f8e00ff */
[----:B------:R-:W-:Y:S02]  /*154a0*/  IMAD.U32 R10, RZ, RZ, UR4 ;  /* 0x00000004ff0a7e24 */ /* 0x000fe4000f8e00ff */
[----:B-1----:R-:W-:Y:S02]  /*154b0*/  IMAD.U32 R11, RZ, RZ, UR5 ;  /* 0x00000005ff0b7e24 */ /* 0x002fe4000f8e00ff */
[----:B------:R-:W-:Y:S02]  /*154c0*/  IMAD.MOV.U32 R8, RZ, RZ, 0x70 ;  /* 0x00000070ff087424 */ /* 0x000fe400078e00ff */
[----:B------:R-:W-:Y:S02]  /*154d0*/  IMAD.MOV.U32 R12, RZ, RZ, 0x1 ;  /* 0x00000001ff0c7424 */ /* 0x000fe400078e00ff */
[----:B------:R-:W-:-:S07]  /*154e0*/  IMAD.MOV.U32 R13, RZ, RZ, RZ ;  /* 0x000000ffff0d7224 */ /* 0x000fce00078e00ff */
[----:B------:R-:W-:-:S07]  /*154f0*/  LEPC R20, `(.L_x_5055) ;  /* 0x000000001014794e */ /* 0x000fce0000000000 */
[----:B0---4-:R-:W-:Y:S05]  /*15500*/  CALL.ABS.NOINC R2 ;  /* 0x0000000002007343 */ /* 0x011fea0003c00000 */
.L_x_5055:
[----:B------:R-:W-:Y:S05]  /*15510*/  BSYNC B6 ;  /* 0x0000000000067941 */ /* 0x000fea0003800000 */
.L_x_5054:
        /* <DEDUP_REMOVED lines=9> */
[----:B------:R4:W0:Y:S01]  /*155b0*/  LDC.64 R2, c[0x4][R0] ;  /* 0x0100000000027b82 */ /* 0x0008220000000a00 */
[----:B------:R-:W-:Y:S01]  /*155c0*/  IMAD.U32 R4, RZ, RZ, UR6 ;  /* 0x00000006ff047e24 */ /* 0x000fe2000f8e00ff */
[----:B------:R-:W-:Y:S01]  /*155d0*/  MOV R10, UR4 ;  /* 0x00000004000a7c02 */ /* 0x000fe20008000f00 */
[----:B--23--:R-:W-:Y:S02]  /*155e0*/  IMAD.U32 R5, RZ, RZ, UR7 ;  /* 0x00000007ff057e24 */ /* 0x00cfe4000f8e00ff */
[----:B------:R-:W-:Y:S02]  /*155f0*/  IMAD.U32 R6, RZ, RZ, UR8 ;  /* 0x00000008ff067e24 */ /* 0x000fe4000f8e00ff */
[----:B------:R-:W-:-:S02]  /*15600*/  IMAD.U32 R7, RZ, RZ, UR9 ;  /* 0x00000009ff077e24 */ /* 0x000fc4000f8e00ff */
[----:B-1----:R-:W-:Y:S02]  /*15610*/  IMAD.U32 R11, RZ, RZ, UR5 ;  /* 0x00000005ff0b7e24 */ /* 0x002fe4000f8e00ff */
[----:B------:R-:W-:Y:S02]  /*15620*/  IMAD.MOV.U32 R8, RZ, RZ, 0x70 ;  /* 0x00000070ff087424 */ /* 0x000fe400078e00ff */
[----:B------:R-:W-:Y:S02]  /*15630*/  IMAD.MOV.U32 R12, RZ, RZ, 0x1 ;  /* 0x00000001ff0c7424 */ /* 0x000fe400078e00ff */
[----:B----4-:R-:W-:-:S07]  /*15640*/  IMAD.MOV.U32 R13, RZ, RZ, RZ ;  /* 0x000000ffff0d7224 */ /* 0x010fce00078e00ff */
[----:B------:R-:W-:-:S07]  /*15650*/  LEPC R20, `(.L_x_5058) ;  /* 0x000000001014794e */ /* 0x000fce0000000000 */
[----:B0-----:R-:W-:Y:S05]  /*15660*/  CALL.ABS.NOINC R2 ;  /* 0x0000000002007343 */ /* 0x001fea0003c00000 */
.L_x_5058:
        /* <DEDUP_REMOVED lines=16> */
.L_x_5057:
[----:B------:R-:W-:Y:S05]  /*15770*/  BSYNC B6 ;  /* 0x0000000000067941 */ /* 0x000fea0003800000 */
.L_x_5056:
[----:B------:R-:W4:Y:S01]  /*15780*/  LDL.LU R2, [R1] ;  /* 0x0000000001027983 */ /* 0x000f220000300800 */
[----:B------:R-:W-:-:S03]  /*15790*/  ULDC.64 UR4, c[0x0][0x9f8] ;  /* 0x00027e0000047ab9 */ /* 0x000fc60000000a00 */
[----:B------:R-:W5:Y:S04]  /*157a0*/  LDL.LU R4, [R1+0x20] ;  /* 0x0000200001047983 */ /* 0x000f680000300800 */
[----:B--23--:R-:W2:Y:S01]  /*157b0*/  LDL R7, [R1+0x14] ;  /* 0x0000140001077983 */ /* 0x00cea20000100800 */
[----:B------:R-:W-:-:S03]  /*157c0*/  ISETP.NE.U32.AND P0, PT, RZ, UR4, PT ;  /* 0x00000004ff007c0c */ /* 0x000fc6000bf05070 */
[----:B------:R-:W3:Y:S01]  /*157d0*/  LDL R0, [R1+0x30] ;  /* 0x0000300001007983 */ /* 0x000ee20000100800 */
[----:B------:R-:W-:-:S13]  /*157e0*/  ISETP.NE.AND.EX P0, PT, RZ, UR5, PT, P0 ;  /* 0x00000005ff007c0c */ /* 0x000fda000bf05300 */
[----:B----4-:R-:W-:-:S04]  /*157f0*/  @P0 IADD3 R2, P1, R2, UR4, RZ ;  /* 0x0000000402020c10 */ /* 0x010fc8000ff3e0ff */
[----:B-----5:R-:W-:Y:S01]  /*15800*/  @P0 IADD3.X R3, R4, UR5, RZ, P1, !PT ;  /* 0x0000000504030c10 */ /* 0x020fe20008ffe4ff */
[----:B------:R-:W-:-:S04]  /*15810*/  ULDC.64 UR4, c[0x0][0xa08] ;  /* 0x0002820000047ab9 */ /* 0x000fc80000000a00 */
[----:B--2---:R2:W4:Y:S02]  /*15820*/  @P0 LDG.E R7, desc[UR40][R2.64] ;  /* 0x0000002802070981 */ /* 0x004524000c1e1900 */
[----:B--2---:R-:W2:Y:S01]  /*15830*/  LDC.64 R2, c[0x0][0x418] ;  /* 0x00010600ff027b82 */ /* 0x004ea20000000a00 */
[----:B---3--:R-:W-:Y:S01]  /*15840*/  VIADD R4, R0, 0xffffffff ;  /* 0xffffffff00047836 */ /* 0x008fe20000000000 */
[----:B----4-:R-:W-:Y:S01]  /*15850*/  SHF.R.S32.HI R8, RZ, 0x1f, R7 ;  /* 0x0000001fff087819 */ /* 0x010fe20000011407 */
        /* <DEDUP_REMOVED lines=10> */
[----:B0-----:R0:W2:Y:S02]  /*15900*/  SHFL.IDX PT, R14, R5, RZ, 0x1f ;  /* 0x00001fff050e7589 */ /* 0x0010a400000e0000 */
.L_x_5218:
[----:B0-----:R-:W3:Y:S01]  /*15910*/  LDL.LU R5, [R1+0x4] ;  /* 0x0000040001057983 */ /* 0x001ee20000300800 */
[----:B------:R-:W-:Y:S02]  /*15920*/  PLOP3.LUT P1, PT, PT, PT, PT, 0x8, 0x0 ;  /* 0x000000000000781c */ /* 0x000fe40003f2e170 */
[----:B--2---:R-:W-:Y:S01]  /*15930*/  ISETP.NE.AND P0, PT, R14, RZ, PT ;  /* 0x000000ff0e00720c */ /* 0x004fe20003f05270 */
[----:B------:R0:W-:Y:S04]  /*15940*/  STL [R1], R0 ;  /* 0x0000000001007387 */ /* 0x0001e80000100800 */
[----:B------:R0:W-:Y:S01]  /*15950*/  STL [R1+0x2c], R4 ;  /* 0x00002c0401007387 */ /* 0x0001e20000100800 */
[----:B---3--:R-:W-:-:S05]  /*15960*/  LOP3.LUT R5, R5, 0xfffffffe, RZ, 0xc0, !PT ;  /* 0xfffffffe05057812 */ /* 0x008fca00078ec0ff */
[----:B------:R-:W-:-:S05]  /*15970*/  @P1 LOP3.LUT R5, R5, 0x1, RZ, 0xfc, !PT ;  /* 0x0000000105051812 */ /* 0x000fca00078efcff */
[----:B------:R0:W-:Y:S01]  /*15980*/  STL [R1+0x4], R5 ;  /* 0x0000040501007387 */ /* 0x0001e20000100800 */
[----:B------:R-:W-:Y:S05]  /*15990*/  @P0 BRA `(.L_x_5060) ;  /* 0x0000000400240947 */ /* 0x000fea0003800000 */
[----:B------:R-:W-:-:S03]  /*159a0*/  UMOV UR4, 0xffffffff ;  /* 0xffffffff00047882 */ /* 0x000fc60000000000 */
[----:B------:R-:W-:Y:S05]  /*159b0*/  BRA.DIV UR4, `(.L_x_5061) ;  /* 0x0000006204087947 */ /* 0x000fea000b800000 */
[----:B------:R-:W-:-:S13]  /*159c0*/  ELECT P6, URZ, PT ;  /* 0x00000000003f782f */ /* 0x000fda00038c0000 */
.L_x_5221:
[----:B------:R-:W-:Y:S05]  /*159d0*/  @!P6 BRA `(.L_x_5060) ;  /* 0x000000040014e947 */ /* 0x000fea0003800000 */
[----:B------:R-:W-:-:S04]  /*159e0*/  ISETP.NE.U32.AND P0, PT, R2, RZ, PT ;  /* 0x000000ff0200720c */ /* 0x000fc80003f05070 */
[----:B------:R-:W-:-:S13]  /*159f0*/  ISETP.NE.AND.EX P0, PT, R3, RZ, PT, P0 ;  /* 0x000000ff0300720c */ /* 0x000fda0003f05300 */
[----:B------:R-:W-:Y:S05]  /*15a00*/  @!P0 BRA `(.L_x_5062) ;  /* 0x0000000000548947 */ /* 0x000fea0003800000 */
[----:B------:R-:W2:Y:S01]  /*15a10*/  LDC R6, c[0x0][0x43c] ;  /* 0x00010f00ff067b82 */ /* 0x000ea20000000800 */
[----:B------:R-:W-:Y:S01]  /*15a20*/  IMAD.MOV.U32 R9, RZ, RZ, R4 ;  /* 0x000000ffff097224 */ /* 0x000fe200078e0004 */
[----:B------:R-:W-:-:S03]  /*15a30*/  ULDC.64 UR4, c[0x0][0x428] ;  /* 0x00010a0000047ab9 */ /* 0x000fc60000000a00 */
[----:B0-----:R-:W-:Y:S01]  /*15a40*/  IMAD.MOV.U32 R0, RZ, RZ, R9 ;  /* 0x000000ffff007224 */ /* 0x001fe200078e0009 */
[----:B--2---:R-:W-:-:S13]  /*15a50*/  ISETP.NE.AND P0, PT, R6, 0x1, PT ;  /* 0x000000010600780c */ /* 0x004fda0003f05270 */
        /* <DEDUP_REMOVED lines=14> */
[----:B------:R-:W3:Y:S04]  /*15b40*/  LDG.E R0, desc[UR40][R2.64] ;  /* 0x0000002802007981 */ /* 0x000ee8000c1e1900 */
[----:B---3--:R2:W-:Y:S02]  /*15b50*/  STL [R1], R0 ;  /* 0x0000000001007387 */ /* 0x0085e40000100800 */
.L_x_5062:
[----:B------:R-:W3:Y:S04]  /*15b60*/  LDL R7, [R1+0x8] ;  /* 0x0000080001077983 */ /* 0x000ee80000100800 */
[----:B0-2---:R-:W3:Y:S04]  /*15b70*/  LDL R0, [R1+0xc] ;  /* 0x00000c0001007983 */ /* 0x005ee80000100800 */
[----:B------:R-:W2:Y:S01]  /*15b80*/  LDL R2, [R1+0x18] ;  /* 0x0000180001027983 */ /* 0x000ea20000100800 */
[----:B---3--:R-:W-:Y:S01]  /*15b90*/  IMAD R0, R0, 0x8, R7 ;  /* 0x0000000800007824 */ /* 0x008fe200078e0207 */
[----:B--2---:R-:W-:-:S04]  /*15ba0*/  SHF.L.U32 R2, R2, 0x1f, RZ ;  /* 0x0000001f02027819 */ /* 0x004fc800000006ff */
[----:B------:R-:W0:Y:S02]  /*15bb0*/  SYNCS.PHASECHK.TRANS64.TRYWAIT P0, [R0+URZ+0x22840], R2 ;  /* 0x02284002000075a7 */ /* 0x000e24000800017f */
[----:B0-----:R-:W-:Y:S05]  /*15bc0*/  @!P0 BRA `(.L_x_5063) ;  /* 0x0000005c00a48947 */ /* 0x001fea0003800000 */
.L_x_5222:
        /* <DEDUP_REMOVED lines=11> */
.L_x_5064:
        /* <DEDUP_REMOVED lines=27> */
.L_x_5060:
[----:B--2---:R-:W2:Y:S04]  /*15e30*/  LDL R2, [R1+0x8] ;  /* 0x0000080001027983 */ /* 0x004ea80000100800 */
[----:B------:R-:W3:Y:S04]  /*15e40*/  LDL.LU R3, [R1+0x38] ;  /* 0x0000380001037983 */ /* 0x000ee80000300800 */
[----:B0-----:R-:W4:Y:S04]  /*15e50*/  LDL.LU R5, [R1+0x28] ;  /* 0x0000280001057983 */ /* 0x001f280000300800 */
[----:B------:R-:W5:Y:S01]  /*15e60*/  LDL.LU R4, [R1+0x50] ;  /* 0x0000500001047983 */ /* 0x000f620000300800 */
        /* <DEDUP_REMOVED lines=18> */
[----:B0-----:R-:W-:Y:S02]  /*15f90*/  IADD3 R2, R3, R0, RZ ;  /* 0x0000000003027210 */ /* 0x001fe40007ffe0ff */
        /* <DEDUP_REMOVED lines=19> */
[----:B0-----:R-:W-:Y:S05]  /*160d0*/  CALL.ABS.NOINC R2 ;  /* 0x0000000002007343 */ /* 0x001fea0003c00000 */
.L_x_5066:
[----:B------:R-:W-:Y:S05]  /*160e0*/  BSYNC B6 ;  /* 0x0000000000067941 */ /* 0x000fea0003800000 */
.L_x_5065:
[----:B------:R-:W3:Y:S01]  /*160f0*/  LDL.LU R6, [R1+0x38] ;  /* 0x0000380001067983 */ /* 0x000ee20000300800 */
[----:B------:R-:W-:Y:S01]  /*16100*/  ULDC.64 UR4, c[0x0][0x2d8] ;  /* 0x0000b60000047ab9 */ /* 0x000fe20000000a00 */
[----:B------:R-:W0:Y:S01]  /*16110*/  LDC R7, c[0x0][0x448] ;  /* 0x00011200ff077b82 */ /* 0x000e220000000800 */
[----:B------:R-:W-:Y:S01]  /*16120*/  ULDC UR6, c[0x0][0x2b8] ;  /* 0x0000ae0000067ab9 */ /* 0x000fe20000000800 */
[----:B--2---:R-:W3:Y:S04]  /*16130*/  LDL.LU.64 R2, [R1+0x48] ;  /* 0x0000480001027983 */ /* 0x004ee80000300a00 */
[----:B------:R-:W2:Y:S04]  /*16140*/  LDL.LU R0, [R1+0x50] ;  /* 0x0000500001007983 */ /* 0x000ea80000300800 */
[----:B------:R-:W4:Y:S04]  /*16150*/  LDL.LU R4, [R1+0x54] ;  /* 0x0000540001047983 */ /* 0x000f280000300800 */
[----:B------:R-:W4:Y:S04]  /*16160*/  LDL.LU R5, [R1+0x28] ;  /* 0x0000280001057983 */ /* 0x000f280000300800 */
[----:B------:R0:W5:Y:S02]  /*16170*/  LDL R9, [R1+0x34] ;  /* 0x0000340001097983 */ /* 0x0001640000100800 */
[----:B0-----:R-:W-:Y:S01]  /*16180*/  ISETP.NE.AND P0, PT, R7, 0x1, PT ;  /* 0x000000010700780c */ /* 0x001fe20003f05270 */
[----:B------:R-:W0:Y:S01]  /*16190*/  S2R R10, SR_TID.X ;  /* 0x00000000000a7919 */ /* 0x000e220000002100 */
[----:B------:R-:W1:Y:S01]  /*161a0*/  S2R R8, SR_TID.X ;  /* 0x0000000000087919 */ /* 0x000e620000002100 */
[----:B0-----:R-:W-:-:S05]  /*161b0*/  IMAD.SHL.U32 R10, R10, 0x8, RZ ;  /* 0x000000080a0a7824 */ /* 0x001fca00078e00ff */
[----:B------:R-:W-:Y:S02]  /*161c0*/  LOP3.LUT R10, R10, 0x38, RZ, 0xc0, !PT ;  /* 0x000000380a0a7812 */ /* 0x000fe400078ec0ff */
[----:B-1----:R-:W-:-:S04]  /*161d0*/  LOP3.LUT R8, R8, 0x7f, RZ, 0xc0, !PT ;  /* 0x0000007f08087812 */ /* 0x002fc800078ec0ff */
[----:B------:R-:W-:Y:S01]  /*161e0*/  SHF.R.U32.HI R8, RZ, 0x3, R8 ;  /* 0x00000003ff087819 */ /* 0x000fe20000011608 */
[----:B---3--:R-:W-:Y:S02]  /*161f0*/  IMAD.MOV.U32 R3, RZ, RZ, R6 ;  /* 0x000000ffff037224 */ /* 0x008fe400078e0006 */
[----:B------:R-:W0:Y:S01]  /*16200*/  @P0 LDC R6, c[0x0][0x450] ;  /* 0x00011400ff060b82 */ /* 0x000e220000000800 */
[----:B--2---:R-:W-:Y:S02]  /*16210*/  IMAD R0, R0, UR4, RZ ;  /* 0x0000000400007c24 */ /* 0x004fe4000f8e02ff */
[----:B------:R-:W-:-:S04]  /*16220*/  IMAD.WIDE.U32 R2, R18, UR4, R2 ;  /* 0x0000000412027c25 */ /* 0x000fc8000f8e0002 */
[----:B------:R-:W-:Y:S01]  /*16230*/  IMAD R0, R18, UR5, R0 ;  /* 0x0000000512007c24 */ /* 0x000fe2000f8e0200 */
[----:B------:R-:W-:-:S03]  /*16240*/  ULDC.64 UR4, c[0x0][0x2e0] ;  /* 0x0000b80000047ab9 */ /* 0x000fc60000000a00 */
[----:B------:R-:W-:Y:S02]  /*16250*/  IMAD.IADD R3, R3, 0x1, R0 ;  /* 0x0000000103037824 */ /* 0x000fe400078e0200 */
[----:B----4-:R-:W-:Y:S02]  /*16260*/  IMAD R0, R4, UR4, RZ ;  /* 0x0000000404007c24 */ /* 0x010fe4000f8e02ff */
[----:B------:R-:W1:Y:S01]  /*16270*/  S2R R4, SR_TID.X ;  /* 0x0000000000047919 */ /* 0x000e620000002100 */
[----:B------:R-:W-:-:S04]  /*16280*/  IMAD.WIDE.U32 R2, R5, UR4, R2 ;  /* 0x0000000405027c25 */ /* 0x000fc8000f8e0002 */
[----:B------:R-:W-:Y:S01]  /*16290*/  IMAD R0, R5, UR5, R0 ;  /* 0x0000000505007c24 */ /* 0x000fe2000f8e0200 */
[----:B------:R-:W-:-:S03]  /*162a0*/  ULDC.64 UR4, c[0x0][0x2d0] ;  /* 0x0000b40000047ab9 */ /* 0x000fc60000000a00 */
[----:B------:R-:W-:Y:S01]  /*162b0*/  IMAD.IADD R3, R3, 0x1, R0 ;  /* 0x0000000103037824 */ /* 0x000fe200078e0200 */
[----:B-1----:R-:W-:-:S04]  /*162c0*/  LOP3.LUT R4, R4, 0x7f, RZ, 0xc0, !PT ;  /* 0x0000007f04047812 */ /* 0x002fc800078ec0ff */
[----:B------:R-:W-:Y:S02]  /*162d0*/  SHF.R.U32.HI R5, RZ, 0x3, R4 ;  /* 0x00000003ff057819 */ /* 0x000fe40000011604 */
[----:B------:R-:W1:Y:S02]  /*162e0*/  S2R R4, SR_TID.X ;  /* 0x0000000000047919 */ /* 0x000e640000002100 */
[----:B-1----:R-:W-:-:S05]  /*162f0*/  IMAD.SHL.U32 R4, R4, 0x10, RZ ;  /* 0x0000001004047824 */ /* 0x002fca00078e00ff */
[----:B------:R-:W-:Y:S02]  /*16300*/  LOP3.LUT R4, R5, 0x70, R4, 0xf8, !PT ;  /* 0x0000007005047812 */ /* 0x000fe400078ef804 */
[----:B------:R-:W1:Y:S03]  /*16310*/  @P0 LDC R5, c[0x0][0x44c] ;  /* 0x00011300ff050b82 */ /* 0x000e660000000800 */
[----:B------:R-:W-:-:S04]  /*16320*/  IMAD R4, R17, 0x80, R4 ;  /* 0x0000008011047824 */ /* 0x000fc800078e0204 */
[----:B------:R-:W-:Y:S02]  /*16330*/  IMAD.MOV.U32 R0, RZ, RZ, R4 ;  /* 0x000000ffff007224 */ /* 0x000fe400078e0004 */
[----:B-1----:R-:W-:-:S05]  /*16340*/  @P0 IMAD.HI.U32 R5, R4, R5, RZ ;  /* 0x0000000504050227 */ /* 0x002fca00078e00ff */
[----:B0-----:R-:W-:-:S05]  /*16350*/  @P0 SHF.R.U32.HI R0, RZ, R6, R5 ;  /* 0x00000006ff000219 */ /* 0x001fca0000011605 */
        /* <DEDUP_REMOVED lines=18> */
[----:B------:R-:W-:Y:S09]  /*16480*/  BRA.DIV UR4, `(.L_x_5067) ;  /* 0x0000005604887947 */ /* 0x000ff2000b800000 */
[----:B------:R-:W2:Y:S01]  /*16490*/  LDL.LU R4, [R1+0x3c] ;  /* 0x00003c0001047983 */ /* 0x000ea20000300800 */
[----:B------:R-:W-:-:S03]  /*164a0*/  IMAD R17, R17, 0x80, R8 ;  /* 0x0000008011117824 */ /* 0x000fc600078e0208 */
[----:B------:R-:W0:Y:S04]  /*164b0*/  SHFL.IDX PT, R5, R3, RZ, 0x181f ;  /* 0x00181fff03057589 */ /* 0x000e2800000e0000 */
[----:B------:R-:W-:Y:S01]  /*164c0*/  SHFL.IDX PT, R6, R0, 0x1, 0x181f ;  /* 0x00381f0000067f89 */ /* 0x000fe200000e0000 */
        /* <DEDUP_REMOVED lines=8> */
[----:B-----5:R0:W-:Y:S02]  /*16550*/  @!P1 LDGSTS.E.BYPASS.LTC128B.128 [R9+0x18400], desc[UR40][R4.64], !P0 ;  /* 0x1840000004099fae */ /* 0x0201e4000c101d68 */
[----:B0-----:R-:W-:-:S05]  /*16560*/  VIADD R4, R17, 0x10 ;  /* 0x0000001011047836 */ /* 0x001fca0000000000 */
[----:B------:R-:W-:Y:S02]  /*16570*/  ISETP.GE.AND P1, PT, R4, R2, PT ;  /* 0x000000020400720c */ /* 0x000fe40003f26270 */
[----:B------:R-:W0:Y:S11]  /*16580*/  SHFL.IDX PT, R4, R3, 0x1, 0x181f ;  /* 0x00381f0003047f89 */ /* 0x000e3600000e0000 */
[----:B0-----:R-:W-:-:S04]  /*16590*/  @!P1 LEA R5, P2, R10, R4, 0x1 ;  /* 0x000000040a059211 */ /* 0x001fc800078408ff */
[----:B------:R-:W-:Y:S02]  /*165a0*/  @!P1 IADD3.X R4, RZ, R6, RZ, P2, !PT ;  /* 0x00000006ff049210 */ /* 0x000fe400017fe4ff */
[----:B------:R-:W-:Y:S02]  /*165b0*/  SHFL.IDX PT, R6, R0, 0x2, 0x181f ;  /* 0x00581f0000067f89 */ /* 0x000fe400000e0000 */
[----:B------:R-:W-:-:S04]  /*165c0*/  @!P1 LOP3.LUT R5, R5, R4, RZ, 0x3c, !PT ;  /* 0x0000000405059212 */ /* 0x000fc800078e3cff */
[----:B------:R-:W-:-:S04]  /*165d0*/  @!P1 LOP3.LUT R4, R5, R4, RZ, 0x3c, !PT ;  /* 0x0000000405049212 */ /* 0x000fc800078e3cff */
[----:B------:R-:W-:-:S05]  /*165e0*/  @!P1 LOP3.LUT R5, R5, R4, RZ, 0x3c, !PT ;  /* 0x0000000405059212 */ /* 0x000fca00078e3cff */
[----:B------:R0:W-:Y:S02]  /*165f0*/  @!P1 LDGSTS.E.BYPASS.LTC128B.128 [R9+0x18c00], desc[UR40][R4.64], !P0 ;  /* 0x18c0000004099fae */ /* 0x0001e4000c101d68 */
[----:B0-----:R-:W-:-:S05]  /*16600*/  VIADD R4, R17, 0x20 ;  /* 0x0000002011047836 */ /* 0x001fca0000000000 */
[----:B------:R-:W-:Y:S02]  /*16610*/  ISETP.GE.AND P1, PT, R4, R2, PT ;  /* 0x000000020400720c */ /* 0x000fe40003f26270 */
[----:B------:R-:W0:Y:S11]  /*16620*/  SHFL.IDX PT, R4, R3, 0x2, 0x181f ;  /* 0x00581f0003047f89 */ /* 0x000e3600000e0000 */
[----:B0-----:R-:W-:-:S05]  /*16630*/  @!P1 LEA R5, P2, R10, R4, 0x1 ;  /* 0x000000040a059211 */ /* 0x001fca00078408ff */
[----:B------:R-:W-:Y:S02]  /*16640*/  @!P1 IMAD.X R4, RZ, RZ, R6, P2 ;  /* 0x000000ffff049224 */ /* 0x000fe400010e0606 */
[----:B------:R-:W-:Y:S03]  /*16650*/  SHFL.IDX PT, R6, R0, 0x3, 0x181f ;  /* 0x00781f0000067f89 */ /* 0x000fe600000e0000 */
        /* <DEDUP_REMOVED lines=30> */
[-C--:B------:R-:W-:Y:S01]  /*16840*/  @!P1 LOP3.LUT R5, R5, R4.reuse, RZ, 0x3c, !PT ;  /* 0x0000000405059212 */ /* 0x080fe200078e3cff */
[----:B------:R-:W-:Y:S03]  /*16850*/  SHFL.IDX PT, R0, R0, 0x7, 0x181f ;  /* 0x00f81f0000007f89 */ /* 0x000fe600000e0000 */
[----:B------:R-:W-:-:S04]  /*16860*/  @!P1 LOP3.LUT R4, R5, R4, RZ, 0x3c, !PT ;  /* 0x0000000405049212 */ /* 0x000fc800078e3cff */
[----:B------:R-:W-:-:S05]  /*16870*/  @!P1 LOP3.LUT R5, R5, R4, RZ, 0x3c, !PT ;  /* 0x0000000405059212 */ /* 0x000fca00078e3cff */
[----:B------:R0:W-:Y:S02]  /*16880*/  @!P1 LDGSTS.E.BYPASS.LTC128B.128 [R9+0x1ac00], desc[UR40][R4.64], !P0 ;  /* 0x1ac0000004099fae */ /* 0x0001e4000c101d68 */
[----:B0-----:R-:W-:-:S05]  /*16890*/  VIADD R4, R17, 0x60 ;  /* 0x0000006011047836 */ /* 0x001fca0000000000 */
[----:B------:R-:W-:Y:S02]  /*168a0*/  ISETP.GE.AND P1, PT, R4, R2, PT ;  /* 0x000000020400720c */ /* 0x000fe40003f26270 */
[----:B------:R-:W0:Y:S04]  /*168b0*/  SHFL.IDX PT, R4, R3, 0x6, 0x181f ;  /* 0x00d81f0003047f89 */ /* 0x000e2800000e0000 */
[----:B------:R-:W1:Y:S07]  /*168c0*/  SHFL.IDX PT, R3, R3, 0x7, 0x181f ;  /* 0x00f81f0003037f89 */ /* 0x000e6e00000e0000 */
[----:B0-----:R-:W-:-:S05]  /*168d0*/  @!P1 LEA R5, P2, R10, R4, 0x1 ;  /* 0x000000040a059211 */ /* 0x001fca00078408ff */
[----:B------:R-:W-:-:S05]  /*168e0*/  @!P1 IMAD.X R4, RZ, RZ, R6, P2 ;  /* 0x000000ffff049224 */ /* 0x000fca00010e0606 */
[----:B------:R-:W-:-:S04]  /*168f0*/  @!P1 LOP3.LUT R5, R5, R4, RZ, 0x3c, !PT ;  /* 0x0000000405059212 */ /* 0x000fc800078e3cff */
[----:B------:R-:W-:-:S04]  /*16900*/  @!P1 LOP3.LUT R4, R5, R4, RZ, 0x3c, !PT ;  /* 0x0000000405049212 */ /* 0x000fc800078e3cff */
[----:B------:R-:W-:-:S05]  /*16910*/  @!P1 LOP3.LUT R5, R5, R4, RZ, 0x3c, !PT ;  /* 0x0000000405059212 */ /* 0x000fca00078e3cff */
[----:B-1----:R0:W-:Y:S02]  /*16920*/  @!P1 LDGSTS.E.BYPASS.LTC128B.128 [R9+0x1b400], desc[UR40][R4.64], !P0 ;  /* 0x1b40000004099fae */ /* 0x0021e4000c101d68 */
.L_x_5239:
        /* <DEDUP_REMOVED lines=11> */
.L_x_5068:
        /* <DEDUP_REMOVED lines=19> */
.L_x_5240:
[----:B------:R-:W-:Y:S05]  /*16b10*/  BSYNC B0 ;  /* 0x0000000000007941 */ /* 0x000fea0003800000 */
.L_x_5069:
[----:B--2---:R-:W2:Y:S01]  /*16b20*/  LDL R2, [R1+0x4] ;  /* 0x0000040001027983 */ /* 0x004ea20000100800 */
[----:B------:R-:W-:Y:S01]  /*16b30*/  BSSY B0, `(.L_x_5071) ;  /* 0x0000062000007945 */ /* 0x000fe20003800000 */
[----:B--2---:R-:W-:-:S13]  /*16b40*/  LOP3.LUT P0, RZ, R2, 0x1, RZ, 0xc0, !PT ;  /* 0x0000000102ff7812 */ /* 0x004fda000780c0ff */
[----:B------:R-:W-:Y:S05]  /*16b50*/  @!P0 BRA `(.L_x_5072) ;  /* 0x00000004007c8947 */ /* 0x000fea0003800000 */
[----:B01----:R-:W2:Y:S04]  /*16b60*/  LDL R5, [R1+0x8] ;  /* 0x0000080001057983 */ /* 0x003ea80000100800 */
        /* <DEDUP_REMOVED lines=10> */
.L_x_5241:
[----:B------:R-:W-:Y:S05]  /*16c10*/  BSYNC B1 ;  /* 0x0000000000017941 */ /* 0x000fea0003800000 */
.L_x_5073:
        /* <DEDUP_REMOVED lines=9> */
.L_x_5076:
[----:B------:R-:W-:Y:S05]  /*16cb0*/  BSYNC B1 ;  /* 0x0000000000017941 */ /* 0x000fea0003800000 */
.L_x_5075:
        /* <DEDUP_REMOVED lines=14> */
.L_x_5077:
        /* <DEDUP_REMOVED lines=16> */
.L_x_5078:
        /* <DEDUP_REMOVED lines=16> */
.L_x_5079:
        /* <DEDUP_REMOVED lines=16> */
.L_x_5080:
        /* <DEDUP_REMOVED lines=11> */
.L_x_5072:
[----:B------:R-:W-:Y:S05]  /*17150*/  BSYNC B0 ;  /* 0x0000000000007941 */ /* 0x000fea0003800000 */
.L_x_5071:
[----:B01----:R-:W2:Y:S01]  /*17160*/  LDL R4, [R1+0x30] ;  /* 0x0000300001047983 */ /* 0x003ea20000100800 */
[----:B------:R-:W-:Y:S01]  /*17170*/  BSSY B0, `(.L_x_5081) ;  /* 0x000020b000007945 */ /* 0x000fe20003800000 */
[----:B--2---:R-:W-:-:S13]  /*17180*/  ISETP.GE.AND P0, PT, R4, 0x2, PT ;  /* 0x000000020400780c */ /* 0x004fda0003f06270 */
[----:B------:R-:W-:Y:S05]  /*17190*/  @!P0 BRA `(.L_x_5082) ;  /* 0x0000002000208947 */ /* 0x000fea0003800000 */
[C---:B------:R-:W-:Y:S01]  /*171a0*/  LOP3.LUT R0, R4.reuse, 0x1, RZ, 0xc0, !PT ;  /* 0x0000000104007812 */ /* 0x040fe200078ec0ff */
[----:B------:R-:W-:Y:S01]  /*171b0*/  VIADD R4, R4, 0xfffffffe ;  /* 0xfffffffe04047836 */ /* 0x000fe20000000000 */
[----:B------:R-:W-:Y:S02]  /*171c0*/  BSSY B2, `(.L_x_5083) ;  /* 0x00000b1000027945 */ /* 0x000fe40003800000 */
[----:B------:R-:W-:Y:S02]  /*171d0*/  ISETP.NE.U32.AND P0, PT, R0, 0x1, PT ;  /* 0x000000010000780c */ /* 0x000fe40003f05070 */
[----:B------:R-:W-:-:S11]  /*171e0*/  MOV R0, R4 ;  /* 0x0000000400007202 */ /* 0x000fd60000000f00 */
[----:B------:R-:W-:Y:S05]  /*171f0*/  @!P0 BRA `(.L_x_5084) ;  /* 0x0000000800b48947 */ /* 0x000fea0003800000 */
[----:B------:R-:W2:Y:S04]  /*17200*/  LDL R6, [R1+0x4] ;  /* 0x0000040001067983 */ /* 0x000ea80000100800 */
[----:B------:R-:W3:Y:S04]  /*17210*/  LDL.LU R5, [R1+0xc] ;  /* 0x00000c0001057983 */ /* 0x000ee80000300800 */
[----:B-----5:R-:W4:Y:S01]  /*17220*/  LDL.LU R8, [R1+0x18] ;  /* 0x0000180001087983 */ /* 0x020f220000300800 */
        /* <DEDUP_REMOVED lines=16> */
[----:B------:R-:W1:Y:S03]  /*17330*/  LDC R6, c[0x0][0x43c] ;  /* 0x00010f00ff067b82 */ /* 0x000e660000000800 */
[----:B------:R-:W3:Y:S01]  /*17340*/  LDL R7, [R1+0x14] ;  /* 0x0000140001077983 */ /* 0x000ee20000100800 */
[----:B------:R-:W-:Y:S01]  /*17350*/  IMAD.MOV.U32 R0, RZ, RZ, R4 ;  /* 0x000000ffff007224 */ /* 0x000fe200078e0004 */
[----:B------:R-:W-:Y:S01]  /*17360*/  ULDC.64 UR6, c[0x0][0x428] ;  /* 0x00010a0000067ab9 */ /* 0x000fe20000000a00 */
[----:B-1----:R-:W-:-:S13]  /*17370*/  ISETP.NE.AND P0, PT, R6, 0x1, PT ;  /* 0x000000010600780c */ /* 0x002fda0003f05270 */
[----:B------:R-:W1:Y:S02]  /*17380*/  @P0 LDC.64 R2, c[0x0][0x440] ;  /* 0x00011000ff020b82 */ /* 0x000e640000000a00 */
[----:B-1----:R-:W-:-:S05]  /*17390*/  @P0 IMAD.HI.U32 R2, R4, R2, RZ ;  /* 0x0000000204020227 */ /* 0x002fca00078e00ff */
[----:B------:R-:W-:-:S04]  /*173a0*/  @P0 SHF.R.U32.HI R0, RZ, R3, R2 ;  /* 0x00000003ff000219 */ /* 0x000fc80000011602 */
[--C-:B------:R-:W-:Y:S01]  /*173b0*/  SHF.R.S32.HI R3, RZ, 0x1f, R0.reuse ;  /* 0x0000001fff037819 */ /* 0x100fe20000011400 */
[----:B------:R-:W-:-:S04]  /*173c0*/  IMAD.MOV R5, RZ, RZ, -R0 ;  /* 0x000000ffff057224 */ /* 0x000fc800078e0a00 */
[----:B------:R-:W-:Y:S02]  /*173d0*/  IMAD R5, R6, R5, R4 ;  /* 0x0000000506057224 */ /* 0x000fe400078e0204 */
[----:B--2---:R-:W-:-:S04]  /*173e0*/  IMAD R2, R10, UR6, RZ ;  /* 0x000000060a027c24 */ /* 0x004fc8000f8e02ff */
[----:B---3--:R-:W-:Y:S02]  /*173f0*/  IMAD R6, R7, UR7, R2 ;  /* 0x0000000707067c24 */ /* 0x008fe4000f8e0202 */
[----:B------:R-:W-:-:S04]  /*17400*/  IMAD.MOV.U32 R2, RZ, RZ, R0 ;  /* 0x000000ffff027224 */ /* 0x000fc800078e0000 */
[----:B------:R-:W-:-:S04]  /*17410*/  IMAD.WIDE.U32 R2, R7, UR6, R2 ;  /* 0x0000000607027c25 */ /* 0x000fc8000f8e0002 */
[----:B------:R-:W-:Y:S01]  /*17420*/  IMAD.IADD R0, R6, 0x1, R3 ;  /* 0x0000000106007824 */ /* 0x000fe200078e0203 */
[----:B------:R-:W-:-:S04]  /*17430*/  LEA R6, P0, R2, UR4, 0x2 ;  /* 0x0000000402067c11 */ /* 0x000fc8000f8010ff */
[----:B------:R-:W-:-:S05]  /*17440*/  LEA.HI.X R7, R2, UR5, R0, 0x2, P0 ;  /* 0x0000000502077c11 */ /* 0x000fca00080f1400 */
[----:B------:R-:W2:Y:S04]  /*17450*/  LDG.E R0, desc[UR40][R6.64] ;  /* 0x0000002806007981 */ /* 0x000ea8000c1e1900 */
[----:B--2---:R1:W-:Y:S02]  /*17460*/  STL [R1], R0 ;  /* 0x0000000001007387 */ /* 0x0043e40000100800 */
.L_x_5087:
[----:B------:R-:W2:Y:S01]  /*17470*/  LDL R2, [R1+0x8] ;  /* 0x0000080001027983 */ /* 0x000ea20000100800 */
[----:B------:R-:W-:Y:S01]  /*17480*/  SHF.L.U32 R6, R8, 0x1f, RZ ;  /* 0x0000001f08067819 */ /* 0x000fe200000006ff */
[----:B------:R-:W-:Y:S01]  /*17490*/  BSSY B3, `(.L_x_5088) ;  /* 0x0000007000037945 */ /* 0x000fe20003800000 */
[----:B-1----:R-:W1:Y:S02]  /*174a0*/  S2R R0, SR_TID.X ;  /* 0x0000000000007919 */ /* 0x002e640000002100 */
[----:B-1----:R-:W-:-:S04]  /*174b0*/  LOP3.LUT R0, R0, 0x7f, RZ, 0xc0, !PT ;  /* 0x0000007f00007812 */ /* 0x002fc800078ec0ff */
[----:B------:R-:W-:Y:S01]  /*174c0*/  ISETP.NE.AND P1, PT, R0, RZ, PT ;  /* 0x000000ff0000720c */ /* 0x000fe20003f25270 */
[----:B--2---:R-:W-:-:S04]  /*174d0*/  IMAD R2, R9, 0x8, R2 ;  /* 0x0000000809027824 */ /* 0x004fc800078e0202 */
[----:B------:R-:W1:Y:S02]  /*174e0*/  SYNCS.PHASECHK.TRANS64.TRYWAIT P0, [R2+URZ+0x22840], R6 ;  /* 0x02284006020075a7 */ /* 0x000e64000800017f */
[----:B-1----:R-:W-:Y:S06]  /*174f0*/  @!P0 BRA `(.L_x_5089) ;  /* 0x0000005000408947 */ /* 0x002fec0003800000 */
.L_x_5242:
[----:B------:R-:W-:Y:S05]  /*17500*/  BSYNC B3 ;  /* 0x0000000000037941 */ /* 0x000fea0003800000 */
.L_x_5088:
        /* <DEDUP_REMOVED lines=9> */
.L_x_5091:
[----:B------:R-:W-:Y:S05]  /*175a0*/  BSYNC B3 ;  /* 0x0000000000037941 */ /* 0x000fea0003800000 */
.L_x_5090:
        /* <DEDUP_REMOVED lines=14> */
.L_x_5092:
        /* <DEDUP_REMOVED lines=14> */
.L_x_5243:
[----:B------:R-:W-:Y:S05]  /*17770*/  BSYNC B3 ;  /* 0x0000000000037941 */ /* 0x000fea0003800000 */
.L_x_5093:
        /* <DEDUP_REMOVED lines=11> */
.L_x_5096:
[----:B------:R-:W-:Y:S05]  /*17830*/  BSYNC B3 ;  /* 0x0000000000037941 */ /* 0x000fea0003800000 */
.L_x_5095:
        /* <DEDUP_REMOVED lines=11> */
.L_x_5097:
        /* <DEDUP_REMOVED lines=16> */
.L_x_5098:
        /* <DEDUP_REMOVED lines=16> */
.L_x_5099:
        /* <DEDUP_REMOVED lines=16> */
.L_x_5100:
        /* <DEDUP_REMOVED lines=11> */
.L_x_5086:
[----:B------:R-:W-:Y:S05]  /*17ca0*/  BSYNC B1 ;  /* 0x0000000000017941 */ /* 0x000fea0003800000 */
.L_x_5085:
[----:B------:R-:W2:Y:S02]  /*17cb0*/  LDL.LU R5, [R1+0x30] ;  /* 0x0000300001057983 */ /* 0x000ea40000300800 */
[----:B--2---:R-:W-:-:S07]  /*17cc0*/  VIADD R0, R5, 0xfffffffd ;  /* 0xfffffffd05007836 */ /* 0x004fce0000000000 */
.L_x_5084:
[----:B------:R-:W-:Y:S05]  /*17cd0*/  BSYNC B2 ;  /* 0x0000000000027941 */ /* 0x000fea0003800000 */
.L_x_5083:
[----:B------:R-:W-:-:S13]  /*17ce0*/  ISETP.NE.AND P0, PT, R4, RZ, PT ;  /* 0x000000ff0400720c */ /* 0x000fda0003f05270 */
[----:B------:R-:W-:Y:S05]  /*17cf0*/  @!P0 BRA `(.L_x_5082) ;  /* 0x0000001400488947 */ /* 0x000fea0003800000 */
.L_x_5133:
        /* <DEDUP_REMOVED lines=23> */
[----:B0-----:R-:W-:Y:S01]  /*17e70*/  @P0 IMAD.HI.U32 R4, R0, R2, RZ ;  /* 0x0000000200040227 */ /* 0x001fe200078e00ff */
[----:B------:R-:W-:-:S04]  /*17e80*/  MOV R2, R0 ;  /* 0x0000000000027202 */ /* 0x000fc80000000f00 */
        /* <DEDUP_REMOVED lines=12> */
.L_x_5103:
[----:B0-----:R-:W2:Y:S01]  /*17f50*/  LDL R2, [R1+0x8] ;  /* 0x0000080001027983 */ /* 0x001ea20000100800 */
[----:B------:R-:W-:Y:S01]  /*17f60*/  BSSY B2, `(.L_x_5104) ;  /* 0x0000008000027945 */ /* 0x000fe20003800000 */
[----:B------:R-:W0:Y:S02]  /*17f70*/  S2R R4, SR_TID.X ;  /* 0x0000000000047919 */ /* 0x000e240000002100 */
[----:B0-----:R-:W-:-:S04]  /*17f80*/  LOP3.LUT R4, R4, 0x7f, RZ, 0xc0, !PT ;  /* 0x0000007f04047812 */ /* 0x001fc800078ec0ff */
[----:B------:R-:W-:Y:S01]  /*17f90*/  ISETP.NE.AND P1, PT, R4, RZ, PT ;  /* 0x000000ff0400720c */ /* 0x000fe20003f25270 */
[----:B--2---:R-:W-:Y:S01]  /*17fa0*/  IMAD R3, R7, 0x8, R2 ;  /* 0x0000000807037824 */ /* 0x004fe200078e0202 */
[----:B------:R-:W-:-:S04]  /*17fb0*/  SHF.L.U32 R2, R6, 0x1f, RZ ;  /* 0x0000001f06027819 */ /* 0x000fc800000006ff */
[----:B------:R-:W0:Y:S02]  /*17fc0*/  SYNCS.PHASECHK.TRANS64.TRYWAIT P0, [R3+URZ+0x22840], R2 ;  /* 0x02284002030075a7 */ /* 0x000e24000800017f */
[----:B0-----:R-:W-:Y:S05]  /*17fd0*/  @!P0 BRA `(.L_x_5105) ;  /* 0x0000004400b08947 */ /* 0x001fea0003800000 */
.L_x_5244:
[----:B------:R-:W-:Y:S05]  /*17fe0*/  BSYNC B2 ;  /* 0x0000000000027941 */ /* 0x000fea0003800000 */
.L_x_5104:
        /* <DEDUP_REMOVED lines=9> */
.L_x_5107:
[----:B------:R-:W-:Y:S05]  /*18080*/  BSYNC B2 ;  /* 0x0000000000027941 */ /* 0x000fea0003800000 */
.L_x_5106:
        /* <DEDUP_REMOVED lines=13> */
.L_x_5108:
        /* <DEDUP_REMOVED lines=14> */
.L_x_5245:
[----:B------:R-:W-:Y:S05]  /*18240*/  BSYNC B2 ;  /* 0x0000000000027941 */ /* 0x000fea0003800000 */
.L_x_5109:
        /* <DEDUP_REMOVED lines=11> */
.L_x_5112:
[----:B------:R-:W-:Y:S05]  /*18300*/  BSYNC B2 ;  /* 0x0000000000027941 */ /* 0x000fea0003800000 */
.L_x_5111:
        /* <DEDUP_REMOVED lines=10> */
.L_x_5113:
        /* <DEDUP_REMOVED lines=16> */
.L_x_5114:
        /* <DEDUP_REMOVED lines=16> */
.L_x_5115:
        /* <DEDUP_REMOVED lines=16> */
.L_x_5116:
        /* <DEDUP_REMOVED lines=11> */
.L_x_5102:
[----:B------:R-:W-:Y:S05]  /*18760*/  BSYNC B1 ;  /* 0x0000000000017941 */ /* 0x000fea0003800000 */
.L_x_5101:
[----:B------:R-:W2:Y:S01]  /*18770*/  LDL R5, [R1+0x4] ;  /* 0x0000040001057983 */ /* 0x000ea20000100800 */
[----:B------:R-:W-:Y:S01]  /*18780*/  VIADD R7, R7, 0x1 ;  /* 0x0000000107077836 */ /* 0x000fe20000000000 */
[----:B------:R-:W-:Y:S04]  /*18790*/  BSSY B1, `(.L_x_5117) ;  /* 0x00000a5000017945 */ /* 0x000fe80003800000 */
[----:B------:R-:W-:-:S04]  /*187a0*/  ISETP.NE.AND P0, PT, R7, 0x2, PT ;  /* 0x000000020700780c */ /* 0x000fc80003f05270 */
[----:B------:R-:W-:Y:S02]  /*187b0*/  SEL R2, RZ, 0x1, P0 ;  /* 0x00000001ff027807 */ /* 0x000fe40000000000 */
[----:B0-----:R-:W-:Y:S02]  /*187c0*/  SEL R9, R7, RZ, P0 ;  /* 0x000000ff07097207 */ /* 0x001fe40000000000 */
        /* <DEDUP_REMOVED lines=30> */
.L_x_5119:
        /* <DEDUP_REMOVED lines=9> */
.L_x_5246:
[----:B------:R-:W-:Y:S05]  /*18a40*/  BSYNC B2 ;  /* 0x0000000000027941 */ /* 0x000fea0003800000 */
.L_x_5120:
        /* <DEDUP_REMOVED lines=9> */
.L_x_5123:
[----:B------:R-:W-:Y:S05]  /*18ae0*/  BSYNC B2 ;  /* 0x0000000000027941 */ /* 0x000fea0003800000 */
.L_x_5122:
[----:B------:R-:W2:Y:S04]  /*18af0*/  LDL R8, [R1+0x8] ;  /* 0x0000080001087983 */ /* 0x000ea80000100800 */
[----:B------:R-:W2:Y:S04]  /*18b00*/  LDL R4, [R1+0xc] ;  /* 0x00000c0001047983 */ /* 0x000ea80000100800 */
[----:B------:R-:W3:Y:S01]  /*18b10*/  LDL R5, [R1+0x24] ;  /* 0x0000240001057983 */ /* 0x000ee20000100800 */
[----:B------:R-:W-:Y:S01]  /*18b20*/  MOV R7, RZ ;  /* 0x000000ff00077202 */ /* 0x000fe20000000f00 */
[----:B------:R-:W-:Y:S01]  /*18b30*/  UIADD3 UR4, UP0, UR38, 0x370, URZ ;  /* 0x0000037026047890 */ /* 0x000fe2000ff1e03f */
[----:B------:R-:W-:Y:S01]  /*18b40*/  PLOP3.LUT P0, PT, PT, PT, PT, 0x80, 0x0 ;  /* 0x000000000000781c */ /* 0x000fe20003f0f070 */
[----:B------:R-:W-:Y:S01]  /*18b50*/  UMOV UR6, 0x0 ;  /* 0x0000000000067882 */ /* 0x000fe20000000000 */
[----:B------:R-:W-:Y:S01]  /*18b60*/  R2UR UR10, R7 ;  /* 0x00000000070a72ca */ /* 0x000fe200000e0000 */
[----:B------:R-:W-:Y:S01]  /*18b70*/  UIADD3.X UR5, URZ, UR39, URZ, UP0, !UPT ;  /* 0x000000273f057290 */ /* 0x000fe200087fe43f */
[----:B------:R-:W-:Y:S01]  /*18b80*/  UMOV UR7, 0x14f00000 ;  /* 0x14f0000000077882 */ /* 0x000fe20000000000 */
[----:B--2---:R-:W-:-:S02]  /*18b90*/  IMAD R4, R4, 0x3000, R8 ;  /* 0x0000300004047824 */ /* 0x004fc400078e0208 */
[----:B---3--:R-:W-:Y:S02]  /*18ba0*/  IMAD R6, R6, 0x60, R5 ;  /* 0x0000006006067824 */ /* 0x008fe400078e0205 */
[----:B------:R-:W-:Y:S02]  /*18bb0*/  VIADD R4, R4, 0x1c400 ;  /* 0x0001c40004047836 */ /* 0x000fe40000000000 */
[----:B------:R-:W-:-:S07]  /*18bc0*/  VIADD R5, R3, 0x22830 ;  /* 0x0002283003057836 */ /* 0x000fce0000000000 */
.L_x_5124:
        /* <DEDUP_REMOVED lines=14> */
.L_x_5247:
[----:B------:R-:W-:Y:S05]  /*18cb0*/  BSYNC B2 ;  /* 0x0000000000027941 */ /* 0x000fea0003800000 */
.L_x_5125:
        /* <DEDUP_REMOVED lines=11> */
.L_x_5128:
[----:B------:R-:W-:Y:S05]  /*18d70*/  BSYNC B2 ;  /* 0x0000000000027941 */ /* 0x000fea0003800000 */
.L_x_5127:
        /* <DEDUP_REMOVED lines=11> */
.L_x_5129:
        /* <DEDUP_REMOVED lines=16> */
.L_x_5130:
        /* <DEDUP_REMOVED lines=16> */
.L_x_5131:
        /* <DEDUP_REMOVED lines=16> */
.L_x_5132:
        /* <DEDUP_REMOVED lines=11> */
.L_x_5118:
[----:B------:R-:W-:Y:S05]  /*191e0*/  BSYNC B1 ;  /* 0x0000000000017941 */ /* 0x000fea0003800000 */
.L_x_5117:
[C---:B------:R-:W-:Y:S01]  /*191f0*/  ISETP.GT.AND P0, PT, R0.reuse, 0x1, PT ;  /* 0x000000010000780c */ /* 0x040fe20003f04270 */
[----:B------:R-:W-:-:S12]  /*19200*/  VIADD R0, R0, 0xfffffffe ;  /* 0xfffffffe00007836 */ /* 0x000fd80000000000 */
[----:B------:R-:W-:Y:S05]  /*19210*/  @P0 BRA `(.L_x_5133) ;  /* 0xffffffe800b80947 */ /* 0x000fea000383ffff */
.L_x_5082:
[----:B------:R-:W-:Y:S05]  /*19220*/  BSYNC B0 ;  /* 0x0000000000007941 */ /* 0x000fea0003800000 */
.L_x_5081:
        /* <DEDUP_REMOVED lines=21> */
[----:B------:R-:W1:Y:S01]  /*19380*/  POPC R7, R6 ;  /* 0x0000000600077309 */ /* 0x000e620000000000 */
[----:B--2---:R-:W1:Y:S02]  /*19390*/  SHFL.IDX PT, R4, R3, R4, 0x1f ;  /* 0x00001f0403047589 */ /* 0x004e6400000e0000 */
[----:B-1----:R-:W-:-:S07]  /*193a0*/  IADD3 R16, R4, UR36, R7 ;  /* 0x0000002404107c10 */ /* 0x002fce000fffe007 */
.L_x_5135:
[----:B------:R-:W-:Y:S05]  /*193b0*/  BSYNC B0 ;  /* 0x0000000000007941 */ /* 0x000fea0003800000 */
.L_x_5134:
[----:B------:R-:W-:-:S05]  /*193c0*/  SEL R0, R0, RZ, P0 ;  /* 0x000000ff00007207 */ /* 0x000fca0000000000 */
[----:B------:R2:W-:Y:S02]  /*193d0*/  STL [R1+0xc], R0 ;  /* 0x00000c0001007387 */ /* 0x0005e40000100800 */
.L_x_5053:
[----:B------:R-:W-:Y:S05]  /*193e0*/  BSYNC B7 ;  /* 0x0000000000077941 */ /* 0x000fea0003800000 */
.L_x_5051:
        /* <DEDUP_REMOVED lines=13> */
.L_x_5136:
        /* <DEDUP_REMOVED lines=19> */
[----:B0-----:R-:W0:Y:S02]  /*195f0*/  SHFL.UP PT, R14, R2, 0x1, RZ ;  /* 0x04200000020e7989 */ /* 0x001e2400000e00ff */
        /* <DEDUP_REMOVED lines=16> */
.L_x_5257:
[----:B------:R-:W-:Y:S02]  /*19700*/  ULDC UR4, c[0x0][0xc38] ;  /* 0x00030e0000047ab9 */ /* 0x000fe40000000800 */
[----:B------:R-:W-:-:S04]  /*19710*/  IMAD.U32 R4, RZ, RZ, UR4 ;  /* 0x00000004ff047e24 */ /* 0x000fc8000f8e00ff */
[----:B-1----:R-:W-:-:S05]  /*19720*/  IMAD R16, R16, R4, RZ ;  /* 0x0000000410107224 */ /* 0x002fca00078e02ff */
[----:B------:R-:W-:-:S04]  /*19730*/  IADD3 R5, R5, R16, RZ ;  /* 0x0000001005057210 */ /* 0x000fc80007ffe0ff */
[----:B------:R-:W-:-:S13]  /*19740*/  ISETP.GT.AND P6, PT, R5, R0, PT ;  /* 0x000000000500720c */ /* 0x000fda0003fc4270 */
[----:B------:R-:W-:Y:S05]  /*19750*/  @P6 BRA `(.L_x_5139) ;  /* 0x00000000009c6947 */ /* 0x000fea0003800000 */
.L_x_5144:
        /* <DEDUP_REMOVED lines=14> */
.L_x_5142:
[----:B------:R-:W-:Y:S05]  /*19840*/  BSYNC B0 ;  /* 0x0000000000007941 */ /* 0x000fea0003800000 */
.L_x_5141:
        /* <DEDUP_REMOVED lines=18> */
.L_x_5265:
[----:B------:R-:W-:Y:S02]  /*19970*/  ULDC UR4, c[0x0][0xc38] ;  /* 0x00030e0000047ab9 */ /* 0x000fe40000000800 */
[----:B------:R-:W-:-:S04]  /*19980*/  IMAD.U32 R4, RZ, RZ, UR4 ;  /* 0x00000004ff047e24 */ /* 0x000fc8000f8e00ff */
[----:B-1----:R-:W-:-:S04]  /*19990*/  IMAD R16, R16, R4, RZ ;  /* 0x0000000410107224 */ /* 0x002fc800078e02ff */
[----:B------:R-:W-:-:S05]  /*199a0*/  IMAD.IADD R5, R16, 0x1, R5 ;  /* 0x0000000110057824 */ /* 0x000fca00078e0205 */
[----:B------:R-:W-:-:S13]  /*199b0*/  ISETP.GT.AND P6, PT, R5, R0, PT ;  /* 0x000000000500720c */ /* 0x000fda0003fc4270 */
[----:B------:R-:W-:Y:S05]  /*199c0*/  @!P6 BRA `(.L_x_5144) ;  /* 0xfffffffc0064e947 */ /* 0x000fea000383ffff */
.L_x_5139:
        /* <DEDUP_REMOVED lines=8> */
.L_x_5269:
[----:B------:R-:W-:Y:S01]  /*19a50*/  ISETP.NE.AND P0, PT, R5, RZ, PT ;  /* 0x000000ff0500720c */ /* 0x000fe20003f05270 */
[----:B------:R-:W-:-:S12]  /*19a60*/  IMAD.MOV.U32 R5, RZ, RZ, RZ ;  /* 0x000000ffff057224 */ /* 0x000fd800078e00ff */
[----:B------:R-:W-:Y:S05]  /*19a70*/  @!P0 BRA `(.L_x_5146) ;  /* 0x0000000000148947 */ /* 0x000fea0003800000 */
[----:B------:R-:W-:Y:S01]  /*19a80*/  UMOV UR4, 0xffffffff ;  /* 0xffffffff00047882 */ /* 0x000fe20000000000 */
[----:B------:R-:W-:Y:S02]  /*19a90*/  VIADD R12, R6, 0xffffffff ;  /* 0xffffffff060c7836 */ /* 0x000fe40000000000 */
[----:B------:R-:W-:Y:S05]  /*19aa0*/  BRA.DIV UR4, `(.L_x_5147) ;  /* 0x0000003604907947 */ /* 0x000fea000b800000 */
[----:B0-----:R0:W3:Y:S02]  /*19ab0*/  SHFL.IDX PT, R3, R3, R12, 0x1f ;  /* 0x00001f0c03037589 */ /* 0x0010e400000e0000 */
.L_x_5272:
[----:B---3--:R-:W-:-:S07]  /*19ac0*/  IMAD.MOV.U32 R5, RZ, RZ, R3 ;  /* 0x000000ffff057224 */ /* 0x008fce00078e0003 */
.L_x_5146:
        /* <DEDUP_REMOVED lines=66> */
.L_x_5140:
[----:B------:R-:W-:Y:S01]  /*19ef0*/  UMOV UR4, URZ ;  /* 0x0000003f00047c82 */ /* 0x000fe20008000000 */
[----:B------:R-:W-:Y:S01]  /*19f00*/  UMOV UR5, URZ ;  /* 0x0000003f00057c82 */ /* 0x000fe20008000000 */
[----:B------:R-:W-:Y:S01]  /*19f10*/  ULDC UR6, c[0x0][0xc3c] ;  /* 0x00030f0000067ab9 */ /* 0x000fe20000000800 */
[----:B------:R-:W-:Y:S02]  /*19f20*/  IMAD.MOV.U32 R16, RZ, RZ, R0 ;  /* 0x000000ffff107224 */ /* 0x000fe400078e0000 */
[----:B------:R-:W-:Y:S02]  /*19f30*/  IMAD.U32 R17, RZ, RZ, UR4 ;  /* 0x00000004ff117e24 */ /* 0x000fe4000f8e00ff */
[----:B------:R-:W-:Y:S02]  /*19f40*/  IMAD.U32 R18, RZ, RZ, UR5 ;  /* 0x00000005ff127e24 */ /* 0x000fe4000f8e00ff */
[----:B------:R-:W-:-:S07]  /*19f50*/  IMAD.U32 R19, RZ, RZ, UR6 ;  /* 0x00000006ff137e24 */ /* 0x000fce000f8e00ff */
.L_x_5148:
[----:B------:R4:W2:Y:S01]  /*19f60*/  LDL R2, [R1+0x8] ;  /* 0x0000080001027983 */ /* 0x0008a20000100800 */
[----:B------:R-:W1:Y:S01]  /*19f70*/  S2R R0, SR_TID.X ;  /* 0x0000000000007919 */ /* 0x000e620000002100 */
[----:B------:R-:W-:Y:S05]  /*19f80*/  WARPSYNC.ALL ;  /* 0x0000000000007948 */ /* 0x000fea0003800000 */
[----:B-1----:R-:W-:Y:S01]  /*19f90*/  LOP3.LUT R0, R0, 0x1f, RZ, 0xc0, !PT ;  /* 0x0000001f00007812 */ /* 0x002fe200078ec0ff */
[----:B------:R-:W-:Y:S03]  /*19fa0*/  BAR.SYNC.DEFER_BLOCKING 0x4, 0x180 ;  /* 0x0106000000007b1d */ /* 0x000fe60000010000 */
[----:B------:R-:W-:-:S13]  /*19fb0*/  ISETP.NE.AND P0, PT, R0, RZ, PT ;  /* 0x000000ff0000720c */ /* 0x000fda0003f05270 */
[----:B0-----:R-:W2:Y:S01]  /*19fc0*/  @!P0 S2R R3, SR_CgaCtaId ;  /* 0x0000000000038919 */ /* 0x001ea20000008800 */
[----:B------:R-:W-:-:S04]  /*19fd0*/  @!P0 MOV R0, 0x400 ;  /* 0x0000040000008802 */ /* 0x000fc80000000f00 */
[----:B--2---:R-:W-:-:S05]  /*19fe0*/  @!P0 LEA R2, R3, R0, 0x18 ;  /* 0x0000000003028211 */ /* 0x004fca00078ec0ff */
[----:B------:R4:W-:Y:S04]  /*19ff0*/  @!P0 STS.128 [R2+0x228d0], R16 ;  /* 0x0228d01002008388 */ /* 0x0009e80000000c00 */
[----:B------:R4:W-:Y:S01]  /*1a000*/  @!P0 STL [R1+0x8], R2 ;  /* 0x0000080201008387 */ /* 0x0009e20000100800 */
[----:B------:R-:W-:Y:S06]  /*1a010*/  BAR.ARV 0x5, 0x180 ;  /* 0x0146000000007b1d */ /* 0x000fec0000002000 */
.L_x_5137:
[----:B------:R-:W-:Y:S02]  /*1a020*/  ULDC UR4, c[0x0][0xc3c] ;  /* 0x00030f0000047ab9 */ /* 0x000fe40000000800 */
[----:B---3--:R-:W-:-:S13]  /*1a030*/  ISETP.GE.AND P0, PT, R19, UR4, PT ;  /* 0x0000000413007c0c */ /* 0x008fda000bf06270 */
[----:B------:R-:W-:Y:S05]  /*1a040*/  @!P0 BRA `(.L_x_5149) ;  /* 0xffffff94008c8947 */ /* 0x000fea000383ffff */
[----:B------:R-:W-:Y:S05]  /*1a050*/  BSYNC B8 ;  /* 0x0000000000087941 */ /* 0x000fea0003800000 */
.L_x_5009:
[----:B--2---:R-:W2:Y:S01]  /*1a060*/  LDL.LU R0, [R1+0x40] ;  /* 0x0000400001007983 */ /* 0x004ea20000300800 */
[----:B------:R-:W-:Y:S01]  /*1a070*/  BSSY B0, `(.L_x_5150) ;  /* 0x000000b000007945 */ /* 0x000fe20003800000 */
[----:B------:R-:W3:Y:S01]  /*1a080*/  S2R R5, SR_CgaCtaId ;  /* 0x0000000000057919 */ /* 0x000ee20000008800 */
[----:B--2---:R-:W-:-:S05]  /*1a090*/  VIADD R0, R0, 0x1 ;  /* 0x0000000100007836 */ /* 0x004fca0000000000 */
[----:B0---4-:R-:W-:-:S04]  /*1a0a0*/  LEA.HI R2, R0, R0, RZ, 0x1 ;  /* 0x0000000000027211 */ /* 0x011fc800078f08ff */
[----:B-1----:R-:W-:-:S05]  /*1a0b0*/  LOP3.LUT R3, R2, 0xfffffffe, RZ, 0xc0, !PT ;  /* 0xfffffffe02037812 */ /* 0x002fca00078ec0ff */
[----:B------:R-:W-:Y:S01]  /*1a0c0*/  IMAD.IADD R3, R0, 0x1, -R3 ;  /* 0x0000000100037824 */ /* 0x000fe200078e0a03 */
[----:B------:R-:W-:-:S04]  /*1a0d0*/  MOV R0, 0x400 ;  /* 0x0000040000007802 */ /* 0x000fc80000000f00 */
[----:B---3--:R-:W-:Y:S02]  /*1a0e0*/  LEA R0, R5, R0, 0x18 ;  /* 0x0000000005007211 */ /* 0x008fe400078ec0ff */
[----:B------:R-:W-:-:S04]  /*1a0f0*/  SHF.L.U32 R3, R3, 0x1f, RZ ;  /* 0x0000001f03037819 */ /* 0x000fc800000006ff */
[----:B------:R-:W0:Y:S02]  /*1a100*/  SYNCS.PHASECHK.TRANS64.TRYWAIT P0, [R0+URZ+0x22820], R3 ;  /* 0x02282003000075a7 */ /* 0x000e24000800017f */
[----:B0-----:R-:W-:Y:S05]  /*1a110*/  @!P0 BRA `(.L_x_5151) ;  /* 0x00000030001c8947 */ /* 0x001fea0003800000 */
.L_x_5273:
[----:B------:R-:W-:Y:S05]  /*1a120*/  BSYNC B0 ;  /* 0x0000000000007941 */ /* 0x000fea0003800000 */
.L_x_5150:
[----:B------:R-:W-:-:S03]  /*1a130*/  UMOV UR4, 0xffffffff ;  /* 0xffffffff00047882 */ /* 0x000fc60000000000 */
[----:B------:R-:W-:Y:S05]  /*1a140*/  BRA.DIV UR4, `(.L_x_5152) ;  /* 0x0000003204247947 */ /* 0x000fea000b800000 */
[----:B------:R-:W1:Y:S02]  /*1a150*/  S2R R2, SR_TID.X ;  /* 0x0000000000027919 */ /* 0x000e640000002100 */
[----:B-1----:R-:W-:-:S04]  /*1a160*/  SHF.R.U32.HI R2, RZ, 0x5, R2 ;  /* 0x00000005ff027819 */ /* 0x002fc80000011602 */
[----:B------:R-:W-:-:S05]  /*1a170*/  LOP3.LUT R2, R2, 0x3, RZ, 0xc0, !PT ;  /* 0x0000000302027812 */ /* 0x000fca00078ec0ff */
[----:B------:R1:W2:Y:S02]  /*1a180*/  SHFL.IDX PT, R14, R2, RZ, 0x1f ;  /* 0x00001fff020e7589 */ /* 0x0002a400000e0000 */
.L_x_5276:
[----:B--2---:R-:W-:-:S13]  /*1a190*/  ISETP.NE.AND P0, PT, R14, RZ, PT ;  /* 0x000000ff0e00720c */ /* 0x004fda0003f05270 */
[----:B------:R-:W-:Y:S05]  /*1a1a0*/  @P0 BRA `(.L_x_4852) ;  /* 0x0000000000940947 */ /* 0x000fea0003800000 */
[----:B------:R-:W-:-:S03]  /*1a1b0*/  UMOV UR4, 0xffffffff ;  /* 0xffffffff00047882 */ /* 0x000fc60000000000 */
[----:B------:R-:W-:Y:S05]  /*1a1c0*/  BRA.DIV UR4, `(.L_x_5153) ;  /* 0x0000003204387947 */ /* 0x000fea000b800000 */
[----:B------:R-:W-:-:S13]  /*1a1d0*/  ELECT P6, URZ, PT ;  /* 0x00000000003f782f */ /* 0x000fda00038c0000 */
.L_x_5279:
[----:B------:R-:W-:Y:S05]  /*1a1e0*/  @!P6 BRA `(.L_x_4852) ;  /* 0x000000000084e947 */ /* 0x000fea0003800000 */
[----:B-1----:R-:W2:Y:S02]  /*1a1f0*/  LDL.LU R2, [R1+0x58] ;  /* 0x0000580001027983 */ /* 0x002ea40000300800 */
[----:B--2---:R-:W-:-:S04]  /*1a200*/  LOP3.LUT R2, R2, 0x2, RZ, 0xfc, !PT ;  /* 0x0000000202027812 */ /* 0x004fc800078efcff */
[----:B------:R-:W-:-:S13]  /*1a210*/  ISETP.NE.AND P2, PT, R2, 0x3, PT ;  /* 0x000000030200780c */ /* 0x000fda0003f45270 */
[----:B------:R-:W-:Y:S05]  /*1a220*/  @!P2 BRA `(.L_x_5154) ;  /* 0x000000000004a947 */ /* 0x000fea0003800000 */
[----:B------:R-:W-:Y:S01]  /*1a230*/  BPT.TRAP 0x1 ;  /* 0x000000040000795c */ /* 0x000fe20000300000 */
.L_x_5154:
[----:B0-----:R-:W2:Y:S04]  /*1a240*/  LDL R3, [R1+0xc] ;  /* 0x00000c0001037983 */ /* 0x001ea80000100800 */
[----:B------:R-:W3:Y:S01]  /*1a250*/  LDL.LU R7, [R1+0x18] ;  /* 0x0000180001077983 */ /* 0x000ee20000300800 */
[----:B------:R-:W-:-:S04]  /*1a260*/  VIADD R2, R0, 0x22840 ;  /* 0x0002284000027836 */ /* 0x000fc80000000000 */
[C---:B--2---:R-:W-:Y:S01]  /*1a270*/  IMAD R6, R3.reuse, 0x8, R2 ;  /* 0x0000000803067824 */ /* 0x044fe200078e0202 */
[----:B------:R-:W-:Y:S02]  /*1a280*/  IADD3 R3, R3, 0x1, RZ ;  /* 0x0000000103037810 */ /* 0x000fe40007ffe0ff */
[----:B---3--:R-:W-:Y:S02]  /*1a290*/  SHF.L.U32 R5, R7, 0x1f, RZ ;  /* 0x0000001f07057819 */ /* 0x008fe400000006ff */
[C---:B------:R-:W-:Y:S02]  /*1a2a0*/  ISETP.NE.AND P1, PT, R3.reuse, 0x2, PT ;  /* 0x000000020300780c */ /* 0x040fe40003f25270 */
[----:B------:R-:W0:Y:S02]  /*1a2b0*/  SYNCS.PHASECHK.TRANS64.TRYWAIT P0, [R6+URZ], R5 ;  /* 0x00000005060075a7 */ /* 0x000e24000800017f */
[----:B------:R-:W-:Y:S02]  /*1a2c0*/  SEL R4, RZ, 0x1, P1 ;  /* 0x00000001ff047807 */ /* 0x000fe40000800000 */
[----:B------:R-:W-:-:S02]  /*1a2d0*/  SEL R3, R3, RZ, P1 ;  /* 0x000000ff03037207 */ /* 0x000fc40000800000 */
[----:B------:R-:W-:-:S03]  /*1a2e0*/  LOP3.LUT R4, R7, R4, RZ, 0x3c, !PT ;  /* 0x0000000407047212 */ /* 0x000fc600078e3cff */
[----:B------:R-:W-:Y:S01]  /*1a2f0*/  IMAD R7, R3, 0x8, R2 ;  /* 0x0000000803077824 */ /* 0x000fe200078e0202 */
[----:B------:R-:W-:Y:S01]  /*1a300*/  SHF.L.U32 R2, R4, 0x1f, RZ ;  /* 0x0000001f04027819 */ /* 0x000fe200000006ff */
[----:B0-----:R-:W-:Y:S06]  /*1a310*/  @!P0 BRA `(.L_x_5155) ;  /* 0x0000003000048947 */ /* 0x001fec0003800000 */
.L_x_5280:
[----:B------:R-:W1:Y:S02]  /*1a320*/  SYNCS.PHASECHK.TRANS64.TRYWAIT P0, [R7+URZ], R2 ;  /* 0x00000002070075a7 */ /* 0x000e64000800017f */
[----:B-1----:R-:W-:Y:S05]  /*1a330*/  @!P0 BRA `(.L_x_5156) ;  /* 0x0000003000108947 */ /* 0x002fea0003800000 */
.L_x_5281:
[----:B------:R-:W-:Y:S05]  /*1a340*/  @!P2 BRA `(.L_x_5157) ;  /* 0x000000000004a947 */ /* 0x000fea0003800000 */
[----:B------:R-:W-:Y:S01]  /*1a350*/  BPT.TRAP 0x1 ;  /* 0x000000040000795c */ /* 0x000fe20000300000 */
.L_x_5157:
[----:B------:R-:W2:Y:S01]  /*1a360*/  LDL.LU R4, [R1+0xc] ;  /* 0x00000c0001047983 */ /* 0x000ea20000300800 */
[----:B------:R-:W-:-:S04]  /*1a370*/  VIADD R0, R0, 0x22860 ;  /* 0x0002286000007836 */ /* 0x000fc80000000000 */
[----:B--2---:R-:W-:-:S04]  /*1a380*/  IMAD R4, R4, 0x8, R0 ;  /* 0x0000000804047824 */ /* 0x004fc800078e0200 */
[----:B------:R-:W2:Y:S02]  /*1a390*/  SYNCS.PHASECHK.TRANS64.TRYWAIT P0, [R4+URZ], R5 ;  /* 0x00000005040075a7 */ /* 0x000ea4000800017f */
[----:B--2---:R-:W-:Y:S05]  /*1a3a0*/  @!P0 BRA `(.L_x_5158) ;  /* 0x0000003000088947 */ /* 0x004fea0003800000 */
.L_x_5282:
[----:B------:R-:W-:-:S07]  /*1a3b0*/  IMAD R3, R3, 0x8, R0 ;  /* 0x0000000803037824 */ /* 0x000fce00078e0200 */
.L_x_5159:
[----:B---3--:R3:W4:Y:S02]  /*1a3c0*/  SYNCS.PHASECHK.TRANS64.TRYWAIT P0, [R3+URZ], R2 ;  /* 0x00000002030075a7 */ /* 0x008724000800017f */
[----:B----4-:R-:W-:Y:S05]  /*1a3d0*/  @!P0 NANOSLEEP.SYNCS 0x989680 ;  /* 0x009896800000895d */ /* 0x010fea0003900000 */
[----:B------:R-:W4:Y:S02]  /*1a3e0*/  @!P0 SYNCS.PHASECHK.TRANS64 P0, [R3+URZ], R2 ;  /* 0x00000002030085a7 */ /* 0x000f24000800007f */
[----:B----4-:R-:W-:Y:S05]  /*1a3f0*/  @!P0 BRA `(.L_x_5159) ;  /* 0xfffffffc00f08947 */ /* 0x010fea000383ffff */
.L_x_4852:
[----:B------:R-:W-:Y:S05]  /*1a400*/  BSYNC B9 ;  /* 0x0000000000097941 */ /* 0x000fea0003800000 */
.L_x_4849:
[----:B------:R-:W-:Y:S05]  /*1a410*/  EXIT ;  /* 0x000000000000794d */ /* 0x000fea0003800000 */
.L_x_4870:
[----:B0-----:R0:W1:Y:S02]  /*1a420*/  SYNCS.PHASECHK.TRANS64.TRYWAIT P6, [R96+URZ+0x22890], R107 ;  /* 0x0228906b600075a7 */ /* 0x00106400080c017f */
[----:B-1----:R-:W-:Y:S05]  /*1a430*/  @!P6 NANOSLEEP.SYNCS 0x989680 ;  /* 0x009896800000e95d */ /* 0x002fea0003900000 */
[----:B------:R-:W1:Y:S02]  /*1a440*/  @!P6 SYNCS.PHASECHK.TRANS64 P6, [R96+URZ+0x22890], R107 ;  /* 0x0228906b6000e5a7 */ /* 0x000e6400080c007f */
[----:B-1----:R-:W-:Y:S05]  /*1a450*/  @!P6 BRA `(.L_x_4870) ;  /* 0xfffffffc00f0e947 */ /* 0x002fea000383ffff */
[----:B------:R-:W-:Y:S05]  /*1a460*/  BRA `(.L_x_5160) ;  /* 0xfffffe8400fc7947 */ /* 0x000fea000383ffff */
.L_x_4888:
[----:B0-----:R0:W1:Y:S02]  /*1a470*/  SYNCS.PHASECHK.TRANS64.TRYWAIT P5, [R96+URZ+0x22890], R107 ;  /* 0x0228906b600075a7 */ /* 0x00106400080a017f */
[----:B-1----:R-:W-:Y:S05]  /*1a480*/  @!P5 NANOSLEEP.SYNCS 0x989680 ;  /* 0x009896800000d95d */ /* 0x002fea0003900000 */
[----:B------:R-:W1:Y:S02]  /*1a490*/  @!P5 SYNCS.PHASECHK.TRANS64 P5, [R96+URZ+0x22890], R107 ;  /* 0x0228906b6000d5a7 */ /* 0x000e6400080a007f */
[----:B-1----:R-:W-:Y:S05]  /*1a4a0*/  @!P5 BRA `(.L_x_4888) ;  /* 0xfffffffc00f0d947 */ /* 0x002fea000383ffff */
[----:B------:R-:W-:Y:S05]  /*1a4b0*/  BRA `(.L_x_5161) ;  /* 0xfffffe9800447947 */ /* 0x000fea000383ffff */
.L_x_4897:
[----:B0-----:R0:W1:Y:S02]  /*1a4c0*/  SYNCS.PHASECHK.TRANS64.TRYWAIT P4, [R96+URZ+0x22890], R107 ;  /* 0x0228906b600075a7 */ /* 0x001064000808017f */
[----:B-1----:R-:W-:Y:S05]  /*1a4d0*/  @!P4 NANOSLEEP.SYNCS 0x989680 ;  /* 0x009896800000c95d */ /* 0x002fea0003900000 */
[----:B------:R-:W1:Y:S02]  /*1a4e0*/  @!P4 SYNCS.PHASECHK.TRANS64 P4, [R96+URZ+0x22890], R107 ;  /* 0x0228906b6000c5a7 */ /* 0x000e64000808007f */
[----:B-1----:R-:W-:Y:S05]  /*1a4f0*/  @!P4 BRA `(.L_x_4897) ;  /* 0xfffffffc00f0c947 */ /* 0x002fea000383ffff */
[----:B------:R-:W-:Y:S05]  /*1a500*/  BRA `(.L_x_5162) ;  /* 0xfffffea800387947 */ /* 0x000fea000383ffff */
.L_x_4903:
[----:B-1----:R1:W2:Y:S02]  /*1a510*/  SYNCS.PHASECHK.TRANS64.TRYWAIT P3, [R96+URZ+0x228b0], R107 ;  /* 0x0228b06b600075a7 */ /* 0x0022a4000806017f */
[----:B--2---:R-:W-:Y:S05]  /*1a520*/  @!P3 NANOSLEEP.SYNCS 0x989680 ;  /* 0x009896800000b95d */ /* 0x004fea0003900000 */
[----:B------:R-:W2:Y:S02]  /*1a530*/  @!P3 SYNCS.PHASECHK.TRANS64 P3, [R96+URZ+0x228b0], R107 ;  /* 0x0228b06b6000b5a7 */ /* 0x000ea4000806007f */
[----:B--2---:R-:W-:Y:S05]  /*1a540*/  @!P3 BRA `(.L_x_4903) ;  /* 0xfffffffc00f0b947 */ /* 0x004fea000383ffff */
[----:B------:R-:W-:Y:S05]  /*1a550*/  BRA `(.L_x_5163) ;  /* 0xfffffea800c87947 */ /* 0x000fea000383ffff */
.L_x_4911:
[----:B------:R-:W0:Y:S01]  /*1a560*/  S2R R8, SR_TID.X ;  /* 0x0000000000087919 */ /* 0x000e220000002100 */
[----:B------:R-:W-:Y:S01]  /*1a570*/  BSSY B0, `(.L_x_5164) ;  /* 0x000000c000007945 */ /* 0x000fe20003800000 */
[----:B------:R-:W-:Y:S02]  /*1a580*/  IMAD.MOV.U32 R12, RZ, RZ, RZ ;  /* 0x000000ffff0c7224 */ /* 0x000fe400078e00ff */
[----:B------:R-:W-:Y:S02]  /*1a590*/  IMAD.MOV.U32 R11, RZ, RZ, 0x1f ;  /* 0x0000001fff0b7424 */ /* 0x000fe400078e00ff */
[----:B------:R-:W-:Y:S02]  /*1a5a0*/  IMAD.MOV.U32 R15, RZ, RZ, -0x1 ;  /* 0xffffffffff0f7424 */ /* 0x000fe400078e00ff */
[----:B0-----:R-:W-:-:S05]  /*1a5b0*/  VIADD R8, R8, 0xffffff80 ;  /* 0xffffff8008087836 */ /* 0x001fca0000000000 */
[----:B------:R-:W-:-:S04]  /*1a5c0*/  SHF.R.S32.HI R5, RZ, 0x1f, R8 ;  /* 0x0000001fff057819 */ /* 0x000fc80000011408 */
[----:B------:R-:W-:-:S04]  /*1a5d0*/  LEA.HI R5, R5, R8, RZ, 0x7 ;  /* 0x0000000805057211 */ /* 0x000fc800078f38ff */
[----:B------:R-:W-:-:S05]  /*1a5e0*/  SHF.R.S32.HI R5, RZ, 0x7, R5 ;  /* 0x00000007ff057819 */ /* 0x000fca0000011405 */
[----:B------:R-:W-:-:S07]  /*1a5f0*/  IMAD.MOV.U32 R13, RZ, RZ, R5 ;  /* 0x000000ffff0d7224 */ /* 0x000fce00078e0005 */
[----:B-----5:R-:W-:Y:S05]  /*1a600*/  WARPSYNC.COLLECTIVE R15, `(.L_x_5165) ;  /* 0x000000000f087348 */ /* 0x020fea0003c00000 */
[----:B------:R0:W1:Y:S02]  /*1a610*/  SHFL.IDX P6, R14, R13, R12, R11 ;  /* 0x0000000c0d0e7389 */ /* 0x00006400000c000b */
[----:B01---5:R-:W-:Y:S01]  /*1a620*/  ENDCOLLECTIVE ;  /* 0x000000000000791b */ /* 0x023fe20003800000 */
.L_x_5165:
[----:B------:R-:W-:Y:S05]  /*1a630*/  BSYNC B0 ;  /* 0x0000000000007941 */ /* 0x000fea0003800000 */
.L_x_5164:
[----:B------:R-:W-:Y:S05]  /*1a640*/  BRA `(.L_x_5166) ;  /* 0xfffffeb4009c7947 */ /* 0x000fea000383ffff */
.L_x_4923:
        /* <DEDUP_REMOVED lines=8> */
.L_x_5168:
[----:B------:R-:W-:Y:S05]  /*1a6d0*/  BSYNC B1 ;  /* 0x0000000000017941 */ /* 0x000fea0003800000 */
.L_x_5167:
        /* <DEDUP_REMOVED lines=8> */
.L_x_5169:
[----:B------:R-:W-:Y:S02]  /*1a760*/  IMAD.MOV.U32 R13, RZ, RZ, R8 ;  /* 0x000000ffff0d7224 */ /* 0x000fe400078e0008 */
[----:B------:R-:W-:-:S07]  /*1a770*/  IMAD.MOV.U32 R0, RZ, RZ, R14 ;  /* 0x000000ffff007224 */ /* 0x000fce00078e000e */
[----:B------:R-:W-:Y:S05]  /*1a780*/  WARPSYNC.COLLECTIVE R15, `(.L_x_5170) ;  /* 0x000000000f087348 */ /* 0x000fea0003c00000 */
[----:B------:R0:W1:Y:S02]  /*1a790*/  SHFL.IDX P6, R14, R13, R12, R11 ;  /* 0x0000000c0d0e7389 */ /* 0x00006400000c000b */
[----:B01----:R-:W-:Y:S01]  /*1a7a0*/  ENDCOLLECTIVE ;  /* 0x000000000000791b */ /* 0x003fe20003800000 */
.L_x_5170:
[----:B------:R-:W-:Y:S02]  /*1a7b0*/  IMAD.MOV.U32 R13, RZ, RZ, R7 ;  /* 0x000000ffff0d7224 */ /* 0x000fe400078e0007 */
[----:B------:R-:W-:-:S07]  /*1a7c0*/  IMAD.MOV.U32 R5, RZ, RZ, R14 ;  /* 0x000000ffff057224 */ /* 0x000fce00078e000e */
[----:B------:R-:W-:Y:S05]  /*1a7d0*/  WARPSYNC.COLLECTIVE R15, `(.L_x_5171) ;  /* 0x000000000f087348 */ /* 0x000fea0003c00000 */
[----:B------:R0:W1:Y:S02]  /*1a7e0*/  SHFL.IDX P6, R14, R13, R12, R11 ;  /* 0x0000000c0d0e7389 */ /* 0x00006400000c000b */
[----:B01----:R-:W-:Y:S01]  /*1a7f0*/  ENDCOLLECTIVE ;  /* 0x000000000000791b */ /* 0x003fe20003800000 */
.L_x_5171:
[----:B------:R-:W-:Y:S05]  /*1a800*/  BRA `(.L_x_5172) ;  /* 0xfffffeb800f87947 */ /* 0x000fea000383ffff */
.L_x_4926:
[----:B------:R-:W-:Y:S01]  /*1a810*/  BSSY B1, `(.L_x_5173) ;  /* 0x0000008000017945 */ /* 0x000fe20003800000 */
[----:B------:R-:W-:Y:S01]  /*1a820*/  MOV R13, R6 ;  /* 0x00000006000d7202 */ /* 0x000fe20000000f00 */
[----:B------:R-:W-:Y:S02]  /*1a830*/  IMAD.MOV.U32 R12, RZ, RZ, 0x1 ;  /* 0x00000001ff0c7424 */ /* 0x000fe400078e00ff */
[----:B------:R-:W-:Y:S02]  /*1a840*/  IMAD.MOV.U32 R11, RZ, RZ, 0x1c1f ;  /* 0x00001c1fff0b7424 */ /* 0x000fe400078e00ff */
[----:B------:R-:W-:-:S07]  /*1a850*/  IMAD.MOV.U32 R15, RZ, RZ, -0x1 ;  /* 0xffffffffff0f7424 */ /* 0x000fce00078e00ff */
[----:B0---4-:R-:W-:Y:S05]  /*1a860*/  WARPSYNC.COLLECTIVE R15, `(.L_x_5174) ;  /* 0x000000000f087348 */ /* 0x011fea0003c00000 */
[----:B----4-:R1:W2:Y:S02]  /*1a870*/  SHFL.IDX P6, R14, R13, R12, R11 ;  /* 0x0000000c0d0e7389 */ /* 0x0102a400000c000b */
[----:B012---:R-:W-:Y:S01]  /*1a880*/  ENDCOLLECTIVE ;  /* 0x000000000000791b */ /* 0x007fe20003800000 */
.L_x_5174:
[----:B------:R-:W-:Y:S05]  /*1a890*/  BSYNC B1 ;  /* 0x0000000000017941 */ /* 0x000fea0003800000 */
.L_x_5173:
        /* <DEDUP_REMOVED lines=8> */
.L_x_5175:
[----:B------:R-:W-:Y:S02]  /*1a920*/  IMAD.MOV.U32 R13, RZ, RZ, R8 ;  /* 0x000000ffff0d7224 */ /* 0x000fe400078e0008 */
[----:B------:R-:W-:-:S07]  /*1a930*/  IMAD.MOV.U32 R0, RZ, RZ, R14 ;  /* 0x000000ffff007224 */ /* 0x000fce00078e000e */
[----:B------:R-:W-:Y:S05]  /*1a940*/  WARPSYNC.COLLECTIVE R15, `(.L_x_5176) ;  /* 0x000000000f087348 */ /* 0x000fea0003c00000 */
[----:B------:R0:W1:Y:S02]  /*1a950*/  SHFL.IDX P6, R14, R13, R12, R11 ;  /* 0x0000000c0d0e7389 */ /* 0x00006400000c000b */
[----:B01----:R-:W-:Y:S01]  /*1a960*/  ENDCOLLECTIVE ;  /* 0x000000000000791b */ /* 0x003fe20003800000 */
.L_x_5176:
[----:B------:R-:W-:Y:S02]  /*1a970*/  IMAD.MOV.U32 R13, RZ, RZ, R7 ;  /* 0x000000ffff0d7224 */ /* 0x000fe400078e0007 */
[----:B------:R-:W-:-:S07]  /*1a980*/  IMAD.MOV.U32 R5, RZ, RZ, R14 ;  /* 0x000000ffff057224 */ /* 0x000fce00078e000e */
[----:B------:R-:W-:Y:S05]  /*1a990*/  WARPSYNC.COLLECTIVE R15, `(.L_x_5177) ;  /* 0x000000000f087348 */ /* 0x000fea0003c00000 */
[----:B------:R0:W1:Y:S02]  /*1a9a0*/  SHFL.IDX P6, R14, R13, R12, R11 ;  /* 0x0000000c0d0e7389 */ /* 0x00006400000c000b */
[----:B01----:R-:W-:Y:S01]  /*1a9b0*/  ENDCOLLECTIVE ;  /* 0x000000000000791b */ /* 0x003fe20003800000 */
.L_x_5177:
[----:B------:R-:W-:Y:S05]  /*1a9c0*/  BRA `(.L_x_5178) ;  /* 0xfffffebc005c7947 */ /* 0x000fea000383ffff */
.L_x_4930:
[----:B0-----:R0:W1:Y:S02]  /*1a9d0*/  SYNCS.PHASECHK.TRANS64.TRYWAIT P0, [R18+URZ+0x22800], R35 ;  /* 0x02280023120075a7 */ /* 0x001064000800017f */
[----:B-1----:R-:W-:Y:S05]  /*1a9e0*/  @!P0 NANOSLEEP.SYNCS 0x989680 ;  /* 0x009896800000895d */ /* 0x002fea0003900000 */
[----:B------:R-:W1:Y:S02]  /*1a9f0*/  @!P0 SYNCS.PHASECHK.TRANS64 P0, [R18+URZ+0x22800], R35 ;  /* 0x02280023120085a7 */ /* 0x000e64000800007f */
[----:B-1----:R-:W-:Y:S05]  /*1aa00*/  @!P0 BRA `(.L_x_4930) ;  /* 0xfffffffc00f08947 */ /* 0x002fea000383ffff */
[----:B------:R-:W-:Y:S05]  /*1aa10*/  BRA `(.L_x_5179) ;  /* 0xfffffec000487947 */ /* 0x000fea000383ffff */
.L_x_4938:
        /* <DEDUP_REMOVED lines=9> */
.L_x_5181:
[----:B------:R-:W-:Y:S05]  /*1aab0*/  BSYNC B1 ;  /* 0x0000000000017941 */ /* 0x000fea0003800000 */
.L_x_5180:
        /* <DEDUP_REMOVED lines=10> */
.L_x_5182:
[----:B------:R-:W-:Y:S02]  /*1ab60*/  ISETP.GE.OR P1, PT, R34, R33, P0 ;  /* 0x000000212200720c */ /* 0x000fe40000726670 */
[----:B------:R-:W-:-:S11]  /*1ab70*/  MOV R13, R29 ;  /* 0x0000001d000d7202 */ /* 0x000fd60000000f00 */
[C---:B------:R-:W-:Y:S01]  /*1ab80*/  @!P1 IMAD.SHL.U32 R9, R16.reuse, 0x2, RZ ;  /* 0x0000000210099824 */ /* 0x040fe200078e00ff */
[----:B------:R-:W-:Y:S01]  /*1ab90*/  @!P1 SHF.L.U64.HI R21, R16, 0x1, R17 ;  /* 0x0000000110159819 */ /* 0x000fe20000010211 */
[----:B------:R-:W-:-:S07]  /*1aba0*/  IMAD.MOV.U32 R3, RZ, RZ, R14 ;  /* 0x000000ffff037224 */ /* 0x000fce00078e000e */
[----:B------:R-:W-:Y:S05]  /*1abb0*/  WARPSYNC.COLLECTIVE R15, `(.L_x_5183) ;  /* 0x000000000f087348 */ /* 0x000fea0003c00000 */
[----:B------:R0:W1:Y:S02]  /*1abc0*/  SHFL.IDX P6, R14, R13, R12, R11 ;  /* 0x0000000c0d0e7389 */ /* 0x00006400000c000b */
[----:B01----:R-:W-:Y:S01]  /*1abd0*/  ENDCOLLECTIVE ;  /* 0x000000000000791b */ /* 0x003fe20003800000 */
.L_x_5183:
        /* <DEDUP_REMOVED lines=8> */
.L_x_5184:
        /* <DEDUP_REMOVED lines=10> */
.L_x_5185:
[----:B------:R-:W-:Y:S01]  /*1ad00*/  CS2R R40, SRZ ;  /* 0x0000000000287805 */ /* 0x000fe2000001ff00 */
[----:B------:R-:W-:Y:S01]  /*1ad10*/  IMAD.MOV.U32 R13, RZ, RZ, R10 ;  /* 0x000000ffff0d7224 */ /* 0x000fe200078e000a */
[----:B------:R-:W-:Y:S01]  /*1ad20*/  CS2R R38, SRZ ;  /* 0x0000000000267805 */ /* 0x000fe2000001ff00 */
[----:B------:R-:W-:-:S04]  /*1ad30*/  @!P1 IMAD.MOV.U32 R40, RZ, RZ, R4 ;  /* 0x000000ffff289224 */ /* 0x000fc800078e0004 */
[----:B------:R-:W-:-:S05]  /*1ad40*/  IMAD.MOV.U32 R0, RZ, RZ, R40 ;  /* 0x000000ffff007224 */ /* 0x000fca00078e0028 */
[----:B------:R-:W-:Y:S01]  /*1ad50*/  PRMT R48, R48, 0x5410, R0 ;  /* 0x0000541030307816 */ /* 0x000fe20000000000 */
[----:B------:R-:W-:-:S07]  /*1ad60*/  IMAD.MOV.U32 R0, RZ, RZ, R14 ;  /* 0x000000ffff007224 */ /* 0x000fce00078e000e */
[----:B------:R-:W-:Y:S05]  /*1ad70*/  WARPSYNC.COLLECTIVE R15, `(.L_x_5186) ;  /* 0x000000000f087348 */ /* 0x000fea0003c00000 */
[----:B------:R0:W1:Y:S02]  /*1ad80*/  SHFL.IDX P6, R14, R13, R12, R11 ;  /* 0x0000000c0d0e7389 */ /* 0x00006400000c000b */
[----:B01----:R-:W-:Y:S01]  /*1ad90*/  ENDCOLLECTIVE ;  /* 0x000000000000791b */ /* 0x003fe20003800000 */
.L_x_5186:
[----:B------:R-:W-:-:S04]  /*1ada0*/  @!P1 IMAD.MOV.U32 R41, RZ, RZ, R5 ;  /* 0x000000ffff299224 */ /* 0x000fc800078e0005 */
[----:B------:R-:W-:-:S05]  /*1adb0*/  IMAD.MOV.U32 R3, RZ, RZ, R41 ;  /* 0x000000ffff037224 */ /* 0x000fca00078e0029 */
[----:B------:R-:W-:Y:S01]  /*1adc0*/  PRMT R37, R37, 0x5410, R3 ;  /* 0x0000541025257816 */ /* 0x000fe20000000003 */
[----:B------:R-:W-:Y:S02]  /*1add0*/  IMAD.MOV.U32 R13, RZ, RZ, R29 ;  /* 0x000000ffff0d7224 */ /* 0x000fe400078e001d */
[----:B------:R-:W-:-:S07]  /*1ade0*/  IMAD.MOV.U32 R3, RZ, RZ, R14 ;  /* 0x000000ffff037224 */ /* 0x000fce00078e000e */
[----:B------:R-:W-:Y:S05]  /*1adf0*/  WARPSYNC.COLLECTIVE R15, `(.L_x_5187) ;  /* 0x000000000f087348 */ /* 0x000fea0003c00000 */
[----:B------:R0:W1:Y:S02]  /*1ae00*/  SHFL.IDX P6, R14, R13, R12, R11 ;  /* 0x0000000c0d0e7389 */ /* 0x00006400000c000b */
[----:B01----:R-:W-:Y:S01]  /*1ae10*/  ENDCOLLECTIVE ;  /* 0x000000000000791b */ /* 0x003fe20003800000 */
.L_x_5187:
[----:B------:R-:W-:Y:S02]  /*1ae20*/  @!P1 IMAD.MOV.U32 R38, RZ, RZ, R6 ;  /* 0x000000ffff269224 */ /* 0x000fe400078e0006 */
[----:B------:R-:W-:Y:S01]  /*1ae30*/  @!P1 IMAD.MOV.U32 R39, RZ, RZ, R7 ;  /* 0x000000ffff279224 */ /* 0x000fe200078e0007 */
[----:B------:R-:W-:Y:S01]  /*1ae40*/  CS2R R6, SRZ ;  /* 0x0000000000067805 */ /* 0x000fe2000001ff00 */
[----:B------:R-:W-:Y:S01]  /*1ae50*/  IMAD.MOV.U32 R10, RZ, RZ, R38 ;  /* 0x000000ffff0a7224 */ /* 0x000fe200078e0026 */
[----:B------:R-:W-:Y:S02]  /*1ae60*/  CS2R R4, SRZ ;  /* 0x0000000000047805 */ /* 0x000fe4000001ff00 */
[----:B------:R-:W-:Y:S01]  /*1ae70*/  MOV R21, R39 ;  /* 0x0000002700157202 */ /* 0x000fe20000000f00 */
[----:B------:R-:W-:Y:S02]  /*1ae80*/  @!P1 IMAD.MOV.U32 R6, RZ, RZ, R24 ;  /* 0x000000ffff069224 */ /* 0x000fe400078e0018 */
[----:B------:R-:W-:-:S02]  /*1ae90*/  IMAD.MOV.U32 R13, RZ, RZ, R28 ;  /* 0x000000ffff0d7224 */ /* 0x000fc400078e001c */
[----:B------:R-:W-:Y:S02]  /*1aea0*/  @!P1 IMAD.MOV.U32 R7, RZ, RZ, R25 ;  /* 0x000000ffff079224 */ /* 0x000fe400078e0019 */
        /* <DEDUP_REMOVED lines=8> */
.L_x_5188:
[----:B------:R-:W-:Y:S02]  /*1af30*/  PRMT R48, R10, 0x7610, R48 ;  /* 0x000076100a307816 */ /* 0x000fe40000000030 */
[----:B------:R-:W-:Y:S01]  /*1af40*/  CS2R R24, SRZ ;  /* 0x0000000000187805 */ /* 0x000fe2000001ff00 */
[----:B------:R-:W-:Y:S02]  /*1af50*/  IMAD.MOV.U32 R11, RZ, RZ, R7 ;  /* 0x000000ffff0b7224 */ /* 0x000fe400078e0007 */
[----:B------:R-:W-:Y:S02]  /*1af60*/  IMAD.MOV.U32 R12, RZ, RZ, R4 ;  /* 0x000000ffff0c7224 */ /* 0x000fe400078e0004 */
[----:B------:R-:W-:Y:S01]  /*1af70*/  IMAD.MOV.U32 R13, RZ, RZ, R5 ;  /* 0x000000ffff0d7224 */ /* 0x000fe200078e0005 */
[----:B------:R-:W-:Y:S02]  /*1af80*/  PRMT R37, R11, 0x7610, R37 ;  /* 0x000076100b257816 */ /* 0x000fe40000000025 */
[----:B------:R-:W-:-:S02]  /*1af90*/  PRMT R52, R12, 0x7610, R52 ;  /* 0x000076100c347816 */ /* 0x000fc40000000034 */
[----:B------:R-:W-:Y:S01]  /*1afa0*/  PRMT R42, R13, 0x7610, R42 ;  /* 0x000076100d2a7816 */ /* 0x000fe2000000002a */
[----:B------:R-:W-:Y:S06]  /*1afb0*/  BRA `(.L_x_5189) ;  /* 0xfffffecc00187947 */ /* 0x000fec000383ffff */
.L_x_4942:
[----:B-1----:R1:W2:Y:S02]  /*1afc0*/  SYNCS.PHASECHK.TRANS64.TRYWAIT P1, [R18+URZ+0x22800], R11 ;  /* 0x0228000b120075a7 */ /* 0x0022a4000802017f */
[----:B--2---:R-:W-:Y:S05]  /*1afd0*/  @!P1 NANOSLEEP.SYNCS 0x989680 ;  /* 0x009896800000995d */ /* 0x004fea0003900000 */
[----:B------:R-:W2:Y:S02]  /*1afe0*/  @!P1 SYNCS.PHASECHK.TRANS64 P1, [R18+URZ+0x22800], R11 ;  /* 0x0228000b120095a7 */ /* 0x000ea4000802007f */
[----:B--2---:R-:W-:Y:S05]  /*1aff0*/  @!P1 BRA `(.L_x_4942) ;  /* 0xfffffffc00f09947 */ /* 0x004fea000383ffff */
[----:B------:R-:W-:Y:S05]  /*1b000*/  BRA `(.L_x_5190) ;  /* 0xfffffecc00ac7947 */ /* 0x000fea000383ffff */
.L_x_4948:
[----:B0-----:R0:W3:Y:S02]  /*1b010*/  SYNCS.PHASECHK.TRANS64.TRYWAIT P2, [R21+URZ+0x22830], R72 ;  /* 0x02283048150075a7 */ /* 0x0010e4000804017f */
[----:B---3--:R-:W-:Y:S05]  /*1b020*/  @!P2 NANOSLEEP.SYNCS 0x989680 ;  /* 0x009896800000a95d */ /* 0x008fea0003900000 */
[----:B------:R-:W3:Y:S02]  /*1b030*/  @!P2 SYNCS.PHASECHK.TRANS64 P2, [R21+URZ+0x22830], R72 ;  /* 0x022830481500a5a7 */ /* 0x000ee4000804007f */
[----:B---3--:R-:W-:Y:S05]  /*1b040*/  @!P2 BRA `(.L_x_4948) ;  /* 0xfffffffc00f0a947 */ /* 0x008fea000383ffff */
[----:B------:R-:W-:Y:S05]  /*1b050*/  BRA `(.L_x_4947) ;  /* 0xfffffedc00147947 */ /* 0x000fea000383ffff */
.L_x_4953:
[----:B-1----:R1:W2:Y:S02]  /*1b060*/  SYNCS.PHASECHK.TRANS64.TRYWAIT P2, [R21+URZ+0x22850], R72 ;  /* 0x02285048150075a7 */ /* 0x0022a4000804017f */
[----:B--2---:R-:W-:Y:S05]  /*1b070*/  @!P2 NANOSLEEP.SYNCS 0x989680 ;  /* 0x009896800000a95d */ /* 0x004fea0003900000 */
[----:B------:R-:W2:Y:S02]  /*1b080*/  @!P2 SYNCS.PHASECHK.TRANS64 P2, [R21+URZ+0x22850], R72 ;  /* 0x022850481500a5a7 */ /* 0x000ea4000804007f */
[----:B--2---:R-:W-:Y:S05]  /*1b090*/  @!P2 BRA `(.L_x_4953) ;  /* 0xfffffffc00f0a947 */ /* 0x004fea000383ffff */
[----:B------:R-:W-:Y:S05]  /*1b0a0*/  BRA `(.L_x_4952) ;  /* 0xfffffef400547947 */ /* 0x000fea000383ffff */
.L_x_4958:
[----:B-1----:R1:W2:Y:S02]  /*1b0b0*/  SYNCS.PHASECHK.TRANS64.TRYWAIT P2, [R201+URZ+0x22830], R202 ;  /* 0x022830cac90075a7 */ /* 0x0022a4000804017f */
[----:B--2---:R-:W-:Y:S05]  /*1b0c0*/  @!P2 NANOSLEEP.SYNCS 0x989680 ;  /* 0x009896800000a95d */ /* 0x004fea0003900000 */
[----:B------:R-:W2:Y:S02]  /*1b0d0*/  @!P2 SYNCS.PHASECHK.TRANS64 P2, [R201+URZ+0x22830], R202 ;  /* 0x022830cac900a5a7 */ /* 0x000ea4000804007f */
[----:B--2---:R-:W-:Y:S05]  /*1b0e0*/  @!P2 BRA `(.L_x_4958) ;  /* 0xfffffffc00f0a947 */ /* 0x004fea000383ffff */
[----:B------:R-:W-:Y:S05]  /*1b0f0*/  BRA `(.L_x_4957) ;  /* 0xfffffef800c87947 */ /* 0x000fea000383ffff */
.L_x_4963:
[----:B-1----:R1:W2:Y:S02]  /*1b100*/  SYNCS.PHASECHK.TRANS64.TRYWAIT P2, [R201+URZ+0x22850], R202 ;  /* 0x022850cac90075a7 */ /* 0x0022a4000804017f */
[----:B--2---:R-:W-:Y:S05]  /*1b110*/  @!P2 NANOSLEEP.SYNCS 0x989680 ;  /* 0x009896800000a95d */ /* 0x004fea0003900000 */
[----:B------:R-:W2:Y:S02]  /*1b120*/  @!P2 SYNCS.PHASECHK.TRANS64 P2, [R201+URZ+0x22850], R202 ;  /* 0x022850cac900a5a7 */ /* 0x000ea4000804007f */
[----:B--2---:R-:W-:Y:S05]  /*1b130*/  @!P2 BRA `(.L_x_4963) ;  /* 0xfffffffc00f0a947 */ /* 0x004fea000383ffff */
[----:B------:R-:W-:Y:S05]  /*1b140*/  BRA `(.L_x_4962) ;  /* 0xffffff1c00307947 */ /* 0x000fea000383ffff */
.L_x_4969:
[----:B-1----:R1:W2:Y:S02]  /*1b150*/  SYNCS.PHASECHK.TRANS64.TRYWAIT P2, [R21+URZ+0x22830], R211 ;  /* 0x022830d3150075a7 */ /* 0x0022a4000804017f */
[----:B--2---:R-:W-:Y:S05]  /*1b160*/  @!P2 NANOSLEEP.SYNCS 0x989680 ;  /* 0x009896800000a95d */ /* 0x004fea0003900000 */
[----:B------:R-:W2:Y:S02]  /*1b170*/  @!P2 SYNCS.PHASECHK.TRANS64 P2, [R21+URZ+0x22830], R211 ;  /* 0x022830d31500a5a7 */ /* 0x000ea4000804007f */
[----:B--2---:R-:W-:Y:S05]  /*1b180*/  @!P2 BRA `(.L_x_4969) ;  /* 0xfffffffc00f0a947 */ /* 0x004fea000383ffff */
[----:B------:R-:W-:Y:S05]  /*1b190*/  BRA `(.L_x_4968) ;  /* 0xffffff2000687947 */ /* 0x000fea000383ffff */
.L_x_4974:
[----:B---3--:R3:W4:Y:S02]  /*1b1a0*/  SYNCS.PHASECHK.TRANS64.TRYWAIT P2, [R21+URZ+0x22850], R211 ;  /* 0x022850d3150075a7 */ /* 0x008724000804017f */
[----:B----4-:R-:W-:Y:S05]  /*1b1b0*/  @!P2 NANOSLEEP.SYNCS 0x989680 ;  /* 0x009896800000a95d */ /* 0x010fea0003900000 */
[----:B------:R-:W4:Y:S02]  /*1b1c0*/  @!P2 SYNCS.PHASECHK.TRANS64 P2, [R21+URZ+0x22850], R211 ;  /* 0x022850d31500a5a7 */ /* 0x000f24000804007f */
[----:B----4-:R-:W-:Y:S05]  /*1b1d0*/  @!P2 BRA `(.L_x_4974) ;  /* 0xfffffffc00f0a947 */ /* 0x010fea000383ffff */
[----:B------:R-:W-:Y:S05]  /*1b1e0*/  BRA `(.L_x_4973) ;  /* 0xffffff3800c47947 */ /* 0x000fea000383ffff */
.L_x_4989:
[----:B------:R-:W-:Y:S02]  /*1b1f0*/  IMAD.MOV.U32 R13, RZ, RZ, R4 ;  /* 0x000000ffff0d7224 */ /* 0x000fe400078e0004 */
[----:B------:R-:W-:Y:S02]  /*1b200*/  IMAD.MOV.U32 R12, RZ, RZ, RZ ;  /* 0x000000ffff0c7224 */ /* 0x000fe400078e00ff */
[----:B------:R-:W-:Y:S02]  /*1b210*/  IMAD.MOV.U32 R11, RZ, RZ, 0x181f ;  /* 0x0000181fff0b7424 */ /* 0x000fe400078e00ff */
[----:B------:R-:W-:-:S07]  /*1b220*/  IMAD.MOV.U32 R15, RZ, RZ, -0x1 ;  /* 0xffffffffff0f7424 */ /* 0x000fce00078e00ff */
[----:B01----:R-:W-:Y:S05]  /*1b230*/  WARPSYNC.COLLECTIVE R15, `(.L_x_5191) ;  /* 0x000000000f087348 */ /* 0x003fea0003c00000 */
[----:B------:R2:W3:Y:S02]  /*1b240*/  SHFL.IDX P6, R14, R13, R12, R11 ;  /* 0x0000000c0d0e7389 */ /* 0x0004e400000c000b */
[----:B0123--:R-:W-:Y:S01]  /*1b250*/  ENDCOLLECTIVE ;  /* 0x000000000000791b */ /* 0x00ffe20003800000 */
.L_x_5191:
[----:B------:R-:W-:Y:S02]  /*1b260*/  IMAD.MOV.U32 R13, RZ, RZ, R3 ;  /* 0x000000ffff0d7224 */ /* 0x000fe400078e0003 */
[----:B------:R-:W-:-:S07]  /*1b270*/  IMAD.MOV.U32 R0, RZ, RZ, R14 ;  /* 0x000000ffff007224 */ /* 0x000fce00078e000e */
[----:B------:R-:W-:Y:S05]  /*1b280*/  WARPSYNC.COLLECTIVE R15, `(.L_x_5192) ;  /* 0x000000000f087348 */ /* 0x000fea0003c00000 */
[----:B------:R0:W1:Y:S02]  /*1b290*/  SHFL.IDX P6, R14, R13, R12, R11 ;  /* 0x0000000c0d0e7389 */ /* 0x00006400000c000b */
[----:B01----:R-:W-:Y:S01]  /*1b2a0*/  ENDCOLLECTIVE ;  /* 0x000000000000791b */ /* 0x003fe20003800000 */
.L_x_5192:
[----:B------:R-:W-:Y:S05]  /*1b2b0*/  BRA `(.L_x_5193) ;  /* 0xffffff6c00c87947 */ /* 0x000fea000383ffff */
.L_x_4992:
        /* <DEDUP_REMOVED lines=8> */
.L_x_5195:
[----:B------:R-:W-:Y:S05]  /*1b340*/  BSYNC B1 ;  /* 0x0000000000017941 */ /* 0x000fea0003800000 */
.L_x_5194:
[----:B------:R-:W-:Y:S01]  /*1b350*/  IMAD.MOV.U32 R13, RZ, RZ, R3 ;  /* 0x000000ffff0d7224 */ /* 0x000fe200078e0003 */
[----:B------:R-:W-:Y:S01]  /*1b360*/  MOV R15, 0xffffffff ;  /* 0xffffffff000f7802 */ /* 0x000fe20000000f00 */
[----:B------:R-:W-:Y:S02]  /*1b370*/  IMAD.MOV.U32 R12, RZ, RZ, 0x1 ;  /* 0x00000001ff0c7424 */ /* 0x000fe400078e00ff */
[----:B------:R-:W-:Y:S02]  /*1b380*/  IMAD.MOV.U32 R11, RZ, RZ, 0x181f ;  /* 0x0000181fff0b7424 */ /* 0x000fe400078e00ff */
[----:B------:R-:W-:-:S07]  /*1b390*/  IMAD.MOV.U32 R0, RZ, RZ, R14 ;  /* 0x000000ffff007224 */ /* 0x000fce00078e000e */
[----:B------:R-:W-:Y:S05]  /*1b3a0*/  WARPSYNC.COLLECTIVE R15, `(.L_x_5196) ;  /* 0x000000000f087348 */ /* 0x000fea0003c00000 */
[----:B------:R0:W1:Y:S02]  /*1b3b0*/  SHFL.IDX P6, R14, R13, R12, R11 ;  /* 0x0000000c0d0e7389 */ /* 0x00006400000c000b */
[----:B01----:R-:W-:Y:S01]  /*1b3c0*/  ENDCOLLECTIVE ;  /* 0x000000000000791b */ /* 0x003fe20003800000 */
.L_x_5196:
[----:B------:R-:W-:Y:S05]  /*1b3d0*/  BRA `(.L_x_5197) ;  /* 0xffffff6c00fc7947 */ /* 0x000fea000383ffff */
.L_x_4995:
        /* <DEDUP_REMOVED lines=8> */
.L_x_5199:
[----:B------:R-:W-:Y:S05]  /*1b460*/  BSYNC B1 ;  /* 0x0000000000017941 */ /* 0x000fea0003800000 */
.L_x_5198:
        /* <DEDUP_REMOVED lines=8> */
.L_x_5200:
[----:B------:R-:W-:Y:S05]  /*1b4f0*/  BRA `(.L_x_5201) ;  /* 0xffffff70002c7947 */ /* 0x000fea000383ffff */
.L_x_4998:
        /* <DEDUP_REMOVED lines=8> */
.L_x_5203:
[----:B------:R-:W-:Y:S05]  /*1b580*/  BSYNC B1 ;  /* 0x0000000000017941 */ /* 0x000fea0003800000 */
.L_x_5202:
        /* <DEDUP_REMOVED lines=8> */
.L_x_5204:
[----:B------:R-:W-:Y:S05]  /*1b610*/  BRA `(.L_x_5205) ;  /* 0xffffff70005c7947 */ /* 0x000fea000383ffff */
.L_x_5015:
[----:B------:R-:W2:Y:S01]  /*1b620*/  S2R R9, SR_TID.X ;  /* 0x0000000000097919 */ /* 0x000ea20000002100 */
[----:B------:R-:W-:Y:S01]  /*1b630*/  BSSY B1, `(.L_x_5206) ;  /* 0x000000a000017945 */ /* 0x000fe20003800000 */
[----:B------:R-:W-:Y:S02]  /*1b640*/  IMAD.MOV.U32 R12, RZ, RZ, RZ ;  /* 0x000000ffff0c7224 */ /* 0x000fe400078e00ff */
[----:B-1----:R-:W-:Y:S02]  /*1b650*/  IMAD.MOV.U32 R11, RZ, RZ, 0x1f ;  /* 0x0000001fff0b7424 */ /* 0x002fe400078e00ff */
[----:B------:R-:W-:Y:S01]  /*1b660*/  IMAD.MOV.U32 R15, RZ, RZ, -0x1 ;  /* 0xffffffffff0f7424 */ /* 0x000fe200078e00ff */
[----:B--2---:R-:W-:-:S04]  /*1b670*/  SHF.R.U32.HI R9, RZ, 0x5, R9 ;  /* 0x00000005ff097819 */ /* 0x004fc80000011609 */
[----:B------:R-:W-:-:S05]  /*1b680*/  LOP3.LUT R9, R9, 0x3, RZ, 0xc0, !PT ;  /* 0x0000000309097812 */ /* 0x000fca00078ec0ff */
[----:B------:R-:W-:-:S07]  /*1b690*/  IMAD.MOV.U32 R13, RZ, RZ, R9 ;  /* 0x000000ffff0d7224 */ /* 0x000fce00078e0009 */
[----:B0-----:R-:W-:Y:S05]  /*1b6a0*/  WARPSYNC.COLLECTIVE R15, `(.L_x_5207) ;  /* 0x000000000f087348 */ /* 0x001fea0003c00000 */
[----:B0-----:R0:W1:Y:S02]  /*1b6b0*/  SHFL.IDX P6, R14, R13, R12, R11 ;  /* 0x0000000c0d0e7389 */ /* 0x00106400000c000b */
[----:B01----:R-:W-:Y:S01]  /*1b6c0*/  ENDCOLLECTIVE ;  /* 0x000000000000791b */ /* 0x003fe20003800000 */
.L_x_5207:
[----:B------:R-:W-:Y:S05]  /*1b6d0*/  BSYNC B1 ;  /* 0x0000000000017941 */ /* 0x000fea0003800000 */
.L_x_5206:
[----:B------:R-:W-:Y:S05]  /*1b6e0*/  BRA `(.L_x_5208) ;  /* 0xffffff8400e47947 */ /* 0x000fea000383ffff */
.L_x_5017:
[----:B------:R-:W-:Y:S01]  /*1b6f0*/  BSSY B1, `(.L_x_5209) ;  /* 0x0000006000017945 */ /* 0x000fe20003800000 */
[----:B------:R-:W-:-:S07]  /*1b700*/  MOV R15, 0xffffffff ;  /* 0xffffffff000f7802 */ /* 0x000fce0000000f00 */
[----:B01----:R-:W-:Y:S05]  /*1b710*/  WARPSYNC.COLLECTIVE R15, `(.L_x_5210) ;  /* 0x000000000f0c7348 */ /* 0x003fea0003c00000 */
[----:B------:R-:W-:Y:S02]  /*1b720*/  ELECT P6, UR62, PT ;  /* 0x00000000003e782f */ /* 0x000fe400038c0000 */
[----:B------:R-:W-:Y:S01]  /*1b730*/  MOV R14, UR62 ;  /* 0x0000003e000e7c02 */ /* 0x000fe20008000f00 */
[----:B01----:R-:W-:Y:S10]  /*1b740*/  ENDCOLLECTIVE ;  /* 0x000000000000791b */ /* 0x003ff40003800000 */
.L_x_5210:
[----:B------:R-:W-:Y:S05]  /*1b750*/  BSYNC B1 ;  /* 0x0000000000017941 */ /* 0x000fea0003800000 */
.L_x_5209:
[----:B------:R-:W-:Y:S05]  /*1b760*/  BRA `(.L_x_5016) ;  /* 0xffffff8400dc7947 */ /* 0x000fea000383ffff */
.L_x_5019:
[----:B0-----:R-:W2:Y:S02]  /*1b770*/  LDL R5, [R1+0x8] ;  /* 0x0000080001057983 */ /* 0x001ea40000100800 */
[----:B--2---:R0:W2:Y:S02]  /*1b780*/  SYNCS.PHASECHK.TRANS64.TRYWAIT P0, [R5+URZ+0x22820], R4 ;  /* 0x02282004050075a7 */ /* 0x0040a4000800017f */
[----:B--2---:R-:W-:Y:S05]  /*1b790*/  @!P0 NANOSLEEP.SYNCS 0x989680 ;  /* 0x009896800000895d */ /* 0x004fea0003900000 */
[----:B------:R-:W2:Y:S02]  /*1b7a0*/  @!P0 SYNCS.PHASECHK.TRANS64 P0, [R5+URZ+0x22820], R4 ;  /* 0x02282004050085a7 */ /* 0x000ea4000800007f */
[----:B--2---:R-:W-:Y:S05]  /*1b7b0*/  @!P0 BRA `(.L_x_5019) ;  /* 0xfffffffc00ec8947 */ /* 0x004fea000383ffff */
[----:B------:R-:W-:Y:S05]  /*1b7c0*/  BRA `(.L_x_5211) ;  /* 0xffffff8400ec7947 */ /* 0x000fea000383ffff */
.L_x_5023:
[----:B0-----:R0:W2:Y:S02]  /*1b7d0*/  SYNCS.PHASECHK.TRANS64.TRYWAIT P0, [R4+URZ+0x228a0], R9 ;  /* 0x0228a009040075a7 */ /* 0x0010a4000800017f */
[----:B--2---:R-:W-:Y:S05]  /*1b7e0*/  @!P0 NANOSLEEP.SYNCS 0x989680 ;  /* 0x009896800000895d */ /* 0x004fea0003900000 */
[----:B------:R-:W2:Y:S02]  /*1b7f0*/  @!P0 SYNCS.PHASECHK.TRANS64 P0, [R4+URZ+0x228a0], R9 ;  /* 0x0228a009040085a7 */ /* 0x000ea4000800007f */
[----:B--2---:R-:W-:Y:S05]  /*1b800*/  @!P0 BRA `(.L_x_5023) ;  /* 0xfffffffc00f08947 */ /* 0x004fea000383ffff */
[----:B------:R-:W-:Y:S05]  /*1b810*/  BRA `(.L_x_5212) ;  /* 0xffffff8800107947 */ /* 0x000fea000383ffff */
.L_x_5028:
[----:B-1----:R1:W2:Y:S02]  /*1b820*/  SYNCS.PHASECHK.TRANS64.TRYWAIT P0, [R4+URZ+0x228c0], R9 ;  /* 0x0228c009040075a7 */ /* 0x0022a4000800017f */
[----:B--2---:R-:W-:Y:S05]  /*1b830*/  @!P0 NANOSLEEP.SYNCS 0x989680 ;  /* 0x009896800000895d */ /* 0x004fea0003900000 */
[----:B------:R-:W2:Y:S02]  /*1b840*/  @!P0 SYNCS.PHASECHK.TRANS64 P0, [R4+URZ+0x228c0], R9 ;  /* 0x0228c009040085a7 */ /* 0x000ea4000800007f */
[----:B--2---:R-:W-:Y:S05]  /*1b850*/  @!P0 BRA `(.L_x_5028) ;  /* 0xfffffffc00f08947 */ /* 0x004fea000383ffff */
[----:B------:R-:W-:Y:S05]  /*1b860*/  BRA `(.L_x_5213) ;  /* 0xffffff8800947947 */ /* 0x000fea000383ffff */
.L_x_5038:
[----:B0-----:R0:W2:Y:S02]  /*1b870*/  SYNCS.PHASECHK.TRANS64.TRYWAIT P1, [R5+URZ+0x228a0], R6 ;  /* 0x0228a006050075a7 */ /* 0x0010a4000802017f */
[----:B--2---:R-:W-:Y:S05]  /*1b880*/  @!P1 NANOSLEEP.SYNCS 0x989680 ;  /* 0x009896800000995d */ /* 0x004fea0003900000 */
[----:B------:R-:W2:Y:S02]  /*1b890*/  @!P1 SYNCS.PHASECHK.TRANS64 P1, [R5+URZ+0x228a0], R6 ;  /* 0x0228a006050095a7 */ /* 0x000ea4000802007f */
[----:B--2---:R-:W-:Y:S05]  /*1b8a0*/  @!P1 BRA `(.L_x_5038) ;  /* 0xfffffffc00f09947 */ /* 0x004fea000383ffff */
[----:B------:R-:W-:Y:S05]  /*1b8b0*/  BRA `(.L_x_5214) ;  /* 0xffffff90002c7947 */ /* 0x000fea000383ffff */
.L_x_5043:
[----:B-1----:R1:W2:Y:S02]  /*1b8c0*/  SYNCS.PHASECHK.TRANS64.TRYWAIT P1, [R5+URZ+0x228c0], R6 ;  /* 0x0228c006050075a7 */ /* 0x0022a4000802017f */
[----:B--2---:R-:W-:Y:S05]  /*1b8d0*/  @!P1 NANOSLEEP.SYNCS 0x989680 ;  /* 0x009896800000995d */ /* 0x004fea0003900000 */
[----:B------:R-:W2:Y:S02]  /*1b8e0*/  @!P1 SYNCS.PHASECHK.TRANS64 P1, [R5+URZ+0x228c0], R6 ;  /* 0x0228c006050095a7 */ /* 0x000ea4000802007f */
[----:B--2---:R-:W-:Y:S05]  /*1b8f0*/  @!P1 BRA `(.L_x_5043) ;  /* 0xfffffffc00f09947 */ /* 0x004fea000383ffff */
[----:B------:R-:W-:Y:S05]  /*1b900*/  BRA `(.L_x_5215) ;  /* 0xffffff9000ac7947 */ /* 0x000fea000383ffff */
.L_x_5059:
        /* <DEDUP_REMOVED lines=11> */
.L_x_5217:
[----:B------:R-:W-:Y:S05]  /*1b9c0*/  BSYNC B0 ;  /* 0x0000000000007941 */ /* 0x000fea0003800000 */
.L_x_5216:
[----:B------:R-:W-:Y:S05]  /*1b9d0*/  BRA `(.L_x_5218) ;  /* 0xffffff9c00cc7947 */ /* 0x000fea000383ffff */
.L_x_5061:
[----:B------:R-:W-:Y:S01]  /*1b9e0*/  BSSY B0, `(.L_x_5219) ;  /* 0x0000006000007945 */ /* 0x000fe20003800000 */
[----:B------:R-:W-:-:S07]  /*1b9f0*/  IMAD.MOV.U32 R15, RZ, RZ, -0x1 ;  /* 0xffffffffff0f7424 */ /* 0x000fce00078e00ff */
[----:B01----:R-:W-:Y:S05]  /*1ba00*/  WARPSYNC.COLLECTIVE R15, `(.L_x_5220) ;  /* 0x000000000f0c7348 */ /* 0x003fea0003c00000 */
[----:B------:R-:W-:Y:S02]  /*1ba10*/  ELECT P6, UR62, PT ;  /* 0x00000000003e782f */ /* 0x000fe400038c0000 */
[----:B------:R-:W-:Y:S01]  /*1ba20*/  MOV R14, UR62 ;  /* 0x0000003e000e7c02 */ /* 0x000fe20008000f00 */
[----:B01----:R-:W-:Y:S10]  /*1ba30*/  ENDCOLLECTIVE ;  /* 0x000000000000791b */ /* 0x003ff40003800000 */
.L_x_5220:
[----:B------:R-:W-:Y:S05]  /*1ba40*/  BSYNC B0 ;  /* 0x0000000000007941 */ /* 0x000fea0003800000 */
.L_x_5219:
[----:B------:R-:W-:Y:S05]  /*1ba50*/  BRA `(.L_x_5221) ;  /* 0xffffff9c00dc7947 */ /* 0x000fea000383ffff */
.L_x_5063:
[----:B0-----:R0:W2:Y:S02]  /*1ba60*/  SYNCS.PHASECHK.TRANS64.TRYWAIT P0, [R0+URZ+0x22840], R2 ;  /* 0x02284002000075a7 */ /* 0x0010a4000800017f */
[----:B--2---:R-:W-:Y:S05]  /*1ba70*/  @!P0 NANOSLEEP.SYNCS 0x989680 ;  /* 0x009896800000895d */ /* 0x004fea0003900000 */
[----:B------:R-:W2:Y:S02]  /*1ba80*/  @!P0 SYNCS.PHASECHK.TRANS64 P0, [R0+URZ+0x22840], R2 ;  /* 0x02284002000085a7 */ /* 0x000ea4000800007f */
[----:B--2---:R-:W-:Y:S05]  /*1ba90*/  @!P0 BRA `(.L_x_5063) ;  /* 0xfffffffc00f08947 */ /* 0x004fea000383ffff */
[----:B------:R-:W-:Y:S05]  /*1baa0*/  BRA `(.L_x_5222) ;  /* 0xffffffa000487947 */ /* 0x000fea000383ffff */
.L_x_5067:
[----:B------:R-:W2:Y:S01]  /*1bab0*/  LDL.LU R11, [R1+0x3c] ;  /* 0x00003c00010b7983 */ /* 0x000ea20000300800 */
[----:B------:R-:W-:Y:S02]  /*1bac0*/  IMAD.MOV.U32 R13, RZ, RZ, R0 ;  /* 0x000000ffff0d7224 */ /* 0x000fe400078e0000 */
[----:B------:R-:W-:Y:S02]  /*1bad0*/  IMAD.MOV.U32 R12, RZ, RZ, RZ ;  /* 0x000000ffff0c7224 */ /* 0x000fe400078e00ff */
[----:B------:R-:W-:Y:S02]  /*1bae0*/  IMAD.MOV.U32 R15, RZ, RZ, -0x1 ;  /* 0xffffffffff0f7424 */ /* 0x000fe400078e00ff */
[----:B------:R-:W-:Y:S02]  /*1baf0*/  IMAD R17, R17, 0x80, R8 ;  /* 0x0000008011117824 */ /* 0x000fe400078e0208 */
[----:B--2---:R-:W-:Y:S02]  /*1bb00*/  IMAD R2, R11, R7, RZ ;  /* 0x000000070b027224 */ /* 0x004fe400078e02ff */
[----:B------:R-:W-:-:S03]  /*1bb10*/  IMAD.MOV.U32 R11, RZ, RZ, 0x181f ;  /* 0x0000181fff0b7424 */ /* 0x000fc600078e00ff */
[----:B------:R-:W-:-:S13]  /*1bb20*/  ISETP.GE.AND P1, PT, R17, R2, PT ;  /* 0x000000021100720c */ /* 0x000fda0003f26270 */
[----:B-----5:R-:W-:Y:S05]  /*1bb30*/  WARPSYNC.COLLECTIVE R15, `(.L_x_5223) ;  /* 0x000000000f087348 */ /* 0x020fea0003c00000 */
[----:B------:R0:W1:Y:S02]  /*1bb40*/  SHFL.IDX P6, R14, R13, R12, R11 ;  /* 0x0000000c0d0e7389 */ /* 0x00006400000c000b */
[----:B01---5:R-:W-:Y:S01]  /*1bb50*/  ENDCOLLECTIVE ;  /* 0x000000000000791b */ /* 0x023fe20003800000 */
.L_x_5223:
[----:B------:R-:W-:Y:S02]  /*1bb60*/  IMAD.MOV.U32 R13, RZ, RZ, R3 ;  /* 0x000000ffff0d7224 */ /* 0x000fe400078e0003 */
[----:B------:R-:W-:-:S07]  /*1bb70*/  IMAD.MOV.U32 R4, RZ, RZ, R14 ;  /* 0x000000ffff047224 */ /* 0x000fce00078e000e */
[----:B------:R-:W-:Y:S05]  /*1bb80*/  WARPSYNC.COLLECTIVE R15, `(.L_x_5224) ;  /* 0x000000000f087348 */ /* 0x000fea0003c00000 */
[----:B------:R0:W1:Y:S02]  /*1bb90*/  SHFL.IDX P6, R14, R13, R12, R11 ;  /* 0x0000000c0d0e7389 */ /* 0x00006400000c000b */
[----:B01----:R-:W-:Y:S01]  /*1bba0*/  ENDCOLLECTIVE ;  /* 0x000000000000791b */ /* 0x003fe20003800000 */
.L_x_5224:
[----:B------:R-:W-:Y:S02]  /*1bbb0*/  IMAD.MOV.U32 R13, RZ, RZ, R0 ;  /* 0x000000ffff0d7224 */ /* 0x000fe400078e0000 */
[----:B------:R-:W-:Y:S02]  /*1bbc0*/  IMAD.MOV.U32 R12, RZ, RZ, 0x1 ;  /* 0x00000001ff0c7424 */ /* 0x000fe400078e00ff */
[----:B------:R-:W-:-:S07]  /*1bbd0*/  IMAD.MOV.U32 R5, RZ, RZ, R14 ;  /* 0x000000ffff057224 */ /* 0x000fce00078e000e */
[----:B------:R-:W-:Y:S05]  /*1bbe0*/  WARPSYNC.COLLECTIVE R15, `(.L_x_5225) ;  /* 0x000000000f087348 */ /* 0x000fea0003c00000 */
[----:B------:R0:W1:Y:S02]  /*1bbf0*/  SHFL.IDX P6, R14, R13, R12, R11 ;  /* 0x0000000c0d0e7389 */ /* 0x00006400000c000b */
[----:B01----:R-:W-:Y:S01]  /*1bc00*/  ENDCOLLECTIVE ;  /* 0x000000000000791b */ /* 0x003fe20003800000 */
.L_x_5225:
        /* <DEDUP_REMOVED lines=10> */
.L_x_5226:
[----:B------:R-:W-:Y:S01]  /*1bcb0*/  @!PT LDS RZ, [RZ] ;  /* 0x00000000fffff984 */ /* 0x000fe20000000800 */
[----:B------:R-:W-:Y:S01]  /*1bcc0*/  @!PT LDS RZ, [RZ] ;  /* 0x00000000fffff984 */ /* 0x000fe20000000800 */
[----:B------:R-:W-:Y:S01]  /*1bcd0*/  @!PT LDS RZ, [RZ] ;  /* 0x00000000fffff984 */ /* 0x000fe20000000800 */
[----:B------:R0:W-:Y:S01]  /*1bce0*/  @!P1 LDGSTS.E.BYPASS.LTC128B.128 [R9+0x18400], desc[UR40][R4.64], !P0 ;  /* 0x1840000004099fae */ /* 0x0001e2000c101d68 */
[----:B------:R-:W-:Y:S01]  /*1bcf0*/  MOV R13, R0 ;  /* 0x00000000000d7202 */ /* 0x000fe20000000f00 */
[----:B------:R-:W-:Y:S02]  /*1bd00*/  IMAD.MOV.U32 R12, RZ, RZ, 0x2 ;  /* 0x00000002ff0c7424 */ /* 0x000fe400078e00ff */
[----:B0-----:R-:W-:-:S05]  /*1bd10*/  VIADD R4, R17, 0x10 ;  /* 0x0000001011047836 */ /* 0x001fca0000000000 */
[----:B------:R-:W-:Y:S01]  /*1bd20*/  ISETP.GE.AND P1, PT, R4, R2, PT ;  /* 0x000000020400720c */ /* 0x000fe20003f26270 */
[----:B------:R-:W-:-:S12]  /*1bd30*/  IMAD.MOV.U32 R4, RZ, RZ, R14 ;  /* 0x000000ffff047224 */ /* 0x000fd800078e000e */
[----:B------:R-:W-:Y:S05]  /*1bd40*/  WARPSYNC.COLLECTIVE R15, `(.L_x_5227) ;  /* 0x000000000f087348 */ /* 0x000fea0003c00000 */
[----:B------:R0:W1:Y:S02]  /*1bd50*/  SHFL.IDX P6, R14, R13, R12, R11 ;  /* 0x0000000c0d0e7389 */ /* 0x00006400000c000b */
[----:B01----:R-:W-:Y:S01]  /*1bd60*/  ENDCOLLECTIVE ;  /* 0x000000000000791b */ /* 0x003fe20003800000 */
.L_x_5227:
[----:B------:R-:W-:Y:S01]  /*1bd70*/  @!P1 LEA R5, P2, R10, R4, 0x1 ;  /* 0x000000040a059211 */ /* 0x000fe200078408ff */
[----:B------:R-:W-:-:S04]  /*1bd80*/  IMAD.MOV.U32 R13, RZ, RZ, R3 ;  /* 0x000000ffff0d7224 */ /* 0x000fc800078e0003 */
[----:B------:R-:W-:-:S05]  /*1bd90*/  @!P1 IMAD.X R4, RZ, RZ, R6, P2 ;  /* 0x000000ffff049224 */ /* 0x000fca00010e0606 */
[----:B------:R-:W-:Y:S01]  /*1bda0*/  @!P1 LOP3.LUT R5, R5, R4, RZ, 0x3c, !PT ;  /* 0x0000000405059212 */ /* 0x000fe200078e3cff */
[----:B------:R-:W-:-:S03]  /*1bdb0*/  IMAD.MOV.U32 R6, RZ, RZ, R14 ;  /* 0x000000ffff067224 */ /* 0x000fc600078e000e */
[----:B------:R-:W-:-:S07]  /*1bdc0*/  @!P1 LOP3.LUT R4, R5, R4, RZ, 0x3c, !PT ;  /* 0x0000000405049212 */ /* 0x000fce00078e3cff */
[----:B------:R-:W-:Y:S05]  /*1bdd0*/  WARPSYNC.COLLECTIVE R15, `(.L_x_5228) ;  /* 0x000000000f087348 */ /* 0x000fea0003c00000 */
[----:B------:R0:W1:Y:S02]  /*1bde0*/  SHFL.IDX P6, R14, R13, R12, R11 ;  /* 0x0000000c0d0e7389 */ /* 0x00006400000c000b */
[----:B01----:R-:W-:Y:S01]  /*1bdf0*/  ENDCOLLECTIVE ;  /* 0x000000000000791b */ /* 0x003fe20003800000 */
.L_x_5228:
        /* <DEDUP_REMOVED lines=8> */
[----:B------:R-:W-:Y:S01]  /*1be80*/  ISETP.GE.AND P1, PT, R4, R2, PT ;  /* 0x000000020400720c */ /* 0x000fe20003f26270 */
[----:B------:R-:W-:-:S12]  /*1be90*/  IMAD.MOV.U32 R4, RZ, RZ, R14 ;  /* 0x000000ffff047224 */ /* 0x000fd800078e000e */
[----:B------:R-:W-:Y:S05]  /*1bea0*/  WARPSYNC.COLLECTIVE R15, `(.L_x_5229) ;  /* 0x000000000f087348 */ /* 0x000fea0003c00000 */
[----:B------:R0:W1:Y:S02]  /*1beb0*/  SHFL.IDX P6, R14, R13, R12, R11 ;  /* 0x0000000c0d0e7389 */ /* 0x00006400000c000b */
[----:B01----:R-:W-:Y:S01]  /*1bec0*/  ENDCOLLECTIVE ;  /* 0x000000000000791b */ /* 0x003fe20003800000 */
.L_x_5229:
        /* <DEDUP_REMOVED lines=9> */
.L_x_5230:
        /* <DEDUP_REMOVED lines=13> */
.L_x_5231:
        /* <DEDUP_REMOVED lines=9> */
.L_x_5232:
        /* <DEDUP_REMOVED lines=13> */
.L_x_5233:
[----:B------:R-:W-:Y:S01]  /*1c190*/  @!P1 LEA R5, P2, R10, R4, 0x1 ;  /* 0x000000040a059211 */ /* 0x000fe200078408ff */
[----:B------:R-:W-:-:S04]  /*1c1a0*/  IMAD.MOV.U32 R13, RZ, RZ, R3 ;  /* 0x000000ffff0d7224 */ /* 0x000fc800078e0003 */
[----:B------:R-:W-:-:S05]  /*1c1b0*/  @!P1 IMAD.X R4, RZ, RZ, R6, P2 ;  /* 0x000000ffff049224 */ /* 0x000fca00010e0606 */
[----:B------:R-:W-:Y:S02]  /*1c1c0*/  @!P1 LOP3.LUT R5, R5, R4, RZ, 0x3c, !PT ;  /* 0x0000000405059212 */ /* 0x000fe400078e3cff */
[----:B------:R-:W-:-:S07]  /*1c1d0*/  MOV R6, R14 ;  /* 0x0000000e00067202 */ /* 0x000fce0000000f00 */
[----:B------:R-:W-:Y:S05]  /*1c1e0*/  WARPSYNC.COLLECTIVE R15, `(.L_x_5234) ;  /* 0x000000000f087348 */ /* 0x000fea0003c00000 */
[----:B------:R0:W1:Y:S02]  /*1c1f0*/  SHFL.IDX P6, R14, R13, R12, R11 ;  /* 0x0000000c0d0e7389 */ /* 0x00006400000c000b */
[----:B01----:R-:W-:Y:S01]  /*1c200*/  ENDCOLLECTIVE ;  /* 0x000000000000791b */ /* 0x003fe20003800000 */
.L_x_5234:
[----:B------:R-:W-:-:S04]  /*1c210*/  @!P1 LOP3.LUT R4, R5, R4, RZ, 0x3c, !PT ;  /* 0x0000000405049212 */ /* 0x000fc800078e3cff */
        /* <DEDUP_REMOVED lines=13> */
.L_x_5235:
        /* <DEDUP_REMOVED lines=9> */
.L_x_5236:
[----:B------:R-:W-:-:S05]  /*1c380*/  @!P1 LOP3.LUT R5, R5, R4, RZ, 0x3c, !PT ;  /* 0x0000000405059212 */ /* 0x000fca00078e3cff */
[----:B------:R-:W-:Y:S01]  /*1c390*/  @!PT LDS RZ, [RZ] ;  /* 0x00000000fffff984 */ /* 0x000fe20000000800 */
[----:B------:R-:W-:Y:S01]  /*1c3a0*/  @!PT LDS RZ, [RZ] ;  /* 0x00000000fffff984 */ /* 0x000fe20000000800 */
[----:B------:R-:W-:Y:S01]  /*1c3b0*/  @!PT LDS RZ, [RZ] ;  /* 0x00000000fffff984 */ /* 0x000fe20000000800 */
[----:B------:R0:W-:Y:S01]  /*1c3c0*/  @!P1 LDGSTS.E.BYPASS.LTC128B.128 [R9+0x1ac00], desc[UR40][R4.64], !P0 ;  /* 0x1ac0000004099fae */ /* 0x0001e2000c101d68 */
[----:B------:R-:W-:Y:S02]  /*1c3d0*/  IMAD.MOV.U32 R13, RZ, RZ, R0 ;  /* 0x000000ffff0d7224 */ /* 0x000fe400078e0000 */
[----:B------:R-:W-:Y:S02]  /*1c3e0*/  IMAD.MOV.U32 R12, RZ, RZ, 0x7 ;  /* 0x00000007ff0c7424 */ /* 0x000fe400078e00ff */
[----:B0-----:R-:W-:Y:S02]  /*1c3f0*/  VIADD R5, R17, 0x60 ;  /* 0x0000006011057836 */ /* 0x001fe40000000000 */
[----:B------:R-:W-:-:S03]  /*1c400*/  IMAD.MOV.U32 R4, RZ, RZ, R14 ;  /* 0x000000ffff047224 */ /* 0x000fc600078e000e */
[----:B------:R-:W-:-:S13]  /*1c410*/  ISETP.GE.AND P1, PT, R5, R2, PT ;  /* 0x000000020500720c */ /* 0x000fda0003f26270 */
[----:B------:R-:W-:Y:S05]  /*1c420*/  WARPSYNC.COLLECTIVE R15, `(.L_x_5237) ;  /* 0x000000000f087348 */ /* 0x000fea0003c00000 */
[----:B------:R0:W1:Y:S02]  /*1c430*/  SHFL.IDX P6, R14, R13, R12, R11 ;  /* 0x0000000c0d0e7389 */ /* 0x00006400000c000b */
[----:B01----:R-:W-:Y:S01]  /*1c440*/  ENDCOLLECTIVE ;  /* 0x000000000000791b */ /* 0x003fe20003800000 */
.L_x_5237:
        /* <DEDUP_REMOVED lines=9> */
.L_x_5238:
[----:B------:R-:W-:-:S05]  /*1c4e0*/  @!P1 LOP3.LUT R5, R5, R4, RZ, 0x3c, !PT ;  /* 0x0000000405059212 */ /* 0x000fca00078e3cff */
[----:B------:R-:W-:Y:S01]  /*1c4f0*/  @!PT LDS RZ, [RZ] ;  /* 0x00000000fffff984 */ /* 0x000fe20000000800 */
[----:B------:R-:W-:Y:S01]  /*1c500*/  @!PT LDS RZ, [RZ] ;  /* 0x00000000fffff984 */ /* 0x000fe20000000800 */
[----:B------:R-:W-:Y:S01]  /*1c510*/  @!PT LDS RZ, [RZ] ;  /* 0x00000000fffff984 */ /* 0x000fe20000000800 */
[----:B------:R1:W-:Y:S01]  /*1c520*/  @!P1 LDGSTS.E.BYPASS.LTC128B.128 [R9+0x1b400], desc[UR40][R4.64], !P0 ;  /* 0x1b40000004099fae */ /* 0x0003e2000c101d68 */
[----:B------:R-:W-:Y:S01]  /*1c530*/  IMAD.MOV.U32 R3, RZ, RZ, R14 ;  /* 0x000000ffff037224 */ /* 0x000fe200078e000e */
[----:B------:R-:W-:Y:S06]  /*1c540*/  BRA `(.L_x_5239) ;  /* 0xffffffa000f87947 */ /* 0x000fec000383ffff */
.L_x_5070:
[----:B--2---:R-:W2:Y:S02]  /*1c550*/  LDL R2, [R1+0x8] ;  /* 0x0000080001027983 */ /* 0x004ea40000100800 */
[----:B--2---:R2:W3:Y:S02]  /*1c560*/  SYNCS.PHASECHK.TRANS64.TRYWAIT P0, [R2+URZ+0x22820], R0 ;  /* 0x02282000020075a7 */ /* 0x0044e4000800017f */
[----:B---3--:R-:W-:Y:S05]  /*1c570*/  @!P0 NANOSLEEP.SYNCS 0x989680 ;  /* 0x009896800000895d */ /* 0x008fea0003900000 */
[----:B------:R-:W3:Y:S02]  /*1c580*/  @!P0 SYNCS.PHASECHK.TRANS64 P0, [R2+URZ+0x22820], R0 ;  /* 0x02282000020085a7 */ /* 0x000ee4000800007f */
[----:B---3--:R-:W-:Y:S05]  /*1c590*/  @!P0 BRA `(.L_x_5070) ;  /* 0xfffffffc00ec8947 */ /* 0x008fea000383ffff */
[----:B------:R-:W-:Y:S05]  /*1c5a0*/  BRA `(.L_x_5240) ;  /* 0xffffffa400587947 */ /* 0x000fea000383ffff */
.L_x_5074:
[----:B0-----:R0:W1:Y:S02]  /*1c5b0*/  SYNCS.PHASECHK.TRANS64.TRYWAIT P0, [R2+URZ+0x22860], R0 ;  /* 0x02286000020075a7 */ /* 0x001064000800017f */
[----:B-1----:R-:W-:Y:S05]  /*1c5c0*/  @!P0 NANOSLEEP.SYNCS 0x989680 ;  /* 0x009896800000895d */ /* 0x002fea0003900000 */
[----:B------:R-:W1:Y:S02]  /*1c5d0*/  @!P0 SYNCS.PHASECHK.TRANS64 P0, [R2+URZ+0x22860], R0 ;  /* 0x02286000020085a7 */ /* 0x000e64000800007f */
[----:B-1----:R-:W-:Y:S05]  /*1c5e0*/  @!P0 BRA `(.L_x_5074) ;  /* 0xfffffffc00f08947 */ /* 0x002fea000383ffff */
[----:B------:R-:W-:Y:S05]  /*1c5f0*/  BRA `(.L_x_5241) ;  /* 0xffffffa400847947 */ /* 0x000fea000383ffff */
.L_x_5089:
[----:B-1----:R1:W2:Y:S02]  /*1c600*/  SYNCS.PHASECHK.TRANS64.TRYWAIT P0, [R2+URZ+0x22840], R6 ;  /* 0x02284006020075a7 */ /* 0x0022a4000800017f */
[----:B--2---:R-:W-:Y:S05]  /*1c610*/  @!P0 NANOSLEEP.SYNCS 0x989680 ;  /* 0x009896800000895d */ /* 0x004fea0003900000 */
[----:B------:R-:W2:Y:S02]  /*1c620*/  @!P0 SYNCS.PHASECHK.TRANS64 P0, [R2+URZ+0x22840], R6 ;  /* 0x02284006020085a7 */ /* 0x000ea4000800007f */
[----:B--2---:R-:W-:Y:S05]  /*1c630*/  @!P0 BRA `(.L_x_5089) ;  /* 0xfffffffc00f08947 */ /* 0x004fea000383ffff */
[----:B------:R-:W-:Y:S05]  /*1c640*/  BRA `(.L_x_5242) ;  /* 0xffffffac00ac7947 */ /* 0x000fea000383ffff */
.L_x_5094:
[----:B0-----:R0:W2:Y:S02]  /*1c650*/  SYNCS.PHASECHK.TRANS64.TRYWAIT P0, [R2+URZ+0x22860], R6 ;  /* 0x02286006020075a7 */ /* 0x0010a4000800017f */
[----:B--2---:R-:W-:Y:S05]  /*1c660*/  @!P0 NANOSLEEP.SYNCS 0x989680 ;  /* 0x009896800000895d */ /* 0x004fea0003900000 */
[----:B------:R-:W2:Y:S02]  /*1c670*/  @!P0 SYNCS.PHASECHK.TRANS64 P0, [R2+URZ+0x22860], R6 ;  /* 0x02286006020085a7 */ /* 0x000ea4000800007f */
[----:B--2---:R-:W-:Y:S05]  /*1c680*/  @!P0 BRA `(.L_x_5094) ;  /* 0xfffffffc00f08947 */ /* 0x004fea000383ffff */
[----:B------:R-:W-:Y:S05]  /*1c690*/  BRA `(.L_x_5243) ;  /* 0xffffffb000347947 */ /* 0x000fea000383ffff */
.L_x_5105:
[----:B0-----:R0:W1:Y:S02]  /*1c6a0*/  SYNCS.PHASECHK.TRANS64.TRYWAIT P0, [R3+URZ+0x22840], R2 ;  /* 0x02284002030075a7 */ /* 0x001064000800017f */
[----:B-1----:R-:W-:Y:S05]  /*1c6b0*/  @!P0 NANOSLEEP.SYNCS 0x989680 ;  /* 0x009896800000895d */ /* 0x002fea0003900000 */
[----:B------:R-:W1:Y:S02]  /*1c6c0*/  @!P0 SYNCS.PHASECHK.TRANS64 P0, [R3+URZ+0x22840], R2 ;  /* 0x02284002030085a7 */ /* 0x000e64000800007f */
[----:B-1----:R-:W-:Y:S05]  /*1c6d0*/  @!P0 BRA `(.L_x_5105) ;  /* 0xfffffffc00f08947 */ /* 0x002fea000383ffff */
[----:B------:R-:W-:Y:S05]  /*1c6e0*/  BRA `(.L_x_5244) ;  /* 0xffffffb8003c7947 */ /* 0x000fea000383ffff */
.L_x_5110:
[----:B-1----:R1:W2:Y:S02]  /*1c6f0*/  SYNCS.PHASECHK.TRANS64.TRYWAIT P0, [R3+URZ+0x22860], R2 ;  /* 0x02286002030075a7 */ /* 0x0022a4000800017f */
[----:B--2---:R-:W-:Y:S05]  /*1c700*/  @!P0 NANOSLEEP.SYNCS 0x989680 ;  /* 0x009896800000895d */ /* 0x004fea0003900000 */
[----:B------:R-:W2:Y:S02]  /*1c710*/  @!P0 SYNCS.PHASECHK.TRANS64 P0, [R3+URZ+0x22860], R2 ;  /* 0x02286002030085a7 */ /* 0x000ea4000800007f */
[----:B--2---:R-:W-:Y:S05]  /*1c720*/  @!P0 BRA `(.L_x_5110) ;  /* 0xfffffffc00f08947 */ /* 0x004fea000383ffff */
[----:B------:R-:W-:Y:S05]  /*1c730*/  BRA `(.L_x_5245) ;  /* 0xffffffb800c07947 */ /* 0x000fea000383ffff */
.L_x_5121:
[----:B0-----:R0:W1:Y:S02]  /*1c740*/  SYNCS.PHASECHK.TRANS64.TRYWAIT P0, [R3+URZ+0x22840], R2 ;  /* 0x02284002030075a7 */ /* 0x001064000800017f */
[----:B-1----:R-:W-:Y:S05]  /*1c750*/  @!P0 NANOSLEEP.SYNCS 0x989680 ;  /* 0x009896800000895d */ /* 0x002fea0003900000 */
[----:B------:R-:W1:Y:S02]  /*1c760*/  @!P0 SYNCS.PHASECHK.TRANS64 P0, [R3+URZ+0x22840], R2 ;  /* 0x02284002030085a7 */ /* 0x000e64000800007f */
[----:B-1----:R-:W-:Y:S05]  /*1c770*/  @!P0 BRA `(.L_x_5121) ;  /* 0xfffffffc00f08947 */ /* 0x002fea000383ffff */
[----:B------:R-:W-:Y:S05]  /*1c780*/  BRA `(.L_x_5246) ;  /* 0xffffffc000ac7947 */ /* 0x000fea000383ffff */
.L_x_5126:
[----:B-1----:R1:W2:Y:S02]  /*1c790*/  SYNCS.PHASECHK.TRANS64.TRYWAIT P0, [R3+URZ+0x22860], R2 ;  /* 0x02286002030075a7 */ /* 0x0022a4000800017f */
[----:B--2---:R-:W-:Y:S05]  /*1c7a0*/  @!P0 NANOSLEEP.SYNCS 0x989680 ;  /* 0x009896800000895d */ /* 0x004fea0003900000 */
[----:B------:R-:W2:Y:S02]  /*1c7b0*/  @!P0 SYNCS.PHASECHK.TRANS64 P0, [R3+URZ+0x22860], R2 ;  /* 0x02286002030085a7 */ /* 0x000ea4000800007f */
[----:B--2---:R-:W-:Y:S05]  /*1c7c0*/  @!P0 BRA `(.L_x_5126) ;  /* 0xfffffffc00f08947 */ /* 0x004fea000383ffff */
[----:B------:R-:W-:Y:S05]  /*1c7d0*/  BRA `(.L_x_5247) ;  /* 0xffffffc400347947 */ /* 0x000fea000383ffff */
.L_x_5138:
[----:B------:R-:W-:Y:S01]  /*1c7e0*/  BSSY B0, `(.L_x_5248) ;  /* 0x0000008000007945 */ /* 0x000fe20003800000 */
[----:B------:R-:W-:Y:S02]  /*1c7f0*/  IMAD.MOV.U32 R13, RZ, RZ, R16 ;  /* 0x000000ffff0d7224 */ /* 0x000fe400078e0010 */
[----:B------:R-:W-:Y:S02]  /*1c800*/  IMAD.MOV.U32 R12, RZ, RZ, RZ ;  /* 0x000000ffff0c7224 */ /* 0x000fe400078e00ff */
[----:B-1----:R-:W-:Y:S02]  /*1c810*/  IMAD.MOV.U32 R11, RZ, RZ, 0x1f ;  /* 0x0000001fff0b7424 */ /* 0x002fe400078e00ff */
[----:B------:R-:W-:-:S07]  /*1c820*/  IMAD.MOV.U32 R15, RZ, RZ, -0x1 ;  /* 0xffffffffff0f7424 */ /* 0x000fce00078e00ff */
[----:B0----5:R-:W-:Y:S05]  /*1c830*/  WARPSYNC.COLLECTIVE R15, `(.L_x_5249) ;  /* 0x000000000f087348 */ /* 0x021fea0003c00000 */
[----:B0-----:R0:W1:Y:S02]  /*1c840*/  SHFL.IDX P6, R14, R13, R12, R11 ;  /* 0x0000000c0d0e7389 */ /* 0x00106400000c000b */
[----:B01---5:R-:W-:Y:S01]  /*1c850*/  ENDCOLLECTIVE ;  /* 0x000000000000791b */ /* 0x023fe20003800000 */
.L_x_5249:
[----:B------:R-:W-:Y:S05]  /*1c860*/  BSYNC B0 ;  /* 0x0000000000007941 */ /* 0x000fea0003800000 */
.L_x_5248:
        /* <DEDUP_REMOVED lines=9> */
.L_x_5250:
        /* <DEDUP_REMOVED lines=18> */
.L_x_5251:
[----:B------:R-:W-:Y:S01]  /*1ca20*/  IMAD.MOV.U32 R12, RZ, RZ, 0x2 ;  /* 0x00000002ff0c7424 */ /* 0x000fe200078e00ff */
[----:B------:R-:W-:-:S05]  /*1ca30*/  SEL R7, R14, RZ, P1 ;  /* 0x000000ff0e077207 */ /* 0x000fca0000800000 */
[----:B------:R-:W-:-:S04]  /*1ca40*/  IMAD.IADD R3, R2, 0x1, R7 ;  /* 0x0000000102037824 */ /* 0x000fc800078e0207 */
[----:B------:R-:W-:-:S07]  /*1ca50*/  IMAD.MOV.U32 R13, RZ, RZ, R3 ;  /* 0x000000ffff0d7224 */ /* 0x000fce00078e0003 */
[----:B------:R-:W-:Y:S05]  /*1ca60*/  WARPSYNC.COLLECTIVE R15, `(.L_x_5252) ;  /* 0x000000000f087348 */ /* 0x000fea0003c00000 */
[----:B------:R0:W1:Y:S02]  /*1ca70*/  SHFL.UP P6, R14, R13, R12, R11 ;  /* 0x0400000c0d0e7389 */ /* 0x00006400000c000b */
[----:B01----:R-:W-:Y:S01]  /*1ca80*/  ENDCOLLECTIVE ;  /* 0x000000000000791b */ /* 0x003fe20003800000 */
.L_x_5252:
        /* <DEDUP_REMOVED lines=8> */
.L_x_5253:
        /* <DEDUP_REMOVED lines=8> */
.L_x_5254:
        /* <DEDUP_REMOVED lines=8> */
.L_x_5255:
[----:B------:R-:W-:Y:S02]  /*1cc10*/  IMAD.MOV.U32 R12, RZ, RZ, 0x1f ;  /* 0x0000001fff0c7424 */ /* 0x000fe400078e00ff */
[----:B------:R-:W-:Y:S01]  /*1cc20*/  IMAD.MOV.U32 R11, RZ, RZ, 0x1f ;  /* 0x0000001fff0b7424 */ /* 0x000fe200078e00ff */
[----:B------:R-:W-:-:S04]  /*1cc30*/  MOV R4, R14 ;  /* 0x0000000e00047202 */ /* 0x000fc80000000f00 */
[----:B------:R-:W-:-:S05]  /*1cc40*/  SEL R4, R4, RZ, P5 ;  /* 0x000000ff04047207 */ /* 0x000fca0002800000 */
[----:B------:R-:W-:-:S04]  /*1cc50*/  IMAD.IADD R3, R3, 0x1, R4 ;  /* 0x0000000103037824 */ /* 0x000fc800078e0204 */
[----:B------:R-:W-:-:S07]  /*1cc60*/  IMAD.MOV.U32 R13, RZ, RZ, R3 ;  /* 0x000000ffff0d7224 */ /* 0x000fce00078e0003 */
[----:B------:R-:W-:Y:S05]  /*1cc70*/  WARPSYNC.COLLECTIVE R15, `(.L_x_5256) ;  /* 0x000000000f087348 */ /* 0x000fea0003c00000 */
[----:B------:R0:W1:Y:S02]  /*1cc80*/  SHFL.IDX P6, R14, R13, R12, R11 ;  /* 0x0000000c0d0e7389 */ /* 0x00006400000c000b */
[----:B01----:R-:W-:Y:S01]  /*1cc90*/  ENDCOLLECTIVE ;  /* 0x000000000000791b */ /* 0x003fe20003800000 */
.L_x_5256:
[----:B------:R-:W-:Y:S01]  /*1cca0*/  IMAD.MOV.U32 R16, RZ, RZ, R14 ;  /* 0x000000ffff107224 */ /* 0x000fe200078e000e */
[----:B------:R-:W-:Y:S06]  /*1ccb0*/  BRA `(.L_x_5257) ;  /* 0xffffffc800907947 */ /* 0x000fec000383ffff */
.L_x_5143:
        /* <DEDUP_REMOVED lines=8> */
.L_x_5259:
[----:B------:R-:W-:Y:S05]  /*1cd40*/  BSYNC B0 ;  /* 0x0000000000007941 */ /* 0x000fea0003800000 */
.L_x_5258:
        /* <DEDUP_REMOVED lines=9> */
.L_x_5260:
[----:B------:R-:W-:Y:S01]  /*1cde0*/  IMAD.MOV.U32 R12, RZ, RZ, 0x4 ;  /* 0x00000004ff0c7424 */ /* 0x000fe200078e00ff */
[----:B------:R-:W-:-:S05]  /*1cdf0*/  SEL R14, R14, RZ, P2 ;  /* 0x000000ff0e0e7207 */ /* 0x000fca0001000000 */
[----:B------:R-:W-:-:S04]  /*1ce00*/  IMAD.IADD R3, R3, 0x1, R14 ;  /* 0x0000000103037824 */ /* 0x000fc800078e020e */
[----:B------:R-:W-:-:S07]  /*1ce10*/  IMAD.MOV.U32 R13, RZ, RZ, R3 ;  /* 0x000000ffff0d7224 */ /* 0x000fce00078e0003 */
[----:B------:R-:W-:Y:S05]  /*1ce20*/  WARPSYNC.COLLECTIVE R15, `(.L_x_5261) ;  /* 0x000000000f087348 */ /* 0x000fea0003c00000 */
[----:B------:R0:W1:Y:S02]  /*1ce30*/  SHFL.UP P6, R14, R13, R12, R11 ;  /* 0x0400000c0d0e7389 */ /* 0x00006400000c000b */
[----:B01----:R-:W-:Y:S01]  /*1ce40*/  ENDCOLLECTIVE ;  /* 0x000000000000791b */ /* 0x003fe20003800000 */
.L_x_5261:
[----:B------:R-:W-:Y:S01]  /*1ce50*/  IMAD.MOV.U32 R12, RZ, RZ, 0x8 ;  /* 0x00000008ff0c7424 */ /* 0x000fe200078e00ff */
[----:B------:R-:W-:-:S05]  /*1ce60*/  SEL R14, R14, RZ, P3 ;  /* 0x000000ff0e0e7207 */ /* 0x000fca0001800000 */
[----:B------:R-:W-:-:S04]  /*1ce70*/  IMAD.IADD R3, R3, 0x1, R14 ;  /* 0x0000000103037824 */ /* 0x000fc800078e020e */
[----:B------:R-:W-:-:S07]  /*1ce80*/  IMAD.MOV.U32 R13, RZ, RZ, R3 ;  /* 0x000000ffff0d7224 */ /* 0x000fce00078e0003 */
[----:B------:R-:W-:Y:S05]  /*1ce90*/  WARPSYNC.COLLECTIVE R15, `(.L_x_5262) ;  /* 0x000000000f087348 */ /* 0x000fea0003c00000 */
[----:B------:R0:W1:Y:S02]  /*1cea0*/  SHFL.UP P6, R14, R13, R12, R11 ;  /* 0x0400000c0d0e7389 */ /* 0x00006400000c000b */
[----:B01----:R-:W-:Y:S01]  /*1ceb0*/  ENDCOLLECTIVE ;  /* 0x000000000000791b */ /* 0x003fe20003800000 */
.L_x_5262:
[----:B------:R-:W-:Y:S02]  /*1cec0*/  MOV R12, 0x10 ;  /* 0x00000010000c7802 */ /* 0x000fe40000000f00 */
[----:B------:R-:W-:-:S05]  /*1ced0*/  SEL R14, R14, RZ, P4 ;  /* 0x000000ff0e0e7207 */ /* 0x000fca0002000000 */
[----:B------:R-:W-:-:S04]  /*1cee0*/  IMAD.IADD R3, R3, 0x1, R14 ;  /* 0x0000000103037824 */ /* 0x000fc800078e020e */
[----:B------:R-:W-:-:S07]  /*1cef0*/  IMAD.MOV.U32 R13, RZ, RZ, R3 ;  /* 0x000000ffff0d7224 */ /* 0x000fce00078e0003 */
[----:B------:R-:W-:Y:S05]  /*1cf00*/  WARPSYNC.COLLECTIVE R15, `(.L_x_5263) ;  /* 0x000000000f087348 */ /* 0x000fea0003c00000 */
[----:B------:R0:W1:Y:S02]  /*1cf10*/  SHFL.UP P6, R14, R13, R12, R11 ;  /* 0x0400000c0d0e7389 */ /* 0x00006400000c000b */
[----:B01----:R-:W-:Y:S01]  /*1cf20*/  ENDCOLLECTIVE ;  /* 0x000000000000791b */ /* 0x003fe20003800000 */
.L_x_5263:
        /* <DEDUP_REMOVED lines=8> */
.L_x_5264:
[----:B------:R-:W-:Y:S01]  /*1cfb0*/  IMAD.MOV.U32 R16, RZ, RZ, R14 ;  /* 0x000000ffff107224 */ /* 0x000fe200078e000e */
[----:B------:R-:W-:Y:S06]  /*1cfc0*/  BRA `(.L_x_5265) ;  /* 0xffffffc800687947 */ /* 0x000fec000383ffff */
.L_x_5145:
[----:B------:R-:W-:Y:S01]  /*1cfd0*/  BSSY B0, `(.L_x_5266) ;  /* 0x0000006000007945 */ /* 0x000fe20003800000 */
[----:B------:R-:W-:Y:S01]  /*1cfe0*/  PLOP3.LUT P6, PT, P6, PT, PT, 0x8, 0x0 ;  /* 0x000000000000781c */ /* 0x000fe200037ce170 */
[----:B------:R-:W-:-:S12]  /*1cff0*/  IMAD.MOV.U32 R15, RZ, RZ, -0x1 ;  /* 0xffffffffff0f7424 */ /* 0x000fd800078e00ff */
[----:B0----5:R-:W-:Y:S05]  /*1d000*/  WARPSYNC.COLLECTIVE R15, `(.L_x_5267) ;  /* 0x000000000f087348 */ /* 0x021fea0003c00000 */
[----:B------:R-:W-:Y:S01]  /*1d010*/  VOTE.ANY R14, PT, P6 ;  /* 0x00000000000e7806 */ /* 0x000fe200030e0100 */
[----:B0----5:R-:W-:Y:S06]  /*1d020*/  ENDCOLLECTIVE ;  /* 0x000000000000791b */ /* 0x021fec0003800000 */
.L_x_5267:
[----:B------:R-:W-:Y:S05]  /*1d030*/  BSYNC B0 ;  /* 0x0000000000007941 */ /* 0x000fea0003800000 */
.L_x_5266:
        /* <DEDUP_REMOVED lines=9> */
.L_x_5268:
[----:B------:R-:W-:Y:S01]  /*1d0d0*/  IMAD.MOV.U32 R17, RZ, RZ, R14 ;  /* 0x000000ffff117224 */ /* 0x000fe200078e000e */
[----:B------:R-:W-:Y:S06]  /*1d0e0*/  BRA `(.L_x_5269) ;  /* 0xffffffc800587947 */ /* 0x000fec000383ffff */
.L_x_5147:
[----:B------:R-:W-:Y:S01]  /*1d0f0*/  BSSY B0, `(.L_x_5270) ;  /* 0x0000007000007945 */ /* 0x000fe20003800000 */
[----:B------:R-:W-:Y:S02]  /*1d100*/  IMAD.MOV.U32 R13, RZ, RZ, R3 ;  /* 0x000000ffff0d7224 */ /* 0x000fe400078e0003 */
[----:B------:R-:W-:Y:S02]  /*1d110*/  IMAD.MOV.U32 R11, RZ, RZ, 0x1f ;  /* 0x0000001fff0b7424 */ /* 0x000fe400078e00ff */
[----:B------:R-:W-:-:S07]  /*1d120*/  IMAD.MOV.U32 R15, RZ, RZ, -0x1 ;  /* 0xffffffffff0f7424 */ /* 0x000fce00078e00ff */
[----:B012--5:R-:W-:Y:S05]  /*1d130*/  WARPSYNC.COLLECTIVE R15, `(.L_x_5271) ;  /* 0x000000000f087348 */ /* 0x027fea0003c00000 */
[----:B------:R3:W4:Y:S02]  /*1d140*/  SHFL.IDX P6, R14, R13, R12, R11 ;  /* 0x0000000c0d0e7389 */ /* 0x00072400000c000b */
[----:B012345:R-:W-:Y:S01]  /*1d150*/  ENDCOLLECTIVE ;  /* 0x000000000000791b */ /* 0x03ffe20003800000 */
.L_x_5271:
[----:B------:R-:W-:Y:S05]  /*1d160*/  BSYNC B0 ;  /* 0x0000000000007941 */ /* 0x000fea0003800000 */
.L_x_5270:
[----:B------:R-:W-:Y:S01]  /*1d170*/  IMAD.MOV.U32 R3, RZ, RZ, R14 ;  /* 0x000000ffff037224 */ /* 0x000fe200078e000e */
[----:B------:R-:W-:Y:S06]  /*1d180*/  BRA `(.L_x_5272) ;  /* 0xffffffc8004c7947 */ /* 0x000fec000383ffff */
.L_x_5151:
[----:B0-----:R0:W1:Y:S02]  /*1d190*/  SYNCS.PHASECHK.TRANS64.TRYWAIT P0, [R0+URZ+0x22820], R3 ;  /* 0x02282003000075a7 */ /* 0x001064000800017f */
[----:B-1----:R-:W-:Y:S05]  /*1d1a0*/  @!P0 NANOSLEEP.SYNCS 0x989680 ;  /* 0x009896800000895d */ /* 0x002fea0003900000 */
[----:B------:R-:W1:Y:S02]  /*1d1b0*/  @!P0 SYNCS.PHASECHK.TRANS64 P0, [R0+URZ+0x22820], R3 ;  /* 0x02282003000085a7 */ /* 0x000e64000800007f */
[----:B-1----:R-:W-:Y:S05]  /*1d1c0*/  @!P0 BRA `(.L_x_5151) ;  /* 0xfffffffc00f08947 */ /* 0x002fea000383ffff */
[----:B------:R-:W-:Y:S05]  /*1d1d0*/  BRA `(.L_x_5273) ;  /* 0xffffffcc00d07947 */ /* 0x000fea000383ffff */
.L_x_5152:
        /* <DEDUP_REMOVED lines=11> */
.L_x_5275:
[----:B------:R-:W-:Y:S05]  /*1d290*/  BSYNC B0 ;  /* 0x0000000000007941 */ /* 0x000fea0003800000 */
.L_x_5274:
[----:B------:R-:W-:Y:S05]  /*1d2a0*/  BRA `(.L_x_5276) ;  /* 0xffffffcc00b87947 */ /* 0x000fea000383ffff */
.L_x_5153:
[----:B------:R-:W-:Y:S01]  /*1d2b0*/  BSSY B0, `(.L_x_5277) ;  /* 0x0000006000007945 */ /* 0x000fe20003800000 */
[----:B------:R-:W-:-:S07]  /*1d2c0*/  IMAD.MOV.U32 R15, RZ, RZ, -0x1 ;  /* 0xffffffffff0f7424 */ /* 0x000fce00078e00ff */
[----:B01---5:R-:W-:Y:S05]  /*1d2d0*/  WARPSYNC.COLLECTIVE R15, `(.L_x_5278) ;  /* 0x000000000f0c7348 */ /* 0x023fea0003c00000 */
[----:B------:R-:W-:Y:S02]  /*1d2e0*/  ELECT P6, UR62, PT ;  /* 0x00000000003e782f */ /* 0x000fe400038c0000 */
[----:B------:R-:W-:Y:S01]  /*1d2f0*/  MOV R14, UR62 ;  /* 0x0000003e000e7c02 */ /* 0x000fe20008000f00 */
[----:B01---5:R-:W-:Y:S10]  /*1d300*/  ENDCOLLECTIVE ;  /* 0x000000000000791b */ /* 0x023ff40003800000 */
.L_x_5278:
[----:B------:R-:W-:Y:S05]  /*1d310*/  BSYNC B0 ;  /* 0x0000000000007941 */ /* 0x000fea0003800000 */
.L_x_5277:
[----:B------:R-:W-:Y:S05]  /*1d320*/  BRA `(.L_x_5279) ;  /* 0xffffffcc00ac7947 */ /* 0x000fea000383ffff */
.L_x_5155:
[----:B0-----:R0:W1:Y:S02]  /*1d330*/  SYNCS.PHASECHK.TRANS64.TRYWAIT P0, [R6+URZ], R5 ;  /* 0x00000005060075a7 */ /* 0x001064000800017f */
[----:B-1----:R-:W-:Y:S05]  /*1d340*/  @!P0 NANOSLEEP.SYNCS 0x989680 ;  /* 0x009896800000895d */ /* 0x002fea0003900000 */
[----:B------:R-:W1:Y:S02]  /*1d350*/  @!P0 SYNCS.PHASECHK.TRANS64 P0, [R6+URZ], R5 ;  /* 0x00000005060085a7 */ /* 0x000e64000800007f */
[----:B-1----:R-:W-:Y:S05]  /*1d360*/  @!P0 BRA `(.L_x_5155) ;  /* 0xfffffffc00f08947 */ /* 0x002fea000383ffff */
[----:B------:R-:W-:Y:S05]  /*1d370*/  BRA `(.L_x_5280) ;  /* 0xffffffcc00e87947 */ /* 0x000fea000383ffff */
.L_x_5156:
[----:B-1----:R1:W2:Y:S02]  /*1d380*/  SYNCS.PHASECHK.TRANS64.TRYWAIT P0, [R7+URZ], R2 ;  /* 0x00000002070075a7 */ /* 0x0022a4000800017f */
[----:B--2---:R-:W-:Y:S05]  /*1d390*/  @!P0 NANOSLEEP.SYNCS 0x989680 ;  /* 0x009896800000895d */ /* 0x004fea0003900000 */
[----:B------:R-:W2:Y:S02]  /*1d3a0*/  @!P0 SYNCS.PHASECHK.TRANS64 P0, [R7+URZ], R2 ;  /* 0x00000002070085a7 */ /* 0x000ea4000800007f */
[----:B--2---:R-:W-:Y:S05]  /*1d3b0*/  @!P0 BRA `(.L_x_5156) ;  /* 0xfffffffc00f08947 */ /* 0x004fea000383ffff */
[----:B------:R-:W-:Y:S05]  /*1d3c0*/  BRA `(.L_x_5281) ;  /* 0xffffffcc00dc7947 */ /* 0x000fea000383ffff */
.L_x_5158:
[----:B--2---:R2:W3:Y:S02]  /*1d3d0*/  SYNCS.PHASECHK.TRANS64.TRYWAIT P0, [R4+URZ], R5 ;  /* 0x00000005040075a7 */ /* 0x0044e4000800017f */
[----:B---3--:R-:W-:Y:S05]  /*1d3e0*/  @!P0 NANOSLEEP.SYNCS 0x989680 ;  /* 0x009896800000895d */ /* 0x008fea0003900000 */
[----:B------:R-:W3:Y:S02]  /*1d3f0*/  @!P0 SYNCS.PHASECHK.TRANS64 P0, [R4+URZ], R5 ;  /* 0x00000005040085a7 */ /* 0x000ee4000800007f */
[----:B---3--:R-:W-:Y:S05]  /*1d400*/  @!P0 BRA `(.L_x_5158) ;  /* 0xfffffffc00f08947 */ /* 0x008fea000383ffff */
[----:B------:R-:W-:Y:S05]  /*1d410*/  BRA `(.L_x_5282) ;  /* 0xffffffcc00e47947 */ /* 0x000fea000383ffff */
.L_x_5283:
        /* <DEDUP_REMOVED lines=14> */
.L_x_6052:


//--------------------- .text._ZN7cutlass13device_kernelIN5flash11enable_sm90INS1_16FlashAttnFwdSm90INS1_25CollectiveMainloopFwdSm90ILi2EN4cute5tupleIJNS5_1CILi1EEES8_S8_EEENS6_IJNS7_ILi128EEENS7_ILi96EEENS7_ILi64EEEEEELi256ENS_6half_tEfNS_4arch4Sm90ELb1ELb0ELb0ELb1ELb0ELb0ELb1ELb1ELb0ELb1ELb0ELb0EEENS1_21CollectiveEpilogueFwdINS6_IJSA_NS7_ILi256EEESB_EEES9_SE_SG_Li256ELb1ELb1ELb0ELb0EEENS1_36VarlenDynamicPersistentTileSchedulerILi128ELi96ELi256ELi128ELb0ELb1ELb1ELb1ELb1ELb1EEEEEEEEEvNT_6ParamsE --------------------------
	.section	.text._ZN7cutlass13device_kernelIN5flash11enable_sm90INS1_16FlashAttnFwdSm90INS1_25CollectiveMainloopFwdSm90ILi2EN4cute5tupleIJNS5_1CILi1EEES8_S8_EEENS6_IJNS7_ILi128EEENS7_ILi96EEENS7_ILi64EEEEEELi256ENS_6half_tEfNS_4arch4Sm90ELb1ELb0ELb0ELb1ELb0ELb0ELb1ELb1ELb0ELb1ELb0ELb0EEENS1_21CollectiveEpilogueFwdINS6_IJSA_NS7_ILi256EEESB_EEES9_SE_SG_Li256ELb1ELb1ELb0ELb0EEENS1_36VarlenDynamicPersistentTileSchedulerILi128ELi96ELi256ELi128ELb0ELb1ELb1ELb1ELb1ELb1EEEEEEEEEvNT_6ParamsE,"ax",@progbits
	.align	128
.text._ZN7cutlass13device_kernelIN5flash11enable_sm90INS1_16FlashAttnFwdSm90INS1_25CollectiveMainloopFwdSm90ILi2EN4cute5tupleIJNS5_1CILi1EEES8_S8_EEENS6_IJNS7_ILi128EEENS7_ILi96EEENS7_ILi64EEEEEELi256ENS_6half_tEfNS_4arch4Sm90ELb1ELb0ELb0ELb1ELb0ELb0ELb1ELb1ELb0ELb1ELb0ELb0EEENS1_21CollectiveEpilogueFwdINS6_IJSA_NS7_ILi256EEESB_EEES9_SE_SG_Li256ELb1ELb1ELb0ELb0EEENS1_36VarlenDynamicPersistentTileSchedulerILi128ELi96ELi256ELi128ELb0ELb1ELb1ELb1ELb1ELb1EEEEEEEEEvNT_6ParamsE:
        .type           _ZN7cutlass13device_kernelIN5flash11enable_sm90INS1_16FlashAttnFwdSm90INS1_25CollectiveMainloopFwdSm90ILi2EN4cute5tupleIJNS5_1CILi1EEES8_S8_EEENS6_IJNS7_ILi128EEENS7_ILi96EEENS7_ILi64EEEEEELi256ENS_6half_tEfNS_4arch4Sm90ELb1ELb0ELb0ELb1ELb0ELb0ELb1ELb1ELb0ELb1ELb0ELb0EEENS1_21CollectiveEpilogueFwdINS6_IJSA_NS7_ILi256EEESB_EEES9_SE_SG_Li256ELb1ELb1ELb0ELb0EEENS1_36VarlenDynamicPersistentTileSchedulerILi128ELi96ELi256ELi128ELb0ELb1ELb1ELb1ELb1ELb1EEEEEEEEEvNT_6ParamsE,@function
        .size           _ZN7cutlass13device_kernelIN5flash11enable_sm90INS1_16FlashAttnFwdSm90INS1_25CollectiveMainloopFwdSm90ILi2EN4cute5tupleIJNS5_1CILi1EEES8_S8_EEENS6_IJNS7_ILi128EEENS7_ILi96EEENS7_ILi64EEEEEELi256ENS_6half_tEfNS_4arch4Sm90ELb1ELb0ELb0ELb1ELb0ELb0ELb1ELb1ELb0ELb1ELb0ELb0EEENS1_21CollectiveEpilogueFwdINS6_IJSA_NS7_ILi256EEESB_EEES9_SE_SG_Li256ELb1ELb1ELb0ELb0EEENS1_36VarlenDynamicPersistentTileSchedulerILi128ELi96ELi256ELi128ELb0ELb1ELb1ELb1ELb1ELb1EEEEEEEEEvNT_6ParamsE,(.L_x_6053 - _ZN7cutlass13device_kernelIN5flash11enable_sm90INS1_16FlashAttnFwdSm90INS1_25CollectiveMainloopFwdSm90ILi2EN4cute5tupleIJNS5_1CILi1EEES8_S8_EEENS6_IJNS7_ILi128EEENS7_ILi96EEENS7_ILi64EEEEEELi256ENS_6half_tEfNS_4arch4Sm90ELb1ELb0ELb0ELb1ELb0ELb0ELb1ELb1ELb0ELb1ELb0ELb0EEENS1_21CollectiveEpilogueFwdINS6_IJSA_NS7_ILi256EEESB_EEES9_SE_SG_Li256ELb1ELb1ELb0ELb0EEENS1_36VarlenDynamicPersistentTileSchedulerILi128ELi96ELi256ELi128ELb0ELb1ELb1ELb1ELb1ELb1EEEEEEEEEvNT_6ParamsE)
        .other          _ZN7cutlass13device_kernelIN5flash11enable_sm90INS1_16FlashAttnFwdSm90INS1_25CollectiveMainloopFwdSm90ILi2EN4cute5tupleIJNS5_1CILi1EEES8_S8_EEENS6_IJNS7_ILi128EEENS7_ILi96EEENS7_ILi64EEEEEELi256ENS_6half_tEfNS_4arch4Sm90ELb1ELb0ELb0ELb1ELb0ELb0ELb1ELb1ELb0ELb1ELb0ELb0EEENS1_21CollectiveEpilogueFwdINS6_IJSA_NS7_ILi256EEESB_EEES9_SE_SG_Li256ELb1ELb1ELb0ELb0EEENS1_36VarlenDynamicPersistentTileSchedulerILi128ELi96ELi256ELi128ELb0ELb1ELb1ELb1ELb1ELb1EEEEEEEEEvNT_6ParamsE,@"STO_CUDA_ENTRY STV_DEFAULT"
_ZN7cutlass13device_kernelIN5flash11enable_sm90INS1_16FlashAttnFwdSm90INS1_25CollectiveMainloopFwdSm90ILi2EN4cute5tupleIJNS5_1CILi1EEES8_S8_EEENS6_IJNS7_ILi128EEENS7_ILi96EEENS7_ILi64EEEEEELi256ENS_6half_tEfNS_4arch4Sm90ELb1ELb0ELb0ELb1ELb0ELb0ELb1ELb1ELb0ELb1ELb0ELb0EEENS1_21CollectiveEpilogueFwdINS6_IJSA_NS7_ILi256EEESB_EEES9_SE_SG_Li256ELb1ELb1ELb0ELb0EEENS1_36VarlenDynamicPersistentTileSchedulerILi128ELi96ELi256ELi128ELb0ELb1ELb1ELb1ELb1ELb1EEEEEEEEEvNT_6ParamsE:
        /* <DEDUP_REMOVED lines=18> */
.L_x_5285:
[----:B------:R-:W-:Y:S05]  /*0120*/  BSYNC B0 ;  /* 0x0000000000007941 */ /* 0x000fea0003800000 */
.L_x_5284:
        /* <DEDUP_REMOVED lines=43> */
.L_x_5286:
        /* <DEDUP_REMOVED lines=22> */
.L_x_5287:
        /* <DEDUP_REMOVED lines=18> */
.L_x_5288:
        /* <DEDUP_REMOVED lines=22> */
.L_x_5289:
        /* <DEDUP_REMOVED lines=22> */
.L_x_5290:
        /* <DEDUP_REMOVED lines=9> */
.L_x_5292:
        /* <DEDUP_REMOVED lines=27> */
[----:B------:R-:W-:Y:S02]  /*0b60*/  LEA.HI R0, R3, R234, RZ, 0x4 ;  /* 0x000000ea03007211 */ /* 0x000fe400078f20ff */
[----:B------:R-:W-:Y:S02]  /*0b70*/  LOP3.LUT R225, R5, 0xffffff80, RZ, 0xc0, !PT ;  /* 0xffffff8005e17812 */ /* 0x000fe400078ec0ff */
[----:B------:R-:W-:Y:S02]  /*0b80*/  SHF.R.S32.HI R9, RZ, 0x4, R0 ;  /* 0x00000004ff097819 */ /* 0x000fe40000011400 */
[----:B------:R-:W-:Y:S01]  /*0b90*/  LOP3.LUT R7, R0, 0x3fffff0, RZ, 0xc0, !PT ;  /* 0x03fffff000077812 */ /* 0x000fe200078ec0ff */
[----:B------:R-:W-:Y:S01]  /*0ba0*/  IMAD.IADD R225, R234, 0x1, -R225 ;  /* 0x00000001eae17824 */ /* 0x000fe200078e0ae1 */
[----:B------:R-:W-:-:S02]  /*0bb0*/  LEA.HI R0, R0, R9, RZ, 0x1 ;  /* 0x0000000900007211 */ /* 0x000fc400078f08ff */
[----:B------:R-:W-:Y:S01]  /*0bc0*/  LEA.HI R10, R3, R234, RZ, 0x2 ;  /* 0x000000ea030a7211 */ /* 0x000fe200078f10ff */
[----:B------:R-:W-:Y:S01]  /*0bd0*/  IMAD.IADD R7, R234, 0x1, -R7 ;  /* 0x00000001ea077824 */ /* 0x000fe200078e0a07 */
[----:B------:R-:W-:Y:S02]  /*0be0*/  SHF.R.S32.HI R4, RZ, 0x1f, R225 ;  /* 0x0000001fff047819 */ /* 0x000fe400000114e1 */
[----:B------:R-:W-:Y:S02]  /*0bf0*/  LOP3.LUT R0, R0, 0x1ffffffe, RZ, 0xc0, !PT ;  /* 0x1ffffffe00007812 */ /* 0x000fe400078ec0ff */
[----:B------:R-:W-:Y:S02]  /*0c00*/  LEA.HI R6, R4, R225, RZ, 0x2 ;  /* 0x000000e104067211 */ /* 0x000fe400078f10ff */
[----:B------:R-:W-:Y:S01]  /*0c10*/  SHF.R.S32.HI R226, RZ, 0x7, R5 ;  /* 0x00000007ffe27819 */ /* 0x000fe20000011405 */
[----:B------:R-:W-:Y:S01]  /*0c20*/  IMAD.IADD R0, R9, 0x1, -R0 ;  /* 0x0000000109007824 */ /* 0x000fe200078e0a00 */
[----:B------:R-:W-:-:S02]  /*0c30*/  SHF.R.S32.HI R8, RZ, 0x2, R6 ;  /* 0x00000002ff087819 */ /* 0x000fc40000011406 */
[----:B------:R-:W-:Y:S02]  /*0c40*/  SHF.R.S32.HI R11, RZ, 0x1f, R6 ;  /* 0x0000001fff0b7819 */ /* 0x000fe40000011406 */
[----:B------:R-:W-:Y:S02]  /*0c50*/  LOP3.LUT R9, R10, 0xfffffffc, RZ, 0xc0, !PT ;  /* 0xfffffffc0a097812 */ /* 0x000fe400078ec0ff */
[----:B------:R-:W-:Y:S02]  /*0c60*/  LEA.HI R11, R11, R8, RZ, 0x3 ;  /* 0x000000080b0b7211 */ /* 0x000fe400078f18ff */
[----:B------:R-:W-:Y:S01]  /*0c70*/  LEA.HI R4, R4, R225, RZ, 0x5 ;  /* 0x000000e104047211 */ /* 0x000fe200078f28ff */
[----:B------:R-:W-:Y:S01]  /*0c80*/  IMAD.IADD R9, R234, 0x1, -R9 ;  /* 0x00000001ea097824 */ /* 0x000fe200078e0a09 */
[----:B------:R-:W-:Y:S02]  /*0c90*/  LOP3.LUT R11, R11, 0xfffffff8, RZ, 0xc0, !PT ;  /* 0xfffffff80b0b7812 */ /* 0x000fe400078ec0ff */
[----:B------:R-:W-:-:S02]  /*0ca0*/  LEA.HI R5, R5, R226, RZ, 0x1 ;  /* 0x000000e205057211 */ /* 0x000fc400078f08ff */
[----:B------:R-:W-:Y:S01]  /*0cb0*/  SHF.R.S32.HI R4, RZ, 0x5, R4 ;  /* 0x00000005ff047819 */ /* 0x000fe20000011404 */
[----:B------:R-:W-:Y:S01]  /*0cc0*/  IMAD.IADD R11, R8, 0x1, -R11 ;  /* 0x00000001080b7824 */ /* 0x000fe200078e0a0b */
[----:B------:R-:W-:Y:S02]  /*0cd0*/  LOP3.LUT R5, R5, 0x3fffffe, RZ, 0xc0, !PT ;  /* 0x03fffffe05057812 */ /* 0x000fe400078ec0ff */
[----:B------:R-:W-:Y:S01]  /*0ce0*/  LOP3.LUT R204, R6, 0x7ffffffc, RZ, 0xc0, !PT ;  /* 0x7ffffffc06cc7812 */ /* 0x000fe200078ec0ff */
[----:B------:R-:W-:Y:S02]  /*0cf0*/  IMAD R4, R4, 0x10, R11 ;  /* 0x0000001004047824 */ /* 0x000fe400078e020b */
[----:B------:R-:W-:Y:S02]  /*0d00*/  IMAD.IADD R5, R226, 0x1, -R5 ;  /* 0x00000001e2057824 */ /* 0x000fe400078e0a05 */
[----:B------:R-:W-:Y:S02]  /*0d10*/  IMAD.IADD R204, R225, 0x1, -R204 ;  /* 0x00000001e1cc7824 */ /* 0x000fe400078e0acc */
[----:B------:R-:W-:Y:S01]  /*0d20*/  IMAD R227, R5, 0x40, R4 ;  /* 0x0000004005e37824 */ /* 0x000fe200078e0204 */
[----:B--2---:R-:W-:-:S02]  /*0d30*/  R2UR UR4, R2 ;  /* 0x00000000020472ca */ /* 0x004fc400000e0000 */
[CC--:B------:R-:W-:Y:S02]  /*0d40*/  LEA.HI R2, R3.reuse, R234.reuse, RZ, 0x5 ;  /* 0x000000ea03027211 */ /* 0x0c0fe400078f28ff */
[----:B------:R-:W-:-:S03]  /*0d50*/  LEA.HI R3, R3, R234, RZ, 0x3 ;  /* 0x000000ea03037211 */ /* 0x000fc600078f18ff */
[----:B------:R-:W-:Y:S01]  /*0d60*/  IMAD.SHL.U32 R2, R2, 0x20, RZ ;  /* 0x0000002002027824 */ /* 0x000fe200078e00ff */
[----:B------:R-:W-:Y:S02]  /*0d70*/  LOP3.LUT R219, R3, 0xfffffff8, RZ, 0xc0, !PT ;  /* 0xfffffff803db7812 */ /* 0x000fe400078ec0ff */
[----:B------:R-:W-:Y:S02]  /*0d80*/  SHF.R.S32.HI R222, RZ, 0x3, R3 ;  /* 0x00000003ffde7819 */ /* 0x000fe40000011403 */
[----:B------:R-:W-:Y:S01]  /*0d90*/  LOP3.LUT R2, R2, 0xfffffc00, RZ, 0xc0, !PT ;  /* 0xfffffc0002027812 */ /* 0x000fe200078ec0ff */
[----:B------:R-:W-:Y:S01]  /*0da0*/  IMAD.IADD R219, R234, 0x1, -R219 ;  /* 0x00000001eadb7824 */ /* 0x000fe200078e0adb */
[----:B------:R-:W-:-:S03]  /*0db0*/  ULOP3.LUT UR4, UR4, 0x1, URZ, 0xfc, !UPT ;  /* 0x0000000104047892 */ /* 0x000fc6000f8efc3f */
[----:B------:R-:W-:Y:S01]  /*0dc0*/  IMAD R7, R7, 0x40, R2 ;  /* 0x0000004007077824 */ /* 0x000fe200078e0202 */
[----:B------:R-:W-:Y:S01]  /*0dd0*/  LEA.HI R2, R9, R9, RZ, 0x1 ;  /* 0x0000000909027211 */ /* 0x000fe200078f08ff */
[----:B------:R-:W-:Y:S02]  /*0de0*/  IMAD.SHL.U32 R200, R219, 0x8, RZ ;  /* 0x00000008dbc87824 */ /* 0x000fe400078e00ff */
[----:B------:R-:W-:Y:S01]  /*0df0*/  IMAD.U32 R229, RZ, RZ, UR4 ;  /* 0x00000004ffe57e24 */ /* 0x000fe2000f8e00ff */
[----:B------:R-:W-:Y:S01]  /*0e00*/  LOP3.LUT R2, R2, 0x1ffffffe, RZ, 0xc0, !PT ;  /* 0x1ffffffe02027812 */ /* 0x000fe200078ec0ff */
[C---:B------:R-:W-:Y:S01]  /*0e10*/  VIADD R206, R200.reuse, 0x40 ;  /* 0x00000040c8ce7836 */ /* 0x040fe20000000000 */
[----:B------:R-:W-:Y:S01]  /*0e20*/  UMOV UR4, URZ ;  /* 0x0000003f00047c82 */ /* 0x000fe20008000000 */
        /* <DEDUP_REMOVED lines=9> */
[----:B------:R-:W-:Y:S02]  /*0ec0*/  IMAD R203, R2, 0x8, R227 ;  /* 0x0000000802cb7824 */ /* 0x000fe400078e02e3 */
[----:B------:R-:W-:-:S07]  /*0ed0*/  IMAD.U32 R224, RZ, RZ, UR4 ;  /* 0x00000004ffe07e24 */ /* 0x000fce000f8e00ff */
.L_x_5347:
[----:B0-23--:R-:W0:Y:S01]  /*0ee0*/  LDC.64 R2, c[0x0][0xd88] ;  /* 0x00036200ff027b82 */ /* 0x00de220000000a00 */
[----:B------:R-:W-:Y:S01]  /*0ef0*/  ULDC.64 UR8, c[0x0][0xb20] ;  /* 0x0002c80000087ab9 */ /* 0x000fe20000000a00 */
[----:B------:R-:W-:Y:S01]  /*0f00*/  ULDC.64 UR10, c[0x0][0xb10] ;  /* 0x0002c400000a7ab9 */ /* 0x000fe20000000a00 */
[----:B0-----:R-:W-:-:S06]  /*0f10*/  IMAD.WIDE R2, R7, 0x4, R2 ;  /* 0x0000000407027825 */ /* 0x001fcc00078e0202 */
[----:B------:R-:W2:Y:S01]  /*0f20*/  LDG.E R2, desc[UR38][R2.64] ;  /* 0x0000002602027981 */ /* 0x000ea2000c1e1900 */
[----:B------:R-:W-:Y:S01]  /*0f30*/  UISETP.NE.U32.AND UP0, UPT, UR8, URZ, UPT ;  /* 0x0000003f0800728c */ /* 0x000fe2000bf05070 */
[----:B------:R-:W-:Y:S01]  /*0f40*/  IMAD.MOV.U32 R7, RZ, RZ, RZ ;  /* 0x000000ffff077224 */ /* 0x000fe200078e00ff */
[----:B------:R-:W-:Y:S02]  /*0f50*/  UISETP.NE.U32.AND UP1, UPT, UR10, URZ, UPT ;  /* 0x0000003f0a00728c */ /* 0x000fe4000bf25070 */
[----:B------:R-:W-:Y:S02]  /*0f60*/  UISETP.NE.AND.EX UP0, UPT, UR9, URZ, UPT, UP0 ;  /* 0x0000003f0900728c */ /* 0x000fe4000bf05300 */
[----:B------:R-:W-:-:S04]  /*0f70*/  UISETP.NE.AND.EX UP1, UPT, UR11, URZ, UPT, UP1 ;  /* 0x0000003f0b00728c */ /* 0x000fc8000bf25310 */
[----:B------:R-:W-:Y:S02]  /*0f80*/  PLOP3.LUT P0, PT, PT, PT, UP0, 0x80, 0x0 ;  /* 0x000000000000781c */ /* 0x000fe40003f0f008 */
[----:B------:R-:W-:Y:S02]  /*0f90*/  PLOP3.LUT P2, PT, PT, PT, UP1, 0x80, 0x0 ;  /* 0x000000000000781c */ /* 0x000fe40003f4f018 */
[----:B--2---:R-:W-:-:S13]  /*0fa0*/  R2UR UR4, R2 ;  /* 0x00000000020472ca */ /* 0x004fda00000e0000 */
[----:B------:R-:W-:Y:S02]  /*0fb0*/  USHF.R.S32.HI UR7, URZ, 0x1f, UR4 ;  /* 0x0000001f3f077899 */ /* 0x000fe40008011404 */
[----:B------:R-:W-:Y:S01]  /*0fc0*/  IMAD.U32 R220, RZ, RZ, UR4 ;  /* 0x00000004ffdc7e24 */ /* 0x000fe2000f8e00ff */
[----:B------:R-:W-:-:S04]  /*0fd0*/  @UP0 ULEA UR8, UP2, UR4, UR8, 0x2 ;  /* 0x0000000804080291 */ /* 0x000fc8000f84103f */
[----:B------:R-:W-:Y:S02]  /*0fe0*/  @UP0 ULEA.HI.X UR9, UR4, UR9, UR7, 0x2, UP2 ;  /* 0x0000000904090291 */ /* 0x000fe400090f1407 */
[----:B------:R-:W-:Y:S01]  /*0ff0*/  IMAD.U32 R223, RZ, RZ, UR7 ;  /* 0x00000007ffdf7e24 */ /* 0x000fe2000f8e00ff */
[----:B------:R-:W-:Y:S01]  /*1000*/  @UP1 ULEA UR10, UP0, UR4, UR10, 0x2 ;  /* 0x0000000a040a1291 */ /* 0x000fe2000f80103f */
[----:B------:R-:W-:-:S03]  /*1010*/  IMAD.U32 R2, RZ, RZ, UR8 ;  /* 0x00000008ff027e24 */ /* 0x000fc6000f8e00ff */
[----:B------:R-:W-:Y:S01]  /*1020*/  @UP1 ULEA.HI.X UR11, UR4, UR11, UR7, 0x2, UP0 ;  /* 0x0000000b040b1291 */ /* 0x000fe200080f1407 */
[----:B------:R-:W-:Y:S01]  /*1030*/  IMAD.U32 R3, RZ, RZ, UR9 ;  /* 0x00000009ff037e24 */ /* 0x000fe2000f8e00ff */
[----:B------:R-:W-:Y:S01]  /*1040*/  ULDC.64 UR8, c[0x0][0x418] ;  /* 0x0001060000087ab9 */ /* 0x000fe20000000a00 */
[----:B------:R-:W-:Y:S01]  /*1050*/  ULDC UR4, c[0x0][0x288] ;  /* 0x0000a20000047ab9 */ /* 0x000fe20000000800 */
[----:B------:R-:W-:Y:S01]  /*1060*/  IMAD.U32 R4, RZ, RZ, UR10 ;  /* 0x0000000aff047e24 */ /* 0x000fe2000f8e00ff */
[----:B------:R-:W-:Y:S01]  /*1070*/  ULDC UR7, c[0x0][0x2f0] ;  /* 0x0000bc0000077ab9 */ /* 0x000fe20000000800 */
[----:B------:R-:W-:Y:S01]  /*1080*/  IMAD.U32 R201, RZ, RZ, UR4 ;  /* 0x00000004ffc97e24 */ /* 0x000fe2000f8e00ff */
[----:B------:R0:W5:Y:S01]  /*1090*/  @P0 LDG.E R7, desc[UR38][R2.64] ;  /* 0x0000002602070981 */ /* 0x000162000c1e1900 */
[----:B------:R-:W-:Y:S01]  /*10a0*/  IMAD.U32 R5, RZ, RZ, UR11 ;  /* 0x0000000bff057e24 */ /* 0x000fe2000f8e00ff */
[----:B------:R-:W-:Y:S01]  /*10b0*/  UISETP.NE.U32.AND UP0, UPT, UR8, URZ, UPT ;  /* 0x0000003f0800728c */ /* 0x000fe2000bf05070 */
[----:B------:R-:W-:-:S03]  /*10c0*/  ULDC UR4, c[0x0][0x424] ;  /* 0x0001090000047ab9 */ /* 0x000fc60000000800 */
[----:B------:R0:W5:Y:S01]  /*10d0*/  @P2 LDG.E R201, desc[UR38][R4.64] ;  /* 0x0000002604c92981 */ /* 0x000162000c1e1900 */
[----:B------:R-:W-:Y:S01]  /*10e0*/  UISETP.NE.AND.EX UP0, UPT, UR9, URZ, UPT, UP0 ;  /* 0x0000003f0900728c */ /* 0x000fe2000bf05300 */
[----:B------:R-:W-:Y:S02]  /*10f0*/  IMAD.U32 R221, RZ, RZ, UR6 ;  /* 0x00000006ffdd7e24 */ /* 0x000fe4000f8e00ff */
[----:B------:R-:W-:Y:S01]  /*1100*/  ULDC.64 UR8, c[0x0][0xb18] ;  /* 0x0002c60000087ab9 */ /* 0x000fe20000000a00 */
[----:B------:R-:W-:Y:S01]  /*1110*/  USEL UR4, UR4, 0x1, UP0 ;  /* 0x0000000104047887 */ /* 0x000fe20008000000 */
[----:B------:R-:W-:-:S03]  /*1120*/  ISETP.NE.U32.AND P1, PT, RZ, UR8, PT ;  /* 0x00000008ff007c0c */ /* 0x000fc6000bf25070 */
[----:B------:R-:W-:Y:S01]  /*1130*/  UIMAD UR4, UR4, UR7, URZ ;  /* 0x00000007040472a4 */ /* 0x000fe2000f8e023f */
[----:B------:R-:W-:Y:S01]  /*1140*/  ISETP.NE.AND.EX P1, PT, RZ, UR9, PT, P1 ;  /* 0x00000009ff007c0c */ /* 0x000fe2000bf25310 */
[----:B01--4-:R-:W-:-:S12]  /*1150*/  @P2 BRA `(.L_x_5293) ;  /* 0x0000000000302947 */ /* 0x013fd80003800000 */
[----:B------:R-:W-:Y:S02]  /*1160*/  ULDC.64 UR6, c[0x0][0xaf8] ;  /* 0x0002be0000067ab9 */ /* 0x000fe40000000a00 */
[----:B------:R-:W-:-:S04]  /*1170*/  ISETP.NE.U32.AND P0, PT, RZ, UR6, PT ;  /* 0x00000006ff007c0c */ /* 0x000fc8000bf05070 */
[----:B------:R-:W-:-:S13]  /*1180*/  ISETP.NE.AND.EX P0, PT, RZ, UR7, PT, P0 ;  /* 0x00000007ff007c0c */ /* 0x000fda000bf05300 */
[----:B------:R-:W-:Y:S05]  /*1190*/  @!P0 BRA `(.L_x_5293) ;  /* 0x0000000000208947 */ /* 0x000fea0003800000 */
[----:B------:R-:W-:Y:S01]  /*11a0*/  R2UR UR10, R220 ;  /* 0x00000000dc0a72ca */ /* 0x000fe200000e0000 */
[----:B------:R-:W-:-:S12]  /*11b0*/  ULDC.64 UR6, c[0x0][0xaf8] ;  /* 0x0002be0000067ab9 */ /* 0x000fd80000000a00 */
[----:B------:R-:W-:-:S06]  /*11c0*/  UIMAD.WIDE UR6, UR10, 0x4, UR6 ;  /* 0x000000040a0678a5 */ /* 0x000fcc000f8e0206 */
[----:B------:R-:W-:Y:S02]  /*11d0*/  IMAD.U32 R2, RZ, RZ, UR6 ;  /* 0x00000006ff027e24 */ /* 0x000fe4000f8e00ff */
[----:B------:R-:W-:-:S05]  /*11e0*/  IMAD.U32 R3, RZ, RZ, UR7 ;  /* 0x00000007ff037e24 */ /* 0x000fca000f8e00ff */
[----:B-----5:R-:W2:Y:S04]  /*11f0*/  LDG.E R201, desc[UR38][R2.64] ;  /* 0x0000002602c97981 */ /* 0x020ea8000c1e1900 */
[----:B------:R-:W2:Y:S02]  /*1200*/  LDG.E R0, desc[UR38][R2.64+0x4] ;  /* 0x0000042602007981 */ /* 0x000ea4000c1e1900 */
[----:B--2---:R-:W-:-:S07]  /*1210*/  IMAD.IADD R201, R0, 0x1, -R201 ;  /* 0x0000000100c97824 */ /* 0x004fce00078e0ac9 */
.L_x_5293:
[----:B------:R-:W-:Y:S01]  /*1220*/  IMAD.U32 R202, RZ, RZ, UR4 ;  /* 0x00000004ffca7e24 */ /* 0x000fe2000f8e00ff */
[----:B------:R-:W-:Y:S06]  /*1230*/  @!P1 BRA `(.L_x_5294) ;  /* 0x0000000000209947 */ /* 0x000fec0003800000 */
[----:B------:R-:W-:Y:S02]  /*1240*/  R2UR UR6, R220 ;  /* 0x00000000dc0672ca */ /* 0x000fe400000e0000 */
[----:B------:R-:W-:-:S11]  /*1250*/  R2UR UR7, R223 ;  /* 0x00000000df0772ca */ /* 0x000fd600000e0000 */
[----:B------:R-:W-:-:S04]  /*1260*/  ULEA UR4, UP0, UR6, UR8, 0x2 ;  /* 0x0000000806047291 */ /* 0x000fc8000f80103f */
[----:B------:R-:W-:Y:S02]  /*1270*/  ULEA.HI.X UR6, UR6, UR9, UR7, 0x2, UP0 ;  /* 0x0000000906067291 */ /* 0x000fe400080f1407 */
[----:B------:R-:W-:-:S04]  /*1280*/  IMAD.U32 R2, RZ, RZ, UR4 ;  /* 0x00000004ff027e24 */ /* 0x000fc8000f8e00ff */
[----:B------:R-:W-:-:S05]  /*1290*/  IMAD.U32 R3, RZ, RZ, UR6 ;  /* 0x00000006ff037e24 */ /* 0x000fca000f8e00ff */
[----:B------:R0:W5:Y:S01]  /*12a0*/  LDG.E R202, desc[UR38][R2.64] ;  /* 0x0000002602ca7981 */ /* 0x000162000c1e1900 */
[----:B------:R-:W-:Y:S05]  /*12b0*/  BRA `(.L_x_5295) ;  /* 0x0000000000307947 */ /* 0x000fea0003800000 */
.L_x_5294:
        /* <DEDUP_REMOVED lines=9> */
[----:B------:R-:W2:Y:S04]  /*1350*/  LDG.E R202, desc[UR38][R2.64] ;  /* 0x0000002602ca7981 */ /* 0x000ea8000c1e1900 */
[----:B------:R-:W2:Y:S02]  /*1360*/  LDG.E R5, desc[UR38][R2.64+0x4] ;  /* 0x0000042602057981 */ /* 0x000ea4000c1e1900 */
[----:B--2---:R-:W-:-:S07]  /*1370*/  IMAD.IADD R202, R5, 0x1, -R202 ;  /* 0x0000000105ca7824 */ /* 0x004fce00078e0aca */
.L_x_5295:
[----:B------:R-:W1:Y:S01]  /*1380*/  LDC R0, c[0x0][0x448] ;  /* 0x00011200ff007b82 */ /* 0x000e620000000800 */
[----:B------:R-:W-:Y:S01]  /*1390*/  USHF.L.U32 UR60, UR5, 0x7, URZ ;  /* 0x00000007053c7899 */ /* 0x000fe2000800063f */
[----:B-----5:R-:W-:Y:S01]  /*13a0*/  IMAD.IADD R202, R202, 0x1, -R7 ;  /* 0x00000001caca7824 */ /* 0x020fe200078e0a07 */
[----:B------:R-:W-:Y:S01]  /*13b0*/  CS2R R148, SRZ ;  /* 0x0000000000947805 */ /* 0x000fe2000001ff00 */
[----:B------:R-:W-:Y:S01]  /*13c0*/  IMAD.MOV.U32 R150, RZ, RZ, RZ ;  /* 0x000000ffff967224 */ /* 0x000fe200078e00ff */
[----:B------:R-:W-:Y:S01]  /*13d0*/  UIADD3 UR4, UR60, 0x7f, URZ ;  /* 0x0000007f3c047890 */ /* 0x000fe2000fffe03f */
[----:B------:R-:W-:Y:S02]  /*13e0*/  CS2R R146, SRZ ;  /* 0x0000000000927805 */ /* 0x000fe4000001ff00 */
[----:B0-----:R-:W-:Y:S02]  /*13f0*/  IADD3 R3, R202, 0x60, -R201 ;  /* 0x00000060ca037810 */ /* 0x001fe40007ffe8c9 */
        /* <DEDUP_REMOVED lines=16> */
[----:B-1----:R-:W-:Y:S01]  /*1500*/  ISETP.NE.AND P0, PT, R0, 0x1, PT ;  /* 0x000000010000780c */ /* 0x002fe20003f05270 */
[----:B------:R-:W-:Y:S01]  /*1510*/  IMAD.U32 R0, RZ, RZ, UR4 ;  /* 0x00000004ff007e24 */ /* 0x000fe2000f8e00ff */
        /* <DEDUP_REMOVED lines=34> */
[----:B------:R-:W-:Y:S01]  /*1740*/  CS2R R52, SRZ ;  /* 0x0000000000347805 */ /* 0x000fe2000001ff00 */
[----:B0-----:R-:W-:Y:S01]  /*1750*/  @P0 IMAD.HI.U32 R2, R2, UR4, RZ ;  /* 0x0000000402020c27 */ /* 0x001fe2000f8e00ff */
        /* <DEDUP_REMOVED lines=8> */
[----:B------:R-:W-:Y:S01]  /*17e0*/  VIADD R2, R202, 0x5f ;  /* 0x0000005fca027836 */ /* 0x000fe20000000000 */
[----:B------:R-:W-:Y:S02]  /*17f0*/  PLOP3.LUT P0, PT, PT, PT, PT, 0x80, 0x0 ;  /* 0x000000000000781c */ /* 0x000fe40003f0f070 */
[----:B------:R-:W-:Y:S02]  /*1800*/  CS2R R36, SRZ ;  /* 0x0000000000247805 */ /* 0x000fe4000001ff00 */
[----:B------:R-:W-:Y:S01]  /*1810*/  CS2R R32, SRZ ;  /* 0x0000000000207805 */ /* 0x000fe2000001ff00 */
[----:B------:R-:W-:Y:S01]  /*1820*/  IMAD.IADD R0, R3, 0x1, R0 ;  /* 0x0000000103007824 */ /* 0x000fe200078e0200 */
[----:B------:R-:W-:Y:S01]  /*1830*/  CS2R R26, SRZ ;  /* 0x00000000001a7805 */ /* 0x000fe2000001ff00 */
[----:B------:R-:W-:Y:S01]  /*1840*/  IMAD.HI R2, R2, 0x2aaaaaab, RZ ;  /* 0x2aaaaaab02027827 */ /* 0x000fe200078e02ff */
[----:B------:R-:W-:-:S02]  /*1850*/  CS2R R28, SRZ ;  /* 0x00000000001c7805 */ /* 0x000fc4000001ff00 */
[----:B------:R-:W-:Y:S01]  /*1860*/  CS2R R24, SRZ ;  /* 0x0000000000187805 */ /* 0x000fe2000001ff00 */
[----:B------:R-:W-:Y:S01]  /*1870*/  IMAD.HI R0, R0, 0x2aaaaaab, RZ ;  /* 0x2aaaaaab00007827 */ /* 0x000fe200078e02ff */
[----:B------:R-:W-:-:S03]  /*1880*/  SHF.R.U32.HI R3, RZ, 0x1f, R2 ;  /* 0x0000001fff037819 */ /* 0x000fc60000011602 */
[----:B------:R-:W-:Y:S01]  /*1890*/  IMAD.MOV.U32 R10, RZ, RZ, RZ ;  /* 0x000000ffff0a7224 */ /* 0x000fe200078e00ff */
[----:B------:R-:W-:Y:S02]  /*18a0*/  SHF.R.U32.HI R5, RZ, 0x1f, R0 ;  /* 0x0000001fff057819 */ /* 0x000fe40000011600 */
[----:B------:R-:W-:Y:S02]  /*18b0*/  LEA.HI.SX32 R156, R2, R3, 0x1c ;  /* 0x00000003029c7211 */ /* 0x000fe400078fe2ff */
[----:B------:R-:W-:Y:S02]  /*18c0*/  CS2R R2, SRZ ;  /* 0x0000000000027805 */ /* 0x000fe4000001ff00 */
[----:B------:R-:W-:Y:S01]  /*18d0*/  LEA.HI.SX32 R5, R0, R5, 0x1c ;  /* 0x0000000500057211 */ /* 0x000fe200078fe2ff */
[----:B------:R-:W-:-:S03]  /*18e0*/  IMAD.MOV.U32 R0, RZ, RZ, RZ ;  /* 0x000000ffff007224 */ /* 0x000fc600078e00ff */
[----:B------:R-:W-:-:S04]  /*18f0*/  VIMNMX R156, R156, R5, PT ;  /* 0x000000059c9c7248 */ /* 0x000fc80003fe0100 */
[----:B------:R-:W-:-:S13]  /*1900*/  ISETP.GE.AND P1, PT, R156, 0x1, PT ;  /* 0x000000019c00780c */ /* 0x000fda0003f26270 */
[----:B------:R-:W-:Y:S05]  /*1910*/  @!P1 BRA `(.L_x_5296) ;  /* 0x0000008000289947 */ /* 0x000fea0003800000 */
        /* <DEDUP_REMOVED lines=39> */
.L_x_5297:
        /* <DEDUP_REMOVED lines=14> */
.L_x_5478:
[----:B------:R-:W-:Y:S05]  /*1c70*/  WARPSYNC.ALL ;  /* 0x0000000000007948 */ /* 0x000fea0003800000 */
[----:B------:R-:W-:Y:S01]  /*1c80*/  R2UR UR4, R229 ;  /* 0x00000000e50472ca */ /* 0x000fe200000e0000 */
[----:B------:R1:W-:-:S12]  /*1c90*/  BAR.SYNC.DEFER_BLOCKING R213, 0x100 ;  /* 0x000400d50000751d */ /* 0x0003d80000010000 */
[----:B------:R-:W-:-:S05]  /*1ca0*/  IMAD.U32 R0, RZ, RZ, UR4 ;  /* 0x00000004ff007e24 */ /* 0x000fca000f8e00ff */
[----:B------:R-:W-:-:S13]  /*1cb0*/  ISETP.NE.AND P0, PT, R0, 0x3, PT ;  /* 0x000000030000780c */ /* 0x000fda0003f05270 */
[----:B-1----:R-:W-:Y:S05]  /*1cc0*/  @!P0 BRA `(.L_x_5299) ;  /* 0x0000000000048947 */ /* 0x002fea0003800000 */
[----:B------:R-:W-:Y:S01]  /*1cd0*/  BPT.TRAP 0x1 ;  /* 0x000000040000795c */ /* 0x000fe20000300000 */
.L_x_5299:
[----:B------:R-:W-:Y:S02]  /*1ce0*/  IMAD.U32 R3, RZ, RZ, UR37 ;  /* 0x00000025ff037e24 */ /* 0x000fe4000f8e00ff */
[----:B------:R-:W-:-:S03]  /*1cf0*/  IMAD.U32 R0, RZ, RZ, UR36 ;  /* 0x00000024ff007e24 */ /* 0x000fc6000f8e00ff */
[----:B------:R-:W-:Y:S01]  /*1d00*/  SHF.L.U32 R3, R3, 0x1f, RZ ;  /* 0x0000001f03037819 */ /* 0x000fe200000006ff */
[----:B------:R-:W-:-:S04]  /*1d10*/  IMAD R0, R0, 0x8, R5 ;  /* 0x0000000800007824 */ /* 0x000fc800078e0205 */
[----:B------:R1:W2:Y:S01]  /*1d20*/  SYNCS.PHASECHK.TRANS64.TRYWAIT P1, [R0+URZ+0x32430], R3 ;  /* 0x03243003000075a7 */ /* 0x0002a2000802017f */
[----:B------:R-:W-:Y:S05]  /*1d30*/  @!P0 BRA `(.L_x_5300) ;  /* 0x0000000000048947 */ /* 0x000fea0003800000 */
[----:B------:R-:W-:Y:S01]  /*1d40*/  BPT.TRAP 0x1 ;  /* 0x000000040000795c */ /* 0x000fe20000300000 */
.L_x_5300:
[----:B--2---:R-:W-:Y:S05]  /*1d50*/  @P1 BRA `(.L_x_5301) ;  /* 0x0000000000081947 */ /* 0x004fea0003800000 */
[----:B------:R-:W2:Y:S02]  /*1d60*/  SYNCS.PHASECHK.TRANS64.TRYWAIT P1, [R0+URZ+0x32430], R3 ;  /* 0x03243003000075a7 */ /* 0x000ea4000802017f */
[----:B--2---:R-:W-:Y:S05]  /*1d70*/  @!P1 BRA `(.L_x_5302) ;  /* 0x0000011c000c9947 */ /* 0x004fea0003800000 */
.L_x_5301:
        /* <DEDUP_REMOVED lines=48> */
.L_x_5479:
[----:B------:R-:W-:Y:S05]  /*2080*/  @!P0 BRA `(.L_x_5304) ;  /* 0x0000000000048947 */ /* 0x000fea0003800000 */
[----:B------:R-:W-:Y:S01]  /*2090*/  BPT.TRAP 0x1 ;  /* 0x000000040000795c */ /* 0x000fe20000300000 */
.L_x_5304:
[----:B------:R4:W0:Y:S01]  /*20a0*/  SYNCS.PHASECHK.TRANS64.TRYWAIT P1, [R0+URZ+0x32450], R3 ;  /* 0x03245003000075a7 */ /* 0x000822000802017f */
[----:B------:R-:W-:Y:S05]  /*20b0*/  @!P0 BRA `(.L_x_5305) ;  /* 0x0000000000048947 */ /* 0x000fea0003800000 */
[----:B------:R-:W-:Y:S01]  /*20c0*/  BPT.TRAP 0x1 ;  /* 0x000000040000795c */ /* 0x000fe20000300000 */
.L_x_5305:
[----:B0-----:R-:W-:Y:S05]  /*20d0*/  @P1 BRA `(.L_x_5306) ;  /* 0x0000000000081947 */ /* 0x001fea0003800000 */
[----:B------:R-:W0:Y:S02]  /*20e0*/  SYNCS.PHASECHK.TRANS64.TRYWAIT P1, [R0+URZ+0x32450], R3 ;  /* 0x03245003000075a7 */ /* 0x000e24000802017f */
[----:B0-----:R-:W-:Y:S05]  /*20f0*/  @!P1 BRA `(.L_x_5307) ;  /* 0x0000011800549947 */ /* 0x001fea0003800000 */
.L_x_5306:
        /* <DEDUP_REMOVED lines=18> */
[----:B------:R-:W5:Y:S01]  /*2220*/  S2R R74, SR_TID.X ;  /* 0x00000000004a7919 */ /* 0x000f620000002100 */
[----:B------:R-:W-:Y:S01]  /*2230*/  UMOV UR31, 0x40000040 ;  /* 0x40000040001f7882 */ /* 0x000fe20000000000 */
[----:B------:R-:W-:Y:S01]  /*2240*/  UMOV UR33, 0x40000040 ;  /* 0x4000004000217882 */ /* 0x000fe20000000000 */
[----:B------:R-:W-:-:S02]  /*2250*/  ULOP3.LUT UR6, UR4, 0x3fff, URZ, 0xc0, !UPT ;  /* 0x00003fff04067892 */ /* 0x000fc4000f8ec03f */
[----:B------:R-:W-:Y:S02]  /*2260*/  ULOP3.LUT UR4, UR40, 0x10000, URZ, 0xfc, !UPT ;  /* 0x0001000028047892 */ /* 0x000fe4000f8efc3f */
[----:B------:R-:W-:Y:S02]  /*2270*/  ULOP3.LUT UR7, UR6, 0x10000, URZ, 0xfc, !UPT ;  /* 0x0001000006077892 */ /* 0x000fe4000f8efc3f */
[----:B------:R-:W-:Y:S02]  /*2280*/  UIADD3 UR16, UR4, 0x404, URZ ;  /* 0x0000040404107890 */ /* 0x000fe4000fffe03f */
[----:B------:R-:W-:Y:S01]  /*2290*/  UIMAD UR5, UR36, 0xc00, UR7 ;  /* 0x00000c00240578a4 */ /* 0x000fe2000f8e0207 */
[----:B------:R-:W-:Y:S01]  /*22a0*/  UMOV UR8, UR4 ;  /* 0x0000000400087c82 */ /* 0x000fe20008000000 */
[----:B------:R-:W-:Y:S01]  /*22b0*/  UIADD3 UR20, UR4, 0x406, URZ ;  /* 0x0000040604147890 */ /* 0x000fe2000fffe03f */
[----:B------:R-:W-:Y:S01]  /*22c0*/  IMAD.U32 R10, RZ, RZ, UR8 ;  /* 0x00000008ff0a7e24 */ /* 0x000fe2000f8e00ff */
[----:B------:R-:W-:-:S03]  /*22d0*/  UIADD3 UR18, UR5, 0x304, URZ ;  /* 0x0000030405127890 */ /* 0x000fc6000fffe03f */
[----:B------:R-:W-:Y:S01]  /*22e0*/  UMOV UR10, UR5 ;  /* 0x00000005000a7c82 */ /* 0x000fe20008000000 */
[----:B------:R-:W-:Y:S01]  /*22f0*/  UIADD3 UR22, UR5, 0x306, URZ ;  /* 0x0000030605167890 */ /* 0x000fe2000fffe03f */
[----:B------:R-:W-:Y:S01]  /*2300*/  HGMMA.64x96x16.F32 R24, gdesc[UR8], R24, gsb0 ;  /* 0x01600000081879f0 */ /* 0x000fe20008000818 */
[----:B------:R-:W-:Y:S01]  /*2310*/  UIADD3 UR8, UR4, 0x2, URZ ;  /* 0x0000000204087890 */ /* 0x000fe2000fffe03f */
[----:B0-----:R-:W-:Y:S01]  /*2320*/  ISETP.NE.AND P1, PT, R12, 0x1, PT ;  /* 0x000000010c00780c */ /* 0x001fe20003f25270 */
[----:B------:R-:W-:Y:S01]  /*2330*/  UIADD3 UR9, UR5, 0x2, URZ ;  /* 0x0000000205097890 */ /* 0x000fe2000fffe03f */
[----:B------:R-:W-:Y:S01]  /*2340*/  VIADD R12, R203, UR60 ;  /* 0x0000003ccb0c7c36 */ /* 0x000fe20008000000 */
[----:B------:R-:W-:Y:S01]  /*2350*/  UIADD3 UR10, UR5, 0x300, URZ ;  /* 0x00000300050a7890 */ /* 0x000fe2000fffe03f */
[----:B------:R-:W-:Y:S02]  /*2360*/  UMOV UR11, 0x40000040 ;  /* 0x40000040000b7882 */ /* 0x000fe40000000000 */
[----:B------:R-:W-:Y:S01]  /*2370*/  UMOV UR12, UR8 ;  /* 0x00000008000c7c82 */ /* 0x000fe20008000000 */
[----:B------:R-:W-:Y:S01]  /*2380*/  UIADD3 UR8, UR4, 0x4, URZ ;  /* 0x0000000404087890 */ /* 0x000fe2000fffe03f */
[----:B------:R-:W-:Y:S01]  /*2390*/  IMAD.U32 R8, RZ, RZ, UR12 ;  /* 0x0000000cff087e24 */ /* 0x000fe2000f8e00ff */
[----:B------:R-:W-:Y:S01]  /*23a0*/  UMOV UR14, UR9 ;  /* 0x00000009000e7c82 */ /* 0x000fe20008000000 */
[----:B------:R-:W-:-:S02]  /*23b0*/  UIADD3 UR9, UR5, 0x4, URZ ;  /* 0x0000000405097890 */ /* 0x000fc4000fffe03f */
[----:B------:R-:W-:Y:S01]  /*23c0*/  UIADD3 UR24, UR4, 0x800, URZ ;  /* 0x0000080004187890 */ /* 0x000fe2000fffe03f */
[----:B------:R-:W0:Y:S01]  /*23d0*/  @P1 LDC R13, c[0x0][0x44c] ;  /* 0x00011300ff0d1b82 */ /* 0x000e220000000800 */
[----:B------:R-:W-:Y:S02]  /*23e0*/  UIADD3 UR26, UR5, 0x600, URZ ;  /* 0x00000600051a7890 */ /* 0x000fe4000fffe03f */
[----:B------:R-:W-:Y:S02]  /*23f0*/  UIADD3 UR28, UR4, 0x802, URZ ;  /* 0x00000802041c7890 */ /* 0x000fe4000fffe03f */
[----:B------:R-:W-:Y:S02]  /*2400*/  UIADD3 UR30, UR5, 0x602, URZ ;  /* 0x00000602051e7890 */ /* 0x000fe4000fffe03f */
[----:B------:R-:W-:Y:S01]  /*2410*/  UIADD3 UR32, UR4, 0x804, URZ ;  /* 0x0000080404207890 */ /* 0x000fe2000fffe03f */
[----:B------:R-:W1:Y:S01]  /*2420*/  @P1 LDC R20, c[0x0][0x450] ;  /* 0x00011400ff141b82 */ /* 0x000e620000000800 */
[----:B------:R-:W-:Y:S01]  /*2430*/  UIADD3 UR34, UR5, 0x604, URZ ;  /* 0x0000060405227890 */ /* 0x000fe2000fffe03f */
        /* <DEDUP_REMOVED lines=9> */
[----:B------:R-:W-:Y:S01]  /*24d0*/  UIADD3 UR48, UR4, 0xc02, URZ ;  /* 0x00000c0204307890 */ /* 0x000fe2000fffe03f */
[----:B0-----:R-:W-:Y:S01]  /*24e0*/  @P1 IMAD.HI.U32 R13, R12, R13, RZ ;  /* 0x0000000d0c0d1227 */ /* 0x001fe200078e00ff */
[----:B------:R-:W-:Y:S01]  /*24f0*/  UIADD3 UR50, UR5, 0x902, URZ ;  /* 0x0000090205327890 */ /* 0x000fe2000fffe03f */
[----:B------:R-:W-:Y:S01]  /*2500*/  UMOV UR49, 0x40000040 ;  /* 0x4000004000317882 */ /* 0x000fe20000000000 */
[----:B------:R-:W-:Y:S01]  /*2510*/  UMOV UR51, 0x40000040 ;  /* 0x4000004000337882 */ /* 0x000fe20000000000 */
[----:B------:R-:W-:-:S02]  /*2520*/  UIADD3 UR52, UR4, 0xc04, URZ ;  /* 0x00000c0404347890 */ /* 0x000fc4000fffe03f */
[----:B------:R-:W-:Y:S01]  /*2530*/  UIADD3 UR54, UR5, 0x904, URZ ;  /* 0x0000090405367890 */ /* 0x000fe2000fffe03f */
[----:B-1----:R-:W-:Y:S01]  /*2540*/  @P1 SHF.R.U32.HI R12, RZ, R20, R13 ;  /* 0x00000014ff0c1219 */ /* 0x002fe2000001160d */
[----:B------:R-:W-:Y:S01]  /*2550*/  UMOV UR53, 0x40000040 ;  /* 0x4000004000357882 */ /* 0x000fe20000000000 */
[----:B------:R-:W-:Y:S01]  /*2560*/  UMOV UR55, 0x40000040 ;  /* 0x4000004000377882 */ /* 0x000fe20000000000 */
[----:B------:R-:W-:Y:S01]  /*2570*/  UMOV UR57, 0x40000040 ;  /* 0x4000004000397882 */ /* 0x000fe20000000000 */
[----:B------:R-:W-:Y:S01]  /*2580*/  UMOV UR59, 0x40000040 ;  /* 0x40000040003b7882 */ /* 0x000fe20000000000 */
[----:B------:R-:W0:Y:S01]  /*2590*/  SHFL.IDX PT, R21, R12, RZ, 0x1c1f ;  /* 0x001c1fff0c157589 */ /* 0x000e2200000e0000 */
[----:B------:R-:W-:Y:S01]  /*25a0*/  IMAD R13, R156, -0x60, R202 ;  /* 0xffffffa09c0d7824 */ /* 0x000fe200078e02ca */
[----:B------:R-:W-:Y:S01]  /*25b0*/  ULOP3.LUT UR6, UR6, 0x3000000, URZ, 0xfc, !UPT ;  /* 0x0300000006067892 */ /* 0x000fe2000f8efc3f */
[----:B--2-4-:R-:W-:Y:S01]  /*25c0*/  IMAD.U32 R3, RZ, RZ, UR57 ;  /* 0x00000039ff037e24 */ /* 0x014fe2000f8e00ff */
[----:B------:R-:W1:Y:S01]  /*25d0*/  SHFL.IDX PT, R72, R12, 0x1, 0x1c1f ;  /* 0x003c1f000c487f89 */ /* 0x000e6200000e0000 */
[----:B------:R-:W-:-:S04]  /*25e0*/  VIADD R13, R13, 0x60 ;  /* 0x000000600d0d7836 */ /* 0x000fc80000000000 */
[----:B------:R-:W-:-:S05]  /*25f0*/  IMAD R20, R204, -0x2, R13 ;  /* 0xfffffffecc147824 */ /* 0x000fca00078e020d */
[----:B------:R-:W-:-:S04]  /*2600*/  IADD3 R13, -R201, 0x1, R20 ;  /* 0x00000001c90d7810 */ /* 0x000fc80007ffe114 */
[----:B0-----:R-:W-:-:S04]  /*2610*/  VIADDMNMX R21, R21, R13, R20, PT ;  /* 0x0000000d15157246 */ /* 0x001fc80003800114 */
[C---:B------:R-:W-:Y:S02]  /*2620*/  ISETP.GT.AND P6, PT, R21.reuse, RZ, PT ;  /* 0x000000ff1500720c */ /* 0x040fe40003fc4270 */
[C---:B------:R-:W-:Y:S02]  /*2630*/  ISETP.GT.AND P5, PT, R21.reuse, 0x1, PT ;  /* 0x000000011500780c */ /* 0x040fe40003fa4270 */
[C---:B------:R-:W-:Y:S02]  /*2640*/  ISETP.GT.AND P3, PT, R21.reuse, 0x10, PT ;  /* 0x000000101500780c */ /* 0x040fe40003f64270 */
[C---:B------:R-:W-:Y:S02]  /*2650*/  ISETP.GT.AND P4, PT, R21.reuse, 0x8, PT ;  /* 0x000000081500780c */ /* 0x040fe40003f84270 */
[----:B------:R-:W-:Y:S02]  /*2660*/  ISETP.GT.AND P2, PT, R21, 0x9, PT ;  /* 0x000000091500780c */ /* 0x000fe40003f44270 */
[----:B-1----:R-:W-:Y:S01]  /*2670*/  VIADDMNMX R72, R72, R13, R20, PT ;  /* 0x0000000d48487246 */ /* 0x002fe20003800114 */
        /* <DEDUP_REMOVED lines=78> */
[----:B------:R-:W-:-:S02]  /*2b60*/  ISETP.GT.AND P5, PT, R21, 0x18, PT ;  /* 0x000000181500780c */ /* 0x000fc40003fa4270 */
[----:B------:R-:W-:Y:S02]  /*2b70*/  FSEL R157, R32, -INF , P3 ;  /* 0xff800000209d7808 */ /* 0x000fe40001800000 */
[----:B------:R-:W-:Y:S02]  /*2b80*/  FSEL R161, R33, -INF , P6 ;  /* 0xff80000021a17808 */ /* 0x000fe40003000000 */
[C---:B------:R-:W-:Y:S02]  /*2b90*/  ISETP.GT.AND P3, PT, R21.reuse, 0x21, PT ;  /* 0x000000211500780c */ /* 0x040fe40003f64270 */
[C---:B------:R-:W-:Y:S02]  /*2ba0*/  ISETP.GT.AND P6, PT, R21.reuse, 0x28, PT ;  /* 0x000000281500780c */ /* 0x040fe40003fc4270 */
[----:B------:R-:W-:Y:S02]  /*2bb0*/  FSEL R75, R28, -INF , P4 ;  /* 0xff8000001c4b7808 */ /* 0x000fe40002000000 */
[----:B------:R-:W-:-:S02]  /*2bc0*/  ISETP.GT.AND P4, PT, R21, 0x19, PT ;  /* 0x000000191500780c */ /* 0x000fc40003f84270 */
[----:B------:R-:W-:Y:S02]  /*2bd0*/  FSEL R166, R36, -INF , P5 ;  /* 0xff80000024a67808 */ /* 0x000fe40002800000 */
[----:B------:R-:W-:Y:S02]  /*2be0*/  ISETP.GT.AND P5, PT, R21, 0x29, PT ;  /* 0x000000291500780c */ /* 0x000fe40003fa4270 */
[----:B------:R-:W-:Y:S02]  /*2bf0*/  FSEL R162, R41, -INF , P3 ;  /* 0xff80000029a27808 */ /* 0x000fe40001800000 */
[----:B------:R-:W-:Y:S02]  /*2c00*/  FSEL R170, R44, -INF , P6 ;  /* 0xff8000002caa7808 */ /* 0x000fe40003000000 */
[C---:B------:R-:W-:Y:S02]  /*2c10*/  ISETP.GT.AND P3, PT, R21.reuse, 0x38, PT ;  /* 0x000000381500780c */ /* 0x040fe40003f64270 */
[----:B------:R-:W-:-:S02]  /*2c20*/  ISETP.GT.AND P6, PT, R21, 0x39, PT ;  /* 0x000000391500780c */ /* 0x000fc40003fc4270 */
[----:B------:R-:W-:Y:S02]  /*2c30*/  FSEL R171, R37, -INF , P4 ;  /* 0xff80000025ab7808 */ /* 0x000fe40002000000 */
[----:B------:R-:W-:Y:S02]  /*2c40*/  ISETP.GT.AND P4, PT, R21, 0x30, PT ;  /* 0x000000301500780c */ /* 0x000fe40003f84270 */
[----:B------:R-:W-:Y:S02]  /*2c50*/  FSEL R174, R45, -INF , P5 ;  /* 0xff8000002dae7808 */ /* 0x000fe40002800000 */
        /* <DEDUP_REMOVED lines=8> */
[----:B------:R-:W-:-:S02]  /*2ce0*/  ISETP.GT.AND P4, PT, R21, 0x41, PT ;  /* 0x000000411500780c */ /* 0x000fc40003f84270 */
[----:B------:R-:W-:Y:S02]  /*2cf0*/  FSEL R160, R56, -INF , P5 ;  /* 0xff80000038a07808 */ /* 0x000fe40002800000 */
[----:B------:R-:W-:Y:S02]  /*2d00*/  FMNMX.FTZ R20, R75, R12, !PT ;  /* 0x0000000c4b147209 */ /* 0x000fe40007810000 */
[C---:B------:R-:W-:Y:S02]  /*2d10*/  ISETP.GT.AND P2, PT, R21.reuse, 0x20, PT ;  /* 0x000000201500780c */ /* 0x040fe40003f44270 */
[----:B------:R-:W-:Y:S02]  /*2d20*/  ISETP.GT.AND P5, PT, R21, 0x51, PT ;  /* 0x000000511500780c */ /* 0x000fe40003fa4270 */
[----:B------:R-:W-:Y:S02]  /*2d30*/  FSEL R173, R61, -INF , P3 ;  /* 0xff8000003dad7808 */ /* 0x000fe40001800000 */
[----:B------:R-:W-:-:S02]  /*2d40*/  FSEL R12, R64, -INF , P6 ;  /* 0xff800000400c7808 */ /* 0x000fc40003000000 */
[C---:B------:R-:W-:Y:S02]  /*2d50*/  ISETP.GT.AND P3, PT, R72.reuse, RZ, PT ;  /* 0x000000ff4800720c */ /* 0x040fe40003f64270 */
[----:B------:R-:W-:Y:S02]  /*2d60*/  ISETP.GT.AND P6, PT, R72, 0x1, PT ;  /* 0x000000014800780c */ /* 0x000fe40003fc4270 */
[----:B------:R-:W-:Y:S02]  /*2d70*/  FSEL R164, R57, -INF , P4 ;  /* 0xff80000039a47808 */ /* 0x000fe40002000000 */
[----:B------:R-:W-:Y:S02]  /*2d80*/  FSEL R158, R40, -INF , P2 ;  /* 0xff800000289e7808 */ /* 0x000fe40001000000 */
[----:B------:R-:W-:Y:S02]  /*2d90*/  ISETP.GT.AND P4, PT, R21, 0x58, PT ;  /* 0x000000581500780c */ /* 0x000fe40003f84270 */
[----:B------:R-:W-:-:S02]  /*2da0*/  FSEL R165, R65, -INF , P5 ;  /* 0xff80000041a57808 */ /* 0x000fc40002800000 */
[----:B------:R-:W-:Y:S02]  /*2db0*/  ISETP.GT.AND P2, PT, R21, 0x31, PT ;  /* 0x000000311500780c */ /* 0x000fe40003f44270 */
[----:B------:R-:W-:Y:S02]  /*2dc0*/  ISETP.GT.AND P5, PT, R72, 0x8, PT ;  /* 0x000000084800780c */ /* 0x000fe40003fa4270 */
[----:B------:R-:W-:Y:S02]  /*2dd0*/  FSEL R26, R26, -INF , P3 ;  /* 0xff8000001a1a7808 */ /* 0x000fe40001800000 */
[----:B------:R-:W-:Y:S02]  /*2de0*/  FSEL R24, R27, -INF , P6 ;  /* 0xff8000001b187808 */ /* 0x000fe40003000000 */
[----:B------:R-:W-:Y:S02]  /*2df0*/  FMNMX.FTZ R20, R29, R20, !PT ;  /* 0x000000141d147209 */ /* 0x000fe40007810000 */
[----:B------:R-:W-:-:S02]  /*2e00*/  FSEL R169, R68, -INF , P4 ;  /* 0xff80000044a97808 */ /* 0x000fc40002000000 */
[----:B------:R-:W-:Y:S02]  /*2e10*/  FSEL R163, R49, -INF , P2 ;  /* 0xff80000031a37808 */ /* 0x000fe40001000000 */
[----:B------:R-:W-:Y:S02]  /*2e20*/  ISETP.GT.AND P4, PT, R72, 0x9, PT ;  /* 0x000000094800780c */ /* 0x000fe40003f84270 */
[----:B------:R-:W-:Y:S02]  /*2e30*/  FSEL R30, R30, -INF , P5 ;  /* 0xff8000001e1e7808 */ /* 0x000fe40002800000 */
[----:B------:R-:W-:Y:S02]  /*2e40*/  FMNMX.FTZ R13, R26, R24, !PT ;  /* 0x000000181a0d7209 */ /* 0x000fe40007810000 */
[----:B------:R-:W-:Y:S02]  /*2e50*/  ISETP.GT.AND P2, PT, R21, 0x48, PT ;  /* 0x000000481500780c */ /* 0x000fe40003f44270 */
[----:B------:R-:W-:-:S02]  /*2e60*/  FMNMX.FTZ R20, R157, R20, !PT ;  /* 0x000000149d147209 */ /* 0x000fc40007810000 */
[----:B------:R-:W-:Y:S02]  /*2e70*/  ISETP.GT.AND P3, PT, R72, 0x10, PT ;  /* 0x000000104800780c */ /* 0x000fe40003f64270 */
[----:B------:R-:W-:Y:S02]  /*2e80*/  FSEL R28, R31, -INF , P4 ;  /* 0xff8000001f1c7808 */ /* 0x000fe40002000000 */
[----:B------:R-:W-:Y:S02]  /*2e90*/  FMNMX.FTZ R13, R30, R13, !PT ;  /* 0x0000000d1e0d7209 */ /* 0x000fe40007810000 */
[----:B------:R-:W-:Y:S02]  /*2ea0*/  FSEL R168, R60, -INF , P2 ;  /* 0xff8000003ca87808 */ /* 0x000fe40001000000 */
[----:B------:R-:W-:Y:S02]  /*2eb0*/  ISETP.GT.AND P2, PT, R21, 0x59, PT ;  /* 0x000000591500780c */ /* 0x000fe40003f44270 */
        /* <DEDUP_REMOVED lines=98> */
[----:B-----5:R-:W-:Y:S01]  /*34e0*/  LOP3.LUT P2, RZ, R74, 0x7f, RZ, 0xc0, !PT ;  /* 0x0000007f4aff7812 */ /* 0x020fe2000784c0ff */
        /* <DEDUP_REMOVED lines=94> */
[----:B------:R-:W1:Y:S08]  /*3ad0*/  MUFU.EX2 R163, R163 ;  /* 0x000000a300a37308 */ /* 0x000e700000000800 */
        /* <DEDUP_REMOVED lines=39> */
[----:B------:R-:W0:Y:S03]  /*3d50*/  MUFU.EX2 R196, R196 ;  /* 0x000000c400c47308 */ /* 0x000e260000000800 */
[----:B------:R-:W-:Y:S01]  /*3d60*/  FADD.FTZ R171, R170, R171 ;  /* 0x000000abaaab7221 */ /* 0x000fe20000010000 */
        /* <DEDUP_REMOVED lines=11> */
[C---:B------:R-:W-:Y:S02]  /*3e20*/  FADD.FTZ R174, R163.reuse, R174 ;  /* 0x000000aea3ae7221 */ /* 0x040fe40000010000 */
[----:B------:R-:W-:Y:S02]  /*3e30*/  FADD.FTZ R189, R178, R189 ;  /* 0x000000bdb2bd7221 */ /* 0x000fe40000010000 */
[----:B------:R-:W-:Y:S01]  /*3e40*/  HGMMA.64x256x16.F32 R24, R152, gdesc[UR8].tnspB, R24, gsb0 ;  /* 0x43e0000898187df0 */ /* 0x000fe20008000818 */
[----:B------:R-:W-:Y:S01]  /*3e50*/  UIADD3 UR10, UR4, 0x180, URZ ;  /* 0x00000180040a7890 */ /* 0x000fe2000fffe03f */
        /* <DEDUP_REMOVED lines=48> */
[----:B-1----:R-:W-:-:S04]  /*4160*/  @P1 SHF.R.U32.HI R152, RZ, R154, R153 ;  /* 0x0000009aff981219 */ /* 0x002fc80000011699 */
[----:B------:R-:W-:-:S05]  /*4170*/  IADD3 R152, R152, R202, -R201 ;  /* 0x000000ca98987210 */ /* 0x000fca0007ffe8c9 */
        /* <DEDUP_REMOVED lines=14> */
.L_x_5317:
[----:B------:R-:W-:-:S04]  /*4260*/  UIADD3 UR36, UR36, 0x1, URZ ;  /* 0x0000000124247890 */ /* 0x000fc8000fffe03f */
[----:B------:R-:W-:-:S04]  /*4270*/  UISETP.NE.AND UP0, UPT, UR36, 0x2, UPT ;  /* 0x000000022400788c */ /* 0x000fc8000bf05270 */
[----:B------:R-:W-:Y:S02]  /*4280*/  USEL UR4, URZ, 0x1, UP0 ;  /* 0x000000013f047887 */ /* 0x000fe40008000000 */
[----:B------:R-:W-:Y:S02]  /*4290*/  USEL UR36, UR36, URZ, UP0 ;  /* 0x0000003f24247287 */ /* 0x000fe40008000000 */
[----:B------:R-:W-:Y:S01]  /*42a0*/  ULOP3.LUT UR37, UR37, UR4, URZ, 0x3c, !UPT ;  /* 0x0000000425257292 */ /* 0x000fe2000f8e3c3f */
[----:B0-----:R-:W-:Y:S11]  /*42b0*/  @!P0 BRA `(.L_x_5309) ;  /* 0x0000000000048947 */ /* 0x001ff60003800000 */
[----:B------:R-:W-:Y:S01]  /*42c0*/  BPT.TRAP 0x1 ;  /* 0x000000040000795c */ /* 0x000fe20000300000 */
.L_x_5309:
        /* <DEDUP_REMOVED lines=9> */
.L_x_5310:
[----:B-1----:R-:W-:Y:S05]  /*4360*/  @P3 BRA `(.L_x_5311) ;  /* 0x0000000000083947 */ /* 0x002fea0003800000 */
[----:B------:R-:W1:Y:S02]  /*4370*/  SYNCS.PHASECHK.TRANS64.TRYWAIT P3, [UR4+0x32430], R13 ;  /* 0x0324300dff0075a7 */ /* 0x000e640008060144 */
[----:B-1----:R-:W-:Y:S05]  /*4380*/  @!P3 BRA `(.L_x_5312) ;  /* 0x000000f400c4b947 */ /* 0x002fea0003800000 */
.L_x_5311:
        /* <DEDUP_REMOVED lines=31> */
.L_x_5313:
[----:B------:R2:W3:Y:S01]  /*4580*/  SYNCS.PHASECHK.TRANS64.TRYWAIT P3, [UR4+0x32450], R13 ;  /* 0x0324500dff0075a7 */ /* 0x0004e20008060144 */
[----:B------:R-:W-:Y:S05]  /*4590*/  @!P0 BRA `(.L_x_5314) ;  /* 0x0000000000048947 */ /* 0x000fea0003800000 */
[----:B------:R-:W-:Y:S01]  /*45a0*/  BPT.TRAP 0x1 ;  /* 0x000000040000795c */ /* 0x000fe20000300000 */
.L_x_5314:
[----:B---3--:R-:W-:Y:S05]  /*45b0*/  @P3 BRA `(.L_x_5315) ;  /* 0x0000000000083947 */ /* 0x008fea0003800000 */
[----:B------:R-:W3:Y:S02]  /*45c0*/  SYNCS.PHASECHK.TRANS64.TRYWAIT P3, [UR4+0x32450], R13 ;  /* 0x0324500dff0075a7 */ /* 0x000ee40008060144 */
[----:B---3--:R-:W-:Y:S05]  /*45d0*/  @!P3 BRA `(.L_x_5316) ;  /* 0x000000f40048b947 */ /* 0x008fea0003800000 */
.L_x_5315:
        /* <DEDUP_REMOVED lines=13> */
[----:B------:R-:W-:Y:S01]  /*46b0*/  IMAD.MOV.U32 R214, RZ, RZ, -0x60 ;  /* 0xffffffa0ffd67424 */ /* 0x000fe200078e00ff */
        /* <DEDUP_REMOVED lines=10> */
[----:B------:R-:W2:Y:S01]  /*4760*/  S2R R217, SR_TID.X ;  /* 0x0000000000d97919 */ /* 0x000ea20000002100 */
[----:B------:R-:W-:Y:S01]  /*4770*/  UMOV UR27, 0x40000040 ;  /* 0x40000040001b7882 */ /* 0x000fe20000000000 */
[----:B------:R-:W-:Y:S01]  /*4780*/  UIADD3 UR30, UR5, 0x602, URZ ;  /* 0x00000602051e7890 */ /* 0x000fe2000fffe03f */
[----:B------:R-:W-:Y:S01]  /*4790*/  UMOV UR31, 0x40000040 ;  /* 0x40000040001f7882 */ /* 0x000fe20000000000 */
[----:B------:R-:W-:Y:S01]  /*47a0*/  UIADD3 UR34, UR5, 0x604, URZ ;  /* 0x0000060405227890 */ /* 0x000fe2000fffe03f */
[----:B-1----:R-:W-:Y:S01]  /*47b0*/  @P1 IMAD.HI.U32 R20, R21, R20, RZ ;  /* 0x0000001415141227 */ /* 0x002fe200078e00ff */
        /* <DEDUP_REMOVED lines=10> */
[----:B------:R-:W-:-:S04]  /*4860*/  IMAD R13, R207, R214, 0x1 ;  /* 0x00000001cf0d7424 */ /* 0x000fc800078e02d6 */
[----:B------:R-:W0:Y:S01]  /*4870*/  SHFL.IDX PT, R20, R21, RZ, 0x1c1f ;  /* 0x001c1fff15147589 */ /* 0x000e2200000e0000 */
[----:B------:R-:W-:-:S03]  /*4880*/  IMAD R13, R204, -0x2, R13 ;  /* 0xfffffffecc0d7824 */ /* 0x000fc600078e020d */
[----:B------:R-:W1:Y:S02]  /*4890*/  SHFL.IDX PT, R212, R21, 0x1, 0x1c1f ;  /* 0x003c1f0015d47f89 */ /* 0x000e6400000e0000 */
[----:B------:R-:W-:Y:S02]  /*48a0*/  IADD3 R13, -R201, R13, R202 ;  /* 0x0000000dc90d7210 */ /* 0x000fe40007ffe1ca */
[----:B--2---:R-:W-:-:S05]  /*48b0*/  SHF.R.U32.HI R217, RZ, 0x7, R217 ;  /* 0x00000007ffd97819 */ /* 0x004fca00000116d9 */
[----:B------:R-:W-:Y:S02]  /*48c0*/  VIADD R235, R217, 0x8 ;  /* 0x00000008d9eb7836 */ /* 0x000fe40000000000 */
[C---:B0-----:R-:W-:Y:S02]  /*48d0*/  IMAD.IADD R20, R13.reuse, 0x1, R20 ;  /* 0x000000010d147824 */ /* 0x041fe400078e0214 */
[----:B-1----:R-:W-:-:S03]  /*48e0*/  IMAD.IADD R13, R13, 0x1, R212 ;  /* 0x000000010d0d7824 */ /* 0x002fc600078e02d4 */
[C---:B------:R-:W-:Y:S02]  /*48f0*/  ISETP.GT.AND P6, PT, R20.reuse, RZ, PT ;  /* 0x000000ff1400720c */ /* 0x040fe40003fc4270 */
[C---:B------:R-:W-:Y:S02]  /*4900*/  ISETP.GT.AND P5, PT, R20.reuse, 0x1, PT ;  /* 0x000000011400780c */ /* 0x040fe40003fa4270 */
[C---:B------:R-:W-:Y:S02]  /*4910*/  ISETP.GT.AND P3, PT, R20.reuse, 0x8, PT ;  /* 0x000000081400780c */ /* 0x040fe40003f64270 */
[----:B------:R-:W-:Y:S01]  /*4920*/  ISETP.GT.AND P4, PT, R20, 0x9, PT ;  /* 0x000000091400780c */ /* 0x000fe20003f84270 */
        /* <DEDUP_REMOVED lines=215> */
[----:B------:R-:W-:Y:S01]  /*56a0*/  FSEL R153, R20, RZ, P4 ;  /* 0x000000ff14997208 */ /* 0x000fe20002000000 */
[--C-:B------:R-:W-:Y:S01]  /*56b0*/  FFMA.FTZ R156, R156, UR5, -R199.reuse ;  /* 0x000000059c9c7c23 */ /* 0x100fe200080108c7 */
[----:B------:R-:W-:Y:S01]  /*56c0*/  FSEL R216, R216, RZ, P4 ;  /* 0x000000ffd8d87208 */ /* 0x000fe20002000000 */
[----:B------:R0:W-:Y:S01]  /*56d0*/  MUFU.EX2 R158, R152 ;  /* 0x00000098009e7308 */ /* 0x0001e20000000800 */
[--C-:B------:R-:W-:Y:S01]  /*56e0*/  FFMA.FTZ R157, R157, UR5, -R199.reuse ;  /* 0x000000059d9d7c23 */ /* 0x100fe200080108c7 */
[--C-:B------:R-:W-:Y:S01]  /*56f0*/  FFMA.FTZ R160, R160, UR5, -R199.reuse ;  /* 0x00000005a0a07c23 */ /* 0x100fe200080108c7 */
[----:B------:R-:W-:Y:S01]  /*5700*/  FFMA.FTZ R161, R161, UR5, -R199 ;  /* 0x00000005a1a17c23 */ /* 0x000fe200080108c7 */
[--C-:B------:R-:W-:Y:S01]  /*5710*/  FFMA.FTZ R213, R154, UR5, -R216.reuse ;  /* 0x000000059ad57c23 */ /* 0x100fe200080108d8 */
[----:B------:R-:W-:Y:S01]  /*5720*/  FFMA.FTZ R154, R211, UR5, -R216 ;  /* 0x00000005d39a7c23 */ /* 0x000fe200080108d8 */
[----:B------:R-:W-:-:S02]  /*5730*/  IMAD.U32 R211, RZ, RZ, UR4 ;  /* 0x00000004ffd37e24 */ /* 0x000fc4000f8e00ff */
[--C-:B------:R-:W-:Y:S01]  /*5740*/  FFMA.FTZ R215, R21, UR5, -R216.reuse ;  /* 0x0000000515d77c23 */ /* 0x100fe200080108d8 */
[----:B------:R-:W-:Y:S01]  /*5750*/  FFMA.FTZ R214, R155, UR5, -R216 ;  /* 0x000000059bd67c23 */ /* 0x000fe200080108d8 */
[----:B0-----:R-:W-:Y:S01]  /*5760*/  FSEL R152, R13, RZ, P3 ;  /* 0x000000ff0d987208 */ /* 0x001fe20001800000 */
[----:B------:R-:W0:Y:S01]  /*5770*/  MUFU.EX2 R159, R159 ;  /* 0x0000009f009f7308 */ /* 0x000e220000000800 */
[----:B------:R-:W-:Y:S01]  /*5780*/  UIMAD UR4, UR36, 0xc00, UR6 ;  /* 0x00000c00240478a4 */ /* 0x000fe2000f8e0206 */
[--C-:B------:R-:W-:Y:S01]  /*5790*/  FFMA.FTZ R164, R164, UR5, -R199.reuse ;  /* 0x00000005a4a47c23 */ /* 0x100fe200080108c7 */
[----:B------:R-:W-:Y:S01]  /*57a0*/  FFMA.FTZ R165, R165, UR5, -R199 ;  /* 0x00000005a5a57c23 */ /* 0x000fe200080108c7 */
[----:B------:R-:W-:Y:S01]  /*57b0*/  FADD.FTZ R21, -R152, R209 ;  /* 0x000000d198157221 */ /* 0x000fe20000010100 */
[----:B------:R-:W-:Y:S01]  /*57c0*/  FADD.FTZ R152, -R153, R210 ;  /* 0x000000d299987221 */ /* 0x000fe20000010100 */
[----:B------:R-:W-:Y:S02]  /*57d0*/  @!P2 VIADD R153, R211, 0x32440 ;  /* 0x00032440d399a836 */ /* 0x000fe40000000000 */
[--C-:B------:R-:W-:Y:S01]  /*57e0*/  FFMA.FTZ R162, R162, UR5, -R216.reuse ;  /* 0x00000005a2a27c23 */ /* 0x100fe200080108d8 */
[----:B------:R-:W-:Y:S01]  /*57f0*/  FMUL.FTZ R210, R21, UR5 ;  /* 0x0000000515d27c20 */ /* 0x000fe20008410000 */
[----:B------:R-:W-:Y:S01]  /*5800*/  IADD3 R21, -R217, 0xb, RZ ;  /* 0x0000000bd9157810 */ /* 0x000fe20007ffe1ff */
[----:B------:R-:W-:Y:S01]  /*5810*/  FMUL.FTZ R217, R152, UR5 ;  /* 0x0000000598d97c20 */ /* 0x000fe20008410000 */
[----:B------:R-:W-:Y:S01]  /*5820*/  @!P2 PRMT R153, RZ, 0x654, R153 ;  /* 0x00000654ff99a816 */ /* 0x000fe20000000099 */
[----:B------:R-:W-:Y:S01]  /*5830*/  MUFU.EX2 R156, R156 ;  /* 0x0000009c009c7308 */ /* 0x000fe20000000800 */
[----:B------:R-:W-:Y:S01]  /*5840*/  UMOV UR10, UR4 ;  /* 0x00000004000a7c82 */ /* 0x000fe20008000000 */
[----:B------:R1:W-:Y:S06]  /*5850*/  BAR.ARV R21, 0x100 ;  /* 0x000400150000751d */ /* 0x0003ec0000002000 */
[----:B------:R2:W-:Y:S01]  /*5860*/  @!P2 SYNCS.ARRIVE.TRANS64.RED.A1T0 RZ, [R153+URZ], RZ ;  /* 0x000000ff99ffa9a7 */ /* 0x0005e2000810043f */
[----:B------:R-:W3:Y:S01]  /*5870*/  MUFU.EX2 R210, R210 ;  /* 0x000000d200d27308 */ /* 0x000ee20000000800 */
[----:B0-----:R-:W-:Y:S01]  /*5880*/  F2FP.F16.F32.PACK_AB R152, R159, R158 ;  /* 0x0000009e9f98723e */ /* 0x001fe200000000ff */
[--C-:B------:R-:W-:Y:S01]  /*5890*/  FFMA.FTZ R163, R163, UR5, -R216.reuse ;  /* 0x00000005a3a37c23 */ /* 0x100fe200080108d8 */
        /* <DEDUP_REMOVED lines=13> */
[----:B------:R-:W4:Y:S01]  /*5970*/  MUFU.EX2 R157, R157 ;  /* 0x0000009d009d7308 */ /* 0x000f220000000800 */
        /* <DEDUP_REMOVED lines=31> */
[----:B------:R4:W3:Y:S01]  /*5b70*/  MUFU.EX2 R209, R154 ;  /* 0x0000009a00d17308 */ /* 0x0008e20000000800 */
        /* <DEDUP_REMOVED lines=100> */
[----:B----4-:R-:W-:Y:S01]  /*61c0*/  F2FP.F16.F32.PACK_AB R154, R157, R156 ;  /* 0x0000009c9d9a723e */ /* 0x010fe200000000ff */
[----:B------:R-:W-:Y:S01]  /*61d0*/  MUFU.EX2 R160, R160 ;  /* 0x000000a000a07308 */ /* 0x000fe20000000800 */
[----:B--2---:R-:W-:Y:S01]  /*61e0*/  F2FP.F16.F32.PACK_AB R153, R214, R213 ;  /* 0x000000d5d699723e */ /* 0x004fe200000000ff */
[--C-:B------:R-:W-:Y:S01]  /*61f0*/  FFMA.FTZ R180, R180, UR5, -R199.reuse ;  /* 0x00000005b4b47c23 */ /* 0x100fe200080108c7 */
[----:B---3--:R-:W-:Y:S01]  /*6200*/  F2FP.F16.F32.PACK_AB R155, R209, R215 ;  /* 0x000000d7d19b723e */ /* 0x008fe200000000ff */
        /* <DEDUP_REMOVED lines=24> */
[----:B------:R-:W-:Y:S01]  /*6390*/  WARPGROUP.ARRIVE ;  /* 0x00000000000079c5 */ /* 0x000fe20000000000 */
[----:B------:R-:W-:Y:S01]  /*63a0*/  FFMA.FTZ R199, R212, UR5, -R216 ;  /* 0x00000005d4c77c23 */ /* 0x000fe200080108d8 */
[----:B------:R-:W-:Y:S01]  /*63b0*/  FFMA.FTZ R0, R210, R0, R158 ;  /* 0x00000000d2007223 */ /* 0x000fe2000001009e */
[----:B------:R-:W-:Y:S01]  /*63c0*/  FFMA.FTZ R213, R217, R12, R213 ;  /* 0x0000000cd9d57223 */ /* 0x000fe200000100d5 */
[----:B------:R-:W-:Y:S01]  /*63d0*/  ISETP.GT.AND P3, PT, R207, R208, PT ;  /* 0x000000d0cf00720c */ /* 0x000fe20003f64270 */
[----:B------:R-:W-:Y:S01]  /*63e0*/  @!P2 VIADD R211, R211, 0x32460 ;  /* 0x00032460d3d3a836 */ /* 0x000fe20000000000 */
[----:B------:R-:W-:Y:S01]  /*63f0*/  HGMMA.64x256x16.F32 R24, R152, gdesc[UR8].tnspB, R24, gsb0 ;  /* 0x43e0000898187df0 */ /* 0x000fe20008000818 */
[----:B------:R-:W-:Y:S01]  /*6400*/  MUFU.EX2 R162, R162 ;  /* 0x000000a200a27308 */ /* 0x000fe20000000800 */
[----:B------:R-:W-:Y:S01]  /*6410*/  UIADD3 UR10, UR4, 0x80, URZ ;  /* 0x00000080040a7890 */ /* 0x000fe2000fffe03f */
[----:B------:R-:W-:Y:S01]  /*6420*/  FADD.FTZ R159, R159, R0 ;  /* 0x000000009f9f7221 */ /* 0x000fe20000010000 */
[----:B------:R-:W-:Y:S01]  /*6430*/  UMOV UR11, 0x40000040 ;  /* 0x40000040000b7882 */ /* 0x000fe20000000000 */
[----:B------:R-:W-:Y:S01]  /*6440*/  FADD.FTZ R214, R214, R213 ;  /* 0x000000d5d6d67221 */ /* 0x000fe20000010000 */
[----:B------:R-:W-:Y:S01]  /*6450*/  @!P2 PRMT R211, RZ, 0x654, R211 ;  /* 0x00000654ffd3a816 */ /* 0x000fe200000000d3 */
[----:B------:R-:W-:Y:S01]  /*6460*/  FADD.FTZ R156, R156, R159 ;  /* 0x0000009f9c9c7221 */ /* 0x000fe20000010000 */
[----:B------:R-:W-:Y:S01]  /*6470*/  VIADD R207, R207, 0xffffffff ;  /* 0xffffffffcfcf7836 */ /* 0x000fe20000000000 */
[----:B------:R-:W2:Y:S01]  /*6480*/  MUFU.EX2 R163, R163 ;  /* 0x000000a300a37308 */ /* 0x000ea20000000800 */
[----:B------:R-:W-:Y:S01]  /*6490*/  FADD.FTZ R214, R215, R214 ;  /* 0x000000d6d7d67221 */ /* 0x000fe20000010000 */
[----:B------:R-:W-:Y:S01]  /*64a0*/  FADD.FTZ R157, R157, R156 ;  /* 0x0000009c9d9d7221 */ /* 0x000fe20000010000 */
[----:B------:R-:W-:-:S02]  /*64b0*/  IMAD.MOV.U32 R210, RZ, RZ, R20 ;  /* 0x000000ffffd27224 */ /* 0x000fc400078e0014 */
[----:B------:R-:W-:-:S03]  /*64c0*/  FADD.FTZ R209, R209, R214 ;  /* 0x000000d6d1d17221 */ /* 0x000fc60000010000 */
        /* <DEDUP_REMOVED lines=121> */
.L_x_5308:
[----:B------:R-:W-:-:S13]  /*6c60*/  ISETP.GE.AND P1, PT, R207, RZ, PT ;  /* 0x000000ffcf00720c */ /* 0x000fda0003f26270 */
[----:B------:R-:W-:Y:S05]  /*6c70*/  @!P1 BRA `(.L_x_5318) ;  /* 0x0000002000bc9947 */ /* 0x000fea0003800000 */
[----:B------:R-:W-:Y:S02]  /*6c80*/  IMAD.MOV.U32 R209, RZ, RZ, R20 ;  /* 0x000000ffffd17224 */ /* 0x000fe400078e0014 */
[----:B------:R-:W-:-:S07]  /*6c90*/  IMAD.MOV.U32 R201, RZ, RZ, R13 ;  /* 0x000000ffffc97224 */ /* 0x000fce00078e000d */
.L_x_5327:
[----:B------:R-:W-:-:S04]  /*6ca0*/  UIADD3 UR36, UR36, 0x1, URZ ;  /* 0x0000000124247890 */ /* 0x000fc8000fffe03f */
[----:B------:R-:W-:-:S04]  /*6cb0*/  UISETP.NE.AND UP0, UPT, UR36, 0x2, UPT ;  /* 0x000000022400788c */ /* 0x000fc8000bf05270 */
[----:B------:R-:W-:Y:S02]  /*6cc0*/  USEL UR4, URZ, 0x1, UP0 ;  /* 0x000000013f047887 */ /* 0x000fe40008000000 */
[----:B------:R-:W-:Y:S02]  /*6cd0*/  USEL UR36, UR36, URZ, UP0 ;  /* 0x0000003f24247287 */ /* 0x000fe40008000000 */
[----:B------:R-:W-:Y:S01]  /*6ce0*/  ULOP3.LUT UR37, UR37, UR4, URZ, 0x3c, !UPT ;  /* 0x0000000425257292 */ /* 0x000fe2000f8e3c3f */
[----:B-1----:R-:W-:Y:S11]  /*6cf0*/  @!P0 BRA `(.L_x_5319) ;  /* 0x0000000000048947 */ /* 0x002ff60003800000 */
[----:B------:R-:W-:Y:S01]  /*6d00*/  BPT.TRAP 0x1 ;  /* 0x000000040000795c */ /* 0x000fe20000300000 */
.L_x_5319:
        /* <DEDUP_REMOVED lines=9> */
.L_x_5320:
[----:B--2---:R-:W-:Y:S05]  /*6da0*/  @P1 BRA `(.L_x_5321) ;  /* 0x0000000000081947 */ /* 0x004fea0003800000 */
[----:B------:R-:W2:Y:S02]  /*6db0*/  SYNCS.PHASECHK.TRANS64.TRYWAIT P1, [UR4+0x32430], R13 ;  /* 0x0324300dff0075a7 */ /* 0x000ea40008020144 */
[----:B--2---:R-:W-:Y:S05]  /*6dc0*/  @!P1 BRA `(.L_x_5322) ;  /* 0x000000cc00649947 */ /* 0x004fea0003800000 */
.L_x_5321:
        /* <DEDUP_REMOVED lines=31> */
.L_x_5323:
[----:B------:R3:W4:Y:S01]  /*6fc0*/  SYNCS.PHASECHK.TRANS64.TRYWAIT P1, [UR4+0x32450], R13 ;  /* 0x0324500dff0075a7 */ /* 0x0007220008020144 */
[----:B------:R-:W-:Y:S05]  /*6fd0*/  @!P0 BRA `(.L_x_5324) ;  /* 0x0000000000048947 */ /* 0x000fea0003800000 */
[----:B------:R-:W-:Y:S01]  /*6fe0*/  BPT.TRAP 0x1 ;  /* 0x000000040000795c */ /* 0x000fe20000300000 */
.L_x_5324:
[----:B----4-:R-:W-:Y:S05]  /*6ff0*/  @P1 BRA `(.L_x_5325) ;  /* 0x0000000000081947 */ /* 0x010fea0003800000 */
[----:B------:R-:W4:Y:S02]  /*7000*/  SYNCS.PHASECHK.TRANS64.TRYWAIT P1, [UR4+0x32450], R13 ;  /* 0x0324500dff0075a7 */ /* 0x000f240008020144 */
[----:B----4-:R-:W-:Y:S05]  /*7010*/  @!P1 BRA `(.L_x_5326) ;  /* 0x000000c800e89947 */ /* 0x010fea0003800000 */
.L_x_5325:
        /* <DEDUP_REMOVED lines=10> */
[----:B------:R-:W-:Y:S01]  /*70c0*/  IMAD.U32 R212, RZ, RZ, UR4 ;  /* 0x00000004ffd47e24 */ /* 0x000fe2000f8e00ff */
[----:B------:R-:W-:Y:S01]  /*70d0*/  UMOV UR15, 0x40000040 ;  /* 0x40000040000f7882 */ /* 0x000fe20000000000 */
[----:B------:R-:W-:Y:S01]  /*70e0*/  UIADD3 UR18, UR5, 0x304, URZ ;  /* 0x0000030405127890 */ /* 0x000fe2000fffe03f */
[----:B------:R-:W-:Y:S01]  /*70f0*/  ISETP.GT.AND P1, PT, R207, RZ, PT ;  /* 0x000000ffcf00720c */ /* 0x000fe20003f24270 */
[----:B------:R-:W-:Y:S01]  /*7100*/  UMOV UR19, 0x40000040 ;  /* 0x4000004000137882 */ /* 0x000fe20000000000 */
[----:B------:R-:W-:Y:S01]  /*7110*/  HGMMA.64x96x16.F32 R152, gdesc[UR56], R152, gsb0 ;  /* 0x01600000389879f0 */ /* 0x000fe20008000898 */
[----:B------:R-:W-:Y:S01]  /*7120*/  R2UR UR56, R8 ;  /* 0x00000000083872ca */ /* 0x000fe200000e0000 */
[----:B------:R-:W-:Y:S01]  /*7130*/  UIADD3 UR58, UR5, 0x2, URZ ;  /* 0x00000002053a7890 */ /* 0x000fe2000fffe03f */
[----:B------:R-:W-:Y:S01]  /*7140*/  R2UR UR57, R9 ;  /* 0x00000000093972ca */ /* 0x000fe200000e0000 */
[----:B------:R-:W-:Y:S01]  /*7150*/  UMOV UR59, 0x40000040 ;  /* 0x40000040003b7882 */ /* 0x000fe20000000000 */
[----:B------:R-:W-:Y:S01]  /*7160*/  UIADD3 UR22, UR5, 0x306, URZ ;  /* 0x0000030605167890 */ /* 0x000fe2000fffe03f */
[----:B------:R-:W-:Y:S01]  /*7170*/  VIADD R207, R207, 0xffffffff ;  /* 0xffffffffcfcf7836 */ /* 0x000fe20000000000 */
        /* <DEDUP_REMOVED lines=16> */
[----:B------:R-:W-:Y:S01]  /*7280*/  UIMAD UR4, UR36, 0xc00, UR6 ;  /* 0x00000c00240478a4 */ /* 0x000fe2000f8e0206 */
        /* <DEDUP_REMOVED lines=104> */
[----:B0-----:R-:W0:Y:S01]  /*7910*/  SHFL.BFLY PT, R211, R202, 0x2, 0x1f ;  /* 0x0c401f00cad37f89 */ /* 0x001e2200000e0000 */
        /* <DEDUP_REMOVED lines=16> */
[----:B------:R-:W-:Y:S02]  /*7a20*/  @!P2 VIADD R152, R212, 0x32440 ;  /* 0x00032440d498a836 */ /* 0x000fe40000000000 */
[----:B------:R-:W-:Y:S01]  /*7a30*/  FMUL.FTZ R201, R201, UR5 ;  /* 0x00000005c9c97c20 */ /* 0x000fe20008410000 */
[--C-:B------:R-:W-:Y:S01]  /*7a40*/  FFMA.FTZ R156, R156, UR5, -R210.reuse ;  /* 0x000000059c9c7c23 */ /* 0x100fe200080108d2 */
[----:B------:R-:W-:Y:S01]  /*7a50*/  MUFU.EX2 R202, R202 ;  /* 0x000000ca00ca7308 */ /* 0x000fe20000000800 */
[----:B------:R-:W-:Y:S01]  /*7a60*/  FFMA.FTZ R160, R160, UR5, -R210 ;  /* 0x00000005a0a07c23 */ /* 0x000fe200080108d2 */
[----:B------:R-:W-:Y:S01]  /*7a70*/  @!P2 PRMT R152, RZ, 0x654, R152 ;  /* 0x00000654ff98a816 */ /* 0x000fe20000000098 */
[--C-:B------:R-:W-:Y:S01]  /*7a80*/  FFMA.FTZ R161, R161, UR5, -R210.reuse ;  /* 0x00000005a1a17c23 */ /* 0x100fe200080108d2 */
[--C-:B------:R-:W-:Y:S01]  /*7a90*/  FFMA.FTZ R164, R164, UR5, -R210.reuse ;  /* 0x00000005a4a47c23 */ /* 0x100fe200080108d2 */
[--C-:B------:R-:W-:Y:S01]  /*7aa0*/  FFMA.FTZ R165, R165, UR5, -R210.reuse ;  /* 0x00000005a5a57c23 */ /* 0x100fe200080108d2 */
[--C-:B------:R-:W-:Y:S01]  /*7ab0*/  FFMA.FTZ R168, R168, UR5, -R210.reuse ;  /* 0x00000005a8a87c23 */ /* 0x100fe200080108d2 */
[----:B-1----:R-:W-:Y:S01]  /*7ac0*/  FMNMX.FTZ R20, R20, R213, !PT ;  /* 0x000000d514147209 */ /* 0x002fe20007810000 */
[----:B------:R-:W0:Y:S01]  /*7ad0*/  MUFU.EX2 R201, R201 ;  /* 0x000000c900c97308 */ /* 0x000e220000000800 */
[--C-:B------:R-:W-:Y:S01]  /*7ae0*/  FFMA.FTZ R169, R169, UR5, -R210.reuse ;  /* 0x00000005a9a97c23 */ /* 0x100fe200080108d2 */
[--C-:B------:R-:W-:Y:S01]  /*7af0*/  FFMA.FTZ R172, R172, UR5, -R210.reuse ;  /* 0x00000005acac7c23 */ /* 0x100fe200080108d2 */
[--C-:B------:R-:W-:Y:S01]  /*7b00*/  FFMA.FTZ R173, R173, UR5, -R210.reuse ;  /* 0x00000005adad7c23 */ /* 0x100fe200080108d2 */
[C---:B------:R-:W-:Y:S01]  /*7b10*/  FADD.FTZ R21, -R20.reuse, R209 ;  /* 0x000000d114157221 */ /* 0x040fe20000010100 */
[----:B------:R-:W-:Y:S01]  /*7b20*/  FMUL.FTZ R214, R20, UR5 ;  /* 0x0000000514d67c20 */ /* 0x000fe20008410000 */
[--C-:B------:R-:W-:Y:S01]  /*7b30*/  FFMA.FTZ R176, R176, UR5, -R210.reuse ;  /* 0x00000005b0b07c23 */ /* 0x100fe200080108d2 */
[----:B------:R-:W-:Y:S01]  /*7b40*/  FFMA.FTZ R177, R177, UR5, -R210 ;  /* 0x00000005b1b17c23 */ /* 0x000fe200080108d2 */
[----:B------:R-:W-:Y:S01]  /*7b50*/  FMUL.FTZ R157, R21, UR5 ;  /* 0x00000005159d7c20 */ /* 0x000fe20008410000 */
[----:B------:R-:W-:Y:S01]  /*7b60*/  IADD3 R21, -R215, 0xb, RZ ;  /* 0x0000000bd7157810 */ /* 0x000fe20007ffe1ff */
[----:B------:R1:W-:Y:S01]  /*7b70*/  MUFU.EX2 R209, R153 ;  /* 0x0000009900d17308 */ /* 0x0003e20000000800 */
[--C-:B------:R-:W-:Y:S01]  /*7b80*/  FFMA.FTZ R211, R154, UR5, -R214.reuse ;  /* 0x000000059ad37c23 */ /* 0x100fe200080108d6 */
[--C-:B------:R-:W-:Y:S01]  /*7b90*/  FFMA.FTZ R213, R155, UR5, -R214.reuse ;  /* 0x000000059bd57c23 */ /* 0x100fe200080108d6 */
        /* <DEDUP_REMOVED lines=142> */
[--C-:B------:R-:W-:Y:S01]  /*8480*/  FFMA.FTZ R162, R162, UR5, -R214.reuse ;  /* 0x00000005a2a27c23 */ /* 0x100fe200080108d6 */
[----:B0-----:R-:W-:Y:S01]  /*8490*/  F2FP.F16.F32.PACK_AB R154, R209, R156 ;  /* 0x0000009cd19a723e */ /* 0x001fe200000000ff */
[--C-:B------:R-:W-:Y:S01]  /*84a0*/  FFMA.FTZ R163, R163, UR5, -R214.reuse ;  /* 0x00000005a3a37c23 */ /* 0x100fe200080108d6 */
[----:B----4-:R-:W-:Y:S01]  /*84b0*/  F2FP.F16.F32.PACK_AB R153, R213, R211 ;  /* 0x000000d3d599723e */ /* 0x010fe200000000ff */
[--C-:B------:R-:W-:Y:S01]  /*84c0*/  FFMA.FTZ R166, R166, UR5, -R214.reuse ;  /* 0x00000005a6a67c23 */ /* 0x100fe200080108d6 */
[----:B-----5:R-:W-:Y:S01]  /*84d0*/  F2FP.F16.F32.PACK_AB R155, R159, R158 ;  /* 0x0000009e9f9b723e */ /* 0x020fe200000000ff */
[--C-:B------:R-:W-:Y:S01]  /*84e0*/  FFMA.FTZ R167, R167, UR5, -R214.reuse ;  /* 0x00000005a7a77c23 */ /* 0x100fe200080108d6 */
[----:B------:R-:W-:Y:S01]  /*84f0*/  MUFU.EX2 R160, R160 ;  /* 0x000000a000a07308 */ /* 0x000fe20000000800 */
[--C-:B------:R-:W-:Y:S01]  /*8500*/  FFMA.FTZ R170, R170, UR5, -R214.reuse ;  /* 0x00000005aaaa7c23 */ /* 0x100fe200080108d6 */
[----:B------:R-:W-:Y:S01]  /*8510*/  WARPGROUP.ARRIVE ;  /* 0x00000000000079c5 */ /* 0x000fe20000000000 */
[--C-:B------:R-:W-:Y:S01]  /*8520*/  FFMA.FTZ R171, R171, UR5, -R214.reuse ;  /* 0x00000005abab7c23 */ /* 0x100fe200080108d6 */
[--C-:B------:R-:W-:Y:S01]  /*8530*/  FFMA.FTZ R174, R174, UR5, -R214.reuse ;  /* 0x00000005aeae7c23 */ /* 0x100fe200080108d6 */
[----:B------:R-:W-:Y:S01]  /*8540*/  FFMA.FTZ R175, R175, UR5, -R214 ;  /* 0x00000005afaf7c23 */ /* 0x000fe200080108d6 */
[--C-:B------:R-:W-:Y:S01]  /*8550*/  FFMA.FTZ R180, R180, UR5, -R210.reuse ;  /* 0x00000005b4b47c23 */ /* 0x100fe200080108d2 */
[----:B------:R-:W-:Y:S01]  /*8560*/  FFMA.FTZ R181, R181, UR5, -R210 ;  /* 0x00000005b5b57c23 */ /* 0x000fe200080108d2 */
[----:B------:R-:W-:Y:S01]  /*8570*/  HGMMA.64x256x16.F32 R24, R152, gdesc[UR8].tnspB, R24, gsb0 ;  /* 0x43e0000898187df0 */ /* 0x000fe20008000818 */
[----:B------:R-:W0:Y:S01]  /*8580*/  MUFU.EX2 R161, R161 ;  /* 0x000000a100a17308 */ /* 0x000e220000000800 */
[----:B------:R-:W-:Y:S01]  /*8590*/  UIADD3 UR10, UR4, 0x80, URZ ;  /* 0x00000080040a7890 */ /* 0x000fe2000fffe03f */
[--C-:B------:R-:W-:Y:S01]  /*85a0*/  FFMA.FTZ R178, R178, UR5, -R214.reuse ;  /* 0x00000005b2b27c23 */ /* 0x100fe200080108d6 */
[----:B------:R-:W-:Y:S01]  /*85b0*/  UMOV UR11, 0x40000040 ;  /* 0x40000040000b7882 */ /* 0x000fe20000000000 */
        /* <DEDUP_REMOVED lines=8> */
[--C-:B------:R-:W-:Y:S01]  /*8640*/  FFMA.FTZ R186, R186, UR5, -R214.reuse ;  /* 0x00000005baba7c23 */ /* 0x100fe200080108d6 */
[--C-:B------:R-:W-:Y:S01]  /*8650*/  FFMA.FTZ R187, R187, UR5, -R214.reuse ;  /* 0x00000005bbbb7c23 */ /* 0x100fe200080108d6 */
[--C-:B------:R-:W-:Y:S01]  /*8660*/  FFMA.FTZ R190, R190, UR5, -R214.reuse ;  /* 0x00000005bebe7c23 */ /* 0x100fe200080108d6 */
[----:B------:R-:W-:Y:S01]  /*8670*/  FFMA.FTZ R191, R191, UR5, -R214 ;  /* 0x00000005bfbf7c23 */ /* 0x000fe200080108d6 */
[----:B------:R-:W1:Y:S01]  /*8680*/  MUFU.EX2 R165, R165 ;  /* 0x000000a500a57308 */ /* 0x000e620000000800 */
[--C-:B------:R-:W-:Y:S01]  /*8690*/  FFMA.FTZ R192, R192, UR5, -R210.reuse ;  /* 0x00000005c0c07c23 */ /* 0x100fe200080108d2 */
[--C-:B------:R-:W-:Y:S01]  /*86a0*/  FFMA.FTZ R193, R193, UR5, -R210.reuse ;  /* 0x00000005c1c17c23 */ /* 0x100fe200080108d2 */
[--C-:B------:R-:W-:Y:S01]  /*86b0*/  FFMA.FTZ R196, R196, UR5, -R210.reuse ;  /* 0x00000005c4c47c23 */ /* 0x100fe200080108d2 */
[----:B------:R-:W-:Y:S01]  /*86c0*/  FFMA.FTZ R197, R197, UR5, -R210 ;  /* 0x00000005c5c57c23 */ /* 0x000fe200080108d2 */
[--C-:B------:R-:W-:Y:S01]  /*86d0*/  FFMA.FTZ R194, R194, UR5, -R214.reuse ;  /* 0x00000005c2c27c23 */ /* 0x100fe200080108d6 */
[--C-:B------:R-:W-:Y:S01]  /*86e0*/  FFMA.FTZ R195, R195, UR5, -R214.reuse ;  /* 0x00000005c3c37c23 */ /* 0x100fe200080108d6 */
[--C-:B------:R-:W-:Y:S01]  /*86f0*/  FFMA.FTZ R198, R198, UR5, -R214.reuse ;  /* 0x00000005c6c67c23 */ /* 0x100fe200080108d6 */
[----:B------:R-:W-:Y:S01]  /*8700*/  MUFU.EX2 R162, R162 ;  /* 0x000000a200a27308 */ /* 0x000fe20000000800 */
[----:B------:R-:W-:Y:S01]  /*8710*/  FFMA.FTZ R199, R199, UR5, -R214 ;  /* 0x00000005c7c77c23 */ /* 0x000fe200080108d6 */
[----:B------:R-:W-:Y:S01]  /*8720*/  FFMA.FTZ R201, R201, R0, R202 ;  /* 0x00000000c9c97223 */ /* 0x000fe200000100ca */
[----:B------:R-:W-:Y:S01]  /*8730*/  FFMA.FTZ R12, R157, R12, R211 ;  /* 0x0000000c9d0c7223 */ /* 0x000fe200000100d3 */
[----:B------:R-:W-:-:S02]  /*8740*/  @!P2 VIADD R212, R212, 0x32460 ;  /* 0x00032460d4d4a836 */ /* 0x000fc40000000000 */
[----:B------:R-:W-:Y:S01]  /*8750*/  FADD.FTZ R201, R208, R201 ;  /* 0x000000c9d0c97221 */ /* 0x000fe20000010000 */
[----:B------:R-:W-:Y:S01]  /*8760*/  FADD.FTZ R213, R213, R12 ;  /* 0x0000000cd5d57221 */ /* 0x000fe20000010000 */
[----:B------:R-:W3:Y:S01]  /*8770*/  MUFU.EX2 R163, R163 ;  /* 0x000000a300a37308 */ /* 0x000ee20000000800 */
[----:B------:R-:W-:Y:S01]  /*8780*/  @!P2 PRMT R212, RZ, 0x654, R212 ;  /* 0x00000654ffd4a816 */ /* 0x000fe200000000d4 */
[----:B------:R-:W-:Y:S01]  /*8790*/  FADD.FTZ R156, R156, R201 ;  /* 0x000000c99c9c7221 */ /* 0x000fe20000010000 */
[----:B------:R-:W-:Y:S01]  /*87a0*/  FADD.FTZ R158, R158, R213 ;  /* 0x000000d59e9e7221 */ /* 0x000fe20000010000 */
[----:B------:R-:W-:Y:S02]  /*87b0*/  IMAD.MOV.U32 R201, RZ, RZ, R13 ;  /* 0x000000ffffc97224 */ /* 0x000fe400078e000d */
[----:B------:R-:W-:Y:S01]  /*87c0*/  FADD.FTZ R209, R209, R156 ;  /* 0x0000009cd1d17221 */ /* 0x000fe20000010000 */
        /* <DEDUP_REMOVED lines=36> */
[----:B------:R-:W-:Y:S01]  /*8a10*/  FADD.FTZ R162, R162, R159 ;  /* 0x0000009fa2a27221 */ /* 0x000fe20000010000 */
[----:B----4-:R-:W-:Y:S01]  /*8a20*/  F2FP.F16.F32.PACK_AB R155, R167, R166 ;  /* 0x000000a6a79b723e */ /* 0x010fe200000000ff */
[----:B------:R-:W-:Y:S01]  /*8a30*/  FADD.FTZ R161, R161, R160 ;  /* 0x000000a0a1a17221 */ /* 0x000fe20000010000 */
[----:B------:R-:W-:Y:S01]  /*8a40*/  IMAD.MOV.U32 R209, RZ, RZ, R20 ;  /* 0x000000ffffd17224 */ /* 0x000fe200078e0014 */
[----:B------:R-:W-:Y:S01]  /*8a50*/  MUFU.EX2 R194, R194 ;  /* 0x000000c200c27308 */ /* 0x000fe20000000800 */
[----:B------:R-:W-:Y:S01]  /*8a60*/  WARPGROUP.ARRIVE ;  /* 0x00000000000079c5 */ /* 0x000fe20000000000 */
[----:B------:R-:W-:Y:S01]  /*8a70*/  FADD.FTZ R163, R163, R162 ;  /* 0x000000a2a3a37221 */ /* 0x000fe20000010000 */
[----:B------:R-:W-:-:S03]  /*8a80*/  FADD.FTZ R164, R164, R161 ;  /* 0x000000a1a4a47221 */ /* 0x000fc60000010000 */
[----:B------:R-:W-:Y:S01]  /*8a90*/  FADD.FTZ R166, R166, R163 ;  /* 0x000000a3a6a67221 */ /* 0x000fe20000010000 */
[----:B------:R-:W-:Y:S01]  /*8aa0*/  HGMMA.64x256x16.F32 R24, R152, gdesc[UR8].tnspB, R24, gsb0 ;  /* 0x43e0000898187df0 */ /* 0x000fe20008000818 */
[----:B------:R-:W-:Y:S01]  /*8ab0*/  UIADD3 UR10, UR4, 0x100, URZ ;  /* 0x00000100040a7890 */ /* 0x000fe2000fffe03f */
[----:B------:R-:W1:Y:S01]  /*8ac0*/  MUFU.EX2 R195, R195 ;  /* 0x000000c300c37308 */ /* 0x000e620000000800 */
        /* <DEDUP_REMOVED lines=60> */
[----:B-1----:R-:W-:Y:S01]  /*8e90*/  F2FP.F16.F32.PACK_AB R153, R195, R194 ;  /* 0x000000c2c399723e */ /* 0x002fe200000000ff */
        /* <DEDUP_REMOVED lines=11> */
[----:B------:R1:W-:Y:S01]  /*8f50*/  @!P2 SYNCS.ARRIVE.TRANS64.RED.A1T0 RZ, [R212+URZ], RZ ;  /* 0x000000ffd4ffa9a7 */ /* 0x0003e2000810043f */
[----:B------:R-:W-:Y:S05]  /*8f60*/  @P1 BRA `(.L_x_5327) ;  /* 0xffffffdc004c1947 */ /* 0x000fea000383ffff */
.L_x_5318:
[----:B------:R-:W2:Y:S01]  /*8f70*/  SHFL.BFLY PT, R3, R0, 0x2, 0x1f ;  /* 0x0c401f0000037f89 */ /* 0x000ea200000e0000 */
[----:B------:R-:W-:Y:S01]  /*8f80*/  IMAD.MOV.U32 R4, RZ, RZ, RZ ;  /* 0x000000ffff047224 */ /* 0x000fe200078e00ff */
[----:B------:R-:W-:Y:S01]  /*8f90*/  R2UR UR4, R224 ;  /* 0x00000000e00472ca */ /* 0x000fe200000e0000 */
[----:B------:R-:W-:Y:S01]  /*8fa0*/  UIADD3 UR36, UR36, 0x1, URZ ;  /* 0x0000000124247890 */ /* 0x000fe2000fffe03f */
[----:B------:R-:W3:Y:S01]  /*8fb0*/  SHFL.BFLY PT, R5, R12, 0x2, 0x1f ;  /* 0x0c401f000c057f89 */ /* 0x000ee200000e0000 */
[----:B------:R4:W-:Y:S06]  /*8fc0*/  BAR.ARV R21, 0x100 ;  /* 0x000400150000751d */ /* 0x0009ec0000002000 */
[----:B------:R-:W-:-:S02]  /*8fd0*/  UISETP.NE.AND UP0, UPT, UR36, 0x2, UPT ;  /* 0x000000022400788c */ /* 0x000fc4000bf05270 */
[----:B------:R-:W-:Y:S06]  /*8fe0*/  BAR.ARV 0x8, 0x180 ;  /* 0x0206000000007b1d */ /* 0x000fec0000002000 */
[----:B------:R-:W-:Y:S01]  /*8ff0*/  UIADD3 UR4, UR4, 0x1, URZ ;  /* 0x0000000104047890 */ /* 0x000fe2000fffe03f */
[----:B------:R-:W-:Y:S01]  /*9000*/  PLOP3.LUT P0, PT, PT, PT, PT, 0x8, 0x0 ;  /* 0x000000000000781c */ /* 0x000fe20003f0e170 */
[----:B--2---:R-:W-:Y:S01]  /*9010*/  FADD.FTZ R3, R3, R0 ;  /* 0x0000000003037221 */ /* 0x004fe20000010000 */
[----:B------:R-:W-:Y:S01]  /*9020*/  IMAD.MOV.U32 R0, RZ, RZ, RZ ;  /* 0x000000ffff007224 */ /* 0x000fe200078e00ff */
[----:B------:R-:W-:Y:S01]  /*9030*/  USEL UR36, UR36, URZ, UP0 ;  /* 0x0000003f24247287 */ /* 0x000fe20008000000 */
[----:B---3--:R-:W-:-:S02]  /*9040*/  FADD.FTZ R5, R5, R12 ;  /* 0x0000000c05057221 */ /* 0x008fc40000010000 */
[----:B------:R-:W2:Y:S01]  /*9050*/  SHFL.BFLY PT, R2, R3, 0x1, 0x1f ;  /* 0x0c201f0003027f89 */ /* 0x000ea200000e0000 */
[----:B------:R-:W-:Y:S02]  /*9060*/  IMAD.U32 R12, RZ, RZ, UR5 ;  /* 0x00000005ff0c7e24 */ /* 0x000fe4000f8e00ff */
[----:B------:R-:W-:Y:S01]  /*9070*/  IMAD.U32 R224, RZ, RZ, UR4 ;  /* 0x00000004ffe07e24 */ /* 0x000fe2000f8e00ff */
[----:B------:R-:W-:-:S04]  /*9080*/  USEL UR4, URZ, 0x1, UP0 ;  /* 0x000000013f047887 */ /* 0x000fc80008000000 */
[----:B------:R-:W-:Y:S01]  /*9090*/  ULOP3.LUT UR37, UR37, UR4, URZ, 0x3c, !UPT ;  /* 0x0000000425257292 */ /* 0x000fe2000f8e3c3f */
[----:B--2---:R-:W-:Y:S01]  /*90a0*/  FADD.FTZ R7, R3, R2 ;  /* 0x0000000203077221 */ /* 0x004fe20000010000 */
[----:B------:R-:W-:Y:S01]  /*90b0*/  IMAD.MOV.U32 R3, RZ, RZ, -0x800000 ;  /* 0xff800000ff037424 */ /* 0x000fe200078e00ff */
[----:B------:R-:W2:Y:S03]  /*90c0*/  SHFL.BFLY PT, R2, R5, 0x1, 0x1f ;  /* 0x0c201f0005027f89 */ /* 0x000ea600000e0000 */
[----:B------:R-:W-:-:S13]  /*90d0*/  FSETP.NE.FTZ.AND P1, PT, R7, RZ, PT ;  /* 0x000000ff0700720b */ /* 0x000fda0003f35000 */
[----:B------:R-:W3:Y:S01]  /*90e0*/  @P1 MUFU.RCP R4, R7 ;  /* 0x0000000700041308 */ /* 0x000ee20000001000 */
[----:B--2---:R-:W-:Y:S01]  /*90f0*/  FADD.FTZ R6, R5, R2 ;  /* 0x0000000205067221 */ /* 0x004fe20000010000 */
[----:B------:R-:W-:-:S06]  /*9100*/  IMAD.MOV.U32 R2, RZ, RZ, -0x800000 ;  /* 0xff800000ff027424 */ /* 0x000fcc00078e00ff */
[----:B------:R-:W2:Y:S01]  /*9110*/  @P1 MUFU.LG2 R5, R7 ;  /* 0x0000000700051308 */ /* 0x000ea20000000c00 */
[----:B------:R-:W-:Y:S01]  /*9120*/  FSETP.NE.FTZ.AND P2, PT, R6, RZ, PT ;  /* 0x000000ff0600720b */ /* 0x000fe20003f55000 */
        /* <DEDUP_REMOVED lines=17> */
[----:B------:R-:W3:Y:S01]  /*9240*/  @P2 MUFU.LG2 R6, R6 ;  /* 0x0000000600062308 */ /* 0x000ee20000000c00 */
        /* <DEDUP_REMOVED lines=50> */
[----:B--2---:R-:W-:Y:S01]  /*9570*/  @P1 FMUL.FTZ R5, R5, 0.69314718246459960938 ;  /* 0x3f31721805051820 */ /* 0x004fe20000410000 */
[----:B---3--:R-:W-:Y:S01]  /*9580*/  @P2 FMUL.FTZ R7, R6, 0.69314718246459960938 ;  /* 0x3f31721806072820 */ /* 0x008fe20000410000 */
        /* <DEDUP_REMOVED lines=66> */
[----:B----4-:R-:W-:-:S07]  /*99b0*/  @P2 FFMA.FTZ R3, R12, R20, R7 ;  /* 0x000000140c032223 */ /* 0x010fce0000010007 */
.L_x_5296:
[----:B------:R-:W2:Y:S01]  /*99c0*/  S2R R4, SR_CgaCtaId ;  /* 0x0000000000047919 */ /* 0x000ea20000008800 */
[----:B------:R-:W-:Y:S01]  /*99d0*/  MOV R151, 0x400 ;  /* 0x0000040000977802 */ /* 0x000fe20000000f00 */
[----:B------:R-:W-:Y:S01]  /*99e0*/  BSSY B0, `(.L_x_5328) ;  /* 0x00002df000007945 */ /* 0x000fe20003800000 */
[----:B------:R-:W-:Y:S02]  /*99f0*/  BAR.SYNC.DEFER_BLOCKING 0x5, 0x180 ;  /* 0x0146000000007b1d */ /* 0x000fe40000010000 */
[----:B--2---:R-:W-:-:S05]  /*9a00*/  LEA R151, R4, R151, 0x18 ;  /* 0x0000009704977211 */ /* 0x004fca00078ec0ff */
[----:B------:R-:W2:Y:S02]  /*9a10*/  LDS.128 R4, [R151+0x324d0] ;  /* 0x0324d00097047984 */ /* 0x000ea40000000c00 */
[----:B--2---:R-:W-:Y:S02]  /*9a20*/  R2UR UR5, R5 ;  /* 0x00000000050572ca */ /* 0x004fe400000e0000 */
[----:B------:R-:W-:Y:S01]  /*9a30*/  R2UR UR6, R6 ;  /* 0x00000000060672ca */ /* 0x000fe200000e0000 */
[----:B------:R-:W-:Y:S06]  /*9a40*/  BAR.ARV 0x4, 0x180 ;  /* 0x0106000000007b1d */ /* 0x000fec0000002000 */
[----:B------:R-:W-:Y:S08]  /*9a50*/  @P0 BRA `(.L_x_5329) ;  /* 0x0000001c00e80947 */ /* 0x000ff00003800000 */
[----:B------:R-:W2:Y:S01]  /*9a60*/  S2R R6, SR_SWINHI ;  /* 0x0000000000067919 */ /* 0x000ea20000002f00 */
        /* <DEDUP_REMOVED lines=20> */
[----:B--2---:R-:W-:-:S02]  /*9bb0*/  MOV R5, R6 ;  /* 0x0000000600057202 */ /* 0x004fc40000000f00 */
[----:B------:R-:W-:Y:S02]  /*9bc0*/  F2FP.F16.F32.PACK_AB R51, R158, R51 ;  /* 0x000000339e33723e */ /* 0x000fe400000000ff */
[----:B------:R-:W-:Y:S01]  /*9bd0*/  F2FP.F16.F32.PACK_AB R57, R157, R58 ;  /* 0x0000003a9d39723e */ /* 0x000fe200000000ff */
[----:B------:R-:W-:Y:S01]  /*9be0*/  IMAD.WIDE R98, R228, 0x2, R4 ;  /* 0x00000002e4627825 */ /* 0x000fe200078e0204 */
[----:B------:R-:W-:Y:S02]  /*9bf0*/  F2FP.F16.F32.PACK_AB R64, R65, R64 ;  /* 0x000000404140723e */ /* 0x000fe400000000ff */
[----:B------:R-:W-:Y:S02]  /*9c00*/  F2FP.F16.F32.PACK_AB R58, R61, R60 ;  /* 0x0000003c3d3a723e */ /* 0x000fe400000000ff */
[C---:B------:R-:W-:Y:S02]  /*9c10*/  IADD3 R169, P1, R98.reuse, 0x20, RZ ;  /* 0x0000002062a97810 */ /* 0x040fe40007f3e0ff */
[----:B------:R-:W-:-:S02]  /*9c20*/  IADD3 R171, P0, R98, 0x40, RZ ;  /* 0x0000004062ab7810 */ /* 0x000fc40007f1e0ff */
[C---:B------:R-:W-:Y:S01]  /*9c30*/  LOP3.LUT R11, R98.reuse, 0x380, RZ, 0xc0, !PT ;  /* 0x00000380620b7812 */ /* 0x040fe200078ec0ff */
[--C-:B------:R-:W-:Y:S01]  /*9c40*/  IMAD.X R13, RZ, RZ, R99.reuse, P1 ;  /* 0x000000ffff0d7224 */ /* 0x100fe200008e0663 */
[C---:B------:R-:W-:Y:S01]  /*9c50*/  IADD3 R173, P4, R98.reuse, 0x60, RZ ;  /* 0x0000006062ad7810 */ /* 0x040fe20007f9e0ff */
[--C-:B------:R-:W-:Y:S01]  /*9c60*/  IMAD.X R15, RZ, RZ, R99.reuse, P0 ;  /* 0x000000ffff0f7224 */ /* 0x100fe200000e0663 */
        /* <DEDUP_REMOVED lines=13> */
[----:B------:R-:W-:-:S02]  /*9d40*/  SHF.R.U64 R11, R11, 0x3, RZ ;  /* 0x000000030b0b7819 */ /* 0x000fc400000012ff */
[----:B------:R-:W-:Y:S02]  /*9d50*/  LOP3.LUT R16, R173, 0x380, RZ, 0xc0, !PT ;  /* 0x00000380ad107812 */ /* 0x000fe400078ec0ff */
[----:B------:R-:W-:Y:S02]  /*9d60*/  LOP3.LUT R18, R175, 0x380, RZ, 0xc0, !PT ;  /* 0x00000380af127812 */ /* 0x000fe400078ec0ff */
[----:B------:R-:W-:Y:S02]  /*9d70*/  IADD3 R185, P0, R98, 0x8020, RZ ;  /* 0x0000802062b97810 */ /* 0x000fe40007f1e0ff */
[----:B------:R-:W-:Y:S02]  /*9d80*/  SHF.R.U64 R12, R12, 0x3, RZ ;  /* 0x000000030c0c7819 */ /* 0x000fe400000012ff */
[----:B------:R-:W-:Y:S01]  /*9d90*/  LOP3.LUT R20, R177, 0x380, RZ, 0xc0, !PT ;  /* 0x00000380b1147812 */ /* 0x000fe200078ec0ff */
[----:B------:R-:W-:Y:S01]  /*9da0*/  IMAD.X R47, RZ, RZ, R99, P0 ;  /* 0x000000ffff2f7224 */ /* 0x000fe200000e0663 */
        /* <DEDUP_REMOVED lines=17> */
[----:B------:R-:W-:Y:S02]  /*9ec0*/  SHF.R.U64 R18, R18, 0x3, RZ ;  /* 0x0000000312127819 */ /* 0x000fe400000012ff */
[----:B------:R-:W-:Y:S02]  /*9ed0*/  LOP3.LUT R38, R183, 0x380, RZ, 0xc0, !PT ;  /* 0x00000380b7267812 */ /* 0x000fe400078ec0ff */
        /* <DEDUP_REMOVED lines=9> */
[----:B------:R-:W-:Y:S01]  /*9f70*/  MOV R98, R98 ;  /* 0x0000006200627202 */ /* 0x000fe20000000f00 */
[----:B------:R-:W-:Y:S01]  /*9f80*/  BAR.SYNC.DEFER_BLOCKING 0x1, 0x100 ;  /* 0x0044000000007b1d */ /* 0x000fe20000010000 */
[----:B------:R-:W-:Y:S02]  /*9f90*/  LOP3.LUT R18, R18, R175, RZ, 0x3c, !PT ;  /* 0x000000af12127212 */ /* 0x000fe400078e3cff */
[----:B------:R-:W-:Y:S02]  /*9fa0*/  SHF.R.U64 R38, R38, 0x3, RZ ;  /* 0x0000000326267819 */ /* 0x000fe400000012ff */
[----:B------:R-:W-:-:S02]  /*9fb0*/  LOP3.LUT R70, R191, 0x380, RZ, 0xc0, !PT ;  /* 0x00000380bf467812 */ /* 0x000fc400078ec0ff */
[----:B------:R-:W-:Y:S02]  /*9fc0*/  LOP3.LUT R99, R94, 0x380, RZ, 0xc0, !PT ;  /* 0x000003805e637812 */ /* 0x000fe400078ec0ff */
[----:B------:R-:W-:Y:S02]  /*9fd0*/  LOP3.LUT R20, R20, R177, RZ, 0x3c, !PT ;  /* 0x000000b114147212 */ /* 0x000fe400078e3cff */
[----:B------:R-:W-:Y:S02]  /*9fe0*/  SHF.R.U64 R46, R46, 0x3, RZ ;  /* 0x000000032e2e7819 */ /* 0x000fe400000012ff */
[----:B------:R-:W-:Y:S02]  /*9ff0*/  LOP3.LUT R78, R6, 0x380, RZ, 0xc0, !PT ;  /* 0x00000380064e7812 */ /* 0x000fe400078ec0ff */
[----:B------:R-:W-:Y:S02]  /*a000*/  MOV R12, R12 ;  /* 0x0000000c000c7202 */ /* 0x000fe40000000f00 */
[----:B------:R-:W-:-:S02]  /*a010*/  LOP3.LUT R22, R22, R179, RZ, 0x3c, !PT ;  /* 0x000000b316167212 */ /* 0x000fc400078e3cff */
[----:B------:R-:W-:Y:S02]  /*a020*/  SHF.R.U64 R54, R54, 0x3, RZ ;  /* 0x0000000336367819 */ /* 0x000fe400000012ff */
[----:B------:R-:W-:Y:S02]  /*a030*/  MOV R14, R14 ;  /* 0x0000000e000e7202 */ /* 0x000fe40000000f00 */
[----:B------:R-:W-:Y:S01]  /*a040*/  LOP3.LUT R30, R30, R181, RZ, 0x3c, !PT ;  /* 0x000000b51e1e7212 */ /* 0x000fe200078e3cff */
[----:B------:R-:W-:Y:S01]  /*a050*/  STSM.16.M88.4 [R98], R24 ;  /* 0x0000001862007844 */ /* 0x000fe20000000200 */
[----:B------:R-:W-:Y:S02]  /*a060*/  SHF.R.U64 R62, R62, 0x3, RZ ;  /* 0x000000033e3e7819 */ /* 0x000fe400000012ff */
[----:B------:R-:W-:Y:S01]  /*a070*/  LOP3.LUT R169, R156, 0x380, RZ, 0xc0, !PT ;  /* 0x000003809ca97812 */ /* 0x000fe200078ec0ff */
[----:B------:R-:W-:Y:S01]  /*a080*/  STSM.16.M88.4 [R12], R32 ;  /* 0x000000200c007844 */ /* 0x000fe20000000200 */
[----:B------:R-:W-:-:S02]  /*a090*/  MOV R16, R16 ;  /* 0x0000001000107202 */ /* 0x000fc40000000f00 */
[----:B------:R-:W-:Y:S01]  /*a0a0*/  LOP3.LUT R38, R38, R183, RZ, 0x3c, !PT ;  /* 0x000000b726267212 */ /* 0x000fe200078e3cff */
[----:B------:R-:W-:Y:S01]  /*a0b0*/  STSM.16.M88.4 [R14], R40 ;  /* 0x000000280e007844 */ /* 0x000fe20000000200 */
[----:B------:R-:W-:Y:S02]  /*a0c0*/  SHF.R.U64 R70, R70, 0x3, RZ ;  /* 0x0000000346467819 */ /* 0x000fe400000012ff */
[----:B------:R-:W-:Y:S01]  /*a0d0*/  SHF.R.U64 R99, R99, 0x3, RZ ;  /* 0x0000000363637819 */ /* 0x000fe200000012ff */
[----:B------:R-:W-:Y:S01]  /*a0e0*/  STSM.16.M88.4 [R16], R48 ;  /* 0x0000003010007844 */ /* 0x000fe20000000200 */
[----:B------:R-:W-:Y:S02]  /*a0f0*/  MOV R18, R18 ;  /* 0x0000001200127202 */ /* 0x000fe40000000f00 */
[----:B------:R-:W-:Y:S02]  /*a100*/  F2FP.F16.F32.PACK_AB R59, R155, R59 ;  /* 0x0000003b9b3b723e */ /* 0x000fe400000000ff */
[----:B------:R-:W-:-:S02]  /*a110*/  F2FP.F16.F32.PACK_AB R65, R154, R66 ;  /* 0x000000429a41723e */ /* 0x000fc400000000ff */
[----:B------:R-:W-:Y:S01]  /*a120*/  F2FP.F16.F32.PACK_AB R72, R73, R72 ;  /* 0x000000484948723e */ /* 0x000fe200000000ff */
[----:B------:R-:W-:Y:S01]  /*a130*/  STSM.16.M88.4 [R18], R56 ;  /* 0x0000003812007844 */ /* 0x000fe20000000200 */
[----:B------:R-:W-:Y:S02]  /*a140*/  LOP3.LUT R46, R46, R185, RZ, 0x3c, !PT ;  /* 0x000000b92e2e7212 */ /* 0x000fe400078e3cff */
[----:B------:R-:W-:Y:S02]  /*a150*/  SHF.R.U64 R29, R78, 0x3, RZ ;  /* 0x000000034e1d7819 */ /* 0x000fe400000012ff */
[----:B------:R-:W-:Y:S02]  /*a160*/  MOV R20, R20 ;  /* 0x0000001400147202 */ /* 0x000fe40000000f00 */
[----:B------:R-:W-:Y:S02]  /*a170*/  F2FP.F16.F32.PACK_AB R66, R69, R68 ;  /* 0x000000444542723e */ /* 0x000fe400000000ff */
[----:B------:R-:W-:-:S02]  /*a180*/  F2FP.F16.F32.PACK_AB R67, R153, R67 ;  /* 0x000000439943723e */ /* 0x000fc400000000ff */
[----:B------:R-:W-:Y:S02]  /*a190*/  F2FP.F16.F32.PACK_AB R73, R152, R74 ;  /* 0x0000004a9849723e */ /* 0x000fe400000000ff */
[----:B------:R-:W-:Y:S01]  /*a1a0*/  F2FP.F16.F32.PACK_AB R80, R81, R80 ;  /* 0x000000505150723e */ /* 0x000fe200000000ff */
[----:B------:R-:W-:Y:S01]  /*a1b0*/  STSM.16.M88.4 [R20], R64 ;  /* 0x0000004014007844 */ /* 0x000fe20000000200 */
[----:B------:R-:W-:Y:S02]  /*a1c0*/  LOP3.LUT R54, R54, R187, RZ, 0x3c, !PT ;  /* 0x000000bb36367212 */ /* 0x000fe400078e3cff */
[----:B------:R-:W-:Y:S02]  /*a1d0*/  MOV R22, R22 ;  /* 0x0000001600167202 */ /* 0x000fe40000000f00 */
[----:B------:R-:W-:Y:S02]  /*a1e0*/  F2FP.F16.F32.PACK_AB R74, R77, R76 ;  /* 0x0000004c4d4a723e */ /* 0x000fe400000000ff */
[----:B------:R-:W-:-:S02]  /*a1f0*/  F2FP.F16.F32.PACK_AB R75, R9, R75 ;  /* 0x0000004b094b723e */ /* 0x000fc400000000ff */
[----:B------:R-:W-:Y:S02]  /*a200*/  F2FP.F16.F32.PACK_AB R81, R8, R82 ;  /* 0x000000520851723e */ /* 0x000fe400000000ff */
[----:B------:R-:W-:Y:S01]  /*a210*/  LOP3.LUT R62, R62, R189, RZ, 0x3c, !PT ;  /* 0x000000bd3e3e7212 */ /* 0x000fe200078e3cff */
[----:B------:R2:W-:Y:S01]  /*a220*/  STSM.16.M88.4 [R22], R72 ;  /* 0x0000004816007844 */ /* 0x0005e20000000200 */
[----:B------:R-:W-:Y:S02]  /*a230*/  SHF.R.U64 R169, R169, 0x3, RZ ;  /* 0x00000003a9a97819 */ /* 0x000fe400000012ff */
[----:B------:R-:W-:Y:S02]  /*a240*/  MOV R30, R30 ;  /* 0x0000001e001e7202 */ /* 0x000fe40000000f00 */
[----:B------:R-:W-:Y:S02]  /*a250*/  F2FP.F16.F32.PACK_AB R82, R85, R84 ;  /* 0x000000545552723e */ /* 0x000fe400000000ff */
[----:B------:R-:W-:-:S02]  /*a260*/  F2FP.F16.F32.PACK_AB R83, R83, R86 ;  /* 0x000000565353723e */ /* 0x000fc400000000ff */
[----:B------:R-:W-:Y:S02]  /*a270*/  LOP3.LUT R70, R70, R191, RZ, 0x3c, !PT ;  /* 0x000000bf46467212 */ /* 0x000fe400078e3cff */
[----:B------:R-:W-:Y:S01]  /*a280*/  LOP3.LUT R94, R99, R94, RZ, 0x3c, !PT ;  /* 0x0000005e635e7212 */ /* 0x000fe200078e3cff */
[----:B------:R3:W-:Y:S01]  /*a290*/  STSM.16.M88.4 [R30], R80 ;  /* 0x000000501e007844 */ /* 0x0007e20000000200 */
[----:B------:R-:W-:Y:S02]  /*a2a0*/  MOV R38, R38 ;  /* 0x0000002600267202 */ /* 0x000fe40000000f00 */
[----:B------:R-:W-:Y:S01]  /*a2b0*/  F2FP.F16.F32.PACK_AB R84, R89, R88 ;  /* 0x000000585954723e */ /* 0x000fe200000000ff */
[----:B--2---:R-:W2:Y:S01]  /*a2c0*/  LDC R73, c[0x0][0xce8] ;  /* 0x00033a00ff497b82 */ /* 0x004ea20000000800 */
[----:B------:R-:W-:Y:S02]  /*a2d0*/  F2FP.F16.F32.PACK_AB R85, R91, R90 ;  /* 0x0000005a5b55723e */ /* 0x000fe400000000ff */
[----:B------:R-:W-:-:S02]  /*a2e0*/  F2FP.F16.F32.PACK_AB R86, R93, R92 ;  /* 0x0000005c5d56723e */ /* 0x000fc400000000ff */
[----:B------:R-:W-:Y:S02]  /*a2f0*/  F2FP.F16.F32.PACK_AB R87, R165, R87 ;  /* 0x00000057a557723e */ /* 0x000fe400000000ff */
[----:B------:R-:W-:Y:S02]  /*a300*/  F2FP.F16.F32.PACK_AB R96, R97, R96 ;  /* 0x000000606160723e */ /* 0x000fe400000000ff */
[----:B------:R-:W-:Y:S01]  /*a310*/  F2FP.F16.F32.PACK_AB R104, R105, R104 ;  /* 0x000000686968723e */ /* 0x000fe200000000ff */
[----:B------:R3:W-:Y:S01]  /*a320*/  STSM.16.M88.4 [R38], R84 ;  /* 0x0000005426007844 */ /* 0x0007e20000000200 */
[----:B------:R-:W-:Y:S02]  /*a330*/  LOP3.LUT R78, R29, R6, RZ, 0x3c, !PT ;  /* 0x000000061d4e7212 */ /* 0x000fe400078e3cff */
[----:B------:R-:W-:Y:S02]  /*a340*/  MOV R46, R46 ;  /* 0x0000002e002e7202 */ /* 0x000fe40000000f00 */
[----:B------:R-:W-:-:S02]  /*a350*/  F2FP.F16.F32.PACK_AB R97, R167, R166 ;  /* 0x000000a6a761723e */ /* 0x000fc400000000ff */
[----:B------:R-:W-:Y:S02]  /*a360*/  F2FP.F16.F32.PACK_AB R98, R101, R100 ;  /* 0x000000646562723e */ /* 0x000fe400000000ff */
[----:B------:R-:W-:Y:S02]  /*a370*/  F2FP.F16.F32.PACK_AB R99, R103, R102 ;  /* 0x000000666763723e */ /* 0x000fe400000000ff */
[----:B------:R-:W-:Y:S02]  /*a380*/  F2FP.F16.F32.PACK_AB R105, R107, R106 ;  /* 0x0000006a6b69723e */ /* 0x000fe400000000ff */
[----:B------:R-:W-:Y:S01]  /*a390*/  F2FP.F16.F32.PACK_AB R112, R113, R112 ;  /* 0x000000707170723e */ /* 0x000fe200000000ff */
[----:B------:R3:W-:Y:S01]  /*a3a0*/  STSM.16.M88.4 [R46], R96 ;  /* 0x000000602e007844 */ /* 0x0007e20000000200 */
[----:B------:R-:W-:Y:S02]  /*a3b0*/  MOV R54, R54 ;  /* 0x0000003600367202 */ /* 0x000fe40000000f00 */
        /* <DEDUP_REMOVED lines=18> */
[----:B------:R-:W-:Y:S02]  /*a4e0*/  R2UR UR4, R220 ;  /* 0x00000000dc0472ca */ /* 0x000fe400000e0000 */
[----:B------:R-:W-:Y:S02]  /*a4f0*/  MOV R78, R78 ;  /* 0x0000004e004e7202 */ /* 0x000fe40000000f00 */
[----:B------:R-:W-:Y:S02]  /*a500*/  F2FP.F16.F32.PACK_AB R130, R133, R132 ;  /* 0x000000848582723e */ /* 0x000fe400000000ff */
[----:B------:R-:W-:-:S02]  /*a510*/  F2FP.F16.F32.PACK_AB R131, R135, R134 ;  /* 0x000000868783723e */ /* 0x000fc400000000ff */
[----:B------:R-:W-:Y:S02]  /*a520*/  F2FP.F16.F32.PACK_AB R137, R139, R138 ;  /* 0x0000008a8b89723e */ /* 0x000fe400000000ff */
[----:B------:R-:W-:Y:S01]  /*a530*/  F2FP.F16.F32.PACK_AB R144, R145, R144 ;  /* 0x000000909190723e */ /* 0x000fe200000000ff */
[----:B------:R3:W-:Y:S01]  /*a540*/  STSM.16.M88.4 [R78], R128 ;  /* 0x000000804e007844 */ /* 0x0007e20000000200 */
[----:B------:R-:W-:Y:S01]  /*a550*/  MOV R94, R94 ;  /* 0x0000005e005e7202 */ /* 0x000fe20000000f00 */
[----:B------:R-:W-:Y:S01]  /*a560*/  USHF.L.U32 UR10, UR4, 0x2, URZ ;  /* 0x00000002040a7899 */ /* 0x000fe2000800063f */
[----:B------:R-:W-:Y:S02]  /*a570*/  F2FP.F16.F32.PACK_AB R138, R141, R140 ;  /* 0x0000008c8d8a723e */ /* 0x000fe400000000ff */
[----:B------:R-:W-:Y:S02]  /*a580*/  F2FP.F16.F32.PACK_AB R139, R143, R142 ;  /* 0x0000008e8f8b723e */ /* 0x000fe400000000ff */
[----:B------:R-:W-:-:S02]  /*a590*/  F2FP.F16.F32.PACK_AB R145, R147, R146 ;  /* 0x000000929391723e */ /* 0x000fc400000000ff */
[----:B------:R-:W-:Y:S01]  /*a5a0*/  MOV R10, R10 ;  /* 0x0000000a000a7202 */ /* 0x000fe20000000f00 */
[----:B------:R3:W-:Y:S01]  /*a5b0*/  STSM.16.M88.4 [R94], R136 ;  /* 0x000000885e007844 */ /* 0x0007e20000000200 */
[----:B------:R-:W-:Y:S02]  /*a5c0*/  F2FP.F16.F32.PACK_AB R146, R149, R148 ;  /* 0x000000949592723e */ /* 0x000fe400000000ff */
[----:B------:R-:W-:Y:S02]  /*a5d0*/  F2FP.F16.F32.PACK_AB R147, R0, R150 ;  /* 0x000000960093723e */ /* 0x000fe400000000ff */
[----:B------:R-:W-:Y:S02]  /*a5e0*/  R2UR UR7, R223 ;  /* 0x00000000df0772ca */ /* 0x000fe400000e0000 */
[----:B------:R-:W-:Y:S01]  /*a5f0*/  PLOP3.LUT P0, PT, PT, PT, UP0, 0x80, 0x0 ;  /* 0x000000000000781c */ /* 0x000fe20003f0f008 */
[----:B------:R3:W-:Y:S10]  /*a600*/  STSM.16.M88.4 [R10], R144 ;  /* 0x000000900a007844 */ /* 0x0007f40000000200 */
[----:B------:R-:W-:-:S02]  /*a610*/  USHF.L.U64.HI UR11, UR4, 0x2, UR7 ;  /* 0x00000002040b7899 */ /* 0x000fc40008010207 */
        /* <DEDUP_REMOVED lines=8> */
[----:B--2---:R-:W-:Y:S01]  /*a6a0*/  ISETP.NE.AND P1, PT, R73, 0x1, PT ;  /* 0x000000014900780c */ /* 0x004fe20003f25270 */
[----:B------:R-:W-:Y:S01]  /*a6b0*/  ULDC UR7, c[0x0][0xb88] ;  /* 0x0002e20000077ab9 */ /* 0x000fe20000000800 */
[----:B------:R-:W-:Y:S01]  /*a6c0*/  UMOV UR4, URZ ;  /* 0x0000003f00047c82 */ /* 0x000fe20008000000 */
[----:B------:R-:W-:-:S06]  /*a6d0*/  UISETP.NE.AND.EX UP1, UPT, UR9, URZ, UPT, UP1 ;  /* 0x0000003f0900728c */ /* 0x000fcc000bf25310 */
[----:B------:R-:W-:-:S04]  /*a6e0*/  PLOP3.LUT P2, PT, PT, PT, UP1, 0x80, 0x0 ;  /* 0x000000000000781c */ /* 0x000fc80003f4f018 */
[----:B------:R-:W2:Y:S01]  /*a6f0*/  @P1 LDC R6, c[0x0][0xcec] ;  /* 0x00033b00ff061b82 */ /* 0x000ea20000000800 */
[----:B------:R-:W-:-:S04]  /*a700*/  @UP1 UIADD3 UR8, UP2, UR10, UR8, URZ ;  /* 0x000000080a081290 */ /* 0x000fc8000ff5e03f */
[----:B------:R-:W-:Y:S02]  /*a710*/  @UP1 UIADD3.X UR9, UR11, UR9, URZ, UP2, !UPT ;  /* 0x000000090b091290 */ /* 0x000fe400097fe43f */
[----:B------:R-:W-:Y:S01]  /*a720*/  IMAD.U32 R12, RZ, RZ, UR8 ;  /* 0x00000008ff0c7e24 */ /* 0x000fe2000f8e00ff */
[----:B------:R-:W0:Y:S03]  /*a730*/  @P1 LDC R11, c[0x0][0xcf0] ;  /* 0x00033c00ff0b1b82 */ /* 0x000e260000000800 */
[----:B------:R-:W-:Y:S01]  /*a740*/  IMAD.U32 R13, RZ, RZ, UR9 ;  /* 0x00000009ff0d7e24 */ /* 0x000fe2000f8e00ff */
[----:B----4-:R-:W-:Y:S01]  /*a750*/  @P0 R2UR UR4, R0 ;  /* 0x00000000000402ca */ /* 0x010fe200000e0000 */
[----:B------:R-:W-:-:S06]  /*a760*/  IMAD.U32 R0, RZ, RZ, UR7 ;  /* 0x00000007ff007e24 */ /* 0x000fcc000f8e00ff */
[----:B------:R3:W5:Y:S01]  /*a770*/  @P2 LDG.E R0, desc[UR38][R12.64] ;  /* 0x000000260c002981 */ /* 0x000762000c1e1900 */
[----:B0-2---:R-:W-:Y:S07]  /*a780*/  @P2 BRA `(.L_x_5330) ;  /* 0x0000000000102947 */ /* 0x005fee0003800000 */
[----:B------:R-:W-:Y:S05]  /*a790*/  @!P0 BRA `(.L_x_5330) ;  /* 0x00000000000c8947 */ /* 0x000fea0003800000 */
[----:B---3--:R-:W2:Y:S04]  /*a7a0*/  LDG.E R13, desc[UR38][R8.64] ;  /* 0x00000026080d7981 */ /* 0x008ea8000c1e1900 */
[----:B-----5:R-:W2:Y:S02]  /*a7b0*/  LDG.E R0, desc[UR38][R8.64+0x4] ;  /* 0x0000042608007981 */ /* 0x020ea4000c1e1900 */
[----:B--2---:R-:W-:-:S07]  /*a7c0*/  IMAD.IADD R0, R0, 0x1, -R13 ;  /* 0x0000000100007824 */ /* 0x004fce00078e0a0d */
.L_x_5330:
[----:B------:R-:W-:Y:S01]  /*a7d0*/  R2UR UR17, R221 ;  /* 0x00000000dd1172ca */ /* 0x000fe200000e0000 */
[----:B------:R-:W-:Y:S01]  /*a7e0*/  ULDC.64 UR12, c[0x0][0xc90] ;  /* 0x00032400000c7ab9 */ /* 0x000fe20000000a00 */
[----:B------:R-:W-:Y:S01]  /*a7f0*/  R2UR UR16, R223 ;  /* 0x00000000df1072ca */ /* 0x000fe200000e0000 */
[----:B---3--:R-:W-:Y:S01]  /*a800*/  VIADD R13, R203, UR60 ;  /* 0x0000003ccb0d7c36 */ /* 0x008fe20008000000 */
[----:B------:R-:W-:Y:S01]  /*a810*/  R2UR UR15, R220 ;  /* 0x00000000dc0f72ca */ /* 0x000fe200000e0000 */
[----:B------:R-:W-:Y:S01]  /*a820*/  USHF.R.S32.HI UR11, URZ, 0x1f, UR4 ;  /* 0x0000001f3f0b7899 */ /* 0x000fe20008011404 */
[----:B------:R-:W-:Y:S01]  /*a830*/  IMAD R9, R222, 0x40, R200 ;  /* 0x00000040de097824 */ /* 0x000fe200078e02c8 */
[----:B------:R-:W-:Y:S01]  /*a840*/  UMOV UR10, UR4 ;  /* 0x00000004000a7c82 */ /* 0x000fe20008000000 */
[----:B------:R-:W-:Y:S01]  /*a850*/  @P1 IMAD.HI.U32 R6, R13, R6, RZ ;  /* 0x000000060d061227 */ /* 0x000fe200078e00ff */
[----:B------:R-:W0:Y:S03]  /*a860*/  @P1 LDC R75, c[0x0][0xcf0] ;  /* 0x00033c00ff4b1b82 */ /* 0x000e260000000800 */
[----:B------:R-:W-:Y:S01]  /*a870*/  IMAD.MOV.U32 R8, RZ, RZ, R13 ;  /* 0x000000ffff087224 */ /* 0x000fe200078e000d */
[----:B------:R-:W-:Y:S01]  /*a880*/  USHF.R.S32.HI UR14, URZ, 0x1f, UR17 ;  /* 0x0000001f3f0e7899 */ /* 0x000fe20008011411 */
[----:B------:R-:W-:Y:S01]  /*a890*/  @P1 SHF.R.U32.HI R8, RZ, R11, R6 ;  /* 0x0000000bff081219 */ /* 0x000fe20000011606 */
[----:B------:R-:W-:Y:S01]  /*a8a0*/  UIMAD.WIDE.U32 UR8, UR17, UR12, UR10 ;  /* 0x0000000c110872a5 */ /* 0x000fe2000f8e000a */
[----:B------:R-:W-:Y:S01]  /*a8b0*/  IMAD.WIDE R4, R9, 0x2, R4 ;  /* 0x0000000209047825 */ /* 0x000fe200078e0204 */
[----:B------:R-:W-:Y:S01]  /*a8c0*/  UIMAD UR7, UR14, UR12, URZ ;  /* 0x0000000c0e0772a4 */ /* 0x000fe2000f8e023f */
[--C-:B------:R-:W-:Y:S01]  /*a8d0*/  SHF.R.S32.HI R9, RZ, 0x1f, R8.reuse ;  /* 0x0000001fff097819 */ /* 0x100fe20000011408 */
[----:B------:R-:W-:Y:S01]  /*a8e0*/  USEL UR16, UR16, URZ, !UP0 ;  /* 0x0000003f10107287 */ /* 0x000fe2000c000000 */
[----:B------:R-:W-:Y:S01]  /*a8f0*/  IMAD.MOV R6, RZ, RZ, -R8 ;  /* 0x000000ffff067224 */ /* 0x000fe200078e0a08 */
[----:B------:R-:W-:Y:S01]  /*a900*/  UIMAD UR7, UR17, UR13, UR7 ;  /* 0x0000000d110772a4 */ /* 0x000fe2000f8e0207 */
[----:B------:R-:W-:Y:S01]  /*a910*/  IADD3 R29, P2, R4, 0x5000, RZ ;  /* 0x00005000041d7810 */ /* 0x000fe20007f5e0ff */
[----:B------:R-:W-:Y:S01]  /*a920*/  USEL UR15, UR15, URZ, !UP0 ;  /* 0x0000003f0f0f7287 */ /* 0x000fe2000c000000 */
[----:B------:R-:W-:Y:S01]  /*a930*/  IMAD R11, R73, R6, R13 ;  /* 0x00000006490b7224 */ /* 0x000fe200078e020d */
[----:B------:R-:W-:Y:S01]  /*a940*/  ULDC.64 UR12, c[0x0][0xc98] ;  /* 0x00032600000c7ab9 */ /* 0x000fe20000000a00 */
[----:B------:R-:W-:Y:S01]  /*a950*/  UIADD3 UR9, UR9, UR7, URZ ;  /* 0x0000000709097290 */ /* 0x000fe2000fffe03f */
[----:B------:R-:W-:Y:S01]  /*a960*/  LOP3.LUT R28, R29, 0x380, RZ, 0xc0, !PT ;  /* 0x000003801d1c7812 */ /* 0x000fe200078ec0ff */
[----:B------:R-:W-:Y:S01]  /*a970*/  UIMAD UR7, UR16, UR12, URZ ;  /* 0x0000000c100772a4 */ /* 0x000fe2000f8e023f */
[----:B------:R-:W-:Y:S01]  /*a980*/  SHF.R.S32.HI R6, RZ, 0x1f, R11 ;  /* 0x0000001fff067819 */ /* 0x000fe2000001140b */
[----:B------:R-:W-:Y:S01]  /*a990*/  UIMAD.WIDE.U32 UR8, UR15, UR12, UR8 ;  /* 0x0000000c0f0872a5 */ /* 0x000fe2000f8e0008 */
[----:B------:R-:W-:Y:S01]  /*a9a0*/  SHF.R.U64 R28, R28, 0x3, RZ ;  /* 0x000000031c1c7819 */ /* 0x000fe200000012ff */
[----:B------:R-:W-:Y:S01]  /*a9b0*/  UIMAD UR7, UR15, UR13, UR7 ;  /* 0x0000000d0f0772a4 */ /* 0x000fe2000f8e0207 */
[----:B------:R-:W-:Y:S01]  /*a9c0*/  IADD3 R25, P3, R4, 0x4000, RZ ;  /* 0x0000400004197810 */ /* 0x000fe20007f7e0ff */
[----:B------:R-:W-:Y:S01]  /*a9d0*/  VIADD R14, R227, UR60 ;  /* 0x0000003ce30e7c36 */ /* 0x000fe20008000000 */
[----:B------:R-:W-:Y:S01]  /*a9e0*/  LOP3.LUT R28, R28, R29, RZ, 0x3c, !PT ;  /* 0x0000001d1c1c7212 */ /* 0x000fe200078e3cff */
[----:B------:R-:W-:Y:S01]  /*a9f0*/  IMAD.X R29, RZ, RZ, R5, P2 ;  /* 0x000000ffff1d7224 */ /* 0x000fe200010e0605 */
[----:B------:R-:W-:Y:S01]  /*aa00*/  IADD3 R8, P0, R8, UR8, RZ ;  /* 0x0000000808087c10 */ /* 0x000fe2000ff1e0ff */
[----:B------:R-:W-:Y:S01]  /*aa10*/  IMAD.U32 R10, RZ, RZ, UR7 ;  /* 0x00000007ff0a7e24 */ /* 0x000fe2000f8e00ff */
[----:B------:R-:W-:Y:S01]  /*aa20*/  IADD3 R45, P2, R4, 0xb000, RZ ;  /* 0x0000b000042d7810 */ /* 0x000fe20007f5e0ff */
[----:B-----5:R-:W-:Y:S01]  /*aa30*/  IMAD R77, R0, R73, RZ ;  /* 0x00000049004d7224 */ /* 0x020fe200078e02ff */
[----:B------:R-:W-:Y:S01]  /*aa40*/  LOP3.LUT R24, R25, 0x380, RZ, 0xc0, !PT ;  /* 0x0000038019187812 */ /* 0x000fe200078ec0ff */
[----:B------:R-:W-:Y:S01]  /*aa50*/  ULDC.64 UR12, c[0x0][0xba0] ;  /* 0x0002e800000c7ab9 */ /* 0x000fe20000000a00 */
[----:B------:R-:W-:Y:S01]  /*aa60*/  IADD3.X R9, R9, UR9, R10, P0, !PT ;  /* 0x0000000909097c10 */ /* 0x000fe200087fe40a */
[----:B------:R-:W-:Y:S01]  /*aa70*/  ULDC.64 UR8, c[0x0][0xc88] ;  /* 0x0003220000087ab9 */ /* 0x000fe20000000a00 */
[----:B------:R-:W-:Y:S01]  /*aa80*/  LOP3.LUT R44, R45, 0x380, RZ, 0xc0, !PT ;  /* 0x000003802d2c7812 */ /* 0x000fe200078ec0ff */
[----:B------:R-:W-:Y:S01]  /*aa90*/  IMAD R6, R6, UR8, RZ ;  /* 0x0000000806067c24 */ /* 0x000fe2000f8e02ff */
[----:B------:R-:W-:Y:S01]  /*aaa0*/  SHF.R.U64 R24, R24, 0x3, RZ ;  /* 0x0000000318187819 */ /* 0x000fe200000012ff */
[----:B------:R-:W-:Y:S01]  /*aab0*/  IMAD.WIDE.U32 R8, R11, UR8, R8 ;  /* 0x000000080b087c25 */ /* 0x000fe2000f8e0008 */
[----:B------:R-:W-:-:S02]  /*aac0*/  SHF.R.U64 R44, R44, 0x3, RZ ;  /* 0x000000032c2c7819 */ /* 0x000fc400000012ff */
[----:B------:R-:W-:Y:S01]  /*aad0*/  IADD3 R13, P5, R4, 0x1000, RZ ;  /* 0x00001000040d7810 */ /* 0x000fe20007fbe0ff */
[----:B------:R-:W-:Y:S01]  /*aae0*/  IMAD R15, R11, UR9, R6 ;  /* 0x000000090b0f7c24 */ /* 0x000fe2000f8e0206 */
[----:B------:R-:W-:Y:S01]  /*aaf0*/  ULDC.64 UR8, c[0x0][0xc50] ;  /* 0x0003140000087ab9 */ /* 0x000fe20000000a00 */
[----:B------:R-:W-:Y:S01]  /*ab00*/  VIADD R6, R14, 0x8 ;  /* 0x000000080e067836 */ /* 0x000fe20000000000 */
[----:B------:R-:W-:Y:S01]  /*ab10*/  LEA R10, P0, R8, UR8, 0x2 ;  /* 0x00000008080a7c11 */ /* 0x000fe2000f8010ff */
[----:B------:R-:W-:Y:S01]  /*ab20*/  IMAD.IADD R9, R9, 0x1, R15 ;  /* 0x0000000109097824 */ /* 0x000fe200078e020f */
[----:B------:R-:W-:Y:S01]  /*ab30*/  LOP3.LUT R44, R44, R45, RZ, 0x3c, !PT ;  /* 0x0000002d2c2c7212 */ /* 0x000fe200078e3cff */
[----:B------:R-:W-:Y:S01]  /*ab40*/  IMAD.X R45, RZ, RZ, R5, P2 ;  /* 0x000000ffff2d7224 */ /* 0x000fe200010e0605 */
[----:B------:R-:W-:Y:S01]  /*ab50*/  IADD3 R17, P4, R4, 0x2000, RZ ;  /* 0x0000200004117810 */ /* 0x000fe20007f9e0ff */
[----:B------:R-:W-:Y:S01]  /*ab60*/  SHFL.IDX PT, R42, R10, RZ, 0x1c1f ;  /* 0x001c1fff0a2a7589 */ /* 0x000fe200000e0000 */
[----:B------:R-:W-:-:S02]  /*ab70*/  LEA.HI.X R8, R8, UR9, R9, 0x2, P0 ;  /* 0x0000000908087c11 */ /* 0x000fc400080f1409 */
[----:B------:R-:W-:Y:S01]  /*ab80*/  IADD3 R21, P0, R4, 0x3000, RZ ;  /* 0x0000300004157810 */ /* 0x000fe20007f1e0ff */
[----:B------:R-:W-:Y:S01]  /*ab90*/  SHFL.IDX PT, R46, R10, 0x1, 0x1c1f ;  /* 0x003c1f000a2e7f89 */ /* 0x000fe200000e0000 */
[----:B------:R-:W-:Y:S01]  /*aba0*/  LOP3.LUT R24, R24, R25, RZ, 0x3c, !PT ;  /* 0x0000001918187212 */ /* 0x000fe200078e3cff */
[----:B------:R-:W-:Y:S01]  /*abb0*/  IMAD.X R25, RZ, RZ, R5, P3 ;  /* 0x000000ffff197224 */ /* 0x000fe200018e0605 */
[----:B------:R-:W-:Y:S01]  /*abc0*/  LOP3.LUT R20, R21, 0x380, RZ, 0xc0, !PT ;  /* 0x0000038015147812 */ /* 0x000fe200078ec0ff */
[----:B------:R-:W2:Y:S01]  /*abd0*/  SHFL.IDX PT, R43, R8, RZ, 0x1c1f ;  /* 0x001c1fff082b7589 */ /* 0x000ea200000e0000 */
[----:B------:R-:W-:Y:S02]  /*abe0*/  IADD3 R41, P3, R4, 0xa000, RZ ;  /* 0x0000a00004297810 */ /* 0x000fe40007f7e0ff */
[----:B------:R-:W-:Y:S01]  /*abf0*/  SHF.R.U64 R20, R20, 0x3, RZ ;  /* 0x0000000314147819 */ /* 0x000fe200000012ff */
[----:B------:R-:W3:Y:S01]  /*ac00*/  SHFL.IDX PT, R47, R8, 0x1, 0x1c1f ;  /* 0x003c1f00082f7f89 */ /* 0x000ee200000e0000 */
[----:B------:R-:W-:-:S02]  /*ac10*/  LOP3.LUT R12, R13, 0x380, RZ, 0xc0, !PT ;  /* 0x000003800d0c7812 */ /* 0x000fc400078ec0ff */
[----:B------:R-:W-:Y:S01]  /*ac20*/  LOP3.LUT R20, R20, R21, RZ, 0x3c, !PT ;  /* 0x0000001514147212 */ /* 0x000fe200078e3cff */
[----:B------:R-:W-:Y:S01]  /*ac30*/  IMAD.X R21, RZ, RZ, R5, P0 ;  /* 0x000000ffff157224 */ /* 0x000fe200000e0605 */
[----:B------:R-:W-:Y:S02]  /*ac40*/  IADD3 R53, P0, R4, 0x9000, RZ ;  /* 0x0000900004357810 */ /* 0x000fe40007f1e0ff */
[----:B------:R-:W-:Y:S02]  /*ac50*/  LOP3.LUT R16, R17, 0x380, RZ, 0xc0, !PT ;  /* 0x0000038011107812 */ /* 0x000fe400078ec0ff */
[----:B------:R-:W-:Y:S02]  /*ac60*/  LOP3.LUT R52, R53, 0x380, RZ, 0xc0, !PT ;  /* 0x0000038035347812 */ /* 0x000fe400078ec0ff */
[----:B------:R-:W-:Y:S02]  /*ac70*/  LOP3.LUT R40, R41, 0x380, RZ, 0xc0, !PT ;  /* 0x0000038029287812 */ /* 0x000fe400078ec0ff */
[----:B------:R-:W-:-:S02]  /*ac80*/  SHF.R.U64 R52, R52, 0x3, RZ ;  /* 0x0000000334347819 */ /* 0x000fc400000012ff */
[----:B------:R-:W-:Y:S02]  /*ac90*/  SHF.R.U64 R12, R12, 0x3, RZ ;  /* 0x000000030c0c7819 */ /* 0x000fe400000012ff */
[----:B------:R-:W-:Y:S01]  /*aca0*/  LOP3.LUT R52, R52, R53, RZ, 0x3c, !PT ;  /* 0x0000003534347212 */ /* 0x000fe200078e3cff */
[----:B------:R-:W-:Y:S01]  /*acb0*/  IMAD.X R53, RZ, RZ, R5, P0 ;  /* 0x000000ffff357224 */ /* 0x000fe200000e0605 */
[----:B------:R-:W-:Y:S02]  /*acc0*/  LOP3.LUT P0, RZ, R225, 0x3, RZ, 0xc0, !PT ;  /* 0x00000003e1ff7812 */ /* 0x000fe4000780c0ff */
[----:B------:R-:W-:Y:S02]  /*acd0*/  SHF.R.U64 R16, R16, 0x3, RZ ;  /* 0x0000000310107819 */ /* 0x000fe400000012ff */
[-C--:B------:R-:W-:Y:S02]  /*ace0*/  ISETP.GE.OR P2, PT, R14, R77.reuse, P0 ;  /* 0x0000004d0e00720c */ /* 0x080fe40000746670 */
[----:B------:R-:W-:-:S02]  /*acf0*/  ISETP.GE.OR P0, PT, R6, R77, P0 ;  /* 0x0000004d0600720c */ /* 0x000fc40000706670 */
[----:B------:R-:W-:Y:S02]  /*ad00*/  SHF.R.U64 R40, R40, 0x3, RZ ;  /* 0x0000000328287819 */ /* 0x000fe400000012ff */
[----:B------:R-:W-:Y:S01]  /*ad10*/  LOP3.LUT R12, R12, R13, RZ, 0x3c, !PT ;  /* 0x0000000d0c0c7212 */ /* 0x000fe200078e3cff */
[--C-:B------:R-:W-:Y:S01]  /*ad20*/  IMAD.X R13, RZ, RZ, R5.reuse, P5 ;  /* 0x000000ffff0d7224 */ /* 0x100fe200028e0605 */
[----:B------:R-:W-:Y:S01]  /*ad30*/  LOP3.LUT R16, R16, R17, RZ, 0x3c, !PT ;  /* 0x0000001110107212 */ /* 0x000fe200078e3cff */
[----:B------:R-:W-:Y:S01]  /*ad40*/  IMAD.X R17, RZ, RZ, R5, P4 ;  /* 0x000000ffff117224 */ /* 0x000fe200020e0605 */
[C---:B------:R-:W-:Y:S02]  /*ad50*/  IADD3 R33, P6, R4.reuse, 0x6000, RZ ;  /* 0x0000600004217810 */ /* 0x040fe40007fde0ff */
[C---:B------:R-:W-:Y:S01]  /*ad60*/  IADD3 R37, P5, R4.reuse, 0x7000, RZ ;  /* 0x0000700004257810 */ /* 0x040fe20007fbe0ff */
[----:B--2---:R-:W-:Y:S01]  /*ad70*/  @!P2 ST.E desc[UR38][R42.64], R2 ;  /* 0x000000022a00a985 */ /* 0x004fe2000c101926 */
[----:B------:R-:W-:-:S02]  /*ad80*/  IADD3 R61, P4, R4, 0x8000, RZ ;  /* 0x00008000043d7810 */ /* 0x000fc40007f9e0ff */
[----:B------:R-:W-:Y:S01]  /*ad90*/  LOP3.LUT R40, R40, R41, RZ, 0x3c, !PT ;  /* 0x0000002928287212 */ /* 0x000fe200078e3cff */
[----:B---3--:R2:W-:Y:S01]  /*ada0*/  @!P0 ST.E desc[UR38][R46.64], R3 ;  /* 0x000000032e008985 */ /* 0x0085e2000c101926 */
[--C-:B------:R-:W-:Y:S01]  /*adb0*/  IMAD.X R41, RZ, RZ, R5.reuse, P3 ;  /* 0x000000ffff297224 */ /* 0x100fe200018e0605 */
[----:B------:R-:W-:Y:S02]  /*adc0*/  IADD3 R9, P3, R4, 0xf000, RZ ;  /* 0x0000f00004097810 */ /* 0x000fe40007f7e0ff */
[----:B------:R-:W-:Y:S01]  /*add0*/  LOP3.LUT R32, R33, 0x380, RZ, 0xc0, !PT ;  /* 0x0000038021207812 */ /* 0x000fe200078ec0ff */
[----:B------:R-:W-:Y:S01]  /*ade0*/  UIMAD UR7, UR11, UR12, URZ ;  /* 0x0000000c0b0772a4 */ /* 0x000fe2000f8e023f */
[----:B------:R-:W-:Y:S01]  /*adf0*/  LOP3.LUT R36, R37, 0x380, RZ, 0xc0, !PT ;  /* 0x0000038025247812 */ /* 0x000fe200078ec0ff */
[----:B------:R-:W-:Y:S01]  /*ae00*/  UIMAD.WIDE.U32 UR8, UR4, UR12, URZ ;  /* 0x0000000c040872a5 */ /* 0x000fe2000f8e003f */
[----:B------:R-:W-:Y:S01]  /*ae10*/  LOP3.LUT R60, R61, 0x380, RZ, 0xc0, !PT ;  /* 0x000003803d3c7812 */ /* 0x000fe200078ec0ff */
[----:B------:R-:W-:Y:S01]  /*ae20*/  ULDC.64 UR10, c[0x0][0xbe8] ;  /* 0x0002fa00000a7ab9 */ /* 0x000fe20000000a00 */
[----:B------:R-:W-:Y:S01]  /*ae30*/  LOP3.LUT R0, R9, 0x380, RZ, 0xc0, !PT ;  /* 0x0000038009007812 */ /* 0x000fe200078ec0ff */
[----:B------:R-:W-:Y:S01]  /*ae40*/  IMAD.X R49, RZ, RZ, R5, P3 ;  /* 0x000000ffff317224 */ /* 0x000fe200018e0605 */
[----:B--2---:R-:W2:Y:S01]  /*ae50*/  @P1 LDC R3, c[0x0][0xcec] ;  /* 0x00033b00ff031b82 */ /* 0x004ea20000000800 */
[----:B------:R-:W-:Y:S01]  /*ae60*/  SHF.R.U64 R32, R32, 0x3, RZ ;  /* 0x0000000320207819 */ /* 0x000fe200000012ff */
[----:B------:R-:W5:Y:S01]  /*ae70*/  LD.E.128 R12, desc[UR38][R12.64] ;  /* 0x000000260c0c7980 */ /* 0x000f62000c101d00 */
[----:B------:R-:W-:-:S02]  /*ae80*/  SHF.R.U64 R36, R36, 0x3, RZ ;  /* 0x0000000324247819 */ /* 0x000fc400000012ff */
[----:B------:R-:W-:Y:S01]  /*ae90*/  SHF.R.U64 R60, R60, 0x3, RZ ;  /* 0x000000033c3c7819 */ /* 0x000fe200000012ff */
[----:B------:R-:W5:Y:S01]  /*aea0*/  LD.E.128 R16, desc[UR38][R16.64] ;  /* 0x0000002610107980 */ /* 0x000f62000c101d00 */
[----:B------:R-:W-:Y:S01]  /*aeb0*/  SHF.R.U64 R0, R0, 0x3, RZ ;  /* 0x0000000300007819 */ /* 0x000fe200000012ff */
[----:B------:R-:W-:Y:S01]  /*aec0*/  UIMAD UR7, UR4, UR13, UR7 ;  /* 0x0000000d040772a4 */ /* 0x000fe2000f8e0207 */
[----:B------:R-:W-:Y:S01]  /*aed0*/  LOP3.LUT R32, R32, R33, RZ, 0x3c, !PT ;  /* 0x0000002120207212 */ /* 0x000fe200078e3cff */
[--C-:B------:R-:W-:Y:S01]  /*aee0*/  IMAD.X R33, RZ, RZ, R5.reuse, P6 ;  /* 0x000000ffff217224 */ /* 0x100fe200030e0605 */
[----:B------:R-:W-:Y:S01]  /*aef0*/  LOP3.LUT R36, R36, R37, RZ, 0x3c, !PT ;  /* 0x0000002524247212 */ /* 0x000fe200078e3cff */
[--C-:B------:R-:W-:Y:S01]  /*af00*/  IMAD.X R37, RZ, RZ, R5.reuse, P5 ;  /* 0x000000ffff257224 */ /* 0x100fe200028e0605 */
[----:B------:R-:W-:Y:S01]  /*af10*/  LOP3.LUT R60, R60, R61, RZ, 0x3c, !PT ;  /* 0x0000003d3c3c7212 */ /* 0x000fe200078e3cff */
[----:B------:R-:W-:Y:S01]  /*af20*/  IMAD.X R61, RZ, RZ, R5, P4 ;  /* 0x000000ffff3d7224 */ /* 0x000fe200020e0605 */
[C---:B------:R-:W-:Y:S01]  /*af30*/  IADD3 R69, P6, R4.reuse, 0xc000, RZ ;  /* 0x0000c00004457810 */ /* 0x040fe20007fde0ff */
[----:B------:R-:W5:Y:S01]  /*af40*/  LD.E.128 R20, desc[UR38][R20.64] ;  /* 0x0000002614147980 */ /* 0x000f62000c101d00 */
[----:B------:R-:W-:-:S02]  /*af50*/  IADD3 R65, P5, R4, 0xd000, RZ ;  /* 0x0000d00004417810 */ /* 0x000fc40007fbe0ff */
[C---:B------:R-:W-:Y:S01]  /*af60*/  IADD3 R57, P4, R4.reuse, 0xe000, RZ ;  /* 0x0000e00004397810 */ /* 0x040fe20007f9e0ff */
[----:B------:R-:W5:Y:S01]  /*af70*/  LD.E.128 R24, desc[UR38][R24.64] ;  /* 0x0000002618187980 */ /* 0x000f62000c101d00 */
[----:B------:R-:W-:Y:S02]  /*af80*/  LOP3.LUT R11, R4, 0x380, RZ, 0xc0, !PT ;  /* 0x00000380040b7812 */ /* 0x000fe400078ec0ff */
[----:B------:R-:W-:Y:S01]  /*af90*/  LOP3.LUT R48, R0, R9, RZ, 0x3c, !PT ;  /* 0x0000000900307212 */ /* 0x000fe200078e3cff */
[----:B------:R-:W-:Y:S01]  /*afa0*/  IMAD R0, R219, 0x20, R222 ;  /* 0x00000020db007824 */ /* 0x000fe200078e02de */
[----:B------:R-:W-:Y:S01]  /*afb0*/  UIADD3 UR9, UR9, UR7, URZ ;  /* 0x0000000709097290 */ /* 0x000fe2000fffe03f */
[----:B------:R-:W-:Y:S01]  /*afc0*/  LOP3.LUT R68, R69, 0x380, RZ, 0xc0, !PT ;  /* 0x0000038045447812 */ /* 0x000fe200078ec0ff */
[----:B------:R-:W-:Y:S01]  /*afd0*/  UIMAD UR4, UR14, UR10, URZ ;  /* 0x0000000a0e0472a4 */ /* 0x000fe2000f8e023f */
[----:B------:R-:W-:Y:S01]  /*afe0*/  LOP3.LUT R64, R65, 0x380, RZ, 0xc0, !PT ;  /* 0x0000038041407812 */ /* 0x000fe200078ec0ff */
[----:B------:R-:W5:Y:S01]  /*aff0*/  LD.E.128 R28, desc[UR38][R28.64] ;  /* 0x000000261c1c7980 */ /* 0x000f62000c101d00 */
[----:B------:R-:W-:-:S02]  /*b000*/  LOP3.LUT R56, R57, 0x380, RZ, 0xc0, !PT ;  /* 0x0000038039387812 */ /* 0x000fc400078ec0ff */
[----:B------:R-:W-:Y:S01]  /*b010*/  SHF.R.U64 R11, R11, 0x3, RZ ;  /* 0x000000030b0b7819 */ /* 0x000fe200000012ff */
[----:B------:R-:W-:Y:S01]  /*b020*/  VIADD R6, R0, UR60 ;  /* 0x0000003c00067c36 */ /* 0x000fe20008000000 */
[----:B------:R-:W-:Y:S01]  /*b030*/  UIMAD UR4, UR17, UR11, UR4 ;  /* 0x0000000b110472a4 */ /* 0x000fe2000f8e0204 */
[----:B------:R-:W-:Y:S01]  /*b040*/  SHF.R.U64 R68, R68, 0x3, RZ ;  /* 0x0000000344447819 */ /* 0x000fe200000012ff */
[----:B------:R-:W-:Y:S01]  /*b050*/  UIMAD.WIDE.U32 UR8, UR17, UR10, UR8 ;  /* 0x0000000a110872a5 */ /* 0x000fe2000f8e0008 */
[----:B------:R-:W-:Y:S01]  /*b060*/  SHF.R.U64 R64, R64, 0x3, RZ ;  /* 0x0000000340407819 */ /* 0x000fe200000012ff */
[----:B------:R-:W5:Y:S01]  /*b070*/  LD.E.128 R32, desc[UR38][R32.64] ;  /* 0x0000002620207980 */ /* 0x000f62000c101d00 */
[----:B------:R-:W-:Y:S01]  /*b080*/  SHF.R.U64 R56, R56, 0x3, RZ ;  /* 0x0000000338387819 */ /* 0x000fe200000012ff */
[----:B------:R-:W-:Y:S01]  /*b090*/  ULDC.64 UR10, c[0x0][0xbf0] ;  /* 0x0002fc00000a7ab9 */ /* 0x000fe20000000a00 */
[----:B------:R-:W-:Y:S01]  /*b0a0*/  LOP3.LUT R4, R11, R4, RZ, 0x3c, !PT ;  /* 0x000000040b047212 */ /* 0x000fe200078e3cff */
[----:B--2---:R-:W-:Y:S01]  /*b0b0*/  @P1 IMAD.HI.U32 R0, R6, R3, RZ ;  /* 0x0000000306001227 */ /* 0x004fe200078e00ff */
[----:B------:R-:W-:Y:S01]  /*b0c0*/  UIADD3 UR9, UR9, UR4, URZ ;  /* 0x0000000409097290 */ /* 0x000fe2000fffe03f */
[----:B------:R-:W-:Y:S01]  /*b0d0*/  LOP3.LUT R68, R68, R69, RZ, 0x3c, !PT ;  /* 0x0000004544447212 */ /* 0x000fe200078e3cff */
[----:B------:R-:W-:Y:S01]  /*b0e0*/  UIMAD UR4, UR16, UR10, URZ ;  /* 0x0000000a100472a4 */ /* 0x000fe2000f8e023f */
[----:B------:R-:W-:Y:S01]  /*b0f0*/  LOP3.LUT R64, R64, R65, RZ, 0x3c, !PT ;  /* 0x0000004140407212 */ /* 0x000fe200078e3cff */
[--C-:B------:R-:W-:Y:S01]  /*b100*/  IMAD.X R69, RZ, RZ, R5.reuse, P6 ;  /* 0x000000ffff457224 */ /* 0x100fe200030e0605 */
[----:B------:R-:W-:Y:S01]  /*b110*/  LOP3.LUT R56, R56, R57, RZ, 0x3c, !PT ;  /* 0x0000003938387212 */ /* 0x000fe200078e3cff */
[--C-:B------:R-:W-:Y:S01]  /*b120*/  IMAD.X R65, RZ, RZ, R5.reuse, P5 ;  /* 0x000000ffff417224 */ /* 0x100fe200028e0605 */
[----:B------:R2:W5:Y:S01]  /*b130*/  LD.E.128 R8, desc[UR38][R4.64] ;  /* 0x0000002604087980 */ /* 0x000562000c101d00 */
[----:B------:R-:W-:Y:S01]  /*b140*/  IMAD.X R57, RZ, RZ, R5, P4 ;  /* 0x000000ffff397224 */ /* 0x000fe200020e0605 */
[----:B------:R-:W-:-:S02]  /*b150*/  UIMAD UR4, UR15, UR11, UR4 ;  /* 0x0000000b0f0472a4 */ /* 0x000fc4000f8e0204 */
[----:B------:R-:W-:Y:S01]  /*b160*/  UIMAD.WIDE.U32 UR8, UR15, UR10, UR8 ;  /* 0x0000000a0f0872a5 */ /* 0x000fe2000f8e0008 */
[----:B------:R-:W5:Y:S02]  /*b170*/  LD.E.128 R36, desc[UR38][R36.64] ;  /* 0x0000002624247980 */ /* 0x000f64000c101d00 */
[----:B------:R-:W-:Y:S02]  /*b180*/  ULDC.64 UR10, c[0x0][0xbe0] ;  /* 0x0002f800000a7ab9 */ /* 0x000fe40000000a00 */
[----:B------:R-:W5:Y:S01]  /*b190*/  LD.E.128 R60, desc[UR38][R60.64] ;  /* 0x000000263c3c7980 */ /* 0x000f62000c101d00 */
[----:B--2---:R-:W-:Y:S01]  /*b1a0*/  IMAD.MOV.U32 R5, RZ, RZ, R6 ;  /* 0x000000ffff057224 */ /* 0x004fe200078e0006 */
[----:B0-----:R-:W-:Y:S01]  /*b1b0*/  @P1 SHF.R.U32.HI R5, RZ, R75, R0 ;  /* 0x0000004bff051219 */ /* 0x001fe20000011600 */
[----:B------:R-:W-:Y:S01]  /*b1c0*/  UIADD3 UR4, UR9, UR4, URZ ;  /* 0x0000000409047290 */ /* 0x000fe2000fffe03f */
[----:B------:R-:W5:Y:S02]  /*b1d0*/  LD.E.128 R52, desc[UR38][R52.64] ;  /* 0x0000002634347980 */ /* 0x000f64000c101d00 */
[--C-:B------:R-:W-:Y:S01]  /*b1e0*/  SHF.R.S32.HI R0, RZ, 0x1f, R5.reuse ;  /* 0x0000001fff007819 */ /* 0x100fe20000011405 */
[----:B------:R-:W-:Y:S01]  /*b1f0*/  IMAD.MOV R4, RZ, RZ, -R5 ;  /* 0x000000ffff047224 */ /* 0x000fe200078e0a05 */
[----:B------:R-:W5:Y:S01]  /*b200*/  LD.E.128 R40, desc[UR38][R40.64] ;  /* 0x0000002628287980 */ /* 0x000f62000c101d00 */
[----:B------:R-:W-:-:S02]  /*b210*/  IMAD.U32 R3, RZ, RZ, UR9 ;  /* 0x00000009ff037e24 */ /* 0x000fc4000f8e00ff */
[----:B------:R-:W-:Y:S01]  /*b220*/  IMAD R0, R0, UR10, RZ ;  /* 0x0000000a00007c24 */ /* 0x000fe2000f8e02ff */
[----:B------:R-:W5:Y:S01]  /*b230*/  LD.E.128 R44, desc[UR38][R44.64] ;  /* 0x000000262c2c7980 */ /* 0x000f62000c101d00 */
[----:B------:R-:W-:Y:S02]  /*b240*/  IMAD R73, R73, R4, R6 ;  /* 0x0000000449497224 */ /* 0x000fe400078e0206 */
        /* <DEDUP_REMOVED lines=32> */
[----:B------:R0:W2:Y:S01]  /*b450*/  SHFL.IDX PT, R79, R6, RZ, 0x181f ;  /* 0x00181fff064f7589 */ /* 0x0000a200000e0000 */
[----:B------:R-:W-:Y:S03]  /*b460*/  BSSY B1, `(.L_x_5331) ;  /* 0x0000015000017945 */ /* 0x000fe60003800000 */
[----:B------:R0:W3:Y:S01]  /*b470*/  SHFL.IDX PT, R75, R76, RZ, 0x181f ;  /* 0x00181fff4c4b7589 */ /* 0x0000e200000e0000 */
        /* <DEDUP_REMOVED lines=19> */
.L_x_5332:
[----:B------:R-:W-:Y:S05]  /*b5b0*/  BSYNC B1 ;  /* 0x0000000000017941 */ /* 0x000fea0003800000 */
.L_x_5331:
[----:B----45:R4:W0:Y:S01]  /*b5c0*/  SHFL.IDX PT, R11, R76, 0x1, 0x181f ;  /* 0x00381f004c0b7f89 */ /* 0x03082200000e0000 */
        /* <DEDUP_REMOVED lines=20> */
.L_x_5334:
[----:B------:R-:W-:Y:S05]  /*b710*/  BSYNC B1 ;  /* 0x0000000000017941 */ /* 0x000fea0003800000 */
.L_x_5333:
        /* <DEDUP_REMOVED lines=11> */
[C---:B------:R-:W-:Y:S02]  /*b7d0*/  @!P1 LEA R8, P4, R205.reuse, R5, 0x1 ;  /* 0x00000005cd089211 */ /* 0x040fe400078808ff */
        /* <DEDUP_REMOVED lines=9> */
.L_x_5336:
[----:B------:R-:W-:Y:S05]  /*b870*/  BSYNC B1 ;  /* 0x0000000000017941 */ /* 0x000fea0003800000 */
.L_x_5335:
[----:B------:R-:W-:Y:S01]  /*b880*/  VIADD R0, R78, 0x60 ;  /* 0x000000604e007836 */ /* 0x000fe20000000000 */
[----:B0-----:R0:W0:Y:S04]  /*b890*/  SHFL.IDX PT, R11, R76, 0x3, 0x181f ;  /* 0x00781f004c0b7f89 */ /* 0x00102800000e0000 */
[----:B------:R-:W-:Y:S01]  /*b8a0*/  ISETP.GE.AND P0, PT, R0, R77, PT ;  /* 0x0000004d0000720c */ /* 0x000fe20003f06270 */
[----:B------:R0:W0:-:S12]  /*b8b0*/  SHFL.IDX PT, R13, R6, 0x3, 0x181f ;  /* 0x00781f00060d7f89 */ /* 0x00001800000e0000 */
        /* <DEDUP_REMOVED lines=20> */
.L_x_5329:
[----:B------:R-:W-:Y:S01]  /*ba00*/  R2UR UR4, R220 ;  /* 0x00000000dc0472ca */ /* 0x000fe200000e0000 */
[----:B------:R-:W-:Y:S01]  /*ba10*/  ULDC.64 UR8, c[0x0][0xd00] ;  /* 0x0003400000087ab9 */ /* 0x000fe20000000a00 */
[----:B------:R-:W2:Y:S01]  /*ba20*/  LDC R13, c[0x0][0xce8] ;  /* 0x00033a00ff0d7b82 */ /* 0x000ea20000000800 */
[----:B------:R-:W-:Y:S01]  /*ba30*/  UISETP.NE.U32.AND UP0, UPT, UR8, URZ, UPT ;  /* 0x0000003f0800728c */ /* 0x000fe2000bf05070 */
[----:B------:R-:W-:-:S03]  /*ba40*/  R2UR UR7, R221 ;  /* 0x00000000dd0772ca */ /* 0x000fc600000e0000 */
[----:B------:R-:W-:-:S03]  /*ba50*/  UISETP.NE.AND.EX UP0, UPT, UR9, URZ, UPT, UP0 ;  /* 0x0000003f0900728c */ /* 0x000fc6000bf05300 */
[----:B------:R-:W-:-:S03]  /*ba60*/  ULDC.64 UR8, c[0x0][0xd00] ;  /* 0x0003400000087ab9 */ /* 0x000fc60000000a00 */
[----:B------:R-:W-:Y:S01]  /*ba70*/  UIMAD.WIDE UR8, UR4, 0x4, UR8 ;  /* 0x00000004040878a5 */ /* 0x000fe2000f8e0208 */
[----:B------:R-:W-:-:S05]  /*ba80*/  PLOP3.LUT P2, PT, PT, PT, UP0, 0x80, 0x0 ;  /* 0x000000000000781c */ /* 0x000fca0003f4f008 */
[----:B------:R-:W-:Y:S02]  /*ba90*/  IMAD.U32 R2, RZ, RZ, UR8 ;  /* 0x00000008ff027e24 */ /* 0x000fe4000f8e00ff */
[----:B------:R-:W-:Y:S01]  /*baa0*/  IMAD.U32 R3, RZ, RZ, UR9 ;  /* 0x00000009ff037e24 */ /* 0x000fe2000f8e00ff */
[----:B------:R-:W-:Y:S02]  /*bab0*/  ULDC.64 UR8, c[0x0][0xd08] ;  /* 0x0003420000087ab9 */ /* 0x000fe40000000a00 */
[----:B------:R-:W-:-:S03]  /*bac0*/  UISETP.NE.U32.AND UP1, UPT, UR8, URZ, UPT ;  /* 0x0000003f0800728c */ /* 0x000fc6000bf25070 */
[----:B------:R-:W3:Y:S01]  /*bad0*/  @P2 LDG.E R6, desc[UR38][R2.64] ;  /* 0x0000002602062981 */ /* 0x000ee2000c1e1900 */
[----:B------:R-:W-:-:S06]  /*bae0*/  UISETP.NE.AND.EX UP1, UPT, UR9, URZ, UPT, UP1 ;  /* 0x0000003f0900728c */ /* 0x000fcc000bf25310 */
[----:B------:R-:W-:-:S05]  /*baf0*/  PLOP3.LUT P3, PT, PT, PT, UP1, 0x80, 0x0 ;  /* 0x000000000000781c */ /* 0x000fca0003f6f018 */
[----:B------:R-:W-:Y:S02]  /*bb00*/  @UP1 ULDC.64 UR8, c[0x0][0xd08] ;  /* 0x0003420000081ab9 */ /* 0x000fe40000000a00 */
[----:B------:R-:W-:-:S03]  /*bb10*/  @UP1 UIMAD.WIDE UR8, UR4, 0x4, UR8 ;  /* 0x00000004040818a5 */ /* 0x000fc6000f8e0208 */
[----:B------:R-:W-:Y:S02]  /*bb20*/  ULDC UR4, c[0x0][0xb88] ;  /* 0x0002e20000047ab9 */ /* 0x000fe40000000800 */
[----:B------:R-:W-:Y:S02]  /*bb30*/  IMAD.U32 R0, RZ, RZ, UR4 ;  /* 0x00000004ff007e24 */ /* 0x000fe4000f8e00ff */
[----:B------:R-:W-:Y:S02]  /*bb40*/  IMAD.U32 R4, RZ, RZ, UR8 ;  /* 0x00000008ff047e24 */ /* 0x000fe4000f8e00ff */
[----:B------:R-:W-:-:S05]  /*bb50*/  IMAD.U32 R5, RZ, RZ, UR9 ;  /* 0x00000009ff057e24 */ /* 0x000fca000f8e00ff */
[----:B------:R4:W5:Y:S01]  /*bb60*/  @P3 LDG.E R0, desc[UR38][R4.64] ;  /* 0x0000002604003981 */ /* 0x000962000c1e1900 */
[----:B--2---:R-:W-:Y:S01]  /*bb70*/  ISETP.NE.AND P0, PT, R13, 0x1, PT ;  /* 0x000000010d00780c */ /* 0x004fe20003f05270 */
[----:B------:R-:W-:Y:S01]  /*bb80*/  UMOV UR4, URZ ;  /* 0x0000003f00047c82 */ /* 0x000fe20008000000 */
[----:B------:R-:W-:Y:S01]  /*bb90*/  USHF.R.S32.HI UR11, URZ, 0x1f, UR7 ;  /* 0x0000001f3f0b7899 */ /* 0x000fe20008011407 */
[----:B------:R-:W-:-:S10]  /*bba0*/  ISETP.GE.AND P1, PT, R234, 0x80, PT ;  /* 0x00000080ea00780c */ /* 0x000fd40003f26270 */
[----:B------:R-:W2:Y:S01]  /*bbb0*/  @P0 LDC R11, c[0x0][0xcec] ;  /* 0x00033b00ff0b0b82 */ /* 0x000ea20000000800 */
[----:B---3--:R-:W-:-:S13]  /*bbc0*/  @P2 R2UR UR4, R6 ;  /* 0x00000000060422ca */ /* 0x008fda00000e0000 */
[----:B------:R-:W-:Y:S01]  /*bbd0*/  USHF.R.S32.HI UR10, URZ, 0x1f, UR4 ;  /* 0x0000001f3f0a7899 */ /* 0x000fe20008011404 */
[----:B--2-4-:R-:W-:Y:S11]  /*bbe0*/  @P3 BRA `(.L_x_5338) ;  /* 0x0000000000103947 */ /* 0x014ff60003800000 */
[----:B------:R-:W-:Y:S05]  /*bbf0*/  @!P2 BRA `(.L_x_5338) ;  /* 0x00000000000ca947 */ /* 0x000fea0003800000 */
[----:B------:R-:W2:Y:S04]  /*bc00*/  LDG.E R5, desc[UR38][R2.64] ;  /* 0x0000002602057981 */ /* 0x000ea8000c1e1900 */
[----:B-----5:R-:W2:Y:S02]  /*bc10*/  LDG.E R0, desc[UR38][R2.64+0x4] ;  /* 0x0000042602007981 */ /* 0x020ea4000c1e1900 */
[----:B--2---:R-:W-:-:S07]  /*bc20*/  IMAD.IADD R0, R0, 0x1, -R5 ;  /* 0x0000000100007824 */ /* 0x004fce00078e0a05 */
.L_x_5338:
[----:B------:R-:W-:Y:S01]  /*bc30*/  R2UR UR8, R220 ;  /* 0x00000000dc0872ca */ /* 0x000fe200000e0000 */
[----:B------:R-:W-:Y:S01]  /*bc40*/  BSSY B1, `(.L_x_5339) ;  /* 0x000002f000017945 */ /* 0x000fe20003800000 */
[----:B------:R-:W-:-:S11]  /*bc50*/  R2UR UR7, R223 ;  /* 0x00000000df0772ca */ /* 0x000fd600000e0000 */
[----:B------:R-:W-:Y:S02]  /*bc60*/  USEL UR12, UR8, URZ, !UP0 ;  /* 0x0000003f080c7287 */ /* 0x000fe4000c000000 */
[----:B------:R-:W-:Y:S01]  /*bc70*/  USEL UR13, UR7, URZ, !UP0 ;  /* 0x0000003f070d7287 */ /* 0x000fe2000c000000 */
[----:B------:R-:W-:Y:S11]  /*bc80*/  @P1 BRA `(.L_x_5340) ;  /* 0x0000000000a81947 */ /* 0x000ff60003800000 */
[----:B------:R-:W2:Y:S01]  /*bc90*/  S2R R3, SR_TID.X ;  /* 0x0000000000037919 */ /* 0x000ea20000002100 */
[----:B------:R-:W3:Y:S01]  /*bca0*/  LDC R9, c[0x0][0xce8] ;  /* 0x00033a00ff097b82 */ /* 0x000ee20000000800 */
[----:B------:R-:W-:Y:S02]  /*bcb0*/  IMAD.U32 R4, RZ, RZ, UR60 ;  /* 0x0000003cff047e24 */ /* 0x000fe4000f8e00ff */
[----:B---3-5:R-:W-:-:S03]  /*bcc0*/  IMAD R2, R0, R9, RZ ;  /* 0x0000000900027224 */ /* 0x028fc600078e02ff */
[----:B--2---:R-:W-:-:S04]  /*bcd0*/  IADD3 R4, R4, -0x80, R3 ;  /* 0xffffff8004047810 */ /* 0x004fc80007ffe003 */
[----:B------:R-:W-:-:S13]  /*bce0*/  ISETP.GE.AND P1, PT, R4, R2, PT ;  /* 0x000000020400720c */ /* 0x000fda0003f26270 */
[----:B------:R-:W-:Y:S05]  /*bcf0*/  @P1 BRA `(.L_x_5340) ;  /* 0x00000000008c1947 */ /* 0x000fea0003800000 */
[----:B------:R-:W-:Y:S01]  /*bd00*/  ISETP.NE.AND P1, PT, R9, 0x1, PT ;  /* 0x000000010900780c */ /* 0x000fe20003f25270 */
[----:B------:R-:W-:Y:S01]  /*bd10*/  ULDC.64 UR14, c[0x0][0xc90] ;  /* 0x00032400000e7ab9 */ /* 0x000fe20000000a00 */
[----:B------:R-:W-:Y:S01]  /*bd20*/  R2UR UR16, R221 ;  /* 0x00000000dd1072ca */ /* 0x000fe200000e0000 */
[----:B------:R-:W-:Y:S01]  /*bd30*/  UIMAD UR7, UR11, UR14, URZ ;  /* 0x0000000e0b0772a4 */ /* 0x000fe2000f8e023f */
[----:B------:R-:W-:Y:S01]  /*bd40*/  IMAD.MOV.U32 R2, RZ, RZ, R4 ;  /* 0x000000ffff027224 */ /* 0x000fe200078e0004 */
[----:B------:R-:W-:Y:S01]  /*bd50*/  UMOV UR8, UR4 ;  /* 0x0000000400087c82 */ /* 0x000fe20008000000 */
[----:B------:R-:W-:-:S07]  /*bd60*/  UMOV UR9, UR10 ;  /* 0x0000000a00097c82 */ /* 0x000fce0008000000 */
[----:B------:R-:W2:Y:S02]  /*bd70*/  @P1 LDC R3, c[0x0][0xcec] ;  /* 0x00033b00ff031b82 */ /* 0x000ea40000000800 */
[----:B------:R-:W-:Y:S02]  /*bd80*/  UIMAD.WIDE.U32 UR8, UR16, UR14, UR8 ;  /* 0x0000000e100872a5 */ /* 0x000fe4000f8e0008 */
[----:B------:R-:W-:-:S03]  /*bd90*/  UIMAD UR7, UR16, UR15, UR7 ;  /* 0x0000000f100772a4 */ /* 0x000fc6000f8e0207 */
[----:B------:R-:W-:Y:S01]  /*bda0*/  ULDC.64 UR14, c[0x0][0xc98] ;  /* 0x00032600000e7ab9 */ /* 0x000fe20000000a00 */
[----:B------:R-:W3:Y:S01]  /*bdb0*/  @P1 LDC R6, c[0x0][0xcf0] ;  /* 0x00033c00ff061b82 */ /* 0x000ee20000000800 */
[----:B------:R-:W-:Y:S02]  /*bdc0*/  UIADD3 UR9, UR9, UR7, URZ ;  /* 0x0000000709097290 */ /* 0x000fe4000fffe03f */
[----:B------:R-:W-:Y:S02]  /*bdd0*/  UIMAD UR7, UR13, UR14, URZ ;  /* 0x0000000e0d0772a4 */ /* 0x000fe4000f8e023f */
[----:B------:R-:W-:Y:S02]  /*bde0*/  UIMAD.WIDE.U32 UR8, UR12, UR14, UR8 ;  /* 0x0000000e0c0872a5 */ /* 0x000fe4000f8e0008 */
[----:B------:R-:W-:-:S03]  /*bdf0*/  UIMAD UR7, UR12, UR15, UR7 ;  /* 0x0000000f0c0772a4 */ /* 0x000fc6000f8e0207 */
[----:B------:R-:W-:Y:S01]  /*be00*/  ULDC.64 UR14, c[0x0][0xc88] ;  /* 0x00032200000e7ab9 */ /* 0x000fe20000000a00 */
[----:B--2---:R-:W-:-:S05]  /*be10*/  @P1 IMAD.HI.U32 R3, R4, R3, RZ ;  /* 0x0000000304031227 */ /* 0x004fca00078e00ff */
[----:B---3--:R-:W-:Y:S01]  /*be20*/  @P1 SHF.R.U32.HI R2, RZ, R6, R3 ;  /* 0x00000006ff021219 */ /* 0x008fe20000011603 */
        /* <DEDUP_REMOVED lines=16> */
.L_x_5340:
[----:B------:R-:W-:Y:S05]  /*bf30*/  BSYNC B1 ;  /* 0x0000000000017941 */ /* 0x000fea0003800000 */
.L_x_5339:
[----:B--2---:R-:W2:Y:S01]  /*bf40*/  @P0 LDC R3, c[0x0][0xcf0] ;  /* 0x00033c00ff030b82 */ /* 0x004ea20000000800 */
[----:B------:R-:W-:Y:S01]  /*bf50*/  ULDC.64 UR14, c[0x0][0xba0] ;  /* 0x0002e800000e7ab9 */ /* 0x000fe20000000a00 */
[----:B------:R-:W-:Y:S01]  /*bf60*/  R2UR UR16, R221 ;  /* 0x00000000dd1072ca */ /* 0x000fe200000e0000 */
[----:B------:R-:W-:Y:S01]  /*bf70*/  UIMAD UR7, UR10, UR14, URZ ;  /* 0x0000000e0a0772a4 */ /* 0x000fe2000f8e023f */
[----:B------:R-:W-:Y:S01]  /*bf80*/  IMAD R2, R219, 0x20, R222 ;  /* 0x00000020db027824 */ /* 0x000fe200078e02de */
[----:B------:R-:W-:Y:S01]  /*bf90*/  UIMAD.WIDE.U32 UR8, UR4, UR14, URZ ;  /* 0x0000000e040872a5 */ /* 0x000fe2000f8e003f */
[----:B------:R-:W-:Y:S01]  /*bfa0*/  BSSY B1, `(.L_x_5341) ;  /* 0x0000040000017945 */ /* 0x000fe20003800000 */
[----:B------:R-:W-:Y:S01]  /*bfb0*/  UIMAD UR7, UR4, UR15, UR7 ;  /* 0x0000000f040772a4 */ /* 0x000fe2000f8e0207 */
[----:B------:R-:W-:Y:S02]  /*bfc0*/  VIADD R6, R2, UR60 ;  /* 0x0000003c02067c36 */ /* 0x000fe40008000000 */
        /* <DEDUP_REMOVED lines=10> */
[----:B--2---:R-:W-:Y:S01]  /*c070*/  @P0 SHF.R.U32.HI R5, RZ, R3, R2 ;  /* 0x00000003ff050219 */ /* 0x004fe20000011602 */
        /* <DEDUP_REMOVED lines=27> */
[----:B------:R2:W3:Y:S01]  /*c230*/  SHFL.IDX PT, R9, R4, RZ, 0x181f ;  /* 0x00181fff04097589 */ /* 0x0004e200000e0000 */
[-C--:B------:R-:W-:Y:S01]  /*c240*/  ISETP.GE.AND P1, PT, R0, R13.reuse, PT ;  /* 0x0000000d0000720c */ /* 0x080fe20003f26270 */
[----:B------:R-:W-:Y:S02]  /*c250*/  VIADD R0, R6, 0x40 ;  /* 0x0000004006007836 */ /* 0x000fe40000000000 */
[----:B------:R2:W4:Y:S03]  /*c260*/  SHFL.IDX PT, R3, R5, RZ, 0x181f ;  /* 0x00181fff05037589 */ /* 0x00052600000e0000 */
[----:B------:R-:W-:Y:S01]  /*c270*/  ISETP.GE.AND P0, PT, R0, R13, PT ;  /* 0x0000000d0000720c */ /* 0x000fe20003f06270 */
[----:B------:R-:W-:-:S12]  /*c280*/  @P2 BRA `(.L_x_5342) ;  /* 0x0000000000442947 */ /* 0x000fd80003800000 */
        /* <DEDUP_REMOVED lines=17> */
.L_x_5342:
[----:B------:R-:W-:Y:S05]  /*c3a0*/  BSYNC B1 ;  /* 0x0000000000017941 */ /* 0x000fea0003800000 */
.L_x_5341:
[----:B---34-:R3:W4:Y:S01]  /*c3b0*/  SHFL.IDX PT, R3, R5, 0x1, 0x181f ;  /* 0x00381f0005037f89 */ /* 0x01872200000e0000 */
        /* <DEDUP_REMOVED lines=20> */
.L_x_5344:
[----:B------:R-:W-:Y:S05]  /*c500*/  BSYNC B1 ;  /* 0x0000000000017941 */ /* 0x000fea0003800000 */
.L_x_5343:
        /* <DEDUP_REMOVED lines=21> */
.L_x_5346:
[----:B------:R-:W-:Y:S05]  /*c660*/  BSYNC B1 ;  /* 0x0000000000017941 */ /* 0x000fea0003800000 */
.L_x_5345:
[----:B------:R-:W-:Y:S01]  /*c670*/  VIADD R0, R6, 0x60 ;  /* 0x0000006006007836 */ /* 0x000fe20000000000 */
[----:B0-23--:R-:W0:Y:S04]  /*c680*/  SHFL.IDX PT, R5, R5, 0x3, 0x181f ;  /* 0x00781f0005057f89 */ /* 0x00de2800000e0000 */
[----:B------:R-:W-:Y:S01]  /*c690*/  ISETP.GE.AND P0, PT, R0, R13, PT ;  /* 0x0000000d0000720c */ /* 0x000fe20003f06270 */
[----:B----4-:R2:W3:-:S12]  /*c6a0*/  SHFL.IDX PT, R3, R4, 0x3, 0x181f ;  /* 0x00781f0004037f89 */ /* 0x0104d800000e0000 */
[----:B--2---:R-:W-:Y:S05]  /*c6b0*/  @P0 BRA `(.L_x_5337) ;  /* 0x0000000000440947 */ /* 0x004fea0003800000 */
[----:B------:R-:W-:Y:S02]  /*c6c0*/  ULDC UR4, c[0x0][0xbc8] ;  /* 0x0002f20000047ab9 */ /* 0x000fe40000000800 */
[----:B------:R-:W-:Y:S02]  /*c6d0*/  ISETP.GE.AND P3, PT, R200, UR4, PT ;  /* 0x00000004c8007c0c */ /* 0x000fe4000bf66270 */
[----:B------:R-:W-:Y:S02]  /*c6e0*/  ISETP.GE.AND P2, PT, R206, UR4, PT ;  /* 0x00000004ce007c0c */ /* 0x000fe4000bf46270 */
[----:B------:R-:W-:Y:S02]  /*c6f0*/  ISETP.GE.AND P1, PT, R205, UR4, PT ;  /* 0x00000004cd007c0c */ /* 0x000fe4000bf26270 */
[----:B------:R-:W-:-:S07]  /*c700*/  ISETP.GE.AND P0, PT, R218, UR4, PT ;  /* 0x00000004da007c0c */ /* 0x000fce000bf06270 */
[-C--:B---3--:R-:W-:Y:S02]  /*c710*/  @!P3 LEA R8, P6, R200, R3.reuse, 0x1 ;  /* 0x00000003c808b211 */ /* 0x088fe400078c08ff */
[-C--:B------:R-:W-:Y:S02]  /*c720*/  @!P2 LEA R10, P5, R206, R3.reuse, 0x1 ;  /* 0x00000003ce0aa211 */ /* 0x080fe400078a08ff */
[C---:B------:R-:W-:Y:S02]  /*c730*/  @!P1 LEA R12, P4, R205.reuse, R3, 0x1 ;  /* 0x00000003cd0c9211 */ /* 0x040fe400078808ff */
        /* <DEDUP_REMOVED lines=9> */
.L_x_5337:
[----:B------:R-:W-:Y:S05]  /*c7d0*/  BSYNC B0 ;  /* 0x0000000000007941 */ /* 0x000fea0003800000 */
.L_x_5328:
[----:B------:R-:W-:Y:S02]  /*c7e0*/  ULDC UR4, c[0x0][0xd3c] ;  /* 0x00034f0000047ab9 */ /* 0x000fe40000000800 */
[----:B------:R-:W-:-:S13]  /*c7f0*/  ISETP.GE.AND P0, PT, R7, UR4, PT ;  /* 0x0000000407007c0c */ /* 0x000fda000bf06270 */
[----:B------:R-:W-:Y:S05]  /*c800*/  @!P0 BRA `(.L_x_5347) ;  /* 0xffffff4400b48947 */ /* 0x000fea000383ffff */
[----:B------:R-:W-:Y:S05]  /*c810*/  EXIT ;  /* 0x000000000000794d */ /* 0x000fea0003800000 */
.L_x_5291:
[----:B------:R-:W-:-:S08]  /*c820*/  NOP ;  /* 0x0000000000007918 */ /* 0x000fd00000000000 */
[----:B0-----:R-:W0:-:S00]  /*c830*/  USETMAXREG.DEALLOC.CTAPOOL 0x18 ;  /* 0x00000018000079c8 */ /* 0x001e0000080e0500 */
        /* <DEDUP_REMOVED lines=16> */
.L_x_5348:
        /* <DEDUP_REMOVED lines=42> */
.L_x_5354:
        /* <DEDUP_REMOVED lines=12> */
.L_x_5353:
[----:B------:R-:W-:Y:S05]  /*cca0*/  BSYNC B0 ;  /* 0x0000000000007941 */ /* 0x000fea0003800000 */
.L_x_5352:
        /* <DEDUP_REMOVED lines=21> */
.L_x_5350:
        /* <DEDUP_REMOVED lines=18> */
[----:B------:R-:W-:-:S05]  /*cf20*/  VIADD R11, R6, 0xffffffff ;  /* 0xffffffff060b7836 */ /* 0x000fca0000000000 */
[----:B------:R2:W3:Y:S02]  /*cf30*/  SHFL.IDX PT, R16, R4, R11, 0x1f ;  /* 0x00001f0b04107589 */ /* 0x0004e400000e0000 */
.L_x_5355:
[----:B-1----:R-:W-:Y:S01]  /*cf40*/  IMAD.MOV R2, RZ, RZ, -R3 ;  /* 0x000000ffff027224 */ /* 0x002fe200078e0a03 */
[----:B--2---:R-:W-:Y:S01]  /*cf50*/  IABS R4, R8 ;  /* 0x0000000800047213 */ /* 0x004fe20000000000 */
        /* <DEDUP_REMOVED lines=17> */
[----:B------:R-:W-:-:S04]  /*d070*/  IMAD.MOV.U32 R9, RZ, RZ, R2 ;  /* 0x000000ffff097224 */ /* 0x000fc800078e0002 */
[----:B------:R-:W-:Y:S01]  /*d080*/  @!P2 IMAD.MOV R9, RZ, RZ, -R9 ;  /* 0x000000ffff09a224 */ /* 0x000fe200078e0a09 */
[----:B------:R-:W-:-:S05]  /*d090*/  @!P1 LOP3.LUT R9, RZ, R8, RZ, 0x33, !PT ;  /* 0x00000008ff099212 */ /* 0x000fca00078e33ff */
[----:B------:R-:W-:Y:S02]  /*d0a0*/  IMAD R4, R10, R9, RZ ;  /* 0x000000090a047224 */ /* 0x000fe400078e02ff */
[----:B------:R-:W-:Y:S02]  /*d0b0*/  IMAD.MOV R9, RZ, RZ, -R9 ;  /* 0x000000ffff097224 */ /* 0x000fe400078e0a09 */
[----:B------:R-:W-:Y:S02]  /*d0c0*/  IMAD.MOV R3, RZ, RZ, -R4 ;  /* 0x000000ffff037224 */ /* 0x000fe400078e0a04 */
[----:B------:R-:W-:-:S03]  /*d0d0*/  IMAD R7, R8, R9, R7 ;  /* 0x0000000908077224 */ /* 0x000fc600078e0207 */
[----:B------:R-:W-:Y:S01]  /*d0e0*/  VIADDMNMX R10, R3, UR5, R10, PT ;  /* 0x00000005030a7c46 */ /* 0x000fe2000b80010a */
[----:B------:R-:W-:Y:S01]  /*d0f0*/  IMAD.IADD R4, R7, 0x1, R4 ;  /* 0x0000000107047824 */ /* 0x000fe200078e0204 */
[----:B------:R-:W-:Y:S02]  /*d100*/  IABS R8, R7 ;  /* 0x0000000700087213 */ /* 0x000fe40000000000 */
[----:B------:R-:W-:-:S04]  /*d110*/  IABS R6, R10 ;  /* 0x0000000a00067213 */ /* 0x000fc80000000000 */
[----:B------:R-:W1:Y:S08]  /*d120*/  I2F.RP R11, R6 ;  /* 0x00000006000b7306 */ /* 0x000e700000209400 */
[----:B-1----:R-:W1:Y:S02]  /*d130*/  MUFU.RCP R11, R11 ;  /* 0x0000000b000b7308 */ /* 0x002e640000001000 */
[----:B-1----:R-:W-:-:S06]  /*d140*/  VIADD R2, R11, 0xffffffe ;  /* 0x0ffffffe0b027836 */ /* 0x002fcc0000000000 */
[----:B------:R1:W2:Y:S02]  /*d150*/  F2I.FTZ.U32.TRUNC.NTZ R3, R2 ;  /* 0x0000000200037305 */ /* 0x0002a4000021f000 */
[----:B-1----:R-:W-:Y:S02]  /*d160*/  IMAD.MOV.U32 R2, RZ, RZ, RZ ;  /* 0x000000ffff027224 */ /* 0x002fe400078e00ff */
[----:B--2---:R-:W-:-:S04]  /*d170*/  IMAD.MOV R9, RZ, RZ, -R3 ;  /* 0x000000ffff097224 */ /* 0x004fc800078e0a03 */
[----:B------:R-:W-:-:S04]  /*d180*/  IMAD R9, R9, R6, RZ ;  /* 0x0000000609097224 */ /* 0x000fc800078e02ff */
[----:B------:R-:W-:Y:S01]  /*d190*/  IMAD.HI.U32 R3, R3, R9, R2 ;  /* 0x0000000903037227 */ /* 0x000fe200078e0002 */
[-C--:B------:R-:W-:Y:S02]  /*d1a0*/  IABS R9, R10.reuse ;  /* 0x0000000a00097213 */ /* 0x080fe40000000000 */
[----:B------:R-:W-:-:S03]  /*d1b0*/  LOP3.LUT R2, R7, R10, RZ, 0x3c, !PT ;  /* 0x0000000a07027212 */ /* 0x000fc600078e3cff */
[----:B------:R-:W-:Y:S01]  /*d1c0*/  IMAD.MOV R9, RZ, RZ, -R9 ;  /* 0x000000ffff097224 */ /* 0x000fe200078e0a09 */
[----:B------:R-:W-:Y:S01]  /*d1d0*/  ISETP.GE.AND P2, PT, R2, RZ, PT ;  /* 0x000000ff0200720c */ /* 0x000fe20003f46270 */
[----:B------:R-:W-:-:S04]  /*d1e0*/  IMAD.HI.U32 R3, R3, R8, RZ ;  /* 0x0000000803037227 */ /* 0x000fc800078e00ff */
        /* <DEDUP_REMOVED lines=14> */
.L_x_5351:
[----:B------:R-:W-:Y:S02]  /*d2d0*/  IMAD.MOV.U32 R17, RZ, RZ, RZ ;  /* 0x000000ffff117224 */ /* 0x000fe400078e00ff */
[----:B------:R-:W-:Y:S02]  /*d2e0*/  IMAD.U32 R16, RZ, RZ, UR6 ;  /* 0x00000006ff107e24 */ /* 0x000fe4000f8e00ff */
[----:B------:R-:W-:-:S07]  /*d2f0*/  IMAD.MOV.U32 R18, RZ, RZ, RZ ;  /* 0x000000ffff127224 */ /* 0x000fce00078e00ff */
.L_x_5356:
[----:B------:R-:W-:-:S13]  /*d300*/  ISETP.NE.AND P0, PT, R0, RZ, PT ;  /* 0x000000ff0000720c */ /* 0x000fda0003f05270 */
[----:B------:R-:W1:Y:S01]  /*d310*/  @!P0 S2R R3, SR_CgaCtaId ;  /* 0x0000000000038919 */ /* 0x000e620000008800 */
[----:B------:R-:W-:-:S04]  /*d320*/  @!P0 MOV R0, 0x400 ;  /* 0x0000040000008802 */ /* 0x000fc80000000f00 */
[----:B-1----:R-:W-:-:S05]  /*d330*/  @!P0 LEA R0, R3, R0, 0x18 ;  /* 0x0000000003008211 */ /* 0x002fca00078ec0ff */
[----:B------:R2:W-:Y:S01]  /*d340*/  @!P0 STS.128 [R0+0x324d0], R16 ;  /* 0x0324d01000008388 */ /* 0x0005e20000000c00 */
[----:B------:R-:W-:Y:S06]  /*d350*/  BAR.ARV 0x5, 0x180 ;  /* 0x0146000000007b1d */ /* 0x000fec0000002000 */
.L_x_5349:
        /* <DEDUP_REMOVED lines=35> */
.L_x_5465:
[----:B-1----:R-:W1:Y:S02]  /*d590*/  LDC.64 R2, c[0x0][0xd88] ;  /* 0x00036200ff027b82 */ /* 0x002e640000000a00 */
        /* <DEDUP_REMOVED lines=21> */
[----:B0-----:R-:W-:Y:S01]  /*d6f0*/  IMAD.MOV.U32 R8, RZ, RZ, RZ ;  /* 0x000000ffff087224 */ /* 0x001fe200078e00ff */
        /* <DEDUP_REMOVED lines=17> */
[----:B---3--:R-:W-:-:S05]  /*d810*/  @P2 IADD3.X R7, R10, UR9, RZ, P3, !PT ;  /* 0x000000090a072c10 */ /* 0x008fca0009ffe4ff */
        /* <DEDUP_REMOVED lines=11> */
[----:B------:R-:W1:Y:S04]  /*d8d0*/  LDG.E R7, desc[UR38][R2.64] ;  /* 0x0000002602077981 */ /* 0x000e68000c1e1900 */
[----:B------:R-:W1:Y:S02]  /*d8e0*/  LDG.E R2, desc[UR38][R2.64+0x4] ;  /* 0x0000042602027981 */ /* 0x000e64000c1e1900 */
[----:B-1----:R-:W-:-:S05]  /*d8f0*/  IMAD.IADD R9, R2, 0x1, -R7 ;  /* 0x0000000102097824 */ /* 0x002fca00078e0a07 */
[----:B------:R2:W-:Y:S02]  /*d900*/  STL [R1+0x34], R9 ;  /* 0x0000340901007387 */ /* 0x0005e40000100800 */
.L_x_5358:
[----:B------:R-:W-:Y:S01]  /*d910*/  IMAD.MOV.U32 R2, RZ, RZ, R12 ;  /* 0x000000ffff027224 */ /* 0x000fe200078e000c */
[----:B------:R-:W-:Y:S01]  /*d920*/  ULDC.64 UR4, c[0x0][0xb18] ;  /* 0x0002c60000047ab9 */ /* 0x000fe20000000a00 */
[----:B-----5:R-:W-:Y:S01]  /*d930*/  IMAD.IADD R3, R8, 0x1, R0 ;  /* 0x0000000108037824 */ /* 0x020fe200078e0200 */
[----:B------:R-:W-:Y:S02]  /*d940*/  ISETP.NE.U32.AND P1, PT, RZ, UR4, PT ;  /* 0x00000004ff007c0c */ /* 0x000fe4000bf25070 */
[----:B------:R3:W-:Y:S02]  /*d950*/  STL [R1+0xc], R2 ;  /* 0x00000c0201007387 */ /* 0x0007e40000100800 */
[----:B------:R-:W-:Y:S02]  /*d960*/  ISETP.NE.AND.EX P1, PT, RZ, UR5, PT, P1 ;  /* 0x00000005ff007c0c */ /* 0x000fe4000bf25310 */
[----:B------:R3:W-:Y:S11]  /*d970*/  STL [R1+0x20], R3 ;  /* 0x0000200301007387 */ /* 0x0007f60000100800 */
[----:B---3--:R-:W-:Y:S05]  /*d980*/  @!P1 BRA `(.L_x_5359) ;  /* 0x0000000000109947 */ /* 0x008fea0003800000 */
[----:B------:R-:W-:-:S04]  /*d990*/  IADD3 R6, P0, R11, UR4, RZ ;  /* 0x000000040b067c10 */ /* 0x000fc8000ff1e0ff */
[----:B------:R-:W-:-:S05]  /*d9a0*/  IADD3.X R7, R10, UR5, RZ, P0, !PT ;  /* 0x000000050a077c10 */ /* 0x000fca00087fe4ff */
[----:B------:R3:W5:Y:S01]  /*d9b0*/  LDG.E R6, desc[UR38][R6.64] ;  /* 0x0000002606067981 */ /* 0x000762000c1e1900 */
[----:B------:R-:W-:Y:S05]  /*d9c0*/  BRA `(.L_x_5360) ;  /* 0x0000000000107947 */ /* 0x000fea0003800000 */
.L_x_5359:
[----:B------:R-:W-:Y:S05]  /*d9d0*/  @!P0 BRA `(.L_x_5360) ;  /* 0x00000000000c8947 */ /* 0x000fea0003800000 */
[----:B------:R-:W3:Y:S04]  /*d9e0*/  LDG.E R6, desc[UR38][R4.64] ;  /* 0x0000002604067981 */ /* 0x000ee8000c1e1900 */
[----:B------:R-:W3:Y:S02]  /*d9f0*/  LDG.E R4, desc[UR38][R4.64+0x4] ;  /* 0x0000042604047981 */ /* 0x000ee4000c1e1900 */
[----:B---3--:R-:W-:-:S07]  /*da00*/  IMAD.IADD R6, R4, 0x1, -R6 ;  /* 0x0000000104067824 */ /* 0x008fce00078e0a06 */
.L_x_5360:
[----:B-----5:R-:W-:Y:S01]  /*da10*/  IMAD.IADD R6, R6, 0x1, -R0 ;  /* 0x0000000106067824 */ /* 0x020fe200078e0a00 */
[----:B------:R-:W-:Y:S01]  /*da20*/  BSSY B7, `(.L_x_5361) ;  /* 0x00004ed000077945 */ /* 0x000fe20003800000 */
[----:B------:R-:W4:Y:S02]  /*da30*/  LDC R0, c[0x0][0x448] ;  /* 0x00011200ff007b82 */ /* 0x000f240000000800 */
[----:B----4-:R-:W-:Y:S01]  /*da40*/  ISETP.NE.AND P0, PT, R0, 0x1, PT ;  /* 0x000000010000780c */ /* 0x010fe20003f05270 */
[----:B------:R-:W-:-:S04]  /*da50*/  IMAD.SHL.U32 R0, R17, 0x80, RZ ;  /* 0x0000008011007824 */ /* 0x000fc800078e00ff */
[----:B------:R-:W-:-:S08]  /*da60*/  VIADD R0, R0, 0x7f ;  /* 0x0000007f00007836 */ /* 0x000fd00000000000 */
[----:B------:R-:W4:Y:S08]  /*da70*/  @P0 LDC R2, c[0x0][0x44c] ;  /* 0x00011300ff020b82 */ /* 0x000f300000000800 */
[----:B------:R-:W0:Y:S01]  /*da80*/  @P0 LDC R3, c[0x0][0x450] ;  /* 0x00011400ff030b82 */ /* 0x000e220000000800 */
[----:B----4-:R-:W-:-:S05]  /*da90*/  @P0 IMAD.HI.U32 R2, R0, R2, RZ ;  /* 0x0000000200020227 */ /* 0x010fca00078e00ff */
[----:B0-----:R-:W-:Y:S01]  /*daa0*/  @P0 SHF.R.U32.HI R0, RZ, R3, R2 ;  /* 0x00000003ff000219 */ /* 0x001fe20000011602 */
        /* <DEDUP_REMOVED lines=12> */
[----:B0-----:R-:W-:Y:S05]  /*db70*/  @P0 BRA `(.L_x_5362) ;  /* 0x0000000000440947 */ /* 0x001fea0003800000 */
[----:B------:R-:W0:Y:S02]  /*db80*/  S2R R4, SR_TID.X ;  /* 0x0000000000047919 */ /* 0x000e240000002100 */
[----:B0-----:R-:W-:-:S04]  /*db90*/  LOP3.LUT R4, R4, 0x7f, RZ, 0xc0, !PT ;  /* 0x0000007f04047812 */ /* 0x001fc800078ec0ff */
[----:B------:R-:W-:-:S13]  /*dba0*/  ISETP.NE.AND P0, PT, R4, RZ, PT ;  /* 0x000000ff0400720c */ /* 0x000fda0003f05270 */
[----:B------:R-:W-:Y:S05]  /*dbb0*/  @P0 BRA `(.L_x_5363) ;  /* 0x0000004c004c0947 */ /* 0x000fea0003800000 */
[----:B------:R-:W0:Y:S01]  /*dbc0*/  S2R R3, SR_LANEID ;  /* 0x0000000000037919 */ /* 0x000e220000000000 */
[----:B------:R-:W-:Y:S02]  /*dbd0*/  VOTEU.ANY UR4, UPT, PT ;  /* 0x0000000000047886 */ /* 0x000fe400038e0100 */
[----:B------:R-:W0:Y:S08]  /*dbe0*/  FLO.U32 R0, UR4 ;  /* 0x0000000400007d00 */ /* 0x000e3000080e0000 */
[----:B------:R-:W4:Y:S01]  /*dbf0*/  POPC R5, UR4 ;  /* 0x0000000400057d09 */ /* 0x000f220008000000 */
[----:B0-----:R-:W-:-:S02]  /*dc00*/  ISETP.EQ.U32.AND P0, PT, R0, R3, PT ;  /* 0x000000030000720c */ /* 0x001fc40003f02070 */
[----:B------:R-:W4:Y:S11]  /*dc10*/  LDC.64 R2, c[0x0][0xd60] ;  /* 0x00035800ff027b82 */ /* 0x000f360000000a00 */
[----:B----4-:R-:W4:Y:S01]  /*dc20*/  @P0 ATOMG.E.ADD.STRONG.GPU PT, R3, desc[UR38][R2.64], R5 ;  /* 0x00000005020309a8 */ /* 0x010f2200081ee1e6 */
[----:B------:R-:W0:Y:S02]  /*dc30*/  S2R R4, SR_LTMASK ;  /* 0x0000000000047919 */ /* 0x000e240000003900 */
[----:B0-----:R-:W-:-:S04]  /*dc40*/  LOP3.LUT R4, R4, UR4, RZ, 0xc0, !PT ;  /* 0x0000000404047c12 */ /* 0x001fc8000f8ec0ff */
[----:B---3--:R-:W0:Y:S01]  /*dc50*/  POPC R7, R4 ;  /* 0x0000000400077309 */ /* 0x008e220000000000 */
[----:B----4-:R-:W0:Y:S02]  /*dc60*/  SHFL.IDX PT, R0, R3, R0, 0x1f ;  /* 0x00001f0003007589 */ /* 0x010e2400000e0000 */
[----:B0-----:R-:W-:Y:S01]  /*dc70*/  IADD3 R16, R0, UR40, R7 ;  /* 0x0000002800107c10 */ /* 0x001fe2000fffe007 */
[----:B------:R-:W-:Y:S06]  /*dc80*/  BRA `(.L_x_5363) ;  /* 0x0000004c00187947 */ /* 0x000fec0003800000 */
.L_x_5362:
        /* <DEDUP_REMOVED lines=13> */
[----:B---3--:R-:W-:-:S02]  /*dd60*/  IMAD.U32 R7, RZ, RZ, UR9 ;  /* 0x00000009ff077e24 */ /* 0x008fc4000f8e00ff */
[----:B------:R-:W-:Y:S02]  /*dd70*/  IMAD.U32 R10, RZ, RZ, UR4 ;  /* 0x00000004ff0a7e24 */ /* 0x000fe4000f8e00ff */
[----:B------:R-:W-:Y:S02]  /*dd80*/  IMAD.U32 R11, RZ, RZ, UR5 ;  /* 0x00000005ff0b7e24 */ /* 0x000fe4000f8e00ff */
[----:B------:R-:W-:Y:S02]  /*dd90*/  IMAD.MOV.U32 R8, RZ, RZ, 0x70 ;  /* 0x00000070ff087424 */ /* 0x000fe400078e00ff */
[----:B------:R-:W-:Y:S02]  /*dda0*/  IMAD.MOV.U32 R12, RZ, RZ, 0x1 ;  /* 0x00000001ff0c7424 */ /* 0x000fe400078e00ff */
[----:B------:R-:W-:-:S07]  /*ddb0*/  IMAD.MOV.U32 R13, RZ, RZ, RZ ;  /* 0x000000ffff0d7224 */ /* 0x000fce00078e00ff */
[----:B------:R-:W-:-:S07]  /*ddc0*/  LEPC R20, `(.L_x_5365) ;  /* 0x000000001014794e */ /* 0x000fce0000000000 */
[----:B012---:R-:W-:Y:S05]  /*ddd0*/  CALL.ABS.NOINC R2 ;  /* 0x0000000002007343 */ /* 0x007fea0003c00000 */
.L_x_5365:
[----:B------:R-:W-:Y:S05]  /*dde0*/  BSYNC B6 ;  /* 0x0000000000067941 */ /* 0x000fea0003800000 */
.L_x_5364:
        /* <DEDUP_REMOVED lines=13> */
[----:B---3--:R-:W-:-:S02]  /*dec0*/  IMAD.U32 R7, RZ, RZ, UR9 ;  /* 0x00000009ff077e24 */ /* 0x008fc4000f8e00ff */
[----:B------:R-:W-:Y:S02]  /*ded0*/  IMAD.U32 R10, RZ, RZ, UR4 ;  /* 0x00000004ff0a7e24 */ /* 0x000fe4000f8e00ff */
[----:B------:R-:W-:Y:S02]  /*dee0*/  IMAD.U32 R11, RZ, RZ, UR5 ;  /* 0x00000005ff0b7e24 */ /* 0x000fe4000f8e00ff */
[----:B------:R-:W-:Y:S02]  /*def0*/  IMAD.MOV.U32 R8, RZ, RZ, 0x70 ;  /* 0x00000070ff087424 */ /* 0x000fe400078e00ff */
[----:B------:R-:W-:Y:S02]  /*df00*/  IMAD.MOV.U32 R12, RZ, RZ, 0x1 ;  /* 0x00000001ff0c7424 */ /* 0x000fe400078e00ff */
[----:B0-----:R-:W-:-:S07]  /*df10*/  IMAD.MOV.U32 R13, RZ, RZ, RZ ;  /* 0x000000ffff0d7224 */ /* 0x001fce00078e00ff */
[----:B------:R-:W-:-:S07]  /*df20*/  LEPC R20, `(.L_x_5368) ;  /* 0x000000001014794e */ /* 0x000fce0000000000 */
[----:B-12-4-:R-:W-:Y:S05]  /*df30*/  CALL.ABS.NOINC R2 ;  /* 0x0000000002007343 */ /* 0x016fea0003c00000 */
.L_x_5368:
        /* <DEDUP_REMOVED lines=16> */
.L_x_5367:
[----:B------:R-:W-:Y:S05]  /*e040*/  BSYNC B6 ;  /* 0x0000000000067941 */ /* 0x000fea0003800000 */
.L_x_5366:
[----:B------:R-:W4:Y:S01]  /*e050*/  LDL.LU R2, [R1] ;  /* 0x0000000001027983 */ /* 0x000f220000300800 */
[----:B------:R-:W-:-:S03]  /*e060*/  ULDC.64 UR4, c[0x0][0xaf0] ;  /* 0x0002bc0000047ab9 */ /* 0x000fc60000000a00 */
[----:B------:R-:W5:Y:S04]  /*e070*/  LDL.LU R4, [R1+0x1c] ;  /* 0x00001c0001047983 */ /* 0x000f680000300800 */
[----:B---3--:R-:W3:Y:S01]  /*e080*/  LDL R7, [R1+0xc] ;  /* 0x00000c0001077983 */ /* 0x008ee20000100800 */
[----:B------:R-:W-:-:S03]  /*e090*/  ISETP.NE.U32.AND P0, PT, RZ, UR4, PT ;  /* 0x00000004ff007c0c */ /* 0x000fc6000bf05070 */
[----:B------:R-:W2:Y:S01]  /*e0a0*/  LDL R0, [R1+0x30] ;  /* 0x0000300001007983 */ /* 0x000ea20000100800 */
[----:B------:R-:W-:-:S13]  /*e0b0*/  ISETP.NE.AND.EX P0, PT, RZ, UR5, PT, P0 ;  /* 0x00000005ff007c0c */ /* 0x000fda000bf05300 */
[----:B----4-:R-:W-:-:S04]  /*e0c0*/  @P0 IADD3 R2, P1, R2, UR4, RZ ;  /* 0x0000000402020c10 */ /* 0x010fc8000ff3e0ff */
[----:B-----5:R-:W-:Y:S01]  /*e0d0*/  @P0 IADD3.X R3, R4, UR5, RZ, P1, !PT ;  /* 0x0000000504030c10 */ /* 0x020fe20008ffe4ff */
[----:B------:R-:W-:-:S04]  /*e0e0*/  ULDC.64 UR4, c[0x0][0xb00] ;  /* 0x0002c00000047ab9 */ /* 0x000fc80000000a00 */
[----:B---3--:R0:W3:Y:S02]  /*e0f0*/  @P0 LDG.E R7, desc[UR38][R2.64] ;  /* 0x0000002602070981 */ /* 0x0080e4000c1e1900 */
[----:B0-----:R-:W0:Y:S01]  /*e100*/  LDC.64 R2, c[0x0][0x418] ;  /* 0x00010600ff027b82 */ /* 0x001e220000000a00 */
[----:B--2---:R-:W-:Y:S01]  /*e110*/  VIADD R4, R0, 0xffffffff ;  /* 0xffffffff00047836 */ /* 0x004fe20000000000 */
[----:B---3--:R-:W-:Y:S01]  /*e120*/  SHF.R.S32.HI R8, RZ, 0x1f, R7 ;  /* 0x0000001fff087819 */ /* 0x008fe20000011407 */
[----:B------:R2:W-:Y:S04]  /*e130*/  @P0 STL [R1+0xc], R7 ;  /* 0x00000c0701000387 */ /* 0x0005e80000100800 */
[----:B------:R2:W-:Y:S01]  /*e140*/  STL [R1+0x1c], R8 ;  /* 0x00001c0801007387 */ /* 0x0005e20000100800 */
[----:B0-----:R-:W-:Y:S01]  /*e150*/  LOP3.LUT P0, RZ, R2, UR4, RZ, 0xfc, !PT ;  /* 0x0000000402ff7c12 */ /* 0x001fe2000f80fcff */
[----:B------:R-:W-:-:S03]  /*e160*/  UMOV UR4, 0xffffffff ;  /* 0xffffffff00047882 */ /* 0x000fc60000000000 */
[----:B------:R-:W-:-:S04]  /*e170*/  LOP3.LUT P0, RZ, R3, UR5, RZ, 0xfc, P0 ;  /* 0x0000000503ff7c12 */ /* 0x000fc8000800fcff */
[----:B------:R-:W-:Y:S01]  /*e180*/  SEL R0, R7, RZ, !P0 ;  /* 0x000000ff07007207 */ /* 0x000fe20004000000 */
[----:B--2---:R-:W-:Y:S08]  /*e190*/  BRA.DIV UR4, `(.L_x_5369) ;  /* 0x0000005a04a07947 */ /* 0x004ff0000b800000 */
[----:B------:R-:W0:Y:S02]  /*e1a0*/  S2R R5, SR_TID.X ;  /* 0x0000000000057919 */ /* 0x000e240000002100 */
[----:B0-----:R-:W-:-:S04]  /*e1b0*/  SHF.R.U32.HI R5, RZ, 0x5, R5 ;  /* 0x00000005ff057819 */ /* 0x001fc80000011605 */
[----:B------:R-:W-:-:S05]  /*e1c0*/  LOP3.LUT R5, R5, 0x3, RZ, 0xc0, !PT ;  /* 0x0000000305057812 */ /* 0x000fca00078ec0ff */
[----:B------:R0:W2:Y:S02]  /*e1d0*/  SHFL.IDX PT, R14, R5, RZ, 0x1f ;  /* 0x00001fff050e7589 */ /* 0x0000a400000e0000 */
.L_x_5482:
        /* <DEDUP_REMOVED lines=12> */
.L_x_5485:
[----:B------:R-:W-:Y:S05]  /*e2a0*/  @!P6 BRA `(.L_x_5370) ;  /* 0x000000040014e947 */ /* 0x000fea0003800000 */
[----:B------:R-:W-:-:S04]  /*e2b0*/  ISETP.NE.U32.AND P0, PT, R2, RZ, PT ;  /* 0x000000ff0200720c */ /* 0x000fc80003f05070 */
[----:B------:R-:W-:-:S13]  /*e2c0*/  ISETP.NE.AND.EX P0, PT, R3, RZ, PT, P0 ;  /* 0x000000ff0300720c */ /* 0x000fda0003f05300 */
[----:B------:R-:W-:Y:S05]  /*e2d0*/  @!P0 BRA `(.L_x_5372) ;  /* 0x0000000000548947 */ /* 0x000fea0003800000 */
[----:B------:R-:W2:Y:S01]  /*e2e0*/  LDC R6, c[0x0][0x43c] ;  /* 0x00010f00ff067b82 */ /* 0x000ea20000000800 */
[----:B-1----:R-:W-:Y:S01]  /*e2f0*/  IMAD.MOV.U32 R9, RZ, RZ, R4 ;  /* 0x000000ffff097224 */ /* 0x002fe200078e0004 */
        /* <DEDUP_REMOVED lines=19> */
.L_x_5372:
[----:B------:R-:W3:Y:S04]  /*e430*/  LDL R7, [R1+0x4] ;  /* 0x0000040001077983 */ /* 0x000ee80000100800 */
[----:B0-2---:R-:W3:Y:S04]  /*e440*/  LDL R0, [R1+0x8] ;  /* 0x0000080001007983 */ /* 0x005ee80000100800 */
[----:B------:R-:W2:Y:S01]  /*e450*/  LDL R2, [R1+0x18] ;  /* 0x0000180001027983 */ /* 0x000ea20000100800 */
[----:B---3--:R-:W-:Y:S01]  /*e460*/  IMAD R0, R0, 0x8, R7 ;  /* 0x0000000800007824 */ /* 0x008fe200078e0207 */
[----:B--2---:R-:W-:-:S04]  /*e470*/  SHF.L.U32 R2, R2, 0x1f, RZ ;  /* 0x0000001f02027819 */ /* 0x004fc800000006ff */
[----:B------:R-:W0:Y:S02]  /*e480*/  SYNCS.PHASECHK.TRANS64.TRYWAIT P0, [R0+URZ+0x32440], R2 ;  /* 0x03244002000075a7 */ /* 0x000e24000800017f */
[----:B0-----:R-:W-:Y:S05]  /*e490*/  @!P0 BRA `(.L_x_5373) ;  /* 0x0000005800348947 */ /* 0x001fea0003800000 */
.L_x_5486:
        /* <DEDUP_REMOVED lines=11> */
.L_x_5374:
        /* <DEDUP_REMOVED lines=27> */
.L_x_5370:
[----:B0-----:R-:W3:Y:S04]  /*e700*/  LDL R0, [R1+0x4] ;  /* 0x0000040001007983 */ /* 0x001ee80000100800 */
        /* <DEDUP_REMOVED lines=16> */
[----:B0-----:R-:W-:-:S05]  /*e810*/  SHF.R.S32.HI R0, RZ, 0x1f, R18 ;  /* 0x0000001fff007819 */ /* 0x001fca0000011412 */
        /* <DEDUP_REMOVED lines=18> */
[----:B01----:R-:W-:Y:S05]  /*e940*/  CALL.ABS.NOINC R2 ;  /* 0x0000000002007343 */ /* 0x003fea0003c00000 */
.L_x_5376:
[----:B------:R-:W-:Y:S05]  /*e950*/  BSYNC B6 ;  /* 0x0000000000067941 */ /* 0x000fea0003800000 */
.L_x_5375:
[----:B------:R-:W3:Y:S01]  /*e960*/  LDL R4, [R1+0x40] ;  /* 0x0000400001047983 */ /* 0x000ee20000100800 */
[----:B------:R-:W0:Y:S01]  /*e970*/  LDC R7, c[0x0][0x448] ;  /* 0x00011200ff077b82 */ /* 0x000e220000000800 */
[----:B------:R-:W-:Y:S01]  /*e980*/  ULDC.64 UR4, c[0x0][0x298] ;  /* 0x0000a60000047ab9 */ /* 0x000fe20000000a00 */
[----:B------:R-:W-:Y:S01]  /*e990*/  ULDC.64 UR6, c[0x0][0x280] ;  /* 0x0000a00000067ab9 */ /* 0x000fe20000000a00 */
[----:B------:R-:W4:Y:S04]  /*e9a0*/  LDL R10, [R1+0x28] ;  /* 0x00002800010a7983 */ /* 0x000f280000100800 */
[----:B-1----:R-:W4:Y:S01]  /*e9b0*/  LDL R9, [R1+0x4c] ;  /* 0x00004c0001097983 */ /* 0x002f220000100800 */
[----:B--2---:R-:W1:Y:S01]  /*e9c0*/  S2R R2, SR_TID.X ;  /* 0x0000000000027919 */ /* 0x004e620000002100 */
[----:B------:R-:W2:Y:S02]  /*e9d0*/  S2R R0, SR_TID.X ;  /* 0x0000000000007919 */ /* 0x000ea40000002100 */
[----:B------:R-:W4:Y:S04]  /*e9e0*/  LDL R8, [R1+0x50] ;  /* 0x0000500001087983 */ /* 0x000f280000100800 */
[----:B------:R-:W4:Y:S01]  /*e9f0*/  LDL R6, [R1+0x38] ;  /* 0x0000380001067983 */ /* 0x000f220000100800 */
[----:B0-----:R-:W-:-:S13]  /*ea00*/  ISETP.NE.AND P0, PT, R7, 0x1, PT ;  /* 0x000000010700780c */ /* 0x001fda0003f05270 */
[----:B------:R-:W0:Y:S01]  /*ea10*/  @P0 LDC R3, c[0x0][0x450] ;  /* 0x00011400ff030b82 */ /* 0x000e220000000800 */
[----:B-1----:R-:W-:-:S04]  /*ea20*/  LOP3.LUT R2, R2, 0x7f, RZ, 0xc0, !PT ;  /* 0x0000007f02027812 */ /* 0x002fc800078ec0ff */
[----:B------:R-:W-:Y:S01]  /*ea30*/  SHF.R.U32.HI R2, RZ, 0x3, R2 ;  /* 0x00000003ff027819 */ /* 0x000fe20000011602 */
[----:B--2---:R-:W-:-:S05]  /*ea40*/  IMAD.SHL.U32 R0, R0, 0x10, RZ ;  /* 0x0000001000007824 */ /* 0x004fca00078e00ff */
[----:B------:R-:W-:Y:S02]  /*ea50*/  LOP3.LUT R0, R2, 0x70, R0, 0xf8, !PT ;  /* 0x0000007002007812 */ /* 0x000fe400078ef800 */
[----:B------:R-:W1:Y:S03]  /*ea60*/  @P0 LDC R2, c[0x0][0x44c] ;  /* 0x00011300ff020b82 */ /* 0x000e660000000800 */
[----:B------:R-:W-:-:S04]  /*ea70*/  IMAD R5, R17, 0x80, R0 ;  /* 0x0000008011057824 */ /* 0x000fc800078e0200 */
[----:B------:R-:W-:Y:S01]  /*ea80*/  IMAD.MOV.U32 R0, RZ, RZ, R5 ;  /* 0x000000ffff007224 */ /* 0x000fe200078e0005 */
[----:B------:R2:W-:Y:S01]  /*ea90*/  STL [R1+0x24], R5 ;  /* 0x0000240501007387 */ /* 0x0005e20000100800 */
[----:B-1----:R-:W-:-:S05]  /*eaa0*/  @P0 IMAD.HI.U32 R2, R5, R2, RZ ;  /* 0x0000000205020227 */ /* 0x002fca00078e00ff */
[----:B0-----:R-:W-:Y:S01]  /*eab0*/  @P0 SHF.R.U32.HI R0, RZ, R3, R2 ;  /* 0x00000003ff000219 */ /* 0x001fe20000011602 */
[----:B---3--:R-:W-:-:S04]  /*eac0*/  IMAD R2, R4, UR4, RZ ;  /* 0x0000000404027c24 */ /* 0x008fc8000f8e02ff */
[C---:B----4-:R-:W-:Y:S02]  /*ead0*/  IMAD R4, R10.reuse, UR5, R2 ;  /* 0x000000050a047c24 */ /* 0x050fe4000f8e0202 */
        /* <DEDUP_REMOVED lines=26> */
[----:B--2---:R-:W-:Y:S01]  /*ec80*/  IMAD.WIDE.U32 R4, R0, UR4, R2 ;  /* 0x0000000400047c25 */ /* 0x004fe2000f8e0002 */
        /* <DEDUP_REMOVED lines=12> */
[----:B------:R-:W-:-:S03]  /*ed50*/  IMAD R17, R17, 0x80, R8 ;  /* 0x0000008011117824 */ /* 0x000fc600078e0208 */
[----:B------:R-:W0:Y:S01]  /*ed60*/  SHFL.IDX PT, R5, R3, RZ, 0x181f ;  /* 0x00181fff03057589 */ /* 0x000e2200000e0000 */
[----:B------:R-:W-:-:S03]  /*ed70*/  VIADD R8, R17, 0x10 ;  /* 0x0000001011087836 */ /* 0x000fc60000000000 */
[----:B------:R-:W-:Y:S04]  /*ed80*/  SHFL.IDX PT, R6, R3, 0x1, 0x181f ;  /* 0x00381f0003067f89 */ /* 0x000fe800000e0000 */
[----:B------:R1:W-:Y:S01]  /*ed90*/  STL [R1+0x3c], R8 ;  /* 0x00003c0801007387 */ /* 0x0003e20000100800 */
[----:B--2---:R-:W-:-:S03]  /*eda0*/  IMAD R2, R4, R7, RZ ;  /* 0x0000000704027224 */ /* 0x004fc600078e02ff */
[----:B------:R-:W2:Y:S02]  /*edb0*/  SHFL.IDX PT, R4, R0, RZ, 0x181f ;  /* 0x00181fff00047589 */ /* 0x000ea400000e0000 */
[CC--:B------:R-:W-:Y:S02]  /*edc0*/  ISETP.GE.AND P1, PT, R17.reuse, R2.reuse, PT ;  /* 0x000000021100720c */ /* 0x0c0fe40003f26270 */
[----:B------:R-:W3:Y:S01]  /*edd0*/  SHFL.IDX PT, R7, R0, 0x1, 0x181f ;  /* 0x00381f0000077f89 */ /* 0x000ee200000e0000 */
[----:B------:R-:W-:Y:S01]  /*ede0*/  ISETP.GE.AND P2, PT, R8, R2, PT ;  /* 0x000000020800720c */ /* 0x000fe20003f46270 */
[----:B-1----:R-:W-:-:S05]  /*edf0*/  VIADD R8, R17, 0x20 ;  /* 0x0000002011087836 */ /* 0x002fca0000000000 */
[----:B------:R-:W-:Y:S04]  /*ee00*/  STL [R1+0x48], R8 ;  /* 0x0000480801007387 */ /* 0x000fe80000100800 */
[----:B0-----:R-:W-:-:S05]  /*ee10*/  @!P1 LEA R5, P3, R10, R5, 0x1 ;  /* 0x000000050a059211 */ /* 0x001fca00078608ff */
[----:B--2---:R-:W-:-:S05]  /*ee20*/  @!P1 IMAD.X R4, RZ, RZ, R4, P3 ;  /* 0x000000ffff049224 */ /* 0x004fca00018e0604 */
[----:B------:R-:W-:-:S04]  /*ee30*/  @!P1 LOP3.LUT R5, R5, R4, RZ, 0x3c, !PT ;  /* 0x0000000405059212 */ /* 0x000fc800078e3cff */
[----:B------:R-:W-:-:S04]  /*ee40*/  @!P1 LOP3.LUT R4, R5, R4, RZ, 0x3c, !PT ;  /* 0x0000000405049212 */ /* 0x000fc800078e3cff */
[----:B------:R-:W-:-:S05]  /*ee50*/  @!P1 LOP3.LUT R5, R5, R4, RZ, 0x3c, !PT ;  /* 0x0000000405059212 */ /* 0x000fca00078e3cff */
[----:B-----5:R0:W-:Y:S02]  /*ee60*/  @!P1 LDGSTS.E.BYPASS.LTC128B.128 [R9+0x18400], desc[UR38][R4.64], !P0 ;  /* 0x1840000004099fae */ /* 0x0201e4000c101d66 */
[----:B0-----:R-:W-:Y:S02]  /*ee70*/  @!P2 LEA R5, P1, R10, R6, 0x1 ;  /* 0x000000060a05a211 */ /* 0x001fe400078208ff */
        /* <DEDUP_REMOVED lines=60> */
.L_x_5503:
[----:B------:R2:W5:Y:S01]  /*f240*/  LDL R8, [R1+0x4] ;  /* 0x0000040001087983 */ /* 0x0005620000100800 */
[----:B01----:R-:W-:-:S05]  /*f250*/  VIADD R4, R17, 0x70 ;  /* 0x0000007011047836 */ /* 0x003fca0000000000 */
        /* <DEDUP_REMOVED lines=10> */
.L_x_5378:
[----:B--2---:R-:W2:Y:S01]  /*f300*/  LDL R2, [R1+0x4] ;  /* 0x0000040001027983 */ /* 0x004ea20000100800 */
        /* <DEDUP_REMOVED lines=37> */
.L_x_5380:
[----:B------:R-:W-:Y:S05]  /*f560*/  BSYNC B6 ;  /* 0x0000000000067941 */ /* 0x000fea0003800000 */
.L_x_5379:
        /* <DEDUP_REMOVED lines=134> */
.L_x_5521:
        /* <DEDUP_REMOVED lines=14> */
.L_x_5383:
[----:B------:R-:W-:Y:S05]  /*feb0*/  BSYNC B0 ;  /* 0x0000000000007941 */ /* 0x000fea0003800000 */
.L_x_5382:
[----:B------:R3:W5:Y:S01]  /*fec0*/  LDL R7, [R1+0x4] ;  /* 0x0000040001077983 */ /* 0x0007620000100800 */
[----:B------:R-:W-:Y:S01]  /*fed0*/  PLOP3.LUT P0, PT, PT, PT, PT, 0x80, 0x0 ;  /* 0x000000000000781c */ /* 0x000fe20003f0f070 */
[----:B------:R-:W-:-:S12]  /*fee0*/  NOP ;  /* 0x0000000000007918 */ /* 0x000fd80000000000 */
.L_x_5384:
        /* <DEDUP_REMOVED lines=19> */
.L_x_5522:
[----:B------:R-:W-:Y:S05]  /*10020*/  BSYNC B0 ;  /* 0x0000000000007941 */ /* 0x000fea0003800000 */
.L_x_5385:
        /* <DEDUP_REMOVED lines=16> */
.L_x_5523:
[----:B------:R-:W-:Y:S05]  /*10130*/  BSYNC B1 ;  /* 0x0000000000017941 */ /* 0x000fea0003800000 */
.L_x_5389:
        /* <DEDUP_REMOVED lines=9> */
.L_x_5392:
[----:B------:R-:W-:Y:S05]  /*101d0*/  BSYNC B1 ;  /* 0x0000000000017941 */ /* 0x000fea0003800000 */
.L_x_5391:
        /* <DEDUP_REMOVED lines=14> */
.L_x_5393:
        /* <DEDUP_REMOVED lines=16> */
.L_x_5394:
        /* <DEDUP_REMOVED lines=16> */
.L_x_5395:
        /* <DEDUP_REMOVED lines=16> */
.L_x_5396:
        /* <DEDUP_REMOVED lines=11> */
.L_x_5388:
[----:B------:R-:W-:Y:S05]  /*10670*/  BSYNC B0 ;  /* 0x0000000000007941 */ /* 0x000fea0003800000 */
.L_x_5387:
[----:B------:R-:W4:Y:S01]  /*10680*/  LDL R4, [R1+0x30] ;  /* 0x0000300001047983 */ /* 0x000f220000100800 */
[----:B------:R-:W-:Y:S01]  /*10690*/  BSSY B0, `(.L_x_5397) ;  /* 0x000020a000007945 */ /* 0x000fe20003800000 */
[----:B----4-:R-:W-:-:S13]  /*106a0*/  ISETP.GE.AND P0, PT, R4, 0x2, PT ;  /* 0x000000020400780c */ /* 0x010fda0003f06270 */
[----:B------:R-:W-:Y:S05]  /*106b0*/  @!P0 BRA `(.L_x_5398) ;  /* 0x00000020001c8947 */ /* 0x000fea0003800000 */
[C---:B------:R-:W-:Y:S01]  /*106c0*/  LOP3.LUT R0, R4.reuse, 0x1, RZ, 0xc0, !PT ;  /* 0x0000000104007812 */ /* 0x040fe200078ec0ff */
[----:B------:R-:W-:Y:S01]  /*106d0*/  VIADD R4, R4, 0xfffffffe ;  /* 0xfffffffe04047836 */ /* 0x000fe20000000000 */
[----:B------:R-:W-:Y:S02]  /*106e0*/  BSSY B2, `(.L_x_5399) ;  /* 0x00000b0000027945 */ /* 0x000fe40003800000 */
[----:B------:R-:W-:Y:S01]  /*106f0*/  ISETP.NE.U32.AND P0, PT, R0, 0x1, PT ;  /* 0x000000010000780c */ /* 0x000fe20003f05070 */
[----:B------:R-:W-:-:S12]  /*10700*/  IMAD.MOV.U32 R0, RZ, RZ, R4 ;  /* 0x000000ffff007224 */ /* 0x000fd800078e0004 */
[----:B------:R-:W-:Y:S05]  /*10710*/  @!P0 BRA `(.L_x_5400) ;  /* 0x0000000800b08947 */ /* 0x000fea0003800000 */
[----:B--2---:R-:W2:Y:S04]  /*10720*/  LDL R6, [R1+0x14] ;  /* 0x0000140001067983 */ /* 0x004ea80000100800 */
[----:B------:R-:W4:Y:S04]  /*10730*/  LDL.LU R5, [R1+0x8] ;  /* 0x0000080001057983 */ /* 0x000f280000300800 */
[----:B------:R-:W3:Y:S01]  /*10740*/  LDL.LU R8, [R1+0x18] ;  /* 0x0000180001087983 */ /* 0x000ee20000300800 */
        /* <DEDUP_REMOVED lines=15> */
[----:B-----5:R-:W2:Y:S01]  /*10840*/  LDL R7, [R1+0x1c] ;  /* 0x00001c0001077983 */ /* 0x020ea20000100800 */
        /* <DEDUP_REMOVED lines=19> */
.L_x_5403:
        /* <DEDUP_REMOVED lines=9> */
.L_x_5524:
[----:B------:R-:W-:Y:S05]  /*10a10*/  BSYNC B3 ;  /* 0x0000000000037941 */ /* 0x000fea0003800000 */
.L_x_5404:
        /* <DEDUP_REMOVED lines=9> */
.L_x_5407:
[----:B------:R-:W-:Y:S05]  /*10ab0*/  BSYNC B3 ;  /* 0x0000000000037941 */ /* 0x000fea0003800000 */
.L_x_5406:
[----:B-----5:R-:W2:Y:S04]  /*10ac0*/  LDL R7, [R1+0x4] ;  /* 0x0000040001077983 */ /* 0x020ea80000100800 */
        /* <DEDUP_REMOVED lines=13> */
.L_x_5408:
        /* <DEDUP_REMOVED lines=14> */
.L_x_5525:
[----:B------:R-:W-:Y:S05]  /*10c80*/  BSYNC B3 ;  /* 0x0000000000037941 */ /* 0x000fea0003800000 */
.L_x_5409:
        /* <DEDUP_REMOVED lines=11> */
.L_x_5412:
[----:B------:R-:W-:Y:S05]  /*10d40*/  BSYNC B3 ;  /* 0x0000000000037941 */ /* 0x000fea0003800000 */
.L_x_5411:
        /* <DEDUP_REMOVED lines=11> */
.L_x_5413:
        /* <DEDUP_REMOVED lines=16> */
.L_x_5414:
        /* <DEDUP_REMOVED lines=16> */
.L_x_5415:
        /* <DEDUP_REMOVED lines=16> */
.L_x_5416:
        /* <DEDUP_REMOVED lines=11> */
.L_x_5402:
[----:B------:R-:W-:Y:S05]  /*111b0*/  BSYNC B1 ;  /* 0x0000000000017941 */ /* 0x000fea0003800000 */
.L_x_5401:
[----:B------:R-:W2:Y:S02]  /*111c0*/  LDL.LU R5, [R1+0x30] ;  /* 0x0000300001057983 */ /* 0x000ea40000300800 */
[----:B--2---:R-:W-:-:S07]  /*111d0*/  VIADD R0, R5, 0xfffffffd ;  /* 0xfffffffd05007836 */ /* 0x004fce0000000000 */
.L_x_5400:
[----:B------:R-:W-:Y:S05]  /*111e0*/  BSYNC B2 ;  /* 0x0000000000027941 */ /* 0x000fea0003800000 */
.L_x_5399:
[----:B------:R-:W-:-:S13]  /*111f0*/  ISETP.NE.AND P0, PT, R4, RZ, PT ;  /* 0x000000ff0400720c */ /* 0x000fda0003f05270 */
[----:B------:R-:W-:Y:S05]  /*11200*/  @!P0 BRA `(.L_x_5398) ;  /* 0x0000001400488947 */ /* 0x000fea0003800000 */
.L_x_5449:
[----:B------:R-:W4:Y:S04]  /*11210*/  LDL R4, [R1+0x14] ;  /* 0x0000140001047983 */ /* 0x000f280000100800 */
[----:B------:R-:W2:Y:S04]  /*11220*/  LDL.LU R3, [R1+0x8] ;  /* 0x0000080001037983 */ /* 0x000ea80000300800 */
[----:B------:R-:W3:Y:S01]  /*11230*/  LDL.LU R2, [R1+0x18] ;  /* 0x0000180001027983 */ /* 0x000ee20000300800 */
[----:B------:R-:W-:Y:S05]  /*11240*/  YIELD ;  /* 0x0000000000007946 */ /* 0x000fea0003800000 */
[----:B------:R-:W-:Y:S01]  /*11250*/  BSSY B1, `(.L_x_5417) ;  /* 0x00000a2000017945 */ /* 0x000fe20003800000 */
[----:B----4-:R-:W-:Y:S01]  /*11260*/  LOP3.LUT P1, RZ, R4, 0x1, RZ, 0xc0, !PT ;  /* 0x0000000104ff7812 */ /* 0x010fe2000782c0ff */
[----:B--2--5:R-:W-:-:S05]  /*11270*/  VIADD R7, R3, 0x1 ;  /* 0x0000000103077836 */ /* 0x024fca0000000000 */
[----:B------:R-:W-:-:S04]  /*11280*/  ISETP.NE.AND P0, PT, R7, 0x2, PT ;  /* 0x000000020700780c */ /* 0x000fc80003f05270 */
[----:B------:R-:W-:Y:S02]  /*11290*/  SEL R6, RZ, 0x1, P0 ;  /* 0x00000001ff067807 */ /* 0x000fe40000000000 */
[----:B------:R-:W-:Y:S02]  /*112a0*/  SEL R7, R7, RZ, P0 ;  /* 0x000000ff07077207 */ /* 0x000fe40000000000 */
[----:B---3--:R-:W-:Y:S01]  /*112b0*/  LOP3.LUT R6, R2, R6, RZ, 0x3c, !PT ;  /* 0x0000000602067212 */ /* 0x008fe200078e3cff */
[----:B------:R-:W-:Y:S06]  /*112c0*/  @!P1 BRA `(.L_x_5418) ;  /* 0x0000000800689947 */ /* 0x000fec0003800000 */
[----:B------:R-:W-:Y:S01]  /*112d0*/  ULDC.64 UR4, c[0x0][0x418] ;  /* 0x0001060000047ab9 */ /* 0x000fe20000000a00 */
[----:B0-----:R-:W-:Y:S01]  /*112e0*/  IMAD.MOV.U32 R8, RZ, RZ, R0 ;  /* 0x000000ffff087224 */ /* 0x001fe200078e0000 */
        /* <DEDUP_REMOVED lines=23> */
.L_x_5419:
        /* <DEDUP_REMOVED lines=9> */
.L_x_5526:
[----:B------:R-:W-:Y:S05]  /*114f0*/  BSYNC B2 ;  /* 0x0000000000027941 */ /* 0x000fea0003800000 */
.L_x_5420:
        /* <DEDUP_REMOVED lines=9> */
.L_x_5423:
[----:B------:R-:W-:Y:S05]  /*11590*/  BSYNC B2 ;  /* 0x0000000000027941 */ /* 0x000fea0003800000 */
.L_x_5422:
        /* <DEDUP_REMOVED lines=13> */
.L_x_5424:
        /* <DEDUP_REMOVED lines=14> */
.L_x_5527:
[----:B------:R-:W-:Y:S05]  /*11750*/  BSYNC B2 ;  /* 0x0000000000027941 */ /* 0x000fea0003800000 */
.L_x_5425:
        /* <DEDUP_REMOVED lines=11> */
.L_x_5428:
[----:B------:R-:W-:Y:S05]  /*11810*/  BSYNC B2 ;  /* 0x0000000000027941 */ /* 0x000fea0003800000 */
.L_x_5427:
        /* <DEDUP_REMOVED lines=10> */
.L_x_5429:
        /* <DEDUP_REMOVED lines=16> */
.L_x_5430:
        /* <DEDUP_REMOVED lines=16> */
.L_x_5431:
        /* <DEDUP_REMOVED lines=16> */
.L_x_5432:
        /* <DEDUP_REMOVED lines=11> */
.L_x_5418:
[----:B------:R-:W-:Y:S05]  /*11c70*/  BSYNC B1 ;  /* 0x0000000000017941 */ /* 0x000fea0003800000 */
.L_x_5417:
[----:B------:R-:W2:Y:S01]  /*11c80*/  LDL R2, [R1+0x14] ;  /* 0x0000140001027983 */ /* 0x000ea20000100800 */
[----:B------:R-:W-:Y:S01]  /*11c90*/  VIADD R7, R7, 0x1 ;  /* 0x0000000107077836 */ /* 0x000fe20000000000 */
[----:B------:R-:W-:Y:S04]  /*11ca0*/  BSSY B1, `(.L_x_5433) ;  /* 0x00000a5000017945 */ /* 0x000fe80003800000 */
[----:B------:R-:W-:-:S04]  /*11cb0*/  ISETP.NE.AND P0, PT, R7, 0x2, PT ;  /* 0x000000020700780c */ /* 0x000fc80003f05270 */
[----:B0-----:R-:W-:Y:S02]  /*11cc0*/  SEL R9, R7, RZ, P0 ;  /* 0x000000ff07097207 */ /* 0x001fe40000000000 */
        /* <DEDUP_REMOVED lines=31> */
.L_x_5435:
        /* <DEDUP_REMOVED lines=9> */
.L_x_5528:
[----:B------:R-:W-:Y:S05]  /*11f50*/  BSYNC B2 ;  /* 0x0000000000027941 */ /* 0x000fea0003800000 */
.L_x_5436:
        /* <DEDUP_REMOVED lines=9> */
.L_x_5439:
[----:B------:R-:W-:Y:S05]  /*11ff0*/  BSYNC B2 ;  /* 0x0000000000027941 */ /* 0x000fea0003800000 */
.L_x_5438:
        /* <DEDUP_REMOVED lines=14> */
.L_x_5440:
        /* <DEDUP_REMOVED lines=14> */
.L_x_5529:
[----:B------:R-:W-:Y:S05]  /*121c0*/  BSYNC B2 ;  /* 0x0000000000027941 */ /* 0x000fea0003800000 */
.L_x_5441:
        /* <DEDUP_REMOVED lines=11> */
.L_x_5444:
[----:B------:R-:W-:Y:S05]  /*12280*/  BSYNC B2 ;  /* 0x0000000000027941 */ /* 0x000fea0003800000 */
.L_x_5443:
        /* <DEDUP_REMOVED lines=11> */
.L_x_5445:
        /* <DEDUP_REMOVED lines=16> */
.L_x_5446:
        /* <DEDUP_REMOVED lines=16> */
.L_x_5447:
        /* <DEDUP_REMOVED lines=16> */
.L_x_5448:
        /* <DEDUP_REMOVED lines=11> */
.L_x_5434:
[----:B------:R-:W-:Y:S05]  /*126f0*/  BSYNC B1 ;  /* 0x0000000000017941 */ /* 0x000fea0003800000 */
.L_x_5433:
[C---:B------:R-:W-:Y:S01]  /*12700*/  ISETP.GT.AND P0, PT, R0.reuse, 0x1, PT ;  /* 0x000000010000780c */ /* 0x040fe20003f04270 */
[----:B------:R-:W-:-:S12]  /*12710*/  VIADD R0, R0, 0xfffffffe ;  /* 0xfffffffe00007836 */ /* 0x000fd80000000000 */
[----:B------:R-:W-:Y:S05]  /*12720*/  @P0 BRA `(.L_x_5449) ;  /* 0xffffffe800b80947 */ /* 0x000fea000383ffff */
.L_x_5398:
[----:B------:R-:W-:Y:S05]  /*12730*/  BSYNC B0 ;  /* 0x0000000000007941 */ /* 0x000fea0003800000 */
.L_x_5397:
        /* <DEDUP_REMOVED lines=21> */
[----:B-----5:R-:W1:Y:S01]  /*12890*/  POPC R7, R6 ;  /* 0x0000000600077309 */ /* 0x020e620000000000 */
[----:B--2---:R-:W1:Y:S02]  /*128a0*/  SHFL.IDX PT, R4, R3, R4, 0x1f ;  /* 0x00001f0403047589 */ /* 0x004e6400000e0000 */
[----:B-1----:R-:W-:-:S07]  /*128b0*/  IADD3 R16, R4, UR40, R7 ;  /* 0x0000002804107c10 */ /* 0x002fce000fffe007 */
.L_x_5451:
[----:B------:R-:W-:Y:S05]  /*128c0*/  BSYNC B0 ;  /* 0x0000000000007941 */ /* 0x000fea0003800000 */
.L_x_5450:
[----:B------:R-:W-:-:S05]  /*128d0*/  SEL R0, R0, RZ, P0 ;  /* 0x000000ff00007207 */ /* 0x000fca0000000000 */
[----:B------:R2:W-:Y:S02]  /*128e0*/  STL [R1+0x8], R0 ;  /* 0x0000080001007387 */ /* 0x0005e40000100800 */
.L_x_5363:
[----:B------:R-:W-:Y:S05]  /*128f0*/  BSYNC B7 ;  /* 0x0000000000077941 */ /* 0x000fea0003800000 */
.L_x_5361:
        /* <DEDUP_REMOVED lines=13> */
.L_x_5452:
        /* <DEDUP_REMOVED lines=36> */
.L_x_5539:
[----:B------:R-:W-:Y:S02]  /*12c10*/  ULDC UR4, c[0x0][0xd38] ;  /* 0x00034e0000047ab9 */ /* 0x000fe40000000800 */
[----:B------:R-:W-:-:S04]  /*12c20*/  IMAD.U32 R4, RZ, RZ, UR4 ;  /* 0x00000004ff047e24 */ /* 0x000fc8000f8e00ff */
[----:B--2---:R-:W-:-:S04]  /*12c30*/  IMAD R16, R16, R4, RZ ;  /* 0x0000000410107224 */ /* 0x004fc800078e02ff */
[----:B------:R-:W-:-:S05]  /*12c40*/  IMAD.IADD R5, R5, 0x1, R16 ;  /* 0x0000000105057824 */ /* 0x000fca00078e0210 */
[----:B------:R-:W-:-:S13]  /*12c50*/  ISETP.GT.AND P6, PT, R5, R0, PT ;  /* 0x000000000500720c */ /* 0x000fda0003fc4270 */
[----:B------:R-:W-:Y:S05]  /*12c60*/  @P6 BRA `(.L_x_5455) ;  /* 0x00000000009c6947 */ /* 0x000fea0003800000 */
.L_x_5460:
[----:B-1----:R-:W1:Y:S01]  /*12c70*/  LDC R3, c[0x0][0xd3c] ;  /* 0x00034f00ff037b82 */ /* 0x002e620000000800 */
        /* <DEDUP_REMOVED lines=13> */
.L_x_5458:
[----:B------:R-:W-:Y:S05]  /*12d50*/  BSYNC B0 ;  /* 0x0000000000007941 */ /* 0x000fea0003800000 */
.L_x_5457:
[----:B------:R-:W-:-:S03]  /*12d60*/  UMOV UR4, 0xffffffff ;  /* 0xffffffff00047882 */ /* 0x000fc60000000000 */
[----:B------:R-:W-:Y:S05]  /*12d70*/  BRA.DIV UR4, `(.L_x_5459) ;  /* 0x0000003204007947 */ /* 0x000fea000b800000 */
[----:B-----5:R-:W1:Y:S02]  /*12d80*/  SHFL.UP PT, R14, R2, 0x1, RZ ;  /* 0x04200000020e7989 */ /* 0x020e6400000e00ff */
        /* <DEDUP_REMOVED lines=15> */
.L_x_5547:
[----:B------:R-:W-:Y:S02]  /*12e80*/  ULDC UR4, c[0x0][0xd38] ;  /* 0x00034e0000047ab9 */ /* 0x000fe40000000800 */
[----:B------:R-:W-:-:S04]  /*12e90*/  IMAD.U32 R4, RZ, RZ, UR4 ;  /* 0x00000004ff047e24 */ /* 0x000fc8000f8e00ff */
[----:B--2---:R-:W-:-:S04]  /*12ea0*/  IMAD R16, R16, R4, RZ ;  /* 0x0000000410107224 */ /* 0x004fc800078e02ff */
[----:B------:R-:W-:-:S05]  /*12eb0*/  IMAD.IADD R5, R16, 0x1, R5 ;  /* 0x0000000110057824 */ /* 0x000fca00078e0205 */
[----:B------:R-:W-:-:S13]  /*12ec0*/  ISETP.GT.AND P6, PT, R5, R0, PT ;  /* 0x000000000500720c */ /* 0x000fda0003fc4270 */
[----:B------:R-:W-:Y:S05]  /*12ed0*/  @!P6 BRA `(.L_x_5460) ;  /* 0xfffffffc0064e947 */ /* 0x000fea000383ffff */
.L_x_5455:
[----:B------:R-:W-:Y:S01]  /*12ee0*/  IMAD.IADD R16, R5, 0x1, -R16 ;  /* 0x0000000105107824 */ /* 0x000fe200078e0a10 */
[----:B------:R-:W-:-:S03]  /*12ef0*/  UMOV UR4, 0xffffffff ;  /* 0xffffffff00047882 */ /* 0x000fc60000000000 */
[----:B------:R-:W-:-:S05]  /*12f00*/  IMAD R5, R3, R4, R16 ;  /* 0x0000000403057224 */ /* 0x000fca00078e0210 */
[----:B------:R-:W-:Y:S01]  /*12f10*/  ISETP.GT.AND P6, PT, R5, R0, PT ;  /* 0x000000000500720c */ /* 0x000fe20003fc4270 */
[----:B------:R-:W-:-:S12]  /*12f20*/  BRA.DIV UR4, `(.L_x_5461) ;  /* 0x0000003204687947 */ /* 0x000fd8000b800000 */
[----:B------:R-:W-:-:S04]  /*12f30*/  VOTE.ANY R5, PT, !P6 ;  /* 0x0000000000057806 */ /* 0x000fc800070e0100 */
[----:B------:R-:W2:Y:S02]  /*12f40*/  POPC R6, R5 ;  /* 0x0000000500067309 */ /* 0x000ea40000000000 */
[----:B--2---:R2:W4:Y:S02]  /*12f50*/  SHFL.IDX PT, R17, R2, R6, 0x1f ;  /* 0x00001f0602117589 */ /* 0x00452400000e0000 */
.L_x_5551:
[----:B------:R-:W-:Y:S01]  /*12f60*/  ISETP.NE.AND P0, PT, R5, RZ, PT ;  /* 0x000000ff0500720c */ /* 0x000fe20003f05270 */
[----:B------:R-:W-:-:S12]  /*12f70*/  IMAD.MOV.U32 R5, RZ, RZ, RZ ;  /* 0x000000ffff057224 */ /* 0x000fd800078e00ff */
[----:B------:R-:W-:Y:S05]  /*12f80*/  @!P0 BRA `(.L_x_5462) ;  /* 0x0000000000148947 */ /* 0x000fea0003800000 */
[----:B------:R-:W-:Y:S01]  /*12f90*/  UMOV UR4, 0xffffffff ;  /* 0xffffffff00047882 */ /* 0x000fe20000000000 */
[----:B------:R-:W-:Y:S02]  /*12fa0*/  VIADD R12, R6, 0xffffffff ;  /* 0xffffffff060c7836 */ /* 0x000fe40000000000 */
[----:B------:R-:W-:Y:S05]  /*12fb0*/  BRA.DIV UR4, `(.L_x_5463) ;  /* 0x00000032048c7947 */ /* 0x000fea000b800000 */
[----:B-1----:R1:W0:Y:S02]  /*12fc0*/  SHFL.IDX PT, R3, R3, R12, 0x1f ;  /* 0x00001f0c03037589 */ /* 0x00222400000e0000 */
.L_x_5554:
[----:B0-----:R-:W-:-:S07]  /*12fd0*/  IMAD.MOV.U32 R5, RZ, RZ, R3 ;  /* 0x000000ffff057224 */ /* 0x001fce00078e0003 */
.L_x_5462:
[----:B-12---:R-:W1:Y:S01]  /*12fe0*/  LDC.64 R2, c[0x0][0xd90] ;  /* 0x00036400ff027b82 */ /* 0x006e620000000a00 */
[----:B------:R-:W-:-:S04]  /*12ff0*/  IMAD.IADD R19, R6, 0x1, R19 ;  /* 0x0000000106137824 */ /* 0x000fc800078e0213 */
[----:B-1----:R-:W-:-:S05]  /*13000*/  IMAD.WIDE R2, R19, 0x4, R2 ;  /* 0x0000000413027825 */ /* 0x002fca00078e0202 */
[----:B---3-5:R-:W4:Y:S01]  /*13010*/  LDG.E R7, desc[UR38][R2.64] ;  /* 0x0000002602077981 */ /* 0x028f22000c1e1900 */
[----:B------:R-:W-:-:S04]  /*13020*/  IMAD R16, R5, R4, R16 ;  /* 0x0000000405107224 */ /* 0x000fc800078e0210 */
[----:B------:R-:W-:Y:S02]  /*13030*/  IMAD.IADD R0, R0, 0x1, -R16 ;  /* 0x0000000100007824 */ /* 0x000fe400078e0a10 */
[----:B----4-:R-:W-:-:S05]  /*13040*/  IMAD R6, R17, R7, RZ ;  /* 0x0000000711067224 */ /* 0x010fca00078e02ff */
[----:B0-----:R-:W-:-:S04]  /*13050*/  IABS R8, R6 ;  /* 0x0000000600087213 */ /* 0x001fc80000000000 */
        /* <DEDUP_REMOVED lines=58> */
.L_x_5456:
[----:B------:R-:W-:Y:S01]  /*13400*/  UMOV UR4, URZ ;  /* 0x0000003f00047c82 */ /* 0x000fe20008000000 */
[----:B------:R-:W-:Y:S01]  /*13410*/  UMOV UR5, URZ ;  /* 0x0000003f00057c82 */ /* 0x000fe20008000000 */
[----:B------:R-:W-:Y:S01]  /*13420*/  ULDC UR6, c[0x0][0xd3c] ;  /* 0x00034f0000067ab9 */ /* 0x000fe20000000800 */
[----:B------:R-:W-:Y:S02]  /*13430*/  IMAD.MOV.U32 R16, RZ, RZ, R0 ;  /* 0x000000ffff107224 */ /* 0x000fe400078e0000 */
[----:B------:R-:W-:Y:S02]  /*13440*/  IMAD.U32 R17, RZ, RZ, UR4 ;  /* 0x00000004ff117e24 */ /* 0x000fe4000f8e00ff */
[----:B------:R-:W-:Y:S02]  /*13450*/  IMAD.U32 R18, RZ, RZ, UR5 ;  /* 0x00000005ff127e24 */ /* 0x000fe4000f8e00ff */
[----:B------:R-:W-:-:S07]  /*13460*/  IMAD.U32 R19, RZ, RZ, UR6 ;  /* 0x00000006ff137e24 */ /* 0x000fce000f8e00ff */
.L_x_5464:
[----:B------:R1:W2:Y:S01]  /*13470*/  LDL R3, [R1+0x4] ;  /* 0x0000040001037983 */ /* 0x0002a20000100800 */
[----:B------:R-:W4:Y:S01]  /*13480*/  S2R R0, SR_TID.X ;  /* 0x0000000000007919 */ /* 0x000f220000002100 */
[----:B------:R-:W-:Y:S05]  /*13490*/  WARPSYNC.ALL ;  /* 0x0000000000007948 */ /* 0x000fea0003800000 */
[----:B----4-:R-:W-:Y:S01]  /*134a0*/  LOP3.LUT R0, R0, 0x1f, RZ, 0xc0, !PT ;  /* 0x0000001f00007812 */ /* 0x010fe200078ec0ff */
        /* <DEDUP_REMOVED lines=8> */
.L_x_5453:
[----:B------:R-:W-:Y:S02]  /*13530*/  ULDC UR4, c[0x0][0xd3c] ;  /* 0x00034f0000047ab9 */ /* 0x000fe40000000800 */
[----:B----4-:R-:W-:-:S13]  /*13540*/  ISETP.GE.AND P0, PT, R19, UR4, PT ;  /* 0x0000000413007c0c */ /* 0x010fda000bf06270 */
[----:B------:R-:W-:Y:S05]  /*13550*/  @!P0 BRA `(.L_x_5465) ;  /* 0xffffffa0000c8947 */ /* 0x000fea000383ffff */
[----:B------:R-:W-:Y:S05]  /*13560*/  BSYNC B8 ;  /* 0x0000000000087941 */ /* 0x000fea0003800000 */
.L_x_5357:
[----:B--2---:R-:W2:Y:S01]  /*13570*/  LDL.LU R0, [R1+0x68] ;  /* 0x0000680001007983 */ /* 0x004ea20000300800 */
[----:B------:R-:W-:Y:S01]  /*13580*/  BSSY B0, `(.L_x_5466) ;  /* 0x000000b000007945 */ /* 0x000fe20003800000 */
[----:B------:R-:W4:Y:S01]  /*13590*/  S2R R5, SR_CgaCtaId ;  /* 0x0000000000057919 */ /* 0x000f220000008800 */
[----:B--2---:R-:W-:-:S05]  /*135a0*/  VIADD R0, R0, 0x1 ;  /* 0x0000000100007836 */ /* 0x004fca0000000000 */
        /* <DEDUP_REMOVED lines=8> */
.L_x_5555:
[----:B------:R-:W-:Y:S05]  /*13630*/  BSYNC B0 ;  /* 0x0000000000007941 */ /* 0x000fea0003800000 */
.L_x_5466:
[----:B------:R-:W-:-:S03]  /*13640*/  UMOV UR4, 0xffffffff ;  /* 0xffffffff00047882 */ /* 0x000fc60000000000 */
[----:B------:R-:W-:Y:S05]  /*13650*/  BRA.DIV UR4, `(.L_x_5468) ;  /* 0x0000002e04207947 */ /* 0x000fea000b800000 */
[----:B------:R-:W1:Y:S02]  /*13660*/  S2R R2, SR_TID.X ;  /* 0x0000000000027919 */ /* 0x000e640000002100 */
[----:B-1----:R-:W-:-:S04]  /*13670*/  SHF.R.U32.HI R2, RZ, 0x5, R2 ;  /* 0x00000005ff027819 */ /* 0x002fc80000011602 */
[----:B------:R-:W-:-:S05]  /*13680*/  LOP3.LUT R2, R2, 0x3, RZ, 0xc0, !PT ;  /* 0x0000000302027812 */ /* 0x000fca00078ec0ff */
[----:B------:R1:W2:Y:S02]  /*13690*/  SHFL.IDX PT, R14, R2, RZ, 0x1f ;  /* 0x00001fff020e7589 */ /* 0x0002a400000e0000 */
.L_x_5558:
[----:B--2---:R-:W-:Y:S01]  /*136a0*/  ISETP.NE.AND P0, PT, R14, RZ, PT ;  /* 0x000000ff0e00720c */ /* 0x004fe20003f05270 */
[----:B------:R-:W-:-:S12]  /*136b0*/  BSSY B0, `(.L_x_5469) ;  /* 0x0000029000007945 */ /* 0x000fd80003800000 */
[----:B------:R-:W-:Y:S05]  /*136c0*/  @P0 BRA `(.L_x_5470) ;  /* 0x00000000009c0947 */ /* 0x000fea0003800000 */
[----:B------:R-:W-:-:S03]  /*136d0*/  UMOV UR4, 0xffffffff ;  /* 0xffffffff00047882 */ /* 0x000fc60000000000 */
[----:B------:R-:W-:Y:S05]  /*136e0*/  BRA.DIV UR4, `(.L_x_5471) ;  /* 0x0000002e04307947 */ /* 0x000fea000b800000 */
[----:B------:R-:W-:-:S13]  /*136f0*/  ELECT P6, URZ, PT ;  /* 0x00000000003f782f */ /* 0x000fda00038c0000 */
.L_x_5561:
        /* <DEDUP_REMOVED lines=8> */
.L_x_5472:
[----:B0-----:R-:W2:Y:S04]  /*13780*/  LDL R3, [R1+0x8] ;  /* 0x0000080001037983 */ /* 0x001ea80000100800 */
[----:B---3-5:R-:W3:Y:S01]  /*13790*/  LDL.LU R7, [R1+0x18] ;  /* 0x0000180001077983 */ /* 0x028ee20000300800 */
        /* <DEDUP_REMOVED lines=12> */
.L_x_5562:
[----:B------:R-:W1:Y:S02]  /*13860*/  SYNCS.PHASECHK.TRANS64.TRYWAIT P0, [R7+URZ], R2 ;  /* 0x00000002070075a7 */ /* 0x000e64000800017f */
[----:B-1----:R-:W-:Y:S05]  /*13870*/  @!P0 BRA `(.L_x_5474) ;  /* 0x0000002c00008947 */ /* 0x002fea0003800000 */
.L_x_5563:
[----:B------:R-:W-:Y:S05]  /*13880*/  @!P2 BRA `(.L_x_5475) ;  /* 0x000000000004a947 */ /* 0x000fea0003800000 */
[----:B------:R-:W-:Y:S01]  /*13890*/  BPT.TRAP 0x1 ;  /* 0x000000040000795c */ /* 0x000fe20000300000 */
.L_x_5475:
[----:B------:R-:W2:Y:S01]  /*138a0*/  LDL.LU R4, [R1+0x8] ;  /* 0x0000080001047983 */ /* 0x000ea20000300800 */
[----:B------:R-:W-:-:S04]  /*138b0*/  VIADD R0, R0, 0x32460 ;  /* 0x0003246000007836 */ /* 0x000fc80000000000 */
[----:B--2---:R-:W-:-:S04]  /*138c0*/  IMAD R4, R4, 0x8, R0 ;  /* 0x0000000804047824 */ /* 0x004fc800078e0200 */
[----:B------:R-:W2:Y:S02]  /*138d0*/  SYNCS.PHASECHK.TRANS64.TRYWAIT P0, [R4+URZ], R5 ;  /* 0x00000005040075a7 */ /* 0x000ea4000800017f */
[----:B--2---:R-:W-:Y:S05]  /*138e0*/  @!P0 BRA `(.L_x_5476) ;  /* 0x0000002800f88947 */ /* 0x004fea0003800000 */
.L_x_5564:
[----:B------:R-:W-:-:S07]  /*138f0*/  IMAD R3, R3, 0x8, R0 ;  /* 0x0000000803037824 */ /* 0x000fce00078e0200 */
.L_x_5477:
[----:B---3--:R3:W4:Y:S02]  /*13900*/  SYNCS.PHASECHK.TRANS64.TRYWAIT P0, [R3+URZ], R2 ;  /* 0x00000002030075a7 */ /* 0x008724000800017f */
[----:B----4-:R-:W-:Y:S05]  /*13910*/  @!P0 NANOSLEEP.SYNCS 0x989680 ;  /* 0x009896800000895d */ /* 0x010fea0003900000 */
[----:B------:R-:W4:Y:S02]  /*13920*/  @!P0 SYNCS.PHASECHK.TRANS64 P0, [R3+URZ], R2 ;  /* 0x00000002030085a7 */ /* 0x000f24000800007f */
[----:B----4-:R-:W-:Y:S05]  /*13930*/  @!P0 BRA `(.L_x_5477) ;  /* 0xfffffffc00f08947 */ /* 0x010fea000383ffff */
.L_x_5470:
[----:B------:R-:W-:Y:S05]  /*13940*/  BSYNC B0 ;  /* 0x0000000000007941 */ /* 0x000fea0003800000 */
.L_x_5469:
[----:B------:R-:W-:Y:S05]  /*13950*/  EXIT ;  /* 0x000000000000794d */ /* 0x000fea0003800000 */
.L_x_5298:
[----:B0-----:R0:W1:Y:S02]  /*13960*/  SYNCS.PHASECHK.TRANS64.TRYWAIT P0, [R5+URZ+0x32400], R2 ;  /* 0x03240002050075a7 */ /* 0x001064000800017f */
[----:B-1----:R-:W-:Y:S05]  /*13970*/  @!P0 NANOSLEEP.SYNCS 0x989680 ;  /* 0x009896800000895d */ /* 0x002fea0003900000 */
[----:B------:R-:W1:Y:S02]  /*13980*/  @!P0 SYNCS.PHASECHK.TRANS64 P0, [R5+URZ+0x32400], R2 ;  /* 0x03240002050085a7 */ /* 0x000e64000800007f */
[----:B-1----:R-:W-:Y:S05]  /*13990*/  @!P0 BRA `(.L_x_5298) ;  /* 0xfffffffc00f08947 */ /* 0x002fea000383ffff */
[----:B------:R-:W-:Y:S05]  /*139a0*/  BRA `(.L_x_5478) ;  /* 0xfffffee000b07947 */ /* 0x000fea000383ffff */
.L_x_5302:
[----:B--2---:R2:W3:Y:S02]  /*139b0*/  SYNCS.PHASECHK.TRANS64.TRYWAIT P1, [R0+URZ+0x32430], R3 ;  /* 0x03243003000075a7 */ /* 0x0044e4000802017f */
[----:B---3--:R-:W-:Y:S05]  /*139c0*/  @!P1 NANOSLEEP.SYNCS 0x989680 ;  /* 0x009896800000995d */ /* 0x008fea0003900000 */
[----:B------:R-:W3:Y:S02]  /*139d0*/  @!P1 SYNCS.PHASECHK.TRANS64 P1, [R0+URZ+0x32430], R3 ;  /* 0x03243003000095a7 */ /* 0x000ee4000802007f */
[----:B---3--:R-:W-:Y:S05]  /*139e0*/  @!P1 BRA `(.L_x_5302) ;  /* 0xfffffffc00f09947 */ /* 0x008fea000383ffff */
[----:B------:R-:W-:Y:S05]  /*139f0*/  BRA `(.L_x_5301) ;  /* 0xfffffee000e07947 */ /* 0x000fea000383ffff */
.L_x_5303:
[----:B---3--:R3:W4:Y:S02]  /*13a00*/  SYNCS.PHASECHK.TRANS64.TRYWAIT P1, [R5+URZ+0x32410], R2 ;  /* 0x03241002050075a7 */ /* 0x008724000802017f */
[----:B----4-:R-:W-:Y:S05]  /*13a10*/  @!P1 NANOSLEEP.SYNCS 0x989680 ;  /* 0x009896800000995d */ /* 0x010fea0003900000 */
[----:B------:R-:W4:Y:S02]  /*13a20*/  @!P1 SYNCS.PHASECHK.TRANS64 P1, [R5+URZ+0x32410], R2 ;  /* 0x03241002050095a7 */ /* 0x000f24000802007f */
[----:B----4-:R-:W-:Y:S05]  /*13a30*/  @!P1 BRA `(.L_x_5303) ;  /* 0xfffffffc00f09947 */ /* 0x010fea000383ffff */
[----:B------:R-:W-:Y:S05]  /*13a40*/  BRA `(.L_x_5479) ;  /* 0xfffffee4008c7947 */ /* 0x000fea000383ffff */
.L_x_5307:
[----:B------:R0:W0:Y:S02]  /*13a50*/  SYNCS.PHASECHK.TRANS64.TRYWAIT P1, [R0+URZ+0x32450], R3 ;  /* 0x03245003000075a7 */ /* 0x000024000802017f */
[----:B0-----:R-:W-:Y:S05]  /*13a60*/  @!P1 NANOSLEEP.SYNCS 0x989680 ;  /* 0x009896800000995d */ /* 0x001fea0003900000 */
[----:B------:R-:W0:Y:S02]  /*13a70*/  @!P1 SYNCS.PHASECHK.TRANS64 P1, [R0+URZ+0x32450], R3 ;  /* 0x03245003000095a7 */ /* 0x000e24000802007f */
[----:B0-----:R-:W-:Y:S05]  /*13a80*/  @!P1 BRA `(.L_x_5307) ;  /* 0xfffffffc00f09947 */ /* 0x001fea000383ffff */
[----:B------:R-:W-:Y:S05]  /*13a90*/  BRA `(.L_x_5306) ;  /* 0xfffffee400987947 */ /* 0x000fea000383ffff */
.L_x_5312:
[----:B-1----:R-:W-:-:S04]  /*13aa0*/  IMAD.U32 R20, RZ, RZ, UR4 ;  /* 0x00000004ff147e24 */ /* 0x002fc8000f8e00ff */
[----:B------:R1:W2:Y:S03]  /*13ab0*/  SYNCS.PHASECHK.TRANS64.TRYWAIT P3, [R20+URZ+0x32430], R13 ;  /* 0x0324300d140075a7 */ /* 0x0002a6000806017f */
[----:B--2---:R-:W-:Y:S05]  /*13ac0*/  @!P3 NANOSLEEP.SYNCS 0x989680 ;  /* 0x009896800000b95d */ /* 0x004fea0003900000 */
[----:B------:R-:W2:Y:S02]  /*13ad0*/  @!P3 SYNCS.PHASECHK.TRANS64 P3, [R20+URZ+0x32430], R13 ;  /* 0x0324300d1400b5a7 */ /* 0x000ea4000806007f */
[----:B--2---:R-:W-:Y:S05]  /*13ae0*/  @!P3 BRA `(.L_x_5312) ;  /* 0xfffffffc00ecb947 */ /* 0x004fea000383ffff */
[----:B------:R-:W-:Y:S05]  /*13af0*/  BRA `(.L_x_5311) ;  /* 0xffffff0800247947 */ /* 0x000fea000383ffff */
.L_x_5316:
[----:B-1----:R-:W-:-:S04]  /*13b00*/  IMAD.U32 R20, RZ, RZ, UR4 ;  /* 0x00000004ff147e24 */ /* 0x002fc8000f8e00ff */
[----:B------:R1:W3:Y:S03]  /*13b10*/  SYNCS.PHASECHK.TRANS64.TRYWAIT P3, [R20+URZ+0x32450], R13 ;  /* 0x0324500d140075a7 */ /* 0x0002e6000806017f */
[----:B---3--:R-:W-:Y:S05]  /*13b20*/  @!P3 NANOSLEEP.SYNCS 0x989680 ;  /* 0x009896800000b95d */ /* 0x008fea0003900000 */
[----:B------:R-:W3:Y:S02]  /*13b30*/  @!P3 SYNCS.PHASECHK.TRANS64 P3, [R20+URZ+0x32450], R13 ;  /* 0x0324500d1400b5a7 */ /* 0x000ee4000806007f */
[----:B---3--:R-:W-:Y:S05]  /*13b40*/  @!P3 BRA `(.L_x_5316) ;  /* 0xfffffffc00ecb947 */ /* 0x008fea000383ffff */
[----:B------:R-:W-:Y:S05]  /*13b50*/  BRA `(.L_x_5315) ;  /* 0xffffff0800a07947 */ /* 0x000fea000383ffff */
.L_x_5322:
[----:B--2---:R-:W-:-:S04]  /*13b60*/  IMAD.U32 R20, RZ, RZ, UR4 ;  /* 0x00000004ff147e24 */ /* 0x004fc8000f8e00ff */
[----:B------:R2:W3:Y:S03]  /*13b70*/  SYNCS.PHASECHK.TRANS64.TRYWAIT P1, [R20+URZ+0x32430], R13 ;  /* 0x0324300d140075a7 */ /* 0x0004e6000802017f */
[----:B---3--:R-:W-:Y:S05]  /*13b80*/  @!P1 NANOSLEEP.SYNCS 0x989680 ;  /* 0x009896800000995d */ /* 0x008fea0003900000 */
[----:B------:R-:W3:Y:S02]  /*13b90*/  @!P1 SYNCS.PHASECHK.TRANS64 P1, [R20+URZ+0x32430], R13 ;  /* 0x0324300d140095a7 */ /* 0x000ee4000802007f */
[----:B---3--:R-:W-:Y:S05]  /*13ba0*/  @!P1 BRA `(.L_x_5322) ;  /* 0xfffffffc00ec9947 */ /* 0x008fea000383ffff */
[----:B------:R-:W-:Y:S05]  /*13bb0*/  BRA `(.L_x_5321) ;  /* 0xffffff3000847947 */ /* 0x000fea000383ffff */
.L_x_5326:
[----:B--2---:R-:W-:-:S04]  /*13bc0*/  IMAD.U32 R20, RZ, RZ, UR4 ;  /* 0x00000004ff147e24 */ /* 0x004fc8000f8e00ff */
[----:B------:R2:W4:Y:S03]  /*13bd0*/  SYNCS.PHASECHK.TRANS64.TRYWAIT P1, [R20+URZ+0x32450], R13 ;  /* 0x0324500d140075a7 */ /* 0x000526000802017f */
[----:B----4-:R-:W-:Y:S05]  /*13be0*/  @!P1 NANOSLEEP.SYNCS 0x989680 ;  /* 0x009896800000995d */ /* 0x010fea0003900000 */
[----:B------:R-:W4:Y:S02]  /*13bf0*/  @!P1 SYNCS.PHASECHK.TRANS64 P1, [R20+URZ+0x32450], R13 ;  /* 0x0324500d140095a7 */ /* 0x000f24000802007f */
[----:B----4-:R-:W-:Y:S05]  /*13c00*/  @!P1 BRA `(.L_x_5326) ;  /* 0xfffffffc00ec9947 */ /* 0x010fea000383ffff */
[----:B------:R-:W-:Y:S05]  /*13c10*/  BRA `(.L_x_5325) ;  /* 0xffffff3400007947 */ /* 0x000fea000383ffff */
.L_x_5369:
        /* <DEDUP_REMOVED lines=8> */
[----:B-1----:R-:W-:Y:S05]  /*13ca0*/  WARPSYNC.COLLECTIVE R15, `(.L_x_5481) ;  /* 0x000000000f087348 */ /* 0x002fea0003c00000 */
[----:B------:R0:W2:Y:S02]  /*13cb0*/  SHFL.IDX P6, R14, R13, R12, R11 ;  /* 0x0000000c0d0e7389 */ /* 0x0000a400000c000b */
[----:B012---:R-:W-:Y:S01]  /*13cc0*/  ENDCOLLECTIVE ;  /* 0x000000000000791b */ /* 0x007fe20003800000 */
.L_x_5481:
[----:B------:R-:W-:Y:S05]  /*13cd0*/  BSYNC B0 ;  /* 0x0000000000007941 */ /* 0x000fea0003800000 */
.L_x_5480:
[----:B------:R-:W-:Y:S05]  /*13ce0*/  BRA `(.L_x_5482) ;  /* 0xffffffa4003c7947 */ /* 0x000fea000383ffff */
.L_x_5371:
[----:B------:R-:W-:Y:S01]  /*13cf0*/  BSSY B0, `(.L_x_5483) ;  /* 0x0000006000007945 */ /* 0x000fe20003800000 */
[----:B------:R-:W-:-:S07]  /*13d00*/  IMAD.MOV.U32 R15, RZ, RZ, -0x1 ;  /* 0xffffffffff0f7424 */ /* 0x000fce00078e00ff */
[----:B01----:R-:W-:Y:S05]  /*13d10*/  WARPSYNC.COLLECTIVE R15, `(.L_x_5484) ;  /* 0x000000000f0c7348 */ /* 0x003fea0003c00000 */
[----:B------:R-:W-:Y:S02]  /*13d20*/  ELECT P6, UR62, PT ;  /* 0x00000000003e782f */ /* 0x000fe400038c0000 */
[----:B------:R-:W-:Y:S01]  /*13d30*/  MOV R14, UR62 ;  /* 0x0000003e000e7c02 */ /* 0x000fe20008000f00 */
[----:B01----:R-:W-:Y:S10]  /*13d40*/  ENDCOLLECTIVE ;  /* 0x000000000000791b */ /* 0x003ff40003800000 */
.L_x_5484:
[----:B------:R-:W-:Y:S05]  /*13d50*/  BSYNC B0 ;  /* 0x0000000000007941 */ /* 0x000fea0003800000 */
.L_x_5483:
[----:B------:R-:W-:Y:S05]  /*13d60*/  BRA `(.L_x_5485) ;  /* 0xffffffa4004c7947 */ /* 0x000fea000383ffff */
.L_x_5373:
[----:B0-----:R0:W2:Y:S02]  /*13d70*/  SYNCS.PHASECHK.TRANS64.TRYWAIT P0, [R0+URZ+0x32440], R2 ;  /* 0x03244002000075a7 */ /* 0x0010a4000800017f */
[----:B--2---:R-:W-:Y:S05]  /*13d80*/  @!P0 NANOSLEEP.SYNCS 0x989680 ;  /* 0x009896800000895d */ /* 0x004fea0003900000 */
[----:B------:R-:W2:Y:S02]  /*13d90*/  @!P0 SYNCS.PHASECHK.TRANS64 P0, [R0+URZ+0x32440], R2 ;  /* 0x03244002000085a7 */ /* 0x000ea4000800007f */
[----:B--2---:R-:W-:Y:S05]  /*13da0*/  @!P0 BRA `(.L_x_5373) ;  /* 0xfffffffc00f08947 */ /* 0x004fea000383ffff */
[----:B------:R-:W-:Y:S05]  /*13db0*/  BRA `(.L_x_5486) ;  /* 0xffffffa400b87947 */ /* 0x000fea000383ffff */
.L_x_5377:
[----:B------:R0:W5:Y:S01]  /*13dc0*/  LDL R2, [R1+0x34] ;  /* 0x0000340001027983 */ /* 0x0001620000100800 */
[----:B------:R-:W-:Y:S02]  /*13dd0*/  IMAD.MOV.U32 R13, RZ, RZ, R0 ;  /* 0x000000ffff0d7224 */ /* 0x000fe400078e0000 */
[----:B------:R-:W-:Y:S02]  /*13de0*/  IMAD.MOV.U32 R12, RZ, RZ, RZ ;  /* 0x000000ffff0c7224 */ /* 0x000fe400078e00ff */
[----:B------:R-:W-:Y:S02]  /*13df0*/  IMAD.MOV.U32 R11, RZ, RZ, 0x181f ;  /* 0x0000181fff0b7424 */ /* 0x000fe400078e00ff */
[----:B------:R-:W-:Y:S02]  /*13e00*/  IMAD.MOV.U32 R15, RZ, RZ, -0x1 ;  /* 0xffffffffff0f7424 */ /* 0x000fe400078e00ff */
[----:B0-----:R-:W-:-:S07]  /*13e10*/  IMAD R17, R17, 0x80, R8 ;  /* 0x0000008011117824 */ /* 0x001fce00078e0208 */
[----:B-----5:R-:W-:Y:S05]  /*13e20*/  WARPSYNC.COLLECTIVE R15, `(.L_x_5487) ;  /* 0x000000000f087348 */ /* 0x020fea0003c00000 */
[----:B------:R0:W1:Y:S02]  /*13e30*/  SHFL.IDX P6, R14, R13, R12, R11 ;  /* 0x0000000c0d0e7389 */ /* 0x00006400000c000b */
[----:B01---5:R-:W-:Y:S01]  /*13e40*/  ENDCOLLECTIVE ;  /* 0x000000000000791b */ /* 0x023fe20003800000 */
.L_x_5487:
[----:B------:R-:W-:-:S05]  /*13e50*/  VIADD R8, R17, 0x10 ;  /* 0x0000001011087836 */ /* 0x000fca0000000000 */
[----:B------:R0:W-:Y:S01]  /*13e60*/  STL [R1+0x3c], R8 ;  /* 0x00003c0801007387 */ /* 0x0001e20000100800 */
[----:B------:R-:W-:Y:S02]  /*13e70*/  IMAD.MOV.U32 R13, RZ, RZ, R3 ;  /* 0x000000ffff0d7224 */ /* 0x000fe400078e0003 */
[----:B------:R-:W-:-:S07]  /*13e80*/  IMAD.MOV.U32 R4, RZ, RZ, R14 ;  /* 0x000000ffff047224 */ /* 0x000fce00078e000e */
[----:B0-----:R-:W-:Y:S05]  /*13e90*/  WARPSYNC.COLLECTIVE R15, `(.L_x_5488) ;  /* 0x000000000f087348 */ /* 0x001fea0003c00000 */
[----:B------:R1:W2:Y:S02]  /*13ea0*/  SHFL.IDX P6, R14, R13, R12, R11 ;  /* 0x0000000c0d0e7389 */ /* 0x0002a400000c000b */
[----:B012---:R-:W-:Y:S01]  /*13eb0*/  ENDCOLLECTIVE ;  /* 0x000000000000791b */ /* 0x007fe20003800000 */
.L_x_5488:
[----:B------:R-:W-:Y:S02]  /*13ec0*/  IMAD.MOV.U32 R13, RZ, RZ, R0 ;  /* 0x000000ffff0d7224 */ /* 0x000fe400078e0000 */
[----:B------:R-:W-:Y:S02]  /*13ed0*/  IMAD.MOV.U32 R12, RZ, RZ, 0x1 ;  /* 0x00000001ff0c7424 */ /* 0x000fe400078e00ff */
[----:B------:R-:W-:-:S07]  /*13ee0*/  IMAD.MOV.U32 R5, RZ, RZ, R14 ;  /* 0x000000ffff057224 */ /* 0x000fce00078e000e */
[----:B------:R-:W-:Y:S05]  /*13ef0*/  WARPSYNC.COLLECTIVE R15, `(.L_x_5489) ;  /* 0x000000000f087348 */ /* 0x000fea0003c00000 */
[----:B------:R0:W1:Y:S02]  /*13f00*/  SHFL.IDX P6, R14, R13, R12, R11 ;  /* 0x0000000c0d0e7389 */ /* 0x00006400000c000b */
[----:B01----:R-:W-:Y:S01]  /*13f10*/  ENDCOLLECTIVE ;  /* 0x000000000000791b */ /* 0x003fe20003800000 */
.L_x_5489:
[----:B------:R-:W-:Y:S02]  /*13f20*/  IMAD.MOV.U32 R13, RZ, RZ, R3 ;  /* 0x000000ffff0d7224 */ /* 0x000fe400078e0003 */
[----:B------:R-:W-:Y:S02]  /*13f30*/  IMAD R2, R2, R7, RZ ;  /* 0x0000000702027224 */ /* 0x000fe400078e02ff */
[----:B------:R-:W-:-:S07]  /*13f40*/  IMAD.MOV.U32 R7, RZ, RZ, R14 ;  /* 0x000000ffff077224 */ /* 0x000fce00078e000e */
[----:B------:R-:W-:Y:S05]  /*13f50*/  WARPSYNC.COLLECTIVE R15, `(.L_x_5490) ;  /* 0x000000000f087348 */ /* 0x000fea0003c00000 */
[----:B------:R0:W1:Y:S02]  /*13f60*/  SHFL.IDX P6, R14, R13, R12, R11 ;  /* 0x0000000c0d0e7389 */ /* 0x00006400000c000b */
[----:B01----:R-:W-:Y:S01]  /*13f70*/  ENDCOLLECTIVE ;  /* 0x000000000000791b */ /* 0x003fe20003800000 */
.L_x_5490:
        /* <DEDUP_REMOVED lines=13> */
.L_x_5491:
        /* <DEDUP_REMOVED lines=12> */
.L_x_5492:
        /* <DEDUP_REMOVED lines=17> */
.L_x_5493:
        /* <DEDUP_REMOVED lines=10> */
.L_x_5494:
        /* <DEDUP_REMOVED lines=13> */
.L_x_5495:
        /* <DEDUP_REMOVED lines=10> */
.L_x_5496:
        /* <DEDUP_REMOVED lines=13> */
.L_x_5497:
        /* <DEDUP_REMOVED lines=10> */
.L_x_5498:
        /* <DEDUP_REMOVED lines=13> */
.L_x_5499:
        /* <DEDUP_REMOVED lines=10> */
.L_x_5500:
        /* <DEDUP_REMOVED lines=11> */
.L_x_5501:
        /* <DEDUP_REMOVED lines=10> */
.L_x_5502:
[----:B------:R-:W-:Y:S01]  /*14860*/  @!PT LDS RZ, [RZ] ;  /* 0x00000000fffff984 */ /* 0x000fe20000000800 */
[----:B------:R-:W-:Y:S01]  /*14870*/  @!PT LDS RZ, [RZ] ;  /* 0x00000000fffff984 */ /* 0x000fe20000000800 */
[----:B------:R-:W-:Y:S01]  /*14880*/  @!PT LDS RZ, [RZ] ;  /* 0x00000000fffff984 */ /* 0x000fe20000000800 */
[----:B------:R1:W-:Y:S01]  /*14890*/  @!P1 LDGSTS.E.BYPASS.LTC128B.128 [R9+0x1b400], desc[UR38][R4.64], !P0 ;  /* 0x1b40000004099fae */ /* 0x0003e2000c101d66 */
[----:B------:R-:W-:Y:S01]  /*148a0*/  IMAD.MOV.U32 R3, RZ, RZ, R14 ;  /* 0x000000ffff037224 */ /* 0x000fe200078e000e */
[----:B------:R-:W-:Y:S06]  /*148b0*/  BRA `(.L_x_5503) ;  /* 0xffffffa800607947 */ /* 0x000fec000383ffff */
.L_x_5381:
        /* <DEDUP_REMOVED lines=35> */
.L_x_5505:
[----:B------:R-:W-:Y:S05]  /*14af0*/  BSYNC B0 ;  /* 0x0000000000007941 */ /* 0x000fea0003800000 */
.L_x_5504:
        /* <DEDUP_REMOVED lines=12> */
.L_x_5506:
        /* <DEDUP_REMOVED lines=14> */
.L_x_5507:
[----:B------:R-:W-:-:S04]  /*14ca0*/  @!P5 LOP3.LUT R2, R3, R2, RZ, 0x3c, !PT ;  /* 0x000000020302d212 */ /* 0x000fc800078e3cff */
[----:B------:R-:W-:Y:S01]  /*14cb0*/  @!P5 LOP3.LUT R3, R3, R2, RZ, 0x3c, !PT ;  /* 0x000000020303d212 */ /* 0x000fe200078e3cff */
[----:B------:R-:W-:Y:S02]  /*14cc0*/  IMAD.MOV.U32 R13, RZ, RZ, R4 ;  /* 0x000000ffff0d7224 */ /* 0x000fe400078e0004 */
[----:B------:R-:W-:-:S07]  /*14cd0*/  IMAD.MOV.U32 R6, RZ, RZ, R14 ;  /* 0x000000ffff067224 */ /* 0x000fce00078e000e */
[----:B------:R-:W-:Y:S05]  /*14ce0*/  WARPSYNC.COLLECTIVE R15, `(.L_x_5508) ;  /* 0x000000000f087348 */ /* 0x000fea0003c00000 */
[----:B------:R0:W1:Y:S02]  /*14cf0*/  SHFL.IDX P6, R14, R13, R12, R11 ;  /* 0x0000000c0d0e7389 */ /* 0x00006400000c000b */
[----:B01----:R-:W-:Y:S01]  /*14d00*/  ENDCOLLECTIVE ;  /* 0x000000000000791b */ /* 0x003fe20003800000 */
.L_x_5508:
        /* <DEDUP_REMOVED lines=17> */
.L_x_5509:
        /* <DEDUP_REMOVED lines=12> */
.L_x_5510:
        /* <DEDUP_REMOVED lines=12> */
.L_x_5511:
        /* <DEDUP_REMOVED lines=12> */
.L_x_5512:
        /* <DEDUP_REMOVED lines=12> */
.L_x_5513:
        /* <DEDUP_REMOVED lines=12> */
.L_x_5514:
        /* <DEDUP_REMOVED lines=12> */
.L_x_5515:
        /* <DEDUP_REMOVED lines=11> */
.L_x_5516:
        /* <DEDUP_REMOVED lines=16> */
.L_x_5517:
[----:B------:R-:W-:Y:S02]  /*15450*/  IMAD.MOV.U32 R13, RZ, RZ, R4 ;  /* 0x000000ffff0d7224 */ /* 0x000fe400078e0004 */
[----:B------:R-:W-:-:S07]  /*15460*/  IMAD.MOV.U32 R6, RZ, RZ, R14 ;  /* 0x000000ffff067224 */ /* 0x000fce00078e000e */
[----:B------:R-:W-:Y:S05]  /*15470*/  WARPSYNC.COLLECTIVE R15, `(.L_x_5518) ;  /* 0x000000000f087348 */ /* 0x000fea0003c00000 */
[----:B------:R0:W1:Y:S02]  /*15480*/  SHFL.IDX P6, R14, R13, R12, R11 ;  /* 0x0000000c0d0e7389 */ /* 0x00006400000c000b */
[----:B01----:R-:W-:Y:S01]  /*15490*/  ENDCOLLECTIVE ;  /* 0x000000000000791b */ /* 0x003fe20003800000 */
.L_x_5518:
[----:B------:R-:W-:Y:S02]  /*154a0*/  IMAD.MOV.U32 R13, RZ, RZ, R0 ;  /* 0x000000ffff0d7224 */ /* 0x000fe400078e0000 */
[----:B------:R-:W-:Y:S02]  /*154b0*/  IMAD.MOV.U32 R12, RZ, RZ, 0x7 ;  /* 0x00000007ff0c7424 */ /* 0x000fe400078e00ff */
[----:B------:R-:W-:-:S07]  /*154c0*/  IMAD.MOV.U32 R2, RZ, RZ, R14 ;  /* 0x000000ffff027224 */ /* 0x000fce00078e000e */
[----:B------:R-:W-:Y:S05]  /*154d0*/  WARPSYNC.COLLECTIVE R15, `(.L_x_5519) ;  /* 0x000000000f087348 */ /* 0x000fea0003c00000 */
[----:B------:R0:W1:Y:S02]  /*154e0*/  SHFL.IDX P6, R14, R13, R12, R11 ;  /* 0x0000000c0d0e7389 */ /* 0x00006400000c000b */
[----:B01----:R-:W-:Y:S01]  /*154f0*/  ENDCOLLECTIVE ;  /* 0x000000000000791b */ /* 0x003fe20003800000 */
.L_x_5519:
        /* <DEDUP_REMOVED lines=14> */
.L_x_5520:
[----:B------:R-:W-:Y:S01]  /*155e0*/  IMAD.MOV.U32 R2, RZ, RZ, R14 ;  /* 0x000000ffff027224 */ /* 0x000fe200078e000e */
[----:B------:R-:W-:Y:S06]  /*155f0*/  BRA `(.L_x_5521) ;  /* 0xffffffa400f47947 */ /* 0x000fec000383ffff */
.L_x_5386:
[----:B0-----:R-:W4:Y:S02]  /*15600*/  LDL R2, [R1+0x4] ;  /* 0x0000040001027983 */ /* 0x001f240000100800 */
[----:B----4-:R0:W1:Y:S02]  /*15610*/  SYNCS.PHASECHK.TRANS64.TRYWAIT P0, [R2+URZ+0x32420], R0 ;  /* 0x03242000020075a7 */ /* 0x010064000800017f */
[----:B-1----:R-:W-:Y:S05]  /*15620*/  @!P0 NANOSLEEP.SYNCS 0x989680 ;  /* 0x009896800000895d */ /* 0x002fea0003900000 */
[----:B------:R-:W1:Y:S02]  /*15630*/  @!P0 SYNCS.PHASECHK.TRANS64 P0, [R2+URZ+0x32420], R0 ;  /* 0x03242000020085a7 */ /* 0x000e64000800007f */
[----:B-1----:R-:W-:Y:S05]  /*15640*/  @!P0 BRA `(.L_x_5386) ;  /* 0xfffffffc00ec8947 */ /* 0x002fea000383ffff */
[----:B------:R-:W-:Y:S05]  /*15650*/  BRA `(.L_x_5522) ;  /* 0xffffffa800707947 */ /* 0x000fea000383ffff */
.L_x_5390:
[----:B0-----:R0:W1:Y:S02]  /*15660*/  SYNCS.PHASECHK.TRANS64.TRYWAIT P0, [R2+URZ+0x32460], R0 ;  /* 0x03246000020075a7 */ /* 0x001064000800017f */
[----:B-1----:R-:W-:Y:S05]  /*15670*/  @!P0 NANOSLEEP.SYNCS 0x989680 ;  /* 0x009896800000895d */ /* 0x002fea0003900000 */
[----:B------:R-:W1:Y:S02]  /*15680*/  @!P0 SYNCS.PHASECHK.TRANS64 P0, [R2+URZ+0x32460], R0 ;  /* 0x03246000020085a7 */ /* 0x000e64000800007f */
[----:B-1----:R-:W-:Y:S05]  /*15690*/  @!P0 BRA `(.L_x_5390) ;  /* 0xfffffffc00f08947 */ /* 0x002fea000383ffff */
[----:B------:R-:W-:Y:S05]  /*156a0*/  BRA `(.L_x_5523) ;  /* 0xffffffa800a07947 */ /* 0x000fea000383ffff */
.L_x_5405:
[----:B-1----:R1:W2:Y:S02]  /*156b0*/  SYNCS.PHASECHK.TRANS64.TRYWAIT P0, [R3+URZ+0x32440], R2 ;  /* 0x03244002030075a7 */ /* 0x0022a4000800017f */
[----:B--2---:R-:W-:Y:S05]  /*156c0*/  @!P0 NANOSLEEP.SYNCS 0x989680 ;  /* 0x009896800000895d */ /* 0x004fea0003900000 */
[----:B------:R-:W2:Y:S02]  /*156d0*/  @!P0 SYNCS.PHASECHK.TRANS64 P0, [R3+URZ+0x32440], R2 ;  /* 0x03244002030085a7 */ /* 0x000ea4000800007f */
[----:B--2---:R-:W-:Y:S05]  /*156e0*/  @!P0 BRA `(.L_x_5405) ;  /* 0xfffffffc00f08947 */ /* 0x004fea000383ffff */
[----:B------:R-:W-:Y:S05]  /*156f0*/  BRA `(.L_x_5524) ;  /* 0xffffffb000c47947 */ /* 0x000fea000383ffff */
.L_x_5410:
[----:B0-----:R0:W2:Y:S02]  /*15700*/  SYNCS.PHASECHK.TRANS64.TRYWAIT P0, [R3+URZ+0x32460], R2 ;  /* 0x03246002030075a7 */ /* 0x0010a4000800017f */
[----:B--2---:R-:W-:Y:S05]  /*15710*/  @!P0 NANOSLEEP.SYNCS 0x989680 ;  /* 0x009896800000895d */ /* 0x004fea0003900000 */
[----:B------:R-:W2:Y:S02]  /*15720*/  @!P0 SYNCS.PHASECHK.TRANS64 P0, [R3+URZ+0x32460], R2 ;  /* 0x03246002030085a7 */ /* 0x000ea4000800007f */
[----:B--2---:R-:W-:Y:S05]  /*15730*/  @!P0 BRA `(.L_x_5410) ;  /* 0xfffffffc00f08947 */ /* 0x004fea000383ffff */
[----:B------:R-:W-:Y:S05]  /*15740*/  BRA `(.L_x_5525) ;  /* 0xffffffb4004c7947 */ /* 0x000fea000383ffff */
.L_x_5421:
[----:B0-----:R0:W1:Y:S02]  /*15750*/  SYNCS.PHASECHK.TRANS64.TRYWAIT P0, [R4+URZ+0x32440], R2 ;  /* 0x03244002040075a7 */ /* 0x001064000800017f */
[----:B-1----:R-:W-:Y:S05]  /*15760*/  @!P0 NANOSLEEP.SYNCS 0x989680 ;  /* 0x009896800000895d */ /* 0x002fea0003900000 */
[----:B------:R-:W1:Y:S02]  /*15770*/  @!P0 SYNCS.PHASECHK.TRANS64 P0, [R4+URZ+0x32440], R2 ;  /* 0x03244002040085a7 */ /* 0x000e64000800007f */
[----:B-1----:R-:W-:Y:S05]  /*15780*/  @!P0 BRA `(.L_x_5421) ;  /* 0xfffffffc00f08947 */ /* 0x002fea000383ffff */
[----:B------:R-:W-:Y:S05]  /*15790*/  BRA `(.L_x_5526) ;  /* 0xffffffbc00547947 */ /* 0x000fea000383ffff */
.L_x_5426:
[----:B-1----:R1:W2:Y:S02]  /*157a0*/  SYNCS.PHASECHK.TRANS64.TRYWAIT P0, [R4+URZ+0x32460], R2 ;  /* 0x03246002040075a7 */ /* 0x0022a4000800017f */
[----:B--2---:R-:W-:Y:S05]  /*157b0*/  @!P0 NANOSLEEP.SYNCS 0x989680 ;  /* 0x009896800000895d */ /* 0x004fea0003900000 */
[----:B------:R-:W2:Y:S02]  /*157c0*/  @!P0 SYNCS.PHASECHK.TRANS64 P0, [R4+URZ+0x32460], R2 ;  /* 0x03246002040085a7 */ /* 0x000ea4000800007f */
[----:B--2---:R-:W-:Y:S05]  /*157d0*/  @!P0 BRA `(.L_x_5426) ;  /* 0xfffffffc00f08947 */ /* 0x004fea000383ffff */
[----:B------:R-:W-:Y:S05]  /*157e0*/  BRA `(.L_x_5527) ;  /* 0xffffffbc00d87947 */ /* 0x000fea000383ffff */
.L_x_5437:
[----:B-1----:R1:W2:Y:S02]  /*157f0*/  SYNCS.PHASECHK.TRANS64.TRYWAIT P0, [R4+URZ+0x32440], R2 ;  /* 0x03244002040075a7 */ /* 0x0022a4000800017f */
[----:B--2---:R-:W-:Y:S05]  /*15800*/  @!P0 NANOSLEEP.SYNCS 0x989680 ;  /* 0x009896800000895d */ /* 0x004fea0003900000 */
[----:B------:R-:W2:Y:S02]  /*15810*/  @!P0 SYNCS.PHASECHK.TRANS64 P0, [R4+URZ+0x32440], R2 ;  /* 0x03244002040085a7 */ /* 0x000ea4000800007f */
[----:B--2---:R-:W-:Y:S05]  /*15820*/  @!P0 BRA `(.L_x_5437) ;  /* 0xfffffffc00f08947 */ /* 0x004fea000383ffff */
[----:B------:R-:W-:Y:S05]  /*15830*/  BRA `(.L_x_5528) ;  /* 0xffffffc400c47947 */ /* 0x000fea000383ffff */
.L_x_5442:
[----:B0-----:R0:W2:Y:S02]  /*15840*/  SYNCS.PHASECHK.TRANS64.TRYWAIT P0, [R4+URZ+0x32460], R2 ;  /* 0x03246002040075a7 */ /* 0x0010a4000800017f */
[----:B--2---:R-:W-:Y:S05]  /*15850*/  @!P0 NANOSLEEP.SYNCS 0x989680 ;  /* 0x009896800000895d */ /* 0x004fea0003900000 */
[----:B------:R-:W2:Y:S02]  /*15860*/  @!P0 SYNCS.PHASECHK.TRANS64 P0, [R4+URZ+0x32460], R2 ;  /* 0x03246002040085a7 */ /* 0x000ea4000800007f */
[----:B--2---:R-:W-:Y:S05]  /*15870*/  @!P0 BRA `(.L_x_5442) ;  /* 0xfffffffc00f08947 */ /* 0x004fea000383ffff */
[----:B------:R-:W-:Y:S05]  /*15880*/  BRA `(.L_x_5529) ;  /* 0xffffffc8004c7947 */ /* 0x000fea000383ffff */
.L_x_5454:
[----:B------:R-:W-:Y:S01]  /*15890*/  BSSY B0, `(.L_x_5530) ;  /* 0x0000008000007945 */ /* 0x000fe20003800000 */
[----:B------:R-:W-:Y:S02]  /*158a0*/  IMAD.MOV.U32 R13, RZ, RZ, R16 ;  /* 0x000000ffff0d7224 */ /* 0x000fe400078e0010 */
[----:B------:R-:W-:Y:S02]  /*158b0*/  IMAD.MOV.U32 R12, RZ, RZ, RZ ;  /* 0x000000ffff0c7224 */ /* 0x000fe400078e00ff */
[----:B------:R-:W-:Y:S02]  /*158c0*/  IMAD.MOV.U32 R11, RZ, RZ, 0x1f ;  /* 0x0000001fff0b7424 */ /* 0x000fe400078e00ff */
[----:B------:R-:W-:-:S07]  /*158d0*/  IMAD.MOV.U32 R15, RZ, RZ, -0x1 ;  /* 0xffffffffff0f7424 */ /* 0x000fce00078e00ff */
[----:B01-3-5:R-:W-:Y:S05]  /*158e0*/  WARPSYNC.COLLECTIVE R15, `(.L_x_5531) ;  /* 0x000000000f087348 */ /* 0x02bfea0003c00000 */
[----:B------:R2:W4:Y:S02]  /*158f0*/  SHFL.IDX P6, R14, R13, R12, R11 ;  /* 0x0000000c0d0e7389 */ /* 0x00052400000c000b */
[----:B012345:R-:W-:Y:S01]  /*15900*/  ENDCOLLECTIVE ;  /* 0x000000000000791b */ /* 0x03ffe20003800000 */
.L_x_5531:
[----:B------:R-:W-:Y:S05]  /*15910*/  BSYNC B0 ;  /* 0x0000000000007941 */ /* 0x000fea0003800000 */
.L_x_5530:
        /* <DEDUP_REMOVED lines=9> */
.L_x_5532:
        /* <DEDUP_REMOVED lines=18> */
.L_x_5533:
        /* <DEDUP_REMOVED lines=8> */
.L_x_5534:
        /* <DEDUP_REMOVED lines=8> */
.L_x_5535:
        /* <DEDUP_REMOVED lines=8> */
.L_x_5536:
        /* <DEDUP_REMOVED lines=8> */
.L_x_5537:
        /* <DEDUP_REMOVED lines=9> */
.L_x_5538:
[----:B------:R-:W-:Y:S01]  /*15d60*/  IMAD.MOV.U32 R16, RZ, RZ, R14 ;  /* 0x000000ffff107224 */ /* 0x000fe200078e000e */
[----:B------:R-:W-:Y:S06]  /*15d70*/  BRA `(.L_x_5539) ;  /* 0xffffffcc00a47947 */ /* 0x000fec000383ffff */
.L_x_5459:
[----:B------:R-:W-:Y:S01]  /*15d80*/  BSSY B0, `(.L_x_5540) ;  /* 0x0000008000007945 */ /* 0x000fe20003800000 */
[----:B-----5:R-:W-:Y:S02]  /*15d90*/  IMAD.MOV.U32 R13, RZ, RZ, R2 ;  /* 0x000000ffff0d7224 */ /* 0x020fe400078e0002 */
[----:B------:R-:W-:Y:S02]  /*15da0*/  IMAD.MOV.U32 R12, RZ, RZ, 0x1 ;  /* 0x00000001ff0c7424 */ /* 0x000fe400078e00ff */
[----:B------:R-:W-:Y:S02]  /*15db0*/  IMAD.MOV.U32 R11, RZ, RZ, RZ ;  /* 0x000000ffff0b7224 */ /* 0x000fe400078e00ff */
[----:B------:R-:W-:-:S07]  /*15dc0*/  IMAD.MOV.U32 R15, RZ, RZ, -0x1 ;  /* 0xffffffffff0f7424 */ /* 0x000fce00078e00ff */
[----:B01-3--:R-:W-:Y:S05]  /*15dd0*/  WARPSYNC.COLLECTIVE R15, `(.L_x_5541) ;  /* 0x000000000f087348 */ /* 0x00bfea0003c00000 */
[----:B------:R2:W4:Y:S02]  /*15de0*/  SHFL.UP P6, R14, R13, R12, R11 ;  /* 0x0400000c0d0e7389 */ /* 0x00052400000c000b */
[----:B01234-:R-:W-:Y:S01]  /*15df0*/  ENDCOLLECTIVE ;  /* 0x000000000000791b */ /* 0x01ffe20003800000 */
.L_x_5541:
[----:B------:R-:W-:Y:S05]  /*15e00*/  BSYNC B0 ;  /* 0x0000000000007941 */ /* 0x000fea0003800000 */
.L_x_5540:
        /* <DEDUP_REMOVED lines=9> */
.L_x_5542:
        /* <DEDUP_REMOVED lines=8> */
.L_x_5543:
        /* <DEDUP_REMOVED lines=8> */
.L_x_5544:
        /* <DEDUP_REMOVED lines=8> */
.L_x_5545:
        /* <DEDUP_REMOVED lines=9> */
.L_x_5546:
[----:B------:R-:W-:Y:S01]  /*160b0*/  IMAD.MOV.U32 R16, RZ, RZ, R14 ;  /* 0x000000ffff107224 */ /* 0x000fe200078e000e */
[----:B------:R-:W-:Y:S06]  /*160c0*/  BRA `(.L_x_5547) ;  /* 0xffffffcc006c7947 */ /* 0x000fec000383ffff */
.L_x_5461:
[----:B------:R-:W-:Y:S01]  /*160d0*/  BSSY B0, `(.L_x_5548) ;  /* 0x0000006000007945 */ /* 0x000fe20003800000 */
[----:B------:R-:W-:Y:S01]  /*160e0*/  PLOP3.LUT P6, PT, P6, PT, PT, 0x8, 0x0 ;  /* 0x000000000000781c */ /* 0x000fe200037ce170 */
[----:B------:R-:W-:-:S12]  /*160f0*/  IMAD.MOV.U32 R15, RZ, RZ, -0x1 ;  /* 0xffffffffff0f7424 */ /* 0x000fd800078e00ff */
[----:B01-3-5:R-:W-:Y:S05]  /*16100*/  WARPSYNC.COLLECTIVE R15, `(.L_x_5549) ;  /* 0x000000000f087348 */ /* 0x02bfea0003c00000 */
[----:B------:R-:W-:Y:S01]  /*16110*/  VOTE.ANY R14, PT, P6 ;  /* 0x00000000000e7806 */ /* 0x000fe200030e0100 */
[----:B01-3-5:R-:W-:Y:S06]  /*16120*/  ENDCOLLECTIVE ;  /* 0x000000000000791b */ /* 0x02bfec0003800000 */
.L_x_5549:
[----:B------:R-:W-:Y:S05]  /*16130*/  BSYNC B0 ;  /* 0x0000000000007941 */ /* 0x000fea0003800000 */
.L_x_5548:
        /* <DEDUP_REMOVED lines=9> */
.L_x_5550:
[----:B------:R-:W-:Y:S01]  /*161d0*/  IMAD.MOV.U32 R17, RZ, RZ, R14 ;  /* 0x000000ffff117224 */ /* 0x000fe200078e000e */
[----:B------:R-:W-:Y:S06]  /*161e0*/  BRA `(.L_x_5551) ;  /* 0xffffffcc005c7947 */ /* 0x000fec000383ffff */
.L_x_5463:
[----:B------:R-:W-:Y:S01]  /*161f0*/  BSSY B0, `(.L_x_5552) ;  /* 0x0000007000007945 */ /* 0x000fe20003800000 */
[----:B------:R-:W-:Y:S02]  /*16200*/  IMAD.MOV.U32 R13, RZ, RZ, R3 ;  /* 0x000000ffff0d7224 */ /* 0x000fe400078e0003 */
[----:B------:R-:W-:Y:S02]  /*16210*/  IMAD.MOV.U32 R11, RZ, RZ, 0x1f ;  /* 0x0000001fff0b7424 */ /* 0x000fe400078e00ff */
[----:B------:R-:W-:-:S07]  /*16220*/  IMAD.MOV.U32 R15, RZ, RZ, -0x1 ;  /* 0xffffffffff0f7424 */ /* 0x000fce00078e00ff */
[----:B012345:R-:W-:Y:S05]  /*16230*/  WARPSYNC.COLLECTIVE R15, `(.L_x_5553) ;  /* 0x000000000f087348 */ /* 0x03ffea0003c00000 */
[----:B------:R0:W0:Y:S02]  /*16240*/  SHFL.IDX P6, R14, R13, R12, R11 ;  /* 0x0000000c0d0e7389 */ /* 0x00002400000c000b */
[----:B012345:R-:W-:Y:S01]  /*16250*/  ENDCOLLECTIVE ;  /* 0x000000000000791b */ /* 0x03ffe20003800000 */
.L_x_5553:
[----:B------:R-:W-:Y:S05]  /*16260*/  BSYNC B0 ;  /* 0x0000000000007941 */ /* 0x000fea0003800000 */
.L_x_5552:
[----:B------:R-:W-:Y:S01]  /*16270*/  IMAD.MOV.U32 R3, RZ, RZ, R14 ;  /* 0x000000ffff037224 */ /* 0x000fe200078e000e */
[----:B------:R-:W-:Y:S06]  /*16280*/  BRA `(.L_x_5554) ;  /* 0xffffffcc00507947 */ /* 0x000fec000383ffff */
.L_x_5467:
[----:B0-----:R0:W1:Y:S02]  /*16290*/  SYNCS.PHASECHK.TRANS64.TRYWAIT P0, [R0+URZ+0x32420], R3 ;  /* 0x03242003000075a7 */ /* 0x001064000800017f */
[----:B-1----:R-:W-:Y:S05]  /*162a0*/  @!P0 NANOSLEEP.SYNCS 0x989680 ;  /* 0x009896800000895d */ /* 0x002fea0003900000 */
[----:B------:R-:W1:Y:S02]  /*162b0*/  @!P0 SYNCS.PHASECHK.TRANS64 P0, [R0+URZ+0x32420], R3 ;  /* 0x03242003000085a7 */ /* 0x000e64000800007f */
[----:B-1----:R-:W-:Y:S05]  /*162c0*/  @!P0 BRA `(.L_x_5467) ;  /* 0xfffffffc00f08947 */ /* 0x002fea000383ffff */
[----:B------:R-:W-:Y:S05]  /*162d0*/  BRA `(.L_x_5555) ;  /* 0xffffffd000d47947 */ /* 0x000fea000383ffff */
.L_x_5468:
        /* <DEDUP_REMOVED lines=11> */
.L_x_5557:
[----:B------:R-:W-:Y:S05]  /*16390*/  BSYNC B0 ;  /* 0x0000000000007941 */ /* 0x000fea0003800000 */
.L_x_5556:
[----:B------:R-:W-:Y:S05]  /*163a0*/  BRA `(.L_x_5558) ;  /* 0xffffffd000bc7947 */ /* 0x000fea000383ffff */
.L_x_5471:
[----:B------:R-:W-:Y:S01]  /*163b0*/  BSSY B1, `(.L_x_5559) ;  /* 0x0000006000017945 */ /* 0x000fe20003800000 */
[----:B------:R-:W-:-:S07]  /*163c0*/  IMAD.MOV.U32 R15, RZ, RZ, -0x1 ;  /* 0xffffffffff0f7424 */ /* 0x000fce00078e00ff */
[----:B01-3-5:R-:W-:Y:S05]  /*163d0*/  WARPSYNC.COLLECTIVE R15, `(.L_x_5560) ;  /* 0x000000000f0c7348 */ /* 0x02bfea0003c00000 */
[----:B------:R-:W-:Y:S02]  /*163e0*/  ELECT P6, UR62, PT ;  /* 0x00000000003e782f */ /* 0x000fe400038c0000 */
[----:B------:R-:W-:Y:S01]  /*163f0*/  MOV R14, UR62 ;  /* 0x0000003e000e7c02 */ /* 0x000fe20008000f00 */
[----:B01-3-5:R-:W-:Y:S10]  /*16400*/  ENDCOLLECTIVE ;  /* 0x000000000000791b */ /* 0x02bff40003800000 */
.L_x_5560:
[----:B------:R-:W-:Y:S05]  /*16410*/  BSYNC B1 ;  /* 0x0000000000017941 */ /* 0x000fea0003800000 */
.L_x_5559:
[----:B------:R-:W-:Y:S05]  /*16420*/  BRA `(.L_x_5561) ;  /* 0xffffffd000b47947 */ /* 0x000fea000383ffff */
.L_x_5473:
[----:B0-----:R0:W1:Y:S02]  /*16430*/  SYNCS.PHASECHK.TRANS64.TRYWAIT P0, [R6+URZ], R5 ;  /* 0x00000005060075a7 */ /* 0x001064000800017f */
[----:B-1----:R-:W-:Y:S05]  /*16440*/  @!P0 NANOSLEEP.SYNCS 0x989680 ;  /* 0x009896800000895d */ /* 0x002fea0003900000 */
[----:B------:R-:W1:Y:S02]  /*16450*/  @!P0 SYNCS.PHASECHK.TRANS64 P0, [R6+URZ], R5 ;  /* 0x00000005060085a7 */ /* 0x000e64000800007f */
[----:B-1----:R-:W-:Y:S05]  /*16460*/  @!P0 BRA `(.L_x_5473) ;  /* 0xfffffffc00f08947 */ /* 0x002fea000383ffff */
[----:B------:R-:W-:Y:S05]  /*16470*/  BRA `(.L_x_5562) ;  /* 0xffffffd000f87947 */ /* 0x000fea000383ffff */
.L_x_5474:
[----:B-1----:R1:W2:Y:S02]  /*16480*/  SYNCS.PHASECHK.TRANS64.TRYWAIT P0, [R7+URZ], R2 ;  /* 0x00000002070075a7 */ /* 0x0022a4000800017f */
[----:B--2---:R-:W-:Y:S05]  /*16490*/  @!P0 NANOSLEEP.SYNCS 0x989680 ;  /* 0x009896800000895d */ /* 0x004fea0003900000 */
[----:B------:R-:W2:Y:S02]  /*164a0*/  @!P0 SYNCS.PHASECHK.TRANS64 P0, [R7+URZ], R2 ;  /* 0x00000002070085a7 */ /* 0x000ea4000800007f */
[----:B--2---:R-:W-:Y:S05]  /*164b0*/  @!P0 BRA `(.L_x_5474) ;  /* 0xfffffffc00f08947 */ /* 0x004fea000383ffff */
[----:B------:R-:W-:Y:S05]  /*164c0*/  BRA `(.L_x_5563) ;  /* 0xffffffd000ec7947 */ /* 0x000fea000383ffff */
.L_x_5476:
[----:B--2---:R2:W3:Y:S02]  /*164d0*/  SYNCS.PHASECHK.TRANS64.TRYWAIT P0, [R4+URZ], R5 ;  /* 0x00000005040075a7 */ /* 0x0044e4000800017f */
[----:B---3--:R-:W-:Y:S05]  /*164e0*/  @!P0 NANOSLEEP.SYNCS 0x989680 ;  /* 0x009896800000895d */ /* 0x008fea0003900000 */
[----:B------:R-:W3:Y:S02]  /*164f0*/  @!P0 SYNCS.PHASECHK.TRANS64 P0, [R4+URZ], R5 ;  /* 0x00000005040085a7 */ /* 0x000ee4000800007f */
[----:B---3--:R-:W-:Y:S05]  /*16500*/  @!P0 BRA `(.L_x_5476) ;  /* 0xfffffffc00f08947 */ /* 0x008fea000383ffff */
[----:B------:R-:W-:Y:S05]  /*16510*/  BRA `(.L_x_5564) ;  /* 0xffffffd000f47947 */ /* 0x000fea000383ffff */
.L_x_5565:
        /* <DEDUP_REMOVED lines=14> */
.L_x_6053:


//--------------------- .text._ZN7cutlass13device_kernelIN5flash11enable_sm90INS1_16FlashAttnFwdSm90INS1_25CollectiveMainloopFwdSm90ILi2EN4cute5tupleIJNS5_1CILi1EEES8_S8_EEENS6_IJNS7_ILi128EEENS7_ILi96EEENS7_ILi64EEEEEELi256ENS_6half_tEfNS_4arch4Sm90ELb1ELb0ELb0ELb1ELb0ELb1ELb1ELb1ELb0ELb1ELb0ELb0EEENS1_21CollectiveEpilogueFwdINS6_IJSA_NS7_ILi256EEESB_EEES9_SE_SG_Li256ELb1ELb1ELb0ELb0EEENS1_36VarlenDynamicPersistentTileSchedulerILi128ELi96ELi256ELi128ELb0ELb1ELb1ELb1ELb1ELb1EEEEEEEEEvNT_6ParamsE --------------------------
	.section	.text._ZN7cutlass13device_kernelIN5flash11enable_sm90INS1_16FlashAttnFwdSm90INS1_25CollectiveMainloopFwdSm90ILi2EN4cute5tupleIJNS5_1CILi1EEES8_S8_EEENS6_IJNS7_ILi128EEENS7_ILi96EEENS7_ILi64EEEEEELi256ENS_6half_tEfNS_4arch4Sm90ELb1ELb0ELb0ELb1ELb0ELb1ELb1ELb1ELb0ELb1ELb0ELb0EEENS1_21CollectiveEpilogueFwdINS6_IJSA_NS7_ILi256EEESB_EEES9_SE_SG_Li256ELb1ELb1ELb0ELb0EEENS1_36VarlenDynamicPersistentTileSchedulerILi128ELi96ELi256ELi128ELb0ELb1ELb1ELb1ELb1ELb1EEEEEEEEEvNT_6ParamsE,"ax",@progbits
	.align	128
.text._ZN7cutlass13device_kernelIN5flash11enable_sm90INS1_16FlashAttnFwdSm90INS1_25CollectiveMainloopFwdSm90ILi2EN4cute5tupleIJNS5_1CILi1EEES8_S8_EEENS6_IJNS7_ILi128EEENS7_ILi96EEENS7_ILi64EEEEEELi256ENS_6half_tEfNS_4arch4Sm90ELb1ELb0ELb0ELb1ELb0ELb1ELb1ELb1ELb0ELb1ELb0ELb0EEENS1_21CollectiveEpilogueFwdINS6_IJSA_NS7_ILi256EEESB_EEES9_SE_SG_Li256ELb1ELb1ELb0ELb0EEENS1_36VarlenDynamicPersistentTileSchedulerILi128ELi96ELi256ELi128ELb0ELb1ELb1ELb1ELb1ELb1EEEEEEEEEvNT_6ParamsE:
        .type           _ZN7cutlass13device_kernelIN5flash11enable_sm90INS1_16FlashAttnFwdSm90INS1_25CollectiveMainloopFwdSm90ILi2EN4cute5tupleIJNS5_1CILi1EEES8_S8_EEENS6_IJNS7_ILi128EEENS7_ILi96EEENS7_ILi64EEEEEELi256ENS_6half_tEfNS_4arch4Sm90ELb1ELb0ELb0ELb1ELb0ELb1ELb1ELb1ELb0ELb1ELb0ELb0EEENS1_21CollectiveEpilogueFwdINS6_IJSA_NS7_ILi256EEESB_EEES9_SE_SG_Li256ELb1ELb1ELb0ELb0EEENS1_36VarlenDynamicPersistentTileSchedulerILi128ELi96ELi256ELi128ELb0ELb1ELb1ELb1ELb1ELb1EEEEEEEEEvNT_6ParamsE,@function
        .size           _ZN7cutlass13device_kernelIN5flash11enable_sm90INS1_16FlashAttnFwdSm90INS1_25CollectiveMainloopFwdSm90ILi2EN4cute5tupleIJNS5_1CILi1EEES8_S8_EEENS6_IJNS7_ILi128EEENS7_ILi96EEENS7_ILi64EEEEEELi256ENS_6half_tEfNS_4arch4Sm90ELb1ELb0ELb0ELb1ELb0ELb1ELb1ELb1ELb0ELb1ELb0ELb0EEENS1_21CollectiveEpilogueFwdINS6_IJSA_NS7_ILi256EEESB_EEES9_SE_SG_Li256ELb1ELb1ELb0ELb0EEENS1_36VarlenDynamicPersistentTileSchedulerILi128ELi96ELi256ELi128ELb0ELb1ELb1ELb1ELb1ELb1EEEEEEEEEvNT_6ParamsE,(.L_x_6054 - _ZN7cutlass13device_kernelIN5flash11enable_sm90INS1_16FlashAttnFwdSm90INS1_25CollectiveMainloopFwdSm90ILi2EN4cute5tupleIJNS5_1CILi1EEES8_S8_EEENS6_IJNS7_ILi128EEENS7_ILi96EEENS7_ILi64EEEEEELi256ENS_6half_tEfNS_4arch4Sm90ELb1ELb0ELb0ELb1ELb0ELb1ELb1ELb1ELb0ELb1ELb0ELb0EEENS1_21CollectiveEpilogueFwdINS6_IJSA_NS7_ILi256EEESB_EEES9_SE_SG_Li256ELb1ELb1ELb0ELb0EEENS1_36VarlenDynamicPersistentTileSchedulerILi128ELi96ELi256ELi128ELb0ELb1ELb1ELb1ELb1ELb1EEEEEEEEEvNT_6ParamsE)
        .other          _ZN7cutlass13device_kernelIN5flash11enable_sm90INS1_16FlashAttnFwdSm90INS1_25CollectiveMainloopFwdSm90ILi2EN4cute5tupleIJNS5_1CILi1EEES8_S8_EEENS6_IJNS7_ILi128EEENS7_ILi96EEENS7_ILi64EEEEEELi256ENS_6half_tEfNS_4arch4Sm90ELb1ELb0ELb0ELb1ELb0ELb1ELb1ELb1ELb0ELb1ELb0ELb0EEENS1_21CollectiveEpilogueFwdINS6_IJSA_NS7_ILi256EEESB_EEES9_SE_SG_Li256ELb1ELb1ELb0ELb0EEENS1_36VarlenDynamicPersistentTileSchedulerILi128ELi96ELi256ELi128ELb0ELb1ELb1ELb1ELb1ELb1EEEEEEEEEvNT_6ParamsE,@"STO_CUDA_ENTRY STV_DEFAULT"
_ZN7cutlass13device_kernelIN5flash11enable_sm90INS1_16FlashAttnFwdSm90INS1_25CollectiveMainloopFwdSm90ILi2EN4cute5tupleIJNS5_1CILi1EEES8_S8_EEENS6_IJNS7_ILi128EEENS7_ILi96EEENS7_ILi64EEEEEELi256ENS_6half_tEfNS_4arch4Sm90ELb1ELb0ELb0ELb1ELb0ELb1ELb1ELb1ELb0ELb1ELb0ELb0EEENS1_21CollectiveEpilogueFwdINS6_IJSA_NS7_ILi256EEESB_EEES9_SE_SG_Li256ELb1ELb1ELb0ELb0EEENS1_36VarlenDynamicPersistentTileSchedulerILi128ELi96ELi256ELi128ELb0ELb1ELb1ELb1ELb1ELb1EEEEEEEEEvNT_6ParamsE:
        /* <DEDUP_REMOVED lines=23> */
.L_x_5567:
[----:B------:R-:W-:Y:S05]  /*0170*/  BSYNC B0 ;  /* 0x0000000000007941 */ /* 0x000fea0003800000 */
.L_x_5566:
        /* <DEDUP_REMOVED lines=42> */
.L_x_5568:
        /* <DEDUP_REMOVED lines=22> */
.L_x_5569:
        /* <DEDUP_REMOVED lines=18> */
.L_x_5570:
        /* <DEDUP_REMOVED lines=22> */
.L_x_5571:
        /* <DEDUP_REMOVED lines=22> */
.L_x_5572:
        /* <DEDUP_REMOVED lines=9> */
.L_x_5575:
[----:B------:R-:W-:-:S08]  /*09f0*/  NOP ;  /* 0x0000000000007918 */ /* 0x000fd00000000000 */
[----:B------:R-:W0:Y:S02]  /*0a00*/  USETMAXREG.TRY_ALLOC.CTAPOOL UP0, 0xf0 ;  /* 0x000000f0000079c8 */ /* 0x000e240008000600 */
[----:B0-----:R-:W-:-:S13]  /*0a10*/  PLOP3.LUT P0, PT, PT, PT, UP0, 0x80, 0x0 ;  /* 0x000000000000781c */ /* 0x001fda0003f0f008 */
[----:B------:R-:W-:Y:S05]  /*0a20*/  @!P0 BRA `(.L_x_5575) ;  /* 0xfffffffc00f08947 */ /* 0x000fea000383ffff */
[----:B------:R-:W3:Y:S01]  /*0a30*/  LDL.LU R0, [R1+0x8] ;  /* 0x0000080001007983 */ /* 0x000ee20000300800 */
[----:B--2---:R-:W0:Y:S01]  /*0a40*/  S2R R2, SR_TID.X ;  /* 0x0000000000027919 */ /* 0x004e220000002100 */
[----:B------:R-:W1:Y:S01]  /*0a50*/  S2UR UR5, SR_CgaCtaId ;  /* 0x00000000000579c3 */ /* 0x000e620000008800 */
[----:B------:R-:W-:Y:S01]  /*0a60*/  UMOV UR4, 0x400 ;  /* 0x0000040000047882 */ /* 0x000fe20000000000 */
[----:B0-----:R-:W-:-:S06]  /*0a70*/  SHF.R.U32.HI R2, RZ, 0x7, R2 ;  /* 0x00000007ff027819 */ /* 0x001fcc0000011602 */
[----:B------:R-:W-:Y:S06]  /*0a80*/  BAR.ARV 0x8, 0x180 ;  /* 0x0206000000007b1d */ /* 0x000fec0000002000 */
[----:B------:R-:W-:-:S13]  /*0a90*/  ISETP.NE.AND P0, PT, R2, 0x1, PT ;  /* 0x000000010200780c */ /* 0x000fda0003f05270 */
[----:B------:R-:W-:Y:S08]  /*0aa0*/  @!P0 BAR.ARV 0x9, 0x100 ;  /* 0x0244000000008b1d */ /* 0x000ff00000002000 */
[----:B------:R-:W-:Y:S01]  /*0ab0*/  BAR.SYNC.DEFER_BLOCKING 0x5, 0x180 ;  /* 0x0146000000007b1d */ /* 0x000fe20000010000 */
[----:B-1----:R-:W-:-:S06]  /*0ac0*/  ULEA UR4, UR5, UR4, 0x18 ;  /* 0x0000000405047291 */ /* 0x002fcc000f8ec03f */
[----:B------:R-:W-:Y:S01]  /*0ad0*/  IMAD.U32 R19, RZ, RZ, UR4 ;  /* 0x00000004ff137e24 */ /* 0x000fe2000f8e00ff */
[----:B------:R-:W-:-:S04]  /*0ae0*/  ULDC UR4, c[0x0][0xd3c] ;  /* 0x00034f0000047ab9 */ /* 0x000fc80000000800 */
[----:B------:R-:W0:Y:S01]  /*0af0*/  LDS.128 R88, [R19+0x324d0] ;  /* 0x0324d00013587984 */ /* 0x000e220000000c00 */
[----:B------:R-:W-:Y:S06]  /*0b00*/  BAR.ARV 0x4, 0x180 ;  /* 0x0106000000007b1d */ /* 0x000fec0000002000 */
[----:B---3--:R-:W-:-:S04]  /*0b10*/  LOP3.LUT R0, R0, 0xffffffef, RZ, 0xc0, !PT ;  /* 0xffffffef00007812 */ /* 0x008fc800078ec0ff */
[----:B------:R-:W-:-:S05]  /*0b20*/  @P0 LOP3.LUT R0, R0, 0x10, RZ, 0xfc, !PT ;  /* 0x0000001000000812 */ /* 0x000fca00078efcff */
[----:B------:R1:W-:Y:S01]  /*0b30*/  STL [R1+0x8], R0 ;  /* 0x0000080001007387 */ /* 0x0003e20000100800 */
[----:B0-----:R-:W-:-:S13]  /*0b40*/  ISETP.GE.AND P0, PT, R91, UR4, PT ;  /* 0x000000045b007c0c */ /* 0x001fda000bf06270 */
[----:B-1----:R-:W-:Y:S05]  /*0b50*/  @P0 BRA `(.L_x_5576) ;  /* 0x000001cc00700947 */ /* 0x002fea0003800000 */
[----:B------:R-:W2:Y:S01]  /*0b60*/  LDL.LU R12, [R1+0x84] ;  /* 0x00008400010c7983 */ /* 0x000ea20000300800 */
        /* <DEDUP_REMOVED lines=9> */
[----:B------:R-:W-:-:S04]  /*0c00*/  SHF.R.S32.HI R3, RZ, 0x1f, R8 ;  /* 0x0000001fff037819 */ /* 0x000fc80000011408 */
[----:B------:R-:W-:Y:S02]  /*0c10*/  LEA.HI R5, R3, R4, RZ, 0x3 ;  /* 0x0000000403057211 */ /* 0x000fe400078f18ff */
[----:B------:R-:W-:Y:S02]  /*0c20*/  LEA.HI R3, R0, R13, RZ, 0x4 ;  /* 0x0000000d00037211 */ /* 0x000fe400078f20ff */
[----:B------:R-:W-:Y:S02]  /*0c30*/  LOP3.LUT R9, R5, 0xfffffff8, RZ, 0xc0, !PT ;  /* 0xfffffff805097812 */ /* 0x000fe400078ec0ff */
[----:B------:R-:W-:-:S03]  /*0c40*/  SHF.R.S32.HI R6, RZ, 0x4, R3 ;  /* 0x00000004ff067819 */ /* 0x000fc60000011403 */
[----:B------:R-:W-:Y:S01]  /*0c50*/  IMAD.IADD R10, R4, 0x1, -R9 ;  /* 0x00000001040a7824 */ /* 0x000fe200078e0a09 */
[C---:B------:R-:W-:Y:S02]  /*0c60*/  LOP3.LUT R4, R3.reuse, 0x3fffff0, RZ, 0xc0, !PT ;  /* 0x03fffff003047812 */ /* 0x040fe400078ec0ff */
[----:B------:R-:W-:Y:S02]  /*0c70*/  LEA.HI R5, R0, R13, RZ, 0x5 ;  /* 0x0000000d00057211 */ /* 0x000fe400078f28ff */
[----:B------:R-:W-:Y:S01]  /*0c80*/  LEA.HI R3, R3, R6, RZ, 0x1 ;  /* 0x0000000603037211 */ /* 0x000fe200078f08ff */
[----:B------:R-:W-:Y:S01]  /*0c90*/  IMAD.IADD R4, R13, 0x1, -R4 ;  /* 0x000000010d047824 */ /* 0x000fe200078e0a04 */
[----:B------:R-:W-:Y:S02]  /*0ca0*/  SHF.R.S32.HI R15, RZ, 0x5, R5 ;  /* 0x00000005ff0f7819 */ /* 0x000fe40000011405 */
[----:B------:R-:W-:-:S03]  /*0cb0*/  LOP3.LUT R3, R3, 0x1ffffffe, RZ, 0xc0, !PT ;  /* 0x1ffffffe03037812 */ /* 0x000fc600078ec0ff */
[----:B------:R-:W-:Y:S02]  /*0cc0*/  IMAD R4, R15, 0x10, R4 ;  /* 0x000000100f047824 */ /* 0x000fe400078e0204 */
[----:B------:R-:W-:Y:S01]  /*0cd0*/  IMAD.IADD R3, R6, 0x1, -R3 ;  /* 0x0000000106037824 */ /* 0x000fe200078e0a03 */
[----:B------:R-:W-:-:S03]  /*0ce0*/  SHF.R.S32.HI R14, RZ, 0x7, R2 ;  /* 0x00000007ff0e7819 */ /* 0x000fc60000011402 */
[----:B------:R-:W-:Y:S01]  /*0cf0*/  IMAD R6, R4, 0x8, R3 ;  /* 0x0000000804067824 */ /* 0x000fe200078e0203 */
[----:B------:R-:W-:Y:S02]  /*0d00*/  LEA.HI R4, R0, R13, RZ, 0x2 ;  /* 0x0000000d00047211 */ /* 0x000fe400078f10ff */
[----:B------:R-:W-:Y:S02]  /*0d10*/  LEA.HI R7, R7, R11, RZ, 0x5 ;  /* 0x0000000b07077211 */ /* 0x000fe400078f28ff */
[----:B------:R-:W-:Y:S02]  /*0d20*/  LEA.HI R2, R2, R14, RZ, 0x1 ;  /* 0x0000000e02027211 */ /* 0x000fe400078f08ff */
[----:B------:R-:W-:Y:S02]  /*0d30*/  LEA.HI R3, R0, R13, RZ, 0x3 ;  /* 0x0000000d00037211 */ /* 0x000fe400078f18ff */
[--C-:B------:R-:W-:Y:S02]  /*0d40*/  SHF.R.S32.HI R22, RZ, 0x2, R4.reuse ;  /* 0x00000002ff167819 */ /* 0x100fe40000011404 */
[----:B------:R-:W-:-:S02]  /*0d50*/  SHF.R.S32.HI R5, RZ, 0x1f, R4 ;  /* 0x0000001fff057819 */ /* 0x000fc40000011404 */
[----:B------:R-:W-:Y:S02]  /*0d60*/  SHF.R.S32.HI R7, RZ, 0x5, R7 ;  /* 0x00000005ff077819 */ /* 0x000fe40000011407 */
[----:B------:R-:W-:Y:S02]  /*0d70*/  LOP3.LUT R2, R2, 0x3fffffe, RZ, 0xc0, !PT ;  /* 0x03fffffe02027812 */ /* 0x000fe400078ec0ff */
[----:B------:R-:W-:Y:S02]  /*0d80*/  LOP3.LUT R0, R3, 0xfffffff8, RZ, 0xc0, !PT ;  /* 0xfffffff803007812 */ /* 0x000fe400078ec0ff */
[----:B------:R-:W-:Y:S01]  /*0d90*/  LEA.HI R5, R5, R22, RZ, 0x3 ;  /* 0x0000001605057211 */ /* 0x000fe200078f18ff */
[----:B------:R-:W-:Y:S01]  /*0da0*/  IMAD R7, R7, 0x10, R10 ;  /* 0x0000001007077824 */ /* 0x000fe200078e020a */
[----:B------:R-:W-:Y:S01]  /*0db0*/  LOP3.LUT R4, R4, 0xfffffffc, RZ, 0xc0, !PT ;  /* 0xfffffffc04047812 */ /* 0x000fe200078ec0ff */
[----:B------:R-:W-:Y:S01]  /*0dc0*/  IMAD.IADD R2, R14, 0x1, -R2 ;  /* 0x000000010e027824 */ /* 0x000fe200078e0a02 */
[----:B------:R-:W-:Y:S01]  /*0dd0*/  LOP3.LUT R5, R5, 0xfffffff8, RZ, 0xc0, !PT ;  /* 0xfffffff805057812 */ /* 0x000fe200078ec0ff */
[----:B------:R-:W-:-:S02]  /*0de0*/  VIADD R10, R22, 0x40 ;  /* 0x00000040160a7836 */ /* 0x000fc40000000000 */
[----:B------:R-:W-:Y:S02]  /*0df0*/  IMAD R7, R2, 0x40, R7 ;  /* 0x0000004002077824 */ /* 0x000fe400078e0207 */
[----:B------:R-:W-:Y:S01]  /*0e00*/  IMAD.IADD R9, R13, 0x1, -R4 ;  /* 0x000000010d097824 */ /* 0x000fe200078e0a04 */
[----:B------:R-:W-:Y:S01]  /*0e10*/  SHF.R.S32.HI R4, RZ, 0x1f, R10 ;  /* 0x0000001fff047819 */ /* 0x000fe2000001140a */
[----:B------:R-:W-:Y:S01]  /*0e20*/  IMAD.IADD R5, R22, 0x1, -R5 ;  /* 0x0000000116057824 */ /* 0x000fe200078e0a05 */
[----:B------:R-:W-:Y:S01]  /*0e30*/  STL [R1+0x88], R7 ;  /* 0x0000880701007387 */ /* 0x000fe20000100800 */
[----:B------:R-:W-:Y:S01]  /*0e40*/  IMAD.SHL.U32 R200, R9, 0x4, RZ ;  /* 0x0000000409c87824 */ /* 0x000fe200078e00ff */
[----:B------:R-:W-:Y:S02]  /*0e50*/  LEA.HI R4, R4, R10, RZ, 0x3 ;  /* 0x0000000a04047211 */ /* 0x000fe400078f18ff */
[----:B------:R-:W-:Y:S01]  /*0e60*/  STL [R1+0x6c], RZ ;  /* 0x00006cff01007387 */ /* 0x000fe20000100800 */
[----:B------:R-:W-:Y:S01]  /*0e70*/  SHF.R.S32.HI R3, RZ, 0x3, R3 ;  /* 0x00000003ff037819 */ /* 0x000fe20000011403 */
[----:B------:R-:W-:-:S02]  /*0e80*/  IMAD.SHL.U32 R3, R10, 0x40, RZ ;  /* 0x000000400a037824 */ /* 0x000fc400078e00ff */
[----:B------:R-:W-:Y:S02]  /*0e90*/  VIADD R203, R200, 0x10 ;  /* 0x00000010c8cb7836 */ /* 0x000fe40000000000 */
[----:B------:R-:W-:Y:S01]  /*0ea0*/  IMAD.SHL.U32 R4, R4, 0x40, RZ ;  /* 0x0000004004047824 */ /* 0x000fe200078e00ff */
[----:B------:R-:W-:Y:S01]  /*0eb0*/  LOP3.LUT R3, R3, 0x1c0, RZ, 0xc0, !PT ;  /* 0x000001c003037812 */ /* 0x000fe200078ec0ff */
[----:B------:R-:W-:-:S03]  /*0ec0*/  IMAD.SHL.U32 R16, R9, 0x8, RZ ;  /* 0x0000000809107824 */ /* 0x000fc600078e00ff */
[----:B------:R-:W-:Y:S02]  /*0ed0*/  LOP3.LUT R4, R4, 0xfffffe00, RZ, 0xc0, !PT ;  /* 0xfffffe0004047812 */ /* 0x000fe400078ec0ff */
[----:B------:R-:W-:-:S05]  /*0ee0*/  LOP3.LUT R8, R8, 0x7ffffffc, RZ, 0xc0, !PT ;  /* 0x7ffffffc08087812 */ /* 0x000fca00078ec0ff */
[----:B------:R-:W-:Y:S01]  /*0ef0*/  IMAD.IADD R8, R11, 0x1, -R8 ;  /* 0x000000010b087824 */ /* 0x000fe200078e0a08 */
[----:B------:R-:W-:Y:S01]  /*0f00*/  SHF.R.S32.HI R17, RZ, 0x1f, R16 ;  /* 0x0000001fff117819 */ /* 0x000fe20000011410 */
[----:B------:R-:W-:Y:S02]  /*0f10*/  IMAD.MOV.U32 R18, RZ, RZ, RZ ;  /* 0x000000ffff127224 */ /* 0x000fe400078e00ff */
[----:B------:R-:W-:Y:S02]  /*0f20*/  IMAD.MOV.U32 R202, RZ, RZ, RZ ;  /* 0x000000ffffca7224 */ /* 0x000fe400078e00ff */
[----:B------:R-:W-:Y:S02]  /*0f30*/  IMAD.MOV.U32 R23, RZ, RZ, RZ ;  /* 0x000000ffff177224 */ /* 0x000fe400078e00ff */
[----:B------:R-:W-:Y:S01]  /*0f40*/  IMAD.MOV.U32 R2, RZ, RZ, RZ ;  /* 0x000000ffff027224 */ /* 0x000fe200078e00ff */
[----:B--2---:R-:W-:Y:S01]  /*0f50*/  LOP3.LUT R216, R12, 0x1, RZ, 0xfc, !PT ;  /* 0x000000010cd87812 */ /* 0x004fe200078efcff */
[----:B------:R-:W-:-:S04]  /*0f60*/  IMAD.IADD R12, R13, 0x1, -R0 ;  /* 0x000000010d0c7824 */ /* 0x000fc800078e0a00 */
[----:B------:R-:W-:Y:S01]  /*0f70*/  IMAD.SHL.U32 R13, R12, 0x8, RZ ;  /* 0x000000080c0d7824 */ /* 0x000fe200078e00ff */
[----:B------:R-:W-:Y:S02]  /*0f80*/  SHF.R.S32.HI R0, RZ, 0x1f, R22 ;  /* 0x0000001fff007819 */ /* 0x000fe40000011416 */
[----:B------:R-:W-:Y:S02]  /*0f90*/  LEA.HI R0, R9, R9, RZ, 0x1 ;  /* 0x0000000909007211 */ /* 0x000fe400078f08ff */
[----:B------:R-:W-:Y:S04]  /*0fa0*/  STL [R1+0xc], R13 ;  /* 0x00000c0d01007387 */ /* 0x000fe80000100800 */
[----:B------:R0:W-:Y:S01]  /*0fb0*/  STL [R1+0x74], R5 ;  /* 0x0000740501007387 */ /* 0x0001e20000100800 */
[----:B------:R-:W-:Y:S01]  /*0fc0*/  LOP3.LUT R0, R0, 0x1ffffffe, RZ, 0xc0, !PT ;  /* 0x1ffffffe00007812 */ /* 0x000fe200078ec0ff */
[----:B------:R-:W-:-:S02]  /*0fd0*/  VIADD R12, R13, 0x40 ;  /* 0x000000400d0c7836 */ /* 0x000fc40000000000 */
[----:B------:R-:W-:Y:S01]  /*0fe0*/  VIADD R10, R13, 0x80 ;  /* 0x000000800d0a7836 */ /* 0x000fe20000000000 */
[----:B0-----:R-:W-:Y:S01]  /*0ff0*/  SHF.R.S32.HI R5, RZ, 0x1f, R13 ;  /* 0x0000001fff057819 */ /* 0x001fe2000001140d */
[----:B------:R-:W-:-:S04]  /*1000*/  IMAD.IADD R0, R9, 0x1, -R0 ;  /* 0x0000000109007824 */ /* 0x000fc800078e0a00 */
[----:B------:R0:W-:Y:S01]  /*1010*/  STL [R1+0x9c], R5 ;  /* 0x00009c0501007387 */ /* 0x0001e20000100800 */
[----:B------:R-:W-:Y:S02]  /*1020*/  SHF.R.U32.HI R9, RZ, 0x3, R3 ;  /* 0x00000003ff097819 */ /* 0x000fe40000011603 */
[----:B------:R-:W-:Y:S01]  /*1030*/  LOP3.LUT R3, R3, 0x38, R16, 0xf8, !PT ;  /* 0x0000003803037812 */ /* 0x000fe200078ef810 */
[----:B------:R1:W-:Y:S01]  /*1040*/  STL [R1+0x4c], R12 ;  /* 0x00004c0c01007387 */ /* 0x0003e20000100800 */
[----:B0-----:R-:W-:Y:S01]  /*1050*/  VIADD R5, R13, 0xc0 ;  /* 0x000000c00d057836 */ /* 0x001fe20000000000 */
[----:B------:R-:W-:Y:S02]  /*1060*/  SHF.R.S32.HI R13, RZ, 0x1f, R203 ;  /* 0x0000001fff0d7819 */ /* 0x000fe400000114cb */
[----:B------:R0:W-:Y:S01]  /*1070*/  STL [R1+0x48], R10 ;  /* 0x0000480a01007387 */ /* 0x0001e20000100800 */
[----:B-1----:R-:W-:-:S03]  /*1080*/  SHF.R.S32.HI R12, RZ, 0x1f, R12 ;  /* 0x0000001fff0c7819 */ /* 0x002fc6000001140c */
[----:B------:R-:W-:Y:S04]  /*1090*/  STL [R1+0x50], R5 ;  /* 0x0000500501007387 */ /* 0x000fe80000100800 */
[----:B------:R-:W-:Y:S01]  /*10a0*/  STL [R1+0x80], R13 ;  /* 0x0000800d01007387 */ /* 0x000fe20000100800 */
[----:B0-----:R-:W-:-:S03]  /*10b0*/  SHF.R.S32.HI R10, RZ, 0x1f, R10 ;  /* 0x0000001fff0a7819 */ /* 0x001fc6000001140a */
[----:B------:R0:W-:Y:S01]  /*10c0*/  STL [R1+0x3c], R4 ;  /* 0x00003c0401007387 */ /* 0x0001e20000100800 */
[----:B------:R-:W-:-:S03]  /*10d0*/  IMAD R0, R0, 0x8, R7 ;  /* 0x0000000800007824 */ /* 0x000fc600078e0207 */
[----:B------:R-:W-:Y:S01]  /*10e0*/  STL [R1+0x98], R12 ;  /* 0x0000980c01007387 */ /* 0x000fe20000100800 */
[----:B0-----:R-:W-:Y:S02]  /*10f0*/  LOP3.LUT R4, R4, R3, R9, 0xf6, !PT ;  /* 0x0000000304047212 */ /* 0x001fe400078ef609 */
[----:B------:R-:W-:Y:S01]  /*1100*/  SHF.R.S32.HI R3, RZ, 0x1f, R5 ;  /* 0x0000001fff037819 */ /* 0x000fe20000011405 */
[----:B------:R-:W-:Y:S01]  /*1110*/  STL [R1+0x94], R10 ;  /* 0x0000940a01007387 */ /* 0x000fe20000100800 */
[----:B------:R-:W-:-:S03]  /*1120*/  IMAD.SHL.U32 R5, R6, 0x8, RZ ;  /* 0x0000000806057824 */ /* 0x000fc600078e00ff */
[----:B------:R0:W-:Y:S04]  /*1130*/  STL [R1+0x90], R3 ;  /* 0x0000900301007387 */ /* 0x0001e80000100800 */
[----:B------:R1:W-:Y:S01]  /*1140*/  STL [R1+0x44], R8 ;  /* 0x0000440801007387 */ /* 0x0003e20000100800 */
[----:B0-----:R-:W-:-:S03]  /*1150*/  IMAD R3, R4, 0x2, R19 ;  /* 0x0000000204037824 */ /* 0x001fc600078e0213 */
[----:B------:R1:W-:Y:S04]  /*1160*/  STL [R1+0x8c], R5 ;  /* 0x00008c0501007387 */ /* 0x0003e80000100800 */
[----:B------:R1:W-:Y:S04]  /*1170*/  STL [R1+0x40], R0 ;  /* 0x0000400001007387 */ /* 0x0003e80000100800 */
[----:B------:R1:W-:Y:S02]  /*1180*/  STL [R1+0x84], R3 ;  /* 0x0000840301007387 */ /* 0x0003e40000100800 */
.L_x_5725:
[----:B012---:R-:W0:Y:S02]  /*1190*/  LDC.64 R4, c[0x0][0xd88] ;  /* 0x00036200ff047b82 */ /* 0x007e240000000a00 */
[----:B0-----:R-:W-:-:S05]  /*11a0*/  IMAD.WIDE R4, R91, 0x4, R4 ;  /* 0x000000045b047825 */ /* 0x001fca00078e0204 */
[----:B------:R-:W2:Y:S01]  /*11b0*/  LDG.E R0, desc[UR40][R4.64] ;  /* 0x0000002804007981 */ /* 0x000ea2000c1e1900 */
[----:B------:R-:W-:Y:S05]  /*11c0*/  YIELD ;  /* 0x0000000000007946 */ /* 0x000fea0003800000 */
[----:B------:R-:W-:Y:S01]  /*11d0*/  ULDC.64 UR4, c[0x0][0xb20] ;  /* 0x0002c80000047ab9 */ /* 0x000fe20000000a00 */
[----:B------:R-:W-:Y:S01]  /*11e0*/  ULDC.64 UR8, c[0x0][0xb10] ;  /* 0x0002c40000087ab9 */ /* 0x000fe20000000a00 */
[----:B------:R-:W-:Y:S01]  /*11f0*/  ISETP.NE.U32.AND P1, PT, RZ, UR4, PT ;  /* 0x00000004ff007c0c */ /* 0x000fe2000bf25070 */
[----:B------:R-:W-:Y:S01]  /*1200*/  ULDC.64 UR6, c[0x0][0xb00] ;  /* 0x0002c00000067ab9 */ /* 0x000fe20000000a00 */
[----:B------:R-:W-:Y:S01]  /*1210*/  IMAD.MOV.U32 R33, RZ, RZ, RZ ;  /* 0x000000ffff217224 */ /* 0x000fe200078e00ff */
[----:B------:R-:W-:-:S02]  /*1220*/  ISETP.NE.U32.AND P0, PT, RZ, UR6, PT ;  /* 0x00000006ff007c0c */ /* 0x000fc4000bf05070 */
[----:B------:R-:W-:Y:S02]  /*1230*/  ISETP.NE.AND.EX P1, PT, RZ, UR5, PT, P1 ;  /* 0x00000005ff007c0c */ /* 0x000fe4000bf25310 */
[----:B------:R-:W-:Y:S02]  /*1240*/  ISETP.NE.AND.EX P0, PT, RZ, UR7, PT, P0 ;  /* 0x00000007ff007c0c */ /* 0x000fe4000bf05300 */
[----:B--2---:R-:W-:Y:S01]  /*1250*/  SHF.R.S32.HI R3, RZ, 0x1f, R0 ;  /* 0x0000001fff037819 */ /* 0x004fe20000011400 */
[----:B------:R-:W-:Y:S08]  /*1260*/  STL [R1+0x64], R0 ;  /* 0x0000640001007387 */ /* 0x000ff00000100800 */
[C---:B------:R-:W-:Y:S01]  /*1270*/  @P1 LEA R6, P2, R0.reuse, UR4, 0x2 ;  /* 0x0000000400061c11 */ /* 0x040fe2000f8410ff */
[C---:B------:R-:W-:Y:S01]  /*1280*/  IMAD.SHL.U32 R36, R0.reuse, 0x4, RZ ;  /* 0x0000000400247824 */ /* 0x040fe200078e00ff */
[C-C-:B------:R-:W-:Y:S01]  /*1290*/  SHF.L.U64.HI R35, R0.reuse, 0x2, R3.reuse ;  /* 0x0000000200237819 */ /* 0x140fe20000010203 */
[----:B------:R0:W-:Y:S01]  /*12a0*/  STL [R1+0x7c], R3 ;  /* 0x00007c0301007387 */ /* 0x0001e20000100800 */
[----:B------:R-:W-:-:S02]  /*12b0*/  @P1 LEA.HI.X R7, R0, UR5, R3, 0x2, P2 ;  /* 0x0000000500071c11 */ /* 0x000fc400090f1403 */
[----:B------:R-:W-:Y:S01]  /*12c0*/  ISETP.NE.U32.AND P2, PT, RZ, UR8, PT ;  /* 0x00000008ff007c0c */ /* 0x000fe2000bf45070 */
[----:B------:R-:W-:Y:S01]  /*12d0*/  ULDC UR4, c[0x0][0x288] ;  /* 0x0000a20000047ab9 */ /* 0x000fe20000000800 */
[C---:B------:R-:W-:Y:S01]  /*12e0*/  IADD3 R8, P3, R36.reuse, UR6, RZ ;  /* 0x0000000624087c10 */ /* 0x040fe2000ff7e0ff */
[----:B------:R1:W-:Y:S01]  /*12f0*/  STL [R1+0x5c], R36 ;  /* 0x00005c2401007387 */ /* 0x0003e20000100800 */
[----:B------:R-:W-:Y:S01]  /*1300*/  ISETP.NE.AND.EX P2, PT, RZ, UR9, PT, P2 ;  /* 0x00000009ff007c0c */ /* 0x000fe2000bf45320 */
[----:B0-----:R-:W-:Y:S01]  /*1310*/  IMAD.MOV.U32 R3, RZ, RZ, RZ ;  /* 0x000000ffff037224 */ /* 0x001fe200078e00ff */
[C---:B------:R-:W-:Y:S01]  /*1320*/  IADD3.X R9, R35.reuse, UR7, RZ, P3, !PT ;  /* 0x0000000723097c10 */ /* 0x040fe20009ffe4ff */
[----:B---3--:R-:W-:Y:S01]  /*1330*/  IMAD.U32 R10, RZ, RZ, UR4 ;  /* 0x00000004ff0a7e24 */ /* 0x008fe2000f8e00ff */
[----:B------:R-:W-:Y:S01]  /*1340*/  ULDC.64 UR4, c[0x0][0x418] ;  /* 0x0001060000047ab9 */ /* 0x000fe20000000a00 */
[----:B------:R1:W-:Y:S04]  /*1350*/  STL [R1+0x60], R35 ;  /* 0x0000602301007387 */ /* 0x0003e80000100800 */
[----:B------:R1:W5:Y:S04]  /*1360*/  @P1 LDG.E R3, desc[UR40][R6.64] ;  /* 0x0000002806031981 */ /* 0x000368000c1e1900 */
[----:B------:R-:W-:Y:S01]  /*1370*/  @P2 IADD3 R4, P1, R36, UR8, RZ ;  /* 0x0000000824042c10 */ /* 0x000fe2000ff3e0ff */
[----:B------:R1:W5:Y:S03]  /*1380*/  @P0 LDG.E R33, desc[UR40][R8.64] ;  /* 0x0000002808210981 */ /* 0x000366000c1e1900 */
[----:B------:R-:W-:-:S05]  /*1390*/  @P2 IADD3.X R5, R35, UR9, RZ, P1, !PT ;  /* 0x0000000923052c10 */ /* 0x000fca0008ffe4ff */
[----:B------:R-:W2:Y:S01]  /*13a0*/  @P2 LDG.E R10, desc[UR40][R4.64] ;  /* 0x00000028040a2981 */ /* 0x000ea2000c1e1900 */
[----:B------:R-:W-:Y:S01]  /*13b0*/  UISETP.NE.U32.AND UP0, UPT, UR4, URZ, UPT ;  /* 0x0000003f0400728c */ /* 0x000fe2000bf05070 */
[----:B------:R-:W-:Y:S02]  /*13c0*/  IMAD.MOV.U32 R31, RZ, RZ, R0 ;  /* 0x000000ffff1f7224 */ /* 0x000fe400078e0000 */
        /* <DEDUP_REMOVED lines=8> */
[----:B--2---:R1:W-:Y:S01]  /*1450*/  STL [R1+0x1c], R10 ;  /* 0x00001c0a01007387 */ /* 0x0043e20000100800 */
[----:B----4-:R-:W-:Y:S05]  /*1460*/  @P2 BRA `(.L_x_5577) ;  /* 0x0000000000282947 */ /* 0x010fea0003800000 */
[----:B------:R-:W-:Y:S02]  /*1470*/  ULDC.64 UR4, c[0x0][0xaf8] ;  /* 0x0002be0000047ab9 */ /* 0x000fe40000000a00 */
[----:B------:R-:W-:-:S04]  /*1480*/  ISETP.NE.U32.AND P1, PT, RZ, UR4, PT ;  /* 0x00000004ff007c0c */ /* 0x000fc8000bf25070 */
[----:B------:R-:W-:-:S13]  /*1490*/  ISETP.NE.AND.EX P1, PT, RZ, UR5, PT, P1 ;  /* 0x00000005ff007c0c */ /* 0x000fda000bf25310 */
[----:B------:R-:W-:Y:S05]  /*14a0*/  @!P1 BRA `(.L_x_5577) ;  /* 0x0000000000189947 */ /* 0x000fea0003800000 */
[----:B------:R-:W0:Y:S02]  /*14b0*/  LDC.64 R4, c[0x0][0xaf8] ;  /* 0x0002be00ff047b82 */ /* 0x000e240000000a00 */
[----:B0-----:R-:W-:-:S05]  /*14c0*/  IMAD.WIDE R4, R31, 0x4, R4 ;  /* 0x000000041f047825 */ /* 0x001fca00078e0204 */
[----:B------:R-:W2:Y:S04]  /*14d0*/  LDG.E R0, desc[UR40][R4.64] ;  /* 0x0000002804007981 */ /* 0x000ea8000c1e1900 */
[----:B-1----:R-:W2:Y:S02]  /*14e0*/  LDG.E R7, desc[UR40][R4.64+0x4] ;  /* 0x0000042804077981 */ /* 0x002ea4000c1e1900 */
[----:B--2---:R-:W-:-:S05]  /*14f0*/  IMAD.IADD R10, R7, 0x1, -R0 ;  /* 0x00000001070a7824 */ /* 0x004fca00078e0a00 */
[----:B------:R0:W-:Y:S02]  /*1500*/  STL [R1+0x1c], R10 ;  /* 0x00001c0a01007387 */ /* 0x0001e40000100800 */
.L_x_5577:
[----:B------:R-:W-:Y:S01]  /*1510*/  ULDC.64 UR4, c[0x0][0xb18] ;  /* 0x0002c60000047ab9 */ /* 0x000fe20000000a00 */
[----:B------:R2:W-:Y:S01]  /*1520*/  STL [R1+0x58], R90 ;  /* 0x0000585a01007387 */ /* 0x0005e20000100800 */
[----:B------:R-:W-:-:S04]  /*1530*/  ISETP.NE.U32.AND P1, PT, RZ, UR4, PT ;  /* 0x00000004ff007c0c */ /* 0x000fc8000bf25070 */
[----:B------:R-:W-:-:S13]  /*1540*/  ISETP.NE.AND.EX P1, PT, RZ, UR5, PT, P1 ;  /* 0x00000005ff007c0c */ /* 0x000fda000bf25310 */
[----:B--2---:R-:W-:Y:S05]  /*1550*/  @!P1 BRA `(.L_x_5578) ;  /* 0x0000000000109947 */ /* 0x004fea0003800000 */
[----:B------:R-:W-:-:S04]  /*1560*/  IADD3 R4, P0, R36, UR4, RZ ;  /* 0x0000000424047c10 */ /* 0x000fc8000ff1e0ff */
[----:B------:R-:W-:-:S05]  /*1570*/  IADD3.X R5, R35, UR5, RZ, P0, !PT ;  /* 0x0000000523057c10 */ /* 0x000fca00087fe4ff */
[----:B------:R2:W5:Y:S01]  /*1580*/  LDG.E R32, desc[UR40][R4.64] ;  /* 0x0000002804207981 */ /* 0x000562000c1e1900 */
[----:B------:R-:W-:Y:S05]  /*1590*/  BRA `(.L_x_5579) ;  /* 0x0000000000107947 */ /* 0x000fea0003800000 */
.L_x_5578:
[----:B------:R-:W-:Y:S05]  /*15a0*/  @!P0 BRA `(.L_x_5579) ;  /* 0x00000000000c8947 */ /* 0x000fea0003800000 */
[----:B------:R-:W2:Y:S04]  /*15b0*/  LDG.E R5, desc[UR40][R8.64] ;  /* 0x0000002808057981 */ /* 0x000ea8000c1e1900 */
[----:B------:R-:W2:Y:S02]  /*15c0*/  LDG.E R32, desc[UR40][R8.64+0x4] ;  /* 0x0000042808207981 */ /* 0x000ea4000c1e1900 */
[----:B--2---:R-:W-:-:S07]  /*15d0*/  IMAD.IADD R32, R32, 0x1, -R5 ;  /* 0x0000000120207824 */ /* 0x004fce00078e0a05 */
.L_x_5579:
[----:B------:R-:W-:Y:S01]  /*15e0*/  ULDC.64 UR4, c[0x0][0xb08] ;  /* 0x0002c20000047ab9 */ /* 0x000fe20000000a00 */
[----:B-1----:R-:W1:Y:S01]  /*15f0*/  LDC R8, c[0x0][0x448] ;  /* 0x00011200ff087b82 */ /* 0x002e620000000800 */
[----:B------:R-:W-:-:S04]  /*1600*/  ISETP.NE.U32.AND P0, PT, RZ, UR4, PT ;  /* 0x00000004ff007c0c */ /* 0x000fc8000bf05070 */
[----:B------:R-:W-:Y:S01]  /*1610*/  ISETP.NE.AND.EX P0, PT, RZ, UR5, PT, P0 ;  /* 0x00000005ff007c0c */ /* 0x000fe2000bf05300 */
[----:B------:R-:W-:-:S12]  /*1620*/  ULDC.64 UR4, c[0x0][0xb28] ;  /* 0x0002ca0000047ab9 */ /* 0x000fd80000000a00 */
[----:B--2---:R-:W2:Y:S02]  /*1630*/  @P0 LDC.64 R4, c[0x0][0xb08] ;  /* 0x0002c200ff040b82 */ /* 0x004ea40000000a00 */
[----:B--2---:R-:W-:-:S05]  /*1640*/  @P0 IMAD.WIDE R4, R31, 0x4, R4 ;  /* 0x000000041f040825 */ /* 0x004fca00078e0204 */
        /* <DEDUP_REMOVED lines=9> */
[----:B------:R-:W-:Y:S02]  /*16e0*/  IMAD.SHL.U32 R12, R89, 0x80, RZ ;  /* 0x00000080590c7824 */ /* 0x000fe400078e00ff */
[----:B------:R-:W-:Y:S02]  /*16f0*/  IMAD.IADD R8, R32, 0x1, -R3 ;  /* 0x0000000120087824 */ /* 0x000fe400078e0a03 */
[----:B---3--:R-:W-:Y:S01]  /*1700*/  VIADD R4, R12, 0x7f ;  /* 0x0000007f0c047836 */ /* 0x008fe20000000000 */
[----:B------:R1:W-:Y:S07]  /*1710*/  STL [R1+0x28], R12 ;  /* 0x0000280c01007387 */ /* 0x0003ee0000100800 */
[----:B------:R-:W3:Y:S08]  /*1720*/  @P1 LDC R11, c[0x0][0x44c] ;  /* 0x00011300ff0b1b82 */ /* 0x000ef00000000800 */
[----:B------:R-:W0:Y:S01]  /*1730*/  @P1 LDC R5, c[0x0][0x450] ;  /* 0x00011400ff051b82 */ /* 0x000e220000000800 */
[----:B--2---:R-:W-:-:S02]  /*1740*/  @P0 IMAD.IADD R24, R9, 0x1, -R0 ;  /* 0x0000000109180824 */ /* 0x004fc400078e0a00 */
[----:B---3--:R-:W-:-:S04]  /*1750*/  @P1 IMAD.HI.U32 R0, R4, R11, RZ ;  /* 0x0000000b04001227 */ /* 0x008fc800078e00ff */
[----:B----4-:R-:W-:Y:S01]  /*1760*/  IMAD.IADD R6, R8, 0x1, R24 ;  /* 0x0000000108067824 */ /* 0x010fe200078e0218 */
[----:B0-----:R-:W-:-:S03]  /*1770*/  @P1 SHF.R.U32.HI R4, RZ, R5, R0 ;  /* 0x00000005ff041219 */ /* 0x001fc60000011600 */
[C---:B------:R-:W-:Y:S01]  /*1780*/  VIADD R0, R6.reuse, 0x5f ;  /* 0x0000005f06007836 */ /* 0x040fe20000000000 */
[----:B------:R-:W-:Y:S01]  /*1790*/  IADD3 R29, R6, 0x60, -R10 ;  /* 0x00000060061d7810 */ /* 0x000fe20007ffe80a */
[----:B------:R1:W-:Y:S02]  /*17a0*/  STL [R1+0x2c], R6 ;  /* 0x00002c0601007387 */ /* 0x0003e40000100800 */
        /* <DEDUP_REMOVED lines=22> */
[----:B-1----:R-:W-:Y:S05]  /*1910*/  @!P1 BRA `(.L_x_5580) ;  /* 0x00000040004c9947 */ /* 0x002fea0003800000 */
        /* <DEDUP_REMOVED lines=20> */
.L_x_5582:
[----:B------:R-:W-:Y:S05]  /*1a60*/  BSYNC B6 ;  /* 0x0000000000067941 */ /* 0x000fea0003800000 */
.L_x_5581:
[----:B------:R-:W-:Y:S01]  /*1a70*/  IADD3 R25, R19, 0x400, RZ ;  /* 0x0000040013197810 */ /* 0x000fe20007ffe0ff */
[----:B------:R-:W-:Y:S03]  /*1a80*/  BSSY B6, `(.L_x_5583) ;  /* 0x0000013000067945 */ /* 0x000fe60003800000 */
        /* <DEDUP_REMOVED lines=18> */
.L_x_5584:
[----:B------:R-:W-:Y:S05]  /*1bb0*/  BSYNC B6 ;  /* 0x0000000000067941 */ /* 0x000fea0003800000 */
.L_x_5583:
[----:B------:R-:W-:Y:S01]  /*1bc0*/  ULDC.64 UR4, c[0x0][0xaf0] ;  /* 0x0002bc0000047ab9 */ /* 0x000fe20000000a00 */
[----:B------:R-:W0:Y:S01]  /*1bd0*/  S2R R44, SR_TID.X ;  /* 0x00000000002c7919 */ /* 0x000e220000002100 */
[----:B------:R-:W-:Y:S01]  /*1be0*/  ISETP.NE.U32.AND P0, PT, RZ, UR4, PT ;  /* 0x00000004ff007c0c */ /* 0x000fe2000bf05070 */
[----:B------:R-:W1:Y:S01]  /*1bf0*/  LDC.64 R8, c[0x0][0x300] ;  /* 0x0000c000ff087b82 */ /* 0x000e620000000a00 */
[----:B------:R-:W-:Y:S01]  /*1c00*/  IMAD.IADD R61, R33, 0x1, R32 ;  /* 0x00000001213d7824 */ /* 0x000fe200078e0220 */
[----:B------:R-:W-:Y:S01]  /*1c10*/  ULDC.64 UR6, c[0x0][0xb00] ;  /* 0x0002c00000067ab9 */ /* 0x000fe20000000a00 */
[----:B------:R-:W-:Y:S01]  /*1c20*/  ISETP.NE.AND.EX P0, PT, RZ, UR5, PT, P0 ;  /* 0x00000005ff007c0c */ /* 0x000fe2000bf05300 */
[----:B------:R-:W2:Y:S01]  /*1c30*/  LDL R45, [R1+0x74] ;  /* 0x00007400012d7983 */ /* 0x000ea20000100800 */
[----:B------:R-:W-:Y:S02]  /*1c40*/  SHF.R.S32.HI R11, RZ, 0x1f, R90 ;  /* 0x0000001fff0b7819 */ /* 0x000fe4000001145a */
[----:B------:R-:W-:Y:S01]  /*1c50*/  SHF.R.S32.HI R42, RZ, 0x1f, R22 ;  /* 0x0000001fff2a7819 */ /* 0x000fe20000011416 */
[----:B------:R-:W-:Y:S01]  /*1c60*/  VIADD R62, R16, 0x20 ;  /* 0x00000020103e7836 */ /* 0x000fe20000000000 */
[----:B------:R-:W3:Y:S07]  /*1c70*/  LDC.64 R14, c[0x0][0x408] ;  /* 0x00010200ff0e7b82 */ /* 0x000eee0000000a00 */
[----:B------:R-:W-:Y:S01]  /*1c80*/  @P0 IADD3 R4, P1, R36, UR4, RZ ;  /* 0x0000000424040c10 */ /* 0x000fe2000ff3e0ff */
[----:B------:R-:W-:Y:S01]  /*1c90*/  VIADD R63, R16, 0x40 ;  /* 0x00000040103f7836 */ /* 0x000fe20000000000 */
[----:B------:R-:W4:Y:S02]  /*1ca0*/  LDC.64 R58, c[0x0][0x3f8] ;  /* 0x0000fe00ff3a7b82 */ /* 0x000f240000000a00 */
[----:B------:R-:W-:Y:S01]  /*1cb0*/  @P0 IADD3.X R5, R35, UR5, RZ, P1, !PT ;  /* 0x0000000523050c10 */ /* 0x000fe20008ffe4ff */
[----:B------:R-:W-:-:S04]  /*1cc0*/  ULDC.64 UR4, c[0x0][0x308] ;  /* 0x0000c20000047ab9 */ /* 0x000fc80000000a00 */
[----:B------:R0:W3:Y:S01]  /*1cd0*/  @P0 LDG.E R31, desc[UR40][R4.64] ;  /* 0x00000028041f0981 */ /* 0x0000e2000c1e1900 */
[----:B------:R-:W-:Y:S01]  /*1ce0*/  SHF.R.S32.HI R43, RZ, 0x1f, R61 ;  /* 0x0000001fff2b7819 */ /* 0x000fe2000001143d */
[-C--:B-1----:R-:W-:Y:S01]  /*1cf0*/  IMAD.WIDE.U32 R6, R61, R8.reuse, RZ ;  /* 0x000000083d067225 */ /* 0x082fe200078e00ff */
[----:B------:R-:W1:Y:S03]  /*1d00*/  LDC R41, c[0x0][0x3f4] ;  /* 0x0000fd00ff297b82 */ /* 0x000e660000000800 */
[----:B------:R-:W-:Y:S01]  /*1d10*/  IMAD R0, R43, R8, RZ ;  /* 0x000000082b007224 */ /* 0x000fe200078e02ff */
[----:B------:R-:W-:Y:S02]  /*1d20*/  ISETP.NE.U32.AND P0, PT, RZ, UR6, PT ;  /* 0x00000006ff007c0c */ /* 0x000fe4000bf05070 */
[----:B0-----:R-:W-:Y:S01]  /*1d30*/  SHF.R.U32.HI R40, RZ, 0x7, R44 ;  /* 0x00000007ff287819 */ /* 0x001fe2000001162c */
[----:B------:R-:W-:Y:S01]  /*1d40*/  IMAD R3, R61, R9, R0 ;  /* 0x000000093d037224 */ /* 0x000fe200078e0200 */
[----:B------:R-:W-:-:S02]  /*1d50*/  ISETP.NE.AND.EX P0, PT, RZ, UR7, PT, P0 ;  /* 0x00000007ff007c0c */ /* 0x000fc4000bf05300 */
[----:B------:R-:W-:Y:S01]  /*1d60*/  ISETP.NE.AND P6, PT, R40, 0x1, PT ;  /* 0x000000012800780c */ /* 0x000fe20003fc5270 */
[----:B------:R-:W-:Y:S02]  /*1d70*/  IMAD.IADD R7, R7, 0x1, R3 ;  /* 0x0000000107077824 */ /* 0x000fe400078e0203 */
[----:B------:R-:W-:Y:S02]  /*1d80*/  IMAD R3, R11, UR4, RZ ;  /* 0x000000040b037c24 */ /* 0x000fe4000f8e02ff */
[----:B------:R-:W-:-:S04]  /*1d90*/  IMAD.WIDE.U32 R4, R90, UR4, R6 ;  /* 0x000000045a047c25 */ /* 0x000fc8000f8e0006 */
[----:B------:R-:W-:Y:S01]  /*1da0*/  IMAD R3, R90, UR5, R3 ;  /* 0x000000055a037c24 */ /* 0x000fe2000f8e0203 */
[----:B------:R-:W-:-:S03]  /*1db0*/  ULDC.64 UR4, c[0x0][0x310] ;  /* 0x0000c40000047ab9 */ /* 0x000fc60000000a00 */
[----:B------:R-:W-:Y:S02]  /*1dc0*/  IMAD.IADD R5, R5, 0x1, R3 ;  /* 0x0000000105057824 */ /* 0x000fe400078e0203 */
[-C--:B------:R-:W-:Y:S02]  /*1dd0*/  IMAD R10, R42, R8.reuse, RZ ;  /* 0x000000082a0a7224 */ /* 0x080fe400078e02ff */
[----:B------:R-:W-:-:S04]  /*1de0*/  IMAD.WIDE.U32 R6, R22, R8, R16 ;  /* 0x0000000816067225 */ /* 0x000fc800078e0010 */
[C---:B------:R-:W-:Y:S02]  /*1df0*/  VIADD R64, R16.reuse, 0x60 ;  /* 0x0000006010407836 */ /* 0x040fe40000000000 */
[C---:B------:R-:W-:Y:S02]  /*1e00*/  VIADD R12, R16.reuse, 0xc0 ;  /* 0x000000c0100c7836 */ /* 0x040fe40000000000 */
[C---:B------:R-:W-:Y:S02]  /*1e10*/  VIADD R65, R16.reuse, 0x80 ;  /* 0x0000008010417836 */ /* 0x040fe40000000000 */
[C---:B------:R-:W-:Y:S02]  /*1e20*/  VIADD R66, R16.reuse, 0xa0 ;  /* 0x000000a010427836 */ /* 0x040fe40000000000 */
[----:B------:R-:W-:Y:S01]  /*1e30*/  VIADD R32, R16, 0xe0 ;  /* 0x000000e010207836 */ /* 0x000fe20000000000 */
[----:B------:R-:W-:Y:S02]  /*1e40*/  SHF.R.S32.HI R201, RZ, 0x1f, R200 ;  /* 0x0000001fffc97819 */ /* 0x000fe400000114c8 */
[----:B---3--:R-:W-:-:S04]  /*1e50*/  SHF.R.S32.HI R0, RZ, 0x1f, R31 ;  /* 0x0000001fff007819 */ /* 0x008fc8000001141f */
[----:B------:R-:W-:Y:S02]  /*1e60*/  SEL R20, R0, RZ, !P0 ;  /* 0x000000ff00147207 */ /* 0x000fe40004000000 */
[----:B------:R-:W-:-:S03]  /*1e70*/  SEL R21, R31, RZ, !P0 ;  /* 0x000000ff1f157207 */ /* 0x000fc60004000000 */
[----:B------:R-:W-:Y:S02]  /*1e80*/  IMAD R0, R20, UR4, RZ ;  /* 0x0000000414007c24 */ /* 0x000fe4000f8e02ff */
[----:B------:R-:W-:-:S04]  /*1e90*/  IMAD.WIDE.U32 R4, R21, UR4, R4 ;  /* 0x0000000415047c25 */ /* 0x000fc8000f8e0004 */
[----:B------:R-:W-:Y:S01]  /*1ea0*/  IMAD R3, R21, UR5, R0 ;  /* 0x0000000515037c24 */ /* 0x000fe2000f8e0200 */
[----:B------:R-:W-:Y:S05]  /*1eb0*/  @!P6 WARPSYNC.ALL ;  /* 0x000000000000e948 */ /* 0x000fea0003800000 */
[----:B------:R-:W-:Y:S01]  /*1ec0*/  ULDC UR4, c[0x0][0x320] ;  /* 0x0000c80000047ab9 */ /* 0x000fe20000000800 */
[----:B------:R-:W-:Y:S01]  /*1ed0*/  IMAD R0, R22, R9, R10 ;  /* 0x0000000916007224 */ /* 0x000fe200078e020a */
[----:B------:R-:W-:Y:S01]  /*1ee0*/  ISETP.GE.AND P1, PT, R62, UR4, PT ;  /* 0x000000043e007c0c */ /* 0x000fe2000bf26270 */
[----:B------:R-:W-:Y:S01]  /*1ef0*/  IMAD.IADD R3, R5, 0x1, R3 ;  /* 0x0000000105037824 */ /* 0x000fe200078e0203 */
[----:B------:R-:W-:Y:S01]  /*1f00*/  IADD3 R31, P0, R4, R6, RZ ;  /* 0x00000006041f7210 */ /* 0x000fe20007f1e0ff */
[----:B------:R-:W-:Y:S01]  /*1f10*/  ULDC.64 UR6, c[0x0][0x330] ;  /* 0x0000cc0000067ab9 */ /* 0x000fe20000000a00 */
[----:B------:R-:W-:-:S02]  /*1f20*/  SEL R6, RZ, 0xffffffff, P1 ;  /* 0xffffffffff067807 */ /* 0x000fc40000800000 */
[----:B------:R-:W-:Y:S02]  /*1f30*/  IADD3.X R0, R3, R7, R0, P0, !PT ;  /* 0x0000000703007210 */ /* 0x000fe400007fe400 */
[----:B------:R-:W-:Y:S01]  /*1f40*/  ISETP.GE.AND P0, PT, R16, UR4, PT ;  /* 0x0000000410007c0c */ /* 0x000fe2000bf06270 */
[----:B------:R-:W-:Y:S02]  /*1f50*/  IMAD R7, R11, UR6, RZ ;  /* 0x000000060b077c24 */ /* 0x000fe4000f8e02ff */
[----:B------:R-:W-:Y:S01]  /*1f60*/  IMAD.SHL.U32 R11, R6, 0x2, RZ ;  /* 0x00000002060b7824 */ /* 0x000fe200078e00ff */
[----:B------:R-:W-:Y:S02]  /*1f70*/  SEL R10, RZ, 0x1, P0 ;  /* 0x00000001ff0a7807 */ /* 0x000fe40000000000 */
[----:B------:R-:W-:Y:S02]  /*1f80*/  ISETP.GE.AND P0, PT, R63, UR4, PT ;  /* 0x000000043f007c0c */ /* 0x000fe4000bf06270 */
[----:B------:R-:W-:-:S02]  /*1f90*/  ISETP.GE.AND P1, PT, R64, UR4, PT ;  /* 0x0000000440007c0c */ /* 0x000fc4000bf26270 */
[----:B------:R-:W-:Y:S02]  /*1fa0*/  ISETP.GE.AND P2, PT, R12, UR4, PT ;  /* 0x000000040c007c0c */ /* 0x000fe4000bf46270 */
[----:B------:R-:W-:Y:S02]  /*1fb0*/  LOP3.LUT R10, R11, 0x2, R10, 0xe2, !PT ;  /* 0x000000020b0a7812 */ /* 0x000fe400078ee20a */
[----:B------:R-:W-:Y:S02]  /*1fc0*/  SEL R11, RZ, 0x4, P0 ;  /* 0x00000004ff0b7807 */ /* 0x000fe40000000000 */
[----:B------:R-:W-:Y:S02]  /*1fd0*/  SEL R12, RZ, 0x8, P1 ;  /* 0x00000008ff0c7807 */ /* 0x000fe40000800000 */
[----:B------:R-:W-:Y:S02]  /*1fe0*/  ISETP.GE.AND P0, PT, R65, UR4, PT ;  /* 0x0000000441007c0c */ /* 0x000fe4000bf06270 */
[----:B------:R-:W-:-:S02]  /*1ff0*/  ISETP.GE.AND P1, PT, R66, UR4, PT ;  /* 0x0000000442007c0c */ /* 0x000fc4000bf26270 */
[----:B------:R-:W-:Y:S02]  /*2000*/  LOP3.LUT R10, R12, R10, R11, 0xfe, !PT ;  /* 0x0000000a0c0a7212 */ /* 0x000fe400078efe0b */
[----:B------:R-:W-:Y:S02]  /*2010*/  SEL R11, RZ, 0x10, P0 ;  /* 0x00000010ff0b7807 */ /* 0x000fe40000000000 */
[----:B------:R-:W-:Y:S01]  /*2020*/  SEL R12, RZ, 0x20, P1 ;  /* 0x00000020ff0c7807 */ /* 0x000fe20000800000 */
[----:B------:R-:W-:Y:S01]  /*2030*/  IMAD R13, R90, UR7, R7 ;  /* 0x000000075a0d7c24 */ /* 0x000fe2000f8e0207 */
[----:B------:R-:W-:Y:S02]  /*2040*/  ISETP.GE.AND P3, PT, R32, UR4, PT ;  /* 0x0000000420007c0c */ /* 0x000fe4000bf66270 */
[----:B------:R-:W-:Y:S01]  /*2050*/  LOP3.LUT R11, R12, R10, R11, 0xfe, !PT ;  /* 0x0000000a0c0b7212 */ /* 0x000fe200078efe0b */
[----:B------:R-:W-:Y:S01]  /*2060*/  IMAD.WIDE.U32 R6, R90, UR6, R16 ;  /* 0x000000065a067c25 */ /* 0x000fe2000f8e0010 */
[----:B------:R-:W-:Y:S01]  /*2070*/  SEL R10, RZ, 0x40, P2 ;  /* 0x00000040ff0a7807 */ /* 0x000fe20001000000 */
[----:B------:R-:W-:-:S02]  /*2080*/  ULDC.64 UR4, c[0x0][0x338] ;  /* 0x0000ce0000047ab9 */ /* 0x000fc40000000a00 */
[----:B------:R-:W-:Y:S01]  /*2090*/  IMAD R12, R20, UR4, RZ ;  /* 0x00000004140c7c24 */ /* 0x000fe2000f8e02ff */
[----:B------:R-:W-:Y:S01]  /*20a0*/  LOP3.LUT R95, R11, R10, RZ, 0xfc, !PT ;  /* 0x0000000a0b5f7212 */ /* 0x000fe200078efcff */
[----:B------:R-:W-:Y:S02]  /*20b0*/  IMAD.IADD R7, R7, 0x1, R13 ;  /* 0x0000000107077824 */ /* 0x000fe400078e020d */
[C---:B------:R-:W-:Y:S02]  /*20c0*/  IMAD R10, R42.reuse, R14, RZ ;  /* 0x0000000e2a0a7224 */ /* 0x040fe400078e02ff */
[----:B----4-:R-:W-:Y:S02]  /*20d0*/  IMAD R32, R42, R58, RZ ;  /* 0x0000003a2a207224 */ /* 0x010fe400078e02ff */
[C---:B------:R-:W-:Y:S02]  /*20e0*/  IMAD R93, R21.reuse, UR5, R12 ;  /* 0x00000005155d7c24 */ /* 0x040fe4000f8e020c */
[----:B------:R-:W-:Y:S01]  /*20f0*/  IMAD.WIDE.U32 R6, R21, UR4, R6 ;  /* 0x0000000415067c25 */ /* 0x000fe2000f8e0006 */
[----:B-1----:R-:W-:Y:S01]  /*2100*/  ISETP.GE.AND P0, PT, R16, R41, PT ;  /* 0x000000291000720c */ /* 0x002fe20003f06270 */
[----:B------:R-:W-:-:S02]  /*2110*/  ULDC UR4, c[0x0][0x2f4] ;  /* 0x0000bd0000047ab9 */ /* 0x000fc40000000800 */
[C---:B------:R-:W-:Y:S02]  /*2120*/  IMAD R35, R22.reuse, R15, R10 ;  /* 0x0000000f16237224 */ /* 0x040fe400078e020a */
[----:B------:R-:W-:-:S04]  /*2130*/  IMAD.WIDE.U32 R12, R22, R14, R200 ;  /* 0x0000000e160c7225 */ /* 0x000fc800078e00c8 */
[----:B------:R-:W-:-:S04]  /*2140*/  IMAD.WIDE.U32 R20, R22, R14, R16 ;  /* 0x0000000e16147225 */ /* 0x000fc800078e0010 */
[----:B------:R-:W-:-:S04]  /*2150*/  IMAD.WIDE.U32 R10, R22, R58, R200 ;  /* 0x0000003a160a7225 */ /* 0x000fc800078e00c8 */
[----:B------:R-:W-:Y:S02]  /*2160*/  IMAD R39, R22, R59, R32 ;  /* 0x0000003b16277224 */ /* 0x000fe400078e0220 */
[----:B------:R-:W-:Y:S02]  /*2170*/  IMAD.IADD R13, R13, 0x1, R35 ;  /* 0x000000010d0d7824 */ /* 0x000fe400078e0223 */
[----:B------:R-:W-:Y:S02]  /*2180*/  IMAD.IADD R35, R35, 0x1, R21 ;  /* 0x0000000123237824 */ /* 0x000fe400078e0215 */
[----:B------:R-:W-:Y:S01]  /*2190*/  IMAD.IADD R21, R11, 0x1, R39 ;  /* 0x000000010b157824 */ /* 0x000fe200078e0227 */
[----:B-----5:R-:W-:Y:S01]  /*21a0*/  SHF.R.S32.HI R11, RZ, 0x1f, R30 ;  /* 0x0000001fff0b7819 */ /* 0x020fe2000001141e */
[----:B------:R-:W-:Y:S02]  /*21b0*/  IMAD.MOV.U32 R34, RZ, RZ, R20 ;  /* 0x000000ffff227224 */ /* 0x000fe400078e0014 */
[----:B------:R-:W-:-:S02]  /*21c0*/  IMAD.MOV.U32 R20, RZ, RZ, R10 ;  /* 0x000000ffff147224 */ /* 0x000fc400078e000a */
[C---:B------:R-:W-:Y:S02]  /*21d0*/  IMAD R10, R11.reuse, R14, RZ ;  /* 0x0000000e0b0a7224 */ /* 0x040fe400078e02ff */
[----:B------:R-:W-:Y:S02]  /*21e0*/  IMAD R38, R11, R58, RZ ;  /* 0x0000003a0b267224 */ /* 0x000fe400078e02ff */
[C---:B------:R-:W-:Y:S02]  /*21f0*/  IMAD R85, R30.reuse, R15, R10 ;  /* 0x0000000f1e557224 */ /* 0x040fe400078e020a */
[----:B------:R-:W-:-:S04]  /*2200*/  IMAD.WIDE.U32 R10, R30, R14, R12 ;  /* 0x0000000e1e0a7225 */ /* 0x000fc800078e000c */
[----:B------:R-:W-:Y:S02]  /*2210*/  IMAD.WIDE.U32 R12, R30, R14, R34 ;  /* 0x0000000e1e0c7225 */ /* 0x000fe400078e0022 */
[----:B------:R-:W3:Y:S01]  /*2220*/  LDL R34, [R1+0x3c] ;  /* 0x00003c0001227983 */ /* 0x000ee20000100800 */
[----:B------:R-:W-:Y:S02]  /*2230*/  IADD3 R60, P2, R22, R61, RZ ;  /* 0x0000003d163c7210 */ /* 0x000fe40007f5e0ff */
[----:B------:R-:W-:-:S03]  /*2240*/  SEL R37, R41, RZ, P0 ;  /* 0x000000ff29257207 */ /* 0x000fc60000000000 */
[----:B------:R-:W-:Y:S02]  /*2250*/  IMAD.X R61, R42, 0x1, R43, P2 ;  /* 0x000000012a3d7824 */ /* 0x000fe400010e062b */
[----:B------:R-:W-:Y:S02]  /*2260*/  IMAD.IADD R37, R16, 0x1, R37 ;  /* 0x0000000110257824 */ /* 0x000fe400078e0225 */
[C---:B------:R-:W-:Y:S02]  /*2270*/  VIADD R42, R22.reuse, 0x40 ;  /* 0x00000040162a7836 */ /* 0x040fe40000000000 */
[----:B------:R-:W-:Y:S01]  /*2280*/  IMAD.WIDE.U32 R32, R22, R58, R16 ;  /* 0x0000003a16207225 */ /* 0x000fe200078e0010 */
[----:B------:R-:W-:-:S03]  /*2290*/  SHF.R.S32.HI R36, RZ, 0x1f, R37 ;  /* 0x0000001fff247819 */ /* 0x000fc60000011425 */
[----:B------:R-:W-:Y:S01]  /*22a0*/  IMAD.SHL.U32 R42, R42, 0x40, RZ ;  /* 0x000000402a2a7824 */ /* 0x000fe200078e00ff */
[----:B------:R-:W-:Y:S01]  /*22b0*/  LEA.HI R36, R36, R37, RZ, 0x3 ;  /* 0x0000002524247211 */ /* 0x000fe200078f18ff */
[----:B------:R-:W-:Y:S02]  /*22c0*/  IMAD.IADD R33, R39, 0x1, R33 ;  /* 0x0000000127217824 */ /* 0x000fe400078e0221 */
[----:B--2---:R-:W-:Y:S01]  /*22d0*/  IMAD.SHL.U32 R71, R45, 0x40, RZ ;  /* 0x000000402d477824 */ /* 0x004fe200078e00ff */
[----:B------:R-:W-:Y:S01]  /*22e0*/  LOP3.LUT R42, R42, 0x1c0, RZ, 0xc0, !PT ;  /* 0x000001c02a2a7812 */ /* 0x000fe200078ec0ff */
[----:B------:R-:W-:Y:S02]  /*22f0*/  VIADD R44, R44, 0xffffff80 ;  /* 0xffffff802c2c7836 */ /* 0x000fe40000000000 */
[----:B------:R-:W-:Y:S01]  /*2300*/  IMAD.WIDE.U32 R56, R30, R58, R32 ;  /* 0x0000003a1e387225 */ /* 0x000fe200078e0020 */
[----:B------:R-:W-:Y:S02]  /*2310*/  LOP3.LUT R71, R71, 0x1c0, RZ, 0xc0, !PT ;  /* 0x000001c047477812 */ /* 0x000fe400078ec0ff */
[----:B------:R-:W-:Y:S01]  /*2320*/  LOP3.LUT R32, R42, 0x38, R36, 0xf8, !PT ;  /* 0x000000382a207812 */ /* 0x000fe200078ef824 */
[----:B------:R-:W-:Y:S01]  /*2330*/  VIADD R76, R40, 0x8 ;  /* 0x00000008284c7836 */ /* 0x000fe20000000000 */
[----:B------:R-:W-:Y:S01]  /*2340*/  SHF.R.S32.HI R40, RZ, 0x1f, R44 ;  /* 0x0000001fff287819 */ /* 0x000fe2000001142c */
[----:B------:R-:W-:Y:S01]  /*2350*/  VIADD R42, R22, 0x40 ;  /* 0x00000040162a7836 */ /* 0x000fe20000000000 */
[----:B------:R-:W-:-:S02]  /*2360*/  SHF.R.U32.HI R74, RZ, 0x3, R71 ;  /* 0x00000003ff4a7819 */ /* 0x000fc40000011647 */
[----:B------:R-:W-:Y:S01]  /*2370*/  LOP3.LUT R33, R71, 0x18, R16, 0xf8, !PT ;  /* 0x0000001847217812 */ /* 0x000fe200078ef810 */
[----:B------:R-:W-:Y:S01]  /*2380*/  IMAD.SHL.U32 R42, R42, 0x40, RZ ;  /* 0x000000402a2a7824 */ /* 0x000fe200078e00ff */
[----:B------:R-:W-:Y:S02]  /*2390*/  LEA.HI R40, R40, R44, RZ, 0x5 ;  /* 0x0000002c28287211 */ /* 0x000fe400078f28ff */
[----:B------:R-:W-:Y:S02]  /*23a0*/  LOP3.LUT R33, R33, R74, RZ, 0x3c, !PT ;  /* 0x0000004a21217212 */ /* 0x000fe400078e3cff */
[----:B------:R-:W-:Y:S02]  /*23b0*/  SHF.R.S32.HI R40, RZ, 0x5, R40 ;  /* 0x00000005ff287819 */ /* 0x000fe40000011428 */
[----:B------:R-:W-:Y:S01]  /*23c0*/  LOP3.LUT R42, R42, 0x1c0, RZ, 0xc0, !PT ;  /* 0x000001c02a2a7812 */ /* 0x000fe200078ec0ff */
[----:B------:R-:W-:Y:S01]  /*23d0*/  IMAD.MOV.U32 R77, RZ, RZ, 0x20 ;  /* 0x00000020ff4d7424 */ /* 0x000fe200078e00ff */
[----:B------:R-:W-:Y:S01]  /*23e0*/  LOP3.LUT P1, RZ, R45, 0x4, RZ, 0xc0, !PT ;  /* 0x000000042dff7812 */ /* 0x000fe2000782c0ff */
[----:B------:R-:W-:Y:S01]  /*23f0*/  IMAD R79, R40, 0x200, R33 ;  /* 0x00000200284f7824 */ /* 0x000fe200078e0221 */
[----:B------:R-:W-:-:S02]  /*2400*/  LOP3.LUT R33, R71, 0x38, R36, 0xf8, !PT ;  /* 0x0000003847217812 */ /* 0x000fc400078ef824 */
[----:B------:R-:W-:Y:S01]  /*2410*/  SHF.R.U32.HI R42, RZ, 0x3, R42 ;  /* 0x00000003ff2a7819 */ /* 0x000fe2000001162a */
[----:B------:R-:W-:Y:S01]  /*2420*/  IMAD R37, R9, 0x60, RZ ;  /* 0x0000006009257824 */ /* 0x000fe200078e02ff */
[C---:B------:R-:W-:Y:S01]  /*2430*/  SHF.L.U64.HI R67, R8.reuse, 0x6, R9 ;  /* 0x0000000608437819 */ /* 0x040fe20000010209 */
[----:B------:R-:W-:Y:S01]  /*2440*/  IMAD.SHL.U32 R68, R8, 0x40, RZ ;  /* 0x0000004008447824 */ /* 0x000fe200078e00ff */
[----:B------:R-:W-:Y:S01]  /*2450*/  SHF.L.U64.HI R69, R14, 0x6, R15 ;  /* 0x000000060e457819 */ /* 0x000fe2000001020f */
[----:B------:R-:W-:Y:S01]  /*2460*/  IMAD R81, R15, 0x60, RZ ;  /* 0x000000600f517824 */ /* 0x000fe200078e02ff */
[----:B------:R-:W-:Y:S01]  /*2470*/  SHF.L.U64.HI R72, R58, 0x6, R59 ;  /* 0x000000063a487819 */ /* 0x000fe2000001023b */
[----:B------:R-:W-:Y:S01]  /*2480*/  IMAD.SHL.U32 R70, R14, 0x40, RZ ;  /* 0x000000400e467824 */ /* 0x000fe200078e00ff */
[----:B------:R-:W-:Y:S01]  /*2490*/  SEL R77, R77, 0xffffffe0, !P1 ;  /* 0xffffffe04d4d7807 */ /* 0x000fe20004800000 */
[----:B------:R-:W-:Y:S01]  /*24a0*/  IMAD R87, R30, R59, R38 ;  /* 0x0000003b1e577224 */ /* 0x000fe200078e0226 */
[----:B------:R-:W-:Y:S01]  /*24b0*/  LOP3.LUT R33, R33, R74, RZ, 0x3c, !PT ;  /* 0x0000004a21217212 */ /* 0x000fe200078e3cff */
[----:B------:R-:W-:Y:S01]  /*24c0*/  IMAD R35, R59, 0x60, RZ ;  /* 0x000000603b237824 */ /* 0x000fe200078e02ff */
[----:B------:R-:W-:Y:S01]  /*24d0*/  LOP3.LUT R32, R32, R42, RZ, 0x3c, !PT ;  /* 0x0000002a20207212 */ /* 0x000fe200078e3cff */
[----:B------:R-:W-:Y:S01]  /*24e0*/  IMAD.SHL.U32 R73, R58, 0x40, RZ ;  /* 0x000000403a497824 */ /* 0x000fe200078e00ff */
[----:B------:R-:W-:Y:S01]  /*24f0*/  SEL R94, RZ, 0xffffff80, P3 ;  /* 0xffffff80ff5e7807 */ /* 0x000fe20001800000 */
[----:B------:R-:W-:Y:S01]  /*2500*/  IMAD.WIDE.U32 R20, R30, R58, R20 ;  /* 0x0000003a1e147225 */ /* 0x000fe200078e0014 */
[----:B------:R-:W-:-:S03]  /*2510*/  LOP3.LUT R89, R36, 0xfffffff8, RZ, 0xc0, !PT ;  /* 0xfffffff824597812 */ /* 0x000fc600078ec0ff */
[----:B------:R-:W-:Y:S02]  /*2520*/  VIADD R45, R22, 0x40 ;  /* 0x00000040162d7836 */ /* 0x000fe40000000000 */
[----:B------:R-:W-:Y:S01]  /*2530*/  IMAD.WIDE.U32 R8, R8, 0x60, RZ ;  /* 0x0000006008087825 */ /* 0x000fe200078e00ff */
[----:B------:R-:W-:-:S03]  /*2540*/  LOP3.LUT R94, R95, 0x80, R94, 0xc8, !PT ;  /* 0x000000805f5e7812 */ /* 0x000fc600078ec85e */
[----:B------:R-:W-:-:S04]  /*2550*/  IMAD.WIDE.U32 R14, R14, 0x60, RZ ;  /* 0x000000600e0e7825 */ /* 0x000fc800078e00ff */
[----:B------:R-:W-:Y:S01]  /*2560*/  IMAD.WIDE.U32 R58, R58, 0x60, RZ ;  /* 0x000000603a3a7825 */ /* 0x000fe200078e00ff */
[----:B------:R-:W-:Y:S02]  /*2570*/  SHF.R.S32.HI R75, RZ, 0x1f, R45 ;  /* 0x0000001fff4b7819 */ /* 0x000fe4000001142d */
[----:B------:R-:W-:Y:S01]  /*2580*/  SHF.R.S32.HI R88, RZ, 0x3, R36 ;  /* 0x00000003ff587819 */ /* 0x000fe20000011424 */
[----:B------:R-:W-:Y:S01]  /*2590*/  IMAD.IADD R84, R11, 0x1, R85 ;  /* 0x000000010b547824 */ /* 0x000fe200078e0255 */
[----:B------:R-:W-:Y:S01]  /*25a0*/  SHF.R.S32.HI R90, RZ, 0x1f, R89 ;  /* 0x0000001fff5a7819 */ /* 0x000fe20000011459 */
[----:B------:R-:W-:Y:S01]  /*25b0*/  IMAD.IADD R86, R21, 0x1, R87 ;  /* 0x0000000115567824 */ /* 0x000fe200078e0257 */
[----:B------:R-:W-:Y:S01]  /*25c0*/  ISETP.GE.AND P1, PT, R16, UR4, PT ;  /* 0x0000000410007c0c */ /* 0x000fe2000bf26270 */
[----:B------:R-:W-:Y:S01]  /*25d0*/  IMAD.SHL.U32 R78, R41, 0x2, RZ ;  /* 0x00000002294e7824 */ /* 0x000fe200078e00ff */
[----:B------:R-:W-:Y:S01]  /*25e0*/  ISETP.GE.AND P2, PT, R62, UR4, PT ;  /* 0x000000043e007c0c */ /* 0x000fe2000bf46270 */
[----:B------:R-:W-:Y:S01]  /*25f0*/  IMAD.IADD R80, R9, 0x1, R37 ;  /* 0x0000000109507824 */ /* 0x000fe200078e0225 */
[----:B------:R-:W-:Y:S01]  /*2600*/  LOP3.LUT R95, R95, 0x40, RZ, 0xc0, !PT ;  /* 0x000000405f5f7812 */ /* 0x000fe200078ec0ff */
[----:B------:R-:W-:-:S02]  /*2610*/  IMAD.IADD R81, R15, 0x1, R81 ;  /* 0x000000010f517824 */ /* 0x000fc400078e0251 */
[----:B------:R-:W-:Y:S02]  /*2620*/  IMAD.IADD R82, R59, 0x1, R35 ;  /* 0x000000013b527824 */ /* 0x000fe400078e0223 */
[----:B------:R-:W-:Y:S02]  /*2630*/  IMAD.IADD R83, R77, 0x1, R79 ;  /* 0x000000014d537824 */ /* 0x000fe400078e024f */
[----:B------:R-:W-:Y:S02]  /*2640*/  IMAD.IADD R85, R85, 0x1, R13 ;  /* 0x0000000155557824 */ /* 0x000fe400078e020d */
[----:B------:R-:W-:Y:S02]  /*2650*/  IMAD.IADD R87, R87, 0x1, R57 ;  /* 0x0000000157577824 */ /* 0x000fe400078e0239 */
[----:B------:R-:W-:Y:S02]  /*2660*/  IMAD R91, R40, 0x200, R33 ;  /* 0x00000200285b7824 */ /* 0x000fe400078e0221 */
[----:B------:R-:W-:Y:S01]  /*2670*/  IMAD.IADD R93, R7, 0x1, R93 ;  /* 0x00000001075d7824 */ /* 0x000fe200078e025d */
[----:B------:R-:W-:Y:S01]  /*2680*/  @!P6 BAR.SYNC.DEFER_BLOCKING 0x9, 0x100 ;  /* 0x024400000000eb1d */ /* 0x000fe20000010000 */
[----:B---3--:R-:W-:-:S07]  /*2690*/  IMAD.IADD R92, R34, 0x1, R32 ;  /* 0x00000001225c7824 */ /* 0x008fce00078e0220 */
.L_x_5632:
        /* <DEDUP_REMOVED lines=17> */
[C---:B------:R-:W-:Y:S01]  /*27b0*/  IMAD R27, R18.reuse, 0x1800, R79 ;  /* 0x00001800121b7824 */ /* 0x040fe200078e024f */
        /* <DEDUP_REMOVED lines=8> */
[----:B---3--:R-:W-:Y:S05]  /*2840*/  @!P3 BRA `(.L_x_5586) ;  /* 0x000000280018b947 */ /* 0x008fea0003800000 */
        /* <DEDUP_REMOVED lines=9> */
[----:B------:R-:W-:Y:S01]  /*28e0*/  IMAD.WIDE.U32 R32, R58, R45, RZ ;  /* 0x0000002d3a207225 */ /* 0x000fe200078e00ff */
[----:B------:R-:W-:-:S03]  /*28f0*/  IADD3 R96, R35, R39, RZ ;  /* 0x0000002723607210 */ /* 0x000fc60007ffe0ff */
        /* <DEDUP_REMOVED lines=30> */
.L_x_5589:
[----:B------:R-:W-:Y:S05]  /*2ae0*/  BSYNC B1 ;  /* 0x0000000000017941 */ /* 0x000fea0003800000 */
.L_x_5588:
[----:B0-----:R-:W-:Y:S01]  /*2af0*/  VIADD R36, R22, 0x40 ;  /* 0x0000004016247836 */ /* 0x001fe20000000000 */
[----:B------:R-:W-:Y:S01]  /*2b00*/  BSSY B1, `(.L_x_5590) ;  /* 0x000001c000017945 */ /* 0x000fe20003800000 */
[----:B------:R-:W-:Y:S01]  /*2b10*/  CS2R R44, SRZ ;  /* 0x00000000002c7805 */ /* 0x000fe2000001ff00 */
[----:B-----5:R-:W-:Y:S01]  /*2b20*/  IMAD.MOV.U32 R98, RZ, RZ, R50 ;  /* 0x000000ffff627224 */ /* 0x020fe200078e0032 */
[----:B------:R-:W-:Y:S02]  /*2b30*/  CS2R R46, SRZ ;  /* 0x00000000002e7805 */ /* 0x000fe4000001ff00 */
[----:B------:R-:W-:Y:S02]  /*2b40*/  ISETP.GE.AND P5, PT, R36, R106, PT ;  /* 0x0000006a2400720c */ /* 0x000fe40003fa6270 */
[----:B------:R-:W-:Y:S01]  /*2b50*/  CS2R R36, SRZ ;  /* 0x0000000000247805 */ /* 0x000fe2000001ff00 */
[----:B------:R-:W-:-:S10]  /*2b60*/  IMAD.MOV.U32 R99, RZ, RZ, R51 ;  /* 0x000000ffff637224 */ /* 0x000fd400078e0033 */
        /* <DEDUP_REMOVED lines=21> */
.L_x_5591:
[----:B------:R-:W-:Y:S05]  /*2cc0*/  BSYNC B1 ;  /* 0x0000000000017941 */ /* 0x000fea0003800000 */
.L_x_5590:
        /* <DEDUP_REMOVED lines=27> */
.L_x_5592:
[----:B------:R-:W-:Y:S01]  /*2e80*/  IMAD R96, R18, 0x8, R19 ;  /* 0x0000000812607824 */ /* 0x000fe200078e0213 */
[----:B------:R-:W-:Y:S01]  /*2e90*/  SHF.L.U32 R107, R202, 0x1f, RZ ;  /* 0x0000001fca6b7819 */ /* 0x000fe200000006ff */
[----:B------:R-:W-:Y:S03]  /*2ea0*/  BSSY B1, `(.L_x_5593) ;  /* 0x0000003000017945 */ /* 0x000fe60003800000 */
[----:B------:R-:W0:Y:S02]  /*2eb0*/  SYNCS.PHASECHK.TRANS64.TRYWAIT P6, [R96+URZ+0x32490], R107 ;  /* 0x0324906b600075a7 */ /* 0x000e2400080c017f */
[----:B0-----:R-:W-:Y:S05]  /*2ec0*/  @!P6 BRA `(.L_x_5594) ;  /* 0x000001a8009ce947 */ /* 0x001fea0003800000 */
.L_x_5892:
[----:B------:R-:W-:Y:S05]  /*2ed0*/  BSYNC B1 ;  /* 0x0000000000017941 */ /* 0x000fea0003800000 */
.L_x_5593:
        /* <DEDUP_REMOVED lines=49> */
.L_x_5600:
[----:B------:R-:W-:Y:S05]  /*31f0*/  BSYNC B3 ;  /* 0x0000000000037941 */ /* 0x000fea0003800000 */
.L_x_5599:
[----:B--2---:R1:W-:Y:S02]  /*3200*/  STG.E.128 desc[UR40][R42.64], R32 ;  /* 0x000000202a007986 */ /* 0x0043e4000c101d28 */
.L_x_5598:
[----:B------:R-:W-:Y:S05]  /*3210*/  BSYNC B2 ;  /* 0x0000000000027941 */ /* 0x000fea0003800000 */
.L_x_5597:
        /* <DEDUP_REMOVED lines=46> */
.L_x_5602:
[----:B------:R-:W-:Y:S05]  /*3500*/  BSYNC B2 ;  /* 0x0000000000027941 */ /* 0x000fea0003800000 */
.L_x_5601:
[----:B--2---:R2:W-:Y:S02]  /*3510*/  STG.E.128 desc[UR40][R42.64+0x40], R32 ;  /* 0x000040202a007986 */ /* 0x0045e4000c101d28 */
.L_x_5596:
[----:B------:R-:W-:Y:S05]  /*3520*/  BSYNC B1 ;  /* 0x0000000000017941 */ /* 0x000fea0003800000 */
.L_x_5595:
        /* <DEDUP_REMOVED lines=48> */
.L_x_5607:
[----:B------:R-:W-:Y:S05]  /*3830*/  BSYNC B2 ;  /* 0x0000000000027941 */ /* 0x000fea0003800000 */
.L_x_5606:
[----:B--2---:R3:W-:Y:S02]  /*3840*/  STG.E.128 desc[UR40][R40.64], R32 ;  /* 0x0000002028007986 */ /* 0x0047e4000c101d28 */
.L_x_5605:
[----:B------:R-:W-:Y:S05]  /*3850*/  BSYNC B1 ;  /* 0x0000000000017941 */ /* 0x000fea0003800000 */
.L_x_5604:
        /* <DEDUP_REMOVED lines=46> */
.L_x_5609:
[----:B------:R-:W-:Y:S05]  /*3b40*/  BSYNC B1 ;  /* 0x0000000000017941 */ /* 0x000fea0003800000 */
.L_x_5608:
[----:B--2---:R1:W-:Y:S01]  /*3b50*/  STG.E.128 desc[UR40][R40.64+0x40], R32 ;  /* 0x0000402028007986 */ /* 0x0043e2000c101d28 */
[----:B------:R-:W-:Y:S05]  /*3b60*/  BRA `(.L_x_5603) ;  /* 0x0000001400b87947 */ /* 0x000fea0003800000 */
.L_x_5587:
[----:B------:R-:W-:Y:S01]  /*3b70*/  VIADD R36, R22, 0x40 ;  /* 0x0000004016247836 */ /* 0x000fe20000000000 */
[----:B------:R-:W-:-:S04]  /*3b80*/  CS2R R38, SRZ ;  /* 0x0000000000267805 */ /* 0x000fc8000001ff00 */
[----:B------:R-:W-:Y:S02]  /*3b90*/  ISETP.GE.AND P3, PT, R36, R106, PT ;  /* 0x0000006a2400720c */ /* 0x000fe40003f66270 */
        /* <DEDUP_REMOVED lines=39> */
[----:B0-----:R-:W-:Y:S01]  /*3e10*/  IMAD.MOV.U32 R48, RZ, RZ, R39 ;  /* 0x000000ffff307224 */ /* 0x001fe200078e0027 */
[----:B------:R-:W-:Y:S01]  /*3e20*/  PRMT R123, R53, 0x7610, R123 ;  /* 0x00007610357b7816 */ /* 0x000fe2000000007b */
[----:B------:R-:W-:Y:S01]  /*3e30*/  IMAD.MOV.U32 R49, RZ, RZ, R36 ;  /* 0x000000ffff317224 */ /* 0x000fe200078e0024 */
[----:B------:R-:W-:Y:S01]  /*3e40*/  PRMT R119, R55, 0x7610, R119 ;  /* 0x0000761037777816 */ /* 0x000fe20000000077 */
[----:B------:R-:W-:Y:S01]  /*3e50*/  IMAD.MOV.U32 R51, RZ, RZ, R37 ;  /* 0x000000ffff337224 */ /* 0x000fe200078e0025 */
[----:B------:R-:W-:-:S02]  /*3e60*/  PRMT R123, R123, 0x5410, R48 ;  /* 0x000054107b7b7816 */ /* 0x000fc40000000030 */
[----:B------:R-:W-:Y:S01]  /*3e70*/  PRMT R130, R50, 0x5410, R49 ;  /* 0x0000541032827816 */ /* 0x000fe20000000031 */
[----:B----4-:R-:W-:Y:S01]  /*3e80*/  IMAD.MOV.U32 R48, RZ, RZ, R42 ;  /* 0x000000ffff307224 */ /* 0x010fe200078e002a */
[----:B------:R-:W-:Y:S01]  /*3e90*/  PRMT R119, R119, 0x5410, R51 ;  /* 0x0000541077777816 */ /* 0x000fe20000000033 */
[----:B------:R-:W-:Y:S02]  /*3ea0*/  IMAD.MOV.U32 R49, RZ, RZ, R43 ;  /* 0x000000ffff317224 */ /* 0x000fe400078e002b */
[----:B------:R-:W-:Y:S02]  /*3eb0*/  IMAD.MOV.U32 R50, RZ, RZ, R40 ;  /* 0x000000ffff327224 */ /* 0x000fe400078e0028 */
[----:B------:R-:W-:Y:S01]  /*3ec0*/  IMAD.MOV.U32 R51, RZ, RZ, R41 ;  /* 0x000000ffff337224 */ /* 0x000fe200078e0029 */
[----:B------:R-:W-:Y:S01]  /*3ed0*/  PRMT R114, R48, 0x7610, R114 ;  /* 0x0000761030727816 */ /* 0x000fe20000000072 */
[----:B------:R-:W-:Y:S01]  /*3ee0*/  IMAD.MOV.U32 R52, RZ, RZ, R34 ;  /* 0x000000ffff347224 */ /* 0x000fe200078e0022 */
[----:B------:R-:W-:Y:S01]  /*3ef0*/  PRMT R115, R50, 0x5410, R49 ;  /* 0x0000541032737816 */ /* 0x000fe20000000031 */
[----:B------:R-:W-:Y:S01]  /*3f00*/  IMAD.MOV.U32 R54, RZ, RZ, R32 ;  /* 0x000000ffff367224 */ /* 0x000fe200078e0020 */
[----:B------:R-:W-:Y:S01]  /*3f10*/  PRMT R117, R51, 0x7610, R117 ;  /* 0x0000761033757816 */ /* 0x000fe20000000075 */
[----:B-----5:R-:W-:-:S02]  /*3f20*/  IMAD.MOV.U32 R48, RZ, RZ, R46 ;  /* 0x000000ffff307224 */ /* 0x020fc400078e002e */
[----:B------:R-:W-:Y:S02]  /*3f30*/  IMAD.MOV.U32 R49, RZ, RZ, R47 ;  /* 0x000000ffff317224 */ /* 0x000fe400078e002f */
[----:B------:R-:W-:Y:S02]  /*3f40*/  IMAD.MOV.U32 R50, RZ, RZ, R44 ;  /* 0x000000ffff327224 */ /* 0x000fe400078e002c */
[----:B------:R-:W-:Y:S01]  /*3f50*/  IMAD.MOV.U32 R51, RZ, RZ, R45 ;  /* 0x000000ffff337224 */ /* 0x000fe200078e002d */
[----:B------:R-:W-:Y:S02]  /*3f60*/  PRMT R129, R52, 0x5410, R54 ;  /* 0x0000541034817816 */ /* 0x000fe40000000036 */
[----:B------:R-:W-:Y:S02]  /*3f70*/  PRMT R114, R114, 0x5410, R48 ;  /* 0x0000541072727816 */ /* 0x000fe40000000030 */
[----:B------:R-:W-:Y:S02]  /*3f80*/  PRMT R116, R50, 0x5410, R49 ;  /* 0x0000541032747816 */ /* 0x000fe40000000031 */
[----:B------:R-:W-:Y:S01]  /*3f90*/  PRMT R117, R117, 0x5410, R51 ;  /* 0x0000541075757816 */ /* 0x000fe20000000033 */
[----:B------:R-:W-:Y:S06]  /*3fa0*/  @!P3 BRA `(.L_x_5610) ;  /* 0x000000000004b947 */ /* 0x000fec0003800000 */
[----:B------:R-:W-:Y:S01]  /*3fb0*/  BPT.TRAP 0x1 ;  /* 0x000000040000795c */ /* 0x000fe20000300000 */
.L_x_5610:
        /* <DEDUP_REMOVED lines=9> */
.L_x_5893:
[----:B------:R-:W-:Y:S05]  /*4050*/  BSYNC B1 ;  /* 0x0000000000017941 */ /* 0x000fea0003800000 */
.L_x_5611:
[----:B------:R-:W-:Y:S01]  /*4060*/  ISETP.GE.OR P5, PT, R22, R106, P1 ;  /* 0x0000006a1600720c */ /* 0x000fe20000fa6670 */
[----:B------:R-:W-:-:S12]  /*4070*/  BSSY B1, `(.L_x_5613) ;  /* 0x000007f000017945 */ /* 0x000fd80003800000 */
[----:B------:R-:W-:Y:S05]  /*4080*/  @P5 BRA `(.L_x_5614) ;  /* 0x0000000400f45947 */ /* 0x000fea0003800000 */
[----:B------:R-:W1:Y:S01]  /*4090*/  S2R R50, SR_TID.X ;  /* 0x0000000000327919 */ /* 0x000e620000002100 */
[----:B------:R-:W-:Y:S01]  /*40a0*/  SHF.R.S32.HI R48, RZ, 0x1f, R22 ;  /* 0x0000001fff307819 */ /* 0x000fe20000011416 */
[-C--:B--2---:R-:W-:Y:S01]  /*40b0*/  IMAD.WIDE.U32 R104, R22, R102.reuse, R100 ;  /* 0x0000006616687225 */ /* 0x084fe200078e0064 */
[----:B------:R-:W-:Y:S03]  /*40c0*/  BSSY B2, `(.L_x_5615) ;  /* 0x000006d000027945 */ /* 0x000fe60003800000 */
[----:B------:R-:W-:Y:S01]  /*40d0*/  IMAD R48, R48, R102, RZ ;  /* 0x0000006630307224 */ /* 0x000fe200078e02ff */
[----:B------:R-:W-:-:S03]  /*40e0*/  IADD3 R108, P5, P6, R4, R104, R89 ;  /* 0x00000068046c7210 */ /* 0x000fc60007ebe059 */
[----:B------:R-:W-:Y:S01]  /*40f0*/  IMAD R49, R22, R103, R48 ;  /* 0x0000006716317224 */ /* 0x000fe200078e0230 */
[----:B------:R-:W-:-:S03]  /*4100*/  SEL R48, R78, R111, !P0 ;  /* 0x0000006f4e307207 */ /* 0x000fc60004000000 */
[----:B------:R-:W-:Y:S01]  /*4110*/  IMAD.IADD R112, R49, 0x1, R105 ;  /* 0x0000000131707824 */ /* 0x000fe200078e0269 */
[----:B------:R-:W-:-:S04]  /*4120*/  SHF.R.S32.HI R49, RZ, 0x1f, R48 ;  /* 0x0000001fff317819 */ /* 0x000fc80000011430 */
[----:B------:R-:W-:Y:S01]  /*4130*/  LEA.HI R49, R49, R48, RZ, 0x4 ;  /* 0x0000003031317211 */ /* 0x000fe200078f20ff */
[----:B------:R-:W-:Y:S01]  /*4140*/  IMAD R48, R18, 0x1800, R91 ;  /* 0x0000180012307824 */ /* 0x000fe200078e025b */
[----:B------:R-:W-:Y:S02]  /*4150*/  IADD3.X R110, R3, R112, R90, P5, P6 ;  /* 0x00000070036e7210 */ /* 0x000fe40002fec45a */
[----:B------:R-:W-:Y:S01]  /*4160*/  LEA.HI.SX32 R49, R49, R88, 0x1c ;  /* 0x0000005831317211 */ /* 0x000fe200078fe2ff */
[----:B------:R-:W-:-:S04]  /*4170*/  IMAD R48, R48, 0x2, R19 ;  /* 0x0000000230307824 */ /* 0x000fc800078e0213 */
[----:B------:R-:W-:Y:S02]  /*4180*/  IMAD.SHL.U32 R113, R49, 0x8, RZ ;  /* 0x0000000831717824 */ /* 0x000fe400078e00ff */
[----:B-1----:R-:W-:-:S03]  /*4190*/  VIADD R51, R50, 0xffffff80 ;  /* 0xffffff8032337836 */ /* 0x002fc60000000000 */
[----:B------:R-:W-:Y:S02]  /*41a0*/  LOP3.LUT R49, R71, 0x38, R113, 0xf8, !PT ;  /* 0x0000003847317812 */ /* 0x000fe400078ef871 */
[----:B------:R-:W-:Y:S02]  /*41b0*/  SHF.R.S32.HI R50, RZ, 0x1f, R51 ;  /* 0x0000001fff327819 */ /* 0x000fe40000011433 */
[----:B------:R-:W-:Y:S02]  /*41c0*/  LOP3.LUT R49, R49, R74, RZ, 0x3c, !PT ;  /* 0x0000004a31317212 */ /* 0x000fe400078e3cff */
[----:B------:R-:W-:-:S04]  /*41d0*/  LEA.HI R50, R50, R51, RZ, 0x5 ;  /* 0x0000003332327211 */ /* 0x000fc800078f28ff */
[----:B------:R-:W-:-:S05]  /*41e0*/  SHF.R.S32.HI R50, RZ, 0x5, R50 ;  /* 0x00000005ff327819 */ /* 0x000fca0000011432 */
[----:B------:R-:W-:-:S04]  /*41f0*/  IMAD R49, R50, 0x200, R49 ;  /* 0x0000020032317824 */ /* 0x000fc800078e0231 */
        /* <DEDUP_REMOVED lines=89> */
.L_x_5616:
[----:B------:R-:W-:Y:S05]  /*4790*/  BSYNC B2 ;  /* 0x0000000000027941 */ /* 0x000fea0003800000 */
.L_x_5615:
        /* <DEDUP_REMOVED lines=12> */
.L_x_5614:
[----:B------:R-:W-:Y:S05]  /*4860*/  BSYNC B1 ;  /* 0x0000000000017941 */ /* 0x000fea0003800000 */
.L_x_5613:
[----:B-1----:R-:W-:Y:S02]  /*4870*/  VIADD R33, R22, 0x40 ;  /* 0x0000004016217836 */ /* 0x002fe40000000000 */
[-C--:B--2---:R-:W-:Y:S02]  /*4880*/  IMAD R32, R75, R102.reuse, RZ ;  /* 0x000000664b207224 */ /* 0x084fe400078e02ff */
[C---:B------:R-:W-:Y:S01]  /*4890*/  IMAD.WIDE.U32 R100, R33.reuse, R102, R100 ;  /* 0x0000006621647225 */ /* 0x040fe200078e0064 */
[----:B------:R-:W-:-:S03]  /*48a0*/  ISETP.GE.OR P5, PT, R33, R106, P1 ;  /* 0x0000006a2100720c */ /* 0x000fc60000fa6670 */
[----:B------:R-:W-:-:S10]  /*48b0*/  IMAD R103, R33, R103, R32 ;  /* 0x0000006721677224 */ /* 0x000fd400078e0220 */
[----:B------:R-:W-:Y:S05]  /*48c0*/  @P5 BRA `(.L_x_5603) ;  /* 0x0000000800605947 */ /* 0x000fea0003800000 */
[----:B------:R-:W2:Y:S01]  /*48d0*/  LDL R34, [R1+0x3c] ;  /* 0x00003c0001227983 */ /* 0x000ea20000100800 */
[----:B------:R-:W-:Y:S01]  /*48e0*/  IMAD.IADD R50, R101, 0x1, R103 ;  /* 0x0000000165327824 */ /* 0x000fe200078e0267 */
[----:B------:R-:W-:Y:S01]  /*48f0*/  IADD3 R32, P5, P6, R4, R100, R89 ;  /* 0x0000006404207210 */ /* 0x000fe20007ebe059 */
[----:B------:R-:W-:Y:S01]  /*4900*/  VIADD R35, R22, 0x40 ;  /* 0x0000004016237836 */ /* 0x000fe20000000000 */
[----:B------:R-:W-:Y:S01]  /*4910*/  SEL R111, R78, R111, !P0 ;  /* 0x0000006f4e6f7207 */ /* 0x000fe20004000000 */
[----:B------:R-:W-:Y:S01]  /*4920*/  VIADD R36, R22, 0x40 ;  /* 0x0000004016247836 */ /* 0x000fe20000000000 */
[----:B------:R-:W-:Y:S01]  /*4930*/  IADD3.X R33, R3, R50, R90, P5, P6 ;  /* 0x0000003203217210 */ /* 0x000fe20002fec45a */
[----:B------:R-:W-:Y:S01]  /*4940*/  IMAD.SHL.U32 R35, R35, 0x40, RZ ;  /* 0x0000004023237824 */ /* 0x000fe200078e00ff */
[----:B------:R-:W-:Y:S01]  /*4950*/  LEA R48, P5, R32, R98, 0x1 ;  /* 0x0000006220307211 */ /* 0x000fe200078a08ff */
[----:B------:R-:W-:Y:S01]  /*4960*/  IMAD.SHL.U32 R36, R36, 0x40, RZ ;  /* 0x0000004024247824 */ /* 0x000fe200078e00ff */
[----:B------:R-:W-:Y:S02]  /*4970*/  BSSY B1, `(.L_x_5617) ;  /* 0x0000069000017945 */ /* 0x000fe40003800000 */
[----:B------:R-:W-:-:S02]  /*4980*/  LEA.HI.X R49, R32, R99, R33, 0x1, P5 ;  /* 0x0000006320317211 */ /* 0x000fc400028f0c21 */
[----:B------:R-:W-:Y:S02]  /*4990*/  SHF.R.S32.HI R32, RZ, 0x1f, R111 ;  /* 0x0000001fff207819 */ /* 0x000fe4000001146f */
[----:B------:R-:W-:Y:S02]  /*49a0*/  LOP3.LUT R35, R35, 0x1c0, RZ, 0xc0, !PT ;  /* 0x000001c023237812 */ /* 0x000fe400078ec0ff */
[----:B------:R-:W-:Y:S02]  /*49b0*/  LEA.HI R111, R32, R111, RZ, 0x4 ;  /* 0x0000006f206f7211 */ /* 0x000fe400078f20ff */
[----:B------:R-:W-:Y:S02]  /*49c0*/  LOP3.LUT R36, R36, 0x1c0, RZ, 0xc0, !PT ;  /* 0x000001c024247812 */ /* 0x000fe400078ec0ff */
[----:B------:R-:W-:Y:S02]  /*49d0*/  LEA.HI.SX32 R51, R111, R88, 0x1c ;  /* 0x000000586f337211 */ /* 0x000fe400078fe2ff */
[----:B------:R-:W-:-:S02]  /*49e0*/  SHF.R.U32.HI R35, RZ, 0x3, R35 ;  /* 0x00000003ff237819 */ /* 0x000fc40000011623 */
[----:B------:R-:W-:-:S04]  /*49f0*/  SHF.L.U32 R51, R51, 0x3, RZ ;  /* 0x0000000333337819 */ /* 0x000fc800000006ff */
[----:B------:R-:W-:-:S04]  /*4a00*/  LOP3.LUT R32, R36, 0x38, R51, 0xf8, !PT ;  /* 0x0000003824207812 */ /* 0x000fc800078ef833 */
[----:B------:R-:W-:-:S05]  /*4a10*/  LOP3.LUT R32, R32, R35, RZ, 0x3c, !PT ;  /* 0x0000002320207212 */ /* 0x000fca00078e3cff */
[----:B--2---:R-:W-:Y:S02]  /*4a20*/  IMAD.IADD R33, R34, 0x1, R32 ;  /* 0x0000000122217824 */ /* 0x004fe400078e0220 */
        /* <DEDUP_REMOVED lines=10> */
[----:B--2---:R-:W-:Y:S01]  /*4ad0*/  IMAD.MOV.U32 R40, RZ, RZ, R36 ;  /* 0x000000ffff287224 */ /* 0x004fe200078e0024 */
[----:B------:R-:W-:Y:S01]  /*4ae0*/  SHF.R.U32.HI R52, RZ, 0x10, R41 ;  /* 0x00000010ff347819 */ /* 0x000fe20000011629 */
[----:B------:R-:W-:Y:S01]  /*4af0*/  IMAD.MOV.U32 R41, RZ, RZ, R38 ;  /* 0x000000ffff297224 */ /* 0x000fe200078e0026 */
[--C-:B------:R-:W-:Y:S01]  /*4b00*/  SHF.R.U64 R105, R42, 0x10, R43.reuse ;  /* 0x000000102a697819 */ /* 0x100fe2000000122b */
[----:B-1----:R-:W-:Y:S01]  /*4b10*/  IMAD.MOV.U32 R36, RZ, RZ, R34 ;  /* 0x000000ffff247224 */ /* 0x002fe200078e0022 */
[----:B------:R-:W-:Y:S01]  /*4b20*/  SHF.R.U32.HI R54, RZ, 0x10, R43 ;  /* 0x00000010ff367819 */ /* 0x000fe2000001162b */
[--C-:B------:R-:W-:Y:S01]  /*4b30*/  HADD2.F32 R38, -RZ, R37.reuse.H0_H0 ;  /* 0x20000025ff267230 */ /* 0x100fe20000004100 */
[--C-:B------:R-:W-:Y:S01]  /*4b40*/  SHF.R.U64 R53, R46, 0x10, R47.reuse ;  /* 0x000000102e357819 */ /* 0x100fe2000000122f */
[----:B------:R-:W-:Y:S01]  /*4b50*/  HADD2.F32 R37, -RZ, R37.H1_H1 ;  /* 0x30000025ff257230 */ /* 0x000fe20000004100 */
[----:B------:R-:W-:Y:S01]  /*4b60*/  SHF.R.U32.HI R47, RZ, 0x10, R47 ;  /* 0x00000010ff2f7819 */ /* 0x000fe2000001162f */
[----:B------:R-:W-:-:S02]  /*4b70*/  HADD2.F32 R34, -RZ, R33.H0_H0 ;  /* 0x20000021ff227230 */ /* 0x000fc40000004100 */
[----:B------:R-:W-:Y:S02]  /*4b80*/  HADD2.F32 R44, -RZ, R44.H0_H0 ;  /* 0x2000002cff2c7230 */ /* 0x000fe40000004100 */
[----:B------:R-:W-:Y:S02]  /*4b90*/  HADD2.F32 R43, -RZ, R117.H0_H0 ;  /* 0x20000075ff2b7230 */ /* 0x000fe40000004100 */
[----:B------:R-:W-:Y:S02]  /*4ba0*/  HADD2.F32 R33, -RZ, R33.H1_H1 ;  /* 0x30000021ff217230 */ /* 0x000fe40000004100 */
[-C--:B------:R-:W-:Y:S01]  /*4bb0*/  FMUL.FTZ R46, R37, R44.reuse ;  /* 0x0000002c252e7220 */ /* 0x080fe20000410000 */
[----:B------:R-:W-:Y:S02]  /*4bc0*/  HADD2.F32 R117, -RZ, R117.H1_H1 ;  /* 0x30000075ff757230 */ /* 0x000fe40000004100 */
[----:B------:R-:W-:Y:S02]  /*4bd0*/  HADD2.F32 R42, -RZ, R52.H0_H0 ;  /* 0x20000034ff2a7230 */ /* 0x000fe40000004100 */
[C---:B------:R-:W-:Y:S01]  /*4be0*/  FMUL.FTZ R44, R33.reuse, R44 ;  /* 0x0000002c212c7220 */ /* 0x040fe20000410000 */
[-C--:B------:R-:W-:Y:S01]  /*4bf0*/  FMUL.FTZ R45, R38, R117.reuse ;  /* 0x00000075262d7220 */ /* 0x080fe20000410000 */
[C---:B------:R-:W-:Y:S01]  /*4c00*/  FMUL.FTZ R117, R34.reuse, R117 ;  /* 0x0000007522757220 */ /* 0x040fe20000410000 */
[-C--:B------:R-:W-:Y:S01]  /*4c10*/  FFMA.FTZ R46, R33, R42.reuse, -R46 ;  /* 0x0000002a212e7223 */ /* 0x080fe2000001082e */
[----:B------:R-:W-:Y:S01]  /*4c20*/  FFMA.FTZ R52, R37, R42, R44 ;  /* 0x0000002a25347223 */ /* 0x000fe2000001002c */
[----:B------:R-:W-:Y:S01]  /*4c30*/  FFMA.FTZ R45, R34, R43, -R45 ;  /* 0x0000002b222d7223 */ /* 0x000fe2000001082d */
[----:B------:R-:W-:-:S02]  /*4c40*/  HADD2.F32 R42, -RZ, R116.H1_H1 ;  /* 0x30000074ff2a7230 */ /* 0x000fc40000004100 */
[----:B------:R-:W-:Y:S01]  /*4c50*/  FFMA.FTZ R117, R38, R43, R117 ;  /* 0x0000002b26757223 */ /* 0x000fe20000010075 */
[----:B------:R-:W-:Y:S02]  /*4c60*/  HADD2.F32 R33, -RZ, R35.H0_H0 ;  /* 0x20000023ff217230 */ /* 0x000fe40000004100 */
[--C-:B------:R-:W-:Y:S02]  /*4c70*/  HADD2.F32 R34, -RZ, R39.reuse.H0_H0 ;  /* 0x20000027ff227230 */ /* 0x100fe40000004100 */
[----:B------:R-:W-:Y:S02]  /*4c80*/  HADD2.F32 R39, -RZ, R39.H1_H1 ;  /* 0x30000027ff277230 */ /* 0x000fe40000004100 */
[----:B------:R-:W-:Y:S01]  /*4c90*/  FMUL.FTZ R43, R33, R42 ;  /* 0x0000002a212b7220 */ /* 0x000fe20000410000 */
[----:B------:R-:W-:Y:S02]  /*4ca0*/  HADD2.F32 R44, -RZ, R47.H0_H0 ;  /* 0x2000002fff2c7230 */ /* 0x000fe40000004100 */
[----:B------:R-:W-:-:S02]  /*4cb0*/  HADD2.F32 R35, -RZ, R35.H1_H1 ;  /* 0x30000023ff237230 */ /* 0x000fc40000004100 */
[----:B------:R-:W-:Y:S02]  /*4cc0*/  HADD2.F32 R37, -RZ, R115.H1_H1 ;  /* 0x30000073ff257230 */ /* 0x000fe40000004100 */
[----:B------:R-:W-:Y:S02]  /*4cd0*/  HADD2.F32 R38, -RZ, R54.H0_H0 ;  /* 0x20000036ff267230 */ /* 0x000fe40000004100 */
[C---:B------:R-:W-:Y:S01]  /*4ce0*/  FMUL.FTZ R54, R34.reuse, R42 ;  /* 0x0000002a22367220 */ /* 0x040fe20000410000 */
[-C--:B------:R-:W-:Y:S01]  /*4cf0*/  FMUL.FTZ R42, R39, R44.reuse ;  /* 0x0000002c272a7220 */ /* 0x080fe20000410000 */
[----:B------:R-:W-:Y:S01]  /*4d00*/  FMUL.FTZ R102, R35, R44 ;  /* 0x0000002c23667220 */ /* 0x000fe20000410000 */
[-C--:B------:R-:W-:Y:S01]  /*4d10*/  FFMA.FTZ R44, R34, R37.reuse, R43 ;  /* 0x00000025222c7223 */ /* 0x080fe2000001002b */
[----:B------:R-:W-:Y:S01]  /*4d20*/  FFMA.FTZ R54, R33, R37, -R54 ;  /* 0x0000002521367223 */ /* 0x000fe20000010836 */
[----:B------:R-:W-:Y:S02]  /*4d30*/  HADD2.F32 R34, -RZ, R40.H0_H0 ;  /* 0x20000028ff227230 */ /* 0x000fe40000004100 */
[----:B------:R-:W-:Y:S01]  /*4d40*/  FFMA.FTZ R55, R35, R38, -R42 ;  /* 0x0000002623377223 */ /* 0x000fe2000001082a */
[----:B------:R-:W-:-:S02]  /*4d50*/  HADD2.F32 R116, -RZ, R116.H0_H0 ;  /* 0x20000074ff747230 */ /* 0x000fc40000004100 */
[----:B------:R-:W-:Y:S01]  /*4d60*/  FFMA.FTZ R103, R39, R38, R102 ;  /* 0x0000002627677223 */ /* 0x000fe20000010066 */
[----:B------:R-:W-:Y:S02]  /*4d70*/  HADD2.F32 R37, -RZ, R104.H0_H0 ;  /* 0x20000068ff257230 */ /* 0x000fe40000004100 */
[----:B------:R-:W-:Y:S02]  /*4d80*/  HADD2.F32 R33, -RZ, R32.H0_H0 ;  /* 0x20000020ff217230 */ /* 0x000fe40000004100 */
[----:B------:R-:W-:Y:S01]  /*4d90*/  FMUL.FTZ R38, R34, R116 ;  /* 0x0000007422267220 */ /* 0x000fe20000410000 */
[----:B------:R-:W-:Y:S01]  /*4da0*/  HADD2.F32 R40, -RZ, R40.H1_H1 ;  /* 0x30000028ff287230 */ /* 0x000fe20000004100 */
[----:B------:R-:W-:Y:S01]  /*4db0*/  F2FP.F16.F32.PACK_AB R54, R55, R54 ;  /* 0x000000363736723e */ /* 0x000fe200000000ff */
        /* <DEDUP_REMOVED lines=11> */
[----:B------:R-:W-:Y:S02]  /*4e70*/  HADD2.F32 R34, -RZ, R114.H0_H0 ;  /* 0x20000072ff227230 */ /* 0x000fe40000004100 */
[----:B------:R-:W-:-:S02]  /*4e80*/  HADD2.F32 R33, -RZ, R41.H0_H0 ;  /* 0x20000029ff217230 */ /* 0x000fc40000004100 */
[----:B------:R-:W-:Y:S01]  /*4e90*/  HADD2.F32 R114, -RZ, R114.H1_H1 ;  /* 0x30000072ff727230 */ /* 0x000fe20000004100 */
[----:B------:R-:W-:Y:S01]  /*4ea0*/  F2FP.F16.F32.PACK_AB R40, R40, R39 ;  /* 0x000000272828723e */ /* 0x000fe200000000ff */
[----:B------:R-:W-:Y:S02]  /*4eb0*/  HADD2.F32 R37, -RZ, R53.H0_H0 ;  /* 0x20000035ff257230 */ /* 0x000fe40000004100 */
[--C-:B------:R-:W-:Y:S02]  /*4ec0*/  HADD2.F32 R32, -RZ, R36.reuse.H0_H0 ;  /* 0x20000024ff207230 */ /* 0x100fe40000004100 */
[-C--:B------:R-:W-:Y:S01]  /*4ed0*/  FMUL.FTZ R47, R33, R114.reuse ;  /* 0x00000072212f7220 */ /* 0x080fe20000410000 */
[----:B------:R-:W-:Y:S02]  /*4ee0*/  HADD2.F32 R41, -RZ, R41.H1_H1 ;  /* 0x30000029ff297230 */ /* 0x000fe40000004100 */
[----:B------:R-:W-:Y:S02]  /*4ef0*/  HADD2.F32 R36, -RZ, R36.H1_H1 ;  /* 0x30000024ff247230 */ /* 0x000fe40000004100 */
[----:B------:R-:W-:Y:S01]  /*4f00*/  FMUL.FTZ R114, R32, R114 ;  /* 0x0000007220727220 */ /* 0x000fe20000410000 */
[----:B------:R-:W-:-:S02]  /*4f10*/  HADD2.F32 R35, -RZ, R105.H0_H0 ;  /* 0x20000069ff237230 */ /* 0x000fc40000004100 */
[-C--:B------:R-:W-:Y:S01]  /*4f20*/  FMUL.FTZ R53, R41, R37.reuse ;  /* 0x0000002529357220 */ /* 0x080fe20000410000 */
[-C--:B------:R-:W-:Y:S01]  /*4f30*/  FFMA.FTZ R47, R32, R34.reuse, -R47 ;  /* 0x00000022202f7223 */ /* 0x080fe2000001082f */
[C---:B------:R-:W-:Y:S01]  /*4f40*/  FMUL.FTZ R42, R36.reuse, R37 ;  /* 0x00000025242a7220 */ /* 0x040fe20000410000 */
[----:B------:R-:W-:Y:S01]  /*4f50*/  FFMA.FTZ R114, R33, R34, R114 ;  /* 0x0000002221727223 */ /* 0x000fe20000010072 */
[-C--:B------:R-:W-:Y:S01]  /*4f60*/  FFMA.FTZ R36, R36, R35.reuse, -R53 ;  /* 0x0000002324247223 */ /* 0x080fe20000010835 */
[----:B------:R-:W-:Y:S01]  /*4f70*/  F2FP.F16.F32.PACK_AB R32, R43, R38 ;  /* 0x000000262b20723e */ /* 0x000fe200000000ff */
[----:B------:R-:W-:Y:S01]  /*4f80*/  FFMA.FTZ R35, R41, R35, R42 ;  /* 0x0000002329237223 */ /* 0x000fe2000001002a */
[----:B------:R-:W-:Y:S01]  /*4f90*/  F2FP.F16.F32.PACK_AB R33, R46, R45 ;  /* 0x0000002d2e21723e */ /* 0x000fe200000000ff */
[----:B------:R-:W-:Y:S01]  /*4fa0*/  IMAD.MOV.U32 R39, RZ, RZ, R44 ;  /* 0x000000ffff277224 */ /* 0x000fe200078e002c */
[----:B------:R-:W-:Y:S01]  /*4fb0*/  F2FP.F16.F32.PACK_AB R34, R36, R47 ;  /* 0x0000002f2422723e */ /* 0x000fe200000000ff */
[----:B------:R-:W-:Y:S01]  /*4fc0*/  IMAD.MOV.U32 R36, RZ, RZ, R40 ;  /* 0x000000ffff247224 */ /* 0x000fe200078e0028 */
[----:B------:R-:W-:Y:S01]  /*4fd0*/  F2FP.F16.F32.PACK_AB R38, R35, R114 ;  /* 0x000000722326723e */ /* 0x000fe200000000ff */
[----:B------:R-:W-:Y:S01]  /*4fe0*/  IMAD.MOV.U32 R35, RZ, RZ, R54 ;  /* 0x000000ffff237224 */ /* 0x000fe200078e0036 */
[----:B------:R-:W-:-:S07]  /*4ff0*/  F2FP.F16.F32.PACK_AB R37, R52, R117 ;  /* 0x000000753425723e */ /* 0x000fce00000000ff */
.L_x_5618:
[----:B------:R-:W-:Y:S05]  /*5000*/  BSYNC B1 ;  /* 0x0000000000017941 */ /* 0x000fea0003800000 */
.L_x_5617:
        /* <DEDUP_REMOVED lines=10> */
.L_x_5586:
[----:B------:R-:W-:-:S13]  /*50b0*/  ISETP.NE.AND P3, PT, R216, 0x3, PT ;  /* 0x00000003d800780c */ /* 0x000fda0003f65270 */
[----:B------:R-:W-:Y:S05]  /*50c0*/  @!P3 BRA `(.L_x_5619) ;  /* 0x000000000004b947 */ /* 0x000fea0003800000 */
[----:B------:R-:W-:Y:S01]  /*50d0*/  BPT.TRAP 0x1 ;  /* 0x000000040000795c */ /* 0x000fe20000300000 */
.L_x_5619:
[----:B------:R-:W-:Y:S01]  /*50e0*/  IMAD R96, R18, 0x8, R19 ;  /* 0x0000000812607824 */ /* 0x000fe200078e0213 */
[----:B------:R-:W-:Y:S01]  /*50f0*/  SHF.L.U32 R107, R202, 0x1f, RZ ;  /* 0x0000001fca6b7819 */ /* 0x000fe200000006ff */
[----:B------:R-:W-:Y:S01]  /*5100*/  IMAD R106, R27, -0x60, R24 ;  /* 0xffffffa01b6a7824 */ /* 0x000fe200078e0218 */
[----:B------:R-:W-:Y:S02]  /*5110*/  BSSY B1, `(.L_x_5620) ;  /* 0x0000004000017945 */ /* 0x000fe40003800000 */
[----:B------:R-:W0:Y:S02]  /*5120*/  SYNCS.PHASECHK.TRANS64.TRYWAIT P4, [R96+URZ+0x32490], R107 ;  /* 0x0324906b600075a7 */ /* 0x000e24000808017f */
[----:B------:R-:W-:Y:S01]  /*5130*/  VIMNMX R106, R106, 0x60, PT ;  /* 0x000000606a6a7848 */ /* 0x000fe20003fe0100 */
[----:B0-----:R-:W-:Y:S06]  /*5140*/  @!P4 BRA `(.L_x_5621) ;  /* 0x000001880024c947 */ /* 0x001fec0003800000 */
.L_x_5894:
[----:B------:R-:W-:Y:S05]  /*5150*/  BSYNC B1 ;  /* 0x0000000000017941 */ /* 0x000fea0003800000 */
.L_x_5620:
[CC--:B------:R-:W-:Y:S01]  /*5160*/  ISETP.GE.AND P5, PT, R22.reuse, R106.reuse, PT ;  /* 0x0000006a1600720c */ /* 0x0c0fe20003fa6270 */
[----:B------:R-:W-:Y:S01]  /*5170*/  VIADD R32, R22, 0x40 ;  /* 0x0000004016207836 */ /* 0x000fe20000000000 */
[----:B------:R-:W-:Y:S04]  /*5180*/  BSSY B1, `(.L_x_5622) ;  /* 0x0000007000017945 */ /* 0x000fe80003800000 */
[----:B------:R-:W-:-:S07]  /*5190*/  ISETP.GE.AND P4, PT, R32, R106, PT ;  /* 0x0000006a2000720c */ /* 0x000fce0003f86270 */
[----:B------:R-:W-:Y:S06]  /*51a0*/  @P5 BRA `(.L_x_5623) ;  /* 0x0000000000105947 */ /* 0x000fec0003800000 */
[----:B------:R-:W1:Y:S04]  /*51b0*/  @!P1 LDS.128 R32, [R104] ;  /* 0x0000000068209984 */ /* 0x000e680000000c00 */
[----:B------:R-:W2:Y:S04]  /*51c0*/  @!P2 LDS.128 R36, [R102] ;  /* 0x000000006624a984 */ /* 0x000ea80000000c00 */
[----:B-1----:R1:W-:Y:S04]  /*51d0*/  @!P1 STG.E.128 desc[UR40][R42.64], R32 ;  /* 0x000000202a009986 */ /* 0x0023e8000c101d28 */
[----:B--2---:R1:W-:Y:S02]  /*51e0*/  @!P2 STG.E.128 desc[UR40][R42.64+0x40], R36 ;  /* 0x000040242a00a986 */ /* 0x0043e4000c101d28 */
.L_x_5623:
[----:B------:R-:W-:Y:S05]  /*51f0*/  BSYNC B1 ;  /* 0x0000000000017941 */ /* 0x000fea0003800000 */
.L_x_5622:
[----:B------:R-:W-:Y:S05]  /*5200*/  @P4 BRA `(.L_x_5603) ;  /* 0x0000000000104947 */ /* 0x000fea0003800000 */
[----:B-1----:R-:W1:Y:S04]  /*5210*/  @!P1 LDS.128 R32, [R104+0x2000] ;  /* 0x0020000068209984 */ /* 0x002e680000000c00 */
[----:B------:R-:W2:Y:S04]  /*5220*/  @!P2 LDS.128 R36, [R102+0x2000] ;  /* 0x002000006624a984 */ /* 0x000ea80000000c00 */
[----:B-1----:R3:W-:Y:S04]  /*5230*/  @!P1 STG.E.128 desc[UR40][R40.64], R32 ;  /* 0x0000002028009986 */ /* 0x0027e8000c101d28 */
[----:B--2---:R3:W-:Y:S02]  /*5240*/  @!P2 STG.E.128 desc[UR40][R40.64+0x40], R36 ;  /* 0x000040242800a986 */ /* 0x0047e4000c101d28 */
.L_x_5603:
[----:B------:R-:W-:Y:S05]  /*5250*/  BSYNC B0 ;  /* 0x0000000000007941 */ /* 0x000fea0003800000 */
.L_x_5585:
        /* <DEDUP_REMOVED lines=17> */
.L_x_5625:
[----:B------:R-:W-:Y:S05]  /*5370*/  BSYNC B0 ;  /* 0x0000000000007941 */ /* 0x000fea0003800000 */
.L_x_5624:
[----:B------:R-:W2:Y:S01]  /*5380*/  SYNCS.PHASECHK.TRANS64.TRYWAIT P3, [R96+URZ+0x324b0], R107 ;  /* 0x0324b06b600075a7 */ /* 0x000ea2000806017f */
[----:B------:R-:W-:Y:S01]  /*5390*/  ULDC UR42, c[0x0][0x320] ;  /* 0x0000c800002a7ab9 */ /* 0x000fe20000000800 */
[----:B------:R-:W-:Y:S01]  /*53a0*/  ULDC.64 UR38, c[0x0][0x328] ;  /* 0x0000ca0000267ab9 */ /* 0x000fe20000000a00 */
[----:B------:R-:W-:Y:S01]  /*53b0*/  ULDC.64 UR36, c[0x0][0x318] ;  /* 0x0000c60000247ab9 */ /* 0x000fe20000000a00 */
[----:B------:R-:W-:Y:S01]  /*53c0*/  BSSY B0, `(.L_x_5626) ;  /* 0x0000003000007945 */ /* 0x000fe20003800000 */
[----:B-1----:R-:W-:-:S03]  /*53d0*/  IMAD R32, R18, 0x6000, R79 ;  /* 0x0000600012207824 */ /* 0x002fc600078e024f */
[----:B--2---:R-:W-:Y:S05]  /*53e0*/  @!P3 BRA `(.L_x_5627) ;  /* 0x000001840090b947 */ /* 0x004fea0003800000 */
.L_x_5895:
[----:B------:R-:W-:Y:S05]  /*53f0*/  BSYNC B0 ;  /* 0x0000000000007941 */ /* 0x000fea0003800000 */
.L_x_5626:
        /* <DEDUP_REMOVED lines=39> */
.L_x_5629:
[----:B------:R-:W-:Y:S05]  /*5670*/  BSYNC B0 ;  /* 0x0000000000007941 */ /* 0x000fea0003800000 */
.L_x_5628:
[----:B--2---:R-:W-:Y:S01]  /*5680*/  VIADD R32, R22, 0x40 ;  /* 0x0000004016207836 */ /* 0x004fe20000000000 */
[----:B------:R-:W-:Y:S04]  /*5690*/  BSSY B0, `(.L_x_5630) ;  /* 0x0000025000007945 */ /* 0x000fe80003800000 */
[----:B------:R-:W-:-:S13]  /*56a0*/  ISETP.GE.AND P3, PT, R32, R106, PT ;  /* 0x0000006a2000720c */ /* 0x000fda0003f66270 */
[----:B------:R-:W-:Y:S05]  /*56b0*/  @P3 BRA `(.L_x_5631) ;  /* 0x0000000000883947 */ /* 0x000fea0003800000 */
[----:B------:R-:W-:Y:S01]  /*56c0*/  IADD3 R35, P3, R36, 0x40, RZ ;  /* 0x0000004024237810 */ /* 0x000fe20007f7e0ff */
        /* <DEDUP_REMOVED lines=33> */
.L_x_5631:
[----:B------:R-:W-:Y:S05]  /*58e0*/  BSYNC B0 ;  /* 0x0000000000007941 */ /* 0x000fea0003800000 */
.L_x_5630:
[----:B------:R-:W-:Y:S01]  /*58f0*/  @!PT LDS RZ, [RZ] ;  /* 0x00000000fffff984 */ /* 0x000fe20000000800 */
[----:B------:R-:W-:Y:S01]  /*5900*/  @!PT LDS RZ, [RZ] ;  /* 0x00000000fffff984 */ /* 0x000fe20000000800 */
[----:B------:R-:W-:Y:S01]  /*5910*/  @!PT LDS RZ, [RZ] ;  /* 0x00000000fffff984 */ /* 0x000fe20000000800 */
[----:B------:R-:W-:Y:S01]  /*5920*/  @!PT LDS RZ, [RZ] ;  /* 0x00000000fffff984 */ /* 0x000fe20000000800 */
[----:B------:R3:W-:Y:S06]  /*5930*/  MEMBAR.ALL.CTA ;  /* 0x0000000000007992 */ /* 0x0007ec0000008000 */
[----:B---3--:R-:W3:Y:S02]  /*5940*/  FENCE.VIEW.ASYNC.S ;  /* 0x00000000000073c6 */ /* 0x008ee40000000000 */
[----:B---3--:R3:W-:Y:S01]  /*5950*/  BAR.SYNC.DEFER_BLOCKING R76, 0x80 ;  /* 0x0002004c0000751d */ /* 0x0087e20000010000 */
[----:B------:R-:W-:Y:S01]  /*5960*/  ISETP.NE.AND P5, PT, R97, RZ, PT ;  /* 0x000000ff6100720c */ /* 0x000fe20003fa5270 */
[----:B------:R-:W-:-:S02]  /*5970*/  VIADD R18, R18, 0x1 ;  /* 0x0000000112127836 */ /* 0x000fc40000000000 */
[----:B01----:R-:W-:-:S03]  /*5980*/  @!P4 VIADD R96, R96, 0x324c0 ;  /* 0x000324c06060c836 */ /* 0x003fc60000000000 */
[C---:B------:R-:W-:Y:S02]  /*5990*/  ISETP.NE.AND P3, PT, R18.reuse, 0x2, PT ;  /* 0x000000021200780c */ /* 0x040fe40003f65270 */
[----:B------:R-:W-:Y:S02]  /*59a0*/  @!P4 PRMT R96, RZ, 0x654, R96 ;  /* 0x00000654ff60c816 */ /* 0x000fe40000000060 */
[----:B--2---:R-:W-:Y:S02]  /*59b0*/  SEL R33, RZ, 0x1, P3 ;  /* 0x00000001ff217807 */ /* 0x004fe40001800000 */
        /* <DEDUP_REMOVED lines=9> */
.L_x_5580:
[----:B------:R-:W2:Y:S01]  /*5a50*/  LDL R5, [R1+0x28] ;  /* 0x0000280001057983 */ /* 0x000ea20000100800 */
[----:B------:R-:W0:Y:S01]  /*5a60*/  LDC R0, c[0x0][0x448] ;  /* 0x00011200ff007b82 */ /* 0x000e220000000800 */
        /* <DEDUP_REMOVED lines=23> */
[----:B0-----:R-:W-:Y:S02]  /*5be0*/  ISETP.NE.AND P1, PT, R0, 0x1, PT ;  /* 0x000000010000780c */ /* 0x001fe40003f25270 */
[----:B------:R-:W-:Y:S01]  /*5bf0*/  CS2R R108, SRZ ;  /* 0x00000000006c7805 */ /* 0x000fe2000001ff00 */
[----:B------:R-:W-:Y:S01]  /*5c00*/  IMAD.MOV.U32 R173, RZ, RZ, RZ ;  /* 0x000000ffffad7224 */ /* 0x000fe200078e00ff */
[----:B------:R-:W-:-:S02]  /*5c10*/  CS2R R104, SRZ ;  /* 0x0000000000687805 */ /* 0x000fc4000001ff00 */
[----:B------:R-:W-:Y:S02]  /*5c20*/  CS2R R170, SRZ ;  /* 0x0000000000aa7805 */ /* 0x000fe4000001ff00 */
[----:B------:R-:W-:Y:S02]  /*5c30*/  CS2R R100, SRZ ;  /* 0x0000000000647805 */ /* 0x000fe4000001ff00 */
[----:B---3--:R-:W-:Y:S02]  /*5c40*/  CS2R R96, SRZ ;  /* 0x0000000000607805 */ /* 0x008fe4000001ff00 */
        /* <DEDUP_REMOVED lines=35> */
[----:B------:R-:W-:Y:S01]  /*5e80*/  CS2R R26, SRZ ;  /* 0x00000000001a7805 */ /* 0x000fe2000001ff00 */
[----:B--2---:R-:W-:-:S04]  /*5e90*/  VIADD R0, R5, 0x7f ;  /* 0x0000007f05007836 */ /* 0x004fc80000000000 */
[----:B0-----:R-:W-:-:S05]  /*5ea0*/  @P1 IMAD.HI.U32 R3, R0, R3, RZ ;  /* 0x0000000300031227 */ /* 0x001fca00078e00ff */
[----:B-1----:R-:W-:Y:S02]  /*5eb0*/  @P1 SHF.R.U32.HI R0, RZ, R4, R3 ;  /* 0x00000004ff001219 */ /* 0x002fe40000011603 */
[----:B------:R-:W-:Y:S02]  /*5ec0*/  CS2R R4, SRZ ;  /* 0x0000000000047805 */ /* 0x000fe4000001ff00 */
[----:B------:R-:W-:Y:S01]  /*5ed0*/  PLOP3.LUT P1, PT, PT, PT, PT, 0x80, 0x0 ;  /* 0x000000000000781c */ /* 0x000fe20003f2f070 */
        /* <DEDUP_REMOVED lines=13> */
.L_x_5633:
        /* <DEDUP_REMOVED lines=10> */
.L_x_5898:
[----:B01----:R-:W-:Y:S01]  /*6050*/  LEA.HI R0, R14, R14, RZ, 0x1 ;  /* 0x0000000e0e007211 */ /* 0x003fe200078f08ff */
[----:B------:R-:W-:Y:S01]  /*6060*/  VIADD R24, R19, 0x18400 ;  /* 0x0001840013187836 */ /* 0x000fe20000000000 */
[----:B------:R-:W-:Y:S01]  /*6070*/  BSSY B6, `(.L_x_5636) ;  /* 0x000001d000067945 */ /* 0x000fe20003800000 */
[----:B------:R-:W-:Y:S01]  /*6080*/  IMAD.MOV.U32 R213, RZ, RZ, 0x40000040 ;  /* 0x40000040ffd57424 */ /* 0x000fe200078e00ff */
[----:B------:R-:W-:Y:S02]  /*6090*/  LOP3.LUT R3, R0, 0x7fffe, RZ, 0xc0, !PT ;  /* 0x0007fffe00037812 */ /* 0x000fe400078ec0ff */
[----:B------:R-:W-:-:S03]  /*60a0*/  LOP3.LUT P0, RZ, R24, 0x1bf, RZ, 0xc0, !PT ;  /* 0x000001bf18ff7812 */ /* 0x000fc6000780c0ff */
[----:B------:R-:W-:-:S04]  /*60b0*/  IMAD.IADD R3, R14, 0x1, -R3 ;  /* 0x000000010e037824 */ /* 0x000fc800078e0a03 */
[----:B------:R-:W-:-:S05]  /*60c0*/  IMAD R3, R3, 0x2000, R24 ;  /* 0x0000200003037824 */ /* 0x000fca00078e0218 */
[----:B------:R-:W-:Y:S01]  /*60d0*/  SHF.R.U32.HI R0, RZ, 0x4, R3 ;  /* 0x00000004ff007819 */ /* 0x000fe20000011603 */
[----:B------:R-:W-:-:S03]  /*60e0*/  VIADD R3, R3, 0xa000 ;  /* 0x0000a00003037836 */ /* 0x000fc60000000000 */
[----:B------:R-:W-:Y:S02]  /*60f0*/  LOP3.LUT R0, R0, 0x3fff, RZ, 0xc0, !PT ;  /* 0x00003fff00007812 */ /* 0x000fe400078ec0ff */
[----:B------:R-:W-:Y:S02]  /*6100*/  SHF.R.U32.HI R3, RZ, 0x4, R3 ;  /* 0x00000004ff037819 */ /* 0x000fe40000011603 */
[----:B------:R-:W-:Y:S02]  /*6110*/  LOP3.LUT R212, R0, 0x10000, RZ, 0xfc, !PT ;  /* 0x0001000000d47812 */ /* 0x000fe400078efcff */
        /* <DEDUP_REMOVED lines=18> */
.L_x_5637:
[----:B------:R-:W-:Y:S05]  /*6240*/  BSYNC B6 ;  /* 0x0000000000067941 */ /* 0x000fea0003800000 */
.L_x_5636:
[----:B------:R-:W-:Y:S02]  /*6250*/  ULDC UR4, c[0x0][0x3f4] ;  /* 0x0000fd0000047ab9 */ /* 0x000fe40000000800 */
[----:B------:R-:W-:-:S13]  /*6260*/  ISETP.LT.AND P0, PT, RZ, UR4, PT ;  /* 0x00000004ff007c0c */ /* 0x000fda000bf01270 */
        /* <DEDUP_REMOVED lines=11> */
.L_x_5641:
[----:B-1----:R1:W2:Y:S02]  /*6320*/  SYNCS.PHASECHK.TRANS64.TRYWAIT P0, [R19+URZ+0x32400], R0 ;  /* 0x03240000130075a7 */ /* 0x0022a4000800017f */
[----:B--2---:R-:W-:Y:S05]  /*6330*/  @!P0 NANOSLEEP.SYNCS 0x989680 ;  /* 0x009896800000895d */ /* 0x004fea0003900000 */
[----:B------:R-:W2:Y:S02]  /*6340*/  @!P0 SYNCS.PHASECHK.TRANS64 P0, [R19+URZ+0x32400], R0 ;  /* 0x03240000130085a7 */ /* 0x000ea4000800007f */
[----:B--2---:R-:W-:Y:S05]  /*6350*/  @!P0 BRA `(.L_x_5641) ;  /* 0xfffffffc00f08947 */ /* 0x004fea000383ffff */
.L_x_5640:
[----:B------:R-:W-:Y:S05]  /*6360*/  BSYNC B0 ;  /* 0x0000000000007941 */ /* 0x000fea0003800000 */
.L_x_5639:
[----:B------:R-:W-:Y:S05]  /*6370*/  BRA `(.L_x_5642) ;  /* 0x0000002c00887947 */ /* 0x000fea0003800000 */
.L_x_5638:
        /* <DEDUP_REMOVED lines=30> */
.L_x_5644:
[----:B------:R-:W-:Y:S05]  /*6560*/  BSYNC B6 ;  /* 0x0000000000067941 */ /* 0x000fea0003800000 */
.L_x_5643:
[----:B------:R-:W2:Y:S01]  /*6570*/  LDL R41, [R1+0x28] ;  /* 0x0000280001297983 */ /* 0x000ea20000100800 */
[----:B------:R-:W-:Y:S01]  /*6580*/  ULDC.U8 UR4, c[0x0][0x410] ;  /* 0x0001040000047ab9 */ /* 0x000fe20000000000 */
[----:B------:R-:W-:Y:S01]  /*6590*/  BSSY B0, `(.L_x_5645) ;  /* 0x00002b8000007945 */ /* 0x000fe20003800000 */
[----:B------:R-:W-:Y:S01]  /*65a0*/  ISETP.NE.AND P0, PT, RZ, UR4, PT ;  /* 0x00000004ff007c0c */ /* 0x000fe2000bf05270 */
[----:B--2---:R-:W-:-:S12]  /*65b0*/  IMAD.IADD R39, R22, 0x1, R41 ;  /* 0x0000000116277824 */ /* 0x004fd800078e0229 */
[----:B------:R-:W-:Y:S05]  /*65c0*/  @!P0 BRA `(.L_x_5646) ;  /* 0x0000001400948947 */ /* 0x000fea0003800000 */
[----:B------:R-:W0:Y:S01]  /*65d0*/  LDC R35, c[0x0][0x448] ;  /* 0x00011200ff237b82 */ /* 0x000e220000000800 */
[----:B------:R-:W1:Y:S01]  /*65e0*/  S2R R20, SR_TID.X ;  /* 0x0000000000147919 */ /* 0x000e620000002100 */
[----:B------:R-:W-:Y:S01]  /*65f0*/  ULDC.64 UR4, c[0x0][0x3f8] ;  /* 0x0000fe0000047ab9 */ /* 0x000fe20000000a00 */
[----:B------:R-:W-:Y:S01]  /*6600*/  ULDC.64 UR6, c[0x0][0x408] ;  /* 0x0001020000067ab9 */ /* 0x000fe20000000a00 */
[----:B------:R-:W-:Y:S02]  /*6610*/  IMAD.MOV.U32 R6, RZ, RZ, R24 ;  /* 0x000000ffff067224 */ /* 0x000fe400078e0018 */
[----:B------:R-:W-:Y:S02]  /*6620*/  IMAD.MOV.U32 R7, RZ, RZ, R29 ;  /* 0x000000ffff077224 */ /* 0x000fe400078e001d */
[----:B------:R-:W-:Y:S02]  /*6630*/  IMAD.MOV.U32 R8, RZ, RZ, R30 ;  /* 0x000000ffff087224 */ /* 0x000fe400078e001e */
[----:B------:R-:W-:Y:S01]  /*6640*/  IMAD.MOV.U32 R9, RZ, RZ, R27 ;  /* 0x000000ffff097224 */ /* 0x000fe200078e001b */
[----:B0-----:R-:W-:Y:S01]  /*6650*/  ISETP.NE.AND P0, PT, R35, 0x1, PT ;  /* 0x000000012300780c */ /* 0x001fe20003f05270 */
[----:B-1----:R-:W-:-:S12]  /*6660*/  VIADD R21, R20, 0xffffff80 ;  /* 0xffffff8014157836 */ /* 0x002fd80000000000 */
[----:B------:R-:W0:Y:S01]  /*6670*/  @P0 LDC R0, c[0x0][0x44c] ;  /* 0x00011300ff000b82 */ /* 0x000e220000000800 */
[----:B------:R-:W-:-:S04]  /*6680*/  SHF.R.S32.HI R20, RZ, 0x1f, R21 ;  /* 0x0000001fff147819 */ /* 0x000fc80000011415 */
[----:B------:R-:W-:-:S03]  /*6690*/  LEA.HI R20, R20, R21, RZ, 0x2 ;  /* 0x0000001514147211 */ /* 0x000fc600078f10ff */
[----:B------:R-:W1:Y:S01]  /*66a0*/  @P0 LDC R5, c[0x0][0x450] ;  /* 0x00011400ff050b82 */ /* 0x000e620000000800 */
[----:B------:R-:W-:-:S04]  /*66b0*/  LOP3.LUT R20, R20, 0xfffffffc, RZ, 0xc0, !PT ;  /* 0xfffffffc14147812 */ /* 0x000fc800078ec0ff */
[----:B------:R-:W-:-:S05]  /*66c0*/  IADD3 R20, R21, -R20, RZ ;  /* 0x8000001415147210 */ /* 0x000fca0007ffe0ff */
[----:B------:R-:W-:-:S04]  /*66d0*/  IMAD R3, R20, 0x40, R39 ;  /* 0x0000004014037824 */ /* 0x000fc800078e0227 */
        /* <DEDUP_REMOVED lines=23> */
.L_x_5904:
[----:B------:R-:W5:Y:S01]  /*6850*/  LDL R9, [R1+0x1c] ;  /* 0x00001c0001097983 */ /* 0x000f620000100800 */
[----:B------:R-:W-:Y:S01]  /*6860*/  BSSY B1, `(.L_x_5648) ;  /* 0x000001f000017945 */ /* 0x000fe20003800000 */
[----:B------:R-:W-:Y:S02]  /*6870*/  CS2R R30, SRZ ;  /* 0x00000000001e7805 */ /* 0x000fe4000001ff00 */
[----:B------:R-:W-:Y:S02]  /*6880*/  CS2R R20, SRZ ;  /* 0x0000000000147805 */ /* 0x000fe4000001ff00 */
[----:B------:R-:W-:Y:S02]  /*6890*/  CS2R R28, SRZ ;  /* 0x00000000001c7805 */ /* 0x000fe4000001ff00 */
[----:B------:R-:W-:Y:S01]  /*68a0*/  CS2R R24, SRZ ;  /* 0x0000000000187805 */ /* 0x000fe2000001ff00 */
[----:B-----5:R-:W-:-:S05]  /*68b0*/  IMAD R35, R9, R35, RZ ;  /* 0x0000002309237224 */ /* 0x020fca00078e02ff */
[----:B------:R-:W-:-:S13]  /*68c0*/  ISETP.GE.AND P0, PT, R39, R35, PT ;  /* 0x000000232700720c */ /* 0x000fda0003f06270 */
        /* <DEDUP_REMOVED lines=24> */
.L_x_5649:
[----:B------:R-:W-:Y:S05]  /*6a50*/  BSYNC B1 ;  /* 0x0000000000017941 */ /* 0x000fea0003800000 */
.L_x_5648:
        /* <DEDUP_REMOVED lines=21> */
.L_x_5910:
[----:B01----:R-:W5:Y:S04]  /*6bb0*/  LDL R7, [R1+0x6c] ;  /* 0x00006c0001077983 */ /* 0x003f680000100800 */
[----:B------:R-:W2:Y:S01]  /*6bc0*/  LDL R37, [R1+0x74] ;  /* 0x0000740001257983 */ /* 0x000ea20000100800 */
[----:B------:R-:W-:Y:S01]  /*6bd0*/  VIADD R4, R39, 0x40 ;  /* 0x0000004027047836 */ /* 0x000fe20000000000 */
[----:B------:R-:W-:Y:S01]  /*6be0*/  BSSY B1, `(.L_x_5651) ;  /* 0x0000022000017945 */ /* 0x000fe20003800000 */
[----:B------:R-:W-:Y:S02]  /*6bf0*/  CS2R R8, SRZ ;  /* 0x0000000000087805 */ /* 0x000fe4000001ff00 */
[----:B------:R-:W-:Y:S02]  /*6c00*/  CS2R R12, SRZ ;  /* 0x00000000000c7805 */ /* 0x000fe4000001ff00 */
[----:B------:R-:W-:-:S02]  /*6c10*/  CS2R R10, SRZ ;  /* 0x00000000000a7805 */ /* 0x000fc4000001ff00 */
[----:B------:R-:W-:Y:S02]  /*6c20*/  ISETP.GE.AND P0, PT, R4, R35, PT ;  /* 0x000000230400720c */ /* 0x000fe40003f06270 */
[----:B-----5:R-:W-:-:S04]  /*6c30*/  LEA.HI R6, R7, R7, RZ, 0x1 ;  /* 0x0000000707067211 */ /* 0x020fc800078f08ff */
[----:B------:R-:W-:Y:S01]  /*6c40*/  LOP3.LUT R6, R6, 0xfffffffe, RZ, 0xc0, !PT ;  /* 0xfffffffe06067812 */ /* 0x000fe200078ec0ff */
[----:B--2---:R-:W-:-:S04]  /*6c50*/  IMAD.SHL.U32 R36, R37, 0x40, RZ ;  /* 0x0000004025247824 */ /* 0x004fc800078e00ff */
[----:B------:R-:W-:-:S05]  /*6c60*/  IMAD.IADD R73, R7, 0x1, -R6 ;  /* 0x0000000107497824 */ /* 0x000fca00078e0a06 */
[----:B------:R-:W-:Y:S01]  /*6c70*/  SHF.L.U32 R34, R73, 0x1f, RZ ;  /* 0x0000001f49227819 */ /* 0x000fe200000006ff */
[----:B------:R-:W-:Y:S06]  /*6c80*/  @P0 BRA `(.L_x_5652) ;  /* 0x00000000005c0947 */ /* 0x000fec0003800000 */
[----:B------:R-:W2:Y:S01]  /*6c90*/  LDL R15, [R1+0x80] ;  /* 0x00008000010f7983 */ /* 0x000ea20000100800 */
[----:B------:R-:W-:Y:S01]  /*6ca0*/  ULDC UR4, c[0x0][0x3f4] ;  /* 0x0000fd0000047ab9 */ /* 0x000fe20000000800 */
[----:B---3--:R-:W-:Y:S01]  /*6cb0*/  IMAD.MOV.U32 R6, RZ, RZ, R0 ;  /* 0x000000ffff067224 */ /* 0x008fe200078e0000 */
[----:B------:R-:W-:Y:S01]  /*6cc0*/  ISETP.GE.AND P3, PT, R203, UR4, PT ;  /* 0x00000004cb007c0c */ /* 0x000fe2000bf66270 */
[----:B------:R-:W-:Y:S01]  /*6cd0*/  IMAD.MOV.U32 R7, RZ, RZ, R3 ;  /* 0x000000ffff077224 */ /* 0x000fe200078e0003 */
[----:B------:R-:W-:Y:S02]  /*6ce0*/  ISETP.GE.AND P2, PT, R200, UR4, PT ;  /* 0x00000004c8007c0c */ /* 0x000fe4000bf46270 */
[----:B------:R-:W-:-:S09]  /*6cf0*/  CS2R R12, SRZ ;  /* 0x00000000000c7805 */ /* 0x000fd2000001ff00 */
[C---:B------:R-:W-:Y:S01]  /*6d00*/  @!P3 IMAD.SHL.U32 R9, R203.reuse, 0x2, RZ ;  /* 0x00000002cb09b824 */ /* 0x040fe200078e00ff */
[----:B------:R-:W-:Y:S02]  /*6d10*/  CS2R R26, SRZ ;  /* 0x00000000001a7805 */ /* 0x000fe4000001ff00 */
[----:B------:R-:W-:Y:S01]  /*6d20*/  CS2R R10, SRZ ;  /* 0x00000000000a7805 */ /* 0x000fe2000001ff00 */
[----:B------:R-:W-:Y:S01]  /*6d30*/  @!P2 IMAD.WIDE R6, R200, 0x2, R6 ;  /* 0x00000002c806a825 */ /* 0x000fe200078e0206 */
[-C--:B------:R-:W-:Y:S02]  /*6d40*/  @!P3 IADD3 R32, P0, R0, R9.reuse, RZ ;  /* 0x000000090020b210 */ /* 0x080fe40007f1e0ff */
[----:B----4-:R-:W-:Y:S02]  /*6d50*/  @!P3 IADD3 R4, P1, R14, R9, RZ ;  /* 0x000000090e04b210 */ /* 0x010fe40007f3e0ff */
[----:B------:R0:W5:Y:S01]  /*6d60*/  @!P2 LD.E.64 R12, desc[UR40][R6.64] ;  /* 0x00000028060ca980 */ /* 0x000162000c101b00 */
[----:B--2---:R-:W-:Y:S01]  /*6d70*/  @!P3 SHF.L.U64.HI R8, R203, 0x1, R15 ;  /* 0x00000001cb08b819 */ /* 0x004fe2000001020f */
        /* <DEDUP_REMOVED lines=8> */
.L_x_5652:
[----:B------:R-:W-:Y:S05]  /*6e00*/  BSYNC B1 ;  /* 0x0000000000017941 */ /* 0x000fea0003800000 */
.L_x_5651:
[----:B0-----:R-:W4:Y:S01]  /*6e10*/  S2R R7, SR_TID.X ;  /* 0x0000000000077919 */ /* 0x001f220000002100 */
[----:B------:R-:W0:Y:S01]  /*6e20*/  SYNCS.PHASECHK.TRANS64.TRYWAIT P0, [R19+URZ+0x32400], R34 ;  /* 0x03240022130075a7 */ /* 0x000e22000800017f */
[----:B------:R-:W-:Y:S01]  /*6e30*/  LOP3.LUT R3, R36, 0x1c0, RZ, 0xc0, !PT ;  /* 0x000001c024037812 */ /* 0x000fe200078ec0ff */
[----:B-----5:R-:W-:Y:S01]  /*6e40*/  IMAD.MOV.U32 R4, RZ, RZ, R26 ;  /* 0x000000ffff047224 */ /* 0x020fe200078e001a */
        /* <DEDUP_REMOVED lines=12> */
[----:B------:R-:W-:Y:S01]  /*6f10*/  IMAD.MOV.U32 R4, RZ, RZ, R13 ;  /* 0x000000ffff047224 */ /* 0x000fe200078e000d */
[----:B------:R-:W-:Y:S01]  /*6f20*/  PRMT R44, R44, 0x5410, R3 ;  /* 0x000054102c2c7816 */ /* 0x000fe20000000003 */
[----:B------:R-:W-:Y:S01]  /*6f30*/  IMAD.MOV.U32 R5, RZ, RZ, R10 ;  /* 0x000000ffff057224 */ /* 0x000fe200078e000a */
[----:B------:R-:W-:Y:S02]  /*6f40*/  LOP3.LUT P2, RZ, R37, 0x4, RZ, 0xc0, !PT ;  /* 0x0000000425ff7812 */ /* 0x000fe4000784c0ff */
[----:B------:R-:W-:Y:S02]  /*6f50*/  PRMT R46, R46, 0x5410, R4 ;  /* 0x000054102e2e7816 */ /* 0x000fe40000000004 */
[----:B------:R-:W-:Y:S01]  /*6f60*/  PRMT R47, R5, 0x7610, R47 ;  /* 0x00007610052f7816 */ /* 0x000fe2000000002f */
[----:B------:R-:W-:Y:S01]  /*6f70*/  IMAD.MOV.U32 R5, RZ, RZ, R11 ;  /* 0x000000ffff057224 */ /* 0x000fe200078e000b */
[----:B------:R-:W-:Y:S01]  /*6f80*/  ISETP.GE.AND P1, PT, R22, R41, PT ;  /* 0x000000291600720c */ /* 0x000fe20003f26270 */
[----:B----4-:R-:W-:-:S05]  /*6f90*/  VIADD R14, R7, 0xffffff80 ;  /* 0xffffff80070e7836 */ /* 0x010fca0000000000 */
[----:B------:R-:W-:-:S04]  /*6fa0*/  SHF.R.S32.HI R7, RZ, 0x1f, R14 ;  /* 0x0000001fff077819 */ /* 0x000fc8000001140e */
[----:B------:R-:W-:-:S04]  /*6fb0*/  LEA.HI R7, R7, R14, RZ, 0x5 ;  /* 0x0000000e07077211 */ /* 0x000fc800078f28ff */
[----:B------:R-:W-:-:S05]  /*6fc0*/  SHF.R.S32.HI R7, RZ, 0x5, R7 ;  /* 0x00000005ff077819 */ /* 0x000fca0000011407 */
[----:B------:R-:W-:-:S04]  /*6fd0*/  IMAD R0, R7, 0x200, R0 ;  /* 0x0000020007007824 */ /* 0x000fc800078e0200 */
[----:B------:R-:W-:-:S04]  /*6fe0*/  IMAD R3, R0, 0x2, R19 ;  /* 0x0000000200037824 */ /* 0x000fc800078e0213 */
[C---:B------:R-:W-:Y:S02]  /*6ff0*/  VIADD R4, R3.reuse, 0x18400 ;  /* 0x0001840003047836 */ /* 0x040fe40000000000 */
[----:B------:R-:W-:Y:S01]  /*7000*/  VIADD R0, R3, 0x18440 ;  /* 0x0001844003007836 */ /* 0x000fe20000000000 */
[----:B0-----:R-:W-:Y:S06]  /*7010*/  @!P0 BRA `(.L_x_5654) ;  /* 0x0000016c00b48947 */ /* 0x001fec0003800000 */
.L_x_5911:
[----:B------:R-:W-:Y:S05]  /*7020*/  BSYNC B1 ;  /* 0x0000000000017941 */ /* 0x000fea0003800000 */
.L_x_5653:
        /* <DEDUP_REMOVED lines=10> */
[----:B------:R-:W-:Y:S01]  /*70d0*/  SHF.R.U32.HI R14, RZ, 0x10, R29 ;  /* 0x00000010ff0e7819 */ /* 0x000fe2000001161d */
        /* <DEDUP_REMOVED lines=12> */
[----:B------:R-:W-:Y:S01]  /*71a0*/  FMUL.FTZ R35, R29, R33 ;  /* 0x000000211d237220 */ /* 0x000fe20000410000 */
[----:B------:R-:W-:-:S02]  /*71b0*/  HADD2.F32 R14, -RZ, R6.H0_H0 ;  /* 0x20000006ff0e7230 */ /* 0x000fc40000004100 */
[----:B0-----:R-:W-:Y:S01]  /*71c0*/  FMUL.FTZ R34, R4, R32 ;  /* 0x0000002004227220 */ /* 0x001fe20000410000 */
        /* <DEDUP_REMOVED lines=25> */
.L_x_5658:
[----:B------:R-:W-:Y:S05]  /*7360*/  BSYNC B2 ;  /* 0x0000000000027941 */ /* 0x000fea0003800000 */
.L_x_5657:
[----:B------:R-:W-:Y:S05]  /*7370*/  @P1 BRA `(.L_x_5656) ;  /* 0x0000000000a81947 */ /* 0x000fea0003800000 */
[----:B-1----:R-:W1:Y:S01]  /*7380*/  LDS.128 R4, [R0] ;  /* 0x0000000000047984 */ /* 0x002e620000000c00 */
        /* <DEDUP_REMOVED lines=14> */
[----:B------:R-:W-:-:S02]  /*7470*/  HADD2.F32 R14, -RZ, R6.H0_H0 ;  /* 0x20000006ff0e7230 */ /* 0x000fc40000004100 */
[----:B------:R-:W-:Y:S01]  /*7480*/  FMUL.FTZ R30, R4, R28 ;  /* 0x0000001c041e7220 */ /* 0x000fe20000410000 */
[----:B0-----:R-:W-:Y:S01]  /*7490*/  FFMA.FTZ R34, R20, R29, R32 ;  /* 0x0000001d14227223 */ /* 0x001fe20000010020 */
        /* <DEDUP_REMOVED lines=24> */
.L_x_5656:
[----:B------:R-:W-:Y:S05]  /*7620*/  BSYNC B1 ;  /* 0x0000000000017941 */ /* 0x000fea0003800000 */
.L_x_5655:
[----:B-12---:R-:W-:-:S05]  /*7630*/  VIADD R4, R22, 0x40 ;  /* 0x0000004016047836 */ /* 0x006fca0000000000 */
[----:B------:R-:W-:-:S13]  /*7640*/  ISETP.GE.AND P0, PT, R4, R41, PT ;  /* 0x000000290400720c */ /* 0x000fda0003f06270 */
        /* <DEDUP_REMOVED lines=15> */
[----:B-1----:R-:W-:-:S02]  /*7740*/  HADD2.F32 R14, -RZ, R7.H0_H0 ;  /* 0x20000007ff0e7230 */ /* 0x002fc40000004100 */
        /* <DEDUP_REMOVED lines=32> */
.L_x_5661:
[----:B------:R-:W-:Y:S05]  /*7950*/  BSYNC B1 ;  /* 0x0000000000017941 */ /* 0x000fea0003800000 */
.L_x_5660:
[----:B------:R-:W-:Y:S05]  /*7960*/  @P1 BRA `(.L_x_5659) ;  /* 0x0000001400e81947 */ /* 0x000fea0003800000 */
[----:B-1----:R-:W1:Y:S01]  /*7970*/  LDS.128 R4, [R0+0x2000] ;  /* 0x0020000000047984 */ /* 0x002e620000000c00 */
[----:B------:R-:W-:Y:S01]  /*7980*/  SHF.R.U32.HI R12, RZ, 0x10, R11 ;  /* 0x00000010ff0c7819 */ /* 0x000fe2000001160b */
[----:B------:R-:W-:Y:S01]  /*7990*/  HADD2.F32 R13, -RZ, R45.H0_H0 ;  /* 0x2000002dff0d7230 */ /* 0x000fe20000004100 */
[----:B------:R-:W-:Y:S02]  /*79a0*/  SHF.R.U32.HI R14, RZ, 0x10, R9 ;  /* 0x00000010ff0e7819 */ /* 0x000fe40000011609 */
        /* <DEDUP_REMOVED lines=18> */
[----:B------:R-:W-:Y:S02]  /*7ad0*/  HADD2.F32 R6, -RZ, R5.H0_H0 ;  /* 0x20000005ff067230 */ /* 0x000fe40000004100 */
        /* <DEDUP_REMOVED lines=20> */
.L_x_5646:
[----:B------:R-:W0:Y:S01]  /*7c20*/  S2R R0, SR_TID.X ;  /* 0x0000000000007919 */ /* 0x000e220000002100 */
[----:B------:R-:W1:Y:S01]  /*7c30*/  LDC R6, c[0x0][0x448] ;  /* 0x00011200ff067b82 */ /* 0x000e620000000800 */
[----:B------:R-:W-:Y:S01]  /*7c40*/  ULDC.64 UR4, c[0x0][0x3f8] ;  /* 0x0000fe0000047ab9 */ /* 0x000fe20000000a00 */
[----:B------:R-:W-:Y:S01]  /*7c50*/  ULDC.64 UR6, c[0x0][0x408] ;  /* 0x0001020000067ab9 */ /* 0x000fe20000000a00 */
[----:B------:R-:W-:Y:S02]  /*7c60*/  IMAD.MOV.U32 R28, RZ, RZ, R24 ;  /* 0x000000ffff1c7224 */ /* 0x000fe400078e0018 */
[----:B------:R-:W-:Y:S02]  /*7c70*/  IMAD.MOV.U32 R20, RZ, RZ, R30 ;  /* 0x000000ffff147224 */ /* 0x000fe400078e001e */
[----:B------:R-:W-:Y:S01]  /*7c80*/  IMAD.MOV.U32 R21, RZ, RZ, R27 ;  /* 0x000000ffff157224 */ /* 0x000fe200078e001b */
[----:B-1----:R-:W-:Y:S01]  /*7c90*/  ISETP.NE.AND P0, PT, R6, 0x1, PT ;  /* 0x000000010600780c */ /* 0x002fe20003f05270 */
[----:B0-----:R-:W-:-:S05]  /*7ca0*/  VIADD R0, R0, 0xffffff80 ;  /* 0xffffff8000007836 */ /* 0x001fca0000000000 */
[----:B------:R-:W-:-:S07]  /*7cb0*/  SHF.R.S32.HI R3, RZ, 0x1f, R0 ;  /* 0x0000001fff037819 */ /* 0x000fce0000011400 */
[----:B------:R-:W0:Y:S01]  /*7cc0*/  @P0 LDC R5, c[0x0][0x450] ;  /* 0x00011400ff050b82 */ /* 0x000e220000000800 */
[----:B------:R-:W-:-:S04]  /*7cd0*/  LEA.HI R3, R3, R0, RZ, 0x2 ;  /* 0x0000000003037211 */ /* 0x000fc800078f10ff */
[----:B------:R-:W-:-:S05]  /*7ce0*/  LOP3.LUT R3, R3, 0xfffffffc, RZ, 0xc0, !PT ;  /* 0xfffffffc03037812 */ /* 0x000fca00078ec0ff */
[----:B------:R-:W-:Y:S02]  /*7cf0*/  IMAD.IADD R3, R0, 0x1, -R3 ;  /* 0x0000000100037824 */ /* 0x000fe400078e0a03 */
[----:B------:R-:W1:Y:S02]  /*7d00*/  @P0 LDC R0, c[0x0][0x44c] ;  /* 0x00011300ff000b82 */ /* 0x000e640000000800 */
[----:B------:R-:W-:-:S04]  /*7d10*/  IMAD R3, R3, 0x40, R39 ;  /* 0x0000004003037824 */ /* 0x000fc800078e0227 */
[----:B-1----:R-:W-:-:S05]  /*7d20*/  @P0 IMAD.HI.U32 R0, R3, R0, RZ ;  /* 0x0000000003000227 */ /* 0x002fca00078e00ff */
[----:B0-----:R-:W-:-:S04]  /*7d30*/  @P0 SHF.R.U32.HI R3, RZ, R5, R0 ;  /* 0x00000005ff030219 */ /* 0x001fc80000011600 */
        /* <DEDUP_REMOVED lines=17> */
[----:B------:R-:W2:Y:S01]  /*7e50*/  LDL R11, [R1+0x1c] ;  /* 0x00001c00010b7983 */ /* 0x000ea20000100800 */
[----:B------:R-:W0:Y:S03]  /*7e60*/  LDC R31, c[0x0][0x3f4] ;  /* 0x0000fd00ff1f7b82 */ /* 0x000e260000000800 */
[----:B------:R-:W1:Y:S04]  /*7e70*/  SHFL.IDX PT, R3, R10, RZ, 0x1c1f ;  /* 0x001c1fff0a037589 */ /* 0x000e6800000e0000 */
[----:B------:R-:W3:Y:S04]  /*7e80*/  SHFL.IDX PT, R0, R28, RZ, 0x1c1f ;  /* 0x001c1fff1c007589 */ /* 0x000ee800000e0000 */
[----:B------:R-:W4:Y:S04]  /*7e90*/  SHFL.IDX PT, R14, R29, RZ, 0x1c1f ;  /* 0x001c1fff1d0e7589 */ /* 0x000f2800000e0000 */
[----:B------:R-:W5:Y:S01]  /*7ea0*/  SHFL.IDX PT, R8, R20, RZ, 0x1c1f ;  /* 0x001c1fff14087589 */ /* 0x000f6200000e0000 */
[----:B0-----:R-:W-:Y:S01]  /*7eb0*/  ISETP.GE.AND P0, PT, R16, R31, PT ;  /* 0x0000001f1000720c */ /* 0x001fe20003f06270 */
[----:B--2---:R-:W-:-:S05]  /*7ec0*/  IMAD R30, R11, R6, RZ ;  /* 0x000000060b1e7224 */ /* 0x004fca00078e02ff */
[----:B------:R-:W-:-:S13]  /*7ed0*/  ISETP.GE.OR P1, PT, R39, R30, P0 ;  /* 0x0000001e2700720c */ /* 0x000fda0000726670 */
[C---:B------:R-:W-:Y:S01]  /*7ee0*/  @!P1 IMAD.SHL.U32 R9, R16.reuse, 0x2, RZ ;  /* 0x0000000210099824 */ /* 0x040fe200078e00ff */
[----:B------:R-:W-:-:S04]  /*7ef0*/  @!P1 SHF.L.U64.HI R21, R16, 0x1, R17 ;  /* 0x0000000110159819 */ /* 0x000fc80000010211 */
[----:B-1----:R-:W-:-:S05]  /*7f00*/  @!P1 IADD3 R4, P2, R3, R9, RZ ;  /* 0x0000000903049210 */ /* 0x002fca0007f5e0ff */
[----:B---3--:R-:W-:-:S06]  /*7f10*/  @!P1 IMAD.X R5, R0, 0x1, R21, P2 ;  /* 0x0000000100059824 */ /* 0x008fcc00010e0615 */
[----:B------:R-:W2:Y:S01]  /*7f20*/  @!P1 LD.E.128 R4, desc[UR40][R4.64] ;  /* 0x0000002804049980 */ /* 0x000ea2000c101d00 */
[----:B----4-:R-:W-:-:S05]  /*7f30*/  @!P1 IADD3 R14, P2, R14, R9, RZ ;  /* 0x000000090e0e9210 */ /* 0x010fca0007f5e0ff */
[----:B-----5:R-:W-:-:S04]  /*7f40*/  @!P1 IMAD.X R3, R8, 0x1, R21, P2 ;  /* 0x0000000108039824 */ /* 0x020fc800010e0615 */
[----:B------:R-:W-:-:S05]  /*7f50*/  @!P1 IMAD.MOV.U32 R15, RZ, RZ, R3 ;  /* 0x000000ffff0f9224 */ /* 0x000fca00078e0003 */
[----:B------:R-:W3:Y:S01]  /*7f60*/  @!P1 LD.E.128 R24, desc[UR40][R14.64] ;  /* 0x000000280e189980 */ /* 0x000ee2000c101d00 */
[----:B------:R-:W-:Y:S02]  /*7f70*/  CS2R R36, SRZ ;  /* 0x0000000000247805 */ /* 0x000fe4000001ff00 */
[----:B------:R-:W-:Y:S01]  /*7f80*/  CS2R R34, SRZ ;  /* 0x0000000000227805 */ /* 0x000fe2000001ff00 */
[----:B------:R-:W0:Y:S04]  /*7f90*/  SHFL.IDX PT, R21, R29, 0x1, 0x1c1f ;  /* 0x003c1f001d157f89 */ /* 0x000e2800000e0000 */
[----:B------:R-:W1:Y:S01]  /*7fa0*/  SHFL.IDX PT, R20, R20, 0x1, 0x1c1f ;  /* 0x003c1f0014147f89 */ /* 0x000e6200000e0000 */
[----:B--2---:R-:W-:Y:S01]  /*7fb0*/  @!P1 IMAD.MOV.U32 R36, RZ, RZ, R4 ;  /* 0x000000ffff249224 */ /* 0x004fe200078e0004 */
[----:B------:R-:W-:Y:S01]  /*7fc0*/  @!P1 MOV R35, R7 ;  /* 0x0000000700239202 */ /* 0x000fe20000000f00 */
[----:B------:R-:W-:Y:S01]  /*7fd0*/  @!P1 IMAD.MOV.U32 R37, RZ, RZ, R5 ;  /* 0x000000ffff259224 */ /* 0x000fe200078e0005 */
[----:B------:R-:W-:Y:S01]  /*7fe0*/  CS2R R4, SRZ ;  /* 0x0000000000047805 */ /* 0x000fe2000001ff00 */
[----:B------:R-:W-:-:S02]  /*7ff0*/  IMAD.MOV.U32 R0, RZ, RZ, R36 ;  /* 0x000000ffff007224 */ /* 0x000fc400078e0024 */
[----:B------:R-:W-:Y:S01]  /*8000*/  @!P1 IMAD.MOV.U32 R34, RZ, RZ, R6 ;  /* 0x000000ffff229224 */ /* 0x000fe200078e0006 */
[----:B------:R-:W-:Y:S01]  /*8010*/  CS2R R6, SRZ ;  /* 0x0000000000067805 */ /* 0x000fe2000001ff00 */
[----:B------:R-:W-:Y:S01]  /*8020*/  IMAD.MOV.U32 R3, RZ, RZ, R37 ;  /* 0x000000ffff037224 */ /* 0x000fe200078e0025 */
[----:B------:R-:W-:Y:S01]  /*8030*/  PRMT R46, R46, 0x5410, R0 ;  /* 0x000054102e2e7816 */ /* 0x000fe20000000000 */
[----:B------:R-:W-:Y:S01]  /*8040*/  IMAD.MOV.U32 R8, RZ, RZ, R34 ;  /* 0x000000ffff087224 */ /* 0x000fe200078e0022 */
[----:B------:R-:W2:Y:S01]  /*8050*/  SHFL.IDX PT, R0, R28, 0x1, 0x1c1f ;  /* 0x003c1f001c007f89 */ /* 0x000ea200000e0000 */
[----:B------:R-:W-:Y:S01]  /*8060*/  IMAD.MOV.U32 R9, RZ, RZ, R35 ;  /* 0x000000ffff097224 */ /* 0x000fe200078e0023 */
[----:B------:R-:W-:Y:S01]  /*8070*/  PRMT R33, R33, 0x5410, R3 ;  /* 0x0000541021217816 */ /* 0x000fe20000000003 */
[----:B---3--:R-:W-:Y:S01]  /*8080*/  @!P1 IMAD.MOV.U32 R6, RZ, RZ, R24 ;  /* 0x000000ffff069224 */ /* 0x008fe200078e0018 */
[----:B------:R3:W4:Y:S01]  /*8090*/  SHFL.IDX PT, R3, R10, 0x1, 0x1c1f ;  /* 0x003c1f000a037f89 */ /* 0x00072200000e0000 */
[----:B------:R-:W-:Y:S01]  /*80a0*/  @!P1 IMAD.MOV.U32 R7, RZ, RZ, R25 ;  /* 0x000000ffff079224 */ /* 0x000fe200078e0019 */
[----:B------:R-:W-:Y:S01]  /*80b0*/  PRMT R32, R8, 0x5410, R9 ;  /* 0x0000541008207816 */ /* 0x000fe20000000009 */
[----:B------:R-:W-:-:S02]  /*80c0*/  @!P1 IMAD.MOV.U32 R4, RZ, RZ, R26 ;  /* 0x000000ffff049224 */ /* 0x000fc400078e001a */
[----:B------:R-:W-:Y:S02]  /*80d0*/  @!P1 IMAD.MOV.U32 R5, RZ, RZ, R27 ;  /* 0x000000ffff059224 */ /* 0x000fe400078e001b */
[----:B------:R-:W-:Y:S02]  /*80e0*/  IMAD.MOV.U32 R8, RZ, RZ, R6 ;  /* 0x000000ffff087224 */ /* 0x000fe400078e0006 */
[----:B------:R-:W-:Y:S02]  /*80f0*/  IMAD.MOV.U32 R9, RZ, RZ, R7 ;  /* 0x000000ffff097224 */ /* 0x000fe400078e0007 */
[----:B---3--:R-:W-:Y:S01]  /*8100*/  IMAD.MOV.U32 R10, RZ, RZ, R4 ;  /* 0x000000ffff0a7224 */ /* 0x008fe200078e0004 */
[----:B------:R-:W-:Y:S01]  /*8110*/  PRMT R46, R8, 0x7610, R46 ;  /* 0x00007610082e7816 */ /* 0x000fe2000000002e */
[----:B------:R-:W-:Y:S01]  /*8120*/  IMAD.MOV.U32 R11, RZ, RZ, R5 ;  /* 0x000000ffff0b7224 */ /* 0x000fe200078e0005 */
[----:B------:R-:W-:Y:S02]  /*8130*/  PRMT R33, R9, 0x7610, R33 ;  /* 0x0000761009217816 */ /* 0x000fe40000000021 */
[----:B------:R-:W-:-:S02]  /*8140*/  CS2R R8, SRZ ;  /* 0x0000000000087805 */ /* 0x000fc4000001ff00 */
[----:B------:R-:W-:Y:S02]  /*8150*/  PRMT R51, R10, 0x7610, R51 ;  /* 0x000076100a337816 */ /* 0x000fe40000000033 */
[----:B012---:R-:W-:-:S07]  /*8160*/  PRMT R40, R11, 0x7610, R40 ;  /* 0x000076100b287816 */ /* 0x007fce0000000028 */
.L_x_5921:
        /* <DEDUP_REMOVED lines=20> */
[--C-:B------:R-:W-:Y:S02]  /*82b0*/  IMAD.X R13, R0, 0x1, R9.reuse, P1 ;  /* 0x00000001000d7824 */ /* 0x100fe400008e0609 */
[----:B------:R-:W-:-:S04]  /*82c0*/  IMAD.X R9, R20, 0x1, R9, P2 ;  /* 0x0000000114097824 */ /* 0x000fc800010e0609 */
[----:B------:R-:W5:Y:S04]  /*82d0*/  LD.E.128 R12, desc[UR40][R12.64] ;  /* 0x000000280c0c7980 */ /* 0x000f68000c101d00 */
[----:B------:R-:W5:Y:S02]  /*82e0*/  LD.E.128 R8, desc[UR40][R8.64] ;  /* 0x0000002808087980 */ /* 0x000f64000c101d00 */
.L_x_5664:
[----:B------:R-:W-:Y:S05]  /*82f0*/  BSYNC B1 ;  /* 0x0000000000017941 */ /* 0x000fea0003800000 */
.L_x_5663:
[----:B------:R-:W4:Y:S01]  /*8300*/  LDL R0, [R1+0x28] ;  /* 0x0000280001007983 */ /* 0x000f220000100800 */
[----:B------:R-:W0:Y:S01]  /*8310*/  SYNCS.PHASECHK.TRANS64.TRYWAIT P1, [R19+URZ+0x32400], R24 ;  /* 0x03240018130075a7 */ /* 0x000e22000802017f */
[----:B------:R-:W-:Y:S01]  /*8320*/  VIADD R21, R22, 0x40 ;  /* 0x0000004016157836 */ /* 0x000fe20000000000 */
[----:B------:R-:W-:Y:S01]  /*8330*/  BSSY B1, `(.L_x_5665) ;  /* 0x0000011000017945 */ /* 0x000fe20003800000 */
[----:B-----5:R-:W-:-:S05]  /*8340*/  IMAD.MOV.U32 R20, RZ, RZ, R9 ;  /* 0x000000ffff147224 */ /* 0x020fca00078e0009 */
[----:B------:R-:W-:Y:S01]  /*8350*/  PRMT R52, R20, 0x7610, R52 ;  /* 0x0000761014347816 */ /* 0x000fe20000000034 */
[----:B------:R-:W-:Y:S01]  /*8360*/  IMAD.MOV.U32 R20, RZ, RZ, R12 ;  /* 0x000000ffff147224 */ /* 0x000fe200078e000c */
[----:B----4-:R-:W-:Y:S01]  /*8370*/  VIADDMNMX R3, R30, -R0, 0x80, PT ;  /* 0x000000801e037446 */ /* 0x010fe20003800900 */
[----:B------:R-:W-:-:S03]  /*8380*/  IMAD.MOV.U32 R0, RZ, RZ, R8 ;  /* 0x000000ffff007224 */ /* 0x000fc600078e0008 */
[-C--:B------:R-:W-:Y:S02]  /*8390*/  ISETP.GE.OR P2, PT, R22, R3.reuse, P0 ;  /* 0x000000031600720c */ /* 0x080fe40000746670 */
[----:B------:R-:W-:Y:S01]  /*83a0*/  PRMT R51, R51, 0x5410, R0 ;  /* 0x0000541033337816 */ /* 0x000fe20000000000 */
[----:B------:R-:W-:Y:S01]  /*83b0*/  IMAD.MOV.U32 R0, RZ, RZ, R10 ;  /* 0x000000ffff007224 */ /* 0x000fe200078e000a */
[----:B------:R-:W-:Y:S01]  /*83c0*/  ISETP.GE.OR P0, PT, R21, R3, P0 ;  /* 0x000000031500720c */ /* 0x000fe20000706670 */
[----:B------:R-:W-:Y:S02]  /*83d0*/  IMAD.MOV.U32 R3, RZ, RZ, R11 ;  /* 0x000000ffff037224 */ /* 0x000fe400078e000b */
[----:B------:R-:W-:Y:S01]  /*83e0*/  IMAD.MOV.U32 R21, RZ, RZ, R13 ;  /* 0x000000ffff157224 */ /* 0x000fe200078e000d */
[----:B------:R-:W-:Y:S01]  /*83f0*/  PRMT R52, R52, 0x5410, R0 ;  /* 0x0000541034347816 */ /* 0x000fe20000000000 */
[----:B------:R-:W-:Y:S01]  /*8400*/  IMAD.IADD R0, R16, 0x1, R31 ;  /* 0x0000000110007824 */ /* 0x000fe200078e021f */
[----:B------:R-:W-:-:S02]  /*8410*/  PRMT R53, R3, 0x5410, R20 ;  /* 0x0000541003357816 */ /* 0x000fc40000000014 */
[----:B------:R-:W-:Y:S01]  /*8420*/  PRMT R54, R21, 0x7610, R54 ;  /* 0x0000761015367816 */ /* 0x000fe20000000036 */
[----:B0-----:R-:W-:Y:S06]  /*8430*/  @!P1 BRA `(.L_x_5666) ;  /* 0x0000016000309947 */ /* 0x001fec0003800000 */
.L_x_5922:
[----:B------:R-:W-:Y:S05]  /*8440*/  BSYNC B1 ;  /* 0x0000000000017941 */ /* 0x000fea0003800000 */
.L_x_5665:
[----:B------:R-:W-:Y:S01]  /*8450*/  BSSY B1, `(.L_x_5667) ;  /* 0x0000069000017945 */ /* 0x000fe20003800000 */
[----:B------:R-:W-:Y:S01]  /*8460*/  IMAD.MOV.U32 R55, RZ, RZ, R14 ;  /* 0x000000ffff377224 */ /* 0x000fe200078e000e */
[----:B------:R-:W-:Y:S01]  /*8470*/  LOP3.LUT R0, R0, 0x38, RZ, 0xc0, !PT ;  /* 0x0000003800007812 */ /* 0x000fe200078ec0ff */
[----:B------:R-:W-:Y:S01]  /*8480*/  IMAD.MOV.U32 R56, RZ, RZ, R15 ;  /* 0x000000ffff387224 */ /* 0x000fe200078e000f */
[----:B------:R-:W-:Y:S06]  /*8490*/  @P2 BRA `(.L_x_5668) ;  /* 0x0000000400902947 */ /* 0x000fec0003800000 */
[----:B------:R-:W2:Y:S01]  /*84a0*/  LDL R3, [R1+0x74] ;  /* 0x0000740001037983 */ /* 0x000ea20000100800 */
[----:B------:R-:W1:Y:S02]  /*84b0*/  S2R R20, SR_TID.X ;  /* 0x0000000000147919 */ /* 0x000e640000002100 */
[----:B-1----:R-:W-:-:S05]  /*84c0*/  VIADD R20, R20, 0xffffff80 ;  /* 0xffffff8014147836 */ /* 0x002fca0000000000 */
[----:B------:R-:W-:-:S04]  /*84d0*/  SHF.R.S32.HI R28, RZ, 0x1f, R20 ;  /* 0x0000001fff1c7819 */ /* 0x000fc80000011414 */
[----:B------:R-:W-:-:S04]  /*84e0*/  LEA.HI R28, R28, R20, RZ, 0x5 ;  /* 0x000000141c1c7211 */ /* 0x000fc800078f28ff */
[----:B------:R-:W-:Y:S02]  /*84f0*/  SHF.R.S32.HI R28, RZ, 0x5, R28 ;  /* 0x00000005ff1c7819 */ /* 0x000fe4000001141c */
[--C-:B------:R-:W-:Y:S02]  /*8500*/  SHF.R.U64 R50, R36, 0x10, R37.reuse ;  /* 0x0000001024327819 */ /* 0x100fe40000001225 */
[----:B------:R-:W-:Y:S01]  /*8510*/  SHF.R.U32.HI R38, RZ, 0x10, R37 ;  /* 0x00000010ff267819 */ /* 0x000fe20000011625 */
[--C-:B------:R-:W-:Y:S01]  /*8520*/  HADD2.F32 R37, -RZ, R33.reuse.H0_H0 ;  /* 0x20000021ff257230 */ /* 0x100fe20000004100 */
[----:B------:R-:W-:Y:S02]  /*8530*/  SHF.R.U32.HI R36, RZ, 0x10, R7 ;  /* 0x00000010ff247819 */ /* 0x000fe40000011607 */
[--C-:B------:R-:W-:Y:S02]  /*8540*/  SHF.R.U64 R49, R34, 0x10, R35.reuse ;  /* 0x0000001022317819 */ /* 0x100fe40000001223 */
[----:B------:R-:W-:Y:S01]  /*8550*/  SHF.R.U32.HI R44, RZ, 0x10, R35 ;  /* 0x00000010ff2c7819 */ /* 0x000fe20000011623 */
[----:B------:R-:W-:Y:S01]  /*8560*/  HADD2.F32 R35, -RZ, R33.H1_H1 ;  /* 0x30000021ff237230 */ /* 0x000fe20000004100 */
[--C-:B------:R-:W-:Y:S01]  /*8570*/  SHF.R.U64 R47, R4, 0x10, R5.reuse ;  /* 0x00000010042f7819 */ /* 0x100fe20000001205 */
[----:B------:R-:W-:Y:S01]  /*8580*/  HADD2.F32 R34, -RZ, R36.H0_H0 ;  /* 0x20000024ff227230 */ /* 0x000fe20000004100 */
[----:B------:R-:W-:-:S02]  /*8590*/  SHF.R.U32.HI R42, RZ, 0x10, R5 ;  /* 0x00000010ff2a7819 */ /* 0x000fc40000011605 */
[----:B------:R-:W-:Y:S01]  /*85a0*/  SHF.R.U64 R48, R6, 0x10, R7 ;  /* 0x0000001006307819 */ /* 0x000fe20000001207 */
[----:B--2---:R-:W-:-:S05]  /*85b0*/  IMAD.SHL.U32 R3, R3, 0x40, RZ ;  /* 0x0000004003037824 */ /* 0x004fca00078e00ff */
[----:B------:R-:W-:-:S04]  /*85c0*/  LOP3.LUT R21, R3, 0x1c0, RZ, 0xc0, !PT ;  /* 0x000001c003157812 */ /* 0x000fc800078ec0ff */
[----:B------:R-:W-:Y:S02]  /*85d0*/  LOP3.LUT R3, R21, 0x38, R16, 0xf8, !PT ;  /* 0x0000003815037812 */ /* 0x000fe400078ef810 */
[----:B0-----:R-:W-:-:S04]  /*85e0*/  SHF.R.U32.HI R24, RZ, 0x3, R21 ;  /* 0x00000003ff187819 */ /* 0x001fc80000011615 */
[----:B------:R-:W-:-:S05]  /*85f0*/  LOP3.LUT R3, R3, R24, RZ, 0x3c, !PT ;  /* 0x0000001803037212 */ /* 0x000fca00078e3cff */
[----:B------:R-:W-:Y:S01]  /*8600*/  IMAD R20, R28, 0x200, R3 ;  /* 0x000002001c147824 */ /* 0x000fe200078e0203 */
[----:B------:R-:W-:-:S03]  /*8610*/  LOP3.LUT R3, R24, R0, R21, 0x1e, !PT ;  /* 0x0000000018037212 */ /* 0x000fc600078e1e15 */
[----:B------:R-:W-:Y:S02]  /*8620*/  IMAD R43, R20, 0x2, R19 ;  /* 0x00000002142b7824 */ /* 0x000fe400078e0213 */
[----:B------:R-:W-:-:S03]  /*8630*/  IMAD R20, R28, 0x200, R3 ;  /* 0x000002001c147824 */ /* 0x000fc600078e0203 */
[----:B------:R-:W0:Y:S01]  /*8640*/  LDS.128 R24, [R43+0x18400] ;  /* 0x018400002b187984 */ /* 0x000e220000000c00 */
[----:B------:R-:W-:-:S05]  /*8650*/  IMAD R45, R20, 0x2, R19 ;  /* 0x00000002142d7824 */ /* 0x000fca00078e0213 */
[----:B------:R-:W1:Y:S01]  /*8660*/  LDS.128 R28, [R45+0x18400] ;  /* 0x018400002d1c7984 */ /* 0x000e620000000c00 */
[----:B0-----:R-:W-:Y:S02]  /*8670*/  HADD2.F32 R4, -RZ, R25.H0_H0 ;  /* 0x20000019ff047230 */ /* 0x001fe40000004100 */
[--C-:B-1----:R-:W-:Y:S02]  /*8680*/  HADD2.F32 R20, -RZ, R29.reuse.H0_H0 ;  /* 0x2000001dff147230 */ /* 0x102fe40000004100 */
[----:B------:R-:W-:-:S03]  /*8690*/  HADD2.F32 R29, -RZ, R29.H1_H1 ;  /* 0x3000001dff1d7230 */ /* 0x000fc60000004100 */
[C---:B------:R-:W-:Y:S01]  /*86a0*/  FMUL.FTZ R39, R20.reuse, R37 ;  /* 0x0000002514277220 */ /* 0x040fe20000410000 */
[-C--:B------:R-:W-:Y:S01]  /*86b0*/  FMUL.FTZ R41, R20, R35.reuse ;  /* 0x0000002314297220 */ /* 0x080fe20000410000 */
[----:B------:R-:W-:Y:S02]  /*86c0*/  HADD2.F32 R25, -RZ, R25.H1_H1 ;  /* 0x30000019ff197230 */ /* 0x000fe40000004100 */
[----:B------:R-:W-:Y:S01]  /*86d0*/  FMUL.FTZ R36, R29, R34 ;  /* 0x000000221d247220 */ /* 0x000fe20000410000 */
[----:B------:R-:W-:Y:S02]  /*86e0*/  HADD2.F32 R20, -RZ, R38.H0_H0 ;  /* 0x20000026ff147230 */ /* 0x000fe40000004100 */
[C---:B------:R-:W-:Y:S01]  /*86f0*/  FFMA.FTZ R39, R4.reuse, R35, -R39 ;  /* 0x0000002304277223 */ /* 0x040fe20000010827 */
[----:B------:R-:W-:Y:S01]  /*8700*/  FFMA.FTZ R41, R4, R37, R41 ;  /* 0x0000002504297223 */ /* 0x000fe20000010029 */
[----:B------:R-:W-:Y:S02]  /*8710*/  HADD2.F32 R33, -RZ, R31.H0_H0 ;  /* 0x2000001fff217230 */ /* 0x000fe40000004100 */
[----:B------:R-:W-:-:S02]  /*8720*/  HADD2.F32 R35, -RZ, R40.H0_H0 ;  /* 0x20000028ff237230 */ /* 0x000fc40000004100 */
[----:B------:R-:W-:Y:S02]  /*8730*/  HADD2.F32 R4, -RZ, R32.H1_H1 ;  /* 0x30000020ff047230 */ /* 0x000fe40000004100 */
[-C--:B------:R-:W-:Y:S01]  /*8740*/  FFMA.FTZ R38, R25, R20.reuse, -R36 ;  /* 0x0000001419267223 */ /* 0x080fe20000010824 */
[----:B------:R-:W-:Y:S02]  /*8750*/  HADD2.F32 R6, -RZ, R27.H0_H0 ;  /* 0x2000001bff067230 */ /* 0x000fe40000004100 */
[----:B------:R-:W-:Y:S01]  /*8760*/  FMUL.FTZ R40, R29, R20 ;  /* 0x000000141d287220 */ /* 0x000fe20000410000 */
[----:B------:R-:W-:Y:S02]  /*8770*/  HADD2.F32 R36, -RZ, R42.H0_H0 ;  /* 0x2000002aff247230 */ /* 0x000fe40000004100 */
[C---:B------:R-:W-:Y:S01]  /*8780*/  FMUL.FTZ R29, R33.reuse, R35 ;  /* 0x00000023211d7220 */ /* 0x040fe20000410000 */
[----:B------:R-:W-:Y:S02]  /*8790*/  HADD2.F32 R31, -RZ, R31.H1_H1 ;  /* 0x3000001fff1f7230 */ /* 0x000fe40000004100 */
[----:B------:R-:W-:Y:S01]  /*87a0*/  FMUL.FTZ R42, R33, R4 ;  /* 0x00000004212a7220 */ /* 0x000fe20000410000 */
[----:B------:R-:W-:-:S02]  /*87b0*/  HADD2.F32 R27, -RZ, R27.H1_H1 ;  /* 0x3000001bff1b7230 */ /* 0x000fc40000004100 */
[----:B------:R-:W-:Y:S01]  /*87c0*/  FFMA.FTZ R40, R25, R34, R40 ;  /* 0x0000002219287223 */ /* 0x000fe20000010028 */
[C---:B------:R-:W-:Y:S01]  /*87d0*/  FFMA.FTZ R33, R6.reuse, R4, -R29 ;  /* 0x0000000406217223 */ /* 0x040fe2000001081d */
[----:B------:R-:W-:Y:S02]  /*87e0*/  HADD2.F32 R20, -RZ, R44.H0_H0 ;  /* 0x2000002cff147230 */ /* 0x000fe40000004100 */
[----:B------:R-:W-:Y:S01]  /*87f0*/  FFMA.FTZ R42, R6, R35, R42 ;  /* 0x00000023062a7223 */ /* 0x000fe2000001002a */
[----:B------:R-:W-:Y:S02]  /*8800*/  HADD2.F32 R7, -RZ, R28.H0_H0 ;  /* 0x2000001cff077230 */ /* 0x000fe40000004100 */
[----:B------:R-:W-:Y:S01]  /*8810*/  FMUL.FTZ R34, R31, R36 ;  /* 0x000000241f227220 */ /* 0x000fe20000410000 */
[--C-:B------:R-:W-:Y:S02]  /*8820*/  HADD2.F32 R6, -RZ, R46.reuse.H0_H0 ;  /* 0x2000002eff067230 */ /* 0x100fe40000004100 */
[----:B------:R-:W-:-:S02]  /*8830*/  HADD2.F32 R4, -RZ, R46.H1_H1 ;  /* 0x3000002eff047230 */ /* 0x000fc40000004100 */
[-C--:B------:R-:W-:Y:S01]  /*8840*/  FMUL.FTZ R46, R31, R20.reuse ;  /* 0x000000141f2e7220 */ /* 0x080fe20000410000 */
[----:B------:R-:W-:Y:S02]  /*8850*/  HADD2.F32 R3, -RZ, R24.H0_H0 ;  /* 0x20000018ff037230 */ /* 0x000fe40000004100 */
[----:B------:R-:W-:Y:S01]  /*8860*/  FFMA.FTZ R44, R27, R20, -R34 ;  /* 0x000000141b2c7223 */ /* 0x000fe20000010822 */
[----:B------:R-:W-:Y:S02]  /*8870*/  HADD2.F32 R21, -RZ, R30.H0_H0 ;  /* 0x2000001eff157230 */ /* 0x000fe40000004100 */
[C---:B------:R-:W-:Y:S01]  /*8880*/  FMUL.FTZ R34, R7.reuse, R6 ;  /* 0x0000000607227220 */ /* 0x040fe20000410000 */
[----:B------:R-:W-:Y:S02]  /*8890*/  HADD2.F32 R20, -RZ, R51.H0_H0 ;  /* 0x20000033ff147230 */ /* 0x000fe40000004100 */
[----:B------:R-:W-:Y:S02]  /*88a0*/  HADD2.F32 R32, -RZ, R32.H0_H0 ;  /* 0x20000020ff207230 */ /* 0x000fe40000004100 */
[----:B------:R-:W-:Y:S01]  /*88b0*/  FMUL.FTZ R7, R7, R4 ;  /* 0x0000000407077220 */ /* 0x000fe20000410000 */
[----:B------:R-:W-:Y:S01]  /*88c0*/  FFMA.FTZ R35, R27, R36, R46 ;  /* 0x000000241b237223 */ /* 0x000fe2000001002e */
[----:B------:R-:W-:Y:S01]  /*88d0*/  FFMA.FTZ R4, R3, R4, -R34 ;  /* 0x0000000403047223 */ /* 0x000fe20000010822 */
[----:B------:R-:W-:-:S02]  /*88e0*/  HADD2.F32 R5, -RZ, R26.H0_H0 ;  /* 0x2000001aff057230 */ /* 0x000fc40000004100 */
[C---:B------:R-:W-:Y:S01]  /*88f0*/  FMUL.FTZ R36, R21.reuse, R20 ;  /* 0x0000001415247220 */ /* 0x040fe20000410000 */
[----:B------:R-:W-:Y:S01]  /*8900*/  FMUL.FTZ R34, R21, R32 ;  /* 0x0000002015227220 */ /* 0x000fe20000410000 */
[----:B------:R-:W-:Y:S02]  /*8910*/  HADD2.F32 R28, -RZ, R28.H1_H1 ;  /* 0x3000001cff1c7230 */ /* 0x000fe40000004100 */
[----:B------:R-:W-:Y:S01]  /*8920*/  FFMA.FTZ R6, R3, R6, R7 ;  /* 0x0000000603067223 */ /* 0x000fe20000010007 */
[----:B------:R-:W-:Y:S02]  /*8930*/  HADD2.F32 R21, -RZ, R48.H0_H0 ;  /* 0x20000030ff157230 */ /* 0x000fe40000004100 */
[----:B------:R-:W-:Y:S02]  /*8940*/  HADD2.F32 R3, -RZ, R50.H0_H0 ;  /* 0x20000032ff037230 */ /* 0x000fe40000004100 */
[----:B------:R-:W-:Y:S02]  /*8950*/  HADD2.F32 R30, -RZ, R30.H1_H1 ;  /* 0x3000001eff1e7230 */ /* 0x000fe40000004100 */
[----:B------:R-:W-:-:S02]  /*8960*/  HADD2.F32 R25, -RZ, R47.H0_H0 ;  /* 0x2000002fff197230 */ /* 0x000fc40000004100 */
[C---:B------:R-:W-:Y:S01]  /*8970*/  FFMA.FTZ R36, R5.reuse, R32, -R36 ;  /* 0x0000002005247223 */ /* 0x040fe20000010824 */
[----:B------:R-:W-:Y:S02]  /*8980*/  HADD2.F32 R7, -RZ, R49.H0_H0 ;  /* 0x20000031ff077230 */ /* 0x000fe40000004100 */
[----:B------:R-:W-:Y:S01]  /*8990*/  FFMA.FTZ R34, R5, R20, R34 ;  /* 0x0000001405227223 */ /* 0x000fe20000010022 */
[----:B------:R-:W-:Y:S02]  /*89a0*/  HADD2.F32 R24, -RZ, R24.H1_H1 ;  /* 0x30000018ff187230 */ /* 0x000fe40000004100 */
[C---:B------:R-:W-:Y:S01]  /*89b0*/  FMUL.FTZ R5, R28.reuse, R21 ;  /* 0x000000151c057220 */ /* 0x040fe20000410000 */
[----:B------:R-:W-:Y:S02]  /*89c0*/  HADD2.F32 R26, -RZ, R26.H1_H1 ;  /* 0x3000001aff1a7230 */ /* 0x000fe40000004100 */
[----:B------:R-:W-:Y:S01]  /*89d0*/  FMUL.FTZ R28, R28, R3 ;  /* 0x000000031c1c7220 */ /* 0x000fe20000410000 */
[C---:B------:R-:W-:Y:S01]  /*89e0*/  FMUL.FTZ R27, R30.reuse, R25 ;  /* 0x000000191e1b7220 */ /* 0x040fe20000410000 */
        /* <DEDUP_REMOVED lines=15> */
.L_x_5668:
[----:B------:R-:W-:Y:S05]  /*8ae0*/  BSYNC B1 ;  /* 0x0000000000017941 */ /* 0x000fea0003800000 */
.L_x_5667:
[----:B------:R-:W-:Y:S01]  /*8af0*/  PRMT R40, R55, 0x5410, R56 ;  /* 0x0000541037287816 */ /* 0x000fe20000000038 */
[----:B------:R-:W-:Y:S06]  /*8b00*/  @P0 BRA `(.L_x_5659) ;  /* 0x0000000400800947 */ /* 0x000fec0003800000 */
[----:B------:R-:W2:Y:S01]  /*8b10*/  LDL R3, [R1+0x3c] ;  /* 0x00003c0001037983 */ /* 0x000ea20000100800 */
[C---:B-1----:R-:W-:Y:S02]  /*8b20*/  VIADD R4, R22.reuse, 0x40 ;  /* 0x0000004016047836 */ /* 0x042fe40000000000 */
[----:B------:R-:W-:Y:S01]  /*8b30*/  VIADD R5, R22, 0x40 ;  /* 0x0000004016057836 */ /* 0x000fe20000000000 */
[----:B------:R-:W3:Y:S01]  /*8b40*/  LDL R41, [R1+0x84] ;  /* 0x0000840001297983 */ /* 0x000ee20000100800 */
[----:B------:R-:W-:Y:S02]  /*8b50*/  IMAD.SHL.U32 R4, R4, 0x40, RZ ;  /* 0x0000004004047824 */ /* 0x000fe400078e00ff */
[----:B------:R-:W-:-:S03]  /*8b60*/  IMAD.SHL.U32 R5, R5, 0x40, RZ ;  /* 0x0000004005057824 */ /* 0x000fc600078e00ff */
[----:B------:R-:W-:Y:S02]  /*8b70*/  LOP3.LUT R4, R4, 0x1c0, RZ, 0xc0, !PT ;  /* 0x000001c004047812 */ /* 0x000fe400078ec0ff */
[----:B------:R-:W-:Y:S02]  /*8b80*/  LOP3.LUT R5, R5, 0x1c0, RZ, 0xc0, !PT ;  /* 0x000001c005057812 */ /* 0x000fe400078ec0ff */
[----:B------:R-:W-:-:S04]  /*8b90*/  SHF.R.U32.HI R4, RZ, 0x3, R4 ;  /* 0x00000003ff047819 */ /* 0x000fc80000011604 */
[----:B------:R-:W-:Y:S02]  /*8ba0*/  LOP3.LUT R0, R4, R0, R5, 0x1e, !PT ;  /* 0x0000000004007212 */ /* 0x000fe400078e1e05 */
[----:B------:R-:W-:Y:S01]  /*8bb0*/  SHF.R.U32.HI R28, RZ, 0x10, R9 ;  /* 0x00000010ff1c7819 */ /* 0x000fe20000011609 */
[----:B------:R-:W-:Y:S01]  /*8bc0*/  HADD2.F32 R21, -RZ, R52.H0_H0 ;  /* 0x20000034ff157230 */ /* 0x000fe20000004100 */
[----:B------:R-:W-:Y:S02]  /*8bd0*/  SHF.R.U64 R39, R12, 0x10, R13 ;  /* 0x000000100c277819 */ /* 0x000fe4000000120d */
[--C-:B------:R-:W-:Y:S02]  /*8be0*/  SHF.R.U64 R38, R14, 0x10, R15.reuse ;  /* 0x000000100e267819 */ /* 0x100fe4000000120f */
[----:B------:R-:W-:Y:S01]  /*8bf0*/  SHF.R.U32.HI R36, RZ, 0x10, R15 ;  /* 0x00000010ff247819 */ /* 0x000fe2000001160f */
[----:B------:R-:W-:Y:S01]  /*8c00*/  HADD2.F32 R15, -RZ, R54.H0_H0 ;  /* 0x20000036ff0f7230 */ /* 0x000fe20000004100 */
[----:B------:R-:W-:Y:S01]  /*8c10*/  SHF.R.U32.HI R20, RZ, 0x10, R13 ;  /* 0x00000010ff147819 */ /* 0x000fe2000001160d */
[----:B------:R-:W-:Y:S01]  /*8c20*/  HADD2.F32 R28, -RZ, R28.H0_H0 ;  /* 0x2000001cff1c7230 */ /* 0x000fe20000004100 */
[----:B------:R-:W-:-:S02]  /*8c30*/  SHF.R.U64 R37, R8, 0x10, R9 ;  /* 0x0000001008257819 */ /* 0x000fc40000001209 */
[--C-:B------:R-:W-:Y:S02]  /*8c40*/  SHF.R.U64 R35, R10, 0x10, R11.reuse ;  /* 0x000000100a237819 */ /* 0x100fe4000000120b */
[----:B------:R-:W-:Y:S01]  /*8c50*/  SHF.R.U32.HI R33, RZ, 0x10, R11 ;  /* 0x00000010ff217819 */ /* 0x000fe2000001160b */
[----:B--2---:R-:W-:-:S04]  /*8c60*/  IMAD.IADD R0, R3, 0x1, R0 ;  /* 0x0000000103007824 */ /* 0x004fc800078e0200 */
[----:B------:R-:W-:Y:S01]  /*8c70*/  IMAD R0, R0, 0x2, R19 ;  /* 0x0000000200007824 */ /* 0x000fe200078e0213 */
[----:B---3--:R-:W1:Y:S04]  /*8c80*/  LDS.128 R4, [R41+0x18400] ;  /* 0x0184000029047984 */ /* 0x008e680000000c00 */
[----:B0-----:R-:W0:Y:S01]  /*8c90*/  LDS.128 R24, [R0+0x18400] ;  /* 0x0184000000187984 */ /* 0x001e220000000c00 */
[----:B-1----:R-:W-:Y:S02]  /*8ca0*/  HADD2.F32 R8, -RZ, R5.H0_H0 ;  /* 0x20000005ff087230 */ /* 0x002fe40000004100 */
[--C-:B0-----:R-:W-:Y:S02]  /*8cb0*/  HADD2.F32 R12, -RZ, R25.reuse.H0_H0 ;  /* 0x20000019ff0c7230 */ /* 0x101fe40000004100 */
[----:B------:R-:W-:-:S03]  /*8cc0*/  HADD2.F32 R25, -RZ, R25.H1_H1 ;  /* 0x30000019ff197230 */ /* 0x000fc60000004100 */
[C---:B------:R-:W-:Y:S01]  /*8cd0*/  FMUL.FTZ R29, R12.reuse, R21 ;  /* 0x000000150c1d7220 */ /* 0x040fe20000410000 */
[-C--:B------:R-:W-:Y:S01]  /*8ce0*/  FMUL.FTZ R31, R12, R15.reuse ;  /* 0x0000000f0c1f7220 */ /* 0x080fe20000410000 */
[----:B------:R-:W-:Y:S02]  /*8cf0*/  HADD2.F32 R5, -RZ, R5.H1_H1 ;  /* 0x30000005ff057230 */ /* 0x000fe40000004100 */
[----:B------:R-:W-:Y:S01]  /*8d00*/  FMUL.FTZ R30, R25, R28 ;  /* 0x0000001c191e7220 */ /* 0x000fe20000410000 */
[----:B------:R-:W-:Y:S02]  /*8d10*/  HADD2.F32 R12, -RZ, R20.H0_H0 ;  /* 0x20000014ff0c7230 */ /* 0x000fe40000004100 */
[C---:B------:R-:W-:Y:S01]  /*8d20*/  FFMA.FTZ R29, R8.reuse, R15, -R29 ;  /* 0x0000000f081d7223 */ /* 0x040fe2000001081d */
[----:B------:R-:W-:Y:S02]  /*8d30*/  HADD2.F32 R11, -RZ, R24.H0_H0 ;  /* 0x20000018ff0b7230 */ /* 0x000fe40000004100 */
[----:B------:R-:W-:Y:S01]  /*8d40*/  FFMA.FTZ R31, R8, R21, R31 ;  /* 0x00000015081f7223 */ /* 0x000fe2000001001f */
[----:B------:R-:W-:-:S02]  /*8d50*/  HADD2.F32 R20, -RZ, R51.H1_H1 ;  /* 0x30000033ff147230 */ /* 0x000fc40000004100 */
[----:B------:R-:W-:Y:S02]  /*8d60*/  HADD2.F32 R8, -RZ, R53.H1_H1 ;  /* 0x30000035ff087230 */ /* 0x000fe40000004100 */
[----:B------:R-:W-:Y:S01]  /*8d70*/  FFMA.FTZ R32, R5, R12, -R30 ;  /* 0x0000000c05207223 */ /* 0x000fe2000001081e */
[----:B------:R-:W-:Y:S02]  /*8d80*/  HADD2.F32 R3, -RZ, R4.H0_H0 ;  /* 0x20000004ff037230 */ /* 0x000fe40000004100 */
[----:B------:R-:W-:Y:S01]  /*8d90*/  FMUL.FTZ R30, R11, R20 ;  /* 0x000000140b1e7220 */ /* 0x000fe20000410000 */
[----:B------:R-:W-:Y:S01]  /*8da0*/  FMUL.FTZ R34, R25, R12 ;  /* 0x0000000c19227220 */ /* 0x000fe20000410000 */
[----:B------:R-:W-:Y:S02]  /*8db0*/  HADD2.F32 R13, -RZ, R26.H0_H0 ;  /* 0x2000001aff0d7230 */ /* 0x000fe40000004100 */
[----:B------:R-:W-:Y:S01]  /*8dc0*/  FMUL.FTZ R11, R11, R8 ;  /* 0x000000080b0b7220 */ /* 0x000fe20000410000 */
[----:B------:R-:W-:-:S02]  /*8dd0*/  HADD2.F32 R12, -RZ, R52.H1_H1 ;  /* 0x30000034ff0c7230 */ /* 0x000fc40000004100 */
[----:B------:R-:W-:Y:S01]  /*8de0*/  FFMA.FTZ R30, R3, R8, -R30 ;  /* 0x00000008031e7223 */ /* 0x000fe2000001081e */
[----:B------:R-:W-:Y:S01]  /*8df0*/  FFMA.FTZ R34, R5, R28, R34 ;  /* 0x0000001c05227223 */ /* 0x000fe20000010022 */
[----:B------:R-:W-:Y:S02]  /*8e00*/  HADD2.F32 R8, -RZ, R40.H0_H0 ;  /* 0x20000028ff087230 */ /* 0x000fe40000004100 */
[----:B------:R-:W-:Y:S01]  /*8e10*/  FFMA.FTZ R15, R3, R20, R11 ;  /* 0x00000014030f7223 */ /* 0x000fe2000001000b */
[----:B------:R-:W-:Y:S02]  /*8e20*/  HADD2.F32 R9, -RZ, R6.H0_H0 ;  /* 0x20000006ff097230 */ /* 0x000fe40000004100 */
[----:B------:R-:W-:Y:S01]  /*8e30*/  FMUL.FTZ R20, R13, R12 ;  /* 0x0000000c0d147220 */ /* 0x000fe20000410000 */
[----:B------:R-:W-:Y:S02]  /*8e40*/  HADD2.F32 R14, -RZ, R27.H0_H0 ;  /* 0x2000001bff0e7230 */ /* 0x000fe40000004100 */
[----:B------:R-:W-:-:S02]  /*8e50*/  HADD2.F32 R5, -RZ, R53.H0_H0 ;  /* 0x20000035ff057230 */ /* 0x000fc40000004100 */
[----:B------:R-:W-:Y:S02]  /*8e60*/  HADD2.F32 R3, -RZ, R40.H1_H1 ;  /* 0x30000028ff037230 */ /* 0x000fe40000004100 */
[-C--:B------:R-:W-:Y:S01]  /*8e70*/  FMUL.FTZ R28, R13, R8.reuse ;  /* 0x000000080d1c7220 */ /* 0x080fe20000410000 */
[----:B------:R-:W-:Y:S02]  /*8e80*/  HADD2.F32 R10, -RZ, R7.H0_H0 ;  /* 0x20000007ff0a7230 */ /* 0x000fe40000004100 */
[----:B------:R-:W-:Y:S01]  /*8e90*/  FFMA.FTZ R13, R9, R8, -R20 ;  /* 0x00000008090d7223 */ /* 0x000fe20000010814 */
[C---:B------:R-:W-:Y:S01]  /*8ea0*/  FMUL.FTZ R11, R14.reuse, R5 ;  /* 0x000000050e0b7220 */ /* 0x040fe20000410000 */
[----:B------:R-:W-:Y:S02]  /*8eb0*/  HADD2.F32 R27, -RZ, R27.H1_H1 ;  /* 0x3000001bff1b7230 */ /* 0x000fe40000004100 */
[----:B------:R-:W-:Y:S01]  /*8ec0*/  FMUL.FTZ R14, R14, R3 ;  /* 0x000000030e0e7220 */ /* 0x000fe20000410000 */
[----:B------:R-:W-:-:S02]  /*8ed0*/  HADD2.F32 R20, -RZ, R33.H0_H0 ;  /* 0x20000021ff147230 */ /* 0x000fc40000004100 */
        /* <DEDUP_REMOVED lines=35> */
.L_x_5659:
[----:B------:R-:W-:Y:S05]  /*9110*/  BSYNC B0 ;  /* 0x0000000000007941 */ /* 0x000fea0003800000 */
.L_x_5645:
        /* <DEDUP_REMOVED lines=8> */
.L_x_5642:
[----:B0123--:R-:W0:Y:S01]  /*91a0*/  S2R R0, SR_TID.X ;  /* 0x0000000000007919 */ /* 0x00fe220000002100 */
[----:B------:R-:W-:Y:S01]  /*91b0*/  ISETP.NE.AND P0, PT, R216, 0x3, PT ;  /* 0x00000003d800780c */ /* 0x000fe20003f05270 */
[----:B------:R-:W-:Y:S05]  /*91c0*/  WARPSYNC.ALL ;  /* 0x0000000000007948 */ /* 0x000fea0003800000 */
[----:B0-----:R-:W-:-:S05]  /*91d0*/  SHF.R.U32.HI R0, RZ, 0x7, R0 ;  /* 0x00000007ff007819 */ /* 0x001fca0000011600 */
[----:B------:R-:W-:-:S05]  /*91e0*/  VIADD R0, R0, 0x8 ;  /* 0x0000000800007836 */ /* 0x000fca0000000000 */
[----:B------:R0:W-:Y:S06]  /*91f0*/  BAR.SYNC.DEFER_BLOCKING R0, 0x100 ;  /* 0x000400000000751d */ /* 0x0001ec0000010000 */
[----:B------:R-:W-:Y:S05]  /*9200*/  @!P0 BRA `(.L_x_5669) ;  /* 0x0000000000048947 */ /* 0x000fea0003800000 */
[----:B------:R-:W-:Y:S01]  /*9210*/  BPT.TRAP 0x1 ;  /* 0x000000040000795c */ /* 0x000fe20000300000 */
.L_x_5669:
[----:B------:R-:W-:Y:S01]  /*9220*/  IMAD R174, R2, 0x8, R19 ;  /* 0x0000000802ae7824 */ /* 0x000fe200078e0213 */
[----:B------:R-:W-:-:S04]  /*9230*/  SHF.L.U32 R7, R23, 0x1f, RZ ;  /* 0x0000001f17077819 */ /* 0x000fc800000006ff */
[----:B------:R1:W2:Y:S01]  /*9240*/  SYNCS.PHASECHK.TRANS64.TRYWAIT P1, [R174+URZ+0x32430], R7 ;  /* 0x03243007ae0075a7 */ /* 0x0002a2000802017f */
[----:B------:R-:W-:Y:S05]  /*9250*/  @!P0 BRA `(.L_x_5670) ;  /* 0x0000000000048947 */ /* 0x000fea0003800000 */
[----:B------:R-:W-:Y:S01]  /*9260*/  BPT.TRAP 0x1 ;  /* 0x000000040000795c */ /* 0x000fe20000300000 */
.L_x_5670:
[----:B------:R-:W-:-:S05]  /*9270*/  VIADD R3, R19, 0x1c400 ;  /* 0x0001c40013037836 */ /* 0x000fca0000000000 */
[----:B------:R-:W-:-:S04]  /*9280*/  SHF.R.U32.HI R3, RZ, 0x4, R3 ;  /* 0x00000004ff037819 */ /* 0x000fc80000011603 */
[----:B------:R-:W-:-:S04]  /*9290*/  LOP3.LUT R3, R3, 0x3fff, RZ, 0xc0, !PT ;  /* 0x00003fff03037812 */ /* 0x000fc800078ec0ff */
[----:B------:R-:W-:-:S05]  /*92a0*/  LOP3.LUT R3, R3, 0x10000, RZ, 0xfc, !PT ;  /* 0x0001000003037812 */ /* 0x000fca00078efcff */
[----:B------:R3:W-:Y:S01]  /*92b0*/  STL [R1+0x20], R3 ;  /* 0x0000200301007387 */ /* 0x0007e20000100800 */
[----:B--2---:R-:W-:Y:S05]  /*92c0*/  @P1 BRA `(.L_x_5671) ;  /* 0x0000000000081947 */ /* 0x004fea0003800000 */
[----:B------:R-:W2:Y:S02]  /*92d0*/  SYNCS.PHASECHK.TRANS64.TRYWAIT P1, [R174+URZ+0x32430], R7 ;  /* 0x03243007ae0075a7 */ /* 0x000ea4000802017f */
[----:B--2---:R-:W-:Y:S05]  /*92e0*/  @!P1 BRA `(.L_x_5672) ;  /* 0x0000015000989947 */ /* 0x004fea0003800000 */
.L_x_5671:
[----:B---3--:R-:W3:Y:S01]  /*92f0*/  LDL R3, [R1+0x20] ;  /* 0x0000200001037983 */ /* 0x008ee20000100800 */
[----:B------:R-:W-:Y:S01]  /*9300*/  IMAD.MOV.U32 R5, RZ, RZ, 0x40000040 ;  /* 0x40000040ff057424 */ /* 0x000fe200078e00ff */
[----:B------:R-:W-:Y:S05]  /*9310*/  WARPSYNC.ALL ;  /* 0x0000000000007948 */ /* 0x000fea0003800000 */
[C---:B------:R-:W-:Y:S01]  /*9320*/  R2UR UR4, R212.reuse ;  /* 0x00000000d40472ca */ /* 0x040fe200000e0000 */
[----:B-----5:R-:W-:Y:S01]  /*9330*/  WARPGROUP.ARRIVE ;  /* 0x00000000000079c5 */ /* 0x020fe20000000000 */
[----:B------:R-:W-:Y:S01]  /*9340*/  R2UR UR5, R213 ;  /* 0x00000000d50572ca */ /* 0x000fe200000e0000 */
[----:B------:R-:W-:Y:S01]  /*9350*/  VIADD R12, R212, 0x2 ;  /* 0x00000002d40c7836 */ /* 0x000fe20000000000 */
[----:B------:R-:W-:Y:S01]  /*9360*/  R2UR UR7, R5 ;  /* 0x00000000050772ca */ /* 0x000fe200000e0000 */
[----:B------:R-:W-:Y:S01]  /*9370*/  IMAD.MOV.U32 R13, RZ, RZ, 0x40000040 ;  /* 0x40000040ff0d7424 */ /* 0x000fe200078e00ff */
[----:B------:R-:W-:Y:S01]  /*9380*/  BSSY B0, `(.L_x_5673) ;  /* 0x0000029000007945 */ /* 0x000fe20003800000 */
[----:B------:R-:W-:-:S02]  /*9390*/  IMAD.MOV.U32 R9, RZ, RZ, 0x40000040 ;  /* 0x40000040ff097424 */ /* 0x000fc400078e00ff */
[C---:B------:R-:W-:Y:S01]  /*93a0*/  VIADD R10, R212.reuse, 0x4 ;  /* 0x00000004d40a7836 */ /* 0x040fe20000000000 */
[----:B------:R4:W-:Y:S01]  /*93b0*/  STL.64 [R1+0x10], R12 ;  /* 0x0000100c01007387 */ /* 0x0009e20000100a00 */
[----:B------:R-:W-:Y:S02]  /*93c0*/  IMAD.MOV.U32 R11, RZ, RZ, 0x40000040 ;  /* 0x40000040ff0b7424 */ /* 0x000fe400078e00ff */
[----:B------:R-:W-:Y:S02]  /*93d0*/  VIADD R236, R212, 0x6 ;  /* 0x00000006d4ec7836 */ /* 0x000fe40000000000 */
[----:B------:R-:W-:Y:S01]  /*93e0*/  IMAD.MOV.U32 R237, RZ, RZ, 0x40000040 ;  /* 0x40000040ffed7424 */ /* 0x000fe200078e00ff */
[----:B------:R4:W-:Y:S01]  /*93f0*/  STL.64 [R1], R10 ;  /* 0x0000000a01007387 */ /* 0x0009e20000100a00 */
[----:B------:R-:W-:Y:S02]  /*9400*/  IMAD.MOV.U32 R5, RZ, RZ, 0x40000040 ;  /* 0x40000040ff057424 */ /* 0x000fe400078e00ff */
[----:B---3--:R-:W-:-:S04]  /*9410*/  IMAD R4, R2, 0x300, R3 ;  /* 0x0000030002047824 */ /* 0x008fc800078e0203 */
[C---:B------:R-:W-:Y:S01]  /*9420*/  VIADD R8, R4.reuse, 0x2 ;  /* 0x0000000204087836 */ /* 0x040fe20000000000 */
[----:B------:R-:W-:-:S13]  /*9430*/  R2UR UR6, R4 ;  /* 0x00000000040672ca */ /* 0x000fda00000e0000 */
[----:B------:R-:W-:Y:S01]  /*9440*/  HGMMA.64x96x16.F32 R24, gdesc[UR4], RZ, !UPT, gsb0 ;  /* 0x01600000041879f0 */ /* 0x000fe2000c0008ff */
[----:B------:R-:W-:Y:S02]  /*9450*/  R2UR UR4, R12 ;  /* 0x000000000c0472ca */ /* 0x000fe400000e0000 */
[----:B------:R-:W-:Y:S02]  /*9460*/  R2UR UR5, R13 ;  /* 0x000000000d0572ca */ /* 0x000fe400000e0000 */
[----:B------:R-:W-:Y:S01]  /*9470*/  R2UR UR6, R8 ;  /* 0x00000000080672ca */ /* 0x000fe200000e0000 */
[C---:B------:R-:W-:Y:S01]  /*9480*/  VIADD R8, R4.reuse, 0x4 ;  /* 0x0000000404087836 */ /* 0x040fe20000000000 */
[----:B------:R-:W-:Y:S01]  /*9490*/  R2UR UR7, R9 ;  /* 0x00000000090772ca */ /* 0x000fe200000e0000 */
[----:B------:R-:W-:Y:S02]  /*94a0*/  IMAD.MOV.U32 R9, RZ, RZ, 0x40000040 ;  /* 0x40000040ff097424 */ /* 0x000fe400078e00ff */
        /* <DEDUP_REMOVED lines=15> */
[----:B------:R-:W-:Y:S01]  /*95a0*/  SHF.L.U32 R4, R73, 0x1f, RZ ;  /* 0x0000001f49047819 */ /* 0x000fe200000006ff */
[----:B------:R-:W-:-:S02]  /*95b0*/  WARPGROUP.DEPBAR.LE gsb0, 0x0 ;  /* 0x00008000000079c5 */ /* 0x000fc40000010000 */
[----:B------:R-:W-:-:S08]  /*95c0*/  WARPGROUP.ARRIVE ;  /* 0x00000000000079c5 */ /* 0x000fd00000000000 */
[----:B------:R-:W-:Y:S03]  /*95d0*/  HGMMA.64x96x16.F32 R24, gdesc[UR4], R24, gsb0 ;  /* 0x01600000041879f0 */ /* 0x000fe60008000818 */
[----:B------:R-:W-:Y:S02]  /*95e0*/  WARPGROUP.DEPBAR.LE gsb0, 0x0 ;  /* 0x00008000000079c5 */ /* 0x000fe40000010000 */
[----:B------:R-:W3:Y:S02]  /*95f0*/  SYNCS.PHASECHK.TRANS64.TRYWAIT P1, [R19+URZ+0x32410], R4 ;  /* 0x03241004130075a7 */ /* 0x000ee4000802017f */
[----:B---34-:R-:W-:Y:S05]  /*9600*/  @!P1 BRA `(.L_x_5674) ;  /* 0x0000014c00e49947 */ /* 0x018fea0003800000 */
.L_x_5923:
[----:B------:R-:W-:Y:S05]  /*9610*/  BSYNC B0 ;  /* 0x0000000000007941 */ /* 0x000fea0003800000 */
.L_x_5673:
[----:B------:R-:W-:Y:S05]  /*9620*/  @!P0 BRA `(.L_x_5675) ;  /* 0x0000000000048947 */ /* 0x000fea0003800000 */
[----:B------:R-:W-:Y:S01]  /*9630*/  BPT.TRAP 0x1 ;  /* 0x000000040000795c */ /* 0x000fe20000300000 */
.L_x_5675:
[----:B------:R4:W0:Y:S01]  /*9640*/  SYNCS.PHASECHK.TRANS64.TRYWAIT P2, [R174+URZ+0x32450], R7 ;  /* 0x03245007ae0075a7 */ /* 0x000822000804017f */
[----:B------:R-:W-:Y:S05]  /*9650*/  @!P0 BRA `(.L_x_5676) ;  /* 0x0000000000048947 */ /* 0x000fea0003800000 */
[----:B------:R-:W-:Y:S01]  /*9660*/  BPT.TRAP 0x1 ;  /* 0x000000040000795c */ /* 0x000fe20000300000 */
.L_x_5676:
[----:B------:R-:W5:Y:S01]  /*9670*/  S2R R3, SR_TID.X ;  /* 0x0000000000037919 */ /* 0x000f620000002100 */
[----:B------:R-:W-:Y:S01]  /*9680*/  BSSY B0, `(.L_x_5677) ;  /* 0x0000006000007945 */ /* 0x000fe20003800000 */
[----:B-----5:R-:W-:-:S04]  /*9690*/  LOP3.LUT R3, R3, 0x7f, RZ, 0xc0, !PT ;  /* 0x0000007f03037812 */ /* 0x020fc800078ec0ff */
[----:B------:R-:W-:Y:S01]  /*96a0*/  ISETP.NE.AND P1, PT, R3, RZ, PT ;  /* 0x000000ff0300720c */ /* 0x000fe20003f25270 */
[----:B0-----:R-:W-:-:S12]  /*96b0*/  @P2 BRA `(.L_x_5678) ;  /* 0x0000000000082947 */ /* 0x001fd80003800000 */
[----:B------:R-:W0:Y:S02]  /*96c0*/  SYNCS.PHASECHK.TRANS64.TRYWAIT P2, [R174+URZ+0x32450], R7 ;  /* 0x03245007ae0075a7 */ /* 0x000e24000804017f */
[----:B0-----:R-:W-:Y:S05]  /*96d0*/  @!P2 BRA `(.L_x_5679) ;  /* 0x0000014c00c4a947 */ /* 0x001fea0003800000 */
.L_x_5678:
[----:B------:R-:W-:Y:S05]  /*96e0*/  BSYNC B0 ;  /* 0x0000000000007941 */ /* 0x000fea0003800000 */
.L_x_5677:
[----:B------:R-:W-:Y:S05]  /*96f0*/  WARPSYNC.ALL ;  /* 0x0000000000007948 */ /* 0x000fea0003800000 */
[----:B------:R-:W-:Y:S01]  /*9700*/  VIADD R3, R19, 0x400 ;  /* 0x0000040013037836 */ /* 0x000fe20000000000 */
[----:B---3--:R-:W-:Y:S01]  /*9710*/  LOP3.LUT R4, R72, 0x10000, RZ, 0xfc, !PT ;  /* 0x0001000048047812 */ /* 0x008fe200078efcff */
[----:B------:R-:W-:Y:S02]  /*9720*/  IMAD.MOV.U32 R5, RZ, RZ, 0x40000040 ;  /* 0x40000040ff057424 */ /* 0x000fe400078e00ff */
[----:B-12-4-:R-:W-:Y:S01]  /*9730*/  IMAD.MOV.U32 R7, RZ, RZ, 0x40000040 ;  /* 0x40000040ff077424 */ /* 0x016fe200078e00ff */
[----:B------:R-:W-:Y:S01]  /*9740*/  SHF.R.U32.HI R3, RZ, 0x4, R3 ;  /* 0x00000004ff037819 */ /* 0x000fe20000011603 */
[----:B------:R-:W-:Y:S01]  /*9750*/  WARPGROUP.ARRIVE ;  /* 0x00000000000079c5 */ /* 0x000fe20000000000 */
[----:B------:R-:W-:-:S02]  /*9760*/  IMAD.MOV.U32 R235, RZ, RZ, 0x40000040 ;  /* 0x40000040ffeb7424 */ /* 0x000fc400078e00ff */
[----:B------:R-:W-:Y:S01]  /*9770*/  IMAD.MOV.U32 R9, RZ, RZ, 0x40000040 ;  /* 0x40000040ff097424 */ /* 0x000fe200078e00ff */
[----:B------:R-:W-:Y:S02]  /*9780*/  LOP3.LUT R3, R3, 0x3fff, RZ, 0xc0, !PT ;  /* 0x00003fff03037812 */ /* 0x000fe400078ec0ff */
[----:B------:R-:W-:Y:S01]  /*9790*/  MOV R233, 0x40000040 ;  /* 0x4000004000e97802 */ /* 0x000fe20000000f00 */
[----:B------:R-:W-:Y:S01]  /*97a0*/  IMAD.MOV.U32 R231, RZ, RZ, 0x40000040 ;  /* 0x40000040ffe77424 */ /* 0x000fe200078e00ff */
[----:B------:R-:W-:Y:S01]  /*97b0*/  LOP3.LUT R6, R3, 0x10000, RZ, 0xfc, !PT ;  /* 0x0001000003067812 */ /* 0x000fe200078efcff */
[----:B------:R-:W-:Y:S01]  /*97c0*/  IMAD.MOV.U32 R229, RZ, RZ, 0x40000040 ;  /* 0x40000040ffe57424 */ /* 0x000fe200078e00ff */
[----:B------:R-:W0:Y:S03]  /*97d0*/  LDC R75, c[0x0][0x448] ;  /* 0x00011200ff4b7b82 */ /* 0x000e260000000800 */
[----:B------:R1:W-:Y:S01]  /*97e0*/  STL [R1+0x24], R6 ;  /* 0x0000240601007387 */ /* 0x0003e20000100800 */
[----:B------:R-:W-:-:S02]  /*97f0*/  R2UR UR4, R4 ;  /* 0x00000000040472ca */ /* 0x000fc400000e0000 */
[----:B------:R-:W-:Y:S01]  /*9800*/  R2UR UR5, R5 ;  /* 0x00000000050572ca */ /* 0x000fe200000e0000 */
[C---:B------:R-:W-:Y:S01]  /*9810*/  VIADD R234, R4.reuse, 0x2 ;  /* 0x0000000204ea7836 */ /* 0x040fe20000000000 */
[----:B------:R-:W-:Y:S01]  /*9820*/  R2UR UR7, R7 ;  /* 0x00000000070772ca */ /* 0x000fe200000e0000 */
[----:B------:R-:W-:Y:S01]  /*9830*/  VIADD R232, R4, 0x4 ;  /* 0x0000000404e87836 */ /* 0x000fe20000000000 */
[----:B------:R-:W2:Y:S01]  /*9840*/  LDL.LU R73, [R1+0x8] ;  /* 0x0000080001497983 */ /* 0x000ea20000300800 */
[----:B-1----:R-:W-:-:S03]  /*9850*/  IMAD R6, R2, 0xc00, R6 ;  /* 0x00000c0002067824 */ /* 0x002fc600078e0206 */
[----:B------:R-:W3:Y:S02]  /*9860*/  LDL R72, [R1+0x40] ;  /* 0x0000400001487983 */ /* 0x000ee40000100800 */
[----:B------:R-:W-:Y:S01]  /*9870*/  R2UR UR6, R6 ;  /* 0x00000000060672ca */ /* 0x000fe200000e0000 */
[C---:B------:R-:W-:Y:S01]  /*9880*/  VIADD R230, R4.reuse, 0x6 ;  /* 0x0000000604e67836 */ /* 0x040fe20000000000 */
[----:B------:R-:W3:Y:S01]  /*9890*/  LDL R77, [R1+0x28] ;  /* 0x00002800014d7983 */ /* 0x000ee20000100800 */
[C---:B------:R-:W-:Y:S02]  /*98a0*/  VIADD R228, R4.reuse, 0x400 ;  /* 0x0000040004e47836 */ /* 0x040fe40000000000 */
[C---:B------:R-:W-:Y:S01]  /*98b0*/  VIADD R226, R4.reuse, 0x402 ;  /* 0x0000040204e27836 */ /* 0x040fe20000000000 */
[----:B------:R-:W4:Y:S01]  /*98c0*/  LDL R176, [R1+0x2c] ;  /* 0x00002c0001b07983 */ /* 0x000f220000100800 */
[----:B------:R-:W-:Y:S02]  /*98d0*/  IMAD.MOV.U32 R227, RZ, RZ, 0x40000040 ;  /* 0x40000040ffe37424 */ /* 0x000fe400078e00ff */
[----:B------:R-:W-:Y:S01]  /*98e0*/  VIADD R224, R4, 0x404 ;  /* 0x0000040404e07836 */ /* 0x000fe20000000000 */
[----:B------:R-:W5:Y:S03]  /*98f0*/  LDL R74, [R1+0x44] ;  /* 0x00004400014a7983 */ /* 0x000f660000100800 */
[----:B------:R-:W-:Y:S01]  /*9900*/  HGMMA.64x96x16.F32 R24, gdesc[UR4], R24, gsb0 ;  /* 0x01600000041879f0 */ /* 0x000fe20008000818 */
[----:B------:R-:W-:Y:S01]  /*9910*/  VIADD R8, R6, 0x2 ;  /* 0x0000000206087836 */ /* 0x000fe20000000000 */
[----:B------:R-:W-:Y:S01]  /*9920*/  R2UR UR4, R234 ;  /* 0x00000000ea0472ca */ /* 0x000fe200000e0000 */
[----:B------:R-:W-:Y:S01]  /*9930*/  IMAD.MOV.U32 R225, RZ, RZ, 0x40000040 ;  /* 0x40000040ffe17424 */ /* 0x000fe200078e00ff */
[----:B------:R-:W-:Y:S01]  /*9940*/  R2UR UR5, R235 ;  /* 0x00000000eb0572ca */ /* 0x000fe200000e0000 */
[----:B------:R-:W-:Y:S01]  /*9950*/  VIADD R222, R4, 0x406 ;  /* 0x0000040604de7836 */ /* 0x000fe20000000000 */
[----:B------:R-:W-:Y:S01]  /*9960*/  R2UR UR6, R8 ;  /* 0x00000000080672ca */ /* 0x000fe200000e0000 */
[----:B------:R-:W-:Y:S01]  /*9970*/  IMAD.MOV.U32 R223, RZ, RZ, 0x40000040 ;  /* 0x40000040ffdf7424 */ /* 0x000fe200078e00ff */
[----:B------:R-:W-:Y:S01]  /*9980*/  R2UR UR7, R9 ;  /* 0x00000000090772ca */ /* 0x000fe200000e0000 */
[----:B------:R-:W-:Y:S01]  /*9990*/  VIADD R8, R6, 0x4 ;  /* 0x0000000406087836 */ /* 0x000fe20000000000 */
[----:B------:R-:W5:Y:S01]  /*99a0*/  LDL R177, [R1+0x1c] ;  /* 0x00001c0001b17983 */ /* 0x000f620000100800 */
[----:B------:R-:W-:Y:S01]  /*99b0*/  IMAD.MOV.U32 R9, RZ, RZ, 0x40000040 ;  /* 0x40000040ff097424 */ /* 0x000fe200078e00ff */
        /* <DEDUP_REMOVED lines=53> */
[----:B------:R-:W-:-:S02]  /*9d10*/  VIADD R8, R6, 0x600 ;  /* 0x0000060006087836 */ /* 0x000fc40000000000 */
[----:B------:R-:W-:Y:S02]  /*9d20*/  IMAD.MOV.U32 R219, RZ, RZ, 0x40000040 ;  /* 0x40000040ffdb7424 */ /* 0x000fe400078e00ff */
[----:B------:R-:W-:Y:S01]  /*9d30*/  IMAD.MOV.U32 R9, RZ, RZ, 0x40000040 ;  /* 0x40000040ff097424 */ /* 0x000fe200078e00ff */
[----:B------:R-:W-:Y:S02]  /*9d40*/  WARPGROUP.DEPBAR.LE gsb0, 0x0 ;  /* 0x00008000000079c5 */ /* 0x000fe40000010000 */
[----:B------:R-:W-:-:S06]  /*9d50*/  WARPGROUP.ARRIVE ;  /* 0x00000000000079c5 */ /* 0x000fcc0000000000 */
        /* <DEDUP_REMOVED lines=81> */
[----:B------:R-:W-:Y:S02]  /*a270*/  R2UR UR7, R7 ;  /* 0x00000000070772ca */ /* 0x000fe400000e0000 */
[----:B0-----:R-:W-:Y:S02]  /*a280*/  ISETP.NE.AND P5, PT, R75, 0x1, PT ;  /* 0x000000014b00780c */ /* 0x001fe40003fa5270 */
[----:B--2---:R-:W-:-:S11]  /*a290*/  LOP3.LUT R73, R73, 0xfffffff7, RZ, 0xc0, !PT ;  /* 0xfffffff749497812 */ /* 0x004fd600078ec0ff */
[----:B------:R-:W0:Y:S08]  /*a2a0*/  @P5 LDC R6, c[0x0][0x44c] ;  /* 0x00011300ff065b82 */ /* 0x000e300000000800 */
[----:B------:R-:W1:Y:S01]  /*a2b0*/  @P5 LDC R7, c[0x0][0x450] ;  /* 0x00011400ff075b82 */ /* 0x000e620000000800 */
[----:B------:R-:W-:-:S05]  /*a2c0*/  @P5 LOP3.LUT R73, R73, 0x8, RZ, 0xfc, !PT ;  /* 0x0000000849495812 */ /* 0x000fca00078efcff */
[----:B------:R3:W-:Y:S02]  /*a2d0*/  STL [R1+0x8], R73 ;  /* 0x0000084901007387 */ /* 0x0007e40000100800 */
[----:B---3--:R-:W-:Y:S01]  /*a2e0*/  IMAD.IADD R73, R72, 0x1, R77 ;  /* 0x0000000148497824 */ /* 0x008fe200078e024d */
[----:B------:R-:W-:Y:S02]  /*a2f0*/  WARPGROUP.DEPBAR.LE gsb0, 0x0 ;  /* 0x00008000000079c5 */ /* 0x000fe40000010000 */
[----:B------:R-:W-:-:S06]  /*a300*/  WARPGROUP.ARRIVE ;  /* 0x00000000000079c5 */ /* 0x000fcc0000000000 */
[----:B------:R-:W-:Y:S01]  /*a310*/  HGMMA.64x96x16.F32 R24, gdesc[UR4], R24, gsb0 ;  /* 0x01600000041879f0 */ /* 0x000fe20008000818 */
[----:B0-----:R-:W-:Y:S01]  /*a320*/  @P5 IMAD.HI.U32 R6, R73, R6, RZ ;  /* 0x0000000649065227 */ /* 0x001fe200078e00ff */
[----:B------:R-:W-:-:S04]  /*a330*/  ULDC UR4, c[0x0][0xa80] ;  /* 0x0002a00000047ab9 */ /* 0x000fc80000000800 */
[----:B-1----:R-:W-:-:S05]  /*a340*/  @P5 SHF.R.U32.HI R73, RZ, R7, R6 ;  /* 0x00000007ff495219 */ /* 0x002fca0000011606 */
[----:B------:R-:W0:Y:S01]  /*a350*/  SHFL.IDX PT, R72, R73, RZ, 0x1c1f ;  /* 0x001c1fff49487589 */ /* 0x000e2200000e0000 */
[----:B----4-:R-:W-:-:S04]  /*a360*/  IMAD R6, R214, -0x60, R176 ;  /* 0xffffffa0d6067824 */ /* 0x010fc800078e02b0 */
[----:B------:R-:W-:-:S04]  /*a370*/  VIADD R6, R6, 0x60 ;  /* 0x0000006006067836 */ /* 0x000fc80000000000 */
[----:B-----5:R-:W-:-:S05]  /*a380*/  IMAD R6, R74, -0x2, R6 ;  /* 0xfffffffe4a067824 */ /* 0x020fca00078e0206 */
[----:B------:R-:W-:-:S04]  /*a390*/  IADD3 R7, -R177, 0x1, R6 ;  /* 0x00000001b1077810 */ /* 0x000fc80007ffe106 */
[----:B0-----:R-:W-:-:S04]  /*a3a0*/  VIADDMNMX R75, R72, R7, R6, PT ;  /* 0x00000007484b7246 */ /* 0x001fc80003800106 */
[C---:B------:R-:W-:Y:S02]  /*a3b0*/  ISETP.GT.AND P3, PT, R75.reuse, RZ, PT ;  /* 0x000000ff4b00720c */ /* 0x040fe40003f64270 */
[C---:B------:R-:W-:Y:S02]  /*a3c0*/  ISETP.GT.AND P4, PT, R75.reuse, 0x1, PT ;  /* 0x000000014b00780c */ /* 0x040fe40003f84270 */
[----:B------:R-:W-:Y:S01]  /*a3d0*/  ISETP.GT.AND P2, PT, R75, 0x8, PT ;  /* 0x000000084b00780c */ /* 0x000fe20003f44270 */
[----:B------:R-:W-:Y:S02]  /*a3e0*/  WARPGROUP.DEPBAR.LE gsb0, 0x0 ;  /* 0x00008000000079c5 */ /* 0x000fe40000010000 */
[----:B------:R-:W-:Y:S02]  /*a3f0*/  FSEL R86, R24, -INF , P3 ;  /* 0xff80000018567808 */ /* 0x000fe40001800000 */
[----:B------:R-:W-:Y:S02]  /*a400*/  FSEL R88, R25, -INF , P4 ;  /* 0xff80000019587808 */ /* 0x000fe40002000000 */
[----:B------:R-:W-:-:S02]  /*a410*/  ISETP.GT.AND P3, PT, R75, 0x9, PT ;  /* 0x000000094b00780c */ /* 0x000fc40003f64270 */
[----:B------:R-:W-:Y:S02]  /*a420*/  FSEL R90, R28, -INF , P2 ;  /* 0xff8000001c5a7808 */ /* 0x000fe40001000000 */
[----:B------:R-:W-:Y:S02]  /*a430*/  FMNMX.FTZ R25, R86, R88, !PT ;  /* 0x0000005856197209 */ /* 0x000fe40007810000 */
[----:B------:R-:W-:Y:S02]  /*a440*/  ISETP.GT.AND P2, PT, R75, 0x10, PT ;  /* 0x000000104b00780c */ /* 0x000fe40003f44270 */
[----:B------:R-:W-:Y:S02]  /*a450*/  FSEL R92, R29, -INF , P3 ;  /* 0xff8000001d5c7808 */ /* 0x000fe40001800000 */
[----:B------:R-:W-:Y:S02]  /*a460*/  FMNMX.FTZ R25, R90, R25, !PT ;  /* 0x000000195a197209 */ /* 0x000fe40007810000 */
        /* <DEDUP_REMOVED lines=57> */
[----:B------:R-:W-:Y:S02]  /*a800*/  FSEL R80, R69, -INF , P3 ;  /* 0xff80000045507808 */ /* 0x000fe40001800000 */
[----:B------:R-:W-:-:S04]  /*a810*/  FMNMX.FTZ R25, R68, R25, !PT ;  /* 0x0000001944197209 */ /* 0x000fc80007810000 */
[----:B------:R-:W-:-:S05]  /*a820*/  FMNMX.FTZ R25, R80, R25, !PT ;  /* 0x0000001950197209 */ /* 0x000fca0007810000 */
[----:B------:R-:W0:Y:S04]  /*a830*/  SHFL.BFLY PT, R84, R25, 0x2, 0x1f ;  /* 0x0c401f0019547f89 */ /* 0x000e2800000e0000 */
[----:B------:R-:W1:Y:S01]  /*a840*/  SHFL.IDX PT, R73, R73, 0x1, 0x1c1f ;  /* 0x003c1f0049497f89 */ /* 0x000e6200000e0000 */
[----:B0-----:R-:W-:-:S05]  /*a850*/  FMNMX.FTZ R84, R25, R84, !PT ;  /* 0x0000005419547209 */ /* 0x001fca0007810000 */
[----:B------:R-:W0:Y:S01]  /*a860*/  SHFL.BFLY PT, R29, R84, 0x1, 0x1f ;  /* 0x0c201f00541d7f89 */ /* 0x000e2200000e0000 */
[----:B-1----:R-:W-:-:S04]  /*a870*/  VIADDMNMX R37, R73, R7, R6, PT ;  /* 0x0000000749257246 */ /* 0x002fc80003800106 */
[C---:B------:R-:W-:Y:S02]  /*a880*/  ISETP.GT.AND P3, PT, R37.reuse, RZ, PT ;  /* 0x000000ff2500720c */ /* 0x040fe40003f64270 */
[C---:B------:R-:W-:Y:S01]  /*a890*/  ISETP.GT.AND P4, PT, R37.reuse, 0x1, PT ;  /* 0x000000012500780c */ /* 0x040fe20003f84270 */
[----:B------:R-:W-:Y:S01]  /*a8a0*/  IMAD.U32 R7, RZ, RZ, UR4 ;  /* 0x00000004ff077e24 */ /* 0x000fe2000f8e00ff */
[----:B------:R-:W-:Y:S02]  /*a8b0*/  ISETP.GT.AND P2, PT, R37, 0x8, PT ;  /* 0x000000082500780c */ /* 0x000fe40003f44270 */
[----:B------:R-:W-:Y:S02]  /*a8c0*/  FSEL R26, R26, -INF , P3 ;  /* 0xff8000001a1a7808 */ /* 0x000fe40001800000 */
[----:B------:R-:W-:Y:S02]  /*a8d0*/  FSEL R25, R27, -INF , P4 ;  /* 0xff8000001b197808 */ /* 0x000fe40002000000 */
[----:B------:R-:W-:-:S02]  /*a8e0*/  ISETP.GT.AND P3, PT, R37, 0x9, PT ;  /* 0x000000092500780c */ /* 0x000fc40003f64270 */
[----:B------:R-:W-:Y:S02]  /*a8f0*/  FSEL R30, R30, -INF , P2 ;  /* 0xff8000001e1e7808 */ /* 0x000fe40001000000 */
[----:B------:R-:W-:Y:S02]  /*a900*/  FMNMX.FTZ R27, R26, R25, !PT ;  /* 0x000000191a1b7209 */ /* 0x000fe40007810000 */
[----:B0-----:R-:W-:Y:S02]  /*a910*/  FMNMX.FTZ R6, R84, R29, !PT ;  /* 0x0000001d54067209 */ /* 0x001fe40007810000 */
[----:B------:R-:W-:Y:S02]  /*a920*/  ISETP.GT.AND P2, PT, R37, 0x10, PT ;  /* 0x000000102500780c */ /* 0x000fe40003f44270 */
[C---:B------:R-:W-:Y:S01]  /*a930*/  FSETP.NEU.FTZ.AND P4, PT, R6.reuse, -INF , PT ;  /* 0xff8000000600780b */ /* 0x040fe20003f9d000 */
[----:B------:R-:W-:Y:S01]  /*a940*/  FMUL.FTZ R29, R6, R7 ;  /* 0x00000007061d7220 */ /* 0x000fe20000410000 */
[----:B------:R-:W-:-:S02]  /*a950*/  FSEL R84, R31, -INF , P3 ;  /* 0xff8000001f547808 */ /* 0x000fc40001800000 */
[----:B------:R-:W-:Y:S02]  /*a960*/  FMNMX.FTZ R27, R30, R27, !PT ;  /* 0x0000001b1e1b7209 */ /* 0x000fe40007810000 */
[----:B------:R-:W-:Y:S02]  /*a970*/  FSEL R29, R29, RZ, P4 ;  /* 0x000000ff1d1d7208 */ /* 0x000fe40002000000 */
[C---:B------:R-:W-:Y:S02]  /*a980*/  ISETP.GT.AND P3, PT, R37.reuse, 0x11, PT ;  /* 0x000000112500780c */ /* 0x040fe40003f64270 */
[----:B------:R-:W-:Y:S02]  /*a990*/  FSEL R34, R34, -INF , P2 ;  /* 0xff80000022227808 */ /* 0x000fe40001000000 */
[----:B------:R-:W-:Y:S01]  /*a9a0*/  FMNMX.FTZ R27, R84, R27, !PT ;  /* 0x0000001b541b7209 */ /* 0x000fe20007810000 */
[----:B------:R-:W-:Y:S01]  /*a9b0*/  FFMA.FTZ R204, R86, R7, -R29 ;  /* 0x0000000756cc7223 */ /* 0x000fe2000001081d */
[----:B------:R-:W-:-:S02]  /*a9c0*/  ISETP.GT.AND P2, PT, R37, 0x18, PT ;  /* 0x000000182500780c */ /* 0x000fc40003f44270 */
[----:B------:R-:W-:Y:S02]  /*a9d0*/  FSEL R86, R35, -INF , P3 ;  /* 0xff80000023567808 */ /* 0x000fe40001800000 */
[----:B------:R-:W-:Y:S02]  /*a9e0*/  FMNMX.FTZ R27, R34, R27, !PT ;  /* 0x0000001b221b7209 */ /* 0x000fe40007810000 */
        /* <DEDUP_REMOVED lines=13> */
[----:B------:R-:W-:Y:S01]  /*aac0*/  FMNMX.FTZ R31, R42, R31, !PT ;  /* 0x0000001f2a1f7209 */ /* 0x000fe20007810000 */
[----:B------:R0:W-:Y:S01]  /*aad0*/  MUFU.EX2 R27, R33 ;  /* 0x00000021001b7308 */ /* 0x0001e20000000800 */
[C---:B------:R-:W-:Y:S02]  /*aae0*/  ISETP.GT.AND P3, PT, R37.reuse, 0x29, PT ;  /* 0x000000292500780c */ /* 0x040fe40003f64270 */
[----:B------:R-:W-:Y:S01]  /*aaf0*/  FSEL R46, R46, -INF , P2 ;  /* 0xff8000002e2e7808 */ /* 0x000fe20001000000 */
[----:B------:R-:W-:Y:S01]  /*ab00*/  FFMA.FTZ R35, R92, R7, -R29 ;  /* 0x000000075c237223 */ /* 0x000fe2000001081d */
[----:B------:R-:W-:Y:S02]  /*ab10*/  ISETP.GT.AND P2, PT, R37, 0x30, PT ;  /* 0x000000302500780c */ /* 0x000fe40003f44270 */
[----:B0-----:R-:W-:-:S02]  /*ab20*/  FMNMX.FTZ R33, R90, R31, !PT ;  /* 0x0000001f5a217209 */ /* 0x001fc40007810000 */
        /* <DEDUP_REMOVED lines=39> */
[----:B------:R-:W-:Y:S02]  /*ada0*/  ISETP.GT.AND P3, PT, R37, 0x59, PT ;  /* 0x000000592500780c */ /* 0x000fe40003f64270 */
[----:B------:R-:W-:Y:S02]  /*adb0*/  FSEL R70, R70, -INF , P2 ;  /* 0xff80000046467808 */ /* 0x000fe40001000000 */
[----:B------:R-:W-:Y:S02]  /*adc0*/  FMNMX.FTZ R37, R40, R39, !PT ;  /* 0x0000002728257209 */ /* 0x000fe40007810000 */
[----:B------:R-:W-:-:S02]  /*add0*/  FSEL R98, R71, -INF , P3 ;  /* 0xff80000047627808 */ /* 0x000fc40001800000 */
[----:B------:R-:W-:-:S04]  /*ade0*/  FMNMX.FTZ R37, R70, R37, !PT ;  /* 0x0000002546257209 */ /* 0x000fc80007810000 */
[----:B------:R-:W-:Y:S01]  /*adf0*/  FMNMX.FTZ R37, R98, R37, !PT ;  /* 0x0000002562257209 */ /* 0x000fe20007810000 */
[----:B------:R-:W-:-:S04]  /*ae00*/  FFMA.FTZ R43, R24, R7, -R29 ;  /* 0x00000007182b7223 */ /* 0x000fc8000001081d */
[----:B------:R-:W0:Y:S02]  /*ae10*/  SHFL.BFLY PT, R24, R37, 0x2, 0x1f ;  /* 0x0c401f0025187f89 */ /* 0x000e2400000e0000 */
[----:B0-----:R-:W-:-:S05]  /*ae20*/  FMNMX.FTZ R24, R37, R24, !PT ;  /* 0x0000001825187209 */ /* 0x001fca0007810000 */
[----:B------:R-:W0:Y:S01]  /*ae30*/  SHFL.BFLY PT, R37, R24, 0x1, 0x1f ;  /* 0x0c201f0018257f89 */ /* 0x000e2200000e0000 */
        /* <DEDUP_REMOVED lines=9> */
[-CC-:B-1----:R-:W-:Y:S01]  /*aed0*/  FFMA.FTZ R41, R28, R7.reuse, -R29.reuse ;  /* 0x000000071c297223 */ /* 0x182fe2000001081d */
[-CC-:B------:R-:W-:Y:S01]  /*aee0*/  FFMA.FTZ R49, R74, R7.reuse, -R29.reuse ;  /* 0x000000074a317223 */ /* 0x180fe2000001081d */
[-CC-:B------:R-:W-:Y:S01]  /*aef0*/  FFMA.FTZ R168, R64, R7.reuse, -R29.reuse ;  /* 0x0000000740a87223 */ /* 0x180fe2000001081d */
[-CC-:B------:R-:W-:Y:S01]  /*af00*/  FFMA.FTZ R51, R76, R7.reuse, -R29.reuse ;  /* 0x000000074c337223 */ /* 0x180fe2000001081d */
[-CC-:B------:R-:W-:Y:S01]  /*af10*/  FFMA.FTZ R170, R68, R7.reuse, -R29.reuse ;  /* 0x0000000744aa7223 */ /* 0x180fe2000001081d */
[----:B------:R-:W-:Y:S01]  /*af20*/  FFMA.FTZ R53, R80, R7, -R29 ;  /* 0x0000000750357223 */ /* 0x000fe2000001081d */
[----:B------:R-:W1:Y:S01]  /*af30*/  S2R R79, SR_TID.X ;  /* 0x00000000004f7919 */ /* 0x000e620000002100 */
[----:B------:R-:W2:Y:S01]  /*af40*/  @P5 LDC R28, c[0x0][0x450] ;  /* 0x00011400ff1c5b82 */ /* 0x000ea20000000800 */
[----:B0-----:R-:W-:-:S04]  /*af50*/  FMNMX.FTZ R172, R24, R37, !PT ;  /* 0x0000002518ac7209 */ /* 0x001fc80007810000 */
[C---:B------:R-:W-:Y:S01]  /*af60*/  FSETP.NEU.FTZ.AND P2, PT, R172.reuse, -INF , PT ;  /* 0xff800000ac00780b */ /* 0x040fe20003f5d000 */
[----:B------:R-:W-:-:S05]  /*af70*/  FMUL.FTZ R24, R172, R7 ;  /* 0x00000007ac187220 */ /* 0x000fca0000410000 */
[----:B------:R-:W-:-:S05]  /*af80*/  FSEL R29, R24, RZ, P2 ;  /* 0x000000ff181d7208 */ /* 0x000fca0001000000 */
[-CC-:B------:R-:W-:Y:S01]  /*af90*/  FFMA.FTZ R25, R25, R7.reuse, -R29.reuse ;  /* 0x0000000719197223 */ /* 0x180fe2000001081d */
[----:B------:R-:W-:-:S03]  /*afa0*/  FFMA.FTZ R205, R26, R7, -R29 ;  /* 0x000000071acd7223 */ /* 0x000fc6000001081d */
[----:B------:R0:W-:Y:S02]  /*afb0*/  MUFU.EX2 R26, R25 ;  /* 0x00000019001a7308 */ /* 0x0001e40000000800 */
[----:B0-----:R-:W0:Y:S01]  /*afc0*/  @P5 LDC R25, c[0x0][0x44c] ;  /* 0x00011300ff195b82 */ /* 0x001e220000000800 */
[----:B------:R-:W-:-:S05]  /*afd0*/  FFMA.FTZ R30, R30, R7, -R29 ;  /* 0x000000071e1e7223 */ /* 0x000fca000001081d */
[----:B------:R-:W3:Y:S01]  /*afe0*/  MUFU.EX2 R204, R204 ;  /* 0x000000cc00cc7308 */ /* 0x000ee20000000800 */
[-CC-:B------:R-:W-:Y:S01]  /*aff0*/  FFMA.FTZ R84, R84, R7.reuse, -R29.reuse ;  /* 0x0000000754547223 */ /* 0x180fe2000001081d */
[----:B------:R-:W-:-:S06]  /*b000*/  FFMA.FTZ R34, R34, R7, -R29 ;  /* 0x0000000722227223 */ /* 0x000fcc000001081d */
[----:B------:R-:W4:Y:S01]  /*b010*/  MUFU.EX2 R205, R205 ;  /* 0x000000cd00cd7308 */ /* 0x000f220000000800 */
[----:B-1----:R-:W-:Y:S01]  /*b020*/  SHF.R.U32.HI R79, RZ, 0x7, R79 ;  /* 0x00000007ff4f7819 */ /* 0x002fe2000001164f */
[----:B------:R-:W-:-:S06]  /*b030*/  @!P1 VIADD R24, R174, 0x32440 ;  /* 0x00032440ae189836 */ /* 0x000fcc0000000000 */
[----:B------:R-:W1:Y:S08]  /*b040*/  MUFU.EX2 R206, R206 ;  /* 0x000000ce00ce7308 */ /* 0x000e700000000800 */
[----:B------:R-:W5:Y:S01]  /*b050*/  MUFU.EX2 R30, R30 ;  /* 0x0000001e001e7308 */ /* 0x000f620000000800 */
[----:B------:R-:W-:Y:S01]  /*b060*/  FFMA.FTZ R86, R86, R7, -R29 ;  /* 0x0000000756567223 */ /* 0x000fe2000001081d */
[----:B------:R-:W-:-:S06]  /*b070*/  IADD3 R173, -R79, 0xb, RZ ;  /* 0x0000000b4fad7810 */ /* 0x000fcc0007ffe1ff */
[----:B------:R-:W-:Y:S01]  /*b080*/  MUFU.EX2 R39, R43 ;  /* 0x0000002b00277308 */ /* 0x000fe20000000800 */
[----:B------:R-:W-:Y:S01]  /*b090*/  FFMA.FTZ R38, R38, R7, -R29 ;  /* 0x0000000726267223 */ /* 0x000fe2000001081d */
[----:B------:R-:W-:Y:S01]  /*b0a0*/  @!P1 PRMT R24, RZ, 0x654, R24 ;  /* 0x00000654ff189816 */ /* 0x000fe20000000018 */
[----:B------:R-:W-:Y:S01]  /*b0b0*/  IMAD.MOV.U32 R175, RZ, RZ, R77 ;  /* 0x000000ffffaf7224 */ /* 0x000fe200078e004d */
[----:B------:R0:W-:Y:S06]  /*b0c0*/  BAR.ARV R173, 0x100 ;  /* 0x000400ad0000751d */ /* 0x0001ec0000002000 */
[----:B------:R2:W-:Y:S01]  /*b0d0*/  MUFU.EX2 R43, R32 ;  /* 0x00000020002b7308 */ /* 0x0005e20000000800 */
[----:B------:R1:W-:Y:S07]  /*b0e0*/  @!P1 SYNCS.ARRIVE.TRANS64.RED.A1T0 RZ, [R24+URZ], RZ ;  /* 0x000000ff18ff99a7 */ /* 0x0003ee000810043f */
[----:B------:R-:W5:Y:S01]  /*b0f0*/  MUFU.EX2 R207, R84 ;  /* 0x0000005400cf7308 */ /* 0x000f620000000800 */
[----:B--2---:R-:W-:Y:S01]  /*b100*/  LOP3.LUT R32, R3, 0x3000000, RZ, 0xfc, !PT ;  /* 0x0300000003207812 */ /* 0x004fe200078efcff */
[----:B0-----:R-:W-:-:S04]  /*b110*/  @P5 IMAD.HI.U32 R3, R77, R25, RZ ;  /* 0x000000194d035227 */ /* 0x001fc800078e00ff */
[----:B------:R-:W-:Y:S02]  /*b120*/  IMAD.MOV.U32 R25, RZ, RZ, 0x40000040 ;  /* 0x40000040ff197424 */ /* 0x000fe400078e00ff */
[----:B------:R-:W0:Y:S01]  /*b130*/  MUFU.EX2 R152, R152 ;  /* 0x0000009800987308 */ /* 0x000e220000000800 */
[----:B------:R-:W-:Y:S01]  /*b140*/  @P5 SHF.R.U32.HI R175, RZ, R28, R3 ;  /* 0x0000001cffaf5219 */ /* 0x000fe20000011603 */
[----:B---3--:R-:W-:Y:S01]  /*b150*/  FADD.FTZ R3, R204, R27 ;  /* 0x0000001bcc037221 */ /* 0x008fe20000010000 */
[----:B------:R-:W-:-:S05]  /*b160*/  R2UR UR7, R25 ;  /* 0x00000000190772ca */ /* 0x000fca00000e0000 */
[----:B------:R-:W2:Y:S01]  /*b170*/  MUFU.EX2 R34, R34 ;  /* 0x0000002200227308 */ /* 0x000ea20000000800 */
[----:B----4-:R-:W-:Y:S01]  /*b180*/  FADD.FTZ R25, R205, R26 ;  /* 0x0000001acd197221 */ /* 0x010fe20000010000 */
[----:B------:R3:W-:Y:S01]  /*b190*/  BAR.SYNC.DEFER_BLOCKING R0, 0x100 ;  /* 0x000400000000751d */ /* 0x0007e20000010000 */
[----:B------:R-:W-:Y:S01]  /*b1a0*/  FFMA.FTZ R88, R88, R7, -R29 ;  /* 0x0000000758587223 */ /* 0x000fe2000001081d */
[----:B-1----:R-:W-:-:S04]  /*b1b0*/  IMAD R24, R2, 0xc00, R32 ;  /* 0x00000c0002187824 */ /* 0x002fc800078e0220 */
[----:B------:R-:W1:Y:S01]  /*b1c0*/  MUFU.EX2 R153, R86 ;  /* 0x0000005600997308 */ /* 0x000e620000000800 */
[----:B------:R5:W-:Y:S01]  /*b1d0*/  STL [R1+0x18], R32 ;  /* 0x0000182001007387 */ /* 0x000be20000100800 */
[----:B---3--:R-:W-:Y:S01]  /*b1e0*/  FADD.FTZ R0, R206, R3 ;  /* 0x00000003ce007221 */ /* 0x008fe20000010000 */
[----:B------:R-:W-:-:S05]  /*b1f0*/  FFMA.FTZ R157, R42, R7, -R29 ;  /* 0x000000072a9d7223 */ /* 0x000fca000001081d */
[----:B------:R-:W3:Y:S01]  /*b200*/  MUFU.EX2 R154, R154 ;  /* 0x0000009a009a7308 */ /* 0x000ee20000000800 */
[----:B------:R-:W-:Y:S01]  /*b210*/  FADD.FTZ R3, R31, R0 ;  /* 0x000000001f037221 */ /* 0x000fe20000010000 */
[----:B-----5:R-:W-:-:S06]  /*b220*/  FADD.FTZ R32, R30, R25 ;  /* 0x000000191e207221 */ /* 0x020fcc0000010000 */
[----:B------:R-:W4:Y:S01]  /*b230*/  MUFU.EX2 R38, R38 ;  /* 0x0000002600267308 */ /* 0x000f220000000800 */
[----:B------:R-:W-:Y:S01]  /*b240*/  FADD.FTZ R25, R207, R32 ;  /* 0x00000020cf197221 */ /* 0x000fe20000010000 */
[----:B------:R-:W-:Y:S01]  /*b250*/  FFMA.FTZ R90, R90, R7, -R29 ;  /* 0x000000075a5a7223 */ /* 0x000fe2000001081d */
[----:B0-----:R-:W-:-:S05]  /*b260*/  FADD.FTZ R0, R152, R3 ;  /* 0x0000000398007221 */ /* 0x001fca0000010000 */
[----:B------:R-:W0:Y:S01]  /*b270*/  MUFU.EX2 R155, R88 ;  /* 0x00000058009b7308 */ /* 0x000e220000000800 */
[----:B--2---:R-:W-:Y:S01]  /*b280*/  FADD.FTZ R32, R34, R25 ;  /* 0x0000001922207221 */ /* 0x004fe20000010000 */
[----:B------:R-:W-:Y:S01]  /*b290*/  FFMA.FTZ R46, R46, R7, -R29 ;  /* 0x000000072e2e7223 */ /* 0x000fe2000001081d */
[----:B------:R-:W-:-:S05]  /*b2a0*/  FADD.FTZ R3, R33, R0 ;  /* 0x0000000021037221 */ /* 0x000fca0000010000 */
[----:B------:R-:W2:Y:S01]  /*b2b0*/  MUFU.EX2 R156, R156 ;  /* 0x0000009c009c7308 */ /* 0x000ea20000000800 */
[----:B-1----:R-:W-:-:S07]  /*b2c0*/  FADD.FTZ R25, R153, R32 ;  /* 0x0000002099197221 */ /* 0x002fce0000010000 */
[----:B------:R-:W1:Y:S01]  /*b2d0*/  MUFU.EX2 R157, R157 ;  /* 0x0000009d009d7308 */ /* 0x000e620000000800 */
[----:B------:R-:W-:Y:S01]  /*b2e0*/  FFMA.FTZ R92, R92, R7, -R29 ;  /* 0x000000075c5c7223 */ /* 0x000fe2000001081d */
[----:B---3--:R-:W-:Y:S01]  /*b2f0*/  FADD.FTZ R0, R154, R3 ;  /* 0x000000039a007221 */ /* 0x008fe20000010000 */
[----:B----4-:R-:W-:-:S05]  /*b300*/  FADD.FTZ R32, R38, R25 ;  /* 0x0000001926207221 */ /* 0x010fca0000010000 */
[----:B------:R-:W3:Y:S01]  /*b310*/  MUFU.EX2 R90, R90 ;  /* 0x0000005a005a7308 */ /* 0x000ee20000000800 */
[----:B------:R-:W-:Y:S01]  /*b320*/  FFMA.FTZ R50, R50, R7, -R29 ;  /* 0x0000000732327223 */ /* 0x000fe2000001081d */
[----:B------:R-:W-:Y:S02]  /*b330*/  VIADD R36, R24, 0x80 ;  /* 0x0000008018247836 */ /* 0x000fe40000000000 */
[----:B------:R-:W-:-:S04]  /*b340*/  FADD.FTZ R3, R35, R0 ;  /* 0x0000000023037221 */ /* 0x000fc80000010000 */
[----:B------:R-:W4:Y:S01]  /*b350*/  MUFU.EX2 R158, R158 ;  /* 0x0000009e009e7308 */ /* 0x000f220000000800 */
[----:B------:R-:W-:Y:S02]  /*b360*/  VIADD R28, R24, 0x100 ;  /* 0x00000100181c7836 */ /* 0x000fe40000000000 */
[----:B0-----:R-:W-:-:S05]  /*b370*/  FADD.FTZ R32, R155, R32 ;  /* 0x000000209b207221 */ /* 0x001fca0000010000 */
[----:B------:R-:W0:Y:S01]  /*b380*/  MUFU.EX2 R46, R46 ;  /* 0x0000002e002e7308 */ /* 0x000e220000000800 */
[----:B------:R-:W-:Y:S02]  /*b390*/  IMAD.MOV.U32 R25, RZ, RZ, 0x40000040 ;  /* 0x40000040ff197424 */ /* 0x000fe400078e00ff */
[----:B------:R-:W-:Y:S01]  /*b3a0*/  FFMA.FTZ R94, R94, R7, -R29 ;  /* 0x000000075e5e7223 */ /* 0x000fe2000001081d */
[----:B--2---:R-:W-:-:S04]  /*b3b0*/  FADD.FTZ R0, R156, R3 ;  /* 0x000000039c007221 */ /* 0x004fc80000010000 */
[----:B------:R-:W2:Y:S01]  /*b3c0*/  MUFU.EX2 R41, R41 ;  /* 0x0000002900297308 */ /* 0x000ea20000000800 */
[----:B------:R-:W-:Y:S01]  /*b3d0*/  R2UR UR10, R36 ;  /* 0x00000000240a72ca */ /* 0x000fe200000e0000 */
[----:B-1----:R-:W-:Y:S01]  /*b3e0*/  FADD.FTZ R3, R157, R32 ;  /* 0x000000209d037221 */ /* 0x002fe20000010000 */
[----:B------:R-:W-:-:S05]  /*b3f0*/  R2UR UR14, R28 ;  /* 0x000000001c0e72ca */ /* 0x000fca00000e0000 */
[----:B------:R-:W1:Y:S01]  /*b400*/  MUFU.EX2 R159, R92 ;  /* 0x0000005c009f7308 */ /* 0x000e620000000800 */
[----:B------:R-:W-:Y:S01]  /*b410*/  FFMA.FTZ R54, R54, R7, -R29 ;  /* 0x0000000736367223 */ /* 0x000fe2000001081d */
[C---:B------:R-:W-:Y:S01]  /*b420*/  R2UR UR6, R24.reuse ;  /* 0x00000000180672ca */ /* 0x040fe200000e0000 */
[C---:B------:R-:W-:Y:S01]  /*b430*/  VIADD R28, R24.reuse, 0x200 ;  /* 0x00000200181c7836 */ /* 0x040fe20000000000 */
[----:B------:R-:W-:-:S04]  /*b440*/  IADD3 R36, R24, 0x180, RZ ;  /* 0x0000018018247810 */ /* 0x000fc80007ffe0ff */
[----:B------:R-:W5:Y:S01]  /*b450*/  MUFU.EX2 R160, R160 ;  /* 0x000000a000a07308 */ /* 0x000f620000000800 */
[----:B------:R-:W-:Y:S01]  /*b460*/  VIADD R24, R24, 0x280 ;  /* 0x0000028018187836 */ /* 0x000fe20000000000 */
[----:B------:R-:W-:Y:S01]  /*b470*/  R2UR UR27, R25 ;  /* 0x00000000191b72ca */ /* 0x000fe200000e0000 */
[----:B------:R-:W-:-:S05]  /*b480*/  FADD.FTZ R25, R39, R0 ;  /* 0x0000000027197221 */ /* 0x000fca0000010000 */
[----:B------:R-:W5:Y:S01]  /*b490*/  MUFU.EX2 R50, R50 ;  /* 0x0000003200327308 */ /* 0x000f620000000800 */
[----:B---3--:R-:W-:Y:S01]  /*b4a0*/  FADD.FTZ R3, R90, R3 ;  /* 0x000000035a037221 */ /* 0x008fe20000010000 */
[----:B------:R-:W-:Y:S01]  /*b4b0*/  FFMA.FTZ R96, R96, R7, -R29 ;  /* 0x0000000760607223 */ /* 0x000fe2000001081d */
[----:B------:R-:W-:Y:S01]  /*b4c0*/  R2UR UR26, R24 ;  /* 0x00000000181a72ca */ /* 0x000fe200000e0000 */
[----:B----4-:R-:W-:-:S04]  /*b4d0*/  FADD.FTZ R0, R158, R25 ;  /* 0x000000199e007221 */ /* 0x010fc80000010000 */
[----:B------:R-:W3:Y:S01]  /*b4e0*/  MUFU.EX2 R161, R94 ;  /* 0x0000005e00a17308 */ /* 0x000ee20000000800 */
[----:B0-----:R-:W-:Y:S01]  /*b4f0*/  FADD.FTZ R24, R46, R3 ;  /* 0x000000032e187221 */ /* 0x001fe20000010000 */
[----:B------:R-:W-:Y:S01]  /*b500*/  FFMA.FTZ R58, R58, R7, -R29 ;  /* 0x000000073a3a7223 */ /* 0x000fe2000001081d */
[----:B--2---:R-:W-:-:S05]  /*b510*/  FADD.FTZ R3, R41, R0 ;  /* 0x0000000029037221 */ /* 0x004fca0000010000 */
[----:B------:R-:W0:Y:S01]  /*b520*/  MUFU.EX2 R162, R162 ;  /* 0x000000a200a27308 */ /* 0x000e220000000800 */
[----:B-1----:R-:W-:-:S07]  /*b530*/  FADD.FTZ R25, R159, R24 ;  /* 0x000000189f197221 */ /* 0x002fce0000010000 */
[----:B------:R-:W1:Y:S01]  /*b540*/  MUFU.EX2 R54, R54 ;  /* 0x0000003600367308 */ /* 0x000e620000000800 */
[----:B------:R-:W-:Y:S01]  /*b550*/  FFMA.FTZ R82, R82, R7, -R29 ;  /* 0x0000000752527223 */ /* 0x000fe2000001081d */
[----:B-----5:R-:W-:-:S06]  /*b560*/  FADD.FTZ R0, R160, R3 ;  /* 0x00000003a0007221 */ /* 0x020fcc0000010000 */
[----:B------:R-:W2:Y:S01]  /*b570*/  MUFU.EX2 R45, R45 ;  /* 0x0000002d002d7308 */ /* 0x000ea20000000800 */
[----:B------:R-:W-:Y:S01]  /*b580*/  FADD.FTZ R24, R50, R25 ;  /* 0x0000001932187221 */ /* 0x000fe20000010000 */
[----:B------:R-:W-:-:S06]  /*b590*/  FFMA.FTZ R62, R62, R7, -R29 ;  /* 0x000000073e3e7223 */ /* 0x000fcc000001081d */
[----:B------:R-:W4:Y:S01]  /*b5a0*/  MUFU.EX2 R163, R96 ;  /* 0x0000006000a37308 */ /* 0x000f220000000800 */
[----:B------:R-:W-:Y:S01]  /*b5b0*/  FADD.FTZ R3, R43, R0 ;  /* 0x000000002b037221 */ /* 0x000fe20000010000 */
[----:B---3--:R-:W-:-:S06]  /*b5c0*/  FADD.FTZ R25, R161, R24 ;  /* 0x00000018a1197221 */ /* 0x008fcc0000010000 */
[----:B------:R-:W3:Y:S08]  /*b5d0*/  MUFU.EX2 R164, R164 ;  /* 0x000000a400a47308 */ /* 0x000ef00000000800 */
[----:B------:R-:W5:Y:S01]  /*b5e0*/  MUFU.EX2 R58, R58 ;  /* 0x0000003a003a7308 */ /* 0x000f620000000800 */
[----:B------:R-:W-:Y:S01]  /*b5f0*/  FFMA.FTZ R78, R78, R7, -R29 ;  /* 0x000000074e4e7223 */ /* 0x000fe2000001081d */
[----:B0-----:R-:W-:-:S06]  /*b600*/  FADD.FTZ R0, R162, R3 ;  /* 0x00000003a2007221 */ /* 0x001fcc0000010000 */
[----:B------:R-:W0:Y:S01]  /*b610*/  MUFU.EX2 R47, R47 ;  /* 0x0000002f002f7308 */ /* 0x000e220000000800 */
[----:B-1----:R-:W-:Y:S01]  /*b620*/  FADD.FTZ R24, R54, R25 ;  /* 0x0000001936187221 */ /* 0x002fe20000010000 */
[----:B------:R-:W-:-:S06]  /*b630*/  FFMA.FTZ R66, R66, R7, -R29 ;  /* 0x0000000742427223 */ /* 0x000fcc000001081d */
[----:B------:R-:W1:Y:S01]  /*b640*/  MUFU.EX2 R165, R82 ;  /* 0x0000005200a57308 */ /* 0x000e620000000800 */
[----:B--2---:R-:W-:Y:S01]  /*b650*/  FADD.FTZ R3, R45, R0 ;  /* 0x000000002d037221 */ /* 0x004fe20000010000 */
[----:B----4-:R-:W-:-:S06]  /*b660*/  FADD.FTZ R25, R163, R24 ;  /* 0x00000018a3197221 */ /* 0x010fcc0000010000 */
[----:B------:R-:W2:Y:S08]  /*b670*/  MUFU.EX2 R166, R166 ;  /* 0x000000a600a67308 */ /* 0x000eb00000000800 */
[----:B------:R-:W4:Y:S01]  /*b680*/  MUFU.EX2 R62, R62 ;  /* 0x0000003e003e7308 */ /* 0x000f220000000800 */
[----:B------:R-:W-:Y:S01]  /*b690*/  FFMA.FTZ R40, R40, R7, -R29 ;  /* 0x0000000728287223 */ /* 0x000fe2000001081d */
[----:B---3--:R-:W-:-:S06]  /*b6a0*/  FADD.FTZ R0, R164, R3 ;  /* 0x00000003a4007221 */ /* 0x008fcc0000010000 */
[----:B------:R-:W3:Y:S01]  /*b6b0*/  MUFU.EX2 R49, R49 ;  /* 0x0000003100317308 */ /* 0x000ee20000000800 */
[----:B-----5:R-:W-:Y:S01]  /*b6c0*/  FADD.FTZ R24, R58, R25 ;  /* 0x000000193a187221 */ /* 0x020fe20000010000 */
[----:B------:R-:W-:-:S06]  /*b6d0*/  FFMA.FTZ R70, R70, R7, -R29 ;  /* 0x0000000746467223 */ /* 0x000fcc000001081d */
[----:B------:R-:W5:Y:S01]  /*b6e0*/  MUFU.EX2 R167, R78 ;  /* 0x0000004e00a77308 */ /* 0x000f620000000800 */
[----:B0-----:R-:W-:Y:S01]  /*b6f0*/  FADD.FTZ R3, R47, R0 ;  /* 0x000000002f037221 */ /* 0x001fe20000010000 */
[----:B-1----:R-:W-:-:S06]  /*b700*/  FADD.FTZ R25, R165, R24 ;  /* 0x00000018a5197221 */ /* 0x002fcc0000010000 */
[----:B------:R-:W0:Y:S08]  /*b710*/  MUFU.EX2 R168, R168 ;  /* 0x000000a800a87308 */ /* 0x000e300000000800 */
[----:B------:R-:W1:Y:S01]  /*b720*/  MUFU.EX2 R66, R66 ;  /* 0x0000004200427308 */ /* 0x000e620000000800 */
[----:B------:R-:W-:Y:S01]  /*b730*/  FFMA.FTZ R98, R98, R7, -R29 ;  /* 0x0000000762627223 */ /* 0x000fe2000001081d */
[----:B--2---:R-:W-:-:S06]  /*b740*/  FADD.FTZ R0, R166, R3 ;  /* 0x00000003a6007221 */ /* 0x004fcc0000010000 */
[----:B------:R-:W2:Y:S01]  /*b750*/  MUFU.EX2 R51, R51 ;  /* 0x0000003300337308 */ /* 0x000ea20000000800 */
[----:B----4-:R-:W-:-:S07]  /*b760*/  FADD.FTZ R24, R62, R25 ;  /* 0x000000193e187221 */ /* 0x010fce0000010000 */
[----:B------:R-:W4:Y:S01]  /*b770*/  MUFU.EX2 R169, R40 ;  /* 0x0000002800a97308 */ /* 0x000f220000000800 */
[----:B---3--:R-:W-:Y:S01]  /*b780*/  FADD.FTZ R3, R49, R0 ;  /* 0x0000000031037221 */ /* 0x008fe20000010000 */
[----:B-----5:R-:W-:-:S06]  /*b790*/  FADD.FTZ R25, R167, R24 ;  /* 0x00000018a7197221 */ /* 0x020fcc0000010000 */
[----:B------:R-:W3:Y:S08]  /*b7a0*/  MUFU.EX2 R170, R170 ;  /* 0x000000aa00aa7308 */ /* 0x000ef00000000800 */
[----:B------:R-:W5:Y:S01]  /*b7b0*/  MUFU.EX2 R70, R70 ;  /* 0x0000004600467308 */ /* 0x000f620000000800 */
[----:B0-----:R-:W-:Y:S01]  /*b7c0*/  FADD.FTZ R0, R168, R3 ;  /* 0x00000003a8007221 */ /* 0x001fe20000010000 */
[----:B-1----:R-:W-:-:S06]  /*b7d0*/  FADD.FTZ R24, R66, R25 ;  /* 0x0000001942187221 */ /* 0x002fcc0000010000 */
[----:B------:R-:W0:Y:S01]  /*b7e0*/  MUFU.EX2 R53, R53 ;  /* 0x0000003500357308 */ /* 0x000e220000000800 */
[----:B------:R-:W-:-:S07]  /*b7f0*/  IMAD.MOV.U32 R37, RZ, RZ, 0x40000040 ;  /* 0x40000040ff257424 */ /* 0x000fce00078e00ff */
[----:B------:R-:W1:Y:S01]  /*b800*/  MUFU.EX2 R171, R98 ;  /* 0x0000006200ab7308 */ /* 0x000e620000000800 */
[----:B------:R-:W-:Y:S02]  /*b810*/  IMAD.MOV.U32 R29, RZ, RZ, 0x40000040 ;  /* 0x40000040ff1d7424 */ /* 0x000fe400078e00ff */
[----:B--2---:R-:W-:Y:S01]  /*b820*/  FADD.FTZ R3, R51, R0 ;  /* 0x0000000033037221 */ /* 0x004fe20000010000 */
[----:B----4-:R-:W-:Y:S01]  /*b830*/  FADD.FTZ R25, R169, R24 ;  /* 0x00000018a9197221 */ /* 0x010fe20000010000 */
[----:B------:R-:W-:Y:S01]  /*b840*/  R2UR UR11, R37 ;  /* 0x00000000250b72ca */ /* 0x000fe200000e0000 */
[----:B------:R-:W-:Y:S01]  /*b850*/  IMAD.MOV.U32 R37, RZ, RZ, 0x40000040 ;  /* 0x40000040ff257424 */ /* 0x000fe200078e00ff */
[----:B------:R-:W-:Y:S01]  /*b860*/  R2UR UR15, R29 ;  /* 0x000000001d0f72ca */ /* 0x000fe200000e0000 */
[----:B---3--:R-:W-:Y:S01]  /*b870*/  FADD.FTZ R0, R170, R3 ;  /* 0x00000003aa007221 */ /* 0x008fe20000010000 */
[----:B------:R-:W-:Y:S02]  /*b880*/  IMAD.MOV.U32 R29, RZ, RZ, 0x40000040 ;  /* 0x40000040ff1d7424 */ /* 0x000fe400078e00ff */
[----:B-----5:R-:W-:Y:S01]  /*b890*/  FADD.FTZ R24, R70, R25 ;  /* 0x0000001946187221 */ /* 0x020fe20000010000 */
[----:B------:R-:W-:Y:S01]  /*b8a0*/  F2FP.F16.F32.PACK_AB R204, R27, R204 ;  /* 0x000000cc1bcc723e */ /* 0x000fe200000000ff */
[----:B0-----:R-:W-:Y:S01]  /*b8b0*/  FADD.FTZ R3, R53, R0 ;  /* 0x0000000035037221 */ /* 0x001fe20000010000 */
[----:B------:R-:W-:-:S02]  /*b8c0*/  F2FP.F16.F32.PACK_AB R206, R31, R206 ;  /* 0x000000ce1fce723e */ /* 0x000fc400000000ff */
[----:B------:R-:W-:Y:S02]  /*b8d0*/  F2FP.F16.F32.PACK_AB R205, R26, R205 ;  /* 0x000000cd1acd723e */ /* 0x000fe400000000ff */
[----:B------:R-:W-:Y:S01]  /*b8e0*/  F2FP.F16.F32.PACK_AB R207, R207, R30 ;  /* 0x0000001ecfcf723e */ /* 0x000fe200000000ff */
[----:B-1----:R-:W-:Y:S01]  /*b8f0*/  FADD.FTZ R0, R171, R24 ;  /* 0x00000018ab007221 */ /* 0x002fe20000010000 */
[----:B------:R-:W-:Y:S02]  /*b900*/  R2UR UR18, R36 ;  /* 0x00000000241272ca */ /* 0x000fe400000e0000 */
[----:B------:R-:W-:Y:S02]  /*b910*/  R2UR UR19, R37 ;  /* 0x00000000251372ca */ /* 0x000fe400000e0000 */
[----:B------:R-:W-:Y:S02]  /*b920*/  R2UR UR22, R28 ;  /* 0x000000001c1672ca */ /* 0x000fe400000e0000 */
[----:B------:R-:W-:-:S02]  /*b930*/  R2UR UR23, R29 ;  /* 0x000000001d1772ca */ /* 0x000fc400000e0000 */
        /* <DEDUP_REMOVED lines=20> */
[----:B------:R-:W-:-:S06]  /*ba80*/  WARPGROUP.ARRIVE ;  /* 0x00000000000079c5 */ /* 0x000fcc0000000000 */
[----:B------:R-:W-:Y:S03]  /*ba90*/  HGMMA.64x256x16.F32 R24, R204, gdesc[UR4].tnspB, RZ, !UPT, gsb0 ;  /* 0x43e00004cc187df0 */ /* 0x000fe6000c0008ff */
[----:B------:R-:W-:Y:S02]  /*baa0*/  WARPGROUP.DEPBAR.LE gsb0, 0x0 ;  /* 0x00008000000079c5 */ /* 0x000fe40000010000 */
[----:B------:R-:W-:-:S15]  /*bab0*/  WARPGROUP.ARRIVE ;  /* 0x00000000000079c5 */ /* 0x000fde0000000000 */
[----:B------:R-:W-:-:S08]  /*bac0*/  NOP ;  /* 0x0000000000007918 */ /* 0x000fd00000000000 */
[----:B------:R-:W-:Y:S03]  /*bad0*/  HGMMA.64x256x16.F32 R24, R152, gdesc[UR8].tnspB, R24, gsb0 ;  /* 0x43e0000898187df0 */ /* 0x000fe60008000818 */
        /* <DEDUP_REMOVED lines=11> */
[----:B------:R-:W-:Y:S01]  /*bb90*/  HGMMA.64x256x16.F32 R24, R164, gdesc[UR20].tnspB, R24, gsb0 ;  /* 0x43e00014a4187df0 */ /* 0x000fe20008000818 */
[----:B------:R-:W-:-:S05]  /*bba0*/  IADD3 R152, R175, R176, -R177 ;  /* 0x000000b0af987210 */ /* 0x000fca0007ffe8b1 */
[----:B------:R-:W-:-:S05]  /*bbb0*/  IMAD.HI R152, R152, 0x2aaaaaab, RZ ;  /* 0x2aaaaaab98987827 */ /* 0x000fca00078e02ff */
[----:B------:R-:W-:-:S04]  /*bbc0*/  SHF.R.U32.HI R153, RZ, 0x1f, R152 ;  /* 0x0000001fff997819 */ /* 0x000fc80000011698 */
[----:B------:R-:W-:-:S04]  /*bbd0*/  LEA.HI.SX32 R153, R152, R153, 0x1c ;  /* 0x0000009998997211 */ /* 0x000fc800078fe2ff */
[----:B------:R-:W-:Y:S01]  /*bbe0*/  VIMNMX R154, RZ, R153, !PT ;  /* 0x00000099ff9a7248 */ /* 0x000fe20007fe0100 */
[----:B------:R-:W-:-:S04]  /*bbf0*/  VIADD R214, R214, 0xfffffffe ;  /* 0xfffffffed6d67836 */ /* 0x000fc80000000000 */
[----:B------:R0:W-:Y:S01]  /*bc00*/  STL [R1+0x30], R154 ;  /* 0x0000309a01007387 */ /* 0x0001e20000100800 */
[----:B------:R-:W-:Y:S01]  /*bc10*/  ISETP.GE.AND P2, PT, R214, R154, PT ;  /* 0x0000009ad600720c */ /* 0x000fe20003f46270 */
[----:B------:R-:W-:-:S05]  /*bc20*/  @!P1 VIADD R174, R174, 0x32460 ;  /* 0x00032460aeae9836 */ /* 0x000fca0000000000 */
[----:B------:R-:W-:Y:S01]  /*bc30*/  @!P1 PRMT R174, RZ, 0x654, R174 ;  /* 0x00000654ffae9816 */ /* 0x000fe200000000ae */
[----:B------:R-:W-:Y:S02]  /*bc40*/  WARPGROUP.DEPBAR.LE gsb0, 0x0 ;  /* 0x00008000000079c5 */ /* 0x000fe40000010000 */
[----:B------:R-:W-:-:S06]  /*bc50*/  WARPGROUP.ARRIVE ;  /* 0x00000000000079c5 */ /* 0x000fcc0000000000 */
[----:B------:R-:W-:Y:S03]  /*bc60*/  HGMMA.64x256x16.F32 R24, R168, gdesc[UR24].tnspB, R24, gsb0 ;  /* 0x43e00018a8187df0 */ /* 0x000fe60008000818 */
[----:B------:R-:W-:Y:S02]  /*bc70*/  WARPGROUP.DEPBAR.LE gsb0, 0x0 ;  /* 0x00008000000079c5 */ /* 0x000fe40000010000 */
[----:B------:R0:W-:Y:S01]  /*bc80*/  @!P1 SYNCS.ARRIVE.TRANS64.RED.A1T0 RZ, [R174+URZ], RZ ;  /* 0x000000ffaeff99a7 */ /* 0x0001e2000810043f */
[----:B------:R-:W-:Y:S05]  /*bc90*/  @!P2 BRA `(.L_x_5680) ;  /* 0x000000300008a947 */ /* 0x000fea0003800000 */
[----:B------:R-:W-:Y:S02]  /*bca0*/  IMAD.MOV.U32 R206, RZ, RZ, R172 ;  /* 0x000000ffffce7224 */ /* 0x000fe400078e00ac */
[----:B------:R-:W-:Y:S02]  /*bcb0*/  IMAD.MOV.U32 R207, RZ, RZ, R6 ;  /* 0x000000ffffcf7224 */ /* 0x000fe400078e0006 */
[----:B------:R-:W-:-:S07]  /*bcc0*/  IMAD.MOV.U32 R204, RZ, RZ, R214 ;  /* 0x000000ffffcc7224 */ /* 0x000fce00078e00d6 */
.L_x_5690:
[----:B------:R-:W-:Y:S01]  /*bcd0*/  VIADD R2, R2, 0x1 ;  /* 0x0000000102027836 */ /* 0x000fe20000000000 */
[----:B------:R-:W-:Y:S05]  /*bce0*/  YIELD ;  /* 0x0000000000007946 */ /* 0x000fea0003800000 */
[----:B------:R-:W-:-:S04]  /*bcf0*/  ISETP.NE.AND P2, PT, R2, 0x2, PT ;  /* 0x000000020200780c */ /* 0x000fc80003f45270 */
[----:B------:R-:W-:Y:S02]  /*bd00*/  SEL R6, RZ, 0x1, P2 ;  /* 0x00000001ff067807 */ /* 0x000fe40001000000 */
[----:B------:R-:W-:Y:S02]  /*bd10*/  SEL R2, R2, RZ, P2 ;  /* 0x000000ff02027207 */ /* 0x000fe40001000000 */
[----:B------:R-:W-:Y:S01]  /*bd20*/  LOP3.LUT R23, R23, R6, RZ, 0x3c, !PT ;  /* 0x0000000617177212 */ /* 0x000fe200078e3cff */
[----:B-1---5:R-:W-:Y:S06]  /*bd30*/  @!P0 BRA `(.L_x_5681) ;  /* 0x0000000000048947 */ /* 0x022fec0003800000 */
[----:B------:R-:W-:Y:S01]  /*bd40*/  BPT.TRAP 0x1 ;  /* 0x000000040000795c */ /* 0x000fe20000300000 */
.L_x_5681:
[----:B------:R-:W-:Y:S01]  /*bd50*/  IMAD R205, R2, 0x8, R19 ;  /* 0x0000000802cd7824 */ /* 0x000fe200078e0213 */
[----:B------:R-:W-:-:S04]  /*bd60*/  SHF.L.U32 R6, R23, 0x1f, RZ ;  /* 0x0000001f17067819 */ /* 0x000fc800000006ff */
[----:B------:R1:W2:Y:S01]  /*bd70*/  SYNCS.PHASECHK.TRANS64.TRYWAIT P2, [R205+URZ+0x32430], R6 ;  /* 0x03243006cd0075a7 */ /* 0x0002a2000804017f */
[----:B------:R-:W-:Y:S05]  /*bd80*/  @!P0 BRA `(.L_x_5682) ;  /* 0x0000000000048947 */ /* 0x000fea0003800000 */
[----:B------:R-:W-:Y:S01]  /*bd90*/  BPT.TRAP 0x1 ;  /* 0x000000040000795c */ /* 0x000fe20000300000 */
.L_x_5682:
[----:B------:R-:W3:Y:S01]  /*bda0*/  LDL R7, [R1+0x20] ;  /* 0x0000200001077983 */ /* 0x000ee20000100800 */
[----:B------:R-:W-:Y:S02]  /*bdb0*/  IMAD.MOV.U32 R157, RZ, RZ, 0x40000040 ;  /* 0x40000040ff9d7424 */ /* 0x000fe400078e00ff */
[----:B---3--:R-:W-:Y:S01]  /*bdc0*/  IMAD R156, R2, 0x300, R7 ;  /* 0x00000300029c7824 */ /* 0x008fe200078e0207 */
[----:B--2---:R-:W-:Y:S06]  /*bdd0*/  @P2 BRA `(.L_x_5683) ;  /* 0x0000000000082947 */ /* 0x004fec0003800000 */
[----:B------:R-:W2:Y:S02]  /*bde0*/  SYNCS.PHASECHK.TRANS64.TRYWAIT P2, [R205+URZ+0x32430], R6 ;  /* 0x03243006cd0075a7 */ /* 0x000ea4000804017f */
[----:B--2---:R-:W-:Y:S05]  /*bdf0*/  @!P2 BRA `(.L_x_5684) ;  /* 0x000001280010a947 */ /* 0x004fea0003800000 */
.L_x_5683:
[----:B------:R-:W3:Y:S04]  /*be00*/  LDL.64 R220, [R1+0x10] ;  /* 0x0000100001dc7983 */ /* 0x000ee80000100a00 */
[----:B------:R-:W4:Y:S01]  /*be10*/  LDL.64 R214, [R1] ;  /* 0x0000000001d67983 */ /* 0x000f220000100a00 */
[----:B------:R-:W-:Y:S05]  /*be20*/  WARPSYNC.ALL ;  /* 0x0000000000007948 */ /* 0x000fea0003800000 */
[C---:B------:R-:W-:Y:S01]  /*be30*/  R2UR UR6, R156.reuse ;  /* 0x000000009c0672ca */ /* 0x040fe200000e0000 */
[C---:B0-----:R-:W-:Y:S01]  /*be40*/  VIADD R154, R156.reuse, 0x2 ;  /* 0x000000029c9a7836 */ /* 0x041fe20000000000 */
        /* <DEDUP_REMOVED lines=16> */
[----:B------:R-:W-:-:S03]  /*bf50*/  R2UR UR17, R237 ;  /* 0x00000000ed1172ca */ /* 0x000fc600000e0000 */
[----:B------:R-:W-:Y:S03]  /*bf60*/  HGMMA.64x96x16.F32 R152, gdesc[UR4], RZ, !UPT, gsb0 ;  /* 0x01600000049879f0 */ /* 0x000fe6000c0008ff */
[----:B------:R-:W-:Y:S02]  /*bf70*/  WARPGROUP.DEPBAR.LE gsb0, 0x0 ;  /* 0x00008000000079c5 */ /* 0x000fe40000010000 */
[----:B------:R-:W-:Y:S01]  /*bf80*/  WARPGROUP.ARRIVE ;  /* 0x00000000000079c5 */ /* 0x000fe20000000000 */
[----:B---3--:R-:W-:Y:S02]  /*bf90*/  R2UR UR8, R220 ;  /* 0x00000000dc0872ca */ /* 0x008fe400000e0000 */
[----:B------:R-:W-:Y:S02]  /*bfa0*/  R2UR UR9, R221 ;  /* 0x00000000dd0972ca */ /* 0x000fe400000e0000 */
[----:B----4-:R-:W-:-:S02]  /*bfb0*/  R2UR UR12, R214 ;  /* 0x00000000d60c72ca */ /* 0x010fc400000e0000 */
[----:B------:R-:W-:-:S09]  /*bfc0*/  R2UR UR13, R215 ;  /* 0x00000000d70d72ca */ /* 0x000fd200000e0000 */
        /* <DEDUP_REMOVED lines=10> */
.L_x_5685:
[----:B------:R0:W3:Y:S01]  /*c070*/  SYNCS.PHASECHK.TRANS64.TRYWAIT P2, [R205+URZ+0x32450], R6 ;  /* 0x03245006cd0075a7 */ /* 0x0000e2000804017f */
[----:B------:R-:W-:Y:S05]  /*c080*/  @!P0 BRA `(.L_x_5686) ;  /* 0x0000000000048947 */ /* 0x000fea0003800000 */
[----:B------:R-:W-:Y:S01]  /*c090*/  BPT.TRAP 0x1 ;  /* 0x000000040000795c */ /* 0x000fe20000300000 */
.L_x_5686:
[----:B------:R-:W-:Y:S04]  /*c0a0*/  BSSY B0, `(.L_x_5687) ;  /* 0x0000004000007945 */ /* 0x000fe80003800000 */
[----:B---3--:R-:W-:Y:S05]  /*c0b0*/  @P2 BRA `(.L_x_5688) ;  /* 0x0000000000082947 */ /* 0x008fea0003800000 */
[----:B------:R-:W3:Y:S02]  /*c0c0*/  SYNCS.PHASECHK.TRANS64.TRYWAIT P2, [R205+URZ+0x32450], R6 ;  /* 0x03245006cd0075a7 */ /* 0x000ee4000804017f */
[----:B---3--:R-:W-:Y:S05]  /*c0d0*/  @!P2 BRA `(.L_x_5689) ;  /* 0x00000124006ca947 */ /* 0x008fea0003800000 */
.L_x_5688:
[----:B------:R-:W-:Y:S05]  /*c0e0*/  BSYNC B0 ;  /* 0x0000000000007941 */ /* 0x000fea0003800000 */
.L_x_5687:
[----:B------:R-:W-:Y:S05]  /*c0f0*/  WARPSYNC.ALL ;  /* 0x0000000000007948 */ /* 0x000fea0003800000 */
[----:B------:R4:W-:Y:S01]  /*c100*/  STL [R1+0xa0], R16 ;  /* 0x0000a01001007387 */ /* 0x0009e20000100800 */
[----:B------:R-:W0:Y:S03]  /*c110*/  LDC R214, c[0x0][0x448] ;  /* 0x00011200ffd67b82 */ /* 0x000e260000000800 */
[----:B------:R-:W2:Y:S04]  /*c120*/  LDL R7, [R1+0x40] ;  /* 0x0000400001077983 */ /* 0x000ea80000100800 */
[----:B------:R-:W2:Y:S04]  /*c130*/  LDL R220, [R1+0x24] ;  /* 0x0000240001dc7983 */ /* 0x000ea80000100800 */
[----:B----4-:R-:W4:Y:S01]  /*c140*/  LDL R16, [R1+0x28] ;  /* 0x0000280001107983 */ /* 0x010f220000100800 */
[----:B------:R-:W-:Y:S01]  /*c150*/  IMAD.MOV.U32 R215, RZ, RZ, 0x40000040 ;  /* 0x40000040ffd77424 */ /* 0x000fe200078e00ff */
[----:B------:R-:W-:-:S02]  /*c160*/  R2UR UR4, R4 ;  /* 0x00000000040472ca */ /* 0x000fc400000e0000 */
[----:B------:R-:W-:Y:S01]  /*c170*/  R2UR UR5, R5 ;  /* 0x00000000050572ca */ /* 0x000fe200000e0000 */
[----:B------:R-:W-:Y:S01]  /*c180*/  WARPGROUP.ARRIVE ;  /* 0x00000000000079c5 */ /* 0x000fe20000000000 */
[----:B0-----:R-:W-:Y:S01]  /*c190*/  ISETP.NE.AND P2, PT, R214, 0x1, PT ;  /* 0x00000001d600780c */ /* 0x001fe20003f45270 */
[----:B------:R-:W-:Y:S01]  /*c1a0*/  IMAD.MOV.U32 R221, RZ, RZ, 0x40000040 ;  /* 0x40000040ffdd7424 */ /* 0x000fe200078e00ff */
[----:B------:R-:W4:Y:S11]  /*c1b0*/  LDL.LU R217, [R1+0x8] ;  /* 0x0000080001d97983 */ /* 0x000f360000300800 */
[----:B------:R-:W0:Y:S08]  /*c1c0*/  @P2 LDC R214, c[0x0][0x44c] ;  /* 0x00011300ffd62b82 */ /* 0x000e300000000800 */
[----:B-123--:R-:W1:Y:S01]  /*c1d0*/  @P2 LDC R6, c[0x0][0x450] ;  /* 0x00011400ff062b82 */ /* 0x00ee620000000800 */
[----:B------:R-:W-:Y:S01]  /*c1e0*/  R2UR UR7, R215 ;  /* 0x00000000d70772ca */ /* 0x000fe200000e0000 */
[----:B----4-:R-:W-:-:S02]  /*c1f0*/  IMAD.IADD R7, R7, 0x1, R16 ;  /* 0x0000000107077824 */ /* 0x010fc400078e0210 */
[----:B------:R-:W-:Y:S01]  /*c200*/  IMAD.MOV.U32 R215, RZ, RZ, 0x40000040 ;  /* 0x40000040ffd77424 */ /* 0x000fe200078e00ff */
[----:B------:R2:W5:Y:S01]  /*c210*/  LDL.LU R16, [R1+0xa0] ;  /* 0x0000a00001107983 */ /* 0x0005620000300800 */
[----:B0-----:R-:W-:-:S05]  /*c220*/  @P2 IMAD.HI.U32 R214, R7, R214, RZ ;  /* 0x000000d607d62227 */ /* 0x001fca00078e00ff */
[----:B-1----:R-:W-:Y:S01]  /*c230*/  @P2 SHF.R.U32.HI R7, RZ, R6, R214 ;  /* 0x00000006ff072219 */ /* 0x002fe200000116d6 */
[----:B------:R-:W-:-:S05]  /*c240*/  IMAD R214, R2, 0xc00, R220 ;  /* 0x00000c0002d67824 */ /* 0x000fca00078e02dc */
[----:B------:R-:W-:-:S13]  /*c250*/  R2UR UR6, R214 ;  /* 0x00000000d60672ca */ /* 0x000fda00000e0000 */
[----:B------:R-:W-:Y:S01]  /*c260*/  HGMMA.64x96x16.F32 R152, gdesc[UR4], R152, gsb0 ;  /* 0x01600000049879f0 */ /* 0x000fe20008000898 */
[----:B------:R-:W-:Y:S01]  /*c270*/  VIADD R220, R214, 0x2 ;  /* 0x00000002d6dc7836 */ /* 0x000fe20000000000 */
        /* <DEDUP_REMOVED lines=114> */
[----:B------:R-:W-:Y:S01]  /*c9a0*/  LOP3.LUT R217, R217, 0xfffffeff, RZ, 0xc0, !PT ;  /* 0xfffffeffd9d97812 */ /* 0x000fe200078ec0ff */
[----:B------:R-:W-:-:S02]  /*c9b0*/  WARPGROUP.DEPBAR.LE gsb0, 0x0 ;  /* 0x00008000000079c5 */ /* 0x000fc40000010000 */
[----:B------:R-:W-:-:S06]  /*c9c0*/  WARPGROUP.ARRIVE ;  /* 0x00000000000079c5 */ /* 0x000fcc0000000000 */
[----:B------:R-:W-:Y:S01]  /*c9d0*/  HGMMA.64x96x16.F32 R152, gdesc[UR4], R152, gsb0 ;  /* 0x01600000049879f0 */ /* 0x000fe20008000898 */
[----:B------:R-:W-:Y:S02]  /*c9e0*/  R2UR UR6, R220 ;  /* 0x00000000dc0672ca */ /* 0x000fe400000e0000 */
[----:B------:R-:W-:Y:S02]  /*c9f0*/  R2UR UR7, R221 ;  /* 0x00000000dd0772ca */ /* 0x000fe400000e0000 */
[----:B------:R-:W-:Y:S02]  /*ca00*/  R2UR UR4, R10 ;  /* 0x000000000a0472ca */ /* 0x000fe400000e0000 */
[----:B------:R-:W-:Y:S02]  /*ca10*/  R2UR UR5, R11 ;  /* 0x000000000b0572ca */ /* 0x000fe400000e0000 */
[----:B------:R-:W-:-:S04]  /*ca20*/  @P1 LOP3.LUT R217, R217, 0x100, RZ, 0xfc, !PT ;  /* 0x00000100d9d91812 */ /* 0x000fc800078efcff */
[----:B------:R-:W-:-:S04]  /*ca30*/  LOP3.LUT R217, R217, 0xffffff7f, RZ, 0xc0, !PT ;  /* 0xffffff7fd9d97812 */ /* 0x000fc800078ec0ff */
[----:B------:R-:W-:-:S05]  /*ca40*/  @P0 LOP3.LUT R217, R217, 0x80, RZ, 0xfc, !PT ;  /* 0x00000080d9d90812 */ /* 0x000fca00078efcff */
[----:B------:R-:W-:Y:S04]  /*ca50*/  STL [R1+0x8], R217 ;  /* 0x000008d901007387 */ /* 0x000fe80000100800 */
[----:B------:R-:W3:Y:S04]  /*ca60*/  LDL R220, [R1+0x2c] ;  /* 0x00002c0001dc7983 */ /* 0x000ee80000100800 */
[----:B------:R-:W3:Y:S01]  /*ca70*/  LDL R221, [R1+0x1c] ;  /* 0x00001c0001dd7983 */ /* 0x000ee20000100800 */
[----:B------:R-:W-:Y:S02]  /*ca80*/  WARPGROUP.DEPBAR.LE gsb0, 0x0 ;  /* 0x00008000000079c5 */ /* 0x000fe40000010000 */
[----:B------:R-:W-:-:S06]  /*ca90*/  WARPGROUP.ARRIVE ;  /* 0x00000000000079c5 */ /* 0x000fcc0000000000 */
[----:B------:R-:W-:Y:S01]  /*caa0*/  HGMMA.64x96x16.F32 R152, gdesc[UR4], R152, gsb0 ;  /* 0x01600000049879f0 */ /* 0x000fe20008000898 */
[----:B------:R-:W-:Y:S02]  /*cab0*/  R2UR UR7, R215 ;  /* 0x00000000d70772ca */ /* 0x000fe400000e0000 */
[----:B------:R-:W4:Y:S01]  /*cac0*/  LDL R215, [R1+0x44] ;  /* 0x0000440001d77983 */ /* 0x000f220000100800 */
[----:B------:R-:W-:Y:S01]  /*cad0*/  VIADD R214, R214, 0x906 ;  /* 0x00000906d6d67836 */ /* 0x000fe20000000000 */
[----:B------:R-:W-:Y:S02]  /*cae0*/  R2UR UR4, R8 ;  /* 0x00000000080472ca */ /* 0x000fe400000e0000 */
[----:B------:R-:W-:Y:S02]  /*caf0*/  R2UR UR5, R9 ;  /* 0x00000000090572ca */ /* 0x000fe400000e0000 */
[----:B------:R-:W-:Y:S01]  /*cb00*/  R2UR UR6, R214 ;  /* 0x00000000d60672ca */ /* 0x000fe200000e0000 */
[----:B------:R-:W0:Y:S01]  /*cb10*/  SHFL.IDX PT, R6, R7, RZ, 0x1c1f ;  /* 0x001c1fff07067589 */ /* 0x000e2200000e0000 */
[----:B------:R-:W-:-:S04]  /*cb20*/  IMAD.MOV.U32 R214, RZ, RZ, -0x60 ;  /* 0xffffffa0ffd67424 */ /* 0x000fc800078e00ff */
[----:B------:R-:W-:Y:S01]  /*cb30*/  IMAD R214, R204, R214, 0x1 ;  /* 0x00000001ccd67424 */ /* 0x000fe200078e02d6 */
[----:B------:R-:W-:Y:S02]  /*cb40*/  WARPGROUP.DEPBAR.LE gsb0, 0x0 ;  /* 0x00008000000079c5 */ /* 0x000fe40000010000 */
[----:B------:R-:W-:-:S06]  /*cb50*/  WARPGROUP.ARRIVE ;  /* 0x00000000000079c5 */ /* 0x000fcc0000000000 */
[----:B------:R-:W-:Y:S03]  /*cb60*/  HGMMA.64x96x16.F32 R152, gdesc[UR4], R152, gsb0 ;  /* 0x01600000049879f0 */ /* 0x000fe60008000898 */
[----:B------:R-:W-:Y:S02]  /*cb70*/  WARPGROUP.DEPBAR.LE gsb0, 0x0 ;  /* 0x00008000000079c5 */ /* 0x000fe40000010000 */
[----:B----4-:R-:W-:-:S05]  /*cb80*/  IMAD R214, R215, -0x2, R214 ;  /* 0xfffffffed7d67824 */ /* 0x010fca00078e02d6 */
[----:B---3--:R-:W-:Y:S01]  /*cb90*/  IADD3 R214, -R221, R214, R220 ;  /* 0x000000d6ddd67210 */ /* 0x008fe20007ffe1dc */
[----:B------:R-:W1:Y:S04]  /*cba0*/  SHFL.IDX PT, R7, R7, 0x1, 0x1c1f ;  /* 0x003c1f0007077f89 */ /* 0x000e6800000e0000 */
[----:B0-----:R-:W-:Y:S01]  /*cbb0*/  IMAD.IADD R6, R214, 0x1, R6 ;  /* 0x00000001d6067824 */ /* 0x001fe200078e0206 */
[----:B------:R-:W3:Y:S04]  /*cbc0*/  LDL R220, [R1+0x18] ;  /* 0x0000180001dc7983 */ /* 0x000ee80000100800 */
[----:B------:R-:W-:-:S02]  /*cbd0*/  ISETP.GT.AND P3, PT, R6, RZ, PT ;  /* 0x000000ff0600720c */ /* 0x000fc40003f64270 */
[C---:B------:R-:W-:Y:S02]  /*cbe0*/  ISETP.GT.AND P2, PT, R6.reuse, 0x1, PT ;  /* 0x000000010600780c */ /* 0x040fe40003f44270 */
        /* <DEDUP_REMOVED lines=63> */
[----:B------:R-:W-:Y:S02]  /*cfe0*/  FSEL R215, R193, -INF , P3 ;  /* 0xff800000c1d77808 */ /* 0x000fe40001800000 */
[----:B------:R-:W-:Y:S02]  /*cff0*/  FMNMX.FTZ R6, R192, R6, !PT ;  /* 0x00000006c0067209 */ /* 0x000fe40007810000 */
[----:B------:R-:W-:Y:S02]  /*d000*/  FSEL R196, R196, -INF , P2 ;  /* 0xff800000c4c47808 */ /* 0x000fe40001000000 */
[----:B------:R-:W-:Y:S02]  /*d010*/  FMNMX.FTZ R6, R215, R6, !PT ;  /* 0x00000006d7067209 */ /* 0x000fe40007810000 */
[----:B------:R-:W-:-:S02]  /*d020*/  FSEL R197, R197, -INF , P4 ;  /* 0xff800000c5c57808 */ /* 0x000fc40002000000 */
[----:B------:R-:W-:-:S04]  /*d030*/  FMNMX.FTZ R6, R196, R6, !PT ;  /* 0x00000006c4067209 */ /* 0x000fc80007810000 */
[----:B------:R-:W-:Y:S01]  /*d040*/  FMNMX.FTZ R6, R197, R6, !PT ;  /* 0x00000006c5067209 */ /* 0x000fe20007810000 */
[----:B-1----:R-:W-:-:S04]  /*d050*/  IMAD.IADD R214, R214, 0x1, R7 ;  /* 0x00000001d6d67824 */ /* 0x002fc800078e0207 */
[----:B------:R-:W0:Y:S02]  /*d060*/  SHFL.BFLY PT, R7, R6, 0x2, 0x1f ;  /* 0x0c401f0006077f89 */ /* 0x000e2400000e0000 */
[----:B0-----:R-:W-:-:S05]  /*d070*/  FMNMX.FTZ R6, R6, R7, !PT ;  /* 0x0000000706067209 */ /* 0x001fca0007810000 */
[----:B------:R-:W0:Y:S01]  /*d080*/  SHFL.BFLY PT, R7, R6, 0x1, 0x1f ;  /* 0x0c201f0006077f89 */ /* 0x000e2200000e0000 */
[----:B------:R-:W-:Y:S02]  /*d090*/  ISETP.GT.AND P3, PT, R214, RZ, PT ;  /* 0x000000ffd600720c */ /* 0x000fe40003f64270 */
[----:B0-----:R-:W-:-:S04]  /*d0a0*/  FMNMX.FTZ R6, R6, R7, !PT ;  /* 0x0000000706067209 */ /* 0x001fc80007810000 */
[----:B------:R-:W-:-:S04]  /*d0b0*/  FSETP.NEU.FTZ.AND P6, PT, R6, -INF , PT ;  /* 0xff8000000600780b */ /* 0x000fc80003fdd000 */
[----:B------:R-:W-:-:S05]  /*d0c0*/  FSEL R7, R6, RZ, P6 ;  /* 0x000000ff06077208 */ /* 0x000fca0003000000 */
[----:B------:R-:W-:Y:S02]  /*d0d0*/  FADD.FTZ R207, -R7, R207 ;  /* 0x000000cf07cf7221 */ /* 0x000fe40000010100 */
[----:B------:R-:W0:Y:S01]  /*d0e0*/  LDC R7, c[0x0][0xa80] ;  /* 0x0002a000ff077b82 */ /* 0x000e220000000800 */
[----:B------:R-:W-:Y:S02]  /*d0f0*/  ISETP.GT.AND P2, PT, R214, 0x1, PT ;  /* 0x00000001d600780c */ /* 0x000fe40003f44270 */
[----:B------:R-:W-:Y:S02]  /*d100*/  FSEL R193, R154, -INF , P3 ;  /* 0xff8000009ac17808 */ /* 0x000fe40001800000 */
[----:B------:R-:W-:Y:S02]  /*d110*/  FSEL R155, R155, -INF , P2 ;  /* 0xff8000009b9b7808 */ /* 0x000fe40001000000 */
[C---:B------:R-:W-:Y:S02]  /*d120*/  ISETP.GT.AND P4, PT, R214.reuse, 0x8, PT ;  /* 0x00000008d600780c */ /* 0x040fe40003f84270 */
[----:B------:R-:W-:-:S02]  /*d130*/  ISETP.GT.AND P3, PT, R214, 0x9, PT ;  /* 0x00000009d600780c */ /* 0x000fc40003f64270 */
[----:B------:R-:W-:Y:S02]  /*d140*/  ISETP.GT.AND P2, PT, R214, 0x10, PT ;  /* 0x00000010d600780c */ /* 0x000fe40003f44270 */
[----:B------:R-:W-:Y:S02]  /*d150*/  FSEL R158, R158, -INF , P4 ;  /* 0xff8000009e9e7808 */ /* 0x000fe40002000000 */
[----:B------:R-:W-:Y:S02]  /*d160*/  FSEL R159, R159, -INF , P3 ;  /* 0xff8000009f9f7808 */ /* 0x000fe40001800000 */
[----:B------:R-:W-:Y:S02]  /*d170*/  FSEL R162, R162, -INF , P2 ;  /* 0xff800000a2a27808 */ /* 0x000fe40001000000 */
[C---:B------:R-:W-:Y:S02]  /*d180*/  ISETP.GT.AND P4, PT, R214.reuse, 0x11, PT ;  /* 0x00000011d600780c */ /* 0x040fe40003f84270 */
[----:B------:R-:W-:-:S02]  /*d190*/  ISETP.GT.AND P3, PT, R214, 0x18, PT ;  /* 0x00000018d600780c */ /* 0x000fc40003f64270 */
[----:B------:R-:W-:Y:S01]  /*d1a0*/  ISETP.GT.AND P2, PT, R214, 0x19, PT ;  /* 0x00000019d600780c */ /* 0x000fe20003f44270 */
[----:B0-----:R-:W-:Y:S01]  /*d1b0*/  FMUL.FTZ R154, R6, R7 ;  /* 0x00000007069a7220 */ /* 0x001fe20000410000 */
[----:B------:R-:W-:Y:S02]  /*d1c0*/  FSEL R163, R163, -INF , P4 ;  /* 0xff800000a3a37808 */ /* 0x000fe40002000000 */
        /* <DEDUP_REMOVED lines=10> */
[C---:B------:R-:W-:Y:S02]  /*d270*/  ISETP.GT.AND P4, PT, R214.reuse, 0x29, PT ;  /* 0x00000029d600780c */ /* 0x040fe40003f84270 */
[C---:B------:R-:W-:Y:S02]  /*d280*/  ISETP.GT.AND P3, PT, R214.reuse, 0x30, PT ;  /* 0x00000030d600780c */ /* 0x040fe40003f64270 */
[----:B------:R-:W-:Y:S02]  /*d290*/  ISETP.GT.AND P2, PT, R214, 0x31, PT ;  /* 0x00000031d600780c */ /* 0x000fe40003f44270 */
[----:B------:R-:W-:Y:S02]  /*d2a0*/  FSEL R154, R154, RZ, P6 ;  /* 0x000000ff9a9a7208 */ /* 0x000fe40003000000 */
[----:B------:R-:W-:Y:S02]  /*d2b0*/  FSEL R187, R187, -INF , P1 ;  /* 0xff800000bbbb7808 */ /* 0x000fe40000800000 */
[----:B------:R-:W-:-:S02]  /*d2c0*/  FSEL R190, R190, -INF , P0 ;  /* 0xff800000bebe7808 */ /* 0x000fc40000000000 */
[----:B------:R-:W-:Y:S02]  /*d2d0*/  FSEL R175, R175, -INF , P4 ;  /* 0xff800000afaf7808 */ /* 0x000fe40002000000 */
[----:B------:R-:W-:Y:S02]  /*d2e0*/  FSEL R178, R178, -INF , P3 ;  /* 0xff800000b2b27808 */ /* 0x000fe40001800000 */
[----:B------:R-:W-:Y:S02]  /*d2f0*/  FSEL R179, R179, -INF , P2 ;  /* 0xff800000b3b37808 */ /* 0x000fe40001000000 */
[C---:B------:R-:W-:Y:S02]  /*d300*/  LOP3.LUT P1, RZ, R217.reuse, 0x100, RZ, 0xc0, !PT ;  /* 0x00000100d9ff7812 */ /* 0x040fe4000782c0ff */
[----:B------:R-:W-:Y:S01]  /*d310*/  LOP3.LUT P0, RZ, R217, 0x80, RZ, 0xc0, !PT ;  /* 0x00000080d9ff7812 */ /* 0x000fe2000780c0ff */
[-CC-:B------:R-:W-:Y:S01]  /*d320*/  FFMA.FTZ R217, R157, R7.reuse, -R154.reuse ;  /* 0x000000079dd97223 */ /* 0x180fe2000001089a */
[C---:B------:R-:W-:Y:S01]  /*d330*/  ISETP.GT.AND P4, PT, R214.reuse, 0x38, PT ;  /* 0x00000038d600780c */ /* 0x040fe20003f84270 */
[----:B------:R-:W-:Y:S01]  /*d340*/  FFMA.FTZ R157, R173, R7, -R154 ;  /* 0x00000007ad9d7223 */ /* 0x000fe2000001089a */
[----:B------:R-:W-:-:S02]  /*d350*/  ISETP.GT.AND P3, PT, R214, 0x39, PT ;  /* 0x00000039d600780c */ /* 0x000fc40003f64270 */
[----:B------:R-:W-:Y:S01]  /*d360*/  ISETP.GT.AND P2, PT, R214, 0x40, PT ;  /* 0x00000040d600780c */ /* 0x000fe20003f44270 */
[-C--:B------:R-:W-:Y:S01]  /*d370*/  FFMA.FTZ R152, R152, R7.reuse, -R154 ;  /* 0x0000000798987223 */ /* 0x080fe2000001089a */
[----:B------:R-:W-:Y:S01]  /*d380*/  FMUL.FTZ R173, R207, R7 ;  /* 0x00000007cfad7220 */ /* 0x000fe20000410000 */
[----:B------:R-:W-:Y:S02]  /*d390*/  FSEL R182, R182, -INF , P4 ;  /* 0xff800000b6b67808 */ /* 0x000fe40002000000 */
[----:B------:R-:W-:Y:S02]  /*d3a0*/  FSEL R183, R183, -INF , P3 ;  /* 0xff800000b7b77808 */ /* 0x000fe40001800000 */
[----:B------:R-:W-:Y:S02]  /*d3b0*/  FSEL R186, R186, -INF , P2 ;  /* 0xff800000baba7808 */ /* 0x000fe40001000000 */
[C---:B------:R-:W-:Y:S02]  /*d3c0*/  ISETP.GT.AND P2, PT, R214.reuse, 0x50, PT ;  /* 0x00000050d600780c */ /* 0x040fe40003f44270 */
[----:B------:R-:W-:-:S02]  /*d3d0*/  ISETP.GT.AND P3, PT, R214, 0x51, PT ;  /* 0x00000051d600780c */ /* 0x000fc40003f64270 */
[C---:B------:R-:W-:Y:S02]  /*d3e0*/  ISETP.GT.AND P4, PT, R214.reuse, 0x58, PT ;  /* 0x00000058d600780c */ /* 0x040fe40003f84270 */
[C---:B------:R-:W-:Y:S02]  /*d3f0*/  ISETP.GT.AND P5, PT, R214.reuse, 0x59, PT ;  /* 0x00000059d600780c */ /* 0x040fe40003fa4270 */
[----:B------:R-:W-:Y:S01]  /*d400*/  ISETP.GT.AND P6, PT, R214, 0x49, PT ;  /* 0x00000049d600780c */ /* 0x000fe20003fc4270 */
[-CC-:B------:R-:W-:Y:S01]  /*d410*/  FFMA.FTZ R214, R153, R7.reuse, -R154.reuse ;  /* 0x0000000799d67223 */ /* 0x180fe2000001089a */
[----:B------:R-:W-:Y:S01]  /*d420*/  MUFU.EX2 R152, R152 ;  /* 0x0000009800987308 */ /* 0x000fe20000000800 */
[----:B------:R-:W-:-:S07]  /*d430*/  FFMA.FTZ R153, R156, R7, -R154 ;  /* 0x000000079c997223 */ /* 0x000fce000001089a */
[----:B------:R-:W0:Y:S01]  /*d440*/  MUFU.EX2 R173, R173 ;  /* 0x000000ad00ad7308 */ /* 0x000e220000000800 */
[----:B------:R-:W-:-:S07]  /*d450*/  FFMA.FTZ R160, R160, R7, -R154 ;  /* 0x00000007a0a07223 */ /* 0x000fce000001089a */
[----:B------:R-:W1:Y:S01]  /*d460*/  MUFU.EX2 R214, R214 ;  /* 0x000000d600d67308 */ /* 0x000e620000000800 */
[-CC-:B------:R-:W-:Y:S01]  /*d470*/  FFMA.FTZ R161, R161, R7.reuse, -R154.reuse ;  /* 0x00000007a1a17223 */ /* 0x180fe2000001089a */
[-CC-:B------:R-:W-:Y:S01]  /*d480*/  FFMA.FTZ R164, R164, R7.reuse, -R154.reuse ;  /* 0x00000007a4a47223 */ /* 0x180fe2000001089a */
[-CC-:B------:R-:W-:Y:S01]  /*d490*/  FFMA.FTZ R165, R165, R7.reuse, -R154.reuse ;  /* 0x00000007a5a57223 */ /* 0x180fe2000001089a */
[-CC-:B------:R-:W-:Y:S01]  /*d4a0*/  FFMA.FTZ R168, R168, R7.reuse, -R154.reuse ;  /* 0x00000007a8a87223 */ /* 0x180fe2000001089a */
[----:B------:R-:W-:-:S03]  /*d4b0*/  FFMA.FTZ R169, R169, R7, -R154 ;  /* 0x00000007a9a97223 */ /* 0x000fc6000001089a */
        /* <DEDUP_REMOVED lines=13> */
[----:B------:R-:W-:-:S02]  /*d590*/  FFMA.FTZ R197, R197, R7, -R154 ;  /* 0x00000007c5c57223 */ /* 0x000fc4000001089a */
[----:B------:R-:W2:Y:S01]  /*d5a0*/  MUFU.EX2 R154, R217 ;  /* 0x000000d9009a7308 */ /* 0x000ea20000000800 */
[----:B0-----:R-:W-:-:S04]  /*d5b0*/  FFMA.FTZ R3, R173, R3, R152 ;  /* 0x00000003ad037223 */ /* 0x001fc80000010098 */
[----:B-1----:R-:W-:-:S04]  /*d5c0*/  FADD.FTZ R3, R214, R3 ;  /* 0x00000003d6037221 */ /* 0x002fc80000010000 */
[----:B----4-:R-:W-:-:S04]  /*d5d0*/  FADD.FTZ R3, R153, R3 ;  /* 0x0000000399037221 */ /* 0x010fc80000010000 */
[C---:B--2---:R-:W-:Y:S01]  /*d5e0*/  FADD.FTZ R3, R154.reuse, R3 ;  /* 0x000000039a037221 */ /* 0x044fe20000010000 */
[----:B------:R-:W-:Y:S02]  /*d5f0*/  F2FP.F16.F32.PACK_AB R154, R154, R153 ;  /* 0x000000999a9a723e */ /* 0x000fe400000000ff */
        /* <DEDUP_REMOVED lines=27> */
[----:B------:R-:W-:-:S04]  /*d7b0*/  FMNMX.FTZ R153, R198, R153, !PT ;  /* 0x00000099c6997209 */ /* 0x000fc80007810000 */
[----:B------:R-:W-:-:S05]  /*d7c0*/  FMNMX.FTZ R153, R199, R153, !PT ;  /* 0x00000099c7997209 */ /* 0x000fca0007810000 */
[----:B------:R-:W0:Y:S02]  /*d7d0*/  SHFL.BFLY PT, R172, R153, 0x2, 0x1f ;  /* 0x0c401f0099ac7f89 */ /* 0x000e2400000e0000 */
[----:B0-----:R-:W-:-:S05]  /*d7e0*/  FMNMX.FTZ R172, R153, R172, !PT ;  /* 0x000000ac99ac7209 */ /* 0x001fca0007810000 */
[----:B------:R-:W0:Y:S01]  /*d7f0*/  SHFL.BFLY PT, R153, R172, 0x1, 0x1f ;  /* 0x0c201f00ac997f89 */ /* 0x000e2200000e0000 */
[----:B------:R-:W1:Y:S01]  /*d800*/  S2R R221, SR_TID.X ;  /* 0x0000000000dd7919 */ /* 0x000e620000002100 */
[----:B0-----:R-:W-:-:S04]  /*d810*/  FMNMX.FTZ R172, R172, R153, !PT ;  /* 0x00000099acac7209 */ /* 0x001fc80007810000 */
[----:B------:R-:W-:-:S04]  /*d820*/  FSETP.NEU.FTZ.AND P2, PT, R172, -INF , PT ;  /* 0xff800000ac00780b */ /* 0x000fc80003f5d000 */
[----:B------:R-:W-:-:S05]  /*d830*/  FSEL R153, R172, RZ, P2 ;  /* 0x000000ffac997208 */ /* 0x000fca0001000000 */
[----:B------:R-:W-:Y:S01]  /*d840*/  FADD.FTZ R153, -R153, R206 ;  /* 0x000000ce99997221 */ /* 0x000fe20000010100 */
[----:B------:R-:W-:-:S05]  /*d850*/  FMUL.FTZ R206, R172, R7 ;  /* 0x00000007acce7220 */ /* 0x000fca0000410000 */
[----:B------:R-:W-:Y:S01]  /*d860*/  FSEL R206, R206, RZ, P2 ;  /* 0x000000ffcece7208 */ /* 0x000fe20001000000 */
[----:B------:R-:W-:Y:S01]  /*d870*/  FMUL.FTZ R153, R153, R7 ;  /* 0x0000000799997220 */ /* 0x000fe20000410000 */
[----:B------:R-:W-:-:S03]  /*d880*/  F2FP.F16.F32.PACK_AB R152, R214, R152 ;  /* 0x00000098d698723e */ /* 0x000fc600000000ff */
        /* <DEDUP_REMOVED lines=24> */
[----:B------:R-:W-:Y:S08]  /*da10*/  MUFU.EX2 R207, R207 ;  /* 0x000000cf00cf7308 */ /* 0x000ff00000000800 */
[----:B------:R-:W0:Y:S08]  /*da20*/  MUFU.EX2 R206, R153 ;  /* 0x0000009900ce7308 */ /* 0x000e300000000800 */
[----:B------:R1:W2:Y:S01]  /*da30*/  MUFU.EX2 R153, R214 ;  /* 0x000000d600997308 */ /* 0x0002a20000000800 */
[----:B------:R-:W-:-:S02]  /*da40*/  IMAD.MOV.U32 R159, RZ, RZ, 0x40000040 ;  /* 0x40000040ff9f7424 */ /* 0x000fc400078e00ff */
[----:B0-----:R-:W-:Y:S01]  /*da50*/  FFMA.FTZ R0, R206, R0, R207 ;  /* 0x00000000ce007223 */ /* 0x001fe200000100cf */
[----:B-1----:R-:W-:Y:S01]  /*da60*/  SHF.R.U32.HI R214, RZ, 0x7, R221 ;  /* 0x00000007ffd67819 */ /* 0x002fe200000116dd */
[-C--:B------:R-:W-:Y:S01]  /*da70*/  FMUL.FTZ R24, R24, R173.reuse ;  /* 0x000000ad18187220 */ /* 0x080fe20000410000 */
[-C--:B------:R-:W-:Y:S01]  /*da80*/  FMUL.FTZ R25, R25, R173.reuse ;  /* 0x000000ad19197220 */ /* 0x080fe20000410000 */
[----:B------:R-:W-:Y:S01]  /*da90*/  FMUL.FTZ R28, R28, R173 ;  /* 0x000000ad1c1c7220 */ /* 0x000fe20000410000 */
[C---:B--2---:R-:W-:Y:S01]  /*daa0*/  FADD.FTZ R0, R153.reuse, R0 ;  /* 0x0000000099007221 */ /* 0x044fe20000010000 */
[----:B------:R-:W-:Y:S01]  /*dab0*/  F2FP.F16.F32.PACK_AB R153, R153, R207 ;  /* 0x000000cf9999723e */ /* 0x000fe200000000ff */
[----:B------:R-:W-:Y:S02]  /*dac0*/  @!P1 VIADD R207, R205, 0x32440 ;  /* 0x00032440cdcf9836 */ /* 0x000fe40000000000 */
        /* <DEDUP_REMOVED lines=61> */
[----:B------:R-:W-:-:S02]  /*dea0*/  R2UR UR7, R159 ;  /* 0x000000009f0772ca */ /* 0x000fc400000e0000 */
[----:B------:R-:W-:Y:S01]  /*deb0*/  IADD3 R173, -R214, 0xb, RZ ;  /* 0x0000000bd6ad7810 */ /* 0x000fe20007ffe1ff */
[----:B------:R0:W-:Y:S01]  /*dec0*/  MUFU.EX2 R159, R155 ;  /* 0x0000009b009f7308 */ /* 0x0001e20000000800 */
[----:B------:R-:W-:-:S03]  /*ded0*/  @!P1 PRMT R207, RZ, 0x654, R207 ;  /* 0x00000654ffcf9816 */ /* 0x000fc600000000cf */
[----:B------:R1:W-:Y:S06]  /*dee0*/  BAR.ARV R173, 0x100 ;  /* 0x000400ad0000751d */ /* 0x0003ec0000002000 */
[----:B0-----:R-:W-:Y:S01]  /*def0*/  VIADD R155, R214, 0x8 ;  /* 0x00000008d69b7836 */ /* 0x001fe20000000000 */
[----:B------:R0:W-:Y:S01]  /*df00*/  @!P1 SYNCS.ARRIVE.TRANS64.RED.A1T0 RZ, [R207+URZ], RZ ;  /* 0x000000ffcfff99a7 */ /* 0x0001e2000810043f */
[----:B------:R-:W2:Y:S03]  /*df10*/  MUFU.EX2 R193, R193 ;  /* 0x000000c100c17308 */ /* 0x000ea60000000800 */
[----:B------:R2:W-:Y:S01]  /*df20*/  BAR.SYNC.DEFER_BLOCKING R155, 0x100 ;  /* 0x0004009b0000751d */ /* 0x0005e20000010000 */
[----:B---3--:R-:W-:-:S02]  /*df30*/  IMAD R158, R2, 0xc00, R220 ;  /* 0x00000c00029e7824 */ /* 0x008fc400078e02dc */
[-C--:B------:R-:W-:Y:S01]  /*df40*/  FMUL.FTZ R26, R26, R206.reuse ;  /* 0x000000ce1a1a7220 */ /* 0x080fe20000410000 */
[-C--:B------:R-:W-:Y:S01]  /*df50*/  FMUL.FTZ R27, R27, R206.reuse ;  /* 0x000000ce1b1b7220 */ /* 0x080fe20000410000 */
[-C--:B------:R-:W-:Y:S01]  /*df60*/  FMUL.FTZ R30, R30, R206.reuse ;  /* 0x000000ce1e1e7220 */ /* 0x080fe20000410000 */
[-C--:B------:R-:W-:Y:S01]  /*df70*/  FMUL.FTZ R31, R31, R206.reuse ;  /* 0x000000ce1f1f7220 */ /* 0x080fe20000410000 */
[----:B------:R-:W-:Y:S01]  /*df80*/  R2UR UR6, R158 ;  /* 0x000000009e0672ca */ /* 0x000fe200000e0000 */
        /* <DEDUP_REMOVED lines=61> */
[----:B------:R-:W2:Y:S01]  /*e360*/  MUFU.EX2 R160, R160 ;  /* 0x000000a000a07308 */ /* 0x000ea20000000800 */
[----:B------:R-:W3:Y:S03]  /*e370*/  LDL R206, [R1+0x30] ;  /* 0x0000300001ce7983 */ /* 0x000ee60000100800 */
[----:B------:R-:W-:-:S06]  /*e380*/  WARPGROUP.ARRIVE ;  /* 0x00000000000079c5 */ /* 0x000fcc0000000000 */
[----:B------:R-:W-:Y:S01]  /*e390*/  HGMMA.64x256x16.F32 R24, R152, gdesc[UR4].tnspB, R24, gsb0 ;  /* 0x43e0000498187df0 */ /* 0x000fe20008000818 */
[----:B------:R-:W4:Y:S08]  /*e3a0*/  MUFU.EX2 R161, R161 ;  /* 0x000000a100a17308 */ /* 0x000f300000000800 */
[----:B------:R-:W-:Y:S08]  /*e3b0*/  MUFU.EX2 R165, R165 ;  /* 0x000000a500a57308 */ /* 0x000ff00000000800 */
[----:B------:R-:W-:Y:S08]  /*e3c0*/  MUFU.EX2 R162, R162 ;  /* 0x000000a200a27308 */ /* 0x000ff00000000800 */
[----:B------:R-:W1:Y:S08]  /*e3d0*/  MUFU.EX2 R163, R163 ;  /* 0x000000a300a37308 */ /* 0x000e700000000800 */
[----:B------:R-:W-:Y:S08]  /*e3e0*/  MUFU.EX2 R166, R166 ;  /* 0x000000a600a67308 */ /* 0x000ff00000000800 */
[----:B------:R-:W0:Y:S01]  /*e3f0*/  MUFU.EX2 R167, R167 ;  /* 0x000000a700a77308 */ /* 0x000e220000000800 */
[----:B--2---:R-:W-:-:S04]  /*e400*/  FADD.FTZ R3, R160, R3 ;  /* 0x00000003a0037221 */ /* 0x004fc80000010000 */
[----:B----4-:R-:W-:-:S03]  /*e410*/  FADD.FTZ R3, R161, R3 ;  /* 0x00000003a1037221 */ /* 0x010fc60000010000 */
[----:B------:R-:W-:Y:S08]  /*e420*/  MUFU.EX2 R168, R168 ;  /* 0x000000a800a87308 */ /* 0x000ff00000000800 */
[----:B------:R-:W-:Y:S08]  /*e430*/  MUFU.EX2 R169, R169 ;  /* 0x000000a900a97308 */ /* 0x000ff00000000800 */
[----:B------:R-:W-:Y:S08]  /*e440*/  MUFU.EX2 R157, R157 ;  /* 0x0000009d009d7308 */ /* 0x000ff00000000800 */
[----:B------:R-:W-:Y:S01]  /*e450*/  MUFU.EX2 R170, R170 ;  /* 0x000000aa00aa7308 */ /* 0x000fe20000000800 */
[----:B------:R-:W-:-:S07]  /*e460*/  WARPGROUP.DEPBAR.LE gsb0, 0x0 ;  /* 0x00008000000079c5 */ /* 0x000fce0000010000 */
[----:B------:R-:W2:Y:S01]  /*e470*/  MUFU.EX2 R154, R164 ;  /* 0x000000a4009a7308 */ /* 0x000ea20000000800 */
[----:B------:R-:W-:Y:S02]  /*e480*/  VIADD R152, R158, 0x80 ;  /* 0x000000809e987836 */ /* 0x000fe40000000000 */
[----:B------:R-:W-:-:S03]  /*e490*/  IMAD.MOV.U32 R153, RZ, RZ, 0x40000040 ;  /* 0x40000040ff997424 */ /* 0x000fc600078e00ff */
[----:B------:R-:W-:Y:S02]  /*e4a0*/  R2UR UR6, R152 ;  /* 0x00000000980672ca */ /* 0x000fe400000e0000 */
[----:B------:R-:W-:Y:S02]  /*e4b0*/  R2UR UR7, R153 ;  /* 0x00000000990772ca */ /* 0x000fe400000e0000 */
[----:B------:R-:W-:Y:S02]  /*e4c0*/  F2FP.F16.F32.PACK_AB R152, R161, R160 ;  /* 0x000000a0a198723e */ /* 0x000fe400000000ff */
[----:B-1----:R-:W-:Y:S02]  /*e4d0*/  F2FP.F16.F32.PACK_AB R153, R163, R162 ;  /* 0x000000a2a399723e */ /* 0x002fe400000000ff */
[----:B0-----:R-:W-:Y:S01]  /*e4e0*/  F2FP.F16.F32.PACK_AB R155, R167, R166 ;  /* 0x000000a6a79b723e */ /* 0x001fe200000000ff */
[----:B--2---:R-:W-:Y:S01]  /*e4f0*/  FADD.FTZ R3, R154, R3 ;  /* 0x000000039a037221 */ /* 0x004fe20000010000 */
[----:B------:R-:W-:-:S04]  /*e500*/  F2FP.F16.F32.PACK_AB R154, R165, R154 ;  /* 0x0000009aa59a723e */ /* 0x000fc800000000ff */
[----:B------:R-:W-:-:S06]  /*e510*/  WARPGROUP.ARRIVE ;  /* 0x00000000000079c5 */ /* 0x000fcc0000000000 */
[----:B------:R-:W-:Y:S01]  /*e520*/  HGMMA.64x256x16.F32 R24, R152, gdesc[UR4].tnspB, R24, gsb0 ;  /* 0x43e0000498187df0 */ /* 0x000fe20008000818 */
[----:B------:R-:W0:Y:S01]  /*e530*/  MUFU.EX2 R171, R171 ;  /* 0x000000ab00ab7308 */ /* 0x000e220000000800 */
[----:B------:R-:W-:-:S07]  /*e540*/  FADD.FTZ R3, R165, R3 ;  /* 0x00000003a5037221 */ /* 0x000fce0000010000 */
[----:B------:R-:W-:Y:S08]  /*e550*/  MUFU.EX2 R174, R174 ;  /* 0x000000ae00ae7308 */ /* 0x000ff00000000800 */
[----:B------:R-:W1:Y:S01]  /*e560*/  MUFU.EX2 R175, R175 ;  /* 0x000000af00af7308 */ /* 0x000e620000000800 */
[----:B------:R-:W-:-:S04]  /*e570*/  FADD.FTZ R3, R168, R3 ;  /* 0x00000003a8037221 */ /* 0x000fc80000010000 */
[----:B------:R-:W-:-:S03]  /*e580*/  FADD.FTZ R3, R169, R3 ;  /* 0x00000003a9037221 */ /* 0x000fc60000010000 */
[----:B------:R-:W-:Y:S08]  /*e590*/  MUFU.EX2 R176, R176 ;  /* 0x000000b000b07308 */ /* 0x000ff00000000800 */
[----:B------:R-:W-:Y:S08]  /*e5a0*/  MUFU.EX2 R177, R177 ;  /* 0x000000b100b17308 */ /* 0x000ff00000000800 */
[----:B------:R-:W-:Y:S08]  /*e5b0*/  MUFU.EX2 R181, R181 ;  /* 0x000000b500b57308 */ /* 0x000ff00000000800 */
        /* <DEDUP_REMOVED lines=11> */
[----:B0-----:R-:W-:Y:S02]  /*e670*/  F2FP.F16.F32.PACK_AB R153, R171, R170 ;  /* 0x000000aaab99723e */ /* 0x001fe400000000ff */
[----:B-1----:R-:W-:Y:S01]  /*e680*/  F2FP.F16.F32.PACK_AB R155, R175, R174 ;  /* 0x000000aeaf9b723e */ /* 0x002fe200000000ff */
[----:B--2---:R-:W-:Y:S01]  /*e690*/  FADD.FTZ R3, R154, R3 ;  /* 0x000000039a037221 */ /* 0x004fe20000010000 */
[----:B------:R-:W-:-:S04]  /*e6a0*/  F2FP.F16.F32.PACK_AB R154, R157, R154 ;  /* 0x0000009a9d9a723e */ /* 0x000fc800000000ff */
[----:B------:R-:W-:-:S06]  /*e6b0*/  WARPGROUP.ARRIVE ;  /* 0x00000000000079c5 */ /* 0x000fcc0000000000 */
[----:B------:R-:W-:Y:S01]  /*e6c0*/  HGMMA.64x256x16.F32 R24, R152, gdesc[UR4].tnspB, R24, gsb0 ;  /* 0x43e0000498187df0 */ /* 0x000fe20008000818 */
[----:B------:R-:W-:-:S04]  /*e6d0*/  FADD.FTZ R3, R157, R3 ;  /* 0x000000039d037221 */ /* 0x000fc80000010000 */
[----:B------:R-:W-:-:S04]  /*e6e0*/  FADD.FTZ R3, R176, R3 ;  /* 0x00000003b0037221 */ /* 0x000fc80000010000 */
[----:B------:R-:W-:Y:S01]  /*e6f0*/  FADD.FTZ R3, R177, R3 ;  /* 0x00000003b1037221 */ /* 0x000fe20000010000 */
        /* <DEDUP_REMOVED lines=8> */
[----:B------:R-:W0:Y:S01]  /*e780*/  MUFU.EX2 R154, R180 ;  /* 0x000000b4009a7308 */ /* 0x000e220000000800 */
[----:B------:R-:W-:Y:S01]  /*e790*/  IMAD.MOV.U32 R153, RZ, RZ, 0x40000040 ;  /* 0x40000040ff997424 */ /* 0x000fe200078e00ff */
[----:B------:R-:W-:-:S04]  /*e7a0*/  IADD3 R152, R158, 0x180, RZ ;  /* 0x000001809e987810 */ /* 0x000fc80007ffe0ff */
[----:B------:R-:W-:Y:S02]  /*e7b0*/  R2UR UR6, R152 ;  /* 0x00000000980672ca */ /* 0x000fe400000e0000 */
[----:B------:R-:W-:Y:S02]  /*e7c0*/  R2UR UR7, R153 ;  /* 0x00000000990772ca */ /* 0x000fe400000e0000 */
[----:B------:R-:W-:Y:S02]  /*e7d0*/  F2FP.F16.F32.PACK_AB R152, R177, R176 ;  /* 0x000000b0b198723e */ /* 0x000fe400000000ff */
[----:B------:R-:W-:Y:S02]  /*e7e0*/  F2FP.F16.F32.PACK_AB R153, R179, R178 ;  /* 0x000000b2b399723e */ /* 0x000fe400000000ff */
[----:B------:R-:W-:Y:S01]  /*e7f0*/  F2FP.F16.F32.PACK_AB R155, R183, R182 ;  /* 0x000000b6b79b723e */ /* 0x000fe200000000ff */
[----:B0-----:R-:W-:Y:S01]  /*e800*/  FADD.FTZ R3, R154, R3 ;  /* 0x000000039a037221 */ /* 0x001fe20000010000 */
        /* <DEDUP_REMOVED lines=15> */
[----:B------:R-:W-:Y:S02]  /*e900*/  VIADD R152, R158, 0x200 ;  /* 0x000002009e987836 */ /* 0x000fe40000000000 */
[----:B------:R-:W-:-:S03]  /*e910*/  IMAD.MOV.U32 R153, RZ, RZ, 0x40000040 ;  /* 0x40000040ff997424 */ /* 0x000fc600078e00ff */
        /* <DEDUP_REMOVED lines=29> */
[----:B---3--:R-:W-:-:S03]  /*eaf0*/  ISETP.GT.AND P2, PT, R204, R206, PT ;  /* 0x000000cecc00720c */ /* 0x008fc60003f44270 */
[----:B------:R-:W-:Y:S01]  /*eb00*/  FADD.FTZ R191, R191, R0 ;  /* 0x00000000bfbf7221 */ /* 0x000fe20000010000 */
[----:B------:R-:W-:Y:S01]  /*eb10*/  @!P1 VIADD R205, R205, 0x32460 ;  /* 0x00032460cdcd9836 */ /* 0x000fe20000000000 */
[----:B------:R-:W-:Y:S02]  /*eb20*/  WARPGROUP.DEPBAR.LE gsb0, 0x0 ;  /* 0x00008000000079c5 */ /* 0x000fe40000010000 */
        /* <DEDUP_REMOVED lines=12> */
[----:B------:R-:W-:Y:S01]  /*ebf0*/  FADD.FTZ R194, R194, R191 ;  /* 0x000000bfc2c27221 */ /* 0x000fe20000010000 */
[----:B------:R-:W-:-:S03]  /*ec00*/  @!P1 PRMT R205, RZ, 0x654, R205 ;  /* 0x00000654ffcd9816 */ /* 0x000fc600000000cd */
[----:B------:R-:W-:-:S04]  /*ec10*/  FADD.FTZ R195, R195, R194 ;  /* 0x000000c2c3c37221 */ /* 0x000fc80000010000 */
[----:B------:R-:W-:Y:S01]  /*ec20*/  FADD.FTZ R0, R198, R195 ;  /* 0x000000c3c6007221 */ /* 0x000fe20000010000 */
[----:B------:R-:W-:Y:S01]  /*ec30*/  FADD.FTZ R3, R197, R3 ;  /* 0x00000003c5037221 */ /* 0x000fe20000010000 */
[----:B------:R-:W-:Y:S02]  /*ec40*/  VIADD R204, R204, 0xffffffff ;  /* 0xffffffffcccc7836 */ /* 0x000fe40000000000 */
[----:B------:R-:W-:Y:S01]  /*ec50*/  FADD.FTZ R0, R199, R0 ;  /* 0x00000000c7007221 */ /* 0x000fe20000010000 */
[----:B------:R-:W-:Y:S02]  /*ec60*/  IMAD.MOV.U32 R206, RZ, RZ, R172 ;  /* 0x000000ffffce7224 */ /* 0x000fe400078e00ac */
[----:B------:R-:W-:Y:S01]  /*ec70*/  IMAD.MOV.U32 R207, RZ, RZ, R6 ;  /* 0x000000ffffcf7224 */ /* 0x000fe200078e0006 */
[----:B------:R-:W-:Y:S02]  /*ec80*/  WARPGROUP.DEPBAR.LE gsb0, 0x0 ;  /* 0x00008000000079c5 */ /* 0x000fe40000010000 */
[----:B------:R1:W-:Y:S01]  /*ec90*/  @!P1 SYNCS.ARRIVE.TRANS64.RED.A1T0 RZ, [R205+URZ], RZ ;  /* 0x000000ffcdff99a7 */ /* 0x0003e2000810043f */
[----:B------:R-:W-:Y:S05]  /*eca0*/  @P2 BRA `(.L_x_5690) ;  /* 0xffffffd000082947 */ /* 0x000fea000383ffff */
[----:B------:R-:W-:-:S07]  /*ecb0*/  IMAD.MOV.U32 R214, RZ, RZ, R204 ;  /* 0x000000ffffd67224 */ /* 0x000fce00078e00cc */
.L_x_5680:
[----:B------:R-:W-:-:S13]  /*ecc0*/  ISETP.GE.AND P2, PT, R214, RZ, PT ;  /* 0x000000ffd600720c */ /* 0x000fda0003f46270 */
[----:B------:R-:W-:Y:S05]  /*ecd0*/  @!P2 BRA `(.L_x_5691) ;  /* 0x0000002400f4a947 */ /* 0x000fea0003800000 */
[----:B-1----:R-:W-:Y:S02]  /*ece0*/  IMAD.MOV.U32 R205, RZ, RZ, R172 ;  /* 0x000000ffffcd7224 */ /* 0x002fe400078e00ac */
[----:B------:R-:W-:-:S07]  /*ecf0*/  IMAD.MOV.U32 R206, RZ, RZ, R6 ;  /* 0x000000ffffce7224 */ /* 0x000fce00078e0006 */
.L_x_5701:
        /* <DEDUP_REMOVED lines=8> */
.L_x_5692:
[----:B------:R-:W-:Y:S01]  /*ed80*/  IMAD R215, R2, 0x8, R19 ;  /* 0x0000000802d77824 */ /* 0x000fe200078e0213 */
[----:B------:R-:W-:-:S04]  /*ed90*/  SHF.L.U32 R6, R23, 0x1f, RZ ;  /* 0x0000001f17067819 */ /* 0x000fc800000006ff */
[----:B------:R1:W2:Y:S01]  /*eda0*/  SYNCS.PHASECHK.TRANS64.TRYWAIT P2, [R215+URZ+0x32430], R6 ;  /* 0x03243006d70075a7 */ /* 0x0002a2000804017f */
[----:B------:R-:W-:Y:S05]  /*edb0*/  @!P0 BRA `(.L_x_5693) ;  /* 0x0000000000048947 */ /* 0x000fea0003800000 */
[----:B------:R-:W-:Y:S01]  /*edc0*/  BPT.TRAP 0x1 ;  /* 0x000000040000795c */ /* 0x000fe20000300000 */
.L_x_5693:
[----:B------:R-:W3:Y:S01]  /*edd0*/  LDL R7, [R1+0x20] ;  /* 0x0000200001077983 */ /* 0x000ee20000100800 */
[----:B------:R-:W-:Y:S02]  /*ede0*/  IMAD.MOV.U32 R157, RZ, RZ, 0x40000040 ;  /* 0x40000040ff9d7424 */ /* 0x000fe400078e00ff */
[----:B---3--:R-:W-:Y:S01]  /*edf0*/  IMAD R156, R2, 0x300, R7 ;  /* 0x00000300029c7824 */ /* 0x008fe200078e0207 */
[----:B--2---:R-:W-:Y:S06]  /*ee00*/  @P2 BRA `(.L_x_5694) ;  /* 0x0000000000082947 */ /* 0x004fec0003800000 */
[----:B------:R-:W2:Y:S02]  /*ee10*/  SYNCS.PHASECHK.TRANS64.TRYWAIT P2, [R215+URZ+0x32430], R6 ;  /* 0x03243006d70075a7 */ /* 0x000ea4000804017f */
[----:B--2---:R-:W-:Y:S05]  /*ee20*/  @!P2 BRA `(.L_x_5695) ;  /* 0x000000f8002ca947 */ /* 0x004fea0003800000 */
.L_x_5694:
[----:B------:R3:W-:Y:S04]  /*ee30*/  STL.64 [R1+0xa8], R2 ;  /* 0x0000a80201007387 */ /* 0x0007e80000100a00 */
[----:B------:R-:W4:Y:S04]  /*ee40*/  LDL.64 R220, [R1] ;  /* 0x0000000001dc7983 */ /* 0x000f280000100a00 */
[----:B---3--:R-:W3:Y:S01]  /*ee50*/  LDL.64 R2, [R1+0x10] ;  /* 0x0000100001027983 */ /* 0x008ee20000100a00 */
        /* <DEDUP_REMOVED lines=8> */
[----:B------:R-:W-:-:S02]  /*eee0*/  IMAD.MOV.U32 R155, RZ, RZ, 0x40000040 ;  /* 0x40000040ff9b7424 */ /* 0x000fc400078e00ff */
[----:B------:R-:W-:Y:S02]  /*eef0*/  IMAD.MOV.U32 R153, RZ, RZ, 0x40000040 ;  /* 0x40000040ff997424 */ /* 0x000fe400078e00ff */
[----:B------:R-:W-:Y:S01]  /*ef00*/  IMAD.MOV.U32 R157, RZ, RZ, 0x40000040 ;  /* 0x40000040ff9d7424 */ /* 0x000fe200078e00ff */
[----:B------:R-:W-:Y:S02]  /*ef10*/  R2UR UR10, R154 ;  /* 0x000000009a0a72ca */ /* 0x000fe400000e0000 */
[----:B------:R-:W-:Y:S02]  /*ef20*/  R2UR UR11, R155 ;  /* 0x000000009b0b72ca */ /* 0x000fe400000e0000 */
[----:B------:R-:W-:Y:S02]  /*ef30*/  R2UR UR14, R152 ;  /* 0x00000000980e72ca */ /* 0x000fe400000e0000 */
[----:B------:R-:W-:Y:S02]  /*ef40*/  R2UR UR15, R153 ;  /* 0x00000000990f72ca */ /* 0x000fe400000e0000 */
[----:B------:R-:W-:-:S02]  /*ef50*/  R2UR UR18, R156 ;  /* 0x000000009c1272ca */ /* 0x000fc400000e0000 */
[----:B------:R-:W-:Y:S02]  /*ef60*/  R2UR UR19, R157 ;  /* 0x000000009d1372ca */ /* 0x000fe400000e0000 */
[----:B------:R-:W-:-:S06]  /*ef70*/  WARPGROUP.ARRIVE ;  /* 0x00000000000079c5 */ /* 0x000fcc0000000000 */
[----:B------:R-:W-:Y:S03]  /*ef80*/  HGMMA.64x96x16.F32 R152, gdesc[UR4], RZ, !UPT, gsb0 ;  /* 0x01600000049879f0 */ /* 0x000fe6000c0008ff */
[----:B------:R-:W-:Y:S02]  /*ef90*/  WARPGROUP.DEPBAR.LE gsb0, 0x0 ;  /* 0x00008000000079c5 */ /* 0x000fe40000010000 */
[----:B------:R-:W-:Y:S01]  /*efa0*/  WARPGROUP.ARRIVE ;  /* 0x00000000000079c5 */ /* 0x000fe20000000000 */
[----:B---3--:R-:W-:Y:S02]  /*efb0*/  R2UR UR8, R2 ;  /* 0x00000000020872ca */ /* 0x008fe400000e0000 */
[----:B------:R-:W-:Y:S02]  /*efc0*/  R2UR UR9, R3 ;  /* 0x00000000030972ca */ /* 0x000fe400000e0000 */
[----:B------:R0:W5:Y:S11]  /*efd0*/  LDL.LU.64 R2, [R1+0xa8] ;  /* 0x0000a80001027983 */ /* 0x0001760000300a00 */
[----:B------:R-:W-:Y:S01]  /*efe0*/  HGMMA.64x96x16.F32 R152, gdesc[UR8], R152, gsb0 ;  /* 0x01600000089879f0 */ /* 0x000fe20008000898 */
[----:B----4-:R-:W-:-:S02]  /*eff0*/  R2UR UR12, R220 ;  /* 0x00000000dc0c72ca */ /* 0x010fc400000e0000 */
        /* <DEDUP_REMOVED lines=10> */
[----:B0-----:R-:W-:Y:S05]  /*f0a0*/  @!P0 BRA `(.L_x_5696) ;  /* 0x0000000000048947 */ /* 0x001fea0003800000 */
[----:B------:R-:W-:Y:S01]  /*f0b0*/  BPT.TRAP 0x1 ;  /* 0x000000040000795c */ /* 0x000fe20000300000 */
.L_x_5696:
[----:B------:R0:W3:Y:S01]  /*f0c0*/  SYNCS.PHASECHK.TRANS64.TRYWAIT P2, [R215+URZ+0x32450], R6 ;  /* 0x03245006d70075a7 */ /* 0x0000e2000804017f */
[----:B------:R-:W-:Y:S05]  /*f0d0*/  @!P0 BRA `(.L_x_5697) ;  /* 0x0000000000048947 */ /* 0x000fea0003800000 */
[----:B------:R-:W-:Y:S01]  /*f0e0*/  BPT.TRAP 0x1 ;  /* 0x000000040000795c */ /* 0x000fe20000300000 */
.L_x_5697:
[----:B------:R-:W-:Y:S04]  /*f0f0*/  BSSY B0, `(.L_x_5698) ;  /* 0x0000004000007945 */ /* 0x000fe80003800000 */
[----:B---3--:R-:W-:Y:S05]  /*f100*/  @P2 BRA `(.L_x_5699) ;  /* 0x0000000000082947 */ /* 0x008fea0003800000 */
[----:B------:R-:W3:Y:S02]  /*f110*/  SYNCS.PHASECHK.TRANS64.TRYWAIT P2, [R215+URZ+0x32450], R6 ;  /* 0x03245006d70075a7 */ /* 0x000ee4000804017f */
[----:B---3--:R-:W-:Y:S05]  /*f120*/  @!P2 BRA `(.L_x_5700) ;  /* 0x000000f40080a947 */ /* 0x008fea0003800000 */
.L_x_5699:
[----:B------:R-:W-:Y:S05]  /*f130*/  BSYNC B0 ;  /* 0x0000000000007941 */ /* 0x000fea0003800000 */
.L_x_5698:
[----:B------:R-:W-:Y:S05]  /*f140*/  WARPSYNC.ALL ;  /* 0x0000000000007948 */ /* 0x000fea0003800000 */
[----:B------:R-:W0:Y:S01]  /*f150*/  LDL R204, [R1+0x24] ;  /* 0x0000240001cc7983 */ /* 0x000e220000100800 */
[----:B------:R-:W-:Y:S01]  /*f160*/  IMAD.MOV.U32 R7, RZ, RZ, 0x40000040 ;  /* 0x40000040ff077424 */ /* 0x000fe200078e00ff */
[----:B------:R-:W-:Y:S01]  /*f170*/  R2UR UR4, R4 ;  /* 0x00000000040472ca */ /* 0x000fe200000e0000 */
[----:B------:R-:W-:Y:S01]  /*f180*/  WARPGROUP.ARRIVE ;  /* 0x00000000000079c5 */ /* 0x000fe20000000000 */
[----:B------:R-:W-:Y:S01]  /*f190*/  R2UR UR5, R5 ;  /* 0x00000000050572ca */ /* 0x000fe200000e0000 */
[----:B------:R-:W-:Y:S01]  /*f1a0*/  IMAD.MOV.U32 R221, RZ, RZ, 0x40000040 ;  /* 0x40000040ffdd7424 */ /* 0x000fe200078e00ff */
[----:B------:R-:W-:Y:S01]  /*f1b0*/  R2UR UR7, R7 ;  /* 0x00000000070772ca */ /* 0x000fe200000e0000 */
[----:B0123-5:R-:W-:-:S04]  /*f1c0*/  IMAD R6, R2, 0xc00, R204 ;  /* 0x00000c0002067824 */ /* 0x02ffc800078e02cc */
[C---:B------:R-:W-:Y:S01]  /*f1d0*/  VIADD R220, R6.reuse, 0x2 ;  /* 0x0000000206dc7836 */ /* 0x040fe20000000000 */
[----:B------:R-:W-:-:S13]  /*f1e0*/  R2UR UR6, R6 ;  /* 0x00000000060672ca */ /* 0x000fda00000e0000 */
        /* <DEDUP_REMOVED lines=118> */
[----:B------:R-:W-:Y:S02]  /*f950*/  R2UR UR6, R220 ;  /* 0x00000000dc0672ca */ /* 0x000fe400000e0000 */
[----:B------:R-:W-:Y:S02]  /*f960*/  R2UR UR7, R221 ;  /* 0x00000000dd0772ca */ /* 0x000fe400000e0000 */
[----:B------:R-:W-:Y:S01]  /*f970*/  R2UR UR4, R10 ;  /* 0x000000000a0472ca */ /* 0x000fe200000e0000 */
[----:B------:R-:W-:Y:S01]  /*f980*/  VIADD R6, R6, 0x906 ;  /* 0x0000090606067836 */ /* 0x000fe20000000000 */
[----:B------:R-:W-:Y:S01]  /*f990*/  R2UR UR5, R11 ;  /* 0x000000000b0572ca */ /* 0x000fe200000e0000 */
[----:B------:R-:W-:Y:S01]  /*f9a0*/  IMAD.MOV.U32 R7, RZ, RZ, 0x40000040 ;  /* 0x40000040ff077424 */ /* 0x000fe200078e00ff */
[----:B------:R-:W2:Y:S01]  /*f9b0*/  LDL R221, [R1+0x18] ;  /* 0x0000180001dd7983 */ /* 0x000ea20000100800 */
        /* <DEDUP_REMOVED lines=41> */
[----:B0-----:R-:W-:-:S04]  /*fc50*/  FMUL.FTZ R204, R6, R7 ;  /* 0x0000000706cc7220 */ /* 0x001fc80000410000 */
[-CC-:B------:R-:W-:Y:S01]  /*fc60*/  FFMA.FTZ R207, R157, R7.reuse, -R204.reuse ;  /* 0x000000079dcf7223 */ /* 0x180fe200000108cc */
[-CC-:B------:R-:W-:Y:S01]  /*fc70*/  FFMA.FTZ R157, R173, R7.reuse, -R204.reuse ;  /* 0x00000007ad9d7223 */ /* 0x180fe200000108cc */
[-CC-:B------:R-:W-:Y:S01]  /*fc80*/  FFMA.FTZ R152, R152, R7.reuse, -R204.reuse ;  /* 0x0000000798987223 */ /* 0x180fe200000108cc */
[-C--:B------:R-:W-:Y:S01]  /*fc90*/  FMUL.FTZ R173, R217, R7.reuse ;  /* 0x00000007d9ad7220 */ /* 0x080fe20000410000 */
[-CC-:B------:R-:W-:Y:S01]  /*fca0*/  FFMA.FTZ R206, R153, R7.reuse, -R204.reuse ;  /* 0x0000000799ce7223 */ /* 0x180fe200000108cc */
[----:B------:R-:W-:-:S03]  /*fcb0*/  FFMA.FTZ R153, R156, R7, -R204 ;  /* 0x000000079c997223 */ /* 0x000fc600000108cc */
[----:B------:R-:W-:Y:S01]  /*fcc0*/  MUFU.EX2 R152, R152 ;  /* 0x0000009800987308 */ /* 0x000fe20000000800 */
        /* <DEDUP_REMOVED lines=20> */
[----:B------:R-:W1:Y:S01]  /*fe10*/  MUFU.EX2 R204, R206 ;  /* 0x000000ce00cc7308 */ /* 0x000e620000000800 */
[----:B0-----:R-:W-:-:S04]  /*fe20*/  FFMA.FTZ R3, R173, R3, R152 ;  /* 0x00000003ad037223 */ /* 0x001fc80000010098 */
[C---:B-1----:R-:W-:Y:S01]  /*fe30*/  FADD.FTZ R3, R204.reuse, R3 ;  /* 0x00000003cc037221 */ /* 0x042fe20000010000 */
        /* <DEDUP_REMOVED lines=18> */
[----:B------:R-:W-:Y:S01]  /*ff60*/  FMNMX.FTZ R152, R187, R152, !PT ;  /* 0x00000098bb987209 */ /* 0x000fe20007810000 */
[----:B------:R-:W0:Y:S03]  /*ff70*/  MUFU.EX2 R153, R153 ;  /* 0x0000009900997308 */ /* 0x000e260000000800 */
[----:B------:R-:W-:-:S04]  /*ff80*/  FMNMX.FTZ R152, R190, R152, !PT ;  /* 0x00000098be987209 */ /* 0x000fc80007810000 */
[----:B------:R-:W-:Y:S01]  /*ff90*/  FMNMX.FTZ R152, R191, R152, !PT ;  /* 0x00000098bf987209 */ /* 0x000fe20007810000 */
[----:B------:R-:W1:Y:S03]  /*ffa0*/  MUFU.EX2 R206, R207 ;  /* 0x000000cf00ce7308 */ /* 0x000e660000000800 */
[----:B------:R-:W-:-:S04]  /*ffb0*/  FMNMX.FTZ R152, R194, R152, !PT ;  /* 0x00000098c2987209 */ /* 0x000fc80007810000 */
[----:B------:R-:W-:-:S04]  /*ffc0*/  FMNMX.FTZ R152, R195, R152, !PT ;  /* 0x00000098c3987209 */ /* 0x000fc80007810000 */
[----:B------:R-:W-:Y:S01]  /*ffd0*/  FMNMX.FTZ R152, R198, R152, !PT ;  /* 0x00000098c6987209 */ /* 0x000fe20007810000 */
[----:B0-----:R-:W-:-:S03]  /*ffe0*/  FADD.FTZ R3, R153, R3 ;  /* 0x0000000399037221 */ /* 0x001fc60000010000 */
[----:B------:R-:W-:Y:S01]  /*fff0*/  FMNMX.FTZ R152, R199, R152, !PT ;  /* 0x00000098c7987209 */ /* 0x000fe20007810000 */
[C---:B-1----:R-:W-:Y:S01]  /*10000*/  FADD.FTZ R3, R206.reuse, R3 ;  /* 0x00000003ce037221 */ /* 0x042fe20000010000 */
[----:B------:R-:W-:-:S03]  /*10010*/  F2FP.F16.F32.PACK_AB R206, R206, R153 ;  /* 0x00000099cece723e */ /* 0x000fc600000000ff */
[----:B------:R-:W0:Y:S02]  /*10020*/  SHFL.BFLY PT, R153, R152, 0x2, 0x1f ;  /* 0x0c401f0098997f89 */ /* 0x000e2400000e0000 */
[----:B0-----:R-:W-:-:S05]  /*10030*/  FMNMX.FTZ R153, R152, R153, !PT ;  /* 0x0000009998997209 */ /* 0x001fca0007810000 */
[----:B------:R-:W0:Y:S02]  /*10040*/  SHFL.BFLY PT, R172, R153, 0x1, 0x1f ;  /* 0x0c201f0099ac7f89 */ /* 0x000e2400000e0000 */
[----:B0-----:R-:W-:-:S05]  /*10050*/  FMNMX.FTZ R172, R153, R172, !PT ;  /* 0x000000ac99ac7209 */ /* 0x001fca0007810000 */
[C---:B------:R-:W-:Y:S01]  /*10060*/  FMUL.FTZ R152, R172.reuse, R7 ;  /* 0x00000007ac987220 */ /* 0x040fe20000410000 */
[----:B------:R-:W-:-:S03]  /*10070*/  FADD.FTZ R207, -R172, R205 ;  /* 0x000000cdaccf7221 */ /* 0x000fc60000010100 */
[-CC-:B------:R-:W-:Y:S01]  /*10080*/  FFMA.FTZ R153, R158, R7.reuse, -R152.reuse ;  /* 0x000000079e997223 */ /* 0x180fe20000010898 */
[-CC-:B------:R-:W-:Y:S01]  /*10090*/  FFMA.FTZ R158, R170, R7.reuse, -R152.reuse ;  /* 0x00000007aa9e7223 */ /* 0x180fe20000010898 */
[----:B--2---:R-:W-:Y:S02]  /*100a0*/  IMAD R170, R2, 0xc00, R221 ;  /* 0x00000c0002aa7824 */ /* 0x004fe400078e02dd */
[----:B------:R-:W0:Y:S01]  /*100b0*/  S2R R221, SR_TID.X ;  /* 0x0000000000dd7919 */ /* 0x000e220000002100 */
[-CC-:B------:R-:W-:Y:S01]  /*100c0*/  FFMA.FTZ R154, R154, R7.reuse, -R152.reuse ;  /* 0x000000079a9a7223 */ /* 0x180fe20000010898 */
[-C--:B------:R-:W-:Y:S01]  /*100d0*/  FMUL.FTZ R207, R207, R7.reuse ;  /* 0x00000007cfcf7220 */ /* 0x080fe20000410000 */
[----:B------:R-:W-:-:S04]  /*100e0*/  FFMA.FTZ R205, R155, R7, -R152 ;  /* 0x000000079bcd7223 */ /* 0x000fc80000010898 */
[----:B------:R-:W-:Y:S08]  /*100f0*/  MUFU.EX2 R154, R154 ;  /* 0x0000009a009a7308 */ /* 0x000ff00000000800 */
[----:B------:R-:W1:Y:S08]  /*10100*/  MUFU.EX2 R207, R207 ;  /* 0x000000cf00cf7308 */ /* 0x000e700000000800 */
[----:B------:R-:W2:Y:S01]  /*10110*/  MUFU.EX2 R205, R205 ;  /* 0x000000cd00cd7308 */ /* 0x000ea20000000800 */
[-CC-:B------:R-:W-:Y:S01]  /*10120*/  FFMA.FTZ R155, R159, R7.reuse, -R152.reuse ;  /* 0x000000079f9b7223 */ /* 0x180fe20000010898 */
[-CC-:B------:R-:W-:Y:S01]  /*10130*/  FFMA.FTZ R162, R162, R7.reuse, -R152.reuse ;  /* 0x00000007a2a27223 */ /* 0x180fe20000010898 */
[-C--:B------:R-:W-:Y:S01]  /*10140*/  FFMA.FTZ R163, R163, R7.reuse, -R152 ;  /* 0x00000007a3a37223 */ /* 0x080fe20000010898 */
[----:B-1----:R-:W-:Y:S01]  /*10150*/  FFMA.FTZ R0, R207, R0, R154 ;  /* 0x00000000cf007223 */ /* 0x002fe2000001009a */
[-CC-:B------:R-:W-:Y:S01]  /*10160*/  FFMA.FTZ R166, R166, R7.reuse, -R152.reuse ;  /* 0x00000007a6a67223 */ /* 0x180fe20000010898 */
[-CC-:B------:R-:W-:Y:S01]  /*10170*/  FFMA.FTZ R167, R167, R7.reuse, -R152.reuse ;  /* 0x00000007a7a77223 */ /* 0x180fe20000010898 */
[-CC-:B------:R-:W-:Y:S01]  /*10180*/  FFMA.FTZ R159, R171, R7.reuse, -R152.reuse ;  /* 0x00000007ab9f7223 */ /* 0x180fe20000010898 */
[-CC-:B------:R-:W-:Y:S01]  /*10190*/  FFMA.FTZ R174, R174, R7.reuse, -R152.reuse ;  /* 0x00000007aeae7223 */ /* 0x180fe20000010898 */
[-CC-:B------:R-:W-:Y:S01]  /*101a0*/  FFMA.FTZ R175, R175, R7.reuse, -R152.reuse ;  /* 0x00000007afaf7223 */ /* 0x180fe20000010898 */
[-C--:B------:R-:W-:Y:S01]  /*101b0*/  FFMA.FTZ R178, R178, R7.reuse, -R152 ;  /* 0x00000007b2b27223 */ /* 0x080fe20000010898 */
[C---:B--2---:R-:W-:Y:S01]  /*101c0*/  FADD.FTZ R0, R205.reuse, R0 ;  /* 0x00000000cd007221 */ /* 0x044fe20000010000 */
[----:B------:R-:W-:Y:S01]  /*101d0*/  F2FP.F16.F32.PACK_AB R205, R205, R154 ;  /* 0x0000009acdcd723e */ /* 0x000fe200000000ff */
        /* <DEDUP_REMOVED lines=11> */
[----:B0-----:R-:W-:Y:S01]  /*10290*/  SHF.R.U32.HI R154, RZ, 0x7, R221 ;  /* 0x00000007ff9a7819 */ /* 0x001fe200000116dd */
[----:B------:R-:W-:-:S02]  /*102a0*/  @!P1 VIADD R152, R215, 0x32440 ;  /* 0x00032440d7989836 */ /* 0x000fc40000000000 */
        /* <DEDUP_REMOVED lines=64> */
[----:B------:R-:W-:-:S02]  /*106b0*/  IADD3 R173, -R154, 0xb, RZ ;  /* 0x0000000b9aad7810 */ /* 0x000fc40007ffe1ff */
[----:B------:R-:W-:-:S03]  /*106c0*/  @!P1 PRMT R152, RZ, 0x654, R152 ;  /* 0x00000654ff989816 */ /* 0x000fc60000000098 */
[----:B------:R2:W-:Y:S06]  /*106d0*/  BAR.ARV R173, 0x100 ;  /* 0x000400ad0000751d */ /* 0x0005ec0000002000 */
[----:B------:R0:W-:Y:S01]  /*106e0*/  @!P1 SYNCS.ARRIVE.TRANS64.RED.A1T0 RZ, [R152+URZ], RZ ;  /* 0x000000ff98ff99a7 */ /* 0x0001e2000810043f */
[----:B------:R-:W-:Y:S02]  /*106f0*/  IMAD.MOV.U32 R171, RZ, RZ, 0x40000040 ;  /* 0x40000040ffab7424 */ /* 0x000fe400078e00ff */
[----:B0-----:R-:W-:-:S03]  /*10700*/  VIADD R152, R154, 0x8 ;  /* 0x000000089a987836 */ /* 0x001fc60000000000 */
[----:B------:R-:W-:Y:S01]  /*10710*/  R2UR UR7, R171 ;  /* 0x00000000ab0772ca */ /* 0x000fe200000e0000 */
[----:B------:R-:W-:Y:S01]  /*10720*/  MUFU.EX2 R153, R153 ;  /* 0x0000009900997308 */ /* 0x000fe20000000800 */
[----:B------:R0:W-:Y:S07]  /*10730*/  BAR.SYNC.DEFER_BLOCKING R152, 0x100 ;  /* 0x000400980000751d */ /* 0x0001ee0000010000 */
[----:B------:R-:W1:Y:S01]  /*10740*/  MUFU.EX2 R171, R155 ;  /* 0x0000009b00ab7308 */ /* 0x000e620000000800 */
        /* <DEDUP_REMOVED lines=65> */
[----:B-1----:R-:W-:-:S05]  /*10b60*/  F2FP.F16.F32.PACK_AB R207, R171, R153 ;  /* 0x00000099abcf723e */ /* 0x002fca00000000ff */
[----:B------:R-:W-:-:S06]  /*10b70*/  WARPGROUP.ARRIVE ;  /* 0x00000000000079c5 */ /* 0x000fcc0000000000 */
[----:B------:R-:W-:Y:S01]  /*10b80*/  HGMMA.64x256x16.F32 R24, R204, gdesc[UR4].tnspB, R24, gsb0 ;  /* 0x43e00004cc187df0 */ /* 0x000fe20008000818 */
[----:B------:R-:W1:Y:S08]  /*10b90*/  MUFU.EX2 R160, R160 ;  /* 0x000000a000a07308 */ /* 0x000e700000000800 */
[----:B------:R-:W3:Y:S08]  /*10ba0*/  MUFU.EX2 R161, R161 ;  /* 0x000000a100a17308 */ /* 0x000ef00000000800 */
[----:B------:R-:W4:Y:S08]  /*10bb0*/  MUFU.EX2 R154, R164 ;  /* 0x000000a4009a7308 */ /* 0x000f300000000800 */
[----:B------:R-:W2:Y:S01]  /*10bc0*/  MUFU.EX2 R165, R165 ;  /* 0x000000a500a57308 */ /* 0x000ea20000000800 */
[----:B------:R-:W-:Y:S01]  /*10bd0*/  FADD.FTZ R0, R153, R0 ;  /* 0x0000000099007221 */ /* 0x000fe20000010000 */
[----:B-1----:R-:W-:Y:S01]  /*10be0*/  FADD.FTZ R3, R160, R3 ;  /* 0x00000003a0037221 */ /* 0x002fe20000010000 */
[----:B0-----:R-:W-:-:S02]  /*10bf0*/  VIADD R152, R170, 0x80 ;  /* 0x00000080aa987836 */ /* 0x001fc40000000000 */
[----:B------:R-:W-:Y:S02]  /*10c00*/  IMAD.MOV.U32 R153, RZ, RZ, 0x40000040 ;  /* 0x40000040ff997424 */ /* 0x000fe400078e00ff */
[----:B---3--:R-:W-:Y:S01]  /*10c10*/  FADD.FTZ R3, R161, R3 ;  /* 0x00000003a1037221 */ /* 0x008fe20000010000 */
[----:B------:R-:W-:Y:S02]  /*10c20*/  R2UR UR6, R152 ;  /* 0x00000000980672ca */ /* 0x000fe400000e0000 */
[----:B------:R-:W-:Y:S01]  /*10c30*/  R2UR UR7, R153 ;  /* 0x00000000990772ca */ /* 0x000fe200000e0000 */
[----:B----4-:R-:W-:Y:S01]  /*10c40*/  FADD.FTZ R3, R154, R3 ;  /* 0x000000039a037221 */ /* 0x010fe20000010000 */
[----:B------:R-:W-:Y:S02]  /*10c50*/  F2FP.F16.F32.PACK_AB R152, R161, R160 ;  /* 0x000000a0a198723e */ /* 0x000fe400000000ff */
[C---:B--2---:R-:W-:Y:S01]  /*10c60*/  F2FP.F16.F32.PACK_AB R154, R165.reuse, R154 ;  /* 0x0000009aa59a723e */ /* 0x044fe200000000ff */
[----:B------:R-:W0:Y:S08]  /*10c70*/  MUFU.EX2 R168, R168 ;  /* 0x000000a800a87308 */ /* 0x000e300000000800 */
[----:B------:R-:W-:Y:S01]  /*10c80*/  MUFU.EX2 R169, R169 ;  /* 0x000000a900a97308 */ /* 0x000fe20000000800 */
[----:B------:R-:W-:-:S07]  /*10c90*/  FADD.FTZ R3, R165, R3 ;  /* 0x00000003a5037221 */ /* 0x000fce0000010000 */
[----:B------:R-:W-:Y:S01]  /*10ca0*/  MUFU.EX2 R160, R156 ;  /* 0x0000009c00a07308 */ /* 0x000fe20000000800 */
[----:B0-----:R-:W-:-:S07]  /*10cb0*/  FADD.FTZ R3, R168, R3 ;  /* 0x00000003a8037221 */ /* 0x001fce0000010000 */
[----:B------:R-:W-:Y:S08]  /*10cc0*/  MUFU.EX2 R157, R157 ;  /* 0x0000009d009d7308 */ /* 0x000ff00000000800 */
[----:B------:R-:W-:Y:S01]  /*10cd0*/  MUFU.EX2 R174, R174 ;  /* 0x000000ae00ae7308 */ /* 0x000fe20000000800 */
[----:B------:R-:W-:-:S07]  /*10ce0*/  WARPGROUP.DEPBAR.LE gsb0, 0x0 ;  /* 0x00008000000079c5 */ /* 0x000fce0000010000 */
[----:B------:R-:W-:Y:S08]  /*10cf0*/  MUFU.EX2 R207, R162 ;  /* 0x000000a200cf7308 */ /* 0x000ff00000000800 */
[----:B------:R-:W0:Y:S08]  /*10d00*/  MUFU.EX2 R206, R163 ;  /* 0x000000a300ce7308 */ /* 0x000e300000000800 */
[----:B------:R-:W-:Y:S08]  /*10d10*/  MUFU.EX2 R205, R166 ;  /* 0x000000a600cd7308 */ /* 0x000ff00000000800 */
[----:B------:R-:W1:Y:S01]  /*10d20*/  MUFU.EX2 R204, R167 ;  /* 0x000000a700cc7308 */ /* 0x000e620000000800 */
[----:B0-----:R-:W-:-:S02]  /*10d30*/  F2FP.F16.F32.PACK_AB R153, R206, R207 ;  /* 0x000000cfce99723e */ /* 0x001fc400000000ff */
[----:B-1----:R-:W-:-:S04]  /*10d40*/  F2FP.F16.F32.PACK_AB R155, R204, R205 ;  /* 0x000000cdcc9b723e */ /* 0x002fc800000000ff */
[----:B------:R-:W-:-:S06]  /*10d50*/  WARPGROUP.ARRIVE ;  /* 0x00000000000079c5 */ /* 0x000fcc0000000000 */
[----:B------:R-:W-:Y:S01]  /*10d60*/  HGMMA.64x256x16.F32 R24, R152, gdesc[UR4].tnspB, R24, gsb0 ;  /* 0x43e0000498187df0 */ /* 0x000fe20008000818 */
[----:B------:R-:W-:Y:S01]  /*10d70*/  MUFU.EX2 R175, R175 ;  /* 0x000000af00af7308 */ /* 0x000fe20000000800 */
[----:B------:R-:W-:-:S04]  /*10d80*/  FADD.FTZ R3, R169, R3 ;  /* 0x00000003a9037221 */ /* 0x000fc80000010000 */
[----:B------:R-:W-:Y:S01]  /*10d90*/  FADD.FTZ R3, R160, R3 ;  /* 0x00000003a0037221 */ /* 0x000fe20000010000 */
[----:B------:R-:W-:-:S03]  /*10da0*/  F2FP.F16.F32.PACK_AB R156, R169, R168 ;  /* 0x000000a8a99c723e */ /* 0x000fc600000000ff */
[----:B------:R-:W-:Y:S01]  /*10db0*/  FADD.FTZ R3, R157, R3 ;  /* 0x000000039d037221 */ /* 0x000fe20000010000 */
[----:B------:R-:W-:Y:S08]  /*10dc0*/  MUFU.EX2 R177, R177 ;  /* 0x000000b100b17308 */ /* 0x000ff00000000800 */
[----:B------:R-:W-:Y:S08]  /*10dd0*/  MUFU.EX2 R162, R180 ;  /* 0x000000b400a27308 */ /* 0x000ff00000000800 */
[----:B------:R-:W-:Y:S08]  /*10de0*/  MUFU.EX2 R181, R181 ;  /* 0x000000b500b57308 */ /* 0x000ff00000000800 */
[----:B------:R-:W-:Y:S08]  /*10df0*/  MUFU.EX2 R178, R178 ;  /* 0x000000b200b27308 */ /* 0x000ff00000000800 */
[----:B------:R-:W0:Y:S08]  /*10e00*/  MUFU.EX2 R179, R179 ;  /* 0x000000b300b37308 */ /* 0x000e300000000800 */
[----:B------:R-:W-:Y:S08]  /*10e10*/  MUFU.EX2 R182, R182 ;  /* 0x000000b600b67308 */ /* 0x000ff00000000800 */
[----:B------:R-:W1:Y:S01]  /*10e20*/  MUFU.EX2 R183, R183 ;  /* 0x000000b700b77308 */ /* 0x000e620000000800 */
[----:B0-----:R-:W-:-:S02]  /*10e30*/  F2FP.F16.F32.PACK_AB R161, R179, R178 ;  /* 0x000000b2b3a1723e */ /* 0x001fc400000000ff */
[----:B-1----:R-:W-:Y:S01]  /*10e40*/  F2FP.F16.F32.PACK_AB R163, R183, R182 ;  /* 0x000000b6b7a3723e */ /* 0x002fe200000000ff */
[----:B------:R-:W-:-:S04]  /*10e50*/  WARPGROUP.DEPBAR.LE gsb0, 0x0 ;  /* 0x00008000000079c5 */ /* 0x000fc80000010000 */
[----:B------:R0:W-:Y:S08]  /*10e60*/  MUFU.EX2 R154, R158 ;  /* 0x0000009e009a7308 */ /* 0x0001f00000000800 */
[----:B------:R1:W2:Y:S01]  /*10e70*/  MUFU.EX2 R155, R159 ;  /* 0x0000009f009b7308 */ /* 0x0002a20000000800 */
[----:B------:R-:W-:Y:S02]  /*10e80*/  VIADD R152, R170, 0x100 ;  /* 0x00000100aa987836 */ /* 0x000fe40000000000 */
[----:B------:R-:W-:Y:S01]  /*10e90*/  IMAD.MOV.U32 R153, RZ, RZ, 0x40000040 ;  /* 0x40000040ff997424 */ /* 0x000fe200078e00ff */
[----:B0-----:R-:W-:-:S02]  /*10ea0*/  F2FP.F16.F32.PACK_AB R158, R157, R160 ;  /* 0x000000a09d9e723e */ /* 0x001fc400000000ff */
[----:B------:R-:W-:Y:S02]  /*10eb0*/  R2UR UR6, R152 ;  /* 0x00000000980672ca */ /* 0x000fe400000e0000 */
[----:B------:R-:W-:Y:S02]  /*10ec0*/  R2UR UR7, R153 ;  /* 0x00000000990772ca */ /* 0x000fe400000e0000 */
[----:B-1----:R-:W-:Y:S02]  /*10ed0*/  F2FP.F16.F32.PACK_AB R159, R175, R174 ;  /* 0x000000aeaf9f723e */ /* 0x002fe400000000ff */
[----:B--2---:R-:W-:-:S04]  /*10ee0*/  F2FP.F16.F32.PACK_AB R157, R155, R154 ;  /* 0x0000009a9b9d723e */ /* 0x004fc800000000ff */
[----:B------:R-:W-:-:S06]  /*10ef0*/  WARPGROUP.ARRIVE ;  /* 0x00000000000079c5 */ /* 0x000fcc0000000000 */
[----:B------:R-:W-:Y:S01]  /*10f00*/  HGMMA.64x256x16.F32 R24, R156, gdesc[UR4].tnspB, R24, gsb0 ;  /* 0x43e000049c187df0 */ /* 0x000fe20008000818 */
[----:B------:R-:W0:Y:S01]  /*10f10*/  MUFU.EX2 R160, R176 ;  /* 0x000000b000a07308 */ /* 0x000e220000000800 */
[----:B------:R-:W-:Y:S02]  /*10f20*/  VIADD R152, R170, 0x180 ;  /* 0x00000180aa987836 */ /* 0x000fe40000000000 */
[----:B------:R-:W-:-:S03]  /*10f30*/  IMAD.MOV.U32 R153, RZ, RZ, 0x40000040 ;  /* 0x40000040ff997424 */ /* 0x000fc600078e00ff */
[----:B------:R-:W-:Y:S02]  /*10f40*/  R2UR UR6, R152 ;  /* 0x00000000980672ca */ /* 0x000fe400000e0000 */
[----:B------:R-:W-:Y:S01]  /*10f50*/  R2UR UR7, R153 ;  /* 0x00000000990772ca */ /* 0x000fe200000e0000 */
[----:B0-----:R-:W-:-:S04]  /*10f60*/  FADD.FTZ R3, R160, R3 ;  /* 0x00000003a0037221 */ /* 0x001fc80000010000 */
[C---:B------:R-:W-:Y:S01]  /*10f70*/  FADD.FTZ R3, R177.reuse, R3 ;  /* 0x00000003b1037221 */ /* 0x040fe20000010000 */
[----:B------:R-:W-:-:S03]  /*10f80*/  F2FP.F16.F32.PACK_AB R160, R177, R160 ;  /* 0x000000a0b1a0723e */ /* 0x000fc600000000ff */
[----:B------:R-:W-:Y:S01]  /*10f90*/  FADD.FTZ R3, R162, R3 ;  /* 0x00000003a2037221 */ /* 0x000fe20000010000 */
[C---:B------:R-:W-:Y:S01]  /*10fa0*/  F2FP.F16.F32.PACK_AB R162, R181.reuse, R162 ;  /* 0x000000a2b5a2723e */ /* 0x040fe200000000ff */
[----:B------:R-:W0:Y:S08]  /*10fb0*/  MUFU.EX2 R164, R184 ;  /* 0x000000b800a47308 */ /* 0x000e300000000800 */
[----:B------:R-:W1:Y:S01]  /*10fc0*/  MUFU.EX2 R185, R185 ;  /* 0x000000b900b97308 */ /* 0x000e620000000800 */
[----:B------:R-:W-:-:S07]  /*10fd0*/  FADD.FTZ R3, R181, R3 ;  /* 0x00000003b5037221 */ /* 0x000fce0000010000 */
[----:B------:R-:W-:Y:S08]  /*10fe0*/  MUFU.EX2 R166, R188 ;  /* 0x000000bc00a67308 */ /* 0x000ff00000000800 */
[----:B------:R-:W-:Y:S08]  /*10ff0*/  MUFU.EX2 R189, R189 ;  /* 0x000000bd00bd7308 */ /* 0x000ff00000000800 */
[----:B------:R-:W-:Y:S08]  /*11000*/  MUFU.EX2 R186, R186 ;  /* 0x000000ba00ba7308 */ /* 0x000ff00000000800 */
[----:B------:R-:W2:Y:S08]  /*11010*/  MUFU.EX2 R187, R187 ;  /* 0x000000bb00bb7308 */ /* 0x000eb00000000800 */
[----:B------:R-:W-:Y:S08]  /*11020*/  MUFU.EX2 R190, R190 ;  /* 0x000000be00be7308 */ /* 0x000ff00000000800 */
[----:B------:R-:W3:Y:S01]  /*11030*/  MUFU.EX2 R191, R191 ;  /* 0x000000bf00bf7308 */ /* 0x000ee20000000800 */
[----:B0-----:R-:W-:Y:S01]  /*11040*/  FADD.FTZ R3, R164, R3 ;  /* 0x00000003a4037221 */ /* 0x001fe20000010000 */
[----:B------:R-:W-:Y:S01]  /*11050*/  VIADD R152, R170, 0x200 ;  /* 0x00000200aa987836 */ /* 0x000fe20000000000 */
[----:B------:R-:W-:-:S02]  /*11060*/  MOV R153, 0x40000040 ;  /* 0x4000004000997802 */ /* 0x000fc40000000f00 */
[C---:B-1----:R-:W-:Y:S01]  /*11070*/  FADD.FTZ R3, R185.reuse, R3 ;  /* 0x00000003b9037221 */ /* 0x042fe20000010000 */
[----:B------:R-:W-:Y:S02]  /*11080*/  F2FP.F16.F32.PACK_AB R164, R185, R164 ;  /* 0x000000a4b9a4723e */ /* 0x000fe400000000ff */
[----:B--2---:R-:W-:Y:S01]  /*11090*/  F2FP.F16.F32.PACK_AB R165, R187, R186 ;  /* 0x000000babba5723e */ /* 0x004fe200000000ff */
[----:B------:R-:W-:Y:S01]  /*110a0*/  FADD.FTZ R3, R166, R3 ;  /* 0x00000003a6037221 */ /* 0x000fe20000010000 */
[----:B------:R-:W-:Y:S02]  /*110b0*/  F2FP.F16.F32.PACK_AB R166, R189, R166 ;  /* 0x000000a6bda6723e */ /* 0x000fe400000000ff */
[----:B---3--:R-:W-:Y:S01]  /*110c0*/  F2FP.F16.F32.PACK_AB R167, R191, R190 ;  /* 0x000000bebfa7723e */ /* 0x008fe200000000ff */
[----:B------:R-:W-:Y:S02]  /*110d0*/  WARPGROUP.DEPBAR.LE gsb0, 0x0 ;  /* 0x00008000000079c5 */ /* 0x000fe40000010000 */
[----:B------:R-:W-:-:S06]  /*110e0*/  WARPGROUP.ARRIVE ;  /* 0x00000000000079c5 */ /* 0x000fcc0000000000 */
[----:B------:R-:W-:Y:S01]  /*110f0*/  HGMMA.64x256x16.F32 R24, R160, gdesc[UR4].tnspB, R24, gsb0 ;  /* 0x43e00004a0187df0 */ /* 0x000fe20008000818 */
[----:B------:R-:W-:Y:S02]  /*11100*/  R2UR UR6, R152 ;  /* 0x00000000980672ca */ /* 0x000fe400000e0000 */
[----:B------:R-:W-:Y:S01]  /*11110*/  R2UR UR7, R153 ;  /* 0x00000000990772ca */ /* 0x000fe200000e0000 */
[----:B------:R-:W-:Y:S08]  /*11120*/  MUFU.EX2 R168, R192 ;  /* 0x000000c000a87308 */ /* 0x000ff00000000800 */
[----:B------:R-:W-:Y:S08]  /*11130*/  MUFU.EX2 R193, R193 ;  /* 0x000000c100c17308 */ /* 0x000ff00000000800 */
[----:B------:R-:W-:Y:S08]  /*11140*/  MUFU.EX2 R196, R196 ;  /* 0x000000c400c47308 */ /* 0x000ff00000000800 */
[----:B------:R-:W0:Y:S08]  /*11150*/  MUFU.EX2 R197, R197 ;  /* 0x000000c500c57308 */ /* 0x000e300000000800 */
[----:B------:R-:W-:Y:S08]  /*11160*/  MUFU.EX2 R194, R194 ;  /* 0x000000c200c27308 */ /* 0x000ff00000000800 */
[----:B------:R-:W1:Y:S08]  /*11170*/  MUFU.EX2 R195, R195 ;  /* 0x000000c300c37308 */ /* 0x000e700000000800 */
[----:B------:R-:W-:Y:S08]  /*11180*/  MUFU.EX2 R198, R198 ;  /* 0x000000c600c67308 */ /* 0x000ff00000000800 */
[----:B------:R-:W2:Y:S01]  /*11190*/  MUFU.EX2 R199, R199 ;  /* 0x000000c700c77308 */ /* 0x000ea20000000800 */
[----:B------:R-:W-:-:S02]  /*111a0*/  VIADD R152, R170, 0x280 ;  /* 0x00000280aa987836 */ /* 0x000fc40000000000 */
[----:B------:R-:W-:Y:S02]  /*111b0*/  IMAD.MOV.U32 R153, RZ, RZ, 0x40000040 ;  /* 0x40000040ff997424 */ /* 0x000fe400078e00ff */
[----:B------:R-:W-:Y:S01]  /*111c0*/  FADD.FTZ R3, R189, R3 ;  /* 0x00000003bd037221 */ /* 0x000fe20000010000 */
[----:B------:R-:W-:Y:S01]  /*111d0*/  FADD.FTZ R0, R171, R0 ;  /* 0x00000000ab007221 */ /* 0x000fe20000010000 */
[----:B0-----:R-:W-:Y:S02]  /*111e0*/  F2FP.F16.F32.PACK_AB R170, R197, R196 ;  /* 0x000000c4c5aa723e */ /* 0x001fe400000000ff */
[----:B------:R-:W-:Y:S01]  /*111f0*/  FADD.FTZ R3, R168, R3 ;  /* 0x00000003a8037221 */ /* 0x000fe20000010000 */
[----:B------:R-:W-:Y:S02]  /*11200*/  F2FP.F16.F32.PACK_AB R168, R193, R168 ;  /* 0x000000a8c1a8723e */ /* 0x000fe400000000ff */
[----:B-1----:R-:W-:Y:S02]  /*11210*/  F2FP.F16.F32.PACK_AB R169, R195, R194 ;  /* 0x000000c2c3a9723e */ /* 0x002fe400000000ff */
[----:B--2---:R-:W-:Y:S01]  /*11220*/  F2FP.F16.F32.PACK_AB R171, R199, R198 ;  /* 0x000000c6c7ab723e */ /* 0x004fe200000000ff */
[----:B------:R-:W-:-:S02]  /*11230*/  WARPGROUP.DEPBAR.LE gsb0, 0x0 ;  /* 0x00008000000079c5 */ /* 0x000fc40000010000 */
[----:B------:R-:W-:-:S06]  /*11240*/  WARPGROUP.ARRIVE ;  /* 0x00000000000079c5 */ /* 0x000fcc0000000000 */
[----:B------:R-:W-:Y:S01]  /*11250*/  HGMMA.64x256x16.F32 R24, R164, gdesc[UR4].tnspB, R24, gsb0 ;  /* 0x43e00004a4187df0 */ /* 0x000fe20008000818 */
        /* <DEDUP_REMOVED lines=17> */
[----:B------:R-:W-:-:S03]  /*11370*/  ISETP.GT.AND P2, PT, R214, RZ, PT ;  /* 0x000000ffd600720c */ /* 0x000fc60003f44270 */
[----:B------:R-:W-:Y:S01]  /*11380*/  FADD.FTZ R191, R191, R190 ;  /* 0x000000bebfbf7221 */ /* 0x000fe20000010000 */
[----:B------:R-:W-:-:S03]  /*11390*/  @!P1 VIADD R215, R215, 0x32460 ;  /* 0x00032460d7d79836 */ /* 0x000fc60000000000 */
[----:B------:R-:W-:Y:S01]  /*113a0*/  FADD.FTZ R194, R194, R191 ;  /* 0x000000bfc2c27221 */ /* 0x000fe20000010000 */
[----:B------:R-:W-:Y:S01]  /*113b0*/  FADD.FTZ R3, R193, R3 ;  /* 0x00000003c1037221 */ /* 0x000fe20000010000 */
[----:B------:R-:W-:Y:S02]  /*113c0*/  @!P1 PRMT R215, RZ, 0x654, R215 ;  /* 0x00000654ffd79816 */ /* 0x000fe400000000d7 */
[----:B------:R-:W-:Y:S01]  /*113d0*/  FADD.FTZ R195, R195, R194 ;  /* 0x000000c2c3c37221 */ /* 0x000fe20000010000 */
[----:B------:R-:W-:-:S03]  /*113e0*/  FADD.FTZ R3, R196, R3 ;  /* 0x00000003c4037221 */ /* 0x000fc60000010000 */
[----:B------:R-:W-:Y:S01]  /*113f0*/  FADD.FTZ R0, R198, R195 ;  /* 0x000000c3c6007221 */ /* 0x000fe20000010000 */
[----:B------:R-:W-:Y:S01]  /*11400*/  FADD.FTZ R3, R197, R3 ;  /* 0x00000003c5037221 */ /* 0x000fe20000010000 */
[----:B------:R-:W-:Y:S02]  /*11410*/  VIADD R214, R214, 0xffffffff ;  /* 0xffffffffd6d67836 */ /* 0x000fe40000000000 */
[----:B------:R-:W-:Y:S01]  /*11420*/  FADD.FTZ R0, R199, R0 ;  /* 0x00000000c7007221 */ /* 0x000fe20000010000 */
[----:B------:R-:W-:Y:S02]  /*11430*/  IMAD.MOV.U32 R205, RZ, RZ, R172 ;  /* 0x000000ffffcd7224 */ /* 0x000fe400078e00ac */
[----:B------:R-:W-:Y:S01]  /*11440*/  IMAD.MOV.U32 R206, RZ, RZ, R6 ;  /* 0x000000ffffce7224 */ /* 0x000fe200078e0006 */
[----:B------:R-:W-:Y:S02]  /*11450*/  WARPGROUP.DEPBAR.LE gsb0, 0x0 ;  /* 0x00008000000079c5 */ /* 0x000fe40000010000 */
[----:B------:R-:W-:-:S06]  /*11460*/  WARPGROUP.ARRIVE ;  /* 0x00000000000079c5 */ /* 0x000fcc0000000000 */
[----:B------:R-:W-:Y:S03]  /*11470*/  HGMMA.64x256x16.F32 R24, R168, gdesc[UR4].tnspB, R24, gsb0 ;  /* 0x43e00004a8187df0 */ /* 0x000fe60008000818 */
[----:B------:R-:W-:Y:S02]  /*11480*/  WARPGROUP.DEPBAR.LE gsb0, 0x0 ;  /* 0x00008000000079c5 */ /* 0x000fe40000010000 */
[----:B------:R2:W-:Y:S01]  /*11490*/  @!P1 SYNCS.ARRIVE.TRANS64.RED.A1T0 RZ, [R215+URZ], RZ ;  /* 0x000000ffd7ff99a7 */ /* 0x0005e2000810043f */
[----:B------:R-:W-:Y:S05]  /*114a0*/  @P2 BRA `(.L_x_5701) ;  /* 0xffffffd800142947 */ /* 0x000fea000383ffff */
.L_x_5691:
[----:B------:R-:W3:Y:S01]  /*114b0*/  LDL.LU R179, [R1+0x6c] ;  /* 0x00006c0001b37983 */ /* 0x000ee20000300800 */
[----:B------:R-:W-:Y:S05]  /*114c0*/  WARPSYNC.ALL ;  /* 0x0000000000007948 */ /* 0x000fea0003800000 */
[----:B------:R-:W4:Y:S01]  /*114d0*/  SHFL.BFLY PT, R4, R3, 0x2, 0x1f ;  /* 0x0c401f0003047f89 */ /* 0x000f2200000e0000 */
[----:B------:R-:W-:Y:S01]  /*114e0*/  VIADD R2, R2, 0x1 ;  /* 0x0000000102027836 */ /* 0x000fe20000000000 */
[----:B------:R0:W-:Y:S08]  /*114f0*/  BAR.ARV R173, 0x100 ;  /* 0x000400ad0000751d */ /* 0x0001f00000002000 */
[----:B------:R-:W-:Y:S06]  /*11500*/  BAR.ARV 0x8, 0x180 ;  /* 0x0206000000007b1d */ /* 0x000fec0000002000 */
[----:B------:R-:W-:Y:S01]  /*11510*/  ISETP.NE.AND P0, PT, R2, 0x2, PT ;  /* 0x000000020200780c */ /* 0x000fe20003f05270 */
[----:B------:R-:W1:Y:S01]  /*11520*/  SHFL.BFLY PT, R9, R0, 0x2, 0x1f ;  /* 0x0c401f0000097f89 */ /* 0x000e6200000e0000 */
[----:B------:R-:W-:-:S02]  /*11530*/  PLOP3.LUT P1, PT, PT, PT, PT, 0x8, 0x0 ;  /* 0x000000000000781c */ /* 0x000fc40003f2e170 */
[----:B------:R-:W-:Y:S01]  /*11540*/  SEL R12, RZ, 0x1, P0 ;  /* 0x00000001ff0c7807 */ /* 0x000fe20000000000 */
[----:B----4-:R-:W-:Y:S01]  /*11550*/  FADD.FTZ R5, R4, R3 ;  /* 0x0000000304057221 */ /* 0x010fe20000010000 */
[----:B------:R-:W-:Y:S01]  /*11560*/  IMAD.MOV.U32 R4, RZ, RZ, RZ ;  /* 0x000000ffff047224 */ /* 0x000fe200078e00ff */
[----:B------:R-:W-:Y:S02]  /*11570*/  SEL R2, R2, RZ, P0 ;  /* 0x000000ff02027207 */ /* 0x000fe40000000000 */
[----:B------:R-:W-:Y:S01]  /*11580*/  LOP3.LUT R23, R23, R12, RZ, 0x3c, !PT ;  /* 0x0000000c17177212 */ /* 0x000fe200078e3cff */
[----:B------:R-:W4:Y:S01]  /*11590*/  SHFL.BFLY PT, R8, R5, 0x1, 0x1f ;  /* 0x0c201f0005087f89 */ /* 0x000f2200000e0000 */
[----:B-1----:R-:W-:Y:S01]  /*115a0*/  FADD.FTZ R10, R9, R0 ;  /* 0x00000000090a7221 */ /* 0x002fe20000010000 */
[----:B------:R-:W-:-:S04]  /*115b0*/  IMAD.MOV.U32 R0, RZ, RZ, RZ ;  /* 0x000000ffff007224 */ /* 0x000fc800078e00ff */
[----:B------:R-:W1:Y:S01]  /*115c0*/  SHFL.BFLY PT, R9, R10, 0x1, 0x1f ;  /* 0x0c201f000a097f89 */ /* 0x000e6200000e0000 */
[----:B----4-:R-:W-:Y:S01]  /*115d0*/  FADD.FTZ R8, R5, R8 ;  /* 0x0000000805087221 */ /* 0x010fe20000010000 */
[----:B------:R-:W-:-:S04]  /*115e0*/  IMAD.MOV.U32 R5, RZ, RZ, -0x800000 ;  /* 0xff800000ff057424 */ /* 0x000fc800078e00ff */
[----:B------:R-:W-:-:S13]  /*115f0*/  FSETP.NE.FTZ.AND P2, PT, R8, RZ, PT ;  /* 0x000000ff0800720b */ /* 0x000fda0003f55000 */
[----:B------:R-:W4:Y:S01]  /*11600*/  @P2 MUFU.LG2 R14, R8 ;  /* 0x00000008000e2308 */ /* 0x000f220000000c00 */
[----:B------:R-:W-:Y:S01]  /*11610*/  @P2 FMUL.FTZ R12, R7, 0.69314718246459960938 ;  /* 0x3f317218070c2820 */ /* 0x000fe20000410000 */
[----:B-1----:R-:W-:-:S05]  /*11620*/  FADD.FTZ R9, R10, R9 ;  /* 0x000000090a097221 */ /* 0x002fca0000010000 */
[----:B------:R-:W-:Y:S01]  /*11630*/  FSETP.NE.FTZ.AND P3, PT, R9, RZ, PT ;  /* 0x000000ff0900720b */ /* 0x000fe20003f75000 */
[----:B------:R-:W1:Y:S01]  /*11640*/  @P2 MUFU.RCP R4, R8 ;  /* 0x0000000800042308 */ /* 0x000e620000001000 */
[----:B----4-:R-:W-:-:S11]  /*11650*/  @P2 FMUL.FTZ R19, R14, 0.69314718246459960938 ;  /* 0x3f3172180e132820 */ /* 0x010fd60000410000 */
[----:B------:R-:W4:Y:S01]  /*11660*/  @P3 MUFU.LG2 R15, R9 ;  /* 0x00000009000f3308 */ /* 0x000f220000000c00 */
[----:B------:R-:W-:Y:S01]  /*11670*/  @P3 FMUL.FTZ R13, R7, 0.69314718246459960938 ;  /* 0x3f317218070d3820 */ /* 0x000fe20000410000 */
[----:B------:R-:W-:Y:S01]  /*11680*/  @P2 FFMA.FTZ R5, R12, R6, R19 ;  /* 0x000000060c052223 */ /* 0x000fe20000010013 */
[-C--:B-1----:R-:W-:Y:S01]  /*11690*/  FMUL.FTZ R163, R72, R4.reuse ;  /* 0x0000000448a37220 */ /* 0x082fe20000410000 */
        /* <DEDUP_REMOVED lines=11> */
[----:B----4-:R-:W-:Y:S01]  /*11750*/  @P3 FMUL.FTZ R14, R15, 0.69314718246459960938 ;  /* 0x3f3172180f0e3820 */ /* 0x010fe20000410000 */
        /* <DEDUP_REMOVED lines=119> */
[----:B---3--:R-:W-:-:S05]  /*11ed0*/  VIADD R179, R179, 0x1 ;  /* 0x00000001b3b37836 */ /* 0x008fca0000000000 */
[----:B------:R0:W-:Y:S02]  /*11ee0*/  STL [R1+0x6c], R179 ;  /* 0x00006cb301007387 */ /* 0x0001e40000100800 */
.L_x_5634:
        /* <DEDUP_REMOVED lines=10> */
[----:B------:R-:W4:Y:S04]  /*11f90*/  LDL R14, [R1+0x8c] ;  /* 0x00008c00010e7983 */ /* 0x000f280000100800 */
[----:B------:R-:W2:Y:S04]  /*11fa0*/  LDL.LU R186, [R1+0x5c] ;  /* 0x00005c0001ba7983 */ /* 0x000ea80000300800 */
[----:B------:R-:W2:Y:S01]  /*11fb0*/  LDL.LU R184, [R1+0x60] ;  /* 0x0000600001b87983 */ /* 0x000ea20000300800 */
[----:B------:R-:W0:Y:S01]  /*11fc0*/  S2R R6, SR_SWINHI ;  /* 0x0000000000067919 */ /* 0x000e220000002f00 */
[----:B------:R-:W-:Y:S05]  /*11fd0*/  WARPSYNC.ALL ;  /* 0x0000000000007948 */ /* 0x000fea0003800000 */
[----:B------:R-:W-:Y:S01]  /*11fe0*/  F2FP.F16.F32.PACK_AB R24, R25, R24 ;  /* 0x000000181918723e */ /* 0x000fe200000000ff */
[----:B------:R-:W-:Y:S01]  /*11ff0*/  ULDC.64 UR4, c[0x0][0xd00] ;  /* 0x0003400000047ab9 */ /* 0x000fe20000000a00 */
[----:B------:R-:W-:Y:S01]  /*12000*/  F2FP.F16.F32.PACK_AB R32, R33, R32 ;  /* 0x000000202120723e */ /* 0x000fe200000000ff */
[----:B------:R-:W2:Y:S01]  /*12010*/  LDL R182, [R1+0x40] ;  /* 0x0000400001b67983 */ /* 0x000ea20000100800 */
[----:B------:R-:W-:-:S02]  /*12020*/  F2FP.F16.F32.PACK_AB R27, R76, R27 ;  /* 0x0000001b4c1b723e */ /* 0x000fc400000000ff */
[----:B------:R-:W-:Y:S01]  /*12030*/  F2FP.F16.F32.PACK_AB R40, R41, R40 ;  /* 0x000000282928723e */ /* 0x000fe200000000ff */
[----:B------:R-:W2:Y:S01]  /*12040*/  LDL R180, [R1+0x28] ;  /* 0x0000280001b47983 */ /* 0x000ea20000100800 */
        /* <DEDUP_REMOVED lines=38> */
[----:B------:R-:W-:Y:S01]  /*122b0*/  IMAD.MOV.U32 R3, RZ, RZ, RZ ;  /* 0x000000ffff037224 */ /* 0x000fe200078e00ff */
[----:B------:R-:W0:Y:S01]  /*122c0*/  LDC R0, c[0x0][0xce8] ;  /* 0x00033a00ff007b82 */ /* 0x000e220000000800 */
[----:B----4-:R-:W-:-:S07]  /*122d0*/  IMAD.WIDE R134, R14, 0x2, R12 ;  /* 0x000000020e867825 */ /* 0x010fce00078e020c */
[----:B------:R-:W-:Y:S01]  /*122e0*/  BAR.SYNC.DEFER_BLOCKING 0x1, 0x100 ;  /* 0x0044000000007b1d */ /* 0x000fe20000010000 */
[C---:B-----5:R-:W-:Y:S02]  /*122f0*/  IADD3 R30, P1, R134.reuse, 0x20, RZ ;  /* 0x00000020861e7810 */ /* 0x060fe40007f3e0ff */
[C---:B------:R-:W-:Y:S02]  /*12300*/  IADD3 R14, P2, R134.reuse, 0x40, RZ ;  /* 0x00000040860e7810 */ /* 0x040fe40007f5e0ff */
[----:B------:R-:W-:Y:S02]  /*12310*/  IADD3 R20, P3, R134, 0x60, RZ ;  /* 0x0000006086147810 */ /* 0x000fe40007f7e0ff */
[----:B------:R-:W-:Y:S02]  /*12320*/  LOP3.LUT R179, R30, 0x380, RZ, 0xc0, !PT ;  /* 0x000003801eb37812 */ /* 0x000fe400078ec0ff */
[----:B------:R-:W-:Y:S02]  /*12330*/  LOP3.LUT R38, R14, 0x380, RZ, 0xc0, !PT ;  /* 0x000003800e267812 */ /* 0x000fe400078ec0ff */
[----:B------:R-:W-:-:S02]  /*12340*/  LOP3.LUT R86, R20, 0x380, RZ, 0xc0, !PT ;  /* 0x0000038014567812 */ /* 0x000fc400078ec0ff */
[----:B------:R-:W-:Y:S02]  /*12350*/  SHF.R.U64 R179, R179, 0x3, RZ ;  /* 0x00000003b3b37819 */ /* 0x000fe400000012ff */
[----:B------:R-:W-:Y:S02]  /*12360*/  IADD3 R94, P4, R134, 0x4000, RZ ;  /* 0x00004000865e7810 */ /* 0x000fe40007f9e0ff */
[----:B------:R-:W-:Y:S02]  /*12370*/  SHF.R.U64 R181, R38, 0x3, RZ ;  /* 0x0000000326b57819 */ /* 0x000fe400000012ff */
[----:B------:R-:W-:Y:S02]  /*12380*/  IADD3 R98, P5, R134, 0x4020, RZ ;  /* 0x0000402086627810 */ /* 0x000fe40007fbe0ff */
[----:B------:R-:W-:Y:S02]  /*12390*/  SHF.R.U64 R183, R86, 0x3, RZ ;  /* 0x0000000356b77819 */ /* 0x000fe400000012ff */
[C---:B------:R-:W-:Y:S01]  /*123a0*/  IADD3 R6, P0, R134.reuse, 0x4040, RZ ;  /* 0x0000404086067810 */ /* 0x040fe20007f1e0ff */
[--C-:B------:R-:W-:Y:S01]  /*123b0*/  IMAD.X R31, RZ, RZ, R135.reuse, P1 ;  /* 0x000000ffff1f7224 */ /* 0x100fe200008e0687 */
[----:B------:R-:W-:Y:S01]  /*123c0*/  LOP3.LUT R30, R179, R30, RZ, 0x3c, !PT ;  /* 0x0000001eb31e7212 */ /* 0x000fe200078e3cff */
[--C-:B------:R-:W-:Y:S01]  /*123d0*/  IMAD.X R39, RZ, RZ, R135.reuse, P2 ;  /* 0x000000ffff277224 */ /* 0x100fe200010e0687 */
[----:B------:R-:W-:Y:S01]  /*123e0*/  LOP3.LUT R21, R134, 0x380, RZ, 0xc0, !PT ;  /* 0x0000038086157812 */ /* 0x000fe200078ec0ff */
[----:B------:R-:W-:Y:S01]  /*123f0*/  IMAD.X R87, RZ, RZ, R135, P3 ;  /* 0x000000ffff577224 */ /* 0x000fe200018e0687 */
[----:B------:R-:W-:-:S02]  /*12400*/  LOP3.LUT R38, R181, R14, RZ, 0x3c, !PT ;  /* 0x0000000eb5267212 */ /* 0x000fc400078e3cff */
[----:B------:R-:W-:Y:S02]  /*12410*/  LOP3.LUT R179, R94, 0x380, RZ, 0xc0, !PT ;  /* 0x000003805eb37812 */ /* 0x000fe400078ec0ff */
[C---:B------:R-:W-:Y:S02]  /*12420*/  IADD3 R106, P1, R134.reuse, 0x4060, RZ ;  /* 0x00004060866a7810 */ /* 0x040fe40007f3e0ff */
[C---:B------:R-:W-:Y:S02]  /*12430*/  IADD3 R110, P2, R134.reuse, 0x8000, RZ ;  /* 0x00008000866e7810 */ /* 0x040fe40007f5e0ff */
[----:B------:R-:W-:Y:S02]  /*12440*/  IADD3 R114, P3, R134, 0x8020, RZ ;  /* 0x0000802086727810 */ /* 0x000fe40007f7e0ff */
[----:B------:R-:W-:Y:S02]  /*12450*/  LOP3.LUT R86, R183, R20, RZ, 0x3c, !PT ;  /* 0x00000014b7567212 */ /* 0x000fe400078e3cff */
[----:B------:R-:W-:-:S02]  /*12460*/  LOP3.LUT R181, R98, 0x380, RZ, 0xc0, !PT ;  /* 0x0000038062b57812 */ /* 0x000fc400078ec0ff */
[----:B------:R-:W-:Y:S02]  /*12470*/  LOP3.LUT R183, R6, 0x380, RZ, 0xc0, !PT ;  /* 0x0000038006b77812 */ /* 0x000fe400078ec0ff */
[----:B------:R-:W-:Y:S02]  /*12480*/  SHF.R.U64 R21, R21, 0x3, RZ ;  /* 0x0000000315157819 */ /* 0x000fe400000012ff */
[----:B------:R-:W-:Y:S01]  /*12490*/  SHF.R.U64 R179, R179, 0x3, RZ ;  /* 0x00000003b3b37819 */ /* 0x000fe200000012ff */
[--C-:B------:R-:W-:Y:S01]  /*124a0*/  IMAD.X R95, RZ, RZ, R135.reuse, P4 ;  /* 0x000000ffff5f7224 */ /* 0x100fe200020e0687 */
[----:B------:R-:W-:Y:S01]  /*124b0*/  SHF.R.U64 R181, R181, 0x3, RZ ;  /* 0x00000003b5b57819 */ /* 0x000fe200000012ff */
[--C-:B------:R-:W-:Y:S01]  /*124c0*/  IMAD.X R99, RZ, RZ, R135.reuse, P5 ;  /* 0x000000ffff637224 */ /* 0x100fe200028e0687 */
[----:B------:R-:W-:Y:S01]  /*124d0*/  SHF.R.U64 R183, R183, 0x3, RZ ;  /* 0x00000003b7b77819 */ /* 0x000fe200000012ff */
[--C-:B------:R-:W-:Y:S01]  /*124e0*/  IMAD.X R103, RZ, RZ, R135.reuse, P0 ;  /* 0x000000ffff677224 */ /* 0x100fe200000e0687 */
[C---:B------:R-:W-:Y:S01]  /*124f0*/  IADD3 R118, P4, R134.reuse, 0x8040, RZ ;  /* 0x0000804086767810 */ /* 0x040fe20007f9e0ff */
[--C-:B------:R-:W-:Y:S01]  /*12500*/  IMAD.X R107, RZ, RZ, R135.reuse, P1 ;  /* 0x000000ffff6b7224 */ /* 0x100fe200008e0687 */
[C---:B------:R-:W-:Y:S01]  /*12510*/  IADD3 R122, P5, R134.reuse, 0x8060, RZ ;  /* 0x00008060867a7810 */ /* 0x040fe20007fbe0ff */
[--C-:B------:R-:W-:Y:S01]  /*12520*/  IMAD.X R111, RZ, RZ, R135.reuse, P2 ;  /* 0x000000ffff6f7224 */ /* 0x100fe200010e0687 */
[C---:B---3--:R-:W-:Y:S01]  /*12530*/  IADD3 R88, P0, R134.reuse, 0xc000, RZ ;  /* 0x0000c00086587810 */ /* 0x048fe20007f1e0ff */
[----:B------:R-:W-:Y:S01]  /*12540*/  IMAD.X R115, RZ, RZ, R135, P3 ;  /* 0x000000ffff737224 */ /* 0x000fe200018e0687 */
[----:B------:R-:W-:-:S02]  /*12550*/  IADD3 R130, P1, R134, 0xc020, RZ ;  /* 0x0000c02086827810 */ /* 0x000fc40007f3e0ff */
[C---:B------:R-:W-:Y:S02]  /*12560*/  IADD3 R172, P2, R134.reuse, 0xc040, RZ ;  /* 0x0000c04086ac7810 */ /* 0x040fe40007f5e0ff */
[----:B------:R-:W-:Y:S02]  /*12570*/  IADD3 R151, P3, R134, 0xc060, RZ ;  /* 0x0000c06086977810 */ /* 0x000fe40007f7e0ff */
[----:B------:R-:W-:Y:S02]  /*12580*/  LOP3.LUT R134, R21, R134, RZ, 0x3c, !PT ;  /* 0x0000008615867212 */ /* 0x000fe400078e3cff */
[----:B------:R-:W-:Y:S02]  /*12590*/  LOP3.LUT R185, R106, 0x380, RZ, 0xc0, !PT ;  /* 0x000003806ab97812 */ /* 0x000fe400078ec0ff */
[----:B------:R-:W-:Y:S02]  /*125a0*/  LOP3.LUT R94, R179, R94, RZ, 0x3c, !PT ;  /* 0x0000005eb35e7212 */ /* 0x000fe400078e3cff */
[----:B------:R-:W-:-:S02]  /*125b0*/  LOP3.LUT R98, R181, R98, RZ, 0x3c, !PT ;  /* 0x00000062b5627212 */ /* 0x000fc400078e3cff */
[----:B------:R-:W-:Y:S02]  /*125c0*/  LOP3.LUT R179, R110, 0x380, RZ, 0xc0, !PT ;  /* 0x000003806eb37812 */ /* 0x000fe400078ec0ff */
[----:B------:R-:W-:Y:S02]  /*125d0*/  LOP3.LUT R102, R183, R6, RZ, 0x3c, !PT ;  /* 0x00000006b7667212 */ /* 0x000fe400078e3cff */
[----:B------:R-:W-:Y:S02]  /*125e0*/  LOP3.LUT R181, R114, 0x380, RZ, 0xc0, !PT ;  /* 0x0000038072b57812 */ /* 0x000fe400078ec0ff */
[----:B------:R-:W-:Y:S02]  /*125f0*/  LOP3.LUT R183, R118, 0x380, RZ, 0xc0, !PT ;  /* 0x0000038076b77812 */ /* 0x000fe400078ec0ff */
[----:B------:R-:W-:Y:S02]  /*12600*/  SHF.R.U64 R185, R185, 0x3, RZ ;  /* 0x00000003b9b97819 */ /* 0x000fe400000012ff */
[----:B------:R-:W-:-:S02]  /*12610*/  MOV R134, R134 ;  /* 0x0000008600867202 */ /* 0x000fc40000000f00 */
[----:B------:R-:W-:Y:S02]  /*12620*/  SHF.R.U64 R179, R179, 0x3, RZ ;  /* 0x00000003b3b37819 */ /* 0x000fe400000012ff */
[----:B------:R-:W-:Y:S02]  /*12630*/  MOV R30, R30 ;  /* 0x0000001e001e7202 */ /* 0x000fe40000000f00 */
[----:B------:R-:W-:Y:S02]  /*12640*/  SHF.R.U64 R181, R181, 0x3, RZ ;  /* 0x00000003b5b57819 */ /* 0x000fe400000012ff */
[----:B------:R-:W-:Y:S02]  /*12650*/  MOV R38, R38 ;  /* 0x0000002600267202 */ /* 0x000fe40000000f00 */
[----:B------:R-:W-:Y:S02]  /*12660*/  SHF.R.U64 R183, R183, 0x3, RZ ;  /* 0x00000003b7b77819 */ /* 0x000fe400000012ff */
[----:B------:R-:W-:Y:S01]  /*12670*/  MOV R86, R86 ;  /* 0x0000005600567202 */ /* 0x000fe20000000f00 */
[----:B------:R3:W-:Y:S01]  /*12680*/  STSM.16.M88.4 [R134], R24 ;  /* 0x0000001886007844 */ /* 0x0007e20000000200 */
[----:B------:R-:W-:-:S02]  /*12690*/  LOP3.LUT R106, R185, R106, RZ, 0x3c, !PT ;  /* 0x0000006ab96a7212 */ /* 0x000fc400078e3cff */
[----:B------:R-:W-:Y:S01]  /*126a0*/  MOV R94, R94 ;  /* 0x0000005e005e7202 */ /* 0x000fe20000000f00 */
[----:B------:R4:W-:Y:S01]  /*126b0*/  STSM.16.M88.4 [R30], R32 ;  /* 0x000000201e007844 */ /* 0x0009e20000000200 */
[----:B------:R-:W-:Y:S02]  /*126c0*/  LOP3.LUT R185, R122, 0x380, RZ, 0xc0, !PT ;  /* 0x000003807ab97812 */ /* 0x000fe400078ec0ff */
[----:B------:R-:W-:Y:S02]  /*126d0*/  LOP3.LUT R110, R179, R110, RZ, 0x3c, !PT ;  /* 0x0000006eb36e7212 */ /* 0x000fe400078e3cff */
[----:B------:R-:W-:Y:S01]  /*126e0*/  MOV R98, R98 ;  /* 0x0000006200627202 */ /* 0x000fe20000000f00 */
[----:B------:R-:W-:Y:S01]  /*126f0*/  IMAD.X R119, RZ, RZ, R135, P4 ;  /* 0x000000ffff777224 */ /* 0x000fe200020e0687 */
[----:B------:R-:W-:Y:S01]  /*12700*/  LOP3.LUT R114, R181, R114, RZ, 0x3c, !PT ;  /* 0x00000072b5727212 */ /* 0x000fe200078e3cff */
[----:B------:R-:W-:Y:S01]  /*12710*/  STSM.16.M88.4 [R38], R40 ;  /* 0x0000002826007844 */ /* 0x000fe20000000200 */
[----:B------:R-:W-:-:S02]  /*12720*/  LOP3.LUT R179, R88, 0x380, RZ, 0xc0, !PT ;  /* 0x0000038058b37812 */ /* 0x000fc400078ec0ff */
[----:B------:R-:W-:Y:S01]  /*12730*/  MOV R102, R102 ;  /* 0x0000006600667202 */ /* 0x000fe20000000f00 */
[----:B------:R-:W-:Y:S01]  /*12740*/  STSM.16.M88.4 [R86], R48 ;  /* 0x0000003056007844 */ /* 0x000fe20000000200 */
[----:B------:R-:W-:Y:S02]  /*12750*/  LOP3.LUT R118, R183, R118, RZ, 0x3c, !PT ;  /* 0x00000076b7767212 */ /* 0x000fe400078e3cff */
[----:B------:R-:W-:Y:S01]  /*12760*/  LOP3.LUT R181, R130, 0x380, RZ, 0xc0, !PT ;  /* 0x0000038082b57812 */ /* 0x000fe200078ec0ff */
[----:B------:R-:W-:Y:S01]  /*12770*/  STSM.16.M88.4 [R94], R56 ;  /* 0x000000385e007844 */ /* 0x000fe20000000200 */
[----:B------:R-:W-:Y:S02]  /*12780*/  LOP3.LUT R183, R172, 0x380, RZ, 0xc0, !PT ;  /* 0x00000380acb77812 */ /* 0x000fe400078ec0ff */
[----:B------:R-:W-:Y:S01]  /*12790*/  SHF.R.U64 R185, R185, 0x3, RZ ;  /* 0x00000003b9b97819 */ /* 0x000fe200000012ff */
[----:B------:R-:W-:Y:S01]  /*127a0*/  STSM.16.M88.4 [R98], R64 ;  /* 0x0000004062007844 */ /* 0x000fe20000000200 */
[----:B------:R-:W-:-:S02]  /*127b0*/  LOP3.LUT R6, R151, 0x380, RZ, 0xc0, !PT ;  /* 0x0000038097067812 */ /* 0x000fc400078ec0ff */
[----:B------:R-:W-:Y:S02]  /*127c0*/  MOV R106, R106 ;  /* 0x0000006a006a7202 */ /* 0x000fe40000000f00 */
[----:B---3--:R-:W-:Y:S02]  /*127d0*/  F2FP.F16.F32.PACK_AB R24, R81, R165 ;  /* 0x000000a55118723e */ /* 0x008fe400000000ff */
[----:B------:R-:W-:Y:S02]  /*127e0*/  F2FP.F16.F32.PACK_AB R25, R83, R82 ;  /* 0x000000525319723e */ /* 0x000fe400000000ff */
[----:B------:R-:W-:Y:S02]  /*127f0*/  F2FP.F16.F32.PACK_AB R26, R85, R166 ;  /* 0x000000a6551a723e */ /* 0x000fe400000000ff */
[----:B------:R-:W-:Y:S01]  /*12800*/  F2FP.F16.F32.PACK_AB R27, R54, R46 ;  /* 0x0000002e361b723e */ /* 0x000fe200000000ff */
[----:B------:R3:W-:Y:S01]  /*12810*/  STSM.16.M88.4 [R102], R8 ;  /* 0x0000000866007844 */ /* 0x0007e20000000200 */
[----:B------:R-:W-:-:S02]  /*12820*/  SHF.R.U64 R179, R179, 0x3, RZ ;  /* 0x00000003b3b37819 */ /* 0x000fc400000012ff */
[----:B------:R-:W-:Y:S02]  /*12830*/  MOV R110, R110 ;  /* 0x0000006e006e7202 */ /* 0x000fe40000000f00 */
[----:B----4-:R-:W-:Y:S02]  /*12840*/  F2FP.F16.F32.PACK_AB R30, R93, R168 ;  /* 0x000000a85d1e723e */ /* 0x010fe400000000ff */
[----:B------:R-:W-:Y:S01]  /*12850*/  F2FP.F16.F32.PACK_AB R31, R92, R84 ;  /* 0x000000545c1f723e */ /* 0x000fe200000000ff */
[----:B------:R-:W-:Y:S01]  /*12860*/  IMAD.X R123, RZ, RZ, R135, P5 ;  /* 0x000000ffff7b7224 */ /* 0x000fe200028e0687 */
[----:B------:R-:W-:Y:S02]  /*12870*/  SHF.R.U64 R181, R181, 0x3, RZ ;  /* 0x00000003b5b57819 */ /* 0x000fe400000012ff */
[----:B------:R-:W-:Y:S02]  /*12880*/  MOV R114, R114 ;  /* 0x0000007200727202 */ /* 0x000fe40000000f00 */
[----:B------:R-:W-:-:S02]  /*12890*/  F2FP.F16.F32.PACK_AB R32, R97, R169 ;  /* 0x000000a96120723e */ /* 0x000fc400000000ff */
[----:B------:R-:W-:Y:S02]  /*128a0*/  F2FP.F16.F32.PACK_AB R33, R100, R96 ;  /* 0x000000606421723e */ /* 0x000fe400000000ff */
[----:B------:R-:W-:Y:S02]  /*128b0*/  F2FP.F16.F32.PACK_AB R34, R101, R170 ;  /* 0x000000aa6522723e */ /* 0x000fe400000000ff */
[----:B------:R-:W-:Y:S01]  /*128c0*/  F2FP.F16.F32.PACK_AB R35, R108, R104 ;  /* 0x000000686c23723e */ /* 0x000fe200000000ff */
[----:B------:R-:W-:Y:S01]  /*128d0*/  IMAD.X R127, RZ, RZ, R135, P0 ;  /* 0x000000ffff7f7224 */ /* 0x000fe200000e0687 */
[----:B------:R-:W-:Y:S02]  /*128e0*/  SHF.R.U64 R183, R183, 0x3, RZ ;  /* 0x00000003b7b77819 */ /* 0x000fe400000012ff */
[----:B------:R-:W-:Y:S02]  /*128f0*/  MOV R118, R118 ;  /* 0x0000007600767202 */ /* 0x000fe40000000f00 */
[----:B---3--:R-:W-:-:S02]  /*12900*/  F2FP.F16.F32.PACK_AB R8, R105, R171 ;  /* 0x000000ab6908723e */ /* 0x008fc400000000ff */
[----:B------:R-:W-:Y:S02]  /*12910*/  F2FP.F16.F32.PACK_AB R9, R116, R112 ;  /* 0x000000707409723e */ /* 0x000fe400000000ff */
[----:B------:R-:W-:Y:S02]  /*12920*/  F2FP.F16.F32.PACK_AB R10, R109, R173 ;  /* 0x000000ad6d0a723e */ /* 0x000fe400000000ff */
[----:B------:R-:W-:Y:S01]  /*12930*/  F2FP.F16.F32.PACK_AB R11, R124, R120 ;  /* 0x000000787c0b723e */ /* 0x000fe200000000ff */
[--C-:B------:R-:W-:Y:S01]  /*12940*/  IMAD.X R131, RZ, RZ, R135.reuse, P1 ;  /* 0x000000ffff837224 */ /* 0x100fe200008e0687 */
[----:B------:R-:W-:Y:S01]  /*12950*/  LOP3.LUT R122, R185, R122, RZ, 0x3c, !PT ;  /* 0x0000007ab97a7212 */ /* 0x000fe200078e3cff */
[----:B------:R3:W-:Y:S01]  /*12960*/  STSM.16.M88.4 [R106], R24 ;  /* 0x000000186a007844 */ /* 0x0007e20000000200 */
[----:B------:R-:W-:Y:S01]  /*12970*/  SHF.R.U64 R6, R6, 0x3, RZ ;  /* 0x0000000306067819 */ /* 0x000fe200000012ff */
[--C-:B------:R-:W-:Y:S01]  /*12980*/  IMAD.X R15, RZ, RZ, R135.reuse, P2 ;  /* 0x000000ffff0f7224 */ /* 0x100fe200010e0687 */
[----:B------:R-:W-:Y:S01]  /*12990*/  LOP3.LUT R126, R179, R88, RZ, 0x3c, !PT ;  /* 0x00000058b37e7212 */ /* 0x000fe200078e3cff */
[----:B------:R-:W-:Y:S01]  /*129a0*/  STSM.16.M88.4 [R110], R28 ;  /* 0x0000001c6e007844 */ /* 0x000fe20000000200 */
[----:B------:R-:W-:Y:S01]  /*129b0*/  LOP3.LUT R130, R181, R130, RZ, 0x3c, !PT ;  /* 0x00000082b5827212 */ /* 0x000fe200078e3cff */
[----:B------:R-:W-:Y:S01]  /*129c0*/  IMAD.X R21, RZ, RZ, R135, P3 ;  /* 0x000000ffff157224 */ /* 0x000fe200018e0687 */
[----:B------:R-:W-:Y:S01]  /*129d0*/  LOP3.LUT R14, R183, R172, RZ, 0x3c, !PT ;  /* 0x000000acb70e7212 */ /* 0x000fe200078e3cff */
[----:B------:R-:W-:Y:S01]  /*129e0*/  STSM.16.M88.4 [R114], R32 ;  /* 0x0000002072007844 */ /* 0x000fe20000000200 */
[----:B------:R-:W-:-:S02]  /*129f0*/  LOP3.LUT R20, R6, R151, RZ, 0x3c, !PT ;  /* 0x0000009706147212 */ /* 0x000fc400078e3cff */
[----:B------:R-:W-:Y:S01]  /*12a00*/  MOV R122, R122 ;  /* 0x0000007a007a7202 */ /* 0x000fe20000000f00 */
[----:B------:R2:W-:Y:S01]  /*12a10*/  STSM.16.M88.4 [R118], R8 ;  /* 0x0000000876007844 */ /* 0x0005e20000000200 */
[----:B------:R-:W-:Y:S02]  /*12a20*/  MOV R126, R126 ;  /* 0x0000007e007e7202 */ /* 0x000fe40000000f00 */
[----:B------:R-:W-:Y:S02]  /*12a30*/  F2FP.F16.F32.PACK_AB R38, R125, R177 ;  /* 0x000000b17d26723e */ /* 0x000fe400000000ff */
[----:B---3--:R-:W-:Y:S02]  /*12a40*/  F2FP.F16.F32.PACK_AB R24, R113, R174 ;  /* 0x000000ae7118723e */ /* 0x008fe400000000ff */
[----:B------:R-:W-:Y:S02]  /*12a50*/  F2FP.F16.F32.PACK_AB R25, R152, R128 ;  /* 0x000000809819723e */ /* 0x000fe400000000ff */
[----:B------:R-:W-:-:S02]  /*12a60*/  F2FP.F16.F32.PACK_AB R26, R117, R175 ;  /* 0x000000af751a723e */ /* 0x000fc400000000ff */
[----:B------:R-:W-:Y:S02]  /*12a70*/  F2FP.F16.F32.PACK_AB R27, R154, R153 ;  /* 0x000000999a1b723e */ /* 0x000fe400000000ff */
[----:B------:R-:W-:Y:S02]  /*12a80*/  F2FP.F16.F32.PACK_AB R39, R158, R157 ;  /* 0x0000009d9e27723e */ /* 0x000fe400000000ff */
[----:B------:R-:W-:Y:S02]  /*12a90*/  ISETP.NE.U32.AND P0, PT, RZ, UR4, PT ;  /* 0x00000004ff007c0c */ /* 0x000fe4000bf05070 */
[----:B--2---:R-:W-:Y:S02]  /*12aa0*/  IADD3 R8, P1, R186, UR4, RZ ;  /* 0x00000004ba087c10 */ /* 0x004fe4000ff3e0ff */
[----:B------:R-:W-:Y:S02]  /*12ab0*/  MOV R130, R130 ;  /* 0x0000008200827202 */ /* 0x000fe40000000f00 */
[----:B------:R-:W-:-:S02]  /*12ac0*/  F2FP.F16.F32.PACK_AB R40, R129, R178 ;  /* 0x000000b28128723e */ /* 0x000fc400000000ff */
[----:B------:R-:W-:Y:S02]  /*12ad0*/  F2FP.F16.F32.PACK_AB R41, R160, R159 ;  /* 0x0000009fa029723e */ /* 0x000fe400000000ff */
[----:B------:R-:W-:Y:S02]  /*12ae0*/  F2FP.F16.F32.PACK_AB R42, R133, R132 ;  /* 0x00000084852a723e */ /* 0x000fe400000000ff */
[----:B------:R-:W-:Y:S02]  /*12af0*/  F2FP.F16.F32.PACK_AB R43, R162, R161 ;  /* 0x000000a1a22b723e */ /* 0x000fe400000000ff */
[----:B------:R-:W-:Y:S01]  /*12b00*/  MOV R14, R14 ;  /* 0x0000000e000e7202 */ /* 0x000fe20000000f00 */
[----:B------:R2:W-:Y:S01]  /*12b10*/  STSM.16.M88.4 [R122], R24 ;  /* 0x000000187a007844 */ /* 0x0005e20000000200 */
[----:B------:R-:W-:Y:S02]  /*12b20*/  MOV R20, R20 ;  /* 0x0000001400147202 */ /* 0x000fe40000000f00 */
[----:B------:R-:W-:Y:S01]  /*12b30*/  ISETP.NE.AND.EX P0, PT, RZ, UR5, PT, P0 ;  /* 0x00000005ff007c0c */ /* 0x000fe2000bf05300 */
[----:B------:R2:W-:Y:S01]  /*12b40*/  STSM.16.M88.4 [R126], R36 ;  /* 0x000000247e007844 */ /* 0x0005e20000000200 */
[----:B------:R-:W-:Y:S01]  /*12b50*/  IADD3.X R9, R184, UR5, RZ, P1, !PT ;  /* 0x00000005b8097c10 */ /* 0x000fe20008ffe4ff */
[----:B------:R-:W-:-:S02]  /*12b60*/  ULDC.64 UR4, c[0x0][0xd08] ;  /* 0x0003420000047ab9 */ /* 0x000fc40000000a00 */
[----:B------:R2:W-:Y:S01]  /*12b70*/  STSM.16.M88.4 [R130], R40 ;  /* 0x0000002882007844 */ /* 0x0005e20000000200 */
[----:B------:R-:W-:-:S03]  /*12b80*/  ISETP.NE.U32.AND P2, PT, RZ, UR4, PT ;  /* 0x00000004ff007c0c */ /* 0x000fc6000bf45070 */
[----:B------:R2:W-:Y:S01]  /*12b90*/  STSM.16.M88.4 [R14], R136 ;  /* 0x000000880e007844 */ /* 0x0005e20000000200 */
[----:B------:R-:W-:-:S03]  /*12ba0*/  ISETP.NE.AND.EX P2, PT, RZ, UR5, PT, P2 ;  /* 0x00000005ff007c0c */ /* 0x000fc6000bf45320 */
[----:B------:R2:W-:Y:S01]  /*12bb0*/  STSM.16.M88.4 [R20], R144 ;  /* 0x0000009014007844 */ /* 0x0005e20000000200 */
[----:B------:R-:W-:Y:S09]  /*12bc0*/  BAR.SYNC.DEFER_BLOCKING 0x1, 0x100 ;  /* 0x0044000000007b1d */ /* 0x000ff20000010000 */
[----:B------:R-:W-:Y:S01]  /*12bd0*/  @P2 IADD3 R6, P3, R186, UR4, RZ ;  /* 0x00000004ba062c10 */ /* 0x000fe2000ff7e0ff */
[----:B------:R-:W-:-:S02]  /*12be0*/  ULDC UR4, c[0x0][0xb88] ;  /* 0x0002e20000047ab9 */ /* 0x000fc40000000800 */
[----:B------:R-:W-:Y:S01]  /*12bf0*/  IMAD.U32 R11, RZ, RZ, UR4 ;  /* 0x00000004ff0b7e24 */ /* 0x000fe2000f8e00ff */
[----:B------:R-:W-:Y:S01]  /*12c00*/  @P2 IADD3.X R7, R184, UR5, RZ, P3, !PT ;  /* 0x00000005b8072c10 */ /* 0x000fe20009ffe4ff */
[----:B------:R2:W5:Y:S04]  /*12c10*/  @P0 LDG.E R3, desc[UR40][R8.64] ;  /* 0x0000002808030981 */ /* 0x000568000c1e1900 */
[----:B------:R2:W5:Y:S01]  /*12c20*/  @P2 LDG.E R11, desc[UR40][R6.64] ;  /* 0x00000028060b2981 */ /* 0x000562000c1e1900 */
[----:B0-----:R-:W-:-:S13]  /*12c30*/  ISETP.NE.AND P1, PT, R0, 0x1, PT ;  /* 0x000000010000780c */ /* 0x001fda0003f25270 */
[----:B------:R-:W0:Y:S08]  /*12c40*/  @P1 LDC R10, c[0x0][0xcec] ;  /* 0x00033b00ff0a1b82 */ /* 0x000e300000000800 */
[----:B------:R-:W3:Y:S01]  /*12c50*/  @P1 LDC R15, c[0x0][0xcf0] ;  /* 0x00033c00ff0f1b82 */ /* 0x000ee20000000800 */
[----:B------:R-:W-:Y:S01]  /*12c60*/  IMAD.IADD R29, R182, 0x1, R180 ;  /* 0x00000001b61d7824 */ /* 0x000fe200078e02b4 */
[----:B--2---:R-:W-:Y:S06]  /*12c70*/  @P2 BRA `(.L_x_5704) ;  /* 0x0000000000102947 */ /* 0x004fec0003800000 */
[----:B------:R-:W-:Y:S05]  /*12c80*/  @!P0 BRA `(.L_x_5704) ;  /* 0x00000000000c8947 */ /* 0x000fea0003800000 */
[----:B------:R-:W2:Y:S04]  /*12c90*/  LDG.E R6, desc[UR40][R8.64] ;  /* 0x0000002808067981 */ /* 0x000ea8000c1e1900 */
[----:B-----5:R-:W2:Y:S02]  /*12ca0*/  LDG.E R11, desc[UR40][R8.64+0x4] ;  /* 0x00000428080b7981 */ /* 0x020ea4000c1e1900 */
[----:B--2---:R-:W-:-:S07]  /*12cb0*/  IMAD.IADD R11, R11, 0x1, -R6 ;  /* 0x000000010b0b7824 */ /* 0x004fce00078e0a06 */
.L_x_5704:
[----:B------:R-:W2:Y:S01]  /*12cc0*/  LDL.LU R24, [R1+0x7c] ;  /* 0x00007c0001187983 */ /* 0x000ea20000300800 */
[----:B------:R-:W4:Y:S01]  /*12cd0*/  S2R R7, SR_TID.X ;  /* 0x0000000000077919 */ /* 0x000f220000002100 */
[----:B0-----:R-:W-:Y:S01]  /*12ce0*/  @P1 IMAD.HI.U32 R6, R29, R10, RZ ;  /* 0x0000000a1d061227 */ /* 0x001fe200078e00ff */
[----:B------:R-:W-:Y:S01]  /*12cf0*/  ULDC.64 UR4, c[0x0][0xc90] ;  /* 0x0003240000047ab9 */ /* 0x000fe20000000a00 */
[--C-:B-----5:R-:W-:Y:S01]  /*12d00*/  SHF.R.S32.HI R21, RZ, 0x1f, R3.reuse ;  /* 0x0000001fff157819 */ /* 0x120fe20000011403 */
[----:B------:R-:W2:Y:S01]  /*12d10*/  LDL.LU R14, [R1+0x64] ;  /* 0x00006400010e7983 */ /* 0x000ea20000300800 */
[----:B------:R-:W-:Y:S01]  /*12d20*/  IMAD.MOV.U32 R20, RZ, RZ, R3 ;  /* 0x000000ffff147224 */ /* 0x000fe200078e0003 */
[----:B------:R-:W0:Y:S02]  /*12d30*/  @P1 LDC R79, c[0x0][0xcec] ;  /* 0x00033b00ff4f1b82 */ /* 0x000e240000000800 */
[----:B------:R-:W2:Y:S04]  /*12d40*/  LDL.LU R85, [R1+0x58] ;  /* 0x0000580001557983 */ /* 0x000ea80000300800 */
[----:B------:R-:W2:Y:S01]  /*12d50*/  LDL R95, [R1+0xc] ;  /* 0x00000c00015f7983 */ /* 0x000ea20000100800 */
[----:B------:R-:W-:Y:S01]  /*12d60*/  IMAD.MOV.U32 R9, RZ, RZ, R29 ;  /* 0x000000ffff097224 */ /* 0x000fe200078e001d */
[----:B---3--:R-:W-:-:S02]  /*12d70*/  @P1 SHF.R.U32.HI R9, RZ, R15, R6 ;  /* 0x0000000fff091219 */ /* 0x008fc40000011606 */
[----:B------:R-:W3:Y:S03]  /*12d80*/  LDL R26, [R1+0x88] ;  /* 0x00008800011a7983 */ /* 0x000ee60000100800 */
[----:B------:R-:W-:Y:S01]  /*12d90*/  IMAD.MOV R27, RZ, RZ, -R9 ;  /* 0x000000ffff1b7224 */ /* 0x000fe200078e0a09 */
[----:B------:R0:W5:Y:S04]  /*12da0*/  LDL R96, [R1+0x9c] ;  /* 0x00009c0001607983 */ /* 0x0001680000100800 */
[----:B------:R0:W5:Y:S04]  /*12db0*/  LDL R94, [R1+0x98] ;  /* 0x00009800015e7983 */ /* 0x0001680000100800 */
[----:B------:R0:W5:Y:S04]  /*12dc0*/  LDL R93, [R1+0x4c] ;  /* 0x00004c00015d7983 */ /* 0x0001680000100800 */
[----:B------:R0:W5:Y:S01]  /*12dd0*/  LDL R92, [R1+0x94] ;  /* 0x00009400015c7983 */ /* 0x0001620000100800 */
[----:B----4-:R-:W-:-:S03]  /*12de0*/  VIADD R84, R7, 0xffffff80 ;  /* 0xffffff8007547836 */ /* 0x010fc60000000000 */
[----:B------:R4:W5:Y:S02]  /*12df0*/  LDL R88, [R1+0x48] ;  /* 0x0000480001587983 */ /* 0x0009640000100800 */
[--C-:B------:R-:W-:Y:S02]  /*12e00*/  SHF.R.S32.HI R83, RZ, 0x1f, R84.reuse ;  /* 0x0000001fff537819 */ /* 0x100fe40000011454 */
[----:B------:R4:W5:Y:S02]  /*12e10*/  LDL R87, [R1+0x90] ;  /* 0x0000900001577983 */ /* 0x0009640000100800 */
[----:B------:R-:W-:Y:S02]  /*12e20*/  LEA.HI R83, R83, R84, RZ, 0x3 ;  /* 0x0000005453537211 */ /* 0x000fe400078f18ff */
[----:B------:R4:W5:Y:S02]  /*12e30*/  LDL R86, [R1+0x50] ;  /* 0x0000500001567983 */ /* 0x0009640000100800 */
[----:B------:R-:W-:Y:S01]  /*12e40*/  SHF.R.S32.HI R83, RZ, 0x3, R83 ;  /* 0x00000003ff537819 */ /* 0x000fe20000011453 */
[----:B------:R-:W1:Y:S01]  /*12e50*/  S2R R30, SR_TID.X ;  /* 0x00000000001e7919 */ /* 0x000e620000002100 */
[----:B------:R-:W-:-:S04]  /*12e60*/  SHF.R.S32.HI R82, RZ, 0x1f, R84 ;  /* 0x0000001fff527819 */ /* 0x000fc80000011454 */
[----:B------:R-:W-:-:S04]  /*12e70*/  LEA.HI R82, R82, R84, RZ, 0x3 ;  /* 0x0000005452527211 */ /* 0x000fc800078f18ff */
[----:B------:R-:W-:-:S05]  /*12e80*/  LOP3.LUT R82, R82, 0xfffffff8, RZ, 0xc0, !PT ;  /* 0xfffffff852527812 */ /* 0x000fca00078ec0ff */
[----:B------:R-:W-:Y:S02]  /*12e90*/  IMAD.IADD R82, R84, 0x1, -R82 ;  /* 0x0000000154527824 */ /* 0x000fe400078e0a52 */
[----:B------:R-:W4:Y:S01]  /*12ea0*/  @P1 LDC R84, c[0x0][0xcf0] ;  /* 0x00033c00ff541b82 */ /* 0x000f220000000800 */
[----:B-1----:R-:W-:-:S05]  /*12eb0*/  VIADD R31, R30, 0xffffff80 ;  /* 0xffffff801e1f7836 */ /* 0x002fca0000000000 */
[----:B------:R-:W-:-:S04]  /*12ec0*/  SHF.R.S32.HI R30, RZ, 0x1f, R31 ;  /* 0x0000001fff1e7819 */ /* 0x000fc8000001141f */
[----:B------:R-:W-:-:S04]  /*12ed0*/  LEA.HI R30, R30, R31, RZ, 0x7 ;  /* 0x0000001f1e1e7211 */ /* 0x000fc800078f38ff */
[----:B------:R-:W-:Y:S01]  /*12ee0*/  LOP3.LUT R30, R30, 0xffffff80, RZ, 0xc0, !PT ;  /* 0xffffff801e1e7812 */ /* 0x000fe200078ec0ff */
[----:B------:R-:W-:-:S04]  /*12ef0*/  IMAD R78, R11, R0, RZ ;  /* 0x000000000b4e7224 */ /* 0x000fc800078e02ff */
[----:B------:R-:W-:Y:S01]  /*12f00*/  IMAD.IADD R30, R31, 0x1, -R30 ;  /* 0x000000011f1e7824 */ /* 0x000fe200078e0a1e */
[----:B------:R-:W-:Y:S01]  /*12f10*/  BSSY B1, `(.L_x_5705) ;  /* 0x00000cd000017945 */ /* 0x000fe20003800000 */
[----:B--2---:R-:W-:Y:S02]  /*12f20*/  SEL R76, R14, RZ, !P0 ;  /* 0x000000ff0e4c7207 */ /* 0x004fe40004000000 */
[----:B------:R-:W-:Y:S01]  /*12f30*/  SHF.R.S32.HI R77, RZ, 0x1f, R85 ;  /* 0x0000001fff4d7819 */ /* 0x000fe20000011455 */
[----:B------:R-:W-:Y:S01]  /*12f40*/  IMAD.WIDE.U32 R6, R85, UR4, R20 ;  /* 0x0000000455067c25 */ /* 0x000fe2000f8e0014 */
[----:B------:R-:W-:-:S03]  /*12f50*/  SEL R20, R24, RZ, !P0 ;  /* 0x000000ff18147207 */ /* 0x000fc60004000000 */
[----:B------:R-:W-:Y:S02]  /*12f60*/  IMAD R8, R77, UR4, RZ ;  /* 0x000000044d087c24 */ /* 0x000fe4000f8e02ff */
[----:B------:R-:W-:Y:S02]  /*12f70*/  IMAD R25, R83, 0x40, R95 ;  /* 0x0000004053197824 */ /* 0x000fe400078e025f */
[----:B------:R-:W-:Y:S01]  /*12f80*/  IMAD R15, R85, UR5, R8 ;  /* 0x00000005550f7c24 */ /* 0x000fe2000f8e0208 */
[----:B------:R-:W-:-:S03]  /*12f90*/  ULDC.64 UR4, c[0x0][0xc98] ;  /* 0x0003260000047ab9 */ /* 0x000fc60000000a00 */
[----:B------:R-:W-:Y:S02]  /*12fa0*/  IMAD.IADD R7, R7, 0x1, R15 ;  /* 0x0000000107077824 */ /* 0x000fe400078e020f */
[----:B------:R-:W-:Y:S02]  /*12fb0*/  IMAD R15, R0, R27, R29 ;  /* 0x0000001b000f7224 */ /* 0x000fe400078e021d */
[----:B------:R-:W-:Y:S02]  /*12fc0*/  IMAD R27, R20, UR4, RZ ;  /* 0x00000004141b7c24 */ /* 0x000fe4000f8e02ff */
[----:B------:R-:W-:Y:S01]  /*12fd0*/  IMAD.WIDE.U32 R6, R76, UR4, R6 ;  /* 0x000000044c067c25 */ /* 0x000fe2000f8e0006 */
[----:B------:R-:W-:-:S03]  /*12fe0*/  SHF.R.S32.HI R8, RZ, 0x1f, R15 ;  /* 0x0000001fff087819 */ /* 0x000fc6000001140f */
[----:B------:R-:W-:Y:S01]  /*12ff0*/  IMAD.WIDE R12, R25, 0x2, R12 ;  /* 0x00000002190c7825 */ /* 0x000fe200078e020c */
[----:B------:R-:W-:Y:S02]  /*13000*/  SHF.R.S32.HI R25, RZ, 0x1f, R9 ;  /* 0x0000001fff197819 */ /* 0x000fe40000011409 */
[----:B------:R-:W-:Y:S01]  /*13010*/  IADD3 R6, P0, R9, R6, RZ ;  /* 0x0000000609067210 */ /* 0x000fe20007f1e0ff */
[----:B------:R-:W-:Y:S01]  /*13020*/  IMAD R27, R76, UR5, R27 ;  /* 0x000000054c1b7c24 */ /* 0x000fe2000f8e021b */
[----:B------:R-:W-:Y:S02]  /*13030*/  ULDC.64 UR4, c[0x0][0xc88] ;  /* 0x0003220000047ab9 */ /* 0x000fe40000000a00 */
[----:B------:R-:W-:Y:S02]  /*13040*/  IMAD R10, R8, UR4, RZ ;  /* 0x00000004080a7c24 */ /* 0x000fe4000f8e02ff */
[----:B------:R-:W-:Y:S02]  /*13050*/  IADD3.X R7, R25, R7, R27, P0, !PT ;  /* 0x0000000719077210 */ /* 0x000fe400007fe41b */
[----:B------:R-:W-:Y:S01]  /*13060*/  IADD3 R9, P2, R12, 0x1000, RZ ;  /* 0x000010000c097810 */ /* 0x000fe20007f5e0ff */
[----:B------:R-:W-:-:S02]  /*13070*/  IMAD R25, R15, UR5, R10 ;  /* 0x000000050f197c24 */ /* 0x000fc4000f8e020a */
[----:B------:R-:W-:Y:S01]  /*13080*/  IMAD.WIDE.U32 R6, R15, UR4, R6 ;  /* 0x000000040f067c25 */ /* 0x000fe2000f8e0006 */
[----:B------:R-:W-:Y:S01]  /*13090*/  IADD3 R15, P3, R12, 0x2000, RZ ;  /* 0x000020000c0f7810 */ /* 0x000fe20007f7e0ff */
[----:B------:R-:W-:Y:S01]  /*130a0*/  ULDC.64 UR4, c[0x0][0xc50] ;  /* 0x0003140000047ab9 */ /* 0x000fe20000000a00 */
[----:B------:R-:W-:Y:S01]  /*130b0*/  LOP3.LUT R8, R9, 0x380, RZ, 0xc0, !PT ;  /* 0x0000038009087812 */ /* 0x000fe200078ec0ff */
[----:B------:R-:W-:Y:S01]  /*130c0*/  IMAD.IADD R7, R7, 0x1, R25 ;  /* 0x0000000107077824 */ /* 0x000fe200078e0219 */
[----:B------:R-:W-:Y:S02]  /*130d0*/  LEA R10, P0, R6, UR4, 0x2 ;  /* 0x00000004060a7c11 */ /* 0x000fe4000f8010ff */
[----:B------:R-:W-:Y:S02]  /*130e0*/  LOP3.LUT R14, R15, 0x380, RZ, 0xc0, !PT ;  /* 0x000003800f0e7812 */ /* 0x000fe400078ec0ff */
[----:B------:R-:W-:Y:S02]  /*130f0*/  SHF.R.U64 R8, R8, 0x3, RZ ;  /* 0x0000000308087819 */ /* 0x000fe400000012ff */
[----:B------:R-:W-:Y:S01]  /*13100*/  LEA.HI.X R6, R6, UR5, R7, 0x2, P0 ;  /* 0x0000000506067c11 */ /* 0x000fe200080f1407 */
[----:B------:R-:W-:Y:S01]  /*13110*/  ULDC.64 UR4, c[0x0][0xba0] ;  /* 0x0002e80000047ab9 */ /* 0x000fe20000000a00 */
[----:B------:R-:W-:-:S02]  /*13120*/  IADD3 R29, P0, R12, 0x4000, RZ ;  /* 0x000040000c1d7810 */ /* 0x000fc40007f1e0ff */
[----:B------:R-:W-:Y:S02]  /*13130*/  SHF.R.U64 R14, R14, 0x3, RZ ;  /* 0x000000030e0e7819 */ /* 0x000fe400000012ff */
[----:B------:R-:W-:Y:S01]  /*13140*/  LOP3.LUT R8, R8, R9, RZ, 0x3c, !PT ;  /* 0x0000000908087212 */ /* 0x000fe200078e3cff */
[--C-:B------:R-:W-:Y:S01]  /*13150*/  IMAD.X R9, RZ, RZ, R13.reuse, P2 ;  /* 0x000000ffff097224 */ /* 0x100fe200010e060d */
[----:B------:R-:W-:Y:S02]  /*13160*/  LOP3.LUT R28, R29, 0x380, RZ, 0xc0, !PT ;  /* 0x000003801d1c7812 */ /* 0x000fe400078ec0ff */
[----:B------:R-:W-:Y:S01]  /*13170*/  LOP3.LUT R14, R14, R15, RZ, 0x3c, !PT ;  /* 0x0000000f0e0e7212 */ /* 0x000fe200078e3cff */
[----:B------:R-:W-:Y:S01]  /*13180*/  IMAD.X R15, RZ, RZ, R13, P3 ;  /* 0x000000ffff0f7224 */ /* 0x000fe200018e060d */
[C---:B------:R-:W-:Y:S02]  /*13190*/  IADD3 R37, P2, R12.reuse, 0x6000, RZ ;  /* 0x000060000c257810 */ /* 0x040fe40007f5e0ff */
[----:B------:R-:W-:-:S02]  /*131a0*/  IADD3 R25, P5, R12, 0x3000, RZ ;  /* 0x000030000c197810 */ /* 0x000fc40007fbe0ff */
[C---:B------:R-:W-:Y:S02]  /*131b0*/  IADD3 R33, P4, R12.reuse, 0x5000, RZ ;  /* 0x000050000c217810 */ /* 0x040fe40007f9e0ff */
[----:B------:R-:W-:Y:S02]  /*131c0*/  IADD3 R41, P3, R12, 0x7000, RZ ;  /* 0x000070000c297810 */ /* 0x000fe40007f7e0ff */
[----:B------:R-:W-:Y:S02]  /*131d0*/  SHF.R.U64 R28, R28, 0x3, RZ ;  /* 0x000000031c1c7819 */ /* 0x000fe400000012ff */
[----:B------:R-:W-:Y:S02]  /*131e0*/  LOP3.LUT R36, R37, 0x380, RZ, 0xc0, !PT ;  /* 0x0000038025247812 */ /* 0x000fe400078ec0ff */
[----:B------:R-:W-:Y:S02]  /*131f0*/  LOP3.LUT R24, R25, 0x380, RZ, 0xc0, !PT ;  /* 0x0000038019187812 */ /* 0x000fe400078ec0ff */
[----:B------:R-:W-:-:S02]  /*13200*/  LOP3.LUT R32, R33, 0x380, RZ, 0xc0, !PT ;  /* 0x0000038021207812 */ /* 0x000fc400078ec0ff */
[----:B------:R-:W-:Y:S02]  /*13210*/  LOP3.LUT R40, R41, 0x380, RZ, 0xc0, !PT ;  /* 0x0000038029287812 */ /* 0x000fe400078ec0ff */
[----:B------:R-:W-:Y:S01]  /*13220*/  LOP3.LUT R28, R28, R29, RZ, 0x3c, !PT ;  /* 0x0000001d1c1c7212 */ /* 0x000fe200078e3cff */
[----:B------:R-:W-:Y:S01]  /*13230*/  IMAD.X R29, RZ, RZ, R13, P0 ;  /* 0x000000ffff1d7224 */ /* 0x000fe200000e060d */
[----:B------:R-:W-:Y:S02]  /*13240*/  SHF.R.U64 R36, R36, 0x3, RZ ;  /* 0x0000000324247819 */ /* 0x000fe400000012ff */
[----:B------:R-:W-:Y:S02]  /*13250*/  SHF.R.U64 R24, R24, 0x3, RZ ;  /* 0x0000000318187819 */ /* 0x000fe400000012ff */
[----:B------:R-:W-:Y:S02]  /*13260*/  SHF.R.U64 R32, R32, 0x3, RZ ;  /* 0x0000000320207819 */ /* 0x000fe400000012ff */
[----:B------:R-:W-:-:S02]  /*13270*/  IADD3 R49, P0, R12, 0x9000, RZ ;  /* 0x000090000c317810 */ /* 0x000fc40007f1e0ff */
[----:B------:R-:W-:Y:S02]  /*13280*/  SHF.R.U64 R40, R40, 0x3, RZ ;  /* 0x0000000328287819 */ /* 0x000fe400000012ff */
[----:B------:R-:W-:Y:S01]  /*13290*/  LOP3.LUT R36, R36, R37, RZ, 0x3c, !PT ;  /* 0x0000002524247212 */ /* 0x000fe200078e3cff */
[--C-:B------:R-:W-:Y:S01]  /*132a0*/  IMAD.X R37, RZ, RZ, R13.reuse, P2 ;  /* 0x000000ffff257224 */ /* 0x100fe200010e060d */
[----:B------:R-:W-:Y:S01]  /*132b0*/  LOP3.LUT R24, R24, R25, RZ, 0x3c, !PT ;  /* 0x0000001918187212 */ /* 0x000fe200078e3cff */
[--C-:B------:R-:W-:Y:S01]  /*132c0*/  IMAD.X R25, RZ, RZ, R13.reuse, P5 ;  /* 0x000000ffff197224 */ /* 0x100fe200028e060d */
[----:B------:R-:W-:Y:S01]  /*132d0*/  LOP3.LUT R32, R32, R33, RZ, 0x3c, !PT ;  /* 0x0000002120207212 */ /* 0x000fe200078e3cff */
[--C-:B------:R-:W-:Y:S01]  /*132e0*/  IMAD.X R33, RZ, RZ, R13.reuse, P4 ;  /* 0x000000ffff217224 */ /* 0x100fe200020e060d */
[----:B------:R-:W-:Y:S01]  /*132f0*/  LOP3.LUT R48, R49, 0x380, RZ, 0xc0, !PT ;  /* 0x0000038031307812 */ /* 0x000fe200078ec0ff */
[----:B------:R-:W-:Y:S01]  /*13300*/  IMAD R80, R21, UR4, RZ ;  /* 0x0000000415507c24 */ /* 0x000fe2000f8e02ff */
[----:B------:R-:W-:Y:S01]  /*13310*/  LOP3.LUT R40, R40, R41, RZ, 0x3c, !PT ;  /* 0x0000002928287212 */ /* 0x000fe200078e3cff */
[----:B------:R-:W-:Y:S01]  /*13320*/  IMAD.X R41, RZ, RZ, R13, P3 ;  /* 0x000000ffff297224 */ /* 0x000fe200018e060d */
[----:B------:R-:W-:-:S02]  /*13330*/  IADD3 R57, P2, R12, 0xb000, RZ ;  /* 0x0000b0000c397810 */ /* 0x000fc40007f5e0ff */
[C---:B------:R-:W-:Y:S02]  /*13340*/  IADD3 R45, P5, R12.reuse, 0x8000, RZ ;  /* 0x000080000c2d7810 */ /* 0x040fe40007fbe0ff */
[C---:B------:R-:W-:Y:S02]  /*13350*/  IADD3 R53, P4, R12.reuse, 0xa000, RZ ;  /* 0x0000a0000c357810 */ /* 0x040fe40007f9e0ff */
[----:B------:R-:W-:Y:S01]  /*13360*/  IADD3 R61, P3, R12, 0xc000, RZ ;  /* 0x0000c0000c3d7810 */ /* 0x000fe20007f7e0ff */
[----:B------:R-:W-:Y:S01]  /*13370*/  IMAD R21, R3, UR5, R80 ;  /* 0x0000000503157c24 */ /* 0x000fe2000f8e0250 */
[----:B------:R-:W-:Y:S02]  /*13380*/  SHF.R.U64 R48, R48, 0x3, RZ ;  /* 0x0000000330307819 */ /* 0x000fe400000012ff */
[----:B------:R-:W-:Y:S01]  /*13390*/  LOP3.LUT R56, R57, 0x380, RZ, 0xc0, !PT ;  /* 0x0000038039387812 */ /* 0x000fe200078ec0ff */
[----:B------:R-:W-:Y:S01]  /*133a0*/  IMAD.WIDE.U32 R80, R3, UR4, RZ ;  /* 0x0000000403507c25 */ /* 0x000fe2000f8e00ff */
[----:B------:R-:W-:Y:S01]  /*133b0*/  LOP3.LUT R44, R45, 0x380, RZ, 0xc0, !PT ;  /* 0x000003802d2c7812 */ /* 0x000fe200078ec0ff */
[----:B------:R-:W-:Y:S01]  /*133c0*/  SHFL.IDX PT, R50, R10, RZ, 0x1c1f ;  /* 0x001c1fff0a327589 */ /* 0x000fe200000e0000 */
[----:B------:R-:W-:Y:S01]  /*133d0*/  LOP3.LUT R52, R53, 0x380, RZ, 0xc0, !PT ;  /* 0x0000038035347812 */ /* 0x000fe200078ec0ff */
[----:B------:R-:W-:Y:S01]  /*133e0*/  IMAD R3, R82, 0x20, R83 ;  /* 0x0000002052037824 */ /* 0x000fe200078e0253 */
[----:B------:R-:W-:Y:S01]  /*133f0*/  LOP3.LUT R60, R61, 0x380, RZ, 0xc0, !PT ;  /* 0x000003803d3c7812 */ /* 0x000fe200078ec0ff */
[----:B------:R-:W1:Y:S01]  /*13400*/  SHFL.IDX PT, R51, R6, RZ, 0x1c1f ;  /* 0x001c1fff06337589 */ /* 0x000e6200000e0000 */
[----:B------:R-:W-:Y:S01]  /*13410*/  LOP3.LUT R48, R48, R49, RZ, 0x3c, !PT ;  /* 0x0000003130307212 */ /* 0x000fe200078e3cff */
[----:B------:R-:W-:Y:S01]  /*13420*/  IMAD.X R49, RZ, RZ, R13, P0 ;  /* 0x000000ffff317224 */ /* 0x000fe200000e060d */
[----:B------:R-:W-:Y:S01]  /*13430*/  SHF.R.U64 R56, R56, 0x3, RZ ;  /* 0x0000000338387819 */ /* 0x000fe200000012ff */
[----:B---3--:R-:W-:Y:S01]  /*13440*/  IMAD.IADD R7, R26, 0x1, R180 ;  /* 0x000000011a077824 */ /* 0x008fe200078e02b4 */
[----:B------:R-:W-:Y:S01]  /*13450*/  SHF.R.U64 R44, R44, 0x3, RZ ;  /* 0x000000032c2c7819 */ /* 0x000fe200000012ff */
[----:B------:R2:W-:Y:S01]  /*13460*/  SHFL.IDX PT, R54, R10, 0x1, 0x1c1f ;  /* 0x003c1f000a367f89 */ /* 0x0005e200000e0000 */
[----:B------:R-:W-:Y:S01]  /*13470*/  SHF.R.U64 R52, R52, 0x3, RZ ;  /* 0x0000000334347819 */ /* 0x000fe200000012ff */
[----:B------:R-:W-:Y:S01]  /*13480*/  ULDC.64 UR4, c[0x0][0xbe8] ;  /* 0x0002fa0000047ab9 */ /* 0x000fe20000000a00 */
[----:B------:R-:W-:Y:S01]  /*13490*/  SHF.R.U64 R60, R60, 0x3, RZ ;  /* 0x000000033c3c7819 */ /* 0x000fe200000012ff */
[----:B------:R3:W1:Y:S01]  /*134a0*/  SHFL.IDX PT, R55, R6, 0x1, 0x1c1f ;  /* 0x003c1f0006377f89 */ /* 0x00066200000e0000 */
[----:B------:R-:W-:Y:S01]  /*134b0*/  LOP3.LUT P0, RZ, R30, 0x3, RZ, 0xc0, !PT ;  /* 0x000000031eff7812 */ /* 0x000fe2000780c0ff */
[----:B------:R-:W-:Y:S01]  /*134c0*/  IMAD.IADD R81, R81, 0x1, R21 ;  /* 0x0000000151517824 */ /* 0x000fe200078e0215 */
[----:B------:R-:W-:Y:S01]  /*134d0*/  LOP3.LUT R56, R56, R57, RZ, 0x3c, !PT ;  /* 0x0000003938387212 */ /* 0x000fe200078e3cff */
[--C-:B------:R-:W-:Y:S01]  /*134e0*/  IMAD.X R57, RZ, RZ, R13.reuse, P2 ;  /* 0x000000ffff397224 */ /* 0x100fe200010e060d */
[----:B------:R-:W-:Y:S01]  /*134f0*/  IADD3 R82, R180, R3, RZ ;  /* 0x00000003b4527210 */ /* 0x000fe20007ffe0ff */
[----:B------:R-:W-:Y:S01]  /*13500*/  IMAD R77, R77, UR4, RZ ;  /* 0x000000044d4d7c24 */ /* 0x000fe2000f8e02ff */
[----:B------:R-:W-:Y:S01]  /*13510*/  LOP3.LUT R44, R44, R45, RZ, 0x3c, !PT ;  /* 0x0000002d2c2c7212 */ /* 0x000fe200078e3cff */
[--C-:B------:R-:W-:Y:S01]  /*13520*/  IMAD.X R45, RZ, RZ, R13.reuse, P5 ;  /* 0x000000ffff2d7224 */ /* 0x100fe200028e060d */
[----:B------:R-:W-:Y:S01]  /*13530*/  LOP3.LUT R52, R52, R53, RZ, 0x3c, !PT ;  /* 0x0000003534347212 */ /* 0x000fe200078e3cff */
[--C-:B------:R-:W-:Y:S01]  /*13540*/  IMAD.X R53, RZ, RZ, R13.reuse, P4 ;  /* 0x000000ffff357224 */ /* 0x100fe200020e060d */
[----:B------:R-:W-:Y:S01]  /*13550*/  LOP3.LUT R60, R60, R61, RZ, 0x3c, !PT ;  /* 0x0000003d3c3c7212 */ /* 0x000fe200078e3cff */
[----:B------:R-:W-:Y:S01]  /*13560*/  IMAD.X R61, RZ, RZ, R13, P3 ;  /* 0x000000ffff3d7224 */ /* 0x000fe200018e060d */
[C---:B------:R-:W-:Y:S01]  /*13570*/  ISETP.GE.OR P2, PT, R7.reuse, R78, P0 ;  /* 0x0000004e0700720c */ /* 0x040fe20000746670 */
[----:B------:R-:W-:Y:S01]  /*13580*/  VIADD R7, R7, 0x8 ;  /* 0x0000000807077836 */ /* 0x000fe20000000000 */
[----:B------:R-:W-:-:S02]  /*13590*/  IADD3 R65, P5, R12, 0xd000, RZ ;  /* 0x0000d0000c417810 */ /* 0x000fc40007fbe0ff */
[C---:B------:R-:W-:Y:S01]  /*135a0*/  IADD3 R69, P4, R12.reuse, 0xe000, RZ ;  /* 0x0000e0000c457810 */ /* 0x040fe20007f9e0ff */
[C---:B------:R-:W-:Y:S01]  /*135b0*/  IMAD R77, R85.reuse, UR5, R77 ;  /* 0x00000005554d7c24 */ /* 0x040fe2000f8e024d */
[----:B------:R-:W-:Y:S01]  /*135c0*/  IADD3 R11, P3, R12, 0xf000, RZ ;  /* 0x0000f0000c0b7810 */ /* 0x000fe20007f7e0ff */
[----:B------:R-:W-:Y:S01]  /*135d0*/  IMAD.WIDE.U32 R80, R85, UR4, R80 ;  /* 0x0000000455507c25 */ /* 0x000fe2000f8e0050 */
[----:B------:R-:W-:Y:S01]  /*135e0*/  LOP3.LUT R64, R65, 0x380, RZ, 0xc0, !PT ;  /* 0x0000038041407812 */ /* 0x000fe200078ec0ff */
[----:B------:R-:W-:Y:S02]  /*135f0*/  ULDC.64 UR4, c[0x0][0xbf0] ;  /* 0x0002fc0000047ab9 */ /* 0x000fe40000000a00 */
[----:B0-----:R-:W-:Y:S01]  /*13600*/  @P1 IMAD.HI.U32 R3, R82, R79, RZ ;  /* 0x0000004f52031227 */ /* 0x001fe200078e00ff */
[----:B------:R-:W-:Y:S02]  /*13610*/  LOP3.LUT R68, R69, 0x380, RZ, 0xc0, !PT ;  /* 0x0000038045447812 */ /* 0x000fe400078ec0ff */
[----:B------:R-:W-:Y:S01]  /*13620*/  LOP3.LUT R27, R12, 0x380, RZ, 0xc0, !PT ;  /* 0x000003800c1b7812 */ /* 0x000fe200078ec0ff */
[----:B------:R-:W-:Y:S01]  /*13630*/  IMAD.IADD R81, R81, 0x1, R77 ;  /* 0x0000000151517824 */ /* 0x000fe200078e024d */
[----:B------:R-:W-:Y:S01]  /*13640*/  ISETP.GE.OR P0, PT, R7, R78, P0 ;  /* 0x0000004e0700720c */ /* 0x000fe20000706670 */
[----:B------:R-:W-:Y:S01]  /*13650*/  IMAD.MOV.U32 R21, RZ, RZ, R82 ;  /* 0x000000ffff157224 */ /* 0x000fe200078e0052 */
[----:B--2---:R-:W-:Y:S01]  /*13660*/  LOP3.LUT R10, R11, 0x380, RZ, 0xc0, !PT ;  /* 0x000003800b0a7812 */ /* 0x004fe200078ec0ff */
[----:B------:R-:W-:Y:S01]  /*13670*/  IMAD R77, R20, UR4, RZ ;  /* 0x00000004144d7c24 */ /* 0x000fe2000f8e02ff */
[----:B----4-:R-:W-:-:S02]  /*13680*/  @P1 SHF.R.U32.HI R21, RZ, R84, R3 ;  /* 0x00000054ff151219 */ /* 0x010fc40000011603 */
[----:B------:R-:W-:Y:S02]  /*13690*/  SHF.R.U64 R64, R64, 0x3, RZ ;  /* 0x0000000340407819 */ /* 0x000fe400000012ff */
[----:B------:R-:W-:Y:S02]  /*136a0*/  SHF.R.U64 R68, R68, 0x3, RZ ;  /* 0x0000000344447819 */ /* 0x000fe400000012ff */
[----:B------:R-:W-:Y:S02]  /*136b0*/  SHF.R.U64 R27, R27, 0x3, RZ ;  /* 0x000000031b1b7819 */ /* 0x000fe400000012ff */
[----:B------:R-:W-:Y:S01]  /*136c0*/  SHF.R.U64 R10, R10, 0x3, RZ ;  /* 0x000000030a0a7819 */ /* 0x000fe200000012ff */
[C---:B------:R-:W-:Y:S01]  /*136d0*/  IMAD R79, R76.reuse, UR5, R77 ;  /* 0x000000054c4f7c24 */ /* 0x040fe2000f8e024d */
[----:B------:R-:W-:Y:S01]  /*136e0*/  SHF.R.S32.HI R3, RZ, 0x1f, R21 ;  /* 0x0000001fff037819 */ /* 0x000fe20000011415 */
[----:B------:R-:W-:Y:S01]  /*136f0*/  IMAD.WIDE.U32 R76, R76, UR4, R80 ;  /* 0x000000044c4c7c25 */ /* 0x000fe2000f8e0050 */
[----:B------:R-:W-:Y:S01]  /*13700*/  LOP3.LUT R64, R64, R65, RZ, 0x3c, !PT ;  /* 0x0000004140407212 */ /* 0x000fe200078e3cff */
[----:B------:R-:W-:Y:S01]  /*13710*/  ULDC.64 UR4, c[0x0][0xbe0] ;  /* 0x0002f80000047ab9 */ /* 0x000fe20000000a00 */
[----:B------:R-:W-:Y:S01]  /*13720*/  LOP3.LUT R68, R68, R69, RZ, 0x3c, !PT ;  /* 0x0000004544447212 */ /* 0x000fe200078e3cff */
[--C-:B------:R-:W-:Y:S01]  /*13730*/  IMAD.X R65, RZ, RZ, R13.reuse, P5 ;  /* 0x000000ffff417224 */ /* 0x100fe200028e060d */
[----:B---3--:R-:W-:Y:S01]  /*13740*/  LOP3.LUT R6, R27, R12, RZ, 0x3c, !PT ;  /* 0x0000000c1b067212 */ /* 0x008fe200078e3cff */
[--C-:B------:R-:W-:Y:S01]  /*13750*/  IMAD.X R69, RZ, RZ, R13.reuse, P4 ;  /* 0x000000ffff457224 */ /* 0x100fe200020e060d */
[----:B------:R-:W-:Y:S01]  /*13760*/  LOP3.LUT R72, R10, R11, RZ, 0x3c, !PT ;  /* 0x0000000b0a487212 */ /* 0x000fe200078e3cff */
[----:B------:R-:W-:-:S02]  /*13770*/  IMAD.X R73, RZ, RZ, R13, P3 ;  /* 0x000000ffff497224 */ /* 0x000fc400018e060d */
[----:B------:R-:W-:Y:S02]  /*13780*/  IMAD.MOV.U32 R7, RZ, RZ, R13 ;  /* 0x000000ffff077224 */ /* 0x000fe400078e000d */
[----:B------:R-:W-:Y:S01]  /*13790*/  IMAD.MOV R81, RZ, RZ, -R21 ;  /* 0x000000ffff517224 */ /* 0x000fe200078e0a15 */
[----:B-1----:R-:W-:Y:S01]  /*137a0*/  @!P2 ST.E desc[UR40][R50.64], R5 ;  /* 0x000000053200a985 */ /* 0x002fe2000c101928 */
[----:B------:R-:W-:Y:S02]  /*137b0*/  IMAD R20, R3, UR4, RZ ;  /* 0x0000000403147c24 */ /* 0x000fe4000f8e02ff */
[----:B------:R-:W-:Y:S01]  /*137c0*/  IMAD R3, R0, R81, R82 ;  /* 0x0000005100037224 */ /* 0x000fe200078e0252 */
[----:B------:R0:W-:Y:S01]  /*137d0*/  @!P0 ST.E desc[UR40][R54.64], R4 ;  /* 0x0000000436008985 */ /* 0x0001e2000c101928 */
[----:B------:R-:W-:-:S03]  /*137e0*/  IMAD.IADD R77, R77, 0x1, R79 ;  /* 0x000000014d4d7824 */ /* 0x000fc600078e024f */
[----:B------:R-:W5:Y:S01]  /*137f0*/  LD.E.128 R8, desc[UR40][R8.64] ;  /* 0x0000002808087980 */ /* 0x000f62000c101d00 */
[----:B------:R-:W-:-:S03]  /*13800*/  IMAD R79, R21, UR5, R20 ;  /* 0x00000005154f7c24 */ /* 0x000fc6000f8e0214 */
[----:B------:R-:W5:Y:S01]  /*13810*/  LD.E.128 R12, desc[UR40][R14.64] ;  /* 0x000000280e0c7980 */ /* 0x000f62000c101d00 */
[----:B------:R-:W-:-:S03]  /*13820*/  SHF.R.S32.HI R0, RZ, 0x1f, R3 ;  /* 0x0000001fff007819 */ /* 0x000fc60000011403 */
[----:B0-----:R-:W5:Y:S04]  /*13830*/  LD.E.128 R4, desc[UR40][R6.64] ;  /* 0x0000002806047980 */ /* 0x001f68000c101d00 */
        /* <DEDUP_REMOVED lines=13> */
[----:B------:R-:W-:Y:S01]  /*13910*/  IMAD.WIDE.U32 R20, R21, UR4, R76 ;  /* 0x0000000415147c25 */ /* 0x000fe2000f8e004c */
[----:B------:R-:W-:Y:S01]  /*13920*/  ULDC.64 UR4, c[0x0][0xbd8] ;  /* 0x0002f60000047ab9 */ /* 0x000fe20000000a00 */
        /* <DEDUP_REMOVED lines=8> */
[----:B------:R-:W-:Y:S02]  /*139b0*/  IMAD.IADD R85, R83, 0x1, R180 ;  /* 0x0000000153557824 */ /* 0x000fe400078e02b4 */
[C---:B------:R-:W-:Y:S02]  /*139c0*/  IMAD R79, R3.reuse, UR5, R0 ;  /* 0x00000005034f7c24 */ /* 0x040fe4000f8e0200 */
[----:B------:R-:W-:Y:S01]  /*139d0*/  IMAD.WIDE.U32 R20, R3, UR4, R20 ;  /* 0x0000000403147c25 */ /* 0x000fe2000f8e0014 */
[----:B------:R-:W-:Y:S01]  /*139e0*/  ISETP.GE.AND P2, PT, R85, R78, PT ;  /* 0x0000004e5500720c */ /* 0x000fe20003f46270 */
[----:B------:R-:W-:Y:S02]  /*139f0*/  ULDC.64 UR4, c[0x0][0xb80] ;  /* 0x0002e00000047ab9 */ /* 0x000fe40000000a00 */
[----:B------:R-:W-:-:S02]  /*13a00*/  VIADD R0, R19, 0x32420 ;  /* 0x0003242013007836 */ /* 0x000fc40000000000 */
[----:B------:R-:W-:Y:S01]  /*13a10*/  IMAD.IADD R21, R21, 0x1, R79 ;  /* 0x0000000115157824 */ /* 0x000fe200078e024f */
[C---:B------:R-:W-:Y:S02]  /*13a20*/  LEA R79, P3, R20.reuse, UR4, 0x1 ;  /* 0x00000004144f7c11 */ /* 0x040fe4000f8608ff */
[----:B------:R-:W-:Y:S02]  /*13a30*/  PRMT R0, RZ, 0x654, R0 ;  /* 0x00000654ff007816 */ /* 0x000fe40000000000 */
[----:B------:R-:W-:Y:S01]  /*13a40*/  LEA.HI.X R84, R20, UR5, R21, 0x1, P3 ;  /* 0x0000000514547c11 */ /* 0x000fe200098f0c15 */
[C---:B------:R-:W-:Y:S02]  /*13a50*/  VIADD R77, R85.reuse, 0x20 ;  /* 0x00000020554d7836 */ /* 0x040fe40000000000 */
[----:B------:R-:W-:Y:S01]  /*13a60*/  VIADD R3, R85, 0x40 ;  /* 0x0000004055037836 */ /* 0x000fe20000000000 */
[----:B0-----:R0:W-:Y:S01]  /*13a70*/  SYNCS.ARRIVE.TRANS64.RED.A1T0 RZ, [R0+URZ], RZ ;  /* 0x000000ff00ff79a7 */ /* 0x0011e2000810043f */
[----:B------:R1:W2:Y:S01]  /*13a80*/  SHFL.IDX PT, R82, R79, RZ, 0x181f ;  /* 0x00181fff4f527589 */ /* 0x0002a200000e0000 */
[----:B------:R-:W-:-:S02]  /*13a90*/  ISETP.GE.AND P1, PT, R77, R78, PT ;  /* 0x0000004e4d00720c */ /* 0x000fc40003f26270 */
[----:B------:R-:W-:Y:S01]  /*13aa0*/  ISETP.GE.AND P0, PT, R3, R78, PT ;  /* 0x0000004e0300720c */ /* 0x000fe20003f06270 */
[----:B0-----:R1:W0:Y:S01]  /*13ab0*/  SHFL.IDX PT, R0, R84, RZ, 0x181f ;  /* 0x00181fff54007589 */ /* 0x00122200000e0000 */
[----:B------:R-:W-:Y:S11]  /*13ac0*/  @P2 BRA `(.L_x_5706) ;  /* 0x0000000000442947 */ /* 0x000ff60003800000 */
[----:B------:R-:W-:Y:S02]  /*13ad0*/  ULDC UR4, c[0x0][0xbc8] ;  /* 0x0002f20000047ab9 */ /* 0x000fe40000000800 */
[----:B------:R-:W-:Y:S02]  /*13ae0*/  ISETP.GE.AND P2, PT, R95, UR4, PT ;  /* 0x000000045f007c0c */ /* 0x000fe4000bf46270 */
[----:B-----5:R-:W-:Y:S02]  /*13af0*/  ISETP.GE.AND P3, PT, R93, UR4, PT ;  /* 0x000000045d007c0c */ /* 0x020fe4000bf66270 */
[----:B------:R-:W-:-:S09]  /*13b00*/  ISETP.GE.AND P4, PT, R88, UR4, PT ;  /* 0x0000000458007c0c */ /* 0x000fd2000bf86270 */
[----:B--2---:R-:W-:-:S04]  /*13b10*/  @!P2 LEA R20, P5, R95, R82, 0x1 ;  /* 0x000000525f14a211 */ /* 0x004fc800078a08ff */
[----:B0-----:R-:W-:Y:S02]  /*13b20*/  @!P2 LEA.HI.X R21, R95, R0, R96, 0x1, P5 ;  /* 0x000000005f15a211 */ /* 0x001fe400028f0c60 */
        /* <DEDUP_REMOVED lines=11> */
.L_x_5706:
[----:B------:R-:W-:Y:S05]  /*13be0*/  BSYNC B1 ;  /* 0x0000000000017941 */ /* 0x000fea0003800000 */
.L_x_5705:
        /* <DEDUP_REMOVED lines=21> */
.L_x_5708:
[----:B------:R-:W-:Y:S05]  /*13d40*/  BSYNC B1 ;  /* 0x0000000000017941 */ /* 0x000fea0003800000 */
.L_x_5707:
        /* <DEDUP_REMOVED lines=21> */
.L_x_5710:
[----:B------:R-:W-:Y:S05]  /*13ea0*/  BSYNC B1 ;  /* 0x0000000000017941 */ /* 0x000fea0003800000 */
.L_x_5709:
[----:B------:R-:W-:Y:S01]  /*13eb0*/  VIADD R3, R85, 0x60 ;  /* 0x0000006055037836 */ /* 0x000fe20000000000 */
[----:B01--4-:R-:W4:Y:S04]  /*13ec0*/  SHFL.IDX PT, R84, R84, 0x3, 0x181f ;  /* 0x00781f0054547f89 */ /* 0x013f2800000e0000 */
        /* <DEDUP_REMOVED lines=22> */
.L_x_5703:
[----:B------:R-:W4:Y:S01]  /*14030*/  LDL.LU R6, [R1+0x5c] ;  /* 0x00005c0001067983 */ /* 0x000f220000300800 */
[----:B------:R-:W-:Y:S01]  /*14040*/  ULDC.64 UR4, c[0x0][0xd00] ;  /* 0x0003400000047ab9 */ /* 0x000fe20000000a00 */
[----:B------:R-:W-:Y:S01]  /*14050*/  IMAD.MOV.U32 R0, RZ, RZ, RZ ;  /* 0x000000ffff007224 */ /* 0x000fe200078e00ff */
[----:B------:R-:W0:Y:S01]  /*14060*/  LDC R25, c[0x0][0xce8] ;  /* 0x00033a00ff197b82 */ /* 0x000e220000000800 */
[----:B------:R-:W2:Y:S01]  /*14070*/  LDL.LU R3, [R1+0x60] ;  /* 0x0000600001037983 */ /* 0x000ea20000300800 */
[----:B------:R-:W-:-:S04]  /*14080*/  ISETP.NE.U32.AND P0, PT, RZ, UR4, PT ;  /* 0x00000004ff007c0c */ /* 0x000fc8000bf05070 */
[----:B------:R-:W-:Y:S02]  /*14090*/  ISETP.NE.AND.EX P0, PT, RZ, UR5, PT, P0 ;  /* 0x00000005ff007c0c */ /* 0x000fe4000bf05300 */
[----:B----4-:R-:W-:-:S04]  /*140a0*/  IADD3 R4, P1, R6, UR4, RZ ;  /* 0x0000000406047c10 */ /* 0x010fc8000ff3e0ff */
[----:B--2---:R-:W-:Y:S01]  /*140b0*/  IADD3.X R5, R3, UR5, RZ, P1, !PT ;  /* 0x0000000503057c10 */ /* 0x004fe20008ffe4ff */
[----:B------:R-:W-:Y:S02]  /*140c0*/  ULDC.64 UR4, c[0x0][0xd08] ;  /* 0x0003420000047ab9 */ /* 0x000fe40000000a00 */
[----:B------:R-:W-:-:S04]  /*140d0*/  ISETP.NE.U32.AND P1, PT, RZ, UR4, PT ;  /* 0x00000004ff007c0c */ /* 0x000fc8000bf25070 */
[----:B------:R2:W5:Y:S01]  /*140e0*/  @P0 LDG.E R0, desc[UR40][R4.64] ;  /* 0x0000002804000981 */ /* 0x000562000c1e1900 */
[----:B------:R-:W-:Y:S01]  /*140f0*/  ISETP.NE.AND.EX P1, PT, RZ, UR5, PT, P1 ;  /* 0x00000005ff007c0c */ /* 0x000fe2000bf25310 */
[----:B------:R-:W4:-:S12]  /*14100*/  S2R R10, SR_TID.X ;  /* 0x00000000000a7919 */ /* 0x000f180000002100 */
[----:B------:R-:W-:Y:S01]  /*14110*/  @P1 IADD3 R6, P2, R6, UR4, RZ ;  /* 0x0000000406061c10 */ /* 0x000fe2000ff5e0ff */
[----:B------:R-:W-:Y:S02]  /*14120*/  ULDC UR4, c[0x0][0xb88] ;  /* 0x0002e20000047ab9 */ /* 0x000fe40000000800 */
[----:B------:R-:W-:Y:S01]  /*14130*/  IMAD.U32 R8, RZ, RZ, UR4 ;  /* 0x00000004ff087e24 */ /* 0x000fe2000f8e00ff */
[----:B------:R-:W-:-:S05]  /*14140*/  @P1 IADD3.X R7, R3, UR5, RZ, P2, !PT ;  /* 0x0000000503071c10 */ /* 0x000fca00097fe4ff */
[----:B------:R2:W5:Y:S01]  /*14150*/  @P1 LDG.E R8, desc[UR40][R6.64] ;  /* 0x0000002806081981 */ /* 0x000562000c1e1900 */
[----:B0-----:R-:W-:Y:S01]  /*14160*/  ISETP.NE.AND P2, PT, R25, 0x1, PT ;  /* 0x000000011900780c */ /* 0x001fe20003f45270 */
[----:B----4-:R-:W-:-:S12]  /*14170*/  VIADD R28, R10, 0xffffff80 ;  /* 0xffffff800a1c7836 */ /* 0x010fd80000000000 */
[----:B------:R-:W0:Y:S01]  /*14180*/  @P2 LDC R27, c[0x0][0xcec] ;  /* 0x00033b00ff1b2b82 */ /* 0x000e220000000800 */
[----:B------:R-:W-:Y:S01]  /*14190*/  ISETP.GE.AND P3, PT, R28, 0x80, PT ;  /* 0x000000801c00780c */ /* 0x000fe20003f66270 */
[----:B--2---:R-:W-:-:S12]  /*141a0*/  @P1 BRA `(.L_x_5712) ;  /* 0x0000000000101947 */ /* 0x004fd80003800000 */
[----:B------:R-:W-:Y:S05]  /*141b0*/  @!P0 BRA `(.L_x_5712) ;  /* 0x00000000000c8947 */ /* 0x000fea0003800000 */
[----:B------:R-:W2:Y:S04]  /*141c0*/  LDG.E R3, desc[UR40][R4.64] ;  /* 0x0000002804037981 */ /* 0x000ea8000c1e1900 */
[----:B-----5:R-:W2:Y:S02]  /*141d0*/  LDG.E R8, desc[UR40][R4.64+0x4] ;  /* 0x0000042804087981 */ /* 0x020ea4000c1e1900 */
[----:B--2---:R-:W-:-:S07]  /*141e0*/  IMAD.IADD R8, R8, 0x1, -R3 ;  /* 0x0000000108087824 */ /* 0x004fce00078e0a03 */
.L_x_5712:
[----:B------:R-:W2:Y:S04]  /*141f0*/  LDL.LU R4, [R1+0x64] ;  /* 0x0000640001047983 */ /* 0x000ea80000300800 */
[----:B------:R-:W4:Y:S04]  /*14200*/  LDL.LU R3, [R1+0x7c] ;  /* 0x00007c0001037983 */ /* 0x000f280000300800 */
[----:B------:R-:W3:Y:S04]  /*14210*/  LDL R26, [R1+0x58] ;  /* 0x00005800011a7983 */ /* 0x000ee80000100800 */
[----:B------:R0:W5:Y:S01]  /*14220*/  LDL R24, [R1+0x28] ;  /* 0x0000280001187983 */ /* 0x0001620000100800 */
[----:B------:R-:W-:Y:S01]  /*14230*/  BSSY B1, `(.L_x_5713) ;  /* 0x000002c000017945 */ /* 0x000fe20003800000 */
[----:B-----5:R-:W-:-:S02]  /*14240*/  SHF.R.S32.HI R11, RZ, 0x1f, R0 ;  /* 0x0000001fff0b7819 */ /* 0x020fc40000011400 */
[----:B--2---:R-:W-:Y:S02]  /*14250*/  SEL R13, R4, RZ, !P0 ;  /* 0x000000ff040d7207 */ /* 0x004fe40004000000 */
[----:B----4-:R-:W-:Y:S02]  /*14260*/  SEL R14, R3, RZ, !P0 ;  /* 0x000000ff030e7207 */ /* 0x010fe40004000000 */
[----:B---3--:R-:W-:Y:S01]  /*14270*/  SHF.R.S32.HI R12, RZ, 0x1f, R26 ;  /* 0x0000001fff0c7819 */ /* 0x008fe2000001141a */
[----:B0-----:R-:W-:Y:S06]  /*14280*/  @P3 BRA `(.L_x_5714) ;  /* 0x0000000000983947 */ /* 0x001fec0003800000 */
[----:B------:R-:W0:Y:S01]  /*14290*/  LDC R9, c[0x0][0xce8] ;  /* 0x00033a00ff097b82 */ /* 0x000e220000000800 */
[----:B------:R-:W-:Y:S01]  /*142a0*/  IADD3 R10, R24, -0x80, R10 ;  /* 0xffffff80180a7810 */ /* 0x000fe20007ffe00a */
[----:B0-----:R-:W-:-:S05]  /*142b0*/  IMAD R3, R8, R9, RZ ;  /* 0x0000000908037224 */ /* 0x001fca00078e02ff */
        /* <DEDUP_REMOVED lines=13> */
[----:B------:R-:W2:Y:S01]  /*14390*/  @P0 LDC R21, c[0x0][0xcf0] ;  /* 0x00033c00ff150b82 */ /* 0x000ea20000000800 */
[----:B------:R-:W-:-:S04]  /*143a0*/  IMAD.WIDE.U32 R4, R13, UR4, R4 ;  /* 0x000000040d047c25 */ /* 0x000fc8000f8e0004 */
[----:B0-----:R-:W-:-:S05]  /*143b0*/  @P0 IMAD.HI.U32 R6, R10, R15, RZ ;  /* 0x0000000f0a060227 */ /* 0x001fca00078e00ff */
[----:B--2---:R-:W-:Y:S01]  /*143c0*/  @P0 SHF.R.U32.HI R3, RZ, R21, R6 ;  /* 0x00000015ff030219 */ /* 0x004fe20000011606 */
        /* <DEDUP_REMOVED lines=18> */
.L_x_5714:
[----:B------:R-:W-:Y:S05]  /*144f0*/  BSYNC B1 ;  /* 0x0000000000017941 */ /* 0x000fea0003800000 */
.L_x_5713:
[--C-:B0-----:R-:W-:Y:S01]  /*14500*/  SHF.R.S32.HI R6, RZ, 0x1f, R28.reuse ;  /* 0x0000001fff067819 */ /* 0x101fe2000001141c */
[----:B------:R-:W0:Y:S01]  /*14510*/  @P2 LDC R9, c[0x0][0xcf0] ;  /* 0x00033c00ff092b82 */ /* 0x000e220000000800 */
[----:B------:R-:W-:Y:S01]  /*14520*/  SHF.R.S32.HI R20, RZ, 0x1f, R28 ;  /* 0x0000001fff147819 */ /* 0x000fe2000001141c */
[----:B------:R-:W-:Y:S01]  /*14530*/  ULDC.64 UR4, c[0x0][0xba0] ;  /* 0x0002e80000047ab9 */ /* 0x000fe20000000a00 */
[-C--:B------:R-:W-:Y:S01]  /*14540*/  LEA.HI R6, R6, R28.reuse, RZ, 0x3 ;  /* 0x0000001c06067211 */ /* 0x080fe200078f18ff */
[----:B------:R-:W-:Y:S01]  /*14550*/  IMAD R3, R11, UR4, RZ ;  /* 0x000000040b037c24 */ /* 0x000fe2000f8e02ff */
[----:B------:R-:W-:Y:S01]  /*14560*/  LEA.HI R20, R20, R28, RZ, 0x3 ;  /* 0x0000001c14147211 */ /* 0x000fe200078f18ff */
[----:B------:R-:W-:Y:S01]  /*14570*/  IMAD.WIDE.U32 R4, R0, UR4, RZ ;  /* 0x0000000400047c25 */ /* 0x000fe2000f8e00ff */
[----:B------:R-:W-:Y:S02]  /*14580*/  LOP3.LUT R6, R6, 0xfffffff8, RZ, 0xc0, !PT ;  /* 0xfffffff806067812 */ /* 0x000fe400078ec0ff */
[----:B------:R-:W-:Y:S01]  /*14590*/  SHF.R.S32.HI R20, RZ, 0x3, R20 ;  /* 0x00000003ff147819 */ /* 0x000fe20000011414 */
[----:B------:R-:W-:Y:S01]  /*145a0*/  IMAD R3, R0, UR5, R3 ;  /* 0x0000000500037c24 */ /* 0x000fe2000f8e0203 */
[----:B------:R-:W-:Y:S01]  /*145b0*/  ULDC.64 UR4, c[0x0][0xbe8] ;  /* 0x0002fa0000047ab9 */ /* 0x000fe20000000a00 */
[----:B------:R-:W-:-:S02]  /*145c0*/  IMAD.IADD R6, R28, 0x1, -R6 ;  /* 0x000000011c067824 */ /* 0x000fc400078e0a06 */
[----:B------:R-:W-:Y:S02]  /*145d0*/  IMAD R0, R12, UR4, RZ ;  /* 0x000000040c007c24 */ /* 0x000fe4000f8e02ff */
[----:B------:R-:W-:Y:S02]  /*145e0*/  IMAD R6, R6, 0x20, R20 ;  /* 0x0000002006067824 */ /* 0x000fe400078e0214 */
[----:B------:R-:W-:Y:S02]  /*145f0*/  IMAD R7, R26, UR5, R0 ;  /* 0x000000051a077c24 */ /* 0x000fe4000f8e0200 */
[----:B------:R-:W-:Y:S02]  /*14600*/  IMAD.IADD R10, R24, 0x1, R6 ;  /* 0x00000001180a7824 */ /* 0x000fe400078e0206 */
[----:B------:R-:W-:Y:S02]  /*14610*/  IMAD.IADD R5, R5, 0x1, R3 ;  /* 0x0000000105057824 */ /* 0x000fe400078e0203 */
[----:B------:R-:W-:-:S04]  /*14620*/  @P2 IMAD.HI.U32 R0, R10, R27, RZ ;  /* 0x0000001b0a002227 */ /* 0x000fc800078e00ff */
[----:B------:R-:W-:Y:S01]  /*14630*/  IMAD.WIDE.U32 R4, R26, UR4, R4 ;  /* 0x000000041a047c25 */ /* 0x000fe2000f8e0004 */
[----:B------:R-:W-:-:S03]  /*14640*/  ULDC.64 UR4, c[0x0][0xbf0] ;  /* 0x0002fc0000047ab9 */ /* 0x000fc60000000a00 */
[----:B------:R-:W-:Y:S01]  /*14650*/  IMAD.MOV.U32 R3, RZ, RZ, R10 ;  /* 0x000000ffff037224 */ /* 0x000fe200078e000a */
[----:B0-----:R-:W-:Y:S01]  /*14660*/  @P2 SHF.R.U32.HI R3, RZ, R9, R0 ;  /* 0x00000009ff032219 */ /* 0x001fe20000011600 */
        /* <DEDUP_REMOVED lines=24> */
[----:B------:R0:W2:Y:S04]  /*147f0*/  SHFL.IDX PT, R0, R4, RZ, 0x181f ;  /* 0x00181fff04007589 */ /* 0x0000a800000e0000 */
[----:B------:R0:W3:Y:S02]  /*14800*/  SHFL.IDX PT, R14, R3, RZ, 0x181f ;  /* 0x00181fff030e7589 */ /* 0x0000e400000e0000 */
.L_x_5926:
[----:B------:R-:W-:Y:S01]  /*14810*/  IMAD R8, R8, R25, RZ ;  /* 0x0000001908087224 */ /* 0x000fe200078e02ff */
[----:B------:R-:W-:Y:S01]  /*14820*/  BSSY B1, `(.L_x_5716) ;  /* 0x000001d000017945 */ /* 0x000fe20003800000 */
[----:B------:R-:W-:-:S05]  /*14830*/  IMAD.IADD R7, R20, 0x1, R24 ;  /* 0x0000000114077824 */ /* 0x000fca00078e0218 */
[----:B------:R-:W-:-:S13]  /*14840*/  ISETP.GE.AND P0, PT, R7, R8, PT ;  /* 0x000000080700720c */ /* 0x000fda0003f06270 */
[----:B------:R-:W-:Y:S05]  /*14850*/  @P0 BRA `(.L_x_5717) ;  /* 0x0000000000640947 */ /* 0x000fea0003800000 */
[----:B------:R-:W4:Y:S01]  /*14860*/  LDL R20, [R1+0xc] ;  /* 0x00000c0001147983 */ /* 0x000f220000100800 */
[----:B------:R-:W-:-:S03]  /*14870*/  ULDC UR4, c[0x0][0xbc8] ;  /* 0x0002f20000047ab9 */ /* 0x000fc60000000800 */
[----:B------:R-:W5:Y:S04]  /*14880*/  LDL R15, [R1+0x4c] ;  /* 0x00004c00010f7983 */ /* 0x000f680000100800 */
[----:B------:R-:W2:Y:S04]  /*14890*/  LDL R9, [R1+0x48] ;  /* 0x0000480001097983 */ /* 0x000ea80000100800 */
[----:B------:R-:W3:Y:S04]  /*148a0*/  LDL R5, [R1+0x50] ;  /* 0x0000500001057983 */ /* 0x000ee80000100800 */
[----:B------:R-:W3:Y:S04]  /*148b0*/  LDL R21, [R1+0x9c] ;  /* 0x00009c0001157983 */ /* 0x000ee80000100800 */
[----:B------:R-:W3:Y:S04]  /*148c0*/  LDL R26, [R1+0x98] ;  /* 0x00009800011a7983 */ /* 0x000ee80000100800 */
[----:B------:R-:W3:Y:S04]  /*148d0*/  LDL R24, [R1+0x94] ;  /* 0x0000940001187983 */ /* 0x000ee80000100800 */
[----:B------:R-:W3:Y:S01]  /*148e0*/  LDL R6, [R1+0x90] ;  /* 0x0000900001067983 */ /* 0x000ee20000100800 */
[----:B----4-:R-:W-:-:S02]  /*148f0*/  ISETP.GE.AND P3, PT, R20, UR4, PT ;  /* 0x0000000414007c0c */ /* 0x010fc4000bf66270 */
[----:B-----5:R-:W-:Y:S02]  /*14900*/  ISETP.GE.AND P2, PT, R15, UR4, PT ;  /* 0x000000040f007c0c */ /* 0x020fe4000bf46270 */
[----:B--2---:R-:W-:Y:S02]  /*14910*/  ISETP.GE.AND P1, PT, R9, UR4, PT ;  /* 0x0000000409007c0c */ /* 0x004fe4000bf26270 */
[----:B---3--:R-:W-:-:S07]  /*14920*/  ISETP.GE.AND P0, PT, R5, UR4, PT ;  /* 0x0000000405007c0c */ /* 0x008fce000bf06270 */
[CC--:B------:R-:W-:Y:S02]  /*14930*/  @!P3 LEA R10, P5, R20.reuse, R14.reuse, 0x1 ;  /* 0x0000000e140ab211 */ /* 0x0c0fe400078a08ff */
[----:B------:R-:W-:Y:S02]  /*14940*/  @!P2 LEA R12, P4, R15, R14, 0x1 ;  /* 0x0000000e0f0ca211 */ /* 0x000fe400078808ff */
[----:B------:R-:W-:Y:S02]  /*14950*/  @!P3 LEA.HI.X R11, R20, R0, R21, 0x1, P5 ;  /* 0x00000000140bb211 */ /* 0x000fe400028f0c15 */
[----:B------:R-:W-:Y:S02]  /*14960*/  @!P1 LEA R20, P5, R9, R14, 0x1 ;  /* 0x0000000e09149211 */ /* 0x000fe400078a08ff */
[----:B------:R-:W-:Y:S02]  /*14970*/  @!P2 LEA.HI.X R13, R15, R0, R26, 0x1, P4 ;  /* 0x000000000f0da211 */ /* 0x000fe400020f0c1a */
[----:B------:R-:W-:-:S02]  /*14980*/  @!P0 LEA R14, P4, R5, R14, 0x1 ;  /* 0x0000000e050e8211 */ /* 0x000fc400078808ff */
[-C--:B------:R-:W-:Y:S02]  /*14990*/  @!P1 LEA.HI.X R21, R9, R0.reuse, R24, 0x1, P5 ;  /* 0x0000000009159211 */ /* 0x080fe400028f0c18 */
[----:B------:R-:W-:Y:S01]  /*149a0*/  @!P0 LEA.HI.X R15, R5, R0, R6, 0x1, P4 ;  /* 0x00000000050f8211 */ /* 0x000fe200020f0c06 */
[----:B------:R4:W-:Y:S04]  /*149b0*/  @!P3 ST.E.128 desc[UR40][R10.64], RZ ;  /* 0x000000ff0a00b985 */ /* 0x0009e8000c101d28 */
[----:B------:R4:W-:Y:S04]  /*149c0*/  @!P2 ST.E.128 desc[UR40][R12.64], RZ ;  /* 0x000000ff0c00a985 */ /* 0x0009e8000c101d28 */
[----:B------:R4:W-:Y:S04]  /*149d0*/  @!P1 ST.E.128 desc[UR40][R20.64], RZ ;  /* 0x000000ff14009985 */ /* 0x0009e8000c101d28 */
[----:B------:R4:W-:Y:S02]  /*149e0*/  @!P0 ST.E.128 desc[UR40][R14.64], RZ ;  /* 0x000000ff0e008985 */ /* 0x0009e4000c101d28 */
.L_x_5717:
[----:B------:R-:W-:Y:S05]  /*149f0*/  BSYNC B1 ;  /* 0x0000000000017941 */ /* 0x000fea0003800000 */
.L_x_5716:
[----:B------:R-:W-:-:S03]  /*14a00*/  UMOV UR4, 0xffffffff ;  /* 0xffffffff00047882 */ /* 0x000fc60000000000 */
[----:B------:R-:W-:Y:S05]  /*14a10*/  BRA.DIV UR4, `(.L_x_5718) ;  /* 0x0000009e048c7947 */ /* 0x000fea000b800000 */
[----:B--2---:R2:W0:Y:S04]  /*14a20*/  SHFL.IDX PT, R0, R4, 0x1, 0x181f ;  /* 0x00381f0004007f89 */ /* 0x00442800000e0000 */
[----:B---34-:R2:W3:Y:S02]  /*14a30*/  SHFL.IDX PT, R14, R3, 0x1, 0x181f ;  /* 0x00381f00030e7f89 */ /* 0x0184e400000e0000 */
.L_x_5930:
[----:B------:R-:W-:Y:S01]  /*14a40*/  VIADD R5, R7, 0x20 ;  /* 0x0000002007057836 */ /* 0x000fe20000000000 */
[----:B------:R-:W-:Y:S04]  /*14a50*/  BSSY B1, `(.L_x_5719) ;  /* 0x000001c000017945 */ /* 0x000fe80003800000 */
[----:B------:R-:W-:-:S13]  /*14a60*/  ISETP.GE.AND P0, PT, R5, R8, PT ;  /* 0x000000080500720c */ /* 0x000fda0003f06270 */
[----:B------:R-:W-:Y:S05]  /*14a70*/  @P0 BRA `(.L_x_5720) ;  /* 0x0000000000640947 */ /* 0x000fea0003800000 */
[----:B------:R-:W4:Y:S01]  /*14a80*/  LDL R20, [R1+0xc] ;  /* 0x00000c0001147983 */ /* 0x000f220000100800 */
[----:B------:R-:W-:-:S03]  /*14a90*/  ULDC UR4, c[0x0][0xbc8] ;  /* 0x0002f20000047ab9 */ /* 0x000fc60000000800 */
[----:B------:R-:W5:Y:S04]  /*14aa0*/  LDL R15, [R1+0x4c] ;  /* 0x00004c00010f7983 */ /* 0x000f680000100800 */
[----:B------:R-:W2:Y:S04]  /*14ab0*/  LDL R24, [R1+0x48] ;  /* 0x0000480001187983 */ /* 0x000ea80000100800 */
[----:B------:R-:W3:Y:S04]  /*14ac0*/  LDL R6, [R1+0x50] ;  /* 0x0000500001067983 */ /* 0x000ee80000100800 */
[----:B------:R-:W0:Y:S04]  /*14ad0*/  LDL R21, [R1+0x9c] ;  /* 0x00009c0001157983 */ /* 0x000e280000100800 */
        /* <DEDUP_REMOVED lines=8> */
[C---:B------:R-:W-:Y:S02]  /*14b60*/  @!P2 LEA R12, P4, R15.reuse, R14, 0x1 ;  /* 0x0000000e0f0ca211 */ /* 0x040fe400078808ff */
[----:B0-----:R-:W-:Y:S02]  /*14b70*/  @!P3 LEA.HI.X R11, R20, R0, R21, 0x1, P5 ;  /* 0x00000000140bb211 */ /* 0x001fe400028f0c15 */
        /* <DEDUP_REMOVED lines=9> */
.L_x_5720:
[----:B------:R-:W-:Y:S05]  /*14c10*/  BSYNC B1 ;  /* 0x0000000000017941 */ /* 0x000fea0003800000 */
.L_x_5719:
[----:B------:R-:W-:-:S03]  /*14c20*/  UMOV UR4, 0xffffffff ;  /* 0xffffffff00047882 */ /* 0x000fc60000000000 */
[----:B------:R-:W-:Y:S05]  /*14c30*/  BRA.DIV UR4, `(.L_x_5721) ;  /* 0x0000009e044c7947 */ /* 0x000fea000b800000 */
[----:B0-----:R0:W0:Y:S04]  /*14c40*/  SHFL.IDX PT, R0, R4, 0x2, 0x181f ;  /* 0x00581f0004007f89 */ /* 0x00102800000e0000 */
[----:B---34-:R3:W4:Y:S02]  /*14c50*/  SHFL.IDX PT, R14, R3, 0x2, 0x181f ;  /* 0x00581f00030e7f89 */ /* 0x01872400000e0000 */
.L_x_5934:
[----:B------:R-:W-:Y:S01]  /*14c60*/  VIADD R5, R7, 0x40 ;  /* 0x0000004007057836 */ /* 0x000fe20000000000 */
[----:B------:R-:W-:Y:S04]  /*14c70*/  BSSY B1, `(.L_x_5722) ;  /* 0x000001c000017945 */ /* 0x000fe80003800000 */
[----:B------:R-:W-:-:S13]  /*14c80*/  ISETP.GE.AND P0, PT, R5, R8, PT ;  /* 0x000000080500720c */ /* 0x000fda0003f06270 */
[----:B------:R-:W-:Y:S05]  /*14c90*/  @P0 BRA `(.L_x_5723) ;  /* 0x0000000000640947 */ /* 0x000fea0003800000 */
[----:B------:R-:W5:Y:S01]  /*14ca0*/  LDL R20, [R1+0xc] ;  /* 0x00000c0001147983 */ /* 0x000f620000100800 */
[----:B------:R-:W-:-:S03]  /*14cb0*/  ULDC UR4, c[0x0][0xbc8] ;  /* 0x0002f20000047ab9 */ /* 0x000fc60000000800 */
[----:B------:R-:W2:Y:S04]  /*14cc0*/  LDL R15, [R1+0x4c] ;  /* 0x00004c00010f7983 */ /* 0x000ea80000100800 */
[----:B------:R-:W3:Y:S04]  /*14cd0*/  LDL R24, [R1+0x48] ;  /* 0x0000480001187983 */ /* 0x000ee80000100800 */
[----:B------:R-:W4:Y:S04]  /*14ce0*/  LDL R6, [R1+0x50] ;  /* 0x0000500001067983 */ /* 0x000f280000100800 */
[----:B------:R-:W0:Y:S04]  /*14cf0*/  LDL R21, [R1+0x9c] ;  /* 0x00009c0001157983 */ /* 0x000e280000100800 */
[----:B------:R-:W4:Y:S04]  /*14d00*/  LDL R26, [R1+0x98] ;  /* 0x00009800011a7983 */ /* 0x000f280000100800 */
[----:B------:R-:W4:Y:S04]  /*14d10*/  LDL R25, [R1+0x94] ;  /* 0x0000940001197983 */ /* 0x000f280000100800 */
[----:B------:R-:W4:Y:S01]  /*14d20*/  LDL R9, [R1+0x90] ;  /* 0x0000900001097983 */ /* 0x000f220000100800 */
[----:B-----5:R-:W-:-:S02]  /*14d30*/  ISETP.GE.AND P3, PT, R20, UR4, PT ;  /* 0x0000000414007c0c */ /* 0x020fc4000bf66270 */
[----:B--2---:R-:W-:Y:S02]  /*14d40*/  ISETP.GE.AND P2, PT, R15, UR4, PT ;  /* 0x000000040f007c0c */ /* 0x004fe4000bf46270 */
[----:B---3--:R-:W-:Y:S02]  /*14d50*/  ISETP.GE.AND P1, PT, R24, UR4, PT ;  /* 0x0000000418007c0c */ /* 0x008fe4000bf26270 */
[----:B----4-:R-:W-:-:S07]  /*14d60*/  ISETP.GE.AND P0, PT, R6, UR4, PT ;  /* 0x0000000406007c0c */ /* 0x010fce000bf06270 */
        /* <DEDUP_REMOVED lines=12> */
.L_x_5723:
[----:B------:R-:W-:Y:S05]  /*14e30*/  BSYNC B1 ;  /* 0x0000000000017941 */ /* 0x000fea0003800000 */
.L_x_5722:
[----:B------:R-:W-:-:S03]  /*14e40*/  UMOV UR4, 0xffffffff ;  /* 0xffffffff00047882 */ /* 0x000fc60000000000 */
[----:B------:R-:W-:Y:S05]  /*14e50*/  BRA.DIV UR4, `(.L_x_5724) ;  /* 0x0000009e040c7947 */ /* 0x000fea000b800000 */
[----:B0-----:R0:W0:Y:S04]  /*14e60*/  SHFL.IDX PT, R0, R4, 0x3, 0x181f ;  /* 0x00781f0004007f89 */ /* 0x00102800000e0000 */
[----:B----4-:R4:W0:Y:S02]  /*14e70*/  SHFL.IDX PT, R14, R3, 0x3, 0x181f ;  /* 0x00781f00030e7f89 */ /* 0x01082400000e0000 */
.L_x_5938:
[----:B--234-:R-:W-:-:S05]  /*14e80*/  VIADD R3, R7, 0x60 ;  /* 0x0000006007037836 */ /* 0x01cfca0000000000 */
[----:B------:R-:W-:-:S13]  /*14e90*/  ISETP.GE.AND P0, PT, R3, R8, PT ;  /* 0x000000080300720c */ /* 0x000fda0003f06270 */
[----:B------:R-:W-:Y:S05]  /*14ea0*/  @P0 BRA `(.L_x_5711) ;  /* 0x0000000000640947 */ /* 0x000fea0003800000 */
[----:B------:R-:W2:Y:S01]  /*14eb0*/  LDL R9, [R1+0xc] ;  /* 0x00000c0001097983 */ /* 0x000ea20000100800 */
[----:B------:R-:W-:-:S03]  /*14ec0*/  ULDC UR4, c[0x0][0xbc8] ;  /* 0x0002f20000047ab9 */ /* 0x000fc60000000800 */
[----:B------:R-:W3:Y:S04]  /*14ed0*/  LDL R15, [R1+0x4c] ;  /* 0x00004c00010f7983 */ /* 0x000ee80000100800 */
[----:B------:R-:W4:Y:S04]  /*14ee0*/  LDL R12, [R1+0x48] ;  /* 0x00004800010c7983 */ /* 0x000f280000100800 */
[----:B------:R-:W5:Y:S04]  /*14ef0*/  LDL R10, [R1+0x50] ;  /* 0x00005000010a7983 */ /* 0x000f680000100800 */
[----:B------:R-:W5:Y:S04]  /*14f00*/  LDL R21, [R1+0x9c] ;  /* 0x00009c0001157983 */ /* 0x000f680000100800 */
[----:B------:R-:W5:Y:S04]  /*14f10*/  LDL R20, [R1+0x98] ;  /* 0x0000980001147983 */ /* 0x000f680000100800 */
[----:B------:R-:W5:Y:S04]  /*14f20*/  LDL R13, [R1+0x94] ;  /* 0x00009400010d7983 */ /* 0x000f680000100800 */
[----:B------:R-:W5:Y:S01]  /*14f30*/  LDL R11, [R1+0x90] ;  /* 0x00009000010b7983 */ /* 0x000f620000100800 */
[----:B--2---:R-:W-:-:S02]  /*14f40*/  ISETP.GE.AND P3, PT, R9, UR4, PT ;  /* 0x0000000409007c0c */ /* 0x004fc4000bf66270 */
[----:B---3--:R-:W-:Y:S02]  /*14f50*/  ISETP.GE.AND P2, PT, R15, UR4, PT ;  /* 0x000000040f007c0c */ /* 0x008fe4000bf46270 */
[----:B----4-:R-:W-:Y:S02]  /*14f60*/  ISETP.GE.AND P1, PT, R12, UR4, PT ;  /* 0x000000040c007c0c */ /* 0x010fe4000bf26270 */
[----:B-----5:R-:W-:-:S07]  /*14f70*/  ISETP.GE.AND P0, PT, R10, UR4, PT ;  /* 0x000000040a007c0c */ /* 0x020fce000bf06270 */
[-C--:B0-----:R-:W-:Y:S02]  /*14f80*/  @!P3 LEA R4, P5, R9, R14.reuse, 0x1 ;  /* 0x0000000e0904b211 */ /* 0x081fe400078a08ff */
        /* <DEDUP_REMOVED lines=11> */
.L_x_5711:
[----:B------:R-:W-:Y:S05]  /*15040*/  BSYNC B0 ;  /* 0x0000000000007941 */ /* 0x000fea0003800000 */
.L_x_5702:
[----:B------:R-:W-:Y:S02]  /*15050*/  ULDC UR4, c[0x0][0xd3c] ;  /* 0x00034f0000047ab9 */ /* 0x000fe40000000800 */
[----:B------:R-:W-:-:S13]  /*15060*/  ISETP.GE.AND P0, PT, R91, UR4, PT ;  /* 0x000000045b007c0c */ /* 0x000fda000bf06270 */
[----:B------:R-:W-:Y:S05]  /*15070*/  @!P0 BRA `(.L_x_5725) ;  /* 0xfffffec000448947 */ /* 0x000fea000383ffff */
[----:B------:R-:W-:Y:S05]  /*15080*/  BRA `(.L_x_5576) ;  /* 0x0000008800247947 */ /* 0x000fea0003800000 */
.L_x_5574:
        /* <DEDUP_REMOVED lines=18> */
.L_x_5726:
        /* <DEDUP_REMOVED lines=42> */
.L_x_5732:
        /* <DEDUP_REMOVED lines=12> */
.L_x_5731:
[----:B------:R-:W-:Y:S05]  /*15510*/  BSYNC B0 ;  /* 0x0000000000007941 */ /* 0x000fea0003800000 */
.L_x_5730:
        /* <DEDUP_REMOVED lines=21> */
.L_x_5728:
        /* <DEDUP_REMOVED lines=20> */
.L_x_5733:
        /* <DEDUP_REMOVED lines=14> */
[-C--:B------:R-:W-:Y:S01]  /*15890*/  @!P1 IADD3 R4, R4, -R9.reuse, RZ ;  /* 0x8000000904049210 */ /* 0x080fe20007ffe0ff */
        /* <DEDUP_REMOVED lines=42> */
.L_x_5729:
[----:B------:R-:W-:Y:S02]  /*15b40*/  IMAD.MOV.U32 R17, RZ, RZ, RZ ;  /* 0x000000ffff117224 */ /* 0x000fe400078e00ff */
[----:B------:R-:W-:Y:S02]  /*15b50*/  IMAD.U32 R16, RZ, RZ, UR6 ;  /* 0x00000006ff107e24 */ /* 0x000fe4000f8e00ff */
[----:B------:R-:W-:-:S07]  /*15b60*/  IMAD.MOV.U32 R18, RZ, RZ, RZ ;  /* 0x000000ffff127224 */ /* 0x000fce00078e00ff */
.L_x_5734:
[----:B------:R-:W-:-:S13]  /*15b70*/  ISETP.NE.AND P0, PT, R0, RZ, PT ;  /* 0x000000ff0000720c */ /* 0x000fda0003f05270 */
[----:B------:R-:W1:Y:S01]  /*15b80*/  @!P0 S2R R3, SR_CgaCtaId ;  /* 0x0000000000038919 */ /* 0x000e620000008800 */
[----:B------:R-:W-:-:S04]  /*15b90*/  @!P0 MOV R0, 0x400 ;  /* 0x0000040000008802 */ /* 0x000fc80000000f00 */
[----:B-1----:R-:W-:-:S05]  /*15ba0*/  @!P0 LEA R0, R3, R0, 0x18 ;  /* 0x0000000003008211 */ /* 0x002fca00078ec0ff */
[----:B------:R1:W-:Y:S01]  /*15bb0*/  @!P0 STS.128 [R0+0x324d0], R16 ;  /* 0x0324d01000008388 */ /* 0x0003e20000000c00 */
[----:B------:R-:W-:Y:S06]  /*15bc0*/  BAR.ARV 0x5, 0x180 ;  /* 0x0146000000007b1d */ /* 0x000fec0000002000 */
.L_x_5727:
        /* <DEDUP_REMOVED lines=38> */
.L_x_5881:
[----:B0-----:R-:W0:Y:S02]  /*15e30*/  LDC.64 R2, c[0x0][0xd88] ;  /* 0x00036200ff027b82 */ /* 0x001e240000000a00 */
[----:B0-----:R-:W-:-:S05]  /*15e40*/  IMAD.WIDE R2, R19, 0x4, R2 ;  /* 0x0000000413027825 */ /* 0x001fca00078e0202 */
[----:B-1----:R-:W1:Y:S01]  /*15e50*/  LDG.E R13, desc[UR40][R2.64] ;  /* 0x00000028020d7981 */ /* 0x002e62000c1e1900 */
[----:B------:R-:W-:Y:S05]  /*15e60*/  YIELD ;  /* 0x0000000000007946 */ /* 0x000fea0003800000 */
[----:B------:R-:W-:Y:S01]  /*15e70*/  ULDC.64 UR4, c[0x0][0xb20] ;  /* 0x0002c80000047ab9 */ /* 0x000fe20000000a00 */
[----:B--2---:R-:W-:Y:S01]  /*15e80*/  IMAD.MOV.U32 R0, RZ, RZ, RZ ;  /* 0x000000ffff007224 */ /* 0x004fe200078e00ff */
[----:B------:R-:W-:Y:S01]  /*15e90*/  ISETP.NE.U32.AND P0, PT, RZ, UR4, PT ;  /* 0x00000004ff007c0c */ /* 0x000fe2000bf05070 */
[----:B------:R-:W-:Y:S01]  /*15ea0*/  IMAD.MOV.U32 R10, RZ, RZ, RZ ;  /* 0x000000ffff0a7224 */ /* 0x000fe200078e00ff */
[----:B------:R-:W-:Y:S01]  /*15eb0*/  ULDC.64 UR10, c[0x0][0xb10] ;  /* 0x0002c400000a7ab9 */ /* 0x000fe20000000a00 */
[----:B------:R-:W-:Y:S01]  /*15ec0*/  ULDC.64 UR8, c[0x0][0xb08] ;  /* 0x0002c20000087ab9 */ /* 0x000fe20000000a00 */
[----:B------:R-:W-:Y:S01]  /*15ed0*/  ISETP.NE.AND.EX P0, PT, RZ, UR5, PT, P0 ;  /* 0x00000005ff007c0c */ /* 0x000fe2000bf05300 */
[----:B------:R-:W-:Y:S01]  /*15ee0*/  ULDC.64 UR6, c[0x0][0xb00] ;  /* 0x0002c00000067ab9 */ /* 0x000fe20000000a00 */
[----:B-1----:R-:W-:Y:S01]  /*15ef0*/  SHF.R.S32.HI R4, RZ, 0x1f, R13 ;  /* 0x0000001fff047819 */ /* 0x002fe2000001140d */
[----:B-----5:R-:W-:-:S10]  /*15f00*/  IMAD.SHL.U32 R8, R13, 0x4, RZ ;  /* 0x000000040d087824 */ /* 0x020fd400078e00ff */
        /* <DEDUP_REMOVED lines=12> */
[C---:B------:R-:W-:Y:S01]  /*15fd0*/  IADD3 R6, P5, R8.reuse, UR6, RZ ;  /* 0x0000000608067c10 */ /* 0x040fe2000ffbe0ff */
[----:B------:R-:W-:Y:S01]  /*15fe0*/  IMAD.MOV.U32 R9, RZ, RZ, RZ ;  /* 0x000000ffff097224 */ /* 0x000fe200078e00ff */
[----:B------:R-:W-:Y:S01]  /*15ff0*/  ISETP.NE.AND.EX P3, PT, RZ, UR11, PT, P3 ;  /* 0x0000000bff007c0c */ /* 0x000fe2000bf65330 */
[----:B------:R-:W-:Y:S01]  /*16000*/  STL [R1+0x24], R15 ;  /* 0x0000240f01007387 */ /* 0x000fe20000100800 */
[----:B------:R-:W-:Y:S02]  /*16010*/  ISETP.NE.U32.AND P0, PT, RZ, UR6, PT ;  /* 0x00000006ff007c0c */ /* 0x000fe4000bf05070 */
[----:B-1----:R-:W-:-:S02]  /*16020*/  IADD3 R2, P4, R8, UR4, RZ ;  /* 0x0000000408027c10 */ /* 0x002fc4000ff9e0ff */
[----:B------:R-:W-:Y:S02]  /*16030*/  ISETP.NE.U32.AND P1, PT, RZ, UR8, PT ;  /* 0x00000008ff007c0c */ /* 0x000fe4000bf25070 */
[C---:B------:R-:W-:Y:S02]  /*16040*/  IADD3.X R3, R15.reuse, UR5, RZ, P4, !PT ;  /* 0x000000050f037c10 */ /* 0x040fe4000a7fe4ff */
[----:B0-----:R-:W-:Y:S01]  /*16050*/  IADD3 R4, P4, R8, UR8, RZ ;  /* 0x0000000808047c10 */ /* 0x001fe2000ff9e0ff */
[----:B------:R-:W-:Y:S01]  /*16060*/  ULDC UR4, c[0x0][0x288] ;  /* 0x0000a20000047ab9 */ /* 0x000fe20000000800 */
[----:B------:R-:W-:Y:S01]  /*16070*/  ISETP.NE.AND.EX P0, PT, RZ, UR7, PT, P0 ;  /* 0x00000007ff007c0c */ /* 0x000fe2000bf05300 */
[----:B------:R-:W2:Y:S01]  /*16080*/  @P2 LDG.E R10, desc[UR40][R2.64] ;  /* 0x00000028020a2981 */ /* 0x000ea2000c1e1900 */
[----:B------:R-:W-:Y:S02]  /*16090*/  IADD3.X R5, R15, UR9, RZ, P4, !PT ;  /* 0x000000090f057c10 */ /* 0x000fe4000a7fe4ff */
[----:B------:R-:W-:-:S02]  /*160a0*/  ISETP.NE.AND.EX P1, PT, RZ, UR9, PT, P1 ;  /* 0x00000009ff007c0c */ /* 0x000fc4000bf25310 */
[----:B------:R-:W-:-:S07]  /*160b0*/  IADD3.X R7, R15, UR7, RZ, P5, !PT ;  /* 0x000000070f077c10 */ /* 0x000fce000affe4ff */
[----:B------:R0:W5:Y:S04]  /*160c0*/  @P0 LDG.E R12, desc[UR40][R6.64] ;  /* 0x00000028060c0981 */ /* 0x000168000c1e1900 */
[----:B------:R0:W5:Y:S04]  /*160d0*/  @P1 LDG.E R9, desc[UR40][R4.64] ;  /* 0x0000002804091981 */ /* 0x000168000c1e1900 */
[----:B--2---:R1:W-:Y:S02]  /*160e0*/  STL [R1+0x3c], R10 ;  /* 0x00003c0a01007387 */ /* 0x0043e40000100800 */
[----:B-1----:R-:W-:Y:S01]  /*160f0*/  @P3 IADD3 R10, P4, R8, UR10, RZ ;  /* 0x0000000a080a3c10 */ /* 0x002fe2000ff9e0ff */
[----:B------:R-:W-:Y:S01]  /*16100*/  IMAD.U32 R8, RZ, RZ, UR4 ;  /* 0x00000004ff087e24 */ /* 0x000fe2000f8e00ff */
[----:B------:R-:W-:-:S02]  /*16110*/  ULDC.64 UR4, c[0x0][0x418] ;  /* 0x0001060000047ab9 */ /* 0x000fc40000000a00 */
[----:B------:R-:W-:-:S05]  /*16120*/  @P3 IADD3.X R11, R15, UR11, RZ, P4, !PT ;  /* 0x0000000b0f0b3c10 */ /* 0x000fca000a7fe4ff */
        /* <DEDUP_REMOVED lines=12> */
[----:B0---4-:R-:W-:Y:S06]  /*161f0*/  @P3 BRA `(.L_x_5736) ;  /* 0x0000000000143947 */ /* 0x011fec0003800000 */
[----:B------:R-:W-:Y:S05]  /*16200*/  @!P2 BRA `(.L_x_5736) ;  /* 0x000000000010a947 */ /* 0x000fea0003800000 */
[----:B------:R-:W2:Y:S04]  /*16210*/  LDG.E R11, desc[UR40][R2.64] ;  /* 0x00000028020b7981 */ /* 0x000ea8000c1e1900 */
[----:B------:R-:W2:Y:S02]  /*16220*/  LDG.E R2, desc[UR40][R2.64+0x4] ;  /* 0x0000042802027981 */ /* 0x000ea4000c1e1900 */
[----:B--2--5:R-:W-:-:S05]  /*16230*/  IMAD.IADD R14, R2, 0x1, -R11 ;  /* 0x00000001020e7824 */ /* 0x024fca00078e0a0b */
[----:B------:R0:W-:Y:S02]  /*16240*/  STL [R1+0x40], R14 ;  /* 0x0000400e01007387 */ /* 0x0001e40000100800 */
.L_x_5736:
        /* <DEDUP_REMOVED lines=12> */
.L_x_5737:
[----:B------:R-:W-:Y:S05]  /*16310*/  @!P0 BRA `(.L_x_5738) ;  /* 0x00000000000c8947 */ /* 0x000fea0003800000 */
[----:B------:R-:W2:Y:S04]  /*16320*/  LDG.E R10, desc[UR40][R6.64] ;  /* 0x00000028060a7981 */ /* 0x000ea8000c1e1900 */
[----:B------:R-:W2:Y:S02]  /*16330*/  LDG.E R6, desc[UR40][R6.64+0x4] ;  /* 0x0000042806067981 */ /* 0x000ea4000c1e1900 */
[----:B--2---:R-:W-:-:S07]  /*16340*/  IMAD.IADD R10, R6, 0x1, -R10 ;  /* 0x00000001060a7824 */ /* 0x004fce00078e0a0a */
.L_x_5738:
        /* <DEDUP_REMOVED lines=47> */
.L_x_5941:
[----:B--2---:R-:W-:Y:S02]  /*16640*/  ISETP.NE.AND P0, PT, R14, RZ, PT ;  /* 0x000000ff0e00720c */ /* 0x004fe40003f05270 */
[----:B------:R-:W-:-:S11]  /*16650*/  PLOP3.LUT P6, PT, PT, PT, PT, 0x8, 0x0 ;  /* 0x000000000000781c */ /* 0x000fd60003fce170 */
[----:B------:R-:W-:Y:S05]  /*16660*/  @P0 BRA `(.L_x_5742) ;  /* 0x00000000000c0947 */ /* 0x000fea0003800000 */
[----:B------:R-:W-:-:S03]  /*16670*/  UMOV UR4, 0xffffffff ;  /* 0xffffffff00047882 */ /* 0x000fc60000000000 */
[----:B------:R-:W-:Y:S05]  /*16680*/  BRA.DIV UR4, `(.L_x_5743) ;  /* 0x00000086047c7947 */ /* 0x000fea000b800000 */
[----:B------:R-:W-:-:S13]  /*16690*/  ELECT P6, URZ, PT ;  /* 0x00000000003f782f */ /* 0x000fda00038c0000 */
.L_x_5742:
        /* <DEDUP_REMOVED lines=10> */
.L_x_5944:
[----:B------:R-:W-:Y:S05]  /*16740*/  BSYNC B1 ;  /* 0x0000000000017941 */ /* 0x000fea0003800000 */
.L_x_5744:
        /* <DEDUP_REMOVED lines=14> */
.L_x_5945:
[----:B------:R-:W-:Y:S05]  /*16830*/  BSYNC B2 ;  /* 0x0000000000027941 */ /* 0x000fea0003800000 */
.L_x_5748:
        /* <DEDUP_REMOVED lines=9> */
.L_x_5751:
[----:B------:R-:W-:Y:S05]  /*168d0*/  BSYNC B2 ;  /* 0x0000000000027941 */ /* 0x000fea0003800000 */
.L_x_5750:
        /* <DEDUP_REMOVED lines=14> */
.L_x_5752:
        /* <DEDUP_REMOVED lines=13> */
.L_x_5946:
[----:B------:R-:W-:Y:S05]  /*16a90*/  BSYNC B2 ;  /* 0x0000000000027941 */ /* 0x000fea0003800000 */
.L_x_5753:
        /* <DEDUP_REMOVED lines=11> */
.L_x_5756:
[----:B------:R-:W-:Y:S05]  /*16b50*/  BSYNC B2 ;  /* 0x0000000000027941 */ /* 0x000fea0003800000 */
.L_x_5755:
        /* <DEDUP_REMOVED lines=11> */
.L_x_5757:
        /* <DEDUP_REMOVED lines=15> */
.L_x_5758:
        /* <DEDUP_REMOVED lines=15> */
.L_x_5759:
        /* <DEDUP_REMOVED lines=15> */
.L_x_5760:
        /* <DEDUP_REMOVED lines=10> */
.L_x_5747:
[----:B------:R-:W-:Y:S05]  /*16f80*/  BSYNC B1 ;  /* 0x0000000000017941 */ /* 0x000fea0003800000 */
.L_x_5746:
        /* <DEDUP_REMOVED lines=13> */
.L_x_5776:
[----:B------:R-:W-:Y:S05]  /*17060*/  YIELD ;  /* 0x0000000000007946 */ /* 0x000fea0003800000 */
[----:B------:R-:W-:Y:S04]  /*17070*/  BSSY B1, `(.L_x_5761) ;  /* 0x0000081000017945 */ /* 0x000fe80003800000 */
[----:B---3--:R-:W-:Y:S05]  /*17080*/  @!P6 BRA `(.L_x_5762) ;  /* 0x0000000400fce947 */ /* 0x008fea0003800000 */
[----:B------:R-:W3:Y:S04]  /*17090*/  LDL R7, [R1+0x4] ;  /* 0x0000040001077983 */ /* 0x000ee80000100800 */
[----:B--2---:R-:W3:Y:S04]  /*170a0*/  LDL R4, [R1+0x10] ;  /* 0x0000100001047983 */ /* 0x004ee80000100800 */
[----:B------:R-:W2:Y:S01]  /*170b0*/  LDL R5, [R1+0x20] ;  /* 0x0000200001057983 */ /* 0x000ea20000100800 */
[----:B------:R-:W0:Y:S01]  /*170c0*/  S2R R6, SR_TID.X ;  /* 0x0000000000067919 */ /* 0x000e220000002100 */
[----:B------:R-:W-:Y:S01]  /*170d0*/  BSSY B2, `(.L_x_5763) ;  /* 0x0000007000027945 */ /* 0x000fe20003800000 */
[----:B0-----:R-:W-:-:S04]  /*170e0*/  LOP3.LUT R6, R6, 0x7f, RZ, 0xc0, !PT ;  /* 0x0000007f06067812 */ /* 0x001fc800078ec0ff */
[----:B------:R-:W-:Y:S01]  /*170f0*/  ISETP.NE.AND P2, PT, R6, RZ, PT ;  /* 0x000000ff0600720c */ /* 0x000fe20003f45270 */
[----:B---3--:R-:W-:Y:S01]  /*17100*/  IMAD R4, R4, 0x8, R7 ;  /* 0x0000000804047824 */ /* 0x008fe200078e0207 */
[----:B--2---:R-:W-:-:S04]  /*17110*/  SHF.L.U32 R5, R5, 0x1f, RZ ;  /* 0x0000001f05057819 */ /* 0x004fc800000006ff */
[----:B------:R-:W0:Y:S02]  /*17120*/  SYNCS.PHASECHK.TRANS64.TRYWAIT P1, [R4+URZ+0x324a0], R5 ;  /* 0x0324a005040075a7 */ /* 0x000e24000802017f */
[----:B0-----:R-:W-:Y:S05]  /*17130*/  @!P1 BRA `(.L_x_5764) ;  /* 0x0000007c00309947 */ /* 0x001fea0003800000 */
.L_x_5947:
[----:B------:R-:W-:Y:S05]  /*17140*/  BSYNC B2 ;  /* 0x0000000000027941 */ /* 0x000fea0003800000 */
.L_x_5763:
        /* <DEDUP_REMOVED lines=9> */
.L_x_5766:
[----:B------:R-:W-:Y:S05]  /*171e0*/  BSYNC B2 ;  /* 0x0000000000027941 */ /* 0x000fea0003800000 */
.L_x_5765:
        /* <DEDUP_REMOVED lines=13> */
.L_x_5767:
        /* <DEDUP_REMOVED lines=13> */
.L_x_5948:
[----:B------:R-:W-:Y:S05]  /*17390*/  BSYNC B2 ;  /* 0x0000000000027941 */ /* 0x000fea0003800000 */
.L_x_5768:
        /* <DEDUP_REMOVED lines=11> */
.L_x_5771:
[----:B------:R-:W-:Y:S05]  /*17450*/  BSYNC B2 ;  /* 0x0000000000027941 */ /* 0x000fea0003800000 */
.L_x_5770:
        /* <DEDUP_REMOVED lines=11> */
.L_x_5772:
        /* <DEDUP_REMOVED lines=15> */
.L_x_5773:
        /* <DEDUP_REMOVED lines=15> */
.L_x_5774:
        /* <DEDUP_REMOVED lines=15> */
.L_x_5775:
        /* <DEDUP_REMOVED lines=10> */
.L_x_5762:
[----:B------:R-:W-:Y:S05]  /*17880*/  BSYNC B1 ;  /* 0x0000000000017941 */ /* 0x000fea0003800000 */
.L_x_5761:
        /* <DEDUP_REMOVED lines=12> */
.L_x_5740:
[----:B------:R-:W-:Y:S05]  /*17950*/  BSYNC B0 ;  /* 0x0000000000007941 */ /* 0x000fea0003800000 */
.L_x_5739:
        /* <DEDUP_REMOVED lines=14> */
[----:B--23--:R-:W-:-:S04]  /*17a40*/  VIMNMX R4, R10, R0, PT ;  /* 0x000000000a047248 */ /* 0x00cfc80003fe0100 */
[----:B------:R-:W-:Y:S01]  /*17a50*/  ISETP.GT.AND P0, PT, R4, RZ, PT ;  /* 0x000000ff0400720c */ /* 0x000fe20003f04270 */
        /* <DEDUP_REMOVED lines=8> */
[----:B------:R-:W3:Y:S01]  /*17ae0*/  LDC.64 R4, c[0x0][0xd60] ;  /* 0x00035800ff047b82 */ /* 0x000ee20000000a00 */
[----:B------:R-:W2:Y:S08]  /*17af0*/  FLO.U32 R0, UR4 ;  /* 0x0000000400007d00 */ /* 0x000eb000080e0000 */
[----:B------:R-:W3:Y:S01]  /*17b00*/  POPC R2, UR4 ;  /* 0x0000000400027d09 */ /* 0x000ee20008000000 */
[----:B--2---:R-:W-:-:S13]  /*17b10*/  ISETP.EQ.U32.AND P0, PT, R0, R3, PT ;  /* 0x000000030000720c */ /* 0x004fda0003f02070 */
[----:B---3--:R-:W2:Y:S01]  /*17b20*/  @P0 ATOMG.E.ADD.STRONG.GPU PT, R5, desc[UR40][R4.64], R2 ;  /* 0x00000002040509a8 */ /* 0x008ea200081ee1e8 */
[----:B------:R-:W3:Y:S02]  /*17b30*/  S2R R3, SR_LTMASK ;  /* 0x0000000000037919 */ /* 0x000ee40000003900 */
[----:B---3--:R-:W-:-:S06]  /*17b40*/  LOP3.LUT R3, R3, UR4, RZ, 0xc0, !PT ;  /* 0x0000000403037c12 */ /* 0x008fcc000f8ec0ff */
[----:B------:R-:W3:Y:S01]  /*17b50*/  POPC R3, R3 ;  /* 0x0000000300037309 */ /* 0x000ee20000000000 */
[----:B--2---:R-:W3:Y:S02]  /*17b60*/  SHFL.IDX PT, R0, R5, R0, 0x1f ;  /* 0x00001f0005007589 */ /* 0x004ee400000e0000 */
[----:B---3--:R-:W-:Y:S01]  /*17b70*/  IADD3 R16, R0, UR36, R3 ;  /* 0x0000002400107c10 */ /* 0x008fe2000fffe003 */
[----:B------:R-:W-:Y:S06]  /*17b80*/  BRA `(.L_x_5779) ;  /* 0x0000004c00607947 */ /* 0x000fec0003800000 */
.L_x_5778:
        /* <DEDUP_REMOVED lines=20> */
[----:B0-2---:R-:W-:Y:S05]  /*17cd0*/  CALL.ABS.NOINC R2 ;  /* 0x0000000002007343 */ /* 0x005fea0003c00000 */
.L_x_5781:
[----:B------:R-:W-:Y:S05]  /*17ce0*/  BSYNC B6 ;  /* 0x0000000000067941 */ /* 0x000fea0003800000 */
.L_x_5780:
        /* <DEDUP_REMOVED lines=15> */
[----:B-1----:R-:W-:Y:S02]  /*17de0*/  IMAD.U32 R11, RZ, RZ, UR5 ;  /* 0x00000005ff0b7e24 */ /* 0x002fe4000f8e00ff */
[----:B------:R-:W-:Y:S02]  /*17df0*/  IMAD.MOV.U32 R8, RZ, RZ, 0x70 ;  /* 0x00000070ff087424 */ /* 0x000fe400078e00ff */
[----:B------:R-:W-:Y:S02]  /*17e00*/  IMAD.MOV.U32 R12, RZ, RZ, 0x1 ;  /* 0x00000001ff0c7424 */ /* 0x000fe400078e00ff */
[----:B--2---:R-:W-:-:S07]  /*17e10*/  IMAD.MOV.U32 R13, RZ, RZ, RZ ;  /* 0x000000ffff0d7224 */ /* 0x004fce00078e00ff */
[----:B------:R-:W-:-:S07]  /*17e20*/  LEPC R20, `(.L_x_5784) ;  /* 0x000000001014794e */ /* 0x000fce0000000000 */
[----:B0--3--:R-:W-:Y:S05]  /*17e30*/  CALL.ABS.NOINC R2 ;  /* 0x0000000002007343 */ /* 0x009fea0003c00000 */
.L_x_5784:
        /* <DEDUP_REMOVED lines=16> */
.L_x_5783:
[----:B------:R-:W-:Y:S05]  /*17f40*/  BSYNC B6 ;  /* 0x0000000000067941 */ /* 0x000fea0003800000 */
.L_x_5782:
        /* <DEDUP_REMOVED lines=10> */
[----:B----4-:R2:W3:Y:S02]  /*17ff0*/  @P0 LDG.E R7, desc[UR40][R2.64] ;  /* 0x0000002802070981 */ /* 0x0104e4000c1e1900 */
        /* <DEDUP_REMOVED lines=14> */
.L_x_5951:
        /* <DEDUP_REMOVED lines=12> */
.L_x_5954:
        /* <DEDUP_REMOVED lines=25> */
.L_x_5788:
[----:B------:R-:W3:Y:S04]  /*18330*/  LDL R7, [R1+0x4] ;  /* 0x0000040001077983 */ /* 0x000ee80000100800 */
[----:B0-2---:R-:W3:Y:S04]  /*18340*/  LDL R0, [R1+0xc] ;  /* 0x00000c0001007983 */ /* 0x005ee80000100800 */
[----:B------:R-:W2:Y:S01]  /*18350*/  LDL R2, [R1+0x1c] ;  /* 0x00001c0001027983 */ /* 0x000ea20000100800 */
[----:B---3--:R-:W-:Y:S01]  /*18360*/  IMAD R0, R0, 0x8, R7 ;  /* 0x0000000800007824 */ /* 0x008fe200078e0207 */
[----:B--2---:R-:W-:-:S04]  /*18370*/  SHF.L.U32 R2, R2, 0x1f, RZ ;  /* 0x0000001f02027819 */ /* 0x004fc800000006ff */
[----:B------:R-:W0:Y:S02]  /*18380*/  SYNCS.PHASECHK.TRANS64.TRYWAIT P0, [R0+URZ+0x32440], R2 ;  /* 0x03244002000075a7 */ /* 0x000e24000800017f */
[----:B0-----:R-:W-:Y:S05]  /*18390*/  @!P0 BRA `(.L_x_5789) ;  /* 0x0000006c00148947 */ /* 0x001fea0003800000 */
.L_x_5955:
        /* <DEDUP_REMOVED lines=11> */
.L_x_5790:
        /* <DEDUP_REMOVED lines=27> */
.L_x_5786:
        /* <DEDUP_REMOVED lines=31> */
[----:B-1----:R-:W-:Y:S02]  /*187f0*/  IMAD.U32 R11, RZ, RZ, UR9 ;  /* 0x00000009ff0b7e24 */ /* 0x002fe4000f8e00ff */
[----:B------:R-:W-:Y:S02]  /*18800*/  IMAD.MOV.U32 R8, RZ, RZ, 0x70 ;  /* 0x00000070ff087424 */ /* 0x000fe400078e00ff */
[----:B------:R-:W-:Y:S02]  /*18810*/  IMAD.MOV.U32 R12, RZ, RZ, 0x1 ;  /* 0x00000001ff0c7424 */ /* 0x000fe400078e00ff */
[----:B------:R-:W-:-:S07]  /*18820*/  IMAD.MOV.U32 R13, RZ, RZ, RZ ;  /* 0x000000ffff0d7224 */ /* 0x000fce00078e00ff */
[----:B------:R-:W-:-:S07]  /*18830*/  LEPC R20, `(.L_x_5792) ;  /* 0x000000001014794e */ /* 0x000fce0000000000 */
[----:B0-----:R-:W-:Y:S05]  /*18840*/  CALL.ABS.NOINC R2 ;  /* 0x0000000002007343 */ /* 0x001fea0003c00000 */
.L_x_5792:
[----:B------:R-:W-:Y:S05]  /*18850*/  BSYNC B6 ;  /* 0x0000000000067941 */ /* 0x000fea0003800000 */
.L_x_5791:
[----:B------:R-:W3:Y:S01]  /*18860*/  LDL R4, [R1+0x50] ;  /* 0x0000500001047983 */ /* 0x000ee20000100800 */
[----:B------:R-:W0:Y:S01]  /*18870*/  LDC R7, c[0x0][0x448] ;  /* 0x00011200ff077b82 */ /* 0x000e220000000800 */
[----:B------:R-:W-:Y:S01]  /*18880*/  ULDC.64 UR4, c[0x0][0x298] ;  /* 0x0000a60000047ab9 */ /* 0x000fe20000000a00 */
[----:B------:R-:W-:Y:S01]  /*18890*/  ULDC.64 UR6, c[0x0][0x280] ;  /* 0x0000a00000067ab9 */ /* 0x000fe20000000a00 */
[----:B------:R-:W4:Y:S04]  /*188a0*/  LDL R10, [R1+0x3c] ;  /* 0x00003c00010a7983 */ /* 0x000f280000100800 */
[----:B------:R-:W4:Y:S01]  /*188b0*/  LDL R9, [R1+0x5c] ;  /* 0x00005c0001097983 */ /* 0x000f220000100800 */
[----:B--2---:R-:W2:Y:S01]  /*188c0*/  S2R R2, SR_TID.X ;  /* 0x0000000000027919 */ /* 0x004ea20000002100 */
[----:B------:R-:W1:Y:S02]  /*188d0*/  S2R R0, SR_TID.X ;  /* 0x0000000000007919 */ /* 0x000e640000002100 */
[----:B------:R-:W4:Y:S04]  /*188e0*/  LDL R8, [R1+0x60] ;  /* 0x0000600001087983 */ /* 0x000f280000100800 */
[----:B------:R-:W4:Y:S01]  /*188f0*/  LDL R6, [R1+0x44] ;  /* 0x0000440001067983 */ /* 0x000f220000100800 */
[----:B0-----:R-:W-:-:S13]  /*18900*/  ISETP.NE.AND P0, PT, R7, 0x1, PT ;  /* 0x000000010700780c */ /* 0x001fda0003f05270 */
[----:B------:R-:W0:Y:S01]  /*18910*/  @P0 LDC R3, c[0x0][0x450] ;  /* 0x00011400ff030b82 */ /* 0x000e220000000800 */
[----:B--2---:R-:W-:-:S04]  /*18920*/  LOP3.LUT R2, R2, 0x7f, RZ, 0xc0, !PT ;  /* 0x0000007f02027812 */ /* 0x004fc800078ec0ff */
[----:B------:R-:W-:Y:S01]  /*18930*/  SHF.R.U32.HI R2, RZ, 0x3, R2 ;  /* 0x00000003ff027819 */ /* 0x000fe20000011602 */
[----:B-1----:R-:W-:-:S05]  /*18940*/  IMAD.SHL.U32 R0, R0, 0x10, RZ ;  /* 0x0000001000007824 */ /* 0x002fca00078e00ff */
        /* <DEDUP_REMOVED lines=127> */
.L_x_5972:
        /* <DEDUP_REMOVED lines=12> */
.L_x_5794:
        /* <DEDUP_REMOVED lines=38> */
.L_x_5796:
[----:B------:R-:W-:Y:S05]  /*19460*/  BSYNC B6 ;  /* 0x0000000000067941 */ /* 0x000fea0003800000 */
.L_x_5795:
        /* <DEDUP_REMOVED lines=145> */
[----:B------:R0:W1:Y:S04]  /*19d80*/  SHFL.IDX PT, R6, R0, 0x7, 0x181f ;  /* 0x00f81f0000067f89 */ /* 0x00006800000e0000 */
[----:B------:R0:W-:Y:S04]  /*19d90*/  @!P4 LDGSTS.E.BYPASS.LTC128B.128 [R9+0x25400], desc[UR40][R4.64], !P3 ;  /* 0x254000000409cfae */ /* 0x0001e8000d901d68 */
[----:B------:R0:W-:Y:S04]  /*19da0*/  @!P4 LDGSTS.E.BYPASS.LTC128B.128 [R9+0x29400], desc[UR40][R4.64+0x80], !P2 ;  /* 0x294000800409cfae */ /* 0x0001e8000d101d68 */
[----:B------:R0:W-:Y:S04]  /*19db0*/  @!P4 LDGSTS.E.BYPASS.LTC128B.128 [R9+0x2d400], desc[UR40][R4.64+0x100], !P1 ;  /* 0x2d4001000409cfae */ /* 0x0001e8000c901d68 */
[----:B------:R0:W-:Y:S04]  /*19dc0*/  @!P4 LDGSTS.E.BYPASS.LTC128B.128 [R9+0x31400], desc[UR40][R4.64+0x180], !P0 ;  /* 0x314001800409cfae */ /* 0x0001e8000c101d68 */
[----:B------:R-:W2:Y:S02]  /*19dd0*/  SHFL.IDX PT, R2, R2, 0x7, 0x181f ;  /* 0x00f81f0002027f89 */ /* 0x000ea400000e0000 */
.L_x_5990:
[----:B0-----:R-:W4:Y:S01]  /*19de0*/  LDL.LU R0, [R1+0x78] ;  /* 0x0000780001007983 */ /* 0x001f220000300800 */
[----:B------:R-:W-:Y:S01]  /*19df0*/  BSSY B0, `(.L_x_5798) ;  /* 0x000000d000007945 */ /* 0x000fe20003800000 */
[----:B----4-:R-:W-:-:S13]  /*19e00*/  ISETP.GE.AND P4, PT, R0, R3, PT ;  /* 0x000000030000720c */ /* 0x010fda0003f86270 */
[----:B------:R-:W-:Y:S05]  /*19e10*/  @P4 BRA `(.L_x_5799) ;  /* 0x0000000000284947 */ /* 0x000fea0003800000 */
[----:B------:R-:W4:Y:S01]  /*19e20*/  LDL R0, [R1+0x18] ;  /* 0x0000180001007983 */ /* 0x000f220000100800 */
[----:B--2---:R-:W-:-:S05]  /*19e30*/  LEA R2, P4, R8, R2, 0x1 ;  /* 0x0000000208027211 */ /* 0x004fca00078808ff */
[----:B-1----:R-:W-:-:S05]  /*19e40*/  IMAD.X R3, RZ, RZ, R6, P4 ;  /* 0x000000ffff037224 */ /* 0x002fca00020e0606 */
[----:B------:R-:W-:Y:S01]  /*19e50*/  @!PT LDS RZ, [RZ] ;  /* 0x00000000fffff984 */ /* 0x000fe20000000800 */
[----:B------:R-:W-:Y:S01]  /*19e60*/  @!PT LDS RZ, [RZ] ;  /* 0x00000000fffff984 */ /* 0x000fe20000000800 */
[----:B------:R-:W-:Y:S01]  /*19e70*/  @!PT LDS RZ, [RZ] ;  /* 0x00000000fffff984 */ /* 0x000fe20000000800 */
[----:B----4-:R0:W-:Y:S04]  /*19e80*/  LDGSTS.E.BYPASS.LTC128B.128 [R0+0x25c00], desc[UR40][R2.64], !P3 ;  /* 0x25c0000002007fae */ /* 0x0101e8000d901d68 */
[----:B------:R0:W-:Y:S04]  /*19e90*/  LDGSTS.E.BYPASS.LTC128B.128 [R0+0x29c00], desc[UR40][R2.64+0x80], !P2 ;  /* 0x29c0008002007fae */ /* 0x0001e8000d101d68 */
[----:B------:R0:W-:Y:S04]  /*19ea0*/  LDGSTS.E.BYPASS.LTC128B.128 [R0+0x2dc00], desc[UR40][R2.64+0x100], !P1 ;  /* 0x2dc0010002007fae */ /* 0x0001e8000c901d68 */
[----:B------:R0:W-:Y:S02]  /*19eb0*/  LDGSTS.E.BYPASS.LTC128B.128 [R0+0x31c00], desc[UR40][R2.64+0x180], !P0 ;  /* 0x31c0018002007fae */ /* 0x0001e4000c101d68 */
.L_x_5799:
[----:B------:R-:W-:Y:S05]  /*19ec0*/  BSYNC B0 ;  /* 0x0000000000007941 */ /* 0x000fea0003800000 */
.L_x_5798:
[----:B------:R4:W5:Y:S01]  /*19ed0*/  LDL R8, [R1+0x4] ;  /* 0x0000040001087983 */ /* 0x0009620000100800 */
[----:B------:R-:W-:Y:S01]  /*19ee0*/  PLOP3.LUT P0, PT, PT, PT, PT, 0x80, 0x0 ;  /* 0x000000000000781c */ /* 0x000fe20003f0f070 */
[----:B------:R-:W-:-:S12]  /*19ef0*/  NOP ;  /* 0x0000000000007918 */ /* 0x000fd80000000000 */
.L_x_5800:
[----:B0-2---:R-:W2:Y:S01]  /*19f00*/  LDL R2, [R1+0x4] ;  /* 0x0000040001027983 */ /* 0x005ea20000100800 */
        /* <DEDUP_REMOVED lines=18> */
.L_x_5991:
[----:B------:R-:W-:Y:S05]  /*1a030*/  BSYNC B0 ;  /* 0x0000000000007941 */ /* 0x000fea0003800000 */
.L_x_5801:
[----:B0-----:R-:W2:Y:S01]  /*1a040*/  LDL R2, [R1+0x8] ;  /* 0x0000080001027983 */ /* 0x001ea20000100800 */
[----:B------:R-:W-:Y:S01]  /*1a050*/  BSSY B0, `(.L_x_5803) ;  /* 0x0000063000007945 */ /* 0x000fe20003800000 */
[----:B--2---:R-:W-:-:S13]  /*1a060*/  LOP3.LUT P0, RZ, R2, 0x1, RZ, 0xc0, !PT ;  /* 0x0000000102ff7812 */ /* 0x004fda000780c0ff */
[----:B------:R-:W-:Y:S05]  /*1a070*/  @!P0 BRA `(.L_x_5804) ;  /* 0x0000000400808947 */ /* 0x000fea0003800000 */
[----:B------:R-:W2:Y:S04]  /*1a080*/  LDL R2, [R1+0x4] ;  /* 0x0000040001027983 */ /* 0x000ea80000100800 */
[----:B---3--:R-:W3:Y:S01]  /*1a090*/  LDL R4, [R1+0x1c] ;  /* 0x00001c0001047983 */ /* 0x008ee20000100800 */
[----:B------:R-:W0:Y:S01]  /*1a0a0*/  S2R R3, SR_TID.X ;  /* 0x0000000000037919 */ /* 0x000e220000002100 */
[----:B--2---:R-:W-:Y:S02]  /*1a0b0*/  MOV R5, R2 ;  /* 0x0000000200057202 */ /* 0x004fe40000000f00 */
        /* <DEDUP_REMOVED lines=8> */
.L_x_5992:
[----:B------:R-:W-:Y:S05]  /*1a140*/  BSYNC B1 ;  /* 0x0000000000017941 */ /* 0x000fea0003800000 */
.L_x_5805:
        /* <DEDUP_REMOVED lines=9> */
.L_x_5808:
[----:B------:R-:W-:Y:S05]  /*1a1e0*/  BSYNC B1 ;  /* 0x0000000000017941 */ /* 0x000fea0003800000 */
.L_x_5807:
        /* <DEDUP_REMOVED lines=14> */
.L_x_5809:
        /* <DEDUP_REMOVED lines=16> */
.L_x_5810:
        /* <DEDUP_REMOVED lines=16> */
.L_x_5811:
        /* <DEDUP_REMOVED lines=16> */
.L_x_5812:
        /* <DEDUP_REMOVED lines=11> */
.L_x_5804:
[----:B------:R-:W-:Y:S05]  /*1a680*/  BSYNC B0 ;  /* 0x0000000000007941 */ /* 0x000fea0003800000 */
.L_x_5803:
[----:B---3--:R-:W2:Y:S01]  /*1a690*/  LDL R4, [R1+0x38] ;  /* 0x0000380001047983 */ /* 0x008ea20000100800 */
        /* <DEDUP_REMOVED lines=9> */
[----:B-1----:R-:W2:Y:S04]  /*1a730*/  LDL R6, [R1+0x8] ;  /* 0x0000080001067983 */ /* 0x002ea80000100800 */
        /* <DEDUP_REMOVED lines=38> */
.L_x_5819:
[----:B------:R-:W2:Y:S01]  /*1a9a0*/  LDL R2, [R1+0x4] ;  /* 0x0000040001027983 */ /* 0x000ea20000100800 */
[----:B------:R-:W-:Y:S01]  /*1a9b0*/  SHF.L.U32 R6, R8, 0x1f, RZ ;  /* 0x0000001f08067819 */ /* 0x000fe200000006ff */
[----:B-1----:R-:W1:Y:S01]  /*1a9c0*/  S2R R0, SR_TID.X ;  /* 0x0000000000007919 */ /* 0x002e620000002100 */
[----:B------:R-:W-:Y:S01]  /*1a9d0*/  BSSY B3, `(.L_x_5820) ;  /* 0x0000006000037945 */ /* 0x000fe20003800000 */
[----:B-1----:R-:W-:-:S04]  /*1a9e0*/  LOP3.LUT R0, R0, 0x7f, RZ, 0xc0, !PT ;  /* 0x0000007f00007812 */ /* 0x002fc800078ec0ff */
[----:B------:R-:W-:Y:S01]  /*1a9f0*/  ISETP.NE.AND P1, PT, R0, RZ, PT ;  /* 0x000000ff0000720c */ /* 0x000fe20003f25270 */
[----:B--2---:R-:W-:-:S04]  /*1aa00*/  IMAD R2, R9, 0x8, R2 ;  /* 0x0000000809027824 */ /* 0x004fc800078e0202 */
[----:B------:R-:W1:Y:S02]  /*1aa10*/  SYNCS.PHASECHK.TRANS64.TRYWAIT P0, [R2+URZ+0x32440], R6 ;  /* 0x03244006020075a7 */ /* 0x000e64000800017f */
[----:B-1----:R-:W-:Y:S06]  /*1aa20*/  @!P0 BRA `(.L_x_5821) ;  /* 0x0000005c00e08947 */ /* 0x002fec0003800000 */
.L_x_5993:
[----:B------:R-:W-:Y:S05]  /*1aa30*/  BSYNC B3 ;  /* 0x0000000000037941 */ /* 0x000fea0003800000 */
.L_x_5820:
        /* <DEDUP_REMOVED lines=9> */
.L_x_5823:
[----:B------:R-:W-:Y:S05]  /*1aad0*/  BSYNC B3 ;  /* 0x0000000000037941 */ /* 0x000fea0003800000 */
.L_x_5822:
        /* <DEDUP_REMOVED lines=14> */
.L_x_5824:
        /* <DEDUP_REMOVED lines=14> */
.L_x_5994:
[----:B------:R-:W-:Y:S05]  /*1aca0*/  BSYNC B3 ;  /* 0x0000000000037941 */ /* 0x000fea0003800000 */
.L_x_5825:
        /* <DEDUP_REMOVED lines=11> */
.L_x_5828:
[----:B------:R-:W-:Y:S05]  /*1ad60*/  BSYNC B3 ;  /* 0x0000000000037941 */ /* 0x000fea0003800000 */
.L_x_5827:
        /* <DEDUP_REMOVED lines=11> */
.L_x_5829:
        /* <DEDUP_REMOVED lines=16> */
.L_x_5830:
        /* <DEDUP_REMOVED lines=16> */
.L_x_5831:
        /* <DEDUP_REMOVED lines=16> */
.L_x_5832:
        /* <DEDUP_REMOVED lines=11> */
.L_x_5818:
[----:B------:R-:W-:Y:S05]  /*1b1d0*/  BSYNC B1 ;  /* 0x0000000000017941 */ /* 0x000fea0003800000 */
.L_x_5817:
[----:B------:R-:W2:Y:S02]  /*1b1e0*/  LDL.LU R5, [R1+0x38] ;  /* 0x0000380001057983 */ /* 0x000ea40000300800 */
[----:B--2---:R-:W-:-:S07]  /*1b1f0*/  VIADD R0, R5, 0xfffffffd ;  /* 0xfffffffd05007836 */ /* 0x004fce0000000000 */
.L_x_5816:
[----:B------:R-:W-:Y:S05]  /*1b200*/  BSYNC B2 ;  /* 0x0000000000027941 */ /* 0x000fea0003800000 */
.L_x_5815:
[----:B------:R-:W-:-:S13]  /*1b210*/  ISETP.NE.AND P0, PT, R4, RZ, PT ;  /* 0x000000ff0400720c */ /* 0x000fda0003f05270 */
[----:B------:R-:W-:Y:S05]  /*1b220*/  @!P0 BRA `(.L_x_5814) ;  /* 0x0000001400488947 */ /* 0x000fea0003800000 */
.L_x_5865:
        /* <DEDUP_REMOVED lines=8> */
[----:B-1----:R-:W-:Y:S02]  /*1b2b0*/  SEL R6, RZ, 0x1, P0 ;  /* 0x00000001ff067807 */ /* 0x002fe40000000000 */
        /* <DEDUP_REMOVED lines=28> */
.L_x_5835:
        /* <DEDUP_REMOVED lines=9> */
.L_x_5995:
[----:B------:R-:W-:Y:S05]  /*1b510*/  BSYNC B2 ;  /* 0x0000000000027941 */ /* 0x000fea0003800000 */
.L_x_5836:
        /* <DEDUP_REMOVED lines=9> */
.L_x_5839:
[----:B------:R-:W-:Y:S05]  /*1b5b0*/  BSYNC B2 ;  /* 0x0000000000027941 */ /* 0x000fea0003800000 */
.L_x_5838:
        /* <DEDUP_REMOVED lines=13> */
.L_x_5840:
        /* <DEDUP_REMOVED lines=14> */
.L_x_5996:
[----:B------:R-:W-:Y:S05]  /*1b770*/  BSYNC B2 ;  /* 0x0000000000027941 */ /* 0x000fea0003800000 */
.L_x_5841:
        /* <DEDUP_REMOVED lines=11> */
.L_x_5844:
[----:B------:R-:W-:Y:S05]  /*1b830*/  BSYNC B2 ;  /* 0x0000000000027941 */ /* 0x000fea0003800000 */
.L_x_5843:
        /* <DEDUP_REMOVED lines=10> */
.L_x_5845:
        /* <DEDUP_REMOVED lines=16> */
.L_x_5846:
        /* <DEDUP_REMOVED lines=16> */
.L_x_5847:
        /* <DEDUP_REMOVED lines=16> */
.L_x_5848:
        /* <DEDUP_REMOVED lines=11> */
.L_x_5834:
[----:B------:R-:W-:Y:S05]  /*1bc90*/  BSYNC B1 ;  /* 0x0000000000017941 */ /* 0x000fea0003800000 */
.L_x_5833:
        /* <DEDUP_REMOVED lines=36> */
.L_x_5851:
        /* <DEDUP_REMOVED lines=9> */
.L_x_5997:
[----:B------:R-:W-:Y:S05]  /*1bf70*/  BSYNC B2 ;  /* 0x0000000000027941 */ /* 0x000fea0003800000 */
.L_x_5852:
        /* <DEDUP_REMOVED lines=9> */
.L_x_5855:
[----:B------:R-:W-:Y:S05]  /*1c010*/  BSYNC B2 ;  /* 0x0000000000027941 */ /* 0x000fea0003800000 */
.L_x_5854:
        /* <DEDUP_REMOVED lines=14> */
.L_x_5856:
        /* <DEDUP_REMOVED lines=14> */
.L_x_5998:
[----:B------:R-:W-:Y:S05]  /*1c1e0*/  BSYNC B2 ;  /* 0x0000000000027941 */ /* 0x000fea0003800000 */
.L_x_5857:
        /* <DEDUP_REMOVED lines=11> */
.L_x_5860:
[----:B------:R-:W-:Y:S05]  /*1c2a0*/  BSYNC B2 ;  /* 0x0000000000027941 */ /* 0x000fea0003800000 */
.L_x_5859:
        /* <DEDUP_REMOVED lines=11> */
.L_x_5861:
        /* <DEDUP_REMOVED lines=12> */
[----:B------:R-:W-:Y:S01]  /*1c420*/  UMOV UR10, 0x40 ;  /* 0x00000040000a7882 */ /* 0x000fe20000000000 */
[----:B------:R-:W-:Y:S02]  /*1c430*/  R2UR UR7, R9 ;  /* 0x00000000090772ca */ /* 0x000fe400000e0000 */
[----:B------:R-:W-:Y:S02]  /*1c440*/  PLOP3.LUT P0, PT, PT, PT, PT, 0x80, 0x0 ;  /* 0x000000000000781c */ /* 0x000fe40003f0f070 */
[----:B------:R-:W-:-:S11]  /*1c450*/  IADD3 R4, R2, 0x3400, RZ ;  /* 0x0000340002047810 */ /* 0x000fd60007ffe0ff */
.L_x_5862:
        /* <DEDUP_REMOVED lines=16> */
.L_x_5863:
        /* <DEDUP_REMOVED lines=16> */
.L_x_5864:
        /* <DEDUP_REMOVED lines=11> */
.L_x_5850:
[----:B------:R-:W-:Y:S05]  /*1c710*/  BSYNC B1 ;  /* 0x0000000000017941 */ /* 0x000fea0003800000 */
.L_x_5849:
[C---:B------:R-:W-:Y:S01]  /*1c720*/  ISETP.GT.AND P0, PT, R0.reuse, 0x1, PT ;  /* 0x000000010000780c */ /* 0x040fe20003f04270 */
[----:B------:R-:W-:-:S12]  /*1c730*/  VIADD R0, R0, 0xfffffffe ;  /* 0xfffffffe00007836 */ /* 0x000fd80000000000 */
[----:B------:R-:W-:Y:S05]  /*1c740*/  @P0 BRA `(.L_x_5865) ;  /* 0xffffffe800b80947 */ /* 0x000fea000383ffff */
.L_x_5814:
[----:B------:R-:W-:Y:S05]  /*1c750*/  BSYNC B0 ;  /* 0x0000000000007941 */ /* 0x000fea0003800000 */
.L_x_5813:
[----:B------:R-:W2:Y:S04]  /*1c760*/  LDL.LU R4, [R1+0xc] ;  /* 0x00000c0001047983 */ /* 0x000ea80000300800 */
[----:B------:R-:W3:Y:S01]  /*1c770*/  LDL.LU R3, [R1+0x1c] ;  /* 0x00001c0001037983 */ /* 0x000ee20000300800 */
[----:B------:R-:W0:Y:S01]  /*1c780*/  S2R R2, SR_TID.X ;  /* 0x0000000000027919 */ /* 0x000e220000002100 */
[----:B------:R-:W-:Y:S01]  /*1c790*/  BSSY B0, `(.L_x_5866) ;  /* 0x0000015000007945 */ /* 0x000fe20003800000 */
[----:B0-----:R-:W-:-:S04]  /*1c7a0*/  LOP3.LUT R2, R2, 0x7f, RZ, 0xc0, !PT ;  /* 0x0000007f02027812 */ /* 0x001fc800078ec0ff */
[----:B------:R-:W-:Y:S01]  /*1c7b0*/  ISETP.NE.AND P1, PT, R2, RZ, PT ;  /* 0x000000ff0200720c */ /* 0x000fe20003f25270 */
[----:B--2---:R-:W-:-:S05]  /*1c7c0*/  VIADD R0, R4, 0x1 ;  /* 0x0000000104007836 */ /* 0x004fca0000000000 */
[----:B------:R-:W-:-:S04]  /*1c7d0*/  ISETP.NE.AND P0, PT, R0, 0x2, PT ;  /* 0x000000020000780c */ /* 0x000fc80003f05270 */
[----:B------:R-:W-:-:S04]  /*1c7e0*/  SEL R2, RZ, 0x1, P0 ;  /* 0x00000001ff027807 */ /* 0x000fc80000000000 */
[----:B---3--:R-:W-:-:S05]  /*1c7f0*/  LOP3.LUT R3, R3, R2, RZ, 0x3c, !PT ;  /* 0x0000000203037212 */ /* 0x008fca00078e3cff */
[----:B------:R0:W-:Y:S01]  /*1c800*/  STL [R1+0x1c], R3 ;  /* 0x00001c0301007387 */ /* 0x0001e20000100800 */
[----:B------:R-:W-:Y:S05]  /*1c810*/  @P1 BRA `(.L_x_5867) ;  /* 0x0000000000301947 */ /* 0x000fea0003800000 */
[----:B0-----:R-:W0:Y:S01]  /*1c820*/  S2R R3, SR_LANEID ;  /* 0x0000000000037919 */ /* 0x001e220000000000 */
[----:B------:R-:W-:Y:S01]  /*1c830*/  VOTEU.ANY UR4, UPT, PT ;  /* 0x0000000000047886 */ /* 0x000fe200038e0100 */
[----:B------:R-:W2:Y:S01]  /*1c840*/  LDC.64 R4, c[0x0][0xd60] ;  /* 0x00035800ff047b82 */ /* 0x000ea20000000a00 */
[----:B------:R-:W0:Y:S02]  /*1c850*/  FLO.U32 R2, UR4 ;  /* 0x0000000400027d00 */ /* 0x000e2400080e0000 */
[----:B0-----:R-:W-:-:S06]  /*1c860*/  ISETP.EQ.U32.AND P1, PT, R2, R3, PT ;  /* 0x000000030200720c */ /* 0x001fcc0003f22070 */
[----:B------:R-:W2:Y:S07]  /*1c870*/  POPC R3, UR4 ;  /* 0x0000000400037d09 */ /* 0x000eae0008000000 */
[----:B--2---:R-:W2:Y:S01]  /*1c880*/  @P1 ATOMG.E.ADD.STRONG.GPU PT, R3, desc[UR40][R4.64], R3 ;  /* 0x00000003040319a8 */ /* 0x004ea200081ee1e8 */
[----:B-1----:R-:W0:Y:S02]  /*1c890*/  S2R R6, SR_LTMASK ;  /* 0x0000000000067919 */ /* 0x002e240000003900 */
[----:B0-----:R-:W-:-:S04]  /*1c8a0*/  LOP3.LUT R6, R6, UR4, RZ, 0xc0, !PT ;  /* 0x0000000406067c12 */ /* 0x001fc8000f8ec0ff */
[----:B------:R-:W0:Y:S01]  /*1c8b0*/  POPC R7, R6 ;  /* 0x0000000600077309 */ /* 0x000e220000000000 */
[----:B--2---:R-:W0:Y:S02]  /*1c8c0*/  SHFL.IDX PT, R2, R3, R2, 0x1f ;  /* 0x00001f0203027589 */ /* 0x004e2400000e0000 */
[----:B0-----:R-:W-:-:S07]  /*1c8d0*/  IADD3 R16, R2, UR36, R7 ;  /* 0x0000002402107c10 */ /* 0x001fce000fffe007 */
.L_x_5867:
[----:B------:R-:W-:Y:S05]  /*1c8e0*/  BSYNC B0 ;  /* 0x0000000000007941 */ /* 0x000fea0003800000 */
.L_x_5866:
[----:B------:R-:W-:-:S05]  /*1c8f0*/  SEL R0, R0, RZ, P0 ;  /* 0x000000ff00007207 */ /* 0x000fca0000000000 */
[----:B------:R2:W-:Y:S02]  /*1c900*/  STL [R1+0xc], R0 ;  /* 0x00000c0001007387 */ /* 0x0005e40000100800 */
.L_x_5779:
[----:B------:R-:W-:Y:S05]  /*1c910*/  BSYNC B7 ;  /* 0x0000000000077941 */ /* 0x000fea0003800000 */
.L_x_5777:
        /* <DEDUP_REMOVED lines=13> */
.L_x_5868:
[----:B------:R-:W1:Y:S01]  /*1c9f0*/  S2R R0, SR_TID.X ;  /* 0x0000000000007919 */ /* 0x000e620000002100 */
[----:B------:R-:W-:Y:S01]  /*1ca00*/  UMOV UR4, 0xffffffff ;  /* 0xffffffff00047882 */ /* 0x000fe20000000000 */
[----:B-1----:R-:W-:-:S04]  /*1ca10*/  LOP3.LUT R6, R0, 0x1f, RZ, 0xc0, !PT ;  /* 0x0000001f00067812 */ /* 0x002fc800078ec0ff */
        /* <DEDUP_REMOVED lines=33> */
.L_x_6008:
[----:B------:R-:W-:Y:S02]  /*1cc30*/  ULDC UR4, c[0x0][0xd38] ;  /* 0x00034e0000047ab9 */ /* 0x000fe40000000800 */
[----:B------:R-:W-:-:S04]  /*1cc40*/  IMAD.U32 R4, RZ, RZ, UR4 ;  /* 0x00000004ff047e24 */ /* 0x000fc8000f8e00ff */
[----:B-1----:R-:W-:-:S04]  /*1cc50*/  IMAD R16, R16, R4, RZ ;  /* 0x0000000410107224 */ /* 0x002fc800078e02ff */
[----:B------:R-:W-:-:S05]  /*1cc60*/  IMAD.IADD R5, R5, 0x1, R16 ;  /* 0x0000000105057824 */ /* 0x000fca00078e0210 */
[----:B------:R-:W-:-:S13]  /*1cc70*/  ISETP.GT.AND P6, PT, R5, R0, PT ;  /* 0x000000000500720c */ /* 0x000fda0003fc4270 */
[----:B------:R-:W-:Y:S05]  /*1cc80*/  @P6 BRA `(.L_x_5871) ;  /* 0x00000000009c6947 */ /* 0x000fea0003800000 */
.L_x_5876:
        /* <DEDUP_REMOVED lines=14> */
.L_x_5874:
[----:B------:R-:W-:Y:S05]  /*1cd70*/  BSYNC B0 ;  /* 0x0000000000007941 */ /* 0x000fea0003800000 */
.L_x_5873:
        /* <DEDUP_REMOVED lines=18> */
.L_x_6016:
[----:B------:R-:W-:Y:S02]  /*1cea0*/  ULDC UR4, c[0x0][0xd38] ;  /* 0x00034e0000047ab9 */ /* 0x000fe40000000800 */
[----:B------:R-:W-:-:S04]  /*1ceb0*/  IMAD.U32 R4, RZ, RZ, UR4 ;  /* 0x00000004ff047e24 */ /* 0x000fc8000f8e00ff */
[----:B-1----:R-:W-:-:S04]  /*1cec0*/  IMAD R16, R16, R4, RZ ;  /* 0x0000000410107224 */ /* 0x002fc800078e02ff */
[----:B------:R-:W-:-:S05]  /*1ced0*/  IMAD.IADD R5, R16, 0x1, R5 ;  /* 0x0000000110057824 */ /* 0x000fca00078e0205 */
[----:B------:R-:W-:-:S13]  /*1cee0*/  ISETP.GT.AND P6, PT, R5, R0, PT ;  /* 0x000000000500720c */ /* 0x000fda0003fc4270 */
[----:B------:R-:W-:Y:S05]  /*1cef0*/  @!P6 BRA `(.L_x_5876) ;  /* 0xfffffffc0064e947 */ /* 0x000fea000383ffff */
.L_x_5871:
        /* <DEDUP_REMOVED lines=8> */
.L_x_6020:
[----:B------:R-:W-:Y:S01]  /*1cf80*/  ISETP.NE.AND P0, PT, R5, RZ, PT ;  /* 0x000000ff0500720c */ /* 0x000fe20003f05270 */
[----:B-1----:R-:W-:-:S12]  /*1cf90*/  IMAD.MOV.U32 R2, RZ, RZ, RZ ;  /* 0x000000ffff027224 */ /* 0x002fd800078e00ff */
[----:B------:R-:W-:Y:S05]  /*1cfa0*/  @!P0 BRA `(.L_x_5878) ;  /* 0x0000000000108947 */ /* 0x000fea0003800000 */
[----:B------:R-:W-:Y:S01]  /*1cfb0*/  UMOV UR4, 0xffffffff ;  /* 0xffffffff00047882 */ /* 0x000fe20000000000 */
[----:B------:R-:W-:Y:S02]  /*1cfc0*/  VIADD R12, R6, 0xffffffff ;  /* 0xffffffff060c7836 */ /* 0x000fe40000000000 */
[----:B------:R-:W-:Y:S05]  /*1cfd0*/  BRA.DIV UR4, `(.L_x_5879) ;  /* 0x0000004604487947 */ /* 0x000fea000b800000 */
[----:B------:R1:W3:Y:S02]  /*1cfe0*/  SHFL.IDX PT, R2, R3, R12, 0x1f ;  /* 0x00001f0c03027589 */ /* 0x0002e400000e0000 */
.L_x_5878:
[----:B-----5:R-:W0:Y:S01]  /*1cff0*/  LDC.64 R8, c[0x0][0xd90] ;  /* 0x00036400ff087b82 */ /* 0x020e220000000a00 */
[----:B------:R-:W-:-:S04]  /*1d000*/  IMAD.IADD R19, R6, 0x1, R19 ;  /* 0x0000000106137824 */ /* 0x000fc800078e0213 */
[----:B0-----:R-:W-:-:S06]  /*1d010*/  IMAD.WIDE R6, R19, 0x4, R8 ;  /* 0x0000000413067825 */ /* 0x001fcc00078e0208 */
[----:B------:R-:W2:Y:S01]  /*1d020*/  LDG.E R6, desc[UR40][R6.64] ;  /* 0x0000002806067981 */ /* 0x000ea2000c1e1900 */
[----:B---3--:R-:W-:-:S04]  /*1d030*/  IMAD R16, R2, R4, R16 ;  /* 0x0000000402107224 */ /* 0x008fc800078e0210 */
[----:B------:R-:W-:Y:S02]  /*1d040*/  IMAD.IADD R0, R0, 0x1, -R16 ;  /* 0x0000000100007824 */ /* 0x000fe400078e0a10 */
[----:B--2---:R-:W-:-:S05]  /*1d050*/  IMAD R5, R17, R6, RZ ;  /* 0x0000000611057224 */ /* 0x004fca00078e02ff */
[----:B------:R-:W-:-:S04]  /*1d060*/  IABS R7, R5 ;  /* 0x0000000500077213 */ /* 0x000fc80000000000 */
[----:B-1----:R-:W0:Y:S08]  /*1d070*/  I2F.RP R3, R7 ;  /* 0x0000000700037306 */ /* 0x002e300000209400 */
        /* <DEDUP_REMOVED lines=57> */
.L_x_5872:
[----:B------:R-:W-:Y:S01]  /*1d410*/  UMOV UR4, URZ ;  /* 0x0000003f00047c82 */ /* 0x000fe20008000000 */
[----:B------:R-:W-:Y:S01]  /*1d420*/  UMOV UR5, URZ ;  /* 0x0000003f00057c82 */ /* 0x000fe20008000000 */
[----:B------:R-:W-:Y:S01]  /*1d430*/  ULDC UR6, c[0x0][0xd3c] ;  /* 0x00034f0000067ab9 */ /* 0x000fe20000000800 */
[----:B------:R-:W-:Y:S02]  /*1d440*/  IMAD.MOV.U32 R16, RZ, RZ, R0 ;  /* 0x000000ffff107224 */ /* 0x000fe400078e0000 */
[----:B------:R-:W-:Y:S02]  /*1d450*/  IMAD.U32 R17, RZ, RZ, UR4 ;  /* 0x00000004ff117e24 */ /* 0x000fe4000f8e00ff */
[----:B------:R-:W-:Y:S02]  /*1d460*/  IMAD.U32 R18, RZ, RZ, UR5 ;  /* 0x00000005ff127e24 */ /* 0x000fe4000f8e00ff */
[----:B------:R-:W-:-:S07]  /*1d470*/  IMAD.U32 R19, RZ, RZ, UR6 ;  /* 0x00000006ff137e24 */ /* 0x000fce000f8e00ff */
.L_x_5880:
        /* <DEDUP_REMOVED lines=12> */
.L_x_5869:
[----:B------:R-:W-:Y:S02]  /*1d540*/  ULDC UR4, c[0x0][0xd3c] ;  /* 0x00034f0000047ab9 */ /* 0x000fe40000000800 */
[----:B---3--:R-:W-:-:S13]  /*1d550*/  ISETP.GE.AND P0, PT, R19, UR4, PT ;  /* 0x0000000413007c0c */ /* 0x008fda000bf06270 */
[----:B------:R-:W-:Y:S05]  /*1d560*/  @!P0 BRA `(.L_x_5881) ;  /* 0xffffff8800308947 */ /* 0x000fea000383ffff */
[----:B------:R-:W-:Y:S05]  /*1d570*/  BSYNC B8 ;  /* 0x0000000000087941 */ /* 0x000fea0003800000 */
.L_x_5735:
[----:B--2---:R-:W2:Y:S01]  /*1d580*/  LDL.LU R0, [R1+0x6c] ;  /* 0x00006c0001007983 */ /* 0x004ea20000300800 */
[----:B------:R-:W-:Y:S01]  /*1d590*/  BSSY B0, `(.L_x_5882) ;  /* 0x000000b000007945 */ /* 0x000fe20003800000 */
[----:B------:R-:W3:Y:S01]  /*1d5a0*/  S2R R5, SR_CgaCtaId ;  /* 0x0000000000057919 */ /* 0x000ee20000008800 */
[----:B--2---:R-:W-:-:S05]  /*1d5b0*/  VIADD R0, R0, 0x1 ;  /* 0x0000000100007836 */ /* 0x004fca0000000000 */
[----:B0-----:R-:W-:-:S04]  /*1d5c0*/  LEA.HI R2, R0, R0, RZ, 0x1 ;  /* 0x0000000000027211 */ /* 0x001fc800078f08ff */
[----:B------:R-:W-:-:S05]  /*1d5d0*/  LOP3.LUT R3, R2, 0xfffffffe, RZ, 0xc0, !PT ;  /* 0xfffffffe02037812 */ /* 0x000fca00078ec0ff */
[----:B------:R-:W-:Y:S01]  /*1d5e0*/  IMAD.IADD R3, R0, 0x1, -R3 ;  /* 0x0000000100037824 */ /* 0x000fe200078e0a03 */
[----:B------:R-:W-:-:S04]  /*1d5f0*/  MOV R0, 0x400 ;  /* 0x0000040000007802 */ /* 0x000fc80000000f00 */
[----:B---3--:R-:W-:Y:S02]  /*1d600*/  LEA R0, R5, R0, 0x18 ;  /* 0x0000000005007211 */ /* 0x008fe400078ec0ff */
[----:B------:R-:W-:-:S04]  /*1d610*/  SHF.L.U32 R3, R3, 0x1f, RZ ;  /* 0x0000001f03037819 */ /* 0x000fc800000006ff */
[----:B------:R-:W0:Y:S02]  /*1d620*/  SYNCS.PHASECHK.TRANS64.TRYWAIT P0, [R0+URZ+0x32420], R3 ;  /* 0x03242003000075a7 */ /* 0x000e24000800017f */
[----:B0-----:R-:W-:Y:S05]  /*1d630*/  @!P0 BRA `(.L_x_5883) ;  /* 0x0000003c00d88947 */ /* 0x001fea0003800000 */
.L_x_6023:
[----:B------:R-:W-:Y:S05]  /*1d640*/  BSYNC B0 ;  /* 0x0000000000007941 */ /* 0x000fea0003800000 */
.L_x_5882:
[----:B------:R-:W-:-:S03]  /*1d650*/  UMOV UR4, 0xffffffff ;  /* 0xffffffff00047882 */ /* 0x000fc60000000000 */
[----:B------:R-:W-:Y:S05]  /*1d660*/  BRA.DIV UR4, `(.L_x_5884) ;  /* 0x0000003e04e07947 */ /* 0x000fea000b800000 */
[----:B------:R-:W2:Y:S02]  /*1d670*/  S2R R2, SR_TID.X ;  /* 0x0000000000027919 */ /* 0x000ea40000002100 */
[----:B--2---:R-:W-:-:S04]  /*1d680*/  SHF.R.U32.HI R2, RZ, 0x5, R2 ;  /* 0x00000005ff027819 */ /* 0x004fc80000011602 */
[----:B------:R-:W-:-:S05]  /*1d690*/  LOP3.LUT R2, R2, 0x3, RZ, 0xc0, !PT ;  /* 0x0000000302027812 */ /* 0x000fca00078ec0ff */
[----:B------:R2:W3:Y:S02]  /*1d6a0*/  SHFL.IDX PT, R14, R2, RZ, 0x1f ;  /* 0x00001fff020e7589 */ /* 0x0004e400000e0000 */
.L_x_6026:
[----:B---3--:R-:W-:-:S13]  /*1d6b0*/  ISETP.NE.AND P0, PT, R14, RZ, PT ;  /* 0x000000ff0e00720c */ /* 0x008fda0003f05270 */
[----:B------:R-:W-:Y:S05]  /*1d6c0*/  @P0 BRA `(.L_x_5576) ;  /* 0x0000000000940947 */ /* 0x000fea0003800000 */
[----:B------:R-:W-:-:S03]  /*1d6d0*/  UMOV UR4, 0xffffffff ;  /* 0xffffffff00047882 */ /* 0x000fc60000000000 */
[----:B------:R-:W-:Y:S05]  /*1d6e0*/  BRA.DIV UR4, `(.L_x_5885) ;  /* 0x0000003e04f47947 */ /* 0x000fea000b800000 */
[----:B------:R-:W-:-:S13]  /*1d6f0*/  ELECT P6, URZ, PT ;  /* 0x00000000003f782f */ /* 0x000fda00038c0000 */
.L_x_6029:
[----:B------:R-:W-:Y:S05]  /*1d700*/  @!P6 BRA `(.L_x_5576) ;  /* 0x000000000084e947 */ /* 0x000fea0003800000 */
[----:B--2---:R-:W2:Y:S02]  /*1d710*/  LDL.LU R2, [R1+0x84] ;  /* 0x0000840001027983 */ /* 0x004ea40000300800 */
[----:B--2---:R-:W-:-:S04]  /*1d720*/  LOP3.LUT R2, R2, 0x2, RZ, 0xfc, !PT ;  /* 0x0000000202027812 */ /* 0x004fc800078efcff */
[----:B------:R-:W-:-:S13]  /*1d730*/  ISETP.NE.AND P2, PT, R2, 0x3, PT ;  /* 0x000000030200780c */ /* 0x000fda0003f45270 */
[----:B------:R-:W-:Y:S05]  /*1d740*/  @!P2 BRA `(.L_x_5886) ;  /* 0x000000000004a947 */ /* 0x000fea0003800000 */
[----:B------:R-:W-:Y:S01]  /*1d750*/  BPT.TRAP 0x1 ;  /* 0x000000040000795c */ /* 0x000fe20000300000 */
.L_x_5886:
[----:B0-----:R-:W1:Y:S04]  /*1d760*/  LDL R3, [R1+0xc] ;  /* 0x00000c0001037983 */ /* 0x001e680000100800 */
[----:B------:R-:W2:Y:S01]  /*1d770*/  LDL.LU R7, [R1+0x1c] ;  /* 0x00001c0001077983 */ /* 0x000ea20000300800 */
[----:B------:R-:W-:-:S04]  /*1d780*/  VIADD R2, R0, 0x32440 ;  /* 0x0003244000027836 */ /* 0x000fc80000000000 */
[C---:B-1----:R-:W-:Y:S02]  /*1d790*/  IMAD R6, R3.reuse, 0x8, R2 ;  /* 0x0000000803067824 */ /* 0x042fe400078e0202 */
        /* <DEDUP_REMOVED lines=10> */
.L_x_6030:
[----:B------:R-:W1:Y:S02]  /*1d840*/  SYNCS.PHASECHK.TRANS64.TRYWAIT P0, [R7+URZ], R2 ;  /* 0x00000002070075a7 */ /* 0x000e64000800017f */
[----:B-1----:R-:W-:Y:S05]  /*1d850*/  @!P0 BRA `(.L_x_5888) ;  /* 0x0000003c00cc8947 */ /* 0x002fea0003800000 */
.L_x_6031:
[----:B------:R-:W-:Y:S05]  /*1d860*/  @!P2 BRA `(.L_x_5889) ;  /* 0x000000000004a947 */ /* 0x000fea0003800000 */
[----:B------:R-:W-:Y:S01]  /*1d870*/  BPT.TRAP 0x1 ;  /* 0x000000040000795c */ /* 0x000fe20000300000 */
.L_x_5889:
[----:B------:R-:W2:Y:S01]  /*1d880*/  LDL.LU R4, [R1+0xc] ;  /* 0x00000c0001047983 */ /* 0x000ea20000300800 */
[----:B------:R-:W-:-:S05]  /*1d890*/  IADD3 R0, R0, 0x32460, RZ ;  /* 0x0003246000007810 */ /* 0x000fca0007ffe0ff */
[----:B--2---:R-:W-:-:S04]  /*1d8a0*/  IMAD R4, R4, 0x8, R0 ;  /* 0x0000000804047824 */ /* 0x004fc800078e0200 */
[----:B------:R-:W2:Y:S02]  /*1d8b0*/  SYNCS.PHASECHK.TRANS64.TRYWAIT P0, [R4+URZ], R5 ;  /* 0x00000005040075a7 */ /* 0x000ea4000800017f */
[----:B--2---:R-:W-:Y:S05]  /*1d8c0*/  @!P0 BRA `(.L_x_5890) ;  /* 0x0000003c00c48947 */ /* 0x004fea0003800000 */
.L_x_6032:
[----:B------:R-:W-:-:S07]  /*1d8d0*/  IMAD R3, R3, 0x8, R0 ;  /* 0x0000000803037824 */ /* 0x000fce00078e0200 */
.L_x_5891:
[----:B---3--:R3:W0:Y:S02]  /*1d8e0*/  SYNCS.PHASECHK.TRANS64.TRYWAIT P0, [R3+URZ], R2 ;  /* 0x00000002030075a7 */ /* 0x008624000800017f */
[----:B0-----:R-:W-:Y:S05]  /*1d8f0*/  @!P0 NANOSLEEP.SYNCS 0x989680 ;  /* 0x009896800000895d */ /* 0x001fea0003900000 */
[----:B------:R-:W0:Y:S02]  /*1d900*/  @!P0 SYNCS.PHASECHK.TRANS64 P0, [R3+URZ], R2 ;  /* 0x00000002030085a7 */ /* 0x000e24000800007f */
[----:B0-----:R-:W-:Y:S05]  /*1d910*/  @!P0 BRA `(.L_x_5891) ;  /* 0xfffffffc00f08947 */ /* 0x001fea000383ffff */
.L_x_5576:
[----:B------:R-:W-:Y:S05]  /*1d920*/  BSYNC B9 ;  /* 0x0000000000097941 */ /* 0x000fea0003800000 */
.L_x_5573:
[----:B------:R-:W-:Y:S05]  /*1d930*/  EXIT ;  /* 0x000000000000794d */ /* 0x000fea0003800000 */
.L_x_5594:
[----:B0-----:R0:W1:Y:S02]  /*1d940*/  SYNCS.PHASECHK.TRANS64.TRYWAIT P6, [R96+URZ+0x32490], R107 ;  /* 0x0324906b600075a7 */ /* 0x00106400080c017f */
[----:B-1----:R-:W-:Y:S05]  /*1d950*/  @!P6 NANOSLEEP.SYNCS 0x989680 ;  /* 0x009896800000e95d */ /* 0x002fea0003900000 */
[----:B------:R-:W1:Y:S02]  /*1d960*/  @!P6 SYNCS.PHASECHK.TRANS64 P6, [R96+URZ+0x32490], R107 ;  /* 0x0324906b6000e5a7 */ /* 0x000e6400080c007f */
[----:B-1----:R-:W-:Y:S05]  /*1d970*/  @!P6 BRA `(.L_x_5594) ;  /* 0xfffffffc00f0e947 */ /* 0x002fea000383ffff */
[----:B------:R-:W-:Y:S05]  /*1d980*/  BRA `(.L_x_5892) ;  /* 0xfffffe5400507947 */ /* 0x000fea000383ffff */
.L_x_5612:
[----:B0-----:R0:W1:Y:S02]  /*1d990*/  SYNCS.PHASECHK.TRANS64.TRYWAIT P5, [R96+URZ+0x32490], R107 ;  /* 0x0324906b600075a7 */ /* 0x00106400080a017f */
[----:B-1----:R-:W-:Y:S05]  /*1d9a0*/  @!P5 NANOSLEEP.SYNCS 0x989680 ;  /* 0x009896800000d95d */ /* 0x002fea0003900000 */
[----:B------:R-:W1:Y:S02]  /*1d9b0*/  @!P5 SYNCS.PHASECHK.TRANS64 P5, [R96+URZ+0x32490], R107 ;  /* 0x0324906b6000d5a7 */ /* 0x000e6400080a007f */
[----:B-1----:R-:W-:Y:S05]  /*1d9c0*/  @!P5 BRA `(.L_x_5612) ;  /* 0xfffffffc00f0d947 */ /* 0x002fea000383ffff */
[----:B------:R-:W-:Y:S05]  /*1d9d0*/  BRA `(.L_x_5893) ;  /* 0xfffffe64009c7947 */ /* 0x000fea000383ffff */
.L_x_5621:
[----:B0-----:R0:W1:Y:S02]  /*1d9e0*/  SYNCS.PHASECHK.TRANS64.TRYWAIT P4, [R96+URZ+0x32490], R107 ;  /* 0x0324906b600075a7 */ /* 0x001064000808017f */
[----:B-1----:R-:W-:Y:S05]  /*1d9f0*/  @!P4 NANOSLEEP.SYNCS 0x989680 ;  /* 0x009896800000c95d */ /* 0x002fea0003900000 */
[----:B------:R-:W1:Y:S02]  /*1da00*/  @!P4 SYNCS.PHASECHK.TRANS64 P4, [R96+URZ+0x32490], R107 ;  /* 0x0324906b6000c5a7 */ /* 0x000e64000808007f */
[----:B-1----:R-:W-:Y:S05]  /*1da10*/  @!P4 BRA `(.L_x_5621) ;  /* 0xfffffffc00f0c947 */ /* 0x002fea000383ffff */
[----:B------:R-:W-:Y:S05]  /*1da20*/  BRA `(.L_x_5894) ;  /* 0xfffffe7400c87947 */ /* 0x000fea000383ffff */
.L_x_5627:
[----:B-1----:R1:W2:Y:S02]  /*1da30*/  SYNCS.PHASECHK.TRANS64.TRYWAIT P3, [R96+URZ+0x324b0], R107 ;  /* 0x0324b06b600075a7 */ /* 0x0022a4000806017f */
[----:B--2---:R-:W-:Y:S05]  /*1da40*/  @!P3 NANOSLEEP.SYNCS 0x989680 ;  /* 0x009896800000b95d */ /* 0x004fea0003900000 */
[----:B------:R-:W2:Y:S02]  /*1da50*/  @!P3 SYNCS.PHASECHK.TRANS64 P3, [R96+URZ+0x324b0], R107 ;  /* 0x0324b06b6000b5a7 */ /* 0x000ea4000806007f */
[----:B--2---:R-:W-:Y:S05]  /*1da60*/  @!P3 BRA `(.L_x_5627) ;  /* 0xfffffffc00f0b947 */ /* 0x004fea000383ffff */
[----:B------:R-:W-:Y:S05]  /*1da70*/  BRA `(.L_x_5895) ;  /* 0xfffffe78005c7947 */ /* 0x000fea000383ffff */
.L_x_5635:
        /* <DEDUP_REMOVED lines=13> */
.L_x_5897:
[----:B------:R-:W-:Y:S05]  /*1db50*/  BSYNC B0 ;  /* 0x0000000000007941 */ /* 0x000fea0003800000 */
.L_x_5896:
[----:B------:R-:W-:Y:S05]  /*1db60*/  BRA `(.L_x_5898) ;  /* 0xfffffe8400387947 */ /* 0x000fea000383ffff */
.L_x_5647:
        /* <DEDUP_REMOVED lines=8> */
.L_x_5900:
[----:B------:R-:W-:Y:S05]  /*1dbf0*/  BSYNC B1 ;  /* 0x0000000000017941 */ /* 0x000fea0003800000 */
.L_x_5899:
        /* <DEDUP_REMOVED lines=8> */
.L_x_5901:
[----:B------:R-:W-:Y:S02]  /*1dc80*/  IMAD.MOV.U32 R13, RZ, RZ, R8 ;  /* 0x000000ffff0d7224 */ /* 0x000fe400078e0008 */
[----:B------:R-:W-:-:S07]  /*1dc90*/  IMAD.MOV.U32 R0, RZ, RZ, R14 ;  /* 0x000000ffff007224 */ /* 0x000fce00078e000e */
[----:B------:R-:W-:Y:S05]  /*1dca0*/  WARPSYNC.COLLECTIVE R15, `(.L_x_5902) ;  /* 0x000000000f087348 */ /* 0x000fea0003c00000 */
[----:B------:R0:W1:Y:S02]  /*1dcb0*/  SHFL.IDX P6, R14, R13, R12, R11 ;  /* 0x0000000c0d0e7389 */ /* 0x00006400000c000b */
[----:B01----:R-:W-:Y:S01]  /*1dcc0*/  ENDCOLLECTIVE ;  /* 0x000000000000791b */ /* 0x003fe20003800000 */
.L_x_5902:
[----:B------:R-:W-:Y:S02]  /*1dcd0*/  IMAD.MOV.U32 R13, RZ, RZ, R7 ;  /* 0x000000ffff0d7224 */ /* 0x000fe400078e0007 */
[----:B------:R-:W-:-:S07]  /*1dce0*/  IMAD.MOV.U32 R5, RZ, RZ, R14 ;  /* 0x000000ffff057224 */ /* 0x000fce00078e000e */
[----:B------:R-:W-:Y:S05]  /*1dcf0*/  WARPSYNC.COLLECTIVE R15, `(.L_x_5903) ;  /* 0x000000000f087348 */ /* 0x000fea0003c00000 */
[----:B------:R0:W1:Y:S02]  /*1dd00*/  SHFL.IDX P6, R14, R13, R12, R11 ;  /* 0x0000000c0d0e7389 */ /* 0x00006400000c000b */
[----:B01----:R-:W-:Y:S01]  /*1dd10*/  ENDCOLLECTIVE ;  /* 0x000000000000791b */ /* 0x003fe20003800000 */
.L_x_5903:
[----:B------:R-:W-:Y:S05]  /*1dd20*/  BRA `(.L_x_5904) ;  /* 0xfffffe8800c87947 */ /* 0x000fea000383ffff */
.L_x_5650:
        /* <DEDUP_REMOVED lines=8> */
.L_x_5906:
[----:B------:R-:W-:Y:S05]  /*1ddb0*/  BSYNC B1 ;  /* 0x0000000000017941 */ /* 0x000fea0003800000 */
.L_x_5905:
        /* <DEDUP_REMOVED lines=8> */
.L_x_5907:
[----:B------:R-:W-:Y:S02]  /*1de40*/  IMAD.MOV.U32 R13, RZ, RZ, R8 ;  /* 0x000000ffff0d7224 */ /* 0x000fe400078e0008 */
[----:B------:R-:W-:-:S07]  /*1de50*/  IMAD.MOV.U32 R0, RZ, RZ, R14 ;  /* 0x000000ffff007224 */ /* 0x000fce00078e000e */
[----:B------:R-:W-:Y:S05]  /*1de60*/  WARPSYNC.COLLECTIVE R15, `(.L_x_5908) ;  /* 0x000000000f087348 */ /* 0x000fea0003c00000 */
[----:B------:R0:W1:Y:S02]  /*1de70*/  SHFL.IDX P6, R14, R13, R12, R11 ;  /* 0x0000000c0d0e7389 */ /* 0x00006400000c000b */
[----:B01----:R-:W-:Y:S01]  /*1de80*/  ENDCOLLECTIVE ;  /* 0x000000000000791b */ /* 0x003fe20003800000 */
.L_x_5908:
[----:B------:R-:W-:Y:S02]  /*1de90*/  IMAD.MOV.U32 R13, RZ, RZ, R7 ;  /* 0x000000ffff0d7224 */ /* 0x000fe400078e0007 */
[----:B------:R-:W-:-:S07]  /*1dea0*/  IMAD.MOV.U32 R5, RZ, RZ, R14 ;  /* 0x000000ffff057224 */ /* 0x000fce00078e000e */
[----:B------:R-:W-:Y:S05]  /*1deb0*/  WARPSYNC.COLLECTIVE R15, `(.L_x_5909) ;  /* 0x000000000f087348 */ /* 0x000fea0003c00000 */
[----:B------:R0:W1:Y:S02]  /*1dec0*/  SHFL.IDX P6, R14, R13, R12, R11 ;  /* 0x0000000c0d0e7389 */ /* 0x00006400000c000b */
[----:B01----:R-:W-:Y:S01]  /*1ded0*/  ENDCOLLECTIVE ;  /* 0x000000000000791b */ /* 0x003fe20003800000 */
.L_x_5909:
[----:B------:R-:W-:Y:S05]  /*1dee0*/  BRA `(.L_x_5910) ;  /* 0xfffffe8c00307947 */ /* 0x000fea000383ffff */
.L_x_5654:
[----:B0-----:R0:W1:Y:S02]  /*1def0*/  SYNCS.PHASECHK.TRANS64.TRYWAIT P0, [R19+URZ+0x32400], R34 ;  /* 0x03240022130075a7 */ /* 0x001064000800017f */
[----:B-1----:R-:W-:Y:S05]  /*1df00*/  @!P0 NANOSLEEP.SYNCS 0x989680 ;  /* 0x009896800000895d */ /* 0x002fea0003900000 */
[----:B------:R-:W1:Y:S02]  /*1df10*/  @!P0 SYNCS.PHASECHK.TRANS64 P0, [R19+URZ+0x32400], R34 ;  /* 0x03240022130085a7 */ /* 0x000e64000800007f */
[----:B-1----:R-:W-:Y:S05]  /*1df20*/  @!P0 BRA `(.L_x_5654) ;  /* 0xfffffffc00f08947 */ /* 0x002fea000383ffff */
[----:B------:R-:W-:Y:S05]  /*1df30*/  BRA `(.L_x_5911) ;  /* 0xfffffe9000387947 */ /* 0x000fea000383ffff */
.L_x_5662:
        /* <DEDUP_REMOVED lines=9> */
.L_x_5913:
[----:B------:R-:W-:Y:S05]  /*1dfd0*/  BSYNC B1 ;  /* 0x0000000000017941 */ /* 0x000fea0003800000 */
.L_x_5912:
[----:B------:R0:W5:Y:S01]  /*1dfe0*/  LDL R7, [R1+0x1c] ;  /* 0x00001c0001077983 */ /* 0x0001620000100800 */
[----:B------:R-:W-:Y:S01]  /*1dff0*/  IMAD.MOV.U32 R13, RZ, RZ, R10 ;  /* 0x000000ffff0d7224 */ /* 0x000fe200078e000a */
[----:B------:R-:W-:Y:S01]  /*1e000*/  ISETP.GE.AND P0, PT, R16, R31, PT ;  /* 0x0000001f1000720c */ /* 0x000fe20003f06270 */
[----:B------:R-:W-:Y:S02]  /*1e010*/  IMAD.MOV.U32 R12, RZ, RZ, RZ ;  /* 0x000000ffff0c7224 */ /* 0x000fe400078e00ff */
[----:B------:R-:W-:Y:S02]  /*1e020*/  IMAD.MOV.U32 R11, RZ, RZ, 0x1c1f ;  /* 0x00001c1fff0b7424 */ /* 0x000fe400078e00ff */
[----:B------:R-:W-:Y:S02]  /*1e030*/  IMAD.MOV.U32 R15, RZ, RZ, -0x1 ;  /* 0xffffffffff0f7424 */ /* 0x000fe400078e00ff */
[----:B0-----:R-:W-:-:S07]  /*1e040*/  IMAD.MOV.U32 R0, RZ, RZ, R14 ;  /* 0x000000ffff007224 */ /* 0x001fce00078e000e */
[----:B-----5:R-:W-:Y:S05]  /*1e050*/  WARPSYNC.COLLECTIVE R15, `(.L_x_5914) ;  /* 0x000000000f087348 */ /* 0x020fea0003c00000 */
[----:B------:R0:W1:Y:S02]  /*1e060*/  SHFL.IDX P6, R14, R13, R12, R11 ;  /* 0x0000000c0d0e7389 */ /* 0x00006400000c000b */
[----:B01---5:R-:W-:Y:S01]  /*1e070*/  ENDCOLLECTIVE ;  /* 0x000000000000791b */ /* 0x023fe20003800000 */
.L_x_5914:
[----:B------:R-:W-:Y:S02]  /*1e080*/  IMAD.MOV.U32 R13, RZ, RZ, R20 ;  /* 0x000000ffff0d7224 */ /* 0x000fe400078e0014 */
[----:B------:R-:W-:-:S07]  /*1e090*/  IMAD.MOV.U32 R3, RZ, RZ, R14 ;  /* 0x000000ffff037224 */ /* 0x000fce00078e000e */
[----:B------:R-:W-:Y:S05]  /*1e0a0*/  WARPSYNC.COLLECTIVE R15, `(.L_x_5915) ;  /* 0x000000000f087348 */ /* 0x000fea0003c00000 */
[----:B------:R0:W1:Y:S02]  /*1e0b0*/  SHFL.IDX P6, R14, R13, R12, R11 ;  /* 0x0000000c0d0e7389 */ /* 0x00006400000c000b */
[----:B01----:R-:W-:Y:S01]  /*1e0c0*/  ENDCOLLECTIVE ;  /* 0x000000000000791b */ /* 0x003fe20003800000 */
.L_x_5915:
[----:B------:R-:W-:Y:S02]  /*1e0d0*/  IMAD.MOV.U32 R13, RZ, RZ, R29 ;  /* 0x000000ffff0d7224 */ /* 0x000fe400078e001d */
[----:B------:R-:W-:-:S07]  /*1e0e0*/  IMAD.MOV.U32 R8, RZ, RZ, R14 ;  /* 0x000000ffff087224 */ /* 0x000fce00078e000e */
[----:B------:R-:W-:Y:S05]  /*1e0f0*/  WARPSYNC.COLLECTIVE R15, `(.L_x_5916) ;  /* 0x000000000f087348 */ /* 0x000fea0003c00000 */
[----:B------:R0:W1:Y:S02]  /*1e100*/  SHFL.IDX P6, R14, R13, R12, R11 ;  /* 0x0000000c0d0e7389 */ /* 0x00006400000c000b */
[----:B01----:R-:W-:Y:S01]  /*1e110*/  ENDCOLLECTIVE ;  /* 0x000000000000791b */ /* 0x003fe20003800000 */
.L_x_5916:
[----:B------:R-:W-:-:S05]  /*1e120*/  IMAD R30, R7, R6, RZ ;  /* 0x00000006071e7224 */ /* 0x000fca00078e02ff */
[----:B------:R-:W-:-:S13]  /*1e130*/  ISETP.GE.OR P1, PT, R39, R30, P0 ;  /* 0x0000001e2700720c */ /* 0x000fda0000726670 */
[C---:B------:R-:W-:Y:S01]  /*1e140*/  @!P1 IMAD.SHL.U32 R9, R16.reuse, 0x2, RZ ;  /* 0x0000000210099824 */ /* 0x040fe200078e00ff */
[----:B------:R-:W-:-:S04]  /*1e150*/  @!P1 SHF.L.U64.HI R21, R16, 0x1, R17 ;  /* 0x0000000110159819 */ /* 0x000fc80000010211 */
[----:B------:R-:W-:-:S05]  /*1e160*/  @!P1 IADD3 R4, P2, R3, R9, RZ ;  /* 0x0000000903049210 */ /* 0x000fca0007f5e0ff */
[----:B------:R-:W-:-:S06]  /*1e170*/  @!P1 IMAD.X R5, R0, 0x1, R21, P2 ;  /* 0x0000000100059824 */ /* 0x000fcc00010e0615 */
[----:B------:R-:W5:Y:S01]  /*1e180*/  @!P1 LD.E.128 R4, desc[UR40][R4.64] ;  /* 0x0000002804049980 */ /* 0x000f62000c101d00 */
[----:B------:R-:W-:-:S05]  /*1e190*/  @!P1 IADD3 R14, P2, R14, R9, RZ ;  /* 0x000000090e0e9210 */ /* 0x000fca0007f5e0ff */
[----:B------:R-:W-:-:S04]  /*1e1a0*/  @!P1 IMAD.X R3, R8, 0x1, R21, P2 ;  /* 0x0000000108039824 */ /* 0x000fc800010e0615 */
[----:B------:R-:W-:-:S05]  /*1e1b0*/  @!P1 IMAD.MOV.U32 R15, RZ, RZ, R3 ;  /* 0x000000ffff0f9224 */ /* 0x000fca00078e0003 */
[----:B------:R0:W5:Y:S01]  /*1e1c0*/  @!P1 LD.E.128 R24, desc[UR40][R14.64] ;  /* 0x000000280e189980 */ /* 0x000162000c101d00 */
[----:B------:R-:W-:Y:S01]  /*1e1d0*/  IMAD.MOV.U32 R13, RZ, RZ, R28 ;  /* 0x000000ffff0d7224 */ /* 0x000fe200078e001c */
[----:B------:R-:W-:Y:S01]  /*1e1e0*/  CS2R R36, SRZ ;  /* 0x0000000000247805 */ /* 0x000fe2000001ff00 */
[----:B------:R-:W-:Y:S01]  /*1e1f0*/  IMAD.MOV.U32 R12, RZ, RZ, 0x1 ;  /* 0x00000001ff0c7424 */ /* 0x000fe200078e00ff */
[----:B------:R-:W-:Y:S01]  /*1e200*/  CS2R R34, SRZ ;  /* 0x0000000000227805 */ /* 0x000fe2000001ff00 */
[----:B0-----:R-:W-:-:S07]  /*1e210*/  IMAD.MOV.U32 R15, RZ, RZ, -0x1 ;  /* 0xffffffffff0f7424 */ /* 0x001fce00078e00ff */
[----:B-----5:R-:W-:Y:S05]  /*1e220*/  WARPSYNC.COLLECTIVE R15, `(.L_x_5917) ;  /* 0x000000000f087348 */ /* 0x020fea0003c00000 */
[----:B------:R0:W1:Y:S02]  /*1e230*/  SHFL.IDX P6, R14, R13, R12, R11 ;  /* 0x0000000c0d0e7389 */ /* 0x00006400000c000b */
[----:B01---5:R-:W-:Y:S01]  /*1e240*/  ENDCOLLECTIVE ;  /* 0x000000000000791b */ /* 0x023fe20003800000 */
.L_x_5917:
[----:B------:R-:W-:Y:S02]  /*1e250*/  IMAD.MOV.U32 R13, RZ, RZ, R10 ;  /* 0x000000ffff0d7224 */ /* 0x000fe400078e000a */
[----:B------:R-:W-:Y:S02]  /*1e260*/  @!P1 IMAD.MOV.U32 R36, RZ, RZ, R4 ;  /* 0x000000ffff249224 */ /* 0x000fe400078e0004 */
[----:B------:R-:W-:Y:S01]  /*1e270*/  @!P1 IMAD.MOV.U32 R37, RZ, RZ, R5 ;  /* 0x000000ffff259224 */ /* 0x000fe200078e0005 */
[----:B------:R-:W-:Y:S01]  /*1e280*/  CS2R R4, SRZ ;  /* 0x0000000000047805 */ /* 0x000fe2000001ff00 */
[----:B------:R-:W-:Y:S02]  /*1e290*/  IMAD.MOV.U32 R0, RZ, RZ, R36 ;  /* 0x000000ffff007224 */ /* 0x000fe400078e0024 */
[----:B------:R-:W-:Y:S02]  /*1e2a0*/  IMAD.MOV.U32 R3, RZ, RZ, R37 ;  /* 0x000000ffff037224 */ /* 0x000fe400078e0025 */
[----:B------:R-:W-:Y:S01]  /*1e2b0*/  @!P1 IMAD.MOV.U32 R34, RZ, RZ, R6 ;  /* 0x000000ffff229224 */ /* 0x000fe200078e0006 */
[----:B------:R-:W-:Y:S01]  /*1e2c0*/  PRMT R46, R46, 0x5410, R0 ;  /* 0x000054102e2e7816 */ /* 0x000fe20000000000 */
[----:B------:R-:W-:Y:S01]  /*1e2d0*/  IMAD.MOV.U32 R0, RZ, RZ, R14 ;  /* 0x000000ffff007224 */ /* 0x000fe200078e000e */
[----:B------:R-:W-:-:S07]  /*1e2e0*/  PRMT R33, R33, 0x5410, R3 ;  /* 0x0000541021217816 */ /* 0x000fce0000000003 */
[----:B------:R-:W-:Y:S05]  /*1e2f0*/  WARPSYNC.COLLECTIVE R15, `(.L_x_5918) ;  /* 0x000000000f087348 */ /* 0x000fea0003c00000 */
[----:B------:R0:W1:Y:S02]  /*1e300*/  SHFL.IDX P6, R14, R13, R12, R11 ;  /* 0x0000000c0d0e7389 */ /* 0x00006400000c000b */
[----:B01----:R-:W-:Y:S01]  /*1e310*/  ENDCOLLECTIVE ;  /* 0x000000000000791b */ /* 0x003fe20003800000 */
.L_x_5918:
[----:B------:R-:W-:Y:S01]  /*1e320*/  @!P1 IMAD.MOV.U32 R35, RZ, RZ, R7 ;  /* 0x000000ffff239224 */ /* 0x000fe200078e0007 */
[----:B------:R-:W-:Y:S01]  /*1e330*/  CS2R R6, SRZ ;  /* 0x0000000000067805 */ /* 0x000fe2000001ff00 */
[----:B------:R-:W-:Y:S02]  /*1e340*/  IMAD.MOV.U32 R8, RZ, RZ, R34 ;  /* 0x000000ffff087224 */ /* 0x000fe400078e0022 */
[----:B------:R-:W-:Y:S02]  /*1e350*/  IMAD.MOV.U32 R9, RZ, RZ, R35 ;  /* 0x000000ffff097224 */ /* 0x000fe400078e0023 */
[----:B------:R-:W-:Y:S02]  /*1e360*/  @!P1 IMAD.MOV.U32 R6, RZ, RZ, R24 ;  /* 0x000000ffff069224 */ /* 0x000fe400078e0018 */
[----:B------:R-:W-:Y:S01]  /*1e370*/  @!P1 IMAD.MOV.U32 R7, RZ, RZ, R25 ;  /* 0x000000ffff079224 */ /* 0x000fe200078e0019 */
[----:B------:R-:W-:Y:S01]  /*1e380*/  PRMT R32, R8, 0x5410, R9 ;  /* 0x0000541008207816 */ /* 0x000fe20000000009 */
[----:B------:R-:W-:-:S02]  /*1e390*/  @!P1 IMAD.MOV.U32 R4, RZ, RZ, R26 ;  /* 0x000000ffff049224 */ /* 0x000fc400078e001a */
[----:B------:R-:W-:Y:S02]  /*1e3a0*/  @!P1 IMAD.MOV.U32 R5, RZ, RZ, R27 ;  /* 0x000000ffff059224 */ /* 0x000fe400078e001b */
[----:B------:R-:W-:Y:S02]  /*1e3b0*/  IMAD.MOV.U32 R13, RZ, RZ, R20 ;  /* 0x000000ffff0d7224 */ /* 0x000fe400078e0014 */
[----:B------:R-:W-:Y:S02]  /*1e3c0*/  IMAD.MOV.U32 R8, RZ, RZ, R6 ;  /* 0x000000ffff087224 */ /* 0x000fe400078e0006 */
[----:B------:R-:W-:Y:S02]  /*1e3d0*/  IMAD.MOV.U32 R9, RZ, RZ, R7 ;  /* 0x000000ffff097224 */ /* 0x000fe400078e0007 */
[----:B------:R-:W-:Y:S01]  /*1e3e0*/  IMAD.MOV.U32 R10, RZ, RZ, R4 ;  /* 0x000000ffff0a7224 */ /* 0x000fe200078e0004 */
[----:B------:R-:W-:Y:S02]  /*1e3f0*/  PRMT R46, R8, 0x7610, R46 ;  /* 0x00007610082e7816 */ /* 0x000fe4000000002e */
[----:B------:R-:W-:-:S07]  /*1e400*/  MOV R3, R14 ;  /* 0x0000000e00037202 */ /* 0x000fce0000000f00 */
[----:B------:R-:W-:Y:S05]  /*1e410*/  WARPSYNC.COLLECTIVE R15, `(.L_x_5919) ;  /* 0x000000000f087348 */ /* 0x000fea0003c00000 */
[----:B------:R0:W1:Y:S02]  /*1e420*/  SHFL.IDX P6, R14, R13, R12, R11 ;  /* 0x0000000c0d0e7389 */ /* 0x00006400000c000b */
[----:B01----:R-:W-:Y:S01]  /*1e430*/  ENDCOLLECTIVE ;  /* 0x000000000000791b */ /* 0x003fe20003800000 */
.L_x_5919:
[----:B------:R-:W-:Y:S02]  /*1e440*/  PRMT R33, R9, 0x7610, R33 ;  /* 0x0000761009217816 */ /* 0x000fe40000000021 */
[----:B------:R-:W-:Y:S02]  /*1e450*/  CS2R R8, SRZ ;  /* 0x0000000000087805 */ /* 0x000fe4000001ff00 */
[----:B------:R-:W-:Y:S01]  /*1e460*/  PRMT R51, R10, 0x7610, R51 ;  /* 0x000076100a337816 */ /* 0x000fe20000000033 */
[----:B------:R-:W-:Y:S02]  /*1e470*/  IMAD.MOV.U32 R13, RZ, RZ, R29 ;  /* 0x000000ffff0d7224 */ /* 0x000fe400078e001d */
[----:B------:R-:W-:-:S07]  /*1e480*/  IMAD.MOV.U32 R20, RZ, RZ, R14 ;  /* 0x000000ffff147224 */ /* 0x000fce00078e000e */
[----:B------:R-:W-:Y:S05]  /*1e490*/  WARPSYNC.COLLECTIVE R15, `(.L_x_5920) ;  /* 0x000000000f087348 */ /* 0x000fea0003c00000 */
[----:B------:R0:W1:Y:S02]  /*1e4a0*/  SHFL.IDX P6, R14, R13, R12, R11 ;  /* 0x0000000c0d0e7389 */ /* 0x00006400000c000b */
[----:B01----:R-:W-:Y:S01]  /*1e4b0*/  ENDCOLLECTIVE ;  /* 0x000000000000791b */ /* 0x003fe20003800000 */
.L_x_5920:
[----:B------:R-:W-:-:S05]  /*1e4c0*/  IMAD.MOV.U32 R11, RZ, RZ, R5 ;  /* 0x000000ffff0b7224 */ /* 0x000fca00078e0005 */
[----:B------:R-:W-:Y:S01]  /*1e4d0*/  PRMT R40, R11, 0x7610, R40 ;  /* 0x000076100b287816 */ /* 0x000fe20000000028 */
[----:B------:R-:W-:Y:S01]  /*1e4e0*/  IMAD.MOV.U32 R21, RZ, RZ, R14 ;  /* 0x000000ffff157224 */ /* 0x000fe200078e000e */
[----:B------:R-:W-:Y:S06]  /*1e4f0*/  BRA `(.L_x_5921) ;  /* 0xfffffe9c001c7947 */ /* 0x000fec000383ffff */
.L_x_5666:
[----:B0-----:R0:W1:Y:S02]  /*1e500*/  SYNCS.PHASECHK.TRANS64.TRYWAIT P1, [R19+URZ+0x32400], R24 ;  /* 0x03240018130075a7 */ /* 0x001064000802017f */
[----:B-1----:R-:W-:Y:S05]  /*1e510*/  @!P1 NANOSLEEP.SYNCS 0x989680 ;  /* 0x009896800000995d */ /* 0x002fea0003900000 */
[----:B------:R-:W1:Y:S02]  /*1e520*/  @!P1 SYNCS.PHASECHK.TRANS64 P1, [R19+URZ+0x32400], R24 ;  /* 0x03240018130095a7 */ /* 0x000e64000802007f */
[----:B-1----:R-:W-:Y:S05]  /*1e530*/  @!P1 BRA `(.L_x_5666) ;  /* 0xfffffffc00f09947 */ /* 0x002fea000383ffff */
[----:B------:R-:W-:Y:S05]  /*1e540*/  BRA `(.L_x_5922) ;  /* 0xfffffe9c00bc7947 */ /* 0x000fea000383ffff */
.L_x_5672:
[----:B--2---:R2:W4:Y:S02]  /*1e550*/  SYNCS.PHASECHK.TRANS64.TRYWAIT P1, [R174+URZ+0x32430], R7 ;  /* 0x03243007ae0075a7 */ /* 0x004524000802017f */
[----:B----4-:R-:W-:Y:S05]  /*1e560*/  @!P1 NANOSLEEP.SYNCS 0x989680 ;  /* 0x009896800000995d */ /* 0x010fea0003900000 */
[----:B------:R-:W4:Y:S02]  /*1e570*/  @!P1 SYNCS.PHASECHK.TRANS64 P1, [R174+URZ+0x32430], R7 ;  /* 0x03243007ae0095a7 */ /* 0x000f24000802007f */
[----:B----4-:R-:W-:Y:S05]  /*1e580*/  @!P1 BRA `(.L_x_5672) ;  /* 0xfffffffc00f09947 */ /* 0x010fea000383ffff */
[----:B------:R-:W-:Y:S05]  /*1e590*/  BRA `(.L_x_5671) ;  /* 0xfffffeac00547947 */ /* 0x000fea000383ffff */
.L_x_5674:
[----:B---3--:R3:W4:Y:S02]  /*1e5a0*/  SYNCS.PHASECHK.TRANS64.TRYWAIT P1, [R19+URZ+0x32410], R4 ;  /* 0x03241004130075a7 */ /* 0x008724000802017f */
[----:B----4-:R-:W-:Y:S05]  /*1e5b0*/  @!P1 NANOSLEEP.SYNCS 0x989680 ;  /* 0x009896800000995d */ /* 0x010fea0003900000 */
[----:B------:R-:W4:Y:S02]  /*1e5c0*/  @!P1 SYNCS.PHASECHK.TRANS64 P1, [R19+URZ+0x32410], R4 ;  /* 0x03241004130095a7 */ /* 0x000f24000802007f */
[----:B----4-:R-:W-:Y:S05]  /*1e5d0*/  @!P1 BRA `(.L_x_5674) ;  /* 0xfffffffc00f09947 */ /* 0x010fea000383ffff */
[----:B------:R-:W-:Y:S05]  /*1e5e0*/  BRA `(.L_x_5923) ;  /* 0xfffffeb000087947 */ /* 0x000fea000383ffff */
.L_x_5679:
[----:B------:R0:W0:Y:S02]  /*1e5f0*/  SYNCS.PHASECHK.TRANS64.TRYWAIT P2, [R174+URZ+0x32450], R7 ;  /* 0x03245007ae0075a7 */ /* 0x000024000804017f */
[----:B0-----:R-:W-:Y:S05]  /*1e600*/  @!P2 NANOSLEEP.SYNCS 0x989680 ;  /* 0x009896800000a95d */ /* 0x001fea0003900000 */
[----:B------:R-:W0:Y:S02]  /*1e610*/  @!P2 SYNCS.PHASECHK.TRANS64 P2, [R174+URZ+0x32450], R7 ;  /* 0x03245007ae00a5a7 */ /* 0x000e24000804007f */
[----:B0-----:R-:W-:Y:S05]  /*1e620*/  @!P2 BRA `(.L_x_5679) ;  /* 0xfffffffc00f0a947 */ /* 0x001fea000383ffff */
[----:B------:R-:W-:Y:S05]  /*1e630*/  BRA `(.L_x_5678) ;  /* 0xfffffeb000287947 */ /* 0x000fea000383ffff */
.L_x_5684:
[----:B--2---:R2:W3:Y:S02]  /*1e640*/  SYNCS.PHASECHK.TRANS64.TRYWAIT P2, [R205+URZ+0x32430], R6 ;  /* 0x03243006cd0075a7 */ /* 0x0044e4000804017f */
[----:B---3--:R-:W-:Y:S05]  /*1e650*/  @!P2 NANOSLEEP.SYNCS 0x989680 ;  /* 0x009896800000a95d */ /* 0x008fea0003900000 */
[----:B------:R-:W3:Y:S02]  /*1e660*/  @!P2 SYNCS.PHASECHK.TRANS64 P2, [R205+URZ+0x32430], R6 ;  /* 0x03243006cd00a5a7 */ /* 0x000ee4000804007f */
[----:B---3--:R-:W-:Y:S05]  /*1e670*/  @!P2 BRA `(.L_x_5684) ;  /* 0xfffffffc00f0a947 */ /* 0x008fea000383ffff */
[----:B------:R-:W-:Y:S05]  /*1e680*/  BRA `(.L_x_5683) ;  /* 0xfffffed400dc7947 */ /* 0x000fea000383ffff */
.L_x_5689:
[----:B---3--:R3:W4:Y:S02]  /*1e690*/  SYNCS.PHASECHK.TRANS64.TRYWAIT P2, [R205+URZ+0x32450], R6 ;  /* 0x03245006cd0075a7 */ /* 0x008724000804017f */
[----:B----4-:R-:W-:Y:S05]  /*1e6a0*/  @!P2 NANOSLEEP.SYNCS 0x989680 ;  /* 0x009896800000a95d */ /* 0x010fea0003900000 */
[----:B------:R-:W4:Y:S02]  /*1e6b0*/  @!P2 SYNCS.PHASECHK.TRANS64 P2, [R205+URZ+0x32450], R6 ;  /* 0x03245006cd00a5a7 */ /* 0x000f24000804007f */
[----:B----4-:R-:W-:Y:S05]  /*1e6c0*/  @!P2 BRA `(.L_x_5689) ;  /* 0xfffffffc00f0a947 */ /* 0x010fea000383ffff */
[----:B------:R-:W-:Y:S05]  /*1e6d0*/  BRA `(.L_x_5688) ;  /* 0xfffffed800807947 */ /* 0x000fea000383ffff */
.L_x_5695:
[----:B--2---:R2:W3:Y:S02]  /*1e6e0*/  SYNCS.PHASECHK.TRANS64.TRYWAIT P2, [R215+URZ+0x32430], R6 ;  /* 0x03243006d70075a7 */ /* 0x0044e4000804017f */
[----:B---3--:R-:W-:Y:S05]  /*1e6f0*/  @!P2 NANOSLEEP.SYNCS 0x989680 ;  /* 0x009896800000a95d */ /* 0x008fea0003900000 */
[----:B------:R-:W3:Y:S02]  /*1e700*/  @!P2 SYNCS.PHASECHK.TRANS64 P2, [R215+URZ+0x32430], R6 ;  /* 0x03243006d700a5a7 */ /* 0x000ee4000804007f */
[----:B---3--:R-:W-:Y:S05]  /*1e710*/  @!P2 BRA `(.L_x_5695) ;  /* 0xfffffffc00f0a947 */ /* 0x008fea000383ffff */
[----:B------:R-:W-:Y:S05]  /*1e720*/  BRA `(.L_x_5694) ;  /* 0xffffff0400c07947 */ /* 0x000fea000383ffff */
.L_x_5700:
[----:B---3--:R3:W4:Y:S02]  /*1e730*/  SYNCS.PHASECHK.TRANS64.TRYWAIT P2, [R215+URZ+0x32450], R6 ;  /* 0x03245006d70075a7 */ /* 0x008724000804017f */
[----:B----4-:R-:W-:Y:S05]  /*1e740*/  @!P2 NANOSLEEP.SYNCS 0x989680 ;  /* 0x009896800000a95d */ /* 0x010fea0003900000 */
[----:B------:R-:W4:Y:S02]  /*1e750*/  @!P2 SYNCS.PHASECHK.TRANS64 P2, [R215+URZ+0x32450], R6 ;  /* 0x03245006d700a5a7 */ /* 0x000f24000804007f */
[----:B----4-:R-:W-:Y:S05]  /*1e760*/  @!P2 BRA `(.L_x_5700) ;  /* 0xfffffffc00f0a947 */ /* 0x010fea000383ffff */
[----:B------:R-:W-:Y:S05]  /*1e770*/  BRA `(.L_x_5699) ;  /* 0xffffff08006c7947 */ /* 0x000fea000383ffff */
.L_x_5715:
[----:B------:R-:W-:Y:S02]  /*1e780*/  IMAD.MOV.U32 R13, RZ, RZ, R4 ;  /* 0x000000ffff0d7224 */ /* 0x000fe400078e0004 */
[----:B------:R-:W-:Y:S02]  /*1e790*/  IMAD.MOV.U32 R12, RZ, RZ, RZ ;  /* 0x000000ffff0c7224 */ /* 0x000fe400078e00ff */
[----:B------:R-:W-:Y:S02]  /*1e7a0*/  IMAD.MOV.U32 R11, RZ, RZ, 0x181f ;  /* 0x0000181fff0b7424 */ /* 0x000fe400078e00ff */
[----:B------:R-:W-:-:S07]  /*1e7b0*/  IMAD.MOV.U32 R15, RZ, RZ, -0x1 ;  /* 0xffffffffff0f7424 */ /* 0x000fce00078e00ff */
[----:B-1----:R-:W-:Y:S05]  /*1e7c0*/  WARPSYNC.COLLECTIVE R15, `(.L_x_5924) ;  /* 0x000000000f087348 */ /* 0x002fea0003c00000 */
[----:B------:R0:W2:Y:S02]  /*1e7d0*/  SHFL.IDX P6, R14, R13, R12, R11 ;  /* 0x0000000c0d0e7389 */ /* 0x0000a400000c000b */
[----:B012---:R-:W-:Y:S01]  /*1e7e0*/  ENDCOLLECTIVE ;  /* 0x000000000000791b */ /* 0x007fe20003800000 */
.L_x_5924:
[----:B------:R-:W-:Y:S02]  /*1e7f0*/  IMAD.MOV.U32 R13, RZ, RZ, R3 ;  /* 0x000000ffff0d7224 */ /* 0x000fe400078e0003 */
[----:B------:R-:W-:-:S07]  /*1e800*/  IMAD.MOV.U32 R0, RZ, RZ, R14 ;  /* 0x000000ffff007224 */ /* 0x000fce00078e000e */
[----:B------:R-:W-:Y:S05]  /*1e810*/  WARPSYNC.COLLECTIVE R15, `(.L_x_5925) ;  /* 0x000000000f087348 */ /* 0x000fea0003c00000 */
[----:B------:R0:W1:Y:S02]  /*1e820*/  SHFL.IDX P6, R14, R13, R12, R11 ;  /* 0x0000000c0d0e7389 */ /* 0x00006400000c000b */
[----:B01----:R-:W-:Y:S01]  /*1e830*/  ENDCOLLECTIVE ;  /* 0x000000000000791b */ /* 0x003fe20003800000 */
.L_x_5925:
[----:B------:R-:W-:Y:S05]  /*1e840*/  BRA `(.L_x_5926) ;  /* 0xffffff5c00f07947 */ /* 0x000fea000383ffff */
.L_x_5718:
[----:B------:R-:W-:Y:S01]  /*1e850*/  BSSY B1, `(.L_x_5927) ;  /* 0x0000008000017945 */ /* 0x000fe20003800000 */
[----:B----4-:R-:W-:Y:S02]  /*1e860*/  IMAD.MOV.U32 R13, RZ, RZ, R4 ;  /* 0x000000ffff0d7224 */ /* 0x010fe400078e0004 */
[----:B------:R-:W-:Y:S02]  /*1e870*/  IMAD.MOV.U32 R12, RZ, RZ, 0x1 ;  /* 0x00000001ff0c7424 */ /* 0x000fe400078e00ff */
[----:B------:R-:W-:Y:S02]  /*1e880*/  IMAD.MOV.U32 R11, RZ, RZ, 0x181f ;  /* 0x0000181fff0b7424 */ /* 0x000fe400078e00ff */
[----:B------:R-:W-:-:S07]  /*1e890*/  IMAD.MOV.U32 R15, RZ, RZ, -0x1 ;  /* 0xffffffffff0f7424 */ /* 0x000fce00078e00ff */
[----:B0123--:R-:W-:Y:S05]  /*1e8a0*/  WARPSYNC.COLLECTIVE R15, `(.L_x_5928) ;  /* 0x000000000f087348 */ /* 0x00ffea0003c00000 */
[----:B---3--:R3:W4:Y:S02]  /*1e8b0*/  SHFL.IDX P6, R14, R13, R12, R11 ;  /* 0x0000000c0d0e7389 */ /* 0x00872400000c000b */
[----:B01234-:R-:W-:Y:S01]  /*1e8c0*/  ENDCOLLECTIVE ;  /* 0x000000000000791b */ /* 0x01ffe20003800000 */
.L_x_5928:
[----:B------:R-:W-:Y:S05]  /*1e8d0*/  BSYNC B1 ;  /* 0x0000000000017941 */ /* 0x000fea0003800000 */
.L_x_5927:
        /* <DEDUP_REMOVED lines=8> */
.L_x_5929:
[----:B------:R-:W-:Y:S05]  /*1e960*/  BRA `(.L_x_5930) ;  /* 0xffffff6000347947 */ /* 0x000fea000383ffff */
.L_x_5721:
        /* <DEDUP_REMOVED lines=8> */
.L_x_5932:
[----:B------:R-:W-:Y:S05]  /*1e9f0*/  BSYNC B1 ;  /* 0x0000000000017941 */ /* 0x000fea0003800000 */
.L_x_5931:
        /* <DEDUP_REMOVED lines=8> */
.L_x_5933:
[----:B------:R-:W-:Y:S05]  /*1ea80*/  BRA `(.L_x_5934) ;  /* 0xffffff6000747947 */ /* 0x000fea000383ffff */
.L_x_5724:
        /* <DEDUP_REMOVED lines=8> */
.L_x_5936:
[----:B------:R-:W-:Y:S05]  /*1eb10*/  BSYNC B1 ;  /* 0x0000000000017941 */ /* 0x000fea0003800000 */
.L_x_5935:
        /* <DEDUP_REMOVED lines=8> */
.L_x_5937:
[----:B------:R-:W-:Y:S05]  /*1eba0*/  BRA `(.L_x_5938) ;  /* 0xffffff6000b47947 */ /* 0x000fea000383ffff */
.L_x_5741:
        /* <DEDUP_REMOVED lines=11> */
.L_x_5940:
[----:B------:R-:W-:Y:S05]  /*1ec60*/  BSYNC B1 ;  /* 0x0000000000017941 */ /* 0x000fea0003800000 */
.L_x_5939:
[----:B------:R-:W-:Y:S05]  /*1ec70*/  BRA `(.L_x_5941) ;  /* 0xffffff7800707947 */ /* 0x000fea000383ffff */
.L_x_5743:
[----:B------:R-:W-:Y:S01]  /*1ec80*/  BSSY B1, `(.L_x_5942) ;  /* 0x0000006000017945 */ /* 0x000fe20003800000 */
[----:B------:R-:W-:-:S07]  /*1ec90*/  IMAD.MOV.U32 R15, RZ, RZ, -0x1 ;  /* 0xffffffffff0f7424 */ /* 0x000fce00078e00ff */
[----:B01----:R-:W-:Y:S05]  /*1eca0*/  WARPSYNC.COLLECTIVE R15, `(.L_x_5943) ;  /* 0x000000000f0c7348 */ /* 0x003fea0003c00000 */
[----:B------:R-:W-:Y:S02]  /*1ecb0*/  ELECT P6, UR62, PT ;  /* 0x00000000003e782f */ /* 0x000fe400038c0000 */
[----:B------:R-:W-:Y:S01]  /*1ecc0*/  MOV R14, UR62 ;  /* 0x0000003e000e7c02 */ /* 0x000fe20008000f00 */
[----:B01----:R-:W-:Y:S10]  /*1ecd0*/  ENDCOLLECTIVE ;  /* 0x000000000000791b */ /* 0x003ff40003800000 */
.L_x_5943:
[----:B------:R-:W-:Y:S05]  /*1ece0*/  BSYNC B1 ;  /* 0x0000000000017941 */ /* 0x000fea0003800000 */
.L_x_5942:
[----:B------:R-:W-:Y:S05]  /*1ecf0*/  BRA `(.L_x_5742) ;  /* 0xffffff7800687947 */ /* 0x000fea000383ffff */
.L_x_5745:
[----:B0-----:R-:W2:Y:S02]  /*1ed00*/  LDL R4, [R1+0x4] ;  /* 0x0000040001047983 */ /* 0x001ea40000100800 */
[----:B--2---:R0:W2:Y:S02]  /*1ed10*/  SYNCS.PHASECHK.TRANS64.TRYWAIT P0, [R4+URZ+0x32420], R3 ;  /* 0x03242003040075a7 */ /* 0x0040a4000800017f */
[----:B--2---:R-:W-:Y:S05]  /*1ed20*/  @!P0 NANOSLEEP.SYNCS 0x989680 ;  /* 0x009896800000895d */ /* 0x004fea0003900000 */
[----:B------:R-:W2:Y:S02]  /*1ed30*/  @!P0 SYNCS.PHASECHK.TRANS64 P0, [R4+URZ+0x32420], R3 ;  /* 0x03242003040085a7 */ /* 0x000ea4000800007f */
[----:B--2---:R-:W-:Y:S05]  /*1ed40*/  @!P0 BRA `(.L_x_5745) ;  /* 0xfffffffc00ec8947 */ /* 0x004fea000383ffff */
[----:B------:R-:W-:Y:S05]  /*1ed50*/  BRA `(.L_x_5944) ;  /* 0xffffff7800787947 */ /* 0x000fea000383ffff */
.L_x_5749:
[----:B0-----:R0:W2:Y:S02]  /*1ed60*/  SYNCS.PHASECHK.TRANS64.TRYWAIT P0, [R3+URZ+0x324a0], R8 ;  /* 0x0324a008030075a7 */ /* 0x0010a4000800017f */
[----:B--2---:R-:W-:Y:S05]  /*1ed70*/  @!P0 NANOSLEEP.SYNCS 0x989680 ;  /* 0x009896800000895d */ /* 0x004fea0003900000 */
[----:B------:R-:W2:Y:S02]  /*1ed80*/  @!P0 SYNCS.PHASECHK.TRANS64 P0, [R3+URZ+0x324a0], R8 ;  /* 0x0324a008030085a7 */ /* 0x000ea4000800007f */
[----:B--2---:R-:W-:Y:S05]  /*1ed90*/  @!P0 BRA `(.L_x_5749) ;  /* 0xfffffffc00f08947 */ /* 0x004fea000383ffff */
[----:B------:R-:W-:Y:S05]  /*1eda0*/  BRA `(.L_x_5945) ;  /* 0xffffff7800a07947 */ /* 0x000fea000383ffff */
.L_x_5754:
[----:B-1----:R1:W2:Y:S02]  /*1edb0*/  SYNCS.PHASECHK.TRANS64.TRYWAIT P0, [R3+URZ+0x324c0], R8 ;  /* 0x0324c008030075a7 */ /* 0x0022a4000800017f */
[----:B--2---:R-:W-:Y:S05]  /*1edc0*/  @!P0 NANOSLEEP.SYNCS 0x989680 ;  /* 0x009896800000895d */ /* 0x004fea0003900000 */
[----:B------:R-:W2:Y:S02]  /*1edd0*/  @!P0 SYNCS.PHASECHK.TRANS64 P0, [R3+URZ+0x324c0], R8 ;  /* 0x0324c008030085a7 */ /* 0x000ea4000800007f */
[----:B--2---:R-:W-:Y:S05]  /*1ede0*/  @!P0 BRA `(.L_x_5754) ;  /* 0xfffffffc00f08947 */ /* 0x004fea000383ffff */
[----:B------:R-:W-:Y:S05]  /*1edf0*/  BRA `(.L_x_5946) ;  /* 0xffffff7c00247947 */ /* 0x000fea000383ffff */
.L_x_5764:
[----:B0-----:R0:W2:Y:S02]  /*1ee00*/  SYNCS.PHASECHK.TRANS64.TRYWAIT P1, [R4+URZ+0x324a0], R5 ;  /* 0x0324a005040075a7 */ /* 0x0010a4000802017f */
[----:B--2---:R-:W-:Y:S05]  /*1ee10*/  @!P1 NANOSLEEP.SYNCS 0x989680 ;  /* 0x009896800000995d */ /* 0x004fea0003900000 */
[----:B------:R-:W2:Y:S02]  /*1ee20*/  @!P1 SYNCS.PHASECHK.TRANS64 P1, [R4+URZ+0x324a0], R5 ;  /* 0x0324a005040095a7 */ /* 0x000ea4000802007f */
[----:B--2---:R-:W-:Y:S05]  /*1ee30*/  @!P1 BRA `(.L_x_5764) ;  /* 0xfffffffc00f09947 */ /* 0x004fea000383ffff */
[----:B------:R-:W-:Y:S05]  /*1ee40*/  BRA `(.L_x_5947) ;  /* 0xffffff8000bc7947 */ /* 0x000fea000383ffff */
.L_x_5769:
[----:B-1----:R1:W2:Y:S02]  /*1ee50*/  SYNCS.PHASECHK.TRANS64.TRYWAIT P1, [R4+URZ+0x324c0], R5 ;  /* 0x0324c005040075a7 */ /* 0x0022a4000802017f */
[----:B--2---:R-:W-:Y:S05]  /*1ee60*/  @!P1 NANOSLEEP.SYNCS 0x989680 ;  /* 0x009896800000995d */ /* 0x004fea0003900000 */
[----:B------:R-:W2:Y:S02]  /*1ee70*/  @!P1 SYNCS.PHASECHK.TRANS64 P1, [R4+URZ+0x324c0], R5 ;  /* 0x0324c005040095a7 */ /* 0x000ea4000802007f */
[----:B--2---:R-:W-:Y:S05]  /*1ee80*/  @!P1 BRA `(.L_x_5769) ;  /* 0xfffffffc00f09947 */ /* 0x004fea000383ffff */
[----:B------:R-:W-:Y:S05]  /*1ee90*/  BRA `(.L_x_5948) ;  /* 0xffffff84003c7947 */ /* 0x000fea000383ffff */
.L_x_5785:
        /* <DEDUP_REMOVED lines=11> */
.L_x_5950:
[----:B------:R-:W-:Y:S05]  /*1ef50*/  BSYNC B0 ;  /* 0x0000000000007941 */ /* 0x000fea0003800000 */
.L_x_5949:
[----:B------:R-:W-:Y:S05]  /*1ef60*/  BRA `(.L_x_5951) ;  /* 0xffffff90005c7947 */ /* 0x000fea000383ffff */
.L_x_5787:
[----:B------:R-:W-:Y:S01]  /*1ef70*/  BSSY B0, `(.L_x_5952) ;  /* 0x0000006000007945 */ /* 0x000fe20003800000 */
[----:B------:R-:W-:-:S07]  /*1ef80*/  IMAD.MOV.U32 R15, RZ, RZ, -0x1 ;  /* 0xffffffffff0f7424 */ /* 0x000fce00078e00ff */
[----:B01----:R-:W-:Y:S05]  /*1ef90*/  WARPSYNC.COLLECTIVE R15, `(.L_x_5953) ;  /* 0x000000000f0c7348 */ /* 0x003fea0003c00000 */
[----:B------:R-:W-:Y:S02]  /*1efa0*/  ELECT P6, UR62, PT ;  /* 0x00000000003e782f */ /* 0x000fe400038c0000 */
[----:B------:R-:W-:Y:S01]  /*1efb0*/  MOV R14, UR62 ;  /* 0x0000003e000e7c02 */ /* 0x000fe20008000f00 */
[----:B01----:R-:W-:Y:S10]  /*1efc0*/  ENDCOLLECTIVE ;  /* 0x000000000000791b */ /* 0x003ff40003800000 */
.L_x_5953:
[----:B------:R-:W-:Y:S05]  /*1efd0*/  BSYNC B0 ;  /* 0x0000000000007941 */ /* 0x000fea0003800000 */
.L_x_5952:
[----:B------:R-:W-:Y:S05]  /*1efe0*/  BRA `(.L_x_5954) ;  /* 0xffffff90006c7947 */ /* 0x000fea000383ffff */
.L_x_5789:
[----:B0-----:R0:W2:Y:S02]  /*1eff0*/  SYNCS.PHASECHK.TRANS64.TRYWAIT P0, [R0+URZ+0x32440], R2 ;  /* 0x03244002000075a7 */ /* 0x0010a4000800017f */
[----:B--2---:R-:W-:Y:S05]  /*1f000*/  @!P0 NANOSLEEP.SYNCS 0x989680 ;  /* 0x009896800000895d */ /* 0x004fea0003900000 */
[----:B------:R-:W2:Y:S02]  /*1f010*/  @!P0 SYNCS.PHASECHK.TRANS64 P0, [R0+URZ+0x32440], R2 ;  /* 0x03244002000085a7 */ /* 0x000ea4000800007f */
[----:B--2---:R-:W-:Y:S05]  /*1f020*/  @!P0 BRA `(.L_x_5789) ;  /* 0xfffffffc00f08947 */ /* 0x004fea000383ffff */
[----:B------:R-:W-:Y:S05]  /*1f030*/  BRA `(.L_x_5955) ;  /* 0xffffff9000d87947 */ /* 0x000fea000383ffff */
.L_x_5793:
        /* <DEDUP_REMOVED lines=9> */
.L_x_5956:
[----:B------:R-:W-:-:S05]  /*1f0d0*/  VIADD R8, R17, 0x10 ;  /* 0x0000001011087836 */ /* 0x000fca0000000000 */
[----:B------:R0:W-:Y:S01]  /*1f0e0*/  STL [R1+0x4c], R8 ;  /* 0x00004c0801007387 */ /* 0x0001e20000100800 */
[----:B------:R-:W-:Y:S01]  /*1f0f0*/  IMAD.MOV.U32 R13, RZ, RZ, R3 ;  /* 0x000000ffff0d7224 */ /* 0x000fe200078e0003 */
[----:B------:R-:W-:-:S07]  /*1f100*/  MOV R4, R14 ;  /* 0x0000000e00047202 */ /* 0x000fce0000000f00 */
[----:B0-----:R-:W-:Y:S05]  /*1f110*/  WARPSYNC.COLLECTIVE R15, `(.L_x_5957) ;  /* 0x000000000f087348 */ /* 0x001fea0003c00000 */
[----:B------:R1:W2:Y:S02]  /*1f120*/  SHFL.IDX P6, R14, R13, R12, R11 ;  /* 0x0000000c0d0e7389 */ /* 0x0002a400000c000b */
[----:B012---:R-:W-:Y:S01]  /*1f130*/  ENDCOLLECTIVE ;  /* 0x000000000000791b */ /* 0x007fe20003800000 */
.L_x_5957:
[----:B------:R-:W-:Y:S02]  /*1f140*/  IMAD.MOV.U32 R13, RZ, RZ, R2 ;  /* 0x000000ffff0d7224 */ /* 0x000fe400078e0002 */
[----:B------:R-:W-:Y:S02]  /*1f150*/  IMAD.MOV.U32 R12, RZ, RZ, 0x1 ;  /* 0x00000001ff0c7424 */ /* 0x000fe400078e00ff */
[----:B------:R-:W-:-:S07]  /*1f160*/  IMAD.MOV.U32 R5, RZ, RZ, R14 ;  /* 0x000000ffff057224 */ /* 0x000fce00078e000e */
[----:B------:R-:W-:Y:S05]  /*1f170*/  WARPSYNC.COLLECTIVE R15, `(.L_x_5958) ;  /* 0x000000000f087348 */ /* 0x000fea0003c00000 */
[----:B------:R0:W1:Y:S02]  /*1f180*/  SHFL.IDX P6, R14, R13, R12, R11 ;  /* 0x0000000c0d0e7389 */ /* 0x00006400000c000b */
[----:B01----:R-:W-:Y:S01]  /*1f190*/  ENDCOLLECTIVE ;  /* 0x000000000000791b */ /* 0x003fe20003800000 */
.L_x_5958:
[----:B------:R-:W-:Y:S02]  /*1f1a0*/  IMAD.MOV.U32 R13, RZ, RZ, R3 ;  /* 0x000000ffff0d7224 */ /* 0x000fe400078e0003 */
[----:B------:R-:W-:Y:S02]  /*1f1b0*/  IMAD R0, R6, R7, RZ ;  /* 0x0000000706007224 */ /* 0x000fe400078e02ff */
[----:B------:R-:W-:-:S07]  /*1f1c0*/  IMAD.MOV.U32 R7, RZ, RZ, R14 ;  /* 0x000000ffff077224 */ /* 0x000fce00078e000e */
[----:B------:R-:W-:Y:S05]  /*1f1d0*/  WARPSYNC.COLLECTIVE R15, `(.L_x_5959) ;  /* 0x000000000f087348 */ /* 0x000fea0003c00000 */
[----:B------:R0:W1:Y:S02]  /*1f1e0*/  SHFL.IDX P6, R14, R13, R12, R11 ;  /* 0x0000000c0d0e7389 */ /* 0x00006400000c000b */
[----:B01----:R-:W-:Y:S01]  /*1f1f0*/  ENDCOLLECTIVE ;  /* 0x000000000000791b */ /* 0x003fe20003800000 */
.L_x_5959:
        /* <DEDUP_REMOVED lines=13> */
.L_x_5960:
        /* <DEDUP_REMOVED lines=12> */
.L_x_5961:
        /* <DEDUP_REMOVED lines=17> */
.L_x_5962:
        /* <DEDUP_REMOVED lines=10> */
.L_x_5963:
        /* <DEDUP_REMOVED lines=13> */
.L_x_5964:
        /* <DEDUP_REMOVED lines=10> */
.L_x_5965:
        /* <DEDUP_REMOVED lines=13> */
.L_x_5966:
        /* <DEDUP_REMOVED lines=10> */
.L_x_5967:
        /* <DEDUP_REMOVED lines=13> */
.L_x_5968:
        /* <DEDUP_REMOVED lines=10> */
.L_x_5969:
        /* <DEDUP_REMOVED lines=11> */
.L_x_5970:
        /* <DEDUP_REMOVED lines=14> */
.L_x_5971:
[----:B------:R-:W-:Y:S01]  /*1fb20*/  IMAD.MOV.U32 R3, RZ, RZ, R14 ;  /* 0x000000ffff037224 */ /* 0x000fe200078e000e */
[----:B------:R-:W-:Y:S06]  /*1fb30*/  BRA `(.L_x_5972) ;  /* 0xffffff9400807947 */ /* 0x000fec000383ffff */
.L_x_5797:
        /* <DEDUP_REMOVED lines=35> */
.L_x_5974:
[----:B------:R-:W-:Y:S05]  /*1fd70*/  BSYNC B0 ;  /* 0x0000000000007941 */ /* 0x000fea0003800000 */
.L_x_5973:
        /* <DEDUP_REMOVED lines=12> */
.L_x_5975:
[----:B------:R-:W-:-:S04]  /*1fe40*/  LOP3.LUT R9, R9, 0xffffff7f, RZ, 0xc0, !PT ;  /* 0xffffff7f09097812 */ /* 0x000fc800078ec0ff */
[----:B------:R-:W-:-:S04]  /*1fe50*/  @P4 LOP3.LUT R9, R9, 0x80, RZ, 0xfc, !PT ;  /* 0x0000008009094812 */ /* 0x000fc800078efcff */
[----:B------:R-:W-:Y:S01]  /*1fe60*/  LOP3.LUT P4, RZ, R9, 0x8, RZ, 0xc0, !PT ;  /* 0x0000000809ff7812 */ /* 0x000fe2000788c0ff */
[----:B------:R0:W-:Y:S01]  /*1fe70*/  STL [R1+0x8], R9 ;  /* 0x0000080901007387 */ /* 0x0001e20000100800 */
[----:B------:R-:W-:Y:S02]  /*1fe80*/  IMAD.MOV.U32 R13, RZ, RZ, R0 ;  /* 0x000000ffff0d7224 */ /* 0x000fe400078e0000 */
[----:B------:R-:W-:Y:S02]  /*1fe90*/  IMAD.MOV.U32 R12, RZ, RZ, 0x1 ;  /* 0x00000001ff0c7424 */ /* 0x000fe400078e00ff */
[----:B------:R-:W-:-:S05]  /*1fea0*/  IMAD.MOV.U32 R5, RZ, RZ, R14 ;  /* 0x000000ffff057224 */ /* 0x000fca00078e000e */
[----:B------:R-:W-:-:S04]  /*1feb0*/  @!P5 LEA R5, P6, R8, R5, 0x1 ;  /* 0x000000050805d211 */ /* 0x000fc800078c08ff */
[----:B------:R-:W-:-:S04]  /*1fec0*/  @!P5 IADD3.X R4, RZ, R4, RZ, P6, !PT ;  /* 0x00000004ff04d210 */ /* 0x000fc800037fe4ff */
[----:B0-----:R-:W-:-:S07]  /*1fed0*/  @!P5 LOP3.LUT R5, R5, R4, RZ, 0x3c, !PT ;  /* 0x000000040505d212 */ /* 0x001fce00078e3cff */
[----:B------:R-:W-:Y:S05]  /*1fee0*/  WARPSYNC.COLLECTIVE R15, `(.L_x_5976) ;  /* 0x000000000f087348 */ /* 0x000fea0003c00000 */
[----:B------:R0:W1:Y:S02]  /*1fef0*/  SHFL.IDX P6, R14, R13, R12, R11 ;  /* 0x0000000c0d0e7389 */ /* 0x00006400000c000b */
[----:B01----:R-:W-:Y:S01]  /*1ff00*/  ENDCOLLECTIVE ;  /* 0x000000000000791b */ /* 0x003fe20003800000 */
.L_x_5976:
[----:B------:R-:W-:-:S04]  /*1ff10*/  @!P5 LOP3.LUT R4, R5, R4, RZ, 0x3c, !PT ;  /* 0x000000040504d212 */ /* 0x000fc800078e3cff */
[----:B------:R-:W-:Y:S01]  /*1ff20*/  @!P5 LOP3.LUT R5, R5, R4, RZ, 0x3c, !PT ;  /* 0x000000040505d212 */ /* 0x000fe200078e3cff */
[----:B------:R-:W-:Y:S02]  /*1ff30*/  IMAD.MOV.U32 R13, RZ, RZ, R2 ;  /* 0x000000ffff0d7224 */ /* 0x000fe400078e0002 */
[----:B------:R-:W-:-:S07]  /*1ff40*/  IMAD.MOV.U32 R6, RZ, RZ, R14 ;  /* 0x000000ffff067224 */ /* 0x000fce00078e000e */
[----:B------:R-:W-:Y:S05]  /*1ff50*/  WARPSYNC.COLLECTIVE R15, `(.L_x_5977) ;  /* 0x000000000f087348 */ /* 0x000fea0003c00000 */
[----:B------:R0:W1:Y:S02]  /*1ff60*/  SHFL.IDX P6, R14, R13, R12, R11 ;  /* 0x0000000c0d0e7389 */ /* 0x00006400000c000b */
[----:B01----:R-:W-:Y:S01]  /*1ff70*/  ENDCOLLECTIVE ;  /* 0x000000000000791b */ /* 0x003fe20003800000 */
.L_x_5977:
        /* <DEDUP_REMOVED lines=17> */
.L_x_5978:
        /* <DEDUP_REMOVED lines=15> */
.L_x_5979:
        /* <DEDUP_REMOVED lines=9> */
.L_x_5980:
        /* <DEDUP_REMOVED lines=15> */
.L_x_5981:
        /* <DEDUP_REMOVED lines=9> */
.L_x_5982:
        /* <DEDUP_REMOVED lines=15> */
.L_x_5983:
        /* <DEDUP_REMOVED lines=9> */
.L_x_5984:
        /* <DEDUP_REMOVED lines=14> */
.L_x_5985:
        /* <DEDUP_REMOVED lines=19> */
.L_x_5986:
[----:B------:R-:W-:Y:S02]  /*20720*/  IMAD.MOV.U32 R13, RZ, RZ, R2 ;  /* 0x000000ffff0d7224 */ /* 0x000fe400078e0002 */
[----:B------:R-:W-:-:S07]  /*20730*/  IMAD.MOV.U32 R6, RZ, RZ, R14 ;  /* 0x000000ffff067224 */ /* 0x000fce00078e000e */
[----:B------:R-:W-:Y:S05]  /*20740*/  WARPSYNC.COLLECTIVE R15, `(.L_x_5987) ;  /* 0x000000000f087348 */ /* 0x000fea0003c00000 */
[----:B------:R0:W1:Y:S02]  /*20750*/  SHFL.IDX P6, R14, R13, R12, R11 ;  /* 0x0000000c0d0e7389 */ /* 0x00006400000c000b */
[----:B01----:R-:W-:Y:S01]  /*20760*/  ENDCOLLECTIVE ;  /* 0x000000000000791b */ /* 0x003fe20003800000 */
.L_x_5987:
[----:B------:R-:W-:Y:S02]  /*20770*/  IMAD.MOV.U32 R13, RZ, RZ, R0 ;  /* 0x000000ffff0d7224 */ /* 0x000fe400078e0000 */
[----:B------:R-:W-:Y:S02]  /*20780*/  IMAD.MOV.U32 R12, RZ, RZ, 0x7 ;  /* 0x00000007ff0c7424 */ /* 0x000fe400078e00ff */
[----:B------:R-:W-:-:S07]  /*20790*/  IMAD.MOV.U32 R5, RZ, RZ, R14 ;  /* 0x000000ffff057224 */ /* 0x000fce00078e000e */
[----:B------:R-:W-:Y:S05]  /*207a0*/  WARPSYNC.COLLECTIVE R15, `(.L_x_5988) ;  /* 0x000000000f087348 */ /* 0x000fea0003c00000 */
[----:B------:R0:W1:Y:S02]  /*207b0*/  SHFL.IDX P6, R14, R13, R12, R11 ;  /* 0x0000000c0d0e7389 */ /* 0x00006400000c000b */
[----:B01----:R-:W-:Y:S01]  /*207c0*/  ENDCOLLECTIVE ;  /* 0x000000000000791b */ /* 0x003fe20003800000 */
.L_x_5988:
        /* <DEDUP_REMOVED lines=10> */
.L_x_5989:
        /* <DEDUP_REMOVED lines=9> */
.L_x_5802:
[----:B0-----:R-:W2:Y:S02]  /*20900*/  LDL R2, [R1+0x4] ;  /* 0x0000040001027983 */ /* 0x001ea40000100800 */
[----:B--2---:R0:W2:Y:S02]  /*20910*/  SYNCS.PHASECHK.TRANS64.TRYWAIT P0, [R2+URZ+0x32420], R0 ;  /* 0x03242000020075a7 */ /* 0x0040a4000800017f */
[----:B--2---:R-:W-:Y:S05]  /*20920*/  @!P0 NANOSLEEP.SYNCS 0x989680 ;  /* 0x009896800000895d */ /* 0x004fea0003900000 */
[----:B------:R-:W2:Y:S02]  /*20930*/  @!P0 SYNCS.PHASECHK.TRANS64 P0, [R2+URZ+0x32420], R0 ;  /* 0x03242000020085a7 */ /* 0x000ea4000800007f */
[----:B--2---:R-:W-:Y:S05]  /*20940*/  @!P0 BRA `(.L_x_5802) ;  /* 0xfffffffc00ec8947 */ /* 0x004fea000383ffff */
[----:B------:R-:W-:Y:S05]  /*20950*/  BRA `(.L_x_5991) ;  /* 0xffffff9400b47947 */ /* 0x000fea000383ffff */
.L_x_5806:
[----:B0-----:R0:W2:Y:S02]  /*20960*/  SYNCS.PHASECHK.TRANS64.TRYWAIT P0, [R2+URZ+0x32460], R0 ;  /* 0x03246000020075a7 */ /* 0x0010a4000800017f */
[----:B--2---:R-:W-:Y:S05]  /*20970*/  @!P0 NANOSLEEP.SYNCS 0x989680 ;  /* 0x009896800000895d */ /* 0x004fea0003900000 */
[----:B------:R-:W2:Y:S02]  /*20980*/  @!P0 SYNCS.PHASECHK.TRANS64 P0, [R2+URZ+0x32460], R0 ;  /* 0x03246000020085a7 */ /* 0x000ea4000800007f */
[----:B--2---:R-:W-:Y:S05]  /*20990*/  @!P0 BRA `(.L_x_5806) ;  /* 0xfffffffc00f08947 */ /* 0x004fea000383ffff */
[----:B------:R-:W-:Y:S05]  /*209a0*/  BRA `(.L_x_5992) ;  /* 0xffffff9400e47947 */ /* 0x000fea000383ffff */
.L_x_5821:
[----:B-1----:R1:W2:Y:S02]  /*209b0*/  SYNCS.PHASECHK.TRANS64.TRYWAIT P0, [R2+URZ+0x32440], R6 ;  /* 0x03244006020075a7 */ /* 0x0022a4000800017f */
[----:B--2---:R-:W-:Y:S05]  /*209c0*/  @!P0 NANOSLEEP.SYNCS 0x989680 ;  /* 0x009896800000895d */ /* 0x004fea0003900000 */
[----:B------:R-:W2:Y:S02]  /*209d0*/  @!P0 SYNCS.PHASECHK.TRANS64 P0, [R2+URZ+0x32440], R6 ;  /* 0x03244006020085a7 */ /* 0x000ea4000800007f */
[----:B--2---:R-:W-:Y:S05]  /*209e0*/  @!P0 BRA `(.L_x_5821) ;  /* 0xfffffffc00f08947 */ /* 0x004fea000383ffff */
[----:B------:R-:W-:Y:S05]  /*209f0*/  BRA `(.L_x_5993) ;  /* 0xffffffa0000c7947 */ /* 0x000fea000383ffff */
.L_x_5826:
[----:B0-----:R0:W2:Y:S02]  /*20a00*/  SYNCS.PHASECHK.TRANS64.TRYWAIT P0, [R2+URZ+0x32460], R6 ;  /* 0x03246006020075a7 */ /* 0x0010a4000800017f */
[----:B--2---:R-:W-:Y:S05]  /*20a10*/  @!P0 NANOSLEEP.SYNCS 0x989680 ;  /* 0x009896800000895d */ /* 0x004fea0003900000 */
[----:B------:R-:W2:Y:S02]  /*20a20*/  @!P0 SYNCS.PHASECHK.TRANS64 P0, [R2+URZ+0x32460], R6 ;  /* 0x03246006020085a7 */ /* 0x000ea4000800007f */
[----:B--2---:R-:W-:Y:S05]  /*20a30*/  @!P0 BRA `(.L_x_5826) ;  /* 0xfffffffc00f08947 */ /* 0x004fea000383ffff */
[----:B------:R-:W-:Y:S05]  /*20a40*/  BRA `(.L_x_5994) ;  /* 0xffffffa000947947 */ /* 0x000fea000383ffff */
.L_x_5837:
[----:B0-----:R0:W1:Y:S02]  /*20a50*/  SYNCS.PHASECHK.TRANS64.TRYWAIT P0, [R3+URZ+0x32440], R2 ;  /* 0x03244002030075a7 */ /* 0x001064000800017f */
[----:B-1----:R-:W-:Y:S05]  /*20a60*/  @!P0 NANOSLEEP.SYNCS 0x989680 ;  /* 0x009896800000895d */ /* 0x002fea0003900000 */
[----:B------:R-:W1:Y:S02]  /*20a70*/  @!P0 SYNCS.PHASECHK.TRANS64 P0, [R3+URZ+0x32440], R2 ;  /* 0x03244002030085a7 */ /* 0x000e64000800007f */
[----:B-1----:R-:W-:Y:S05]  /*20a80*/  @!P0 BRA `(.L_x_5837) ;  /* 0xfffffffc00f08947 */ /* 0x002fea000383ffff */
[----:B------:R-:W-:Y:S05]  /*20a90*/  BRA `(.L_x_5995) ;  /* 0xffffffa8009c7947 */ /* 0x000fea000383ffff */
.L_x_5842:
[----:B-1----:R1:W2:Y:S02]  /*20aa0*/  SYNCS.PHASECHK.TRANS64.TRYWAIT P0, [R3+URZ+0x32460], R2 ;  /* 0x03246002030075a7 */ /* 0x0022a4000800017f */
[----:B--2---:R-:W-:Y:S05]  /*20ab0*/  @!P0 NANOSLEEP.SYNCS 0x989680 ;  /* 0x009896800000895d */ /* 0x004fea0003900000 */
[----:B------:R-:W2:Y:S02]  /*20ac0*/  @!P0 SYNCS.PHASECHK.TRANS64 P0, [R3+URZ+0x32460], R2 ;  /* 0x03246002030085a7 */ /* 0x000ea4000800007f */
[----:B--2---:R-:W-:Y:S05]  /*20ad0*/  @!P0 BRA `(.L_x_5842) ;  /* 0xfffffffc00f08947 */ /* 0x004fea000383ffff */
[----:B------:R-:W-:Y:S05]  /*20ae0*/  BRA `(.L_x_5996) ;  /* 0xffffffac00207947 */ /* 0x000fea000383ffff */
.L_x_5853:
[----:B0-----:R0:W1:Y:S02]  /*20af0*/  SYNCS.PHASECHK.TRANS64.TRYWAIT P0, [R3+URZ+0x32440], R2 ;  /* 0x03244002030075a7 */ /* 0x001064000800017f */
[----:B-1----:R-:W-:Y:S05]  /*20b00*/  @!P0 NANOSLEEP.SYNCS 0x989680 ;  /* 0x009896800000895d */ /* 0x002fea0003900000 */
[----:B------:R-:W1:Y:S02]  /*20b10*/  @!P0 SYNCS.PHASECHK.TRANS64 P0, [R3+URZ+0x32440], R2 ;  /* 0x03244002030085a7 */ /* 0x000e64000800007f */
[----:B-1----:R-:W-:Y:S05]  /*20b20*/  @!P0 BRA `(.L_x_5853) ;  /* 0xfffffffc00f08947 */ /* 0x002fea000383ffff */
[----:B------:R-:W-:Y:S05]  /*20b30*/  BRA `(.L_x_5997) ;  /* 0xffffffb4000c7947 */ /* 0x000fea000383ffff */
.L_x_5858:
[----:B-1----:R1:W2:Y:S02]  /*20b40*/  SYNCS.PHASECHK.TRANS64.TRYWAIT P0, [R3+URZ+0x32460], R2 ;  /* 0x03246002030075a7 */ /* 0x0022a4000800017f */
[----:B--2---:R-:W-:Y:S05]  /*20b50*/  @!P0 NANOSLEEP.SYNCS 0x989680 ;  /* 0x009896800000895d */ /* 0x004fea0003900000 */
[----:B------:R-:W2:Y:S02]  /*20b60*/  @!P0 SYNCS.PHASECHK.TRANS64 P0, [R3+URZ+0x32460], R2 ;  /* 0x03246002030085a7 */ /* 0x000ea4000800007f */
[----:B--2---:R-:W-:Y:S05]  /*20b70*/  @!P0 BRA `(.L_x_5858) ;  /* 0xfffffffc00f08947 */ /* 0x004fea000383ffff */
[----:B------:R-:W-:Y:S05]  /*20b80*/  BRA `(.L_x_5998) ;  /* 0xffffffb400947947 */ /* 0x000fea000383ffff */
.L_x_5870:
[----:B------:R-:W-:Y:S01]  /*20b90*/  BSSY B0, `(.L_x_5999) ;  /* 0x0000008000007945 */ /* 0x000fe20003800000 */
[----:B------:R-:W-:Y:S02]  /*20ba0*/  IMAD.MOV.U32 R13, RZ, RZ, R16 ;  /* 0x000000ffff0d7224 */ /* 0x000fe400078e0010 */
[----:B------:R-:W-:Y:S02]  /*20bb0*/  IMAD.MOV.U32 R12, RZ, RZ, RZ ;  /* 0x000000ffff0c7224 */ /* 0x000fe400078e00ff */
[----:B------:R-:W-:Y:S02]  /*20bc0*/  IMAD.MOV.U32 R11, RZ, RZ, 0x1f ;  /* 0x0000001fff0b7424 */ /* 0x000fe400078e00ff */
[----:B------:R-:W-:-:S07]  /*20bd0*/  IMAD.MOV.U32 R15, RZ, RZ, -0x1 ;  /* 0xffffffffff0f7424 */ /* 0x000fce00078e00ff */
[----:B0---45:R-:W-:Y:S05]  /*20be0*/  WARPSYNC.COLLECTIVE R15, `(.L_x_6000) ;  /* 0x000000000f087348 */ /* 0x031fea0003c00000 */
[----:B0-----:R0:W1:Y:S02]  /*20bf0*/  SHFL.IDX P6, R14, R13, R12, R11 ;  /* 0x0000000c0d0e7389 */ /* 0x00106400000c000b */
[----:B01--45:R-:W-:Y:S01]  /*20c00*/  ENDCOLLECTIVE ;  /* 0x000000000000791b */ /* 0x033fe20003800000 */
.L_x_6000:
[----:B------:R-:W-:Y:S05]  /*20c10*/  BSYNC B0 ;  /* 0x0000000000007941 */ /* 0x000fea0003800000 */
.L_x_5999:
        /* <DEDUP_REMOVED lines=9> */
.L_x_6001:
        /* <DEDUP_REMOVED lines=18> */
.L_x_6002:
        /* <DEDUP_REMOVED lines=8> */
.L_x_6003:
        /* <DEDUP_REMOVED lines=8> */
.L_x_6004:
        /* <DEDUP_REMOVED lines=8> */
.L_x_6005:
        /* <DEDUP_REMOVED lines=8> */
.L_x_6006:
        /* <DEDUP_REMOVED lines=9> */
.L_x_6007:
[----:B------:R-:W-:Y:S01]  /*21060*/  IMAD.MOV.U32 R16, RZ, RZ, R14 ;  /* 0x000000ffff107224 */ /* 0x000fe200078e000e */
[----:B------:R-:W-:Y:S06]  /*21070*/  BRA `(.L_x_6008) ;  /* 0xffffffb800ec7947 */ /* 0x000fec000383ffff */
.L_x_5875:
        /* <DEDUP_REMOVED lines=8> */
.L_x_6010:
[----:B------:R-:W-:Y:S05]  /*21100*/  BSYNC B0 ;  /* 0x0000000000007941 */ /* 0x000fea0003800000 */
.L_x_6009:
        /* <DEDUP_REMOVED lines=10> */
.L_x_6011:
        /* <DEDUP_REMOVED lines=8> */
.L_x_6012:
        /* <DEDUP_REMOVED lines=8> */
.L_x_6013:
        /* <DEDUP_REMOVED lines=8> */
.L_x_6014:
        /* <DEDUP_REMOVED lines=9> */
.L_x_6015:
[----:B------:R-:W-:Y:S01]  /*213c0*/  IMAD.MOV.U32 R16, RZ, RZ, R14 ;  /* 0x000000ffff107224 */ /* 0x000fe200078e000e */
[----:B------:R-:W-:Y:S06]  /*213d0*/  BRA `(.L_x_6016) ;  /* 0xffffffb800b07947 */ /* 0x000fec000383ffff */
.L_x_5877:
[----:B------:R-:W-:Y:S01]  /*213e0*/  BSSY B0, `(.L_x_6017) ;  /* 0x0000006000007945 */ /* 0x000fe20003800000 */
[----:B------:R-:W-:Y:S01]  /*213f0*/  PLOP3.LUT P6, PT, P6, PT, PT, 0x8, 0x0 ;  /* 0x000000000000781c */ /* 0x000fe200037ce170 */
[----:B------:R-:W-:-:S12]  /*21400*/  IMAD.MOV.U32 R15, RZ, RZ, -0x1 ;  /* 0xffffffffff0f7424 */ /* 0x000fd800078e00ff */
[----:B0---45:R-:W-:Y:S05]  /*21410*/  WARPSYNC.COLLECTIVE R15, `(.L_x_6018) ;  /* 0x000000000f087348 */ /* 0x031fea0003c00000 */
[----:B------:R-:W-:Y:S01]  /*21420*/  VOTE.ANY R14, PT, P6 ;  /* 0x00000000000e7806 */ /* 0x000fe200030e0100 */
[----:B0---45:R-:W-:Y:S06]  /*21430*/  ENDCOLLECTIVE ;  /* 0x000000000000791b */ /* 0x031fec0003800000 */
.L_x_6018:
[----:B------:R-:W-:Y:S05]  /*21440*/  BSYNC B0 ;  /* 0x0000000000007941 */ /* 0x000fea0003800000 */
.L_x_6017:
        /* <DEDUP_REMOVED lines=9> */
.L_x_6019:
[----:B------:R-:W-:Y:S01]  /*214e0*/  IMAD.MOV.U32 R17, RZ, RZ, R14 ;  /* 0x000000ffff117224 */ /* 0x000fe200078e000e */
[----:B------:R-:W-:Y:S06]  /*214f0*/  BRA `(.L_x_6020) ;  /* 0xffffffb800a07947 */ /* 0x000fec000383ffff */
.L_x_5879:
[----:B------:R-:W-:Y:S01]  /*21500*/  BSSY B0, `(.L_x_6021) ;  /* 0x0000007000007945 */ /* 0x000fe20003800000 */
[----:B------:R-:W-:Y:S02]  /*21510*/  IMAD.MOV.U32 R13, RZ, RZ, R3 ;  /* 0x000000ffff0d7224 */ /* 0x000fe400078e0003 */
[----:B------:R-:W-:Y:S02]  /*21520*/  IMAD.MOV.U32 R11, RZ, RZ, 0x1f ;  /* 0x0000001fff0b7424 */ /* 0x000fe400078e00ff */
[----:B------:R-:W-:-:S07]  /*21530*/  IMAD.MOV.U32 R15, RZ, RZ, -0x1 ;  /* 0xffffffffff0f7424 */ /* 0x000fce00078e00ff */
[----:B0-2-45:R-:W-:Y:S05]  /*21540*/  WARPSYNC.COLLECTIVE R15, `(.L_x_6022) ;  /* 0x000000000f087348 */ /* 0x035fea0003c00000 */
[----:B------:R1:W3:Y:S02]  /*21550*/  SHFL.IDX P6, R14, R13, R12, R11 ;  /* 0x0000000c0d0e7389 */ /* 0x0002e400000c000b */
[----:B012345:R-:W-:Y:S01]  /*21560*/  ENDCOLLECTIVE ;  /* 0x000000000000791b */ /* 0x03ffe20003800000 */
.L_x_6022:
[----:B------:R-:W-:Y:S05]  /*21570*/  BSYNC B0 ;  /* 0x0000000000007941 */ /* 0x000fea0003800000 */
.L_x_6021:
[----:B------:R-:W-:Y:S01]  /*21580*/  IMAD.MOV.U32 R2, RZ, RZ, R14 ;  /* 0x000000ffff027224 */ /* 0x000fe200078e000e */
[----:B------:R-:W-:Y:S06]  /*21590*/  BRA `(.L_x_5878) ;  /* 0xffffffb800947947 */ /* 0x000fec000383ffff */
.L_x_5883:
[----:B0-----:R0:W2:Y:S02]  /*215a0*/  SYNCS.PHASECHK.TRANS64.TRYWAIT P0, [R0+URZ+0x32420], R3 ;  /* 0x03242003000075a7 */ /* 0x0010a4000800017f */
[----:B--2---:R-:W-:Y:S05]  /*215b0*/  @!P0 NANOSLEEP.SYNCS 0x989680 ;  /* 0x009896800000895d */ /* 0x004fea0003900000 */
[----:B------:R-:W2:Y:S02]  /*215c0*/  @!P0 SYNCS.PHASECHK.TRANS64 P0, [R0+URZ+0x32420], R3 ;  /* 0x03242003000085a7 */ /* 0x000ea4000800007f */
[----:B--2---:R-:W-:Y:S05]  /*215d0*/  @!P0 BRA `(.L_x_5883) ;  /* 0xfffffffc00f08947 */ /* 0x004fea000383ffff */
[----:B------:R-:W-:Y:S05]  /*215e0*/  BRA `(.L_x_6023) ;  /* 0xffffffc000147947 */ /* 0x000fea000383ffff */
.L_x_5884:
        /* <DEDUP_REMOVED lines=8> */
[----:B0---45:R-:W-:Y:S05]  /*21670*/  WARPSYNC.COLLECTIVE R15, `(.L_x_6025) ;  /* 0x000000000f087348 */ /* 0x031fea0003c00000 */
[----:B------:R1:W2:Y:S02]  /*21680*/  SHFL.IDX P6, R14, R13, R12, R11 ;  /* 0x0000000c0d0e7389 */ /* 0x0002a400000c000b */
[----:B012-45:R-:W-:Y:S01]  /*21690*/  ENDCOLLECTIVE ;  /* 0x000000000000791b */ /* 0x037fe20003800000 */
.L_x_6025:
[----:B------:R-:W-:Y:S05]  /*216a0*/  BSYNC B0 ;  /* 0x0000000000007941 */ /* 0x000fea0003800000 */
.L_x_6024:
[----:B------:R-:W-:Y:S05]  /*216b0*/  BRA `(.L_x_6026) ;  /* 0xffffffbc00fc7947 */ /* 0x000fea000383ffff */
.L_x_5885:
[----:B------:R-:W-:Y:S01]  /*216c0*/  BSSY B0, `(.L_x_6027) ;  /* 0x0000006000007945 */ /* 0x000fe20003800000 */
[----:B------:R-:W-:-:S07]  /*216d0*/  IMAD.MOV.U32 R15, RZ, RZ, -0x1 ;  /* 0xffffffffff0f7424 */ /* 0x000fce00078e00ff */
[----:B012-45:R-:W-:Y:S05]  /*216e0*/  WARPSYNC.COLLECTIVE R15, `(.L_x_6028) ;  /* 0x000000000f0c7348 */ /* 0x037fea0003c00000 */
[----:B------:R-:W-:Y:S02]  /*216f0*/  ELECT P6, UR62, PT ;  /* 0x00000000003e782f */ /* 0x000fe400038c0000 */
[----:B------:R-:W-:Y:S01]  /*21700*/  MOV R14, UR62 ;  /* 0x0000003e000e7c02 */ /* 0x000fe20008000f00 */
[----:B012-45:R-:W-:Y:S10]  /*21710*/  ENDCOLLECTIVE ;  /* 0x000000000000791b */ /* 0x037ff40003800000 */
.L_x_6028:
[----:B------:R-:W-:Y:S05]  /*21720*/  BSYNC B0 ;  /* 0x0000000000007941 */ /* 0x000fea0003800000 */
.L_x_6027:
[----:B------:R-:W-:Y:S05]  /*21730*/  BRA `(.L_x_6029) ;  /* 0xffffffbc00f07947 */ /* 0x000fea000383ffff */
.L_x_5887:
[----:B0-----:R0:W1:Y:S02]  /*21740*/  SYNCS.PHASECHK.TRANS64.TRYWAIT P0, [R6+URZ], R5 ;  /* 0x00000005060075a7 */ /* 0x001064000800017f */
[----:B-1----:R-:W-:Y:S05]  /*21750*/  @!P0 NANOSLEEP.SYNCS 0x989680 ;  /* 0x009896800000895d */ /* 0x002fea0003900000 */
[----:B------:R-:W1:Y:S02]  /*21760*/  @!P0 SYNCS.PHASECHK.TRANS64 P0, [R6+URZ], R5 ;  /* 0x00000005060085a7 */ /* 0x000e64000800007f */
[----:B-1----:R-:W-:Y:S05]  /*21770*/  @!P0 BRA `(.L_x_5887) ;  /* 0xfffffffc00f08947 */ /* 0x002fea000383ffff */
[----:B------:R-:W-:Y:S05]  /*21780*/  BRA `(.L_x_6030) ;  /* 0xffffffc0002c7947 */ /* 0x000fea000383ffff */
.L_x_5888:
[----:B-1----:R1:W2:Y:S02]  /*21790*/  SYNCS.PHASECHK.TRANS64.TRYWAIT P0, [R7+URZ], R2 ;  /* 0x00000002070075a7 */ /* 0x0022a4000800017f */
[----:B--2---:R-:W-:Y:S05]  /*217a0*/  @!P0 NANOSLEEP.SYNCS 0x989680 ;  /* 0x009896800000895d */ /* 0x004fea0003900000 */
[----:B------:R-:W2:Y:S02]  /*217b0*/  @!P0 SYNCS.PHASECHK.TRANS64 P0, [R7+URZ], R2 ;  /* 0x00000002070085a7 */ /* 0x000ea4000800007f */
[----:B--2---:R-:W-:Y:S05]  /*217c0*/  @!P0 BRA `(.L_x_5888) ;  /* 0xfffffffc00f08947 */ /* 0x004fea000383ffff */
[----:B------:R-:W-:Y:S05]  /*217d0*/  BRA `(.L_x_6031) ;  /* 0xffffffc000207947 */ /* 0x000fea000383ffff */
.L_x_5890:
[----:B--2---:R2:W3:Y:S02]  /*217e0*/  SYNCS.PHASECHK.TRANS64.TRYWAIT P0, [R4+URZ], R5 ;  /* 0x00000005040075a7 */ /* 0x0044e4000800017f */
[----:B---3--:R-:W-:Y:S05]  /*217f0*/  @!P0 NANOSLEEP.SYNCS 0x989680 ;  /* 0x009896800000895d */ /* 0x008fea0003900000 */
[----:B------:R-:W3:Y:S02]  /*21800*/  @!P0 SYNCS.PHASECHK.TRANS64 P0, [R4+URZ], R5 ;  /* 0x00000005040085a7 */ /* 0x000ee4000800007f */
[----:B---3--:R-:W-:Y:S05]  /*21810*/  @!P0 BRA `(.L_x_5890) ;  /* 0xfffffffc00f08947 */ /* 0x008fea000383ffff */
[----:B------:R-:W-:Y:S05]  /*21820*/  BRA `(.L_x_6032) ;  /* 0xffffffc000287947 */ /* 0x000fea000383ffff */
.L_x_6033:
        /* <DEDUP_REMOVED lines=13> */
.L_x_6054:


//--------------------- .nv.global.init           --------------------------
	.section	.nv.global.init,"aw",@progbits
.nv.global.init:
	.type		$str$20,@object
	.size		$str$20,($str$21 - $str$20)
$str$20:
        /*0000*/ 	.byte	0x28, 0x61, 0x64, 0x64, 0x72, 0x65, 0x73, 0x73, 0x20, 0x26, 0x20, 0x6d, 0x61, 0x73, 0x6b, 0x29
        /*0010*/ 	.byte	0x20, 0x3d, 0x3d, 0x20, 0x30, 0x00
	.type		$str$21,@object
	.size		$str$21,(__unnamed_4 - $str$21)
$str$21:
        /*0016*/ 	.byte	0x2f, 0x74, 0x6d, 0x70, 0x2f, 0x6f, 0x73, 0x73, 0x5f, 0x6b, 0x65, 0x72, 0x6e, 0x65, 0x6c, 0x73
        /*0026*/ 	.byte	0x5f, 0x73, 0x72, 0x63, 0x2f, 0x66, 0x6c, 0x61, 0x73, 0x68, 0x5f, 0x61, 0x74, 0x74, 0x65, 0x6e
        /*0036*/ 	.byte	0x74, 0x69, 0x6f, 0x6e, 0x2f, 0x63, 0x73, 0x72, 0x63, 0x2f, 0x63, 0x75, 0x74, 0x6c, 0x61, 0x73
        /*0046*/ 	.byte	0x73, 0x2f, 0x69, 0x6e, 0x63, 0x6c, 0x75, 0x64, 0x65, 0x2f, 0x63, 0x75, 0x74, 0x65, 0x2f, 0x70
        /*0056*/ 	.byte	0x6f, 0x69, 0x6e, 0x74, 0x65, 0x72, 0x5f, 0x66, 0x6c, 0x61, 0x67, 0x67, 0x65, 0x64, 0x2e, 0x68
        /*0066*/ 	.byte	0x70, 0x70, 0x00
	.type		__unnamed_4,@object
	.size		__unnamed_4,(__unnamed_5 - __unnamed_4)
__unnamed_4:
        /* <DEDUP_REMOVED lines=23> */
        /*01d9*/ 	.byte	0x3a, 0x43, 0x3c, 0x30, 0x3e, 0x3e, 0x3e, 0x3e, 0x3e, 0x20, 0x26, 0x5d, 0x00
	.type		__unnamed_5,@object
	.size		__unnamed_5,(__unnamed_7 - __unnamed_5)
__unnamed_5:
        /* <DEDUP_REMOVED lines=24> */
	.type		__unnamed_7,@object
	.size		__unnamed_7,(__unnamed_6 - __unnamed_7)
__unnamed_7:
        /* <DEDUP_REMOVED lines=24> */
	.type		__unnamed_6,@object
	.size		__unnamed_6,(__unnamed_1 - __unnamed_6)
__unnamed_6:
        /* <DEDUP_REMOVED lines=28> */
        /*06a6*/ 	.byte	0x34, 0x3e, 0x3e, 0x3e, 0x3e, 0x3e, 0x5d, 0x00
	.type		__unnamed_1,@object
	.size		__unnamed_1,(__unnamed_3 - __unnamed_1)
__unnamed_1:
        /* <DEDUP_REMOVED lines=28> */
        /*086e*/ 	.byte	0x34, 0x3e, 0x3e, 0x3e, 0x3e, 0x3e, 0x20, 0x26, 0x5d, 0x00
	.type		__unnamed_3,@object
	.size		__unnamed_3,(__unnamed_2 - __unnamed_3)
__unnamed_3:
        /* <DEDUP_REMOVED lines=29> */
	.type		__unnamed_2,@object
	.size		__unnamed_2,(.L_1 - __unnamed_2)
__unnamed_2:
        /* <DEDUP_REMOVED lines=29> */
.L_1:


//--------------------- .nv.shared._ZN7cutlass13device_kernelIN5flash11enable_sm90INS1_16FlashAttnFwdSm90INS1_25CollectiveMainloopFwdSm90ILi2EN4cute5tupleIJNS5_1CILi1EEES8_S8_EEENS6_IJNS7_ILi128EEENS7_ILi96EEENS7_ILi64EEEEEELi256ENS_6half_tEfNS_4arch4Sm90ELb0ELb0ELb0ELb0ELb0ELb0ELb0ELb1ELb0ELb1ELb0ELb0EEENS1_21CollectiveEpilogueFwdINS6_IJSA_NS7_ILi256EEESB_EEES9_SE_SG_Li256ELb0ELb1ELb0ELb0EEENS1_29StaticPersistentTileSchedulerILb0EEEEEEEEEvNT_6ParamsE --------------------------
	.section	.nv.shared._ZN7cutlass13device_kernelIN5flash11enable_sm90INS1_16FlashAttnFwdSm90INS1_25CollectiveMainloopFwdSm90ILi2EN4cute5tupleIJNS5_1CILi1EEES8_S8_EEENS6_IJNS7_ILi128EEENS7_ILi96EEENS7_ILi64EEEEEELi256ENS_6half_tEfNS_4arch4Sm90ELb0ELb0ELb0ELb0ELb0ELb0ELb0ELb1ELb0ELb1ELb0ELb0EEENS1_21CollectiveEpilogueFwdINS6_IJSA_NS7_ILi256EEESB_EEES9_SE_SG_Li256ELb0ELb1ELb0ELb0EEENS1_29StaticPersistentTileSchedulerILb0EEEEEEEEEvNT_6ParamsE,"aw",@nobits
	.sectionflags	@""
	.align	16
	.zero		1024


//--------------------- .nv.shared.reserved.0     --------------------------
	.section	.nv.shared.reserved.0,"aw",@nobits
	.weak		__nv_reservedSMEM_offset_0_alias
	.size		__nv_reservedSMEM_offset_0_alias, 0, 0
	.other		__nv_reservedSMEM_offset_0_alias,@"STO_CUDA_RESERVED_SHARED STV_DEFAULT"
__nv_reservedSMEM_offset_0_alias:
	.zero		0


//--------------------- .nv.global                --------------------------
	.section	.nv.global,"aw",@nobits
.nv.global:
	.type		_ZN77_INTERNAL_a19a9673_41_flash_fwd_hdim64_256_fp16_packgqa_sm90_cu_ceb34e2a_36564cute1_E,@object
	.size		_ZN77_INTERNAL_a19a9673_41_flash_fwd_hdim64_256_fp16_packgqa_sm90_cu_ceb34e2a_36564cute1_E,(_ZN77_INTERNAL_a19a9673_41_flash_fwd_hdim64_256_fp16_packgqa_sm90_cu_ceb34e2a_36564cuda3std3__45__cpo6cbeginE - _ZN77_INTERNAL_a19a9673_41_flash_fwd_hdim64_256_fp16_packgqa_sm90_cu_ceb34e2a_36564cute1_E)
_ZN77_INTERNAL_a19a9673_41_flash_fwd_hdim64_256_fp16_packgqa_sm90_cu_ceb34e2a_36564cute1_E:
	.zero		1
	.type		_ZN77_INTERNAL_a19a9673_41_flash_fwd_hdim64_256_fp16_packgqa_sm90_cu_ceb34e2a_36564cuda3std3__45__cpo6cbeginE,@object
	.size		_ZN77_INTERNAL_a19a9673_41_flash_fwd_hdim64_256_fp16_packgqa_sm90_cu_ceb34e2a_36564cuda3std3__45__cpo6cbeginE,(_ZN77_INTERNAL_a19a9673_41_flash_fwd_hdim64_256_fp16_packgqa_sm90_cu_ceb34e2a_36564cuda3std3__48in_placeE - _ZN77_INTERNAL_a19a9673_41_flash_fwd_hdim64_256_fp16_packgqa_sm90_cu_ceb34e2a_36564cuda3std3__45__cpo6cbeginE)
_ZN77_INTERNAL_a19a9673_41_flash_fwd_hdim64_256_fp16_packgqa_sm90_cu_ceb34e2a_36564cuda3std3__45__cpo6cbeginE:
	.zero		1
	.type		_ZN77_INTERNAL_a19a9673_41_flash_fwd_hdim64_256_fp16_packgqa_sm90_cu_ceb34e2a_36564cuda3std3__48in_placeE,@object
	.size		_ZN77_INTERNAL_a19a9673_41_flash_fwd_hdim64_256_fp16_packgqa_sm90_cu_ceb34e2a_36564cuda3std3__48in_placeE,(_ZN77_INTERNAL_a19a9673_41_flash_fwd_hdim64_256_fp16_packgqa_sm90_cu_ceb34e2a_36564cuda3std6ranges3__45__cpo9iter_moveE - _ZN77_INTERNAL_a19a9673_41_flash_fwd_hdim64_256_fp16_packgqa_sm90_cu_ceb34e2a_36564cuda3std3__48in_placeE)
_ZN77_INTERNAL_a19a9673_41_flash_fwd_hdim64_256_fp16_packgqa_sm90_cu_ceb34e2a_36564cuda3std3__48in_placeE:
	.zero		1
	.type		_ZN77_INTERNAL_a19a9673_41_flash_fwd_hdim64_256_fp16_packgqa_sm90_cu_ceb34e2a_36564cuda3std6ranges3__45__cpo9iter_moveE,@object
	.size		_ZN77_INTERNAL_a19a9673_41_flash_fwd_hdim64_256_fp16_packgqa_sm90_cu_ceb34e2a_36564cuda3std6ranges3__45__cpo9iter_moveE,(_ZN77_INTERNAL_a19a9673_41_flash_fwd_hdim64_256_fp16_packgqa_sm90_cu_ceb34e2a_36564cuda3std3__45__cpo5beginE - _ZN77_INTERNAL_a19a9673_41_flash_fwd_hdim64_256_fp16_packgqa_sm90_cu_ceb34e2a_36564cuda3std6ranges3__45__cpo9iter_moveE)
_ZN77_INTERNAL_a19a9673_41_flash_fwd_hdim64_256_fp16_packgqa_sm90_cu_ceb34e2a_36564cuda3std6ranges3__45__cpo9iter_moveE:
	.zero		1
	.type		_ZN77_INTERNAL_a19a9673_41_flash_fwd_hdim64_256_fp16_packgqa_sm90_cu_ceb34e2a_36564cuda3std3__45__cpo5beginE,@object
	.size		_ZN77_INTERNAL_a19a9673_41_flash_fwd_hdim64_256_fp16_packgqa_sm90_cu_ceb34e2a_36564cuda3std3__45__cpo5beginE,(_ZN77_INTERNAL_a19a9673_41_flash_fwd_hdim64_256_fp16_packgqa_sm90_cu_ceb34e2a_36564cuda3std3__479_GLOBAL__N__a19a9673_41_flash_fwd_hdim64_256_fp16_packgqa_sm90_cu_ceb34e2a_36566ignoreE - _ZN77_INTERNAL_a19a9673_41_flash_fwd_hdim64_256_fp16_packgqa_sm90_cu_ceb34e2a_36564cuda3std3__45__cpo5beginE)
_ZN77_INTERNAL_a19a9673_41_flash_fwd_hdim64_256_fp16_packgqa_sm90_cu_ceb34e2a_36564cuda3std3__45__cpo5beginE:
	.zero		1
	.type		_ZN77_INTERNAL_a19a9673_41_flash_fwd_hdim64_256_fp16_packgqa_sm90_cu_ceb34e2a_36564cuda3std3__479_GLOBAL__N__a19a9673_41_flash_fwd_hdim64_256_fp16_packgqa_sm90_cu_ceb34e2a_36566ignoreE,@object
	.size		_ZN77_INTERNAL_a19a9673_41_flash_fwd_hdim64_256_fp16_packgqa_sm90_cu_ceb34e2a_36564cuda3std3__479_GLOBAL__N__a19a9673_41_flash_fwd_hdim64_256_fp16_packgqa_sm90_cu_ceb34e2a_36566ignoreE,(_ZN77_INTERNAL_a19a9673_41_flash_fwd_hdim64_256_fp16_packgqa_sm90_cu_ceb34e2a_36564cute7productE - _ZN77_INTERNAL_a19a9673_41_flash_fwd_hdim64_256_fp16_packgqa_sm90_cu_ceb34e2a_36564cuda3std3__479_GLOBAL__N__a19a9673_41_flash_fwd_hdim64_256_fp16_packgqa_sm90_cu_ceb34e2a_36566ignoreE)
_ZN77_INTERNAL_a19a9673_41_flash_fwd_hdim64_256_fp16_packgqa_sm90_cu_ceb34e2a_36564cuda3std3__479_GLOBAL__N__a19a9673_41_flash_fwd_hdim64_256_fp16_packgqa_sm90_cu_ceb34e2a_36566ignoreE:
	.zero		1
	.type		_ZN77_INTERNAL_a19a9673_41_flash_fwd_hdim64_256_fp16_packgqa_sm90_cu_ceb34e2a_36564cute7productE,@object
	.size		_ZN77_INTERNAL_a19a9673_41_flash_fwd_hdim64_256_fp16_packgqa_sm90_cu_ceb34e2a_36564cute7productE,(_ZN77_INTERNAL_a19a9673_41_flash_fwd_hdim64_256_fp16_packgqa_sm90_cu_ceb34e2a_36564cuda3std3__45__cpo3endE - _ZN77_INTERNAL_a19a9673_41_flash_fwd_hdim64_256_fp16_packgqa_sm90_cu_ceb34e2a_36564cute7productE)
_ZN77_INTERNAL_a19a9673_41_flash_fwd_hdim64_256_fp16_packgqa_sm90_cu_ceb34e2a_36564cute7productE:
	.zero		1
	.type		_ZN77_INTERNAL_a19a9673_41_flash_fwd_hdim64_256_fp16_packgqa_sm90_cu_ceb34e2a_36564cuda3std3__45__cpo3endE,@object
	.size		_ZN77_INTERNAL_a19a9673_41_flash_fwd_hdim64_256_fp16_packgqa_sm90_cu_ceb34e2a_36564cuda3std3__45__cpo3endE,(_ZN77_INTERNAL_a19a9673_41_flash_fwd_hdim64_256_fp16_packgqa_sm90_cu_ceb34e2a_36564cuda3std3__419piecewise_constructE - _ZN77_INTERNAL_a19a9673_41_flash_fwd_hdim64_256_fp16_packgqa_sm90_cu_ceb34e2a_36564cuda3std3__45__cpo3endE)
_ZN77_INTERNAL_a19a9673_41_flash_fwd_hdim64_256_fp16_packgqa_sm90_cu_ceb34e2a_36564cuda3std3__45__cpo3endE:
	.zero		1
	.type		_ZN77_INTERNAL_a19a9673_41_flash_fwd_hdim64_256_fp16_packgqa_sm90_cu_ceb34e2a_36564cuda3std3__419piecewise_constructE,@object
	.size		_ZN77_INTERNAL_a19a9673_41_flash_fwd_hdim64_256_fp16_packgqa_sm90_cu_ceb34e2a_36564cuda3std3__419piecewise_constructE,(_ZN77_INTERNAL_a19a9673_41_flash_fwd_hdim64_256_fp16_packgqa_sm90_cu_ceb34e2a_36564cuda3std3__45__cpo4cendE - _ZN77_INTERNAL_a19a9673_41_flash_fwd_hdim64_256_fp16_packgqa_sm90_cu_ceb34e2a_36564cuda3std3__419piecewise_constructE)
_ZN77_INTERNAL_a19a9673_41_flash_fwd_hdim64_256_fp16_packgqa_sm90_cu_ceb34e2a_36564cuda3std3__419piecewise_constructE:
	.zero		1
	.type		_ZN77_INTERNAL_a19a9673_41_flash_fwd_hdim64_256_fp16_packgqa_sm90_cu_ceb34e2a_36564cuda3std3__45__cpo4cendE,@object
	.size		_ZN77_INTERNAL_a19a9673_41_flash_fwd_hdim64_256_fp16_packgqa_sm90_cu_ceb34e2a_36564cuda3std3__45__cpo4cendE,(_ZN77_INTERNAL_a19a9673_41_flash_fwd_hdim64_256_fp16_packgqa_sm90_cu_ceb34e2a_36564cuda3std6ranges3__45__cpo4swapE - _ZN77_INTERNAL_a19a9673_41_flash_fwd_hdim64_256_fp16_packgqa_sm90_cu_ceb34e2a_36564cuda3std3__45__cpo4cendE)
_ZN77_INTERNAL_a19a9673_41_flash_fwd_hdim64_256_fp16_packgqa_sm90_cu_ceb34e2a_36564cuda3std3__45__cpo4cendE:
	.zero		1
	.type		_ZN77_INTERNAL_a19a9673_41_flash_fwd_hdim64_256_fp16_packgqa_sm90_cu_ceb34e2a_36564cuda3std6ranges3__45__cpo4swapE,@object
	.size		_ZN77_INTERNAL_a19a9673_41_flash_fwd_hdim64_256_fp16_packgqa_sm90_cu_ceb34e2a_36564cuda3std6ranges3__45__cpo4swapE,(.L_14 - _ZN77_INTERNAL_a19a9673_41_flash_fwd_hdim64_256_fp16_packgqa_sm90_cu_ceb34e2a_36564cuda3std6ranges3__45__cpo4swapE)
_ZN77_INTERNAL_a19a9673_41_flash_fwd_hdim64_256_fp16_packgqa_sm90_cu_ceb34e2a_36564cuda3std6ranges3__45__cpo4swapE:
	.zero		1
.L_14:


//--------------------- .nv.shared._ZN7cutlass13device_kernelIN5flash11enable_sm90INS1_16FlashAttnFwdSm90INS1_25CollectiveMainloopFwdSm90ILi2EN4cute5tupleIJNS5_1CILi1EEES8_S8_EEENS6_IJNS7_ILi128EEENS7_ILi96EEENS7_ILi64EEEEEELi256ENS_6half_tEfNS_4arch4Sm90ELb0ELb0ELb0ELb0ELb0ELb0ELb1ELb1ELb0ELb1ELb0ELb0EEENS1_21CollectiveEpilogueFwdINS6_IJSA_NS7_ILi256EEESB_EEES9_SE_SG_Li256ELb0ELb1ELb0ELb0EEENS1_29StaticPersistentTileSchedulerILb0EEEEEEEEEvNT_6ParamsE --------------------------
	.section	.nv.shared._ZN7cutlass13device_kernelIN5flash11enable_sm90INS1_16FlashAttnFwdSm90INS1_25CollectiveMainloopFwdSm90ILi2EN4cute5tupleIJNS5_1CILi1EEES8_S8_EEENS6_IJNS7_ILi128EEENS7_ILi96EEENS7_ILi64EEEEEELi256ENS_6half_tEfNS_4arch4Sm90ELb0ELb0ELb0ELb0ELb0ELb0ELb1ELb1ELb0ELb1ELb0ELb0EEENS1_21CollectiveEpilogueFwdINS6_IJSA_NS7_ILi256EEESB_EEES9_SE_SG_Li256ELb0ELb1ELb0ELb0EEENS1_29StaticPersistentTileSchedulerILb0EEEEEEEEEvNT_6ParamsE,"aw",@nobits
	.sectionflags	@""
	.align	16
	.zero		1024


//--------------------- .nv.shared._ZN7cutlass13device_kernelIN5flash11enable_sm90INS1_16FlashAttnFwdSm90INS1_25CollectiveMainloopFwdSm90ILi2EN4cute5tupleIJNS5_1CILi1EEES8_S8_EEENS6_IJNS7_ILi128EEENS7_ILi96EEENS7_ILi64EEEEEELi256ENS_6half_tEfNS_4arch4Sm90ELb0ELb0ELb0ELb1ELb0ELb0ELb0ELb1ELb0ELb1ELb0ELb0EEENS1_21CollectiveEpilogueFwdINS6_IJSA_NS7_ILi256EEESB_EEES9_SE_SG_Li256ELb1ELb1ELb0ELb0EEENS1_36VarlenDynamicPersistentTileSchedulerILi128ELi96ELi256ELi128ELb0ELb1ELb1ELb0ELb1ELb1EEEEEEEEEvNT_6ParamsE --------------------------
	.section	.nv.shared._ZN7cutlass13device_kernelIN5flash11enable_sm90INS1_16FlashAttnFwdSm90INS1_25CollectiveMainloopFwdSm90ILi2EN4cute5tupleIJNS5_1CILi1EEES8_S8_EEENS6_IJNS7_ILi128EEENS7_ILi96EEENS7_ILi64EEEEEELi256ENS_6half_tEfNS_4arch4Sm90ELb0ELb0ELb0ELb1ELb0ELb0ELb0ELb1ELb0ELb1ELb0ELb0EEENS1_21CollectiveEpilogueFwdINS6_IJSA_NS7_ILi256EEESB_EEES9_SE_SG_Li256ELb1ELb1ELb0ELb0EEENS1_36VarlenDynamicPersistentTileSchedulerILi128ELi96ELi256ELi128ELb0ELb1ELb1ELb0ELb1ELb1EEEEEEEEEvNT_6ParamsE,"aw",@nobits
	.sectionflags	@""
	.align	16
	.zero		1024


//--------------------- .nv.shared._ZN7cutlass13device_kernelIN5flash11enable_sm90INS1_16FlashAttnFwdSm90INS1_25CollectiveMainloopFwdSm90ILi2EN4cute5tupleIJNS5_1CILi1EEES8_S8_EEENS6_IJNS7_ILi128EEENS7_ILi96EEENS7_ILi64EEEEEELi256ENS_6half_tEfNS_4arch4Sm90ELb0ELb0ELb0ELb1ELb0ELb1ELb0ELb1ELb0ELb1ELb0ELb0EEENS1_21CollectiveEpilogueFwdINS6_IJSA_NS7_ILi256EEESB_EEES9_SE_SG_Li256ELb1ELb1ELb0ELb0EEENS1_36VarlenDynamicPersistentTileSchedulerILi128ELi96ELi256ELi128ELb0ELb1ELb1ELb0ELb1ELb1EEEEEEEEEvNT_6ParamsE --------------------------
	.section	.nv.shared._ZN7cutlass13device_kernelIN5flash11enable_sm90INS1_16FlashAttnFwdSm90INS1_25CollectiveMainloopFwdSm90ILi2EN4cute5tupleIJNS5_1CILi1EEES8_S8_EEENS6_IJNS7_ILi128EEENS7_ILi96EEENS7_ILi64EEEEEELi256ENS_6half_tEfNS_4arch4Sm90ELb0ELb0ELb0ELb1ELb0ELb1ELb0ELb1ELb0ELb1ELb0ELb0EEENS1_21CollectiveEpilogueFwdINS6_IJSA_NS7_ILi256EEESB_EEES9_SE_SG_Li256ELb1ELb1ELb0ELb0EEENS1_36VarlenDynamicPersistentTileSchedulerILi128ELi96ELi256ELi128ELb0ELb1ELb1ELb0ELb1ELb1EEEEEEEEEvNT_6ParamsE,"aw",@nobits
	.sectionflags	@""
	.align	16
	.zero		1024


//--------------------- .nv.shared._ZN7cutlass13device_kernelIN5flash11enable_sm90INS1_16FlashAttnFwdSm90INS1_25CollectiveMainloopFwdSm90ILi2EN4cute5tupleIJNS5_1CILi1EEES8_S8_EEENS6_IJNS7_ILi128EEENS7_ILi96EEENS7_ILi64EEEEEELi256ENS_6half_tEfNS_4arch4Sm90ELb0ELb0ELb0ELb1ELb0ELb0ELb1ELb1ELb0ELb1ELb0ELb0EEENS1_21CollectiveEpilogueFwdINS6_IJSA_NS7_ILi256EEESB_EEES9_SE_SG_Li256ELb1ELb1ELb0ELb0EEENS1_36VarlenDynamicPersistentTileSchedulerILi128ELi96ELi256ELi128ELb0ELb1ELb1ELb0ELb1ELb1EEEEEEEEEvNT_6ParamsE --------------------------
	.section	.nv.shared._ZN7cutlass13device_kernelIN5flash11enable_sm90INS1_16FlashAttnFwdSm90INS1_25CollectiveMainloopFwdSm90ILi2EN4cute5tupleIJNS5_1CILi1EEES8_S8_EEENS6_IJNS7_ILi128EEENS7_ILi96EEENS7_ILi64EEEEEELi256ENS_6half_tEfNS_4arch4Sm90ELb0ELb0ELb0ELb1ELb0ELb0ELb1ELb1ELb0ELb1ELb0ELb0EEENS1_21CollectiveEpilogueFwdINS6_IJSA_NS7_ILi256EEESB_EEES9_SE_SG_Li256ELb1ELb1ELb0ELb0EEENS1_36VarlenDynamicPersistentTileSchedulerILi128ELi96ELi256ELi128ELb0ELb1ELb1ELb0ELb1ELb1EEEEEEEEEvNT_6ParamsE,"aw",@nobits
	.sectionflags	@""
	.align	16
	.zero		1024


//--------------------- .nv.shared._ZN7cutlass13device_kernelIN5flash11enable_sm90INS1_16FlashAttnFwdSm90INS1_25CollectiveMainloopFwdSm90ILi2EN4cute5tupleIJNS5_1CILi1EEES8_S8_EEENS6_IJNS7_ILi128EEENS7_ILi96EEENS7_ILi64EEEEEELi256ENS_6half_tEfNS_4arch4Sm90ELb0ELb0ELb0ELb1ELb0ELb1ELb1ELb1ELb0ELb1ELb0ELb0EEENS1_21CollectiveEpilogueFwdINS6_IJSA_NS7_ILi256EEESB_EEES9_SE_SG_Li256ELb1ELb1ELb0ELb0EEENS1_36VarlenDynamicPersistentTileSchedulerILi128ELi96ELi256ELi128ELb0ELb1ELb1ELb0ELb1ELb1EEEEEEEEEvNT_6ParamsE --------------------------
	.section	.nv.shared._ZN7cutlass13device_kernelIN5flash11enable_sm90INS1_16FlashAttnFwdSm90INS1_25CollectiveMainloopFwdSm90ILi2EN4cute5tupleIJNS5_1CILi1EEES8_S8_EEENS6_IJNS7_ILi128EEENS7_ILi96EEENS7_ILi64EEEEEELi256ENS_6half_tEfNS_4arch4Sm90ELb0ELb0ELb0ELb1ELb0ELb1ELb1ELb1ELb0ELb1ELb0ELb0EEENS1_21CollectiveEpilogueFwdINS6_IJSA_NS7_ILi256EEESB_EEES9_SE_SG_Li256ELb1ELb1ELb0ELb0EEENS1_36VarlenDynamicPersistentTileSchedulerILi128ELi96ELi256ELi128ELb0ELb1ELb1ELb0ELb1ELb1EEEEEEEEEvNT_6ParamsE,"aw",@nobits
	.sectionflags	@""
	.align	16
	.zero		1024


//--------------------- .nv.shared._ZN7cutlass13device_kernelIN5flash11enable_sm90INS1_16FlashAttnFwdSm90INS1_25CollectiveMainloopFwdSm90ILi2EN4cute5tupleIJNS5_1CILi1EEES8_S8_EEENS6_IJNS7_ILi128EEENS7_ILi96EEENS7_ILi64EEEEEELi256ENS_6half_tEfNS_4arch4Sm90ELb0ELb1ELb0ELb0ELb0ELb0ELb0ELb1ELb0ELb1ELb0ELb0EEENS1_21CollectiveEpilogueFwdINS6_IJSA_NS7_ILi256EEESB_EEES9_SE_SG_Li256ELb0ELb1ELb0ELb0EEENS1_30DynamicPersistentTileSchedulerILi256ELi128ELb0ELb1ELb1EEEEEEEEEvNT_6ParamsE --------------------------
	.section	.nv.shared._ZN7cutlass13device_kernelIN5flash11enable_sm90INS1_16FlashAttnFwdSm90INS1_25CollectiveMainloopFwdSm90ILi2EN4cute5tupleIJNS5_1CILi1EEES8_S8_EEENS6_IJNS7_ILi128EEENS7_ILi96EEENS7_ILi64EEEEEELi256ENS_6half_tEfNS_4arch4Sm90ELb0ELb1ELb0ELb0ELb0ELb0ELb0ELb1ELb0ELb1ELb0ELb0EEENS1_21CollectiveEpilogueFwdINS6_IJSA_NS7_ILi256EEESB_EEES9_SE_SG_Li256ELb0ELb1ELb0ELb0EEENS1_30DynamicPersistentTileSchedulerILi256ELi128ELb0ELb1ELb1EEEEEEEEEvNT_6ParamsE,"aw",@nobits
	.sectionflags	@""
	.align	16
	.zero		1024


//--------------------- .nv.shared._ZN7cutlass13device_kernelIN5flash11enable_sm90INS1_16FlashAttnFwdSm90INS1_25CollectiveMainloopFwdSm90ILi2EN4cute5tupleIJNS5_1CILi1EEES8_S8_EEENS6_IJNS7_ILi128EEENS7_ILi96EEENS7_ILi64EEEEEELi256ENS_6half_tEfNS_4arch4Sm90ELb0ELb1ELb0ELb0ELb0ELb0ELb1ELb1ELb0ELb1ELb0ELb0EEENS1_21CollectiveEpilogueFwdINS6_IJSA_NS7_ILi256EEESB_EEES9_SE_SG_Li256ELb0ELb1ELb0ELb0EEENS1_30DynamicPersistentTileSchedulerILi256ELi128ELb0ELb1ELb1EEEEEEEEEvNT_6ParamsE --------------------------
	.section	.nv.shared._ZN7cutlass13device_kernelIN5flash11enable_sm90INS1_16FlashAttnFwdSm90INS1_25CollectiveMainloopFwdSm90ILi2EN4cute5tupleIJNS5_1CILi1EEES8_S8_EEENS6_IJNS7_ILi128EEENS7_ILi96EEENS7_ILi64EEEEEELi256ENS_6half_tEfNS_4arch4Sm90ELb0ELb1ELb0ELb0ELb0ELb0ELb1ELb1ELb0ELb1ELb0ELb0EEENS1_21CollectiveEpilogueFwdINS6_IJSA_NS7_ILi256EEESB_EEES9_SE_SG_Li256ELb0ELb1ELb0ELb0EEENS1_30DynamicPersistentTileSchedulerILi256ELi128ELb0ELb1ELb1EEEEEEEEEvNT_6ParamsE,"aw",@nobits
	.sectionflags	@""
	.align	16
	.zero		1024


//--------------------- .nv.shared._ZN7cutlass13device_kernelIN5flash11enable_sm90INS1_16FlashAttnFwdSm90INS1_25CollectiveMainloopFwdSm90ILi2EN4cute5tupleIJNS5_1CILi1EEES8_S8_EEENS6_IJNS7_ILi128EEENS7_ILi96EEENS7_ILi64EEEEEELi256ENS_6half_tEfNS_4arch4Sm90ELb0ELb1ELb0ELb1ELb0ELb0ELb0ELb1ELb0ELb1ELb0ELb0EEENS1_21CollectiveEpilogueFwdINS6_IJSA_NS7_ILi256EEESB_EEES9_SE_SG_Li256ELb1ELb1ELb0ELb0EEENS1_36VarlenDynamicPersistentTileSchedulerILi128ELi96ELi256ELi128ELb0ELb1ELb1ELb1ELb0ELb1EEEEEEEEEvNT_6ParamsE --------------------------
	.section	.nv.shared._ZN7cutlass13device_kernelIN5flash11enable_sm90INS1_16FlashAttnFwdSm90INS1_25CollectiveMainloopFwdSm90ILi2EN4cute5tupleIJNS5_1CILi1EEES8_S8_EEENS6_IJNS7_ILi128EEENS7_ILi96EEENS7_ILi64EEEEEELi256ENS_6half_tEfNS_4arch4Sm90ELb0ELb1ELb0ELb1ELb0ELb0ELb0ELb1ELb0ELb1ELb0ELb0EEENS1_21CollectiveEpilogueFwdINS6_IJSA_NS7_ILi256EEESB_EEES9_SE_SG_Li256ELb1ELb1ELb0ELb0EEENS1_36VarlenDynamicPersistentTileSchedulerILi128ELi96ELi256ELi128ELb0ELb1ELb1ELb1ELb0ELb1EEEEEEEEEvNT_6ParamsE,"aw",@nobits
	.sectionflags	@""
	.align	16
	.zero		1024


//--------------------- .nv.shared._ZN7cutlass13device_kernelIN5flash11enable_sm90INS1_16FlashAttnFwdSm90INS1_25CollectiveMainloopFwdSm90ILi2EN4cute5tupleIJNS5_1CILi1EEES8_S8_EEENS6_IJNS7_ILi128EEENS7_ILi96EEENS7_ILi64EEEEEELi256ENS_6half_tEfNS_4arch4Sm90ELb0ELb1ELb0ELb1ELb0ELb1ELb0ELb1ELb0ELb1ELb0ELb0EEENS1_21CollectiveEpilogueFwdINS6_IJSA_NS7_ILi256EEESB_EEES9_SE_SG_Li256ELb1ELb1ELb0ELb0EEENS1_36VarlenDynamicPersistentTileSchedulerILi128ELi96ELi256ELi128ELb0ELb1ELb1ELb1ELb0ELb1EEEEEEEEEvNT_6ParamsE --------------------------
	.section	.nv.shared._ZN7cutlass13device_kernelIN5flash11enable_sm90INS1_16FlashAttnFwdSm90INS1_25CollectiveMainloopFwdSm90ILi2EN4cute5tupleIJNS5_1CILi1EEES8_S8_EEENS6_IJNS7_ILi128EEENS7_ILi96EEENS7_ILi64EEEEEELi256ENS_6half_tEfNS_4arch4Sm90ELb0ELb1ELb0ELb1ELb0ELb1ELb0ELb1ELb0ELb1ELb0ELb0EEENS1_21CollectiveEpilogueFwdINS6_IJSA_NS7_ILi256EEESB_EEES9_SE_SG_Li256ELb1ELb1ELb0ELb0EEENS1_36VarlenDynamicPersistentTileSchedulerILi128ELi96ELi256ELi128ELb0ELb1ELb1ELb1ELb0ELb1EEEEEEEEEvNT_6ParamsE,"aw",@nobits
	.sectionflags	@""
	.align	16
	.zero		1024


//--------------------- .nv.shared._ZN7cutlass13device_kernelIN5flash11enable_sm90INS1_16FlashAttnFwdSm90INS1_25CollectiveMainloopFwdSm90ILi2EN4cute5tupleIJNS5_1CILi1EEES8_S8_EEENS6_IJNS7_ILi128EEENS7_ILi96EEENS7_ILi64EEEEEELi256ENS_6half_tEfNS_4arch4Sm90ELb0ELb1ELb0ELb1ELb0ELb0ELb1ELb1ELb0ELb1ELb0ELb0EEENS1_21CollectiveEpilogueFwdINS6_IJSA_NS7_ILi256EEESB_EEES9_SE_SG_Li256ELb1ELb1ELb0ELb0EEENS1_36VarlenDynamicPersistentTileSchedulerILi128ELi96ELi256ELi128ELb0ELb1ELb1ELb1ELb0ELb1EEEEEEEEEvNT_6ParamsE --------------------------
	.section	.nv.shared._ZN7cutlass13device_kernelIN5flash11enable_sm90INS1_16FlashAttnFwdSm90INS1_25CollectiveMainloopFwdSm90ILi2EN4cute5tupleIJNS5_1CILi1EEES8_S8_EEENS6_IJNS7_ILi128EEENS7_ILi96EEENS7_ILi64EEEEEELi256ENS_6half_tEfNS_4arch4Sm90ELb0ELb1ELb0ELb1ELb0ELb0ELb1ELb1ELb0ELb1ELb0ELb0EEENS1_21CollectiveEpilogueFwdINS6_IJSA_NS7_ILi256EEESB_EEES9_SE_SG_Li256ELb1ELb1ELb0ELb0EEENS1_36VarlenDynamicPersistentTileSchedulerILi128ELi96ELi256ELi128ELb0ELb1ELb1ELb1ELb0ELb1EEEEEEEEEvNT_6ParamsE,"aw",@nobits
	.sectionflags	@""
	.align	16
	.zero		1024


//--------------------- .nv.shared._ZN7cutlass13device_kernelIN5flash11enable_sm90INS1_16FlashAttnFwdSm90INS1_25CollectiveMainloopFwdSm90ILi2EN4cute5tupleIJNS5_1CILi1EEES8_S8_EEENS6_IJNS7_ILi128EEENS7_ILi96EEENS7_ILi64EEEEEELi256ENS_6half_tEfNS_4arch4Sm90ELb0ELb1ELb0ELb1ELb0ELb1ELb1ELb1ELb0ELb1ELb0ELb0EEENS1_21CollectiveEpilogueFwdINS6_IJSA_NS7_ILi256EEESB_EEES9_SE_SG_Li256ELb1ELb1ELb0ELb0EEENS1_36VarlenDynamicPersistentTileSchedulerILi128ELi96ELi256ELi128ELb0ELb1ELb1ELb1ELb0ELb1EEEEEEEEEvNT_6ParamsE --------------------------
	.section	.nv.shared._ZN7cutlass13device_kernelIN5flash11enable_sm90INS1_16FlashAttnFwdSm90INS1_25CollectiveMainloopFwdSm90ILi2EN4cute5tupleIJNS5_1CILi1EEES8_S8_EEENS6_IJNS7_ILi128EEENS7_ILi96EEENS7_ILi64EEEEEELi256ENS_6half_tEfNS_4arch4Sm90ELb0ELb1ELb0ELb1ELb0ELb1ELb1ELb1ELb0ELb1ELb0ELb0EEENS1_21CollectiveEpilogueFwdINS6_IJSA_NS7_ILi256EEESB_EEES9_SE_SG_Li256ELb1ELb1ELb0ELb0EEENS1_36VarlenDynamicPersistentTileSchedulerILi128ELi96ELi256ELi128ELb0ELb1ELb1ELb1ELb0ELb1EEEEEEEEEvNT_6ParamsE,"aw",@nobits
	.sectionflags	@""
	.align	16
	.zero		1024


//--------------------- .nv.shared._ZN7cutlass13device_kernelIN5flash11enable_sm90INS1_16FlashAttnFwdSm90INS1_25CollectiveMainloopFwdSm90ILi2EN4cute5tupleIJNS5_1CILi1EEES8_S8_EEENS6_IJNS7_ILi128EEENS7_ILi96EEENS7_ILi64EEEEEELi256ENS_6half_tEfNS_4arch4Sm90ELb1ELb0ELb0ELb0ELb0ELb0ELb0ELb1ELb0ELb1ELb0ELb0EEENS1_21CollectiveEpilogueFwdINS6_IJSA_NS7_ILi256EEESB_EEES9_SE_SG_Li256ELb0ELb1ELb0ELb0EEENS1_30DynamicPersistentTileSchedulerILi256ELi128ELb0ELb1ELb1EEEEEEEEEvNT_6ParamsE --------------------------
	.section	.nv.shared._ZN7cutlass13device_kernelIN5flash11enable_sm90INS1_16FlashAttnFwdSm90INS1_25CollectiveMainloopFwdSm90ILi2EN4cute5tupleIJNS5_1CILi1EEES8_S8_EEENS6_IJNS7_ILi128EEENS7_ILi96EEENS7_ILi64EEEEEELi256ENS_6half_tEfNS_4arch4Sm90ELb1ELb0ELb0ELb0ELb0ELb0ELb0ELb1ELb0ELb1ELb0ELb0EEENS1_21CollectiveEpilogueFwdINS6_IJSA_NS7_ILi256EEESB_EEES9_SE_SG_Li256ELb0ELb1ELb0ELb0EEENS1_30DynamicPersistentTileSchedulerILi256ELi128ELb0ELb1ELb1EEEEEEEEEvNT_6ParamsE,"aw",@nobits
	.sectionflags	@""
	.align	16
	.zero		1024


//--------------------- .nv.shared._ZN7cutlass13device_kernelIN5flash11enable_sm90INS1_16FlashAttnFwdSm90INS1_25CollectiveMainloopFwdSm90ILi2EN4cute5tupleIJNS5_1CILi1EEES8_S8_EEENS6_IJNS7_ILi128EEENS7_ILi96EEENS7_ILi64EEEEEELi256ENS_6half_tEfNS_4arch4Sm90ELb1ELb0ELb0ELb0ELb0ELb0ELb1ELb1ELb0ELb1ELb0ELb0EEENS1_21CollectiveEpilogueFwdINS6_IJSA_NS7_ILi256EEESB_EEES9_SE_SG_Li256ELb0ELb1ELb0ELb0EEENS1_30DynamicPersistentTileSchedulerILi256ELi128ELb0ELb1ELb1EEEEEEEEEvNT_6ParamsE --------------------------
	.section	.nv.shared._ZN7cutlass13device_kernelIN5flash11enable_sm90INS1_16FlashAttnFwdSm90INS1_25CollectiveMainloopFwdSm90ILi2EN4cute5tupleIJNS5_1CILi1EEES8_S8_EEENS6_IJNS7_ILi128EEENS7_ILi96EEENS7_ILi64EEEEEELi256ENS_6half_tEfNS_4arch4Sm90ELb1ELb0ELb0ELb0ELb0ELb0ELb1ELb1ELb0ELb1ELb0ELb0EEENS1_21CollectiveEpilogueFwdINS6_IJSA_NS7_ILi256EEESB_EEES9_SE_SG_Li256ELb0ELb1ELb0ELb0EEENS1_30DynamicPersistentTileSchedulerILi256ELi128ELb0ELb1ELb1EEEEEEEEEvNT_6ParamsE,"aw",@nobits
	.sectionflags	@""
	.align	16
	.zero		1024


//--------------------- .nv.shared._ZN7cutlass13device_kernelIN5flash11enable_sm90INS1_16FlashAttnFwdSm90INS1_25CollectiveMainloopFwdSm90ILi2EN4cute5tupleIJNS5_1CILi1EEES8_S8_EEENS6_IJNS7_ILi128EEENS7_ILi96EEENS7_ILi64EEEEEELi256ENS_6half_tEfNS_4arch4Sm90ELb1ELb0ELb0ELb1ELb0ELb0ELb0ELb1ELb0ELb1ELb0ELb0EEENS1_21CollectiveEpilogueFwdINS6_IJSA_NS7_ILi256EEESB_EEES9_SE_SG_Li256ELb1ELb1ELb0ELb0EEENS1_36VarlenDynamicPersistentTileSchedulerILi128ELi96ELi256ELi128ELb0ELb1ELb1ELb1ELb1ELb1EEEEEEEEEvNT_6ParamsE --------------------------
	.section	.nv.shared._ZN7cutlass13device_kernelIN5flash11enable_sm90INS1_16FlashAttnFwdSm90INS1_25CollectiveMainloopFwdSm90ILi2EN4cute5tupleIJNS5_1CILi1EEES8_S8_EEENS6_IJNS7_ILi128EEENS7_ILi96EEENS7_ILi64EEEEEELi256ENS_6half_tEfNS_4arch4Sm90ELb1ELb0ELb0ELb1ELb0ELb0ELb0ELb1ELb0ELb1ELb0ELb0EEENS1_21CollectiveEpilogueFwdINS6_IJSA_NS7_ILi256EEESB_EEES9_SE_SG_Li256ELb1ELb1ELb0ELb0EEENS1_36VarlenDynamicPersistentTileSchedulerILi128ELi96ELi256ELi128ELb0ELb1ELb1ELb1ELb1ELb1EEEEEEEEEvNT_6ParamsE,"aw",@nobits
	.sectionflags	@""
	.align	16
	.zero		1024


//--------------------- .nv.shared._ZN7cutlass13device_kernelIN5flash11enable_sm90INS1_16FlashAttnFwdSm90INS1_25CollectiveMainloopFwdSm90ILi2EN4cute5tupleIJNS5_1CILi1EEES8_S8_EEENS6_IJNS7_ILi128EEENS7_ILi96EEENS7_ILi64EEEEEELi256ENS_6half_tEfNS_4arch4Sm90ELb1ELb0ELb0ELb1ELb0ELb1ELb0ELb1ELb0ELb1ELb0ELb0EEENS1_21CollectiveEpilogueFwdINS6_IJSA_NS7_ILi256EEESB_EEES9_SE_SG_Li256ELb1ELb1ELb0ELb0EEENS1_36VarlenDynamicPersistentTileSchedulerILi128ELi96ELi256ELi128ELb0ELb1ELb1ELb1ELb1ELb1EEEEEEEEEvNT_6ParamsE --------------------------
	.section	.nv.shared._ZN7cutlass13device_kernelIN5flash11enable_sm90INS1_16FlashAttnFwdSm90INS1_25CollectiveMainloopFwdSm90ILi2EN4cute5tupleIJNS5_1CILi1EEES8_S8_EEENS6_IJNS7_ILi128EEENS7_ILi96EEENS7_ILi64EEEEEELi256ENS_6half_tEfNS_4arch4Sm90ELb1ELb0ELb0ELb1ELb0ELb1ELb0ELb1ELb0ELb1ELb0ELb0EEENS1_21CollectiveEpilogueFwdINS6_IJSA_NS7_ILi256EEESB_EEES9_SE_SG_Li256ELb1ELb1ELb0ELb0EEENS1_36VarlenDynamicPersistentTileSchedulerILi128ELi96ELi256ELi128ELb0ELb1ELb1ELb1ELb1ELb1EEEEEEEEEvNT_6ParamsE,"aw",@nobits
	.sectionflags	@""
	.align	16
	.zero		1024


//--------------------- .nv.shared._ZN7cutlass13device_kernelIN5flash11enable_sm90INS1_16FlashAttnFwdSm90INS1_25CollectiveMainloopFwdSm90ILi2EN4cute5tupleIJNS5_1CILi1EEES8_S8_EEENS6_IJNS7_ILi128EEENS7_ILi96EEENS7_ILi64EEEEEELi256ENS_6half_tEfNS_4arch4Sm90ELb1ELb0ELb0ELb1ELb0ELb0ELb1ELb1ELb0ELb1ELb0ELb0EEENS1_21CollectiveEpilogueFwdINS6_IJSA_NS7_ILi256EEESB_EEES9_SE_SG_Li256ELb1ELb1ELb0ELb0EEENS1_36VarlenDynamicPersistentTileSchedulerILi128ELi96ELi256ELi128ELb0ELb1ELb1ELb1ELb1ELb1EEEEEEEEEvNT_6ParamsE --------------------------
	.section	.nv.shared._ZN7cutlass13device_kernelIN5flash11enable_sm90INS1_16FlashAttnFwdSm90INS1_25CollectiveMainloopFwdSm90ILi2EN4cute5tupleIJNS5_1CILi1EEES8_S8_EEENS6_IJNS7_ILi128EEENS7_ILi96EEENS7_ILi64EEEEEELi256ENS_6half_tEfNS_4arch4Sm90ELb1ELb0ELb0ELb1ELb0ELb0ELb1ELb1ELb0ELb1ELb0ELb0EEENS1_21CollectiveEpilogueFwdINS6_IJSA_NS7_ILi256EEESB_EEES9_SE_SG_Li256ELb1ELb1ELb0ELb0EEENS1_36VarlenDynamicPersistentTileSchedulerILi128ELi96ELi256ELi128ELb0ELb1ELb1ELb1ELb1ELb1EEEEEEEEEvNT_6ParamsE,"aw",@nobits
	.sectionflags	@""
	.align	16
	.zero		1024


//--------------------- .nv.shared._ZN7cutlass13device_kernelIN5flash11enable_sm90INS1_16FlashAttnFwdSm90INS1_25CollectiveMainloopFwdSm90ILi2EN4cute5tupleIJNS5_1CILi1EEES8_S8_EEENS6_IJNS7_ILi128EEENS7_ILi96EEENS7_ILi64EEEEEELi256ENS_6half_tEfNS_4arch4Sm90ELb1ELb0ELb0ELb1ELb0ELb1ELb1ELb1ELb0ELb1ELb0ELb0EEENS1_21CollectiveEpilogueFwdINS6_IJSA_NS7_ILi256EEESB_EEES9_SE_SG_Li256ELb1ELb1ELb0ELb0EEENS1_36VarlenDynamicPersistentTileSchedulerILi128ELi96ELi256ELi128ELb0ELb1ELb1ELb1ELb1ELb1EEEEEEEEEvNT_6ParamsE --------------------------
	.section	.nv.shared._ZN7cutlass13device_kernelIN5flash11enable_sm90INS1_16FlashAttnFwdSm90INS1_25CollectiveMainloopFwdSm90ILi2EN4cute5tupleIJNS5_1CILi1EEES8_S8_EEENS6_IJNS7_ILi128EEENS7_ILi96EEENS7_ILi64EEEEEELi256ENS_6half_tEfNS_4arch4Sm90ELb1ELb0ELb0ELb1ELb0ELb1ELb1ELb1ELb0ELb1ELb0ELb0EEENS1_21CollectiveEpilogueFwdINS6_IJSA_NS7_ILi256EEESB_EEES9_SE_SG_Li256ELb1ELb1ELb0ELb0EEENS1_36VarlenDynamicPersistentTileSchedulerILi128ELi96ELi256ELi128ELb0ELb1ELb1ELb1ELb1ELb1EEEEEEEEEvNT_6ParamsE,"aw",@nobits
	.sectionflags	@""
	.align	16
	.zero		1024


//--------------------- .nv.constant0._ZN7cutlass13device_kernelIN5flash11enable_sm90INS1_16FlashAttnFwdSm90INS1_25CollectiveMainloopFwdSm90ILi2EN4cute5tupleIJNS5_1CILi1EEES8_S8_EEENS6_IJNS7_ILi128EEENS7_ILi96EEENS7_ILi64EEEEEELi256ENS_6half_tEfNS_4arch4Sm90ELb0ELb0ELb0ELb0ELb0ELb0ELb0ELb1ELb0ELb1ELb0ELb0EEENS1_21CollectiveEpilogueFwdINS6_IJSA_NS7_ILi256EEESB_EEES9_SE_SG_Li256ELb0ELb1ELb0ELb0EEENS1_29StaticPersistentTileSchedulerILb0EEEEEEEEEvNT_6ParamsE --------------------------
	.section	.nv.constant0._ZN7cutlass13device_kernelIN5flash11enable_sm90INS1_16FlashAttnFwdSm90INS1_25CollectiveMainloopFwdSm90ILi2EN4cute5tupleIJNS5_1CILi1EEES8_S8_EEENS6_IJNS7_ILi128EEENS7_ILi96EEENS7_ILi64EEEEEELi256ENS_6half_tEfNS_4arch4Sm90ELb0ELb0ELb0ELb0ELb0ELb0ELb0ELb1ELb0ELb1ELb0ELb0EEENS1_21CollectiveEpilogueFwdINS6_IJSA_NS7_ILi256EEESB_EEES9_SE_SG_Li256ELb0ELb1ELb0ELb0EEENS1_29StaticPersistentTileSchedulerILb0EEEEEEEEEvNT_6ParamsE,"a",@progbits
	.sectionflags	@""
	.align	4
.nv.constant0._ZN7cutlass13device_kernelIN5flash11enable_sm90INS1_16FlashAttnFwdSm90INS1_25CollectiveMainloopFwdSm90ILi2EN4cute5tupleIJNS5_1CILi1EEES8_S8_EEENS6_IJNS7_ILi128EEENS7_ILi96EEENS7_ILi64EEEEEELi256ENS_6half_tEfNS_4arch4Sm90ELb0ELb0ELb0ELb0ELb0ELb0ELb0ELb1ELb0ELb1ELb0ELb0EEENS1_21CollectiveEpilogueFwdINS6_IJSA_NS7_ILi256EEESB_EEES9_SE_SG_Li256ELb0ELb1ELb0ELb0EEENS1_29StaticPersistentTileSchedulerILb0EEEEEEEEEvNT_6ParamsE:
	.zero		3200


//--------------------- .nv.constant0._ZN7cutlass13device_kernelIN5flash11enable_sm90INS1_16FlashAttnFwdSm90INS1_25CollectiveMainloopFwdSm90ILi2EN4cute5tupleIJNS5_1CILi1EEES8_S8_EEENS6_IJNS7_ILi128EEENS7_ILi96EEENS7_ILi64EEEEEELi256ENS_6half_tEfNS_4arch4Sm90ELb0ELb0ELb0ELb0ELb0ELb0ELb1ELb1ELb0ELb1ELb0ELb0EEENS1_21CollectiveEpilogueFwdINS6_IJSA_NS7_ILi256EEESB_EEES9_SE_SG_Li256ELb0ELb1ELb0ELb0EEENS1_29StaticPersistentTileSchedulerILb0EEEEEEEEEvNT_6ParamsE --------------------------
	.section	.nv.constant0._ZN7cutlass13device_kernelIN5flash11enable_sm90INS1_16FlashAttnFwdSm90INS1_25CollectiveMainloopFwdSm90ILi2EN4cute5tupleIJNS5_1CILi1EEES8_S8_EEENS6_IJNS7_ILi128EEENS7_ILi96EEENS7_ILi64EEEEEELi256ENS_6half_tEfNS_4arch4Sm90ELb0ELb0ELb0ELb0ELb0ELb0ELb1ELb1ELb0ELb1ELb0ELb0EEENS1_21CollectiveEpilogueFwdINS6_IJSA_NS7_ILi256EEESB_EEES9_SE_SG_Li256ELb0ELb1ELb0ELb0EEENS1_29StaticPersistentTileSchedulerILb0EEEEEEEEEvNT_6ParamsE,"a",@progbits
	.sectionflags	@""
	.align	4
.nv.constant0._ZN7cutlass13device_kernelIN5flash11enable_sm90INS1_16FlashAttnFwdSm90INS1_25CollectiveMainloopFwdSm90ILi2EN4cute5tupleIJNS5_1CILi1EEES8_S8_EEENS6_IJNS7_ILi128EEENS7_ILi96EEENS7_ILi64EEEEEELi256ENS_6half_tEfNS_4arch4Sm90ELb0ELb0ELb0ELb0ELb0ELb0ELb1ELb1ELb0ELb1ELb0ELb0EEENS1_21CollectiveEpilogueFwdINS6_IJSA_NS7_ILi256EEESB_EEES9_SE_SG_Li256ELb0ELb1ELb0ELb0EEENS1_29StaticPersistentTileSchedulerILb0EEEEEEEEEvNT_6ParamsE:
	.zero		3456


//--------------------- .nv.constant0._ZN7cutlass13device_kernelIN5flash11enable_sm90INS1_16FlashAttnFwdSm90INS1_25CollectiveMainloopFwdSm90ILi2EN4cute5tupleIJNS5_1CILi1EEES8_S8_EEENS6_IJNS7_ILi128EEENS7_ILi96EEENS7_ILi64EEEEEELi256ENS_6half_tEfNS_4arch4Sm90ELb0ELb0ELb0ELb1ELb0ELb0ELb0ELb1ELb0ELb1ELb0ELb0EEENS1_21CollectiveEpilogueFwdINS6_IJSA_NS7_ILi256EEESB_EEES9_SE_SG_Li256ELb1ELb1ELb0ELb0EEENS1_36VarlenDynamicPersistentTileSchedulerILi128ELi96ELi256ELi128ELb0ELb1ELb1ELb0ELb1ELb1EEEEEEEEEvNT_6ParamsE --------------------------
	.section	.nv.constant0._ZN7cutlass13device_kernelIN5flash11enable_sm90INS1_16FlashAttnFwdSm90INS1_25CollectiveMainloopFwdSm90ILi2EN4cute5tupleIJNS5_1CILi1EEES8_S8_EEENS6_IJNS7_ILi128EEENS7_ILi96EEENS7_ILi64EEEEEELi256ENS_6half_tEfNS_4arch4Sm90ELb0ELb0ELb0ELb1ELb0ELb0ELb0ELb1ELb0ELb1ELb0ELb0EEENS1_21CollectiveEpilogueFwdINS6_IJSA_NS7_ILi256EEESB_EEES9_SE_SG_Li256ELb1ELb1ELb0ELb0EEENS1_36VarlenDynamicPersistentTileSchedulerILi128ELi96ELi256ELi128ELb0ELb1ELb1ELb0ELb1ELb1EEEEEEEEEvNT_6ParamsE,"a",@progbits
	.sectionflags	@""
	.align	4
.nv.constant0._ZN7cutlass13device_kernelIN5flash11enable_sm90INS1_16FlashAttnFwdSm90INS1_25CollectiveMainloopFwdSm90ILi2EN4cute5tupleIJNS5_1CILi1EEES8_S8_EEENS6_IJNS7_ILi128EEENS7_ILi96EEENS7_ILi64EEEEEELi256ENS_6half_tEfNS_4arch4Sm90ELb0ELb0ELb0ELb1ELb0ELb0ELb0ELb1ELb0ELb1ELb0ELb0EEENS1_21CollectiveEpilogueFwdINS6_IJSA_NS7_ILi256EEESB_EEES9_SE_SG_Li256ELb1ELb1ELb0ELb0EEENS1_36VarlenDynamicPersistentTileSchedulerILi128ELi96ELi256ELi128ELb0ELb1ELb1ELb0ELb1ELb1EEEEEEEEEvNT_6ParamsE:
	.zero		3328


//--------------------- .nv.constant0._ZN7cutlass13device_kernelIN5flash11enable_sm90INS1_16FlashAttnFwdSm90INS1_25CollectiveMainloopFwdSm90ILi2EN4cute5tupleIJNS5_1CILi1EEES8_S8_EEENS6_IJNS7_ILi128EEENS7_ILi96EEENS7_ILi64EEEEEELi256ENS_6half_tEfNS_4arch4Sm90ELb0ELb0ELb0ELb1ELb0ELb1ELb0ELb1ELb0ELb1ELb0ELb0EEENS1_21CollectiveEpilogueFwdINS6_IJSA_NS7_ILi256EEESB_EEES9_SE_SG_Li256ELb1ELb1ELb0ELb0EEENS1_36VarlenDynamicPersistentTileSchedulerILi128ELi96ELi256ELi128ELb0ELb1ELb1ELb0ELb1ELb1EEEEEEEEEvNT_6ParamsE --------------------------
	.section	.nv.constant0._ZN7cutlass13device_kernelIN5flash11enable_sm90INS1_16FlashAttnFwdSm90INS1_25CollectiveMainloopFwdSm90ILi2EN4cute5tupleIJNS5_1CILi1EEES8_S8_EEENS6_IJNS7_ILi128EEENS7_ILi96EEENS7_ILi64EEEEEELi256ENS_6half_tEfNS_4arch4Sm90ELb0ELb0ELb0ELb1ELb0ELb1ELb0ELb1ELb0ELb1ELb0ELb0EEENS1_21CollectiveEpilogueFwdINS6_IJSA_NS7_ILi256EEESB_EEES9_SE_SG_Li256ELb1ELb1ELb0ELb0EEENS1_36VarlenDynamicPersistentTileSchedulerILi128ELi96ELi256ELi128ELb0ELb1ELb1ELb0ELb1ELb1EEEEEEEEEvNT_6ParamsE,"a",@progbits
	.sectionflags	@""
	.align	4
.nv.constant0._ZN7cutlass13device_kernelIN5flash11enable_sm90INS1_16FlashAttnFwdSm90INS1_25CollectiveMainloopFwdSm90ILi2EN4cute5tupleIJNS5_1CILi1EEES8_S8_EEENS6_IJNS7_ILi128EEENS7_ILi96EEENS7_ILi64EEEEEELi256ENS_6half_tEfNS_4arch4Sm90ELb0ELb0ELb0ELb1ELb0ELb1ELb0ELb1ELb0ELb1ELb0ELb0EEENS1_21CollectiveEpilogueFwdINS6_IJSA_NS7_ILi256EEESB_EEES9_SE_SG_Li256ELb1ELb1ELb0ELb0EEENS1_36VarlenDynamicPersistentTileSchedulerILi128ELi96ELi256ELi128ELb0ELb1ELb1ELb0ELb1ELb1EEEEEEEEEvNT_6ParamsE:
	.zero		3328


//--------------------- .nv.constant0._ZN7cutlass13device_kernelIN5flash11enable_sm90INS1_16FlashAttnFwdSm90INS1_25CollectiveMainloopFwdSm90ILi2EN4cute5tupleIJNS5_1CILi1EEES8_S8_EEENS6_IJNS7_ILi128EEENS7_ILi96EEENS7_ILi64EEEEEELi256ENS_6half_tEfNS_4arch4Sm90ELb0ELb0ELb0ELb1ELb0ELb0ELb1ELb1ELb0ELb1ELb0ELb0EEENS1_21CollectiveEpilogueFwdINS6_IJSA_NS7_ILi256EEESB_EEES9_SE_SG_Li256ELb1ELb1ELb0ELb0EEENS1_36VarlenDynamicPersistentTileSchedulerILi128ELi96ELi256ELi128ELb0ELb1ELb1ELb0ELb1ELb1EEEEEEEEEvNT_6ParamsE --------------------------
	.section	.nv.constant0._ZN7cutlass13device_kernelIN5flash11enable_sm90INS1_16FlashAttnFwdSm90INS1_25CollectiveMainloopFwdSm90ILi2EN4cute5tupleIJNS5_1CILi1EEES8_S8_EEENS6_IJNS7_ILi128EEENS7_ILi96EEENS7_ILi64EEEEEELi256ENS_6half_tEfNS_4arch4Sm90ELb0ELb0ELb0ELb1ELb0ELb0ELb1ELb1ELb0ELb1ELb0ELb0EEENS1_21CollectiveEpilogueFwdINS6_IJSA_NS7_ILi256EEESB_EEES9_SE_SG_Li256ELb1ELb1ELb0ELb0EEENS1_36VarlenDynamicPersistentTileSchedulerILi128ELi96ELi256ELi128ELb0ELb1ELb1ELb0ELb1ELb1EEEEEEEEEvNT_6ParamsE,"a",@progbits
	.sectionflags	@""
	.align	4
.nv.constant0._ZN7cutlass13device_kernelIN5flash11enable_sm90INS1_16FlashAttnFwdSm90INS1_25CollectiveMainloopFwdSm90ILi2EN4cute5tupleIJNS5_1CILi1EEES8_S8_EEENS6_IJNS7_ILi128EEENS7_ILi96EEENS7_ILi64EEEEEELi256ENS_6half_tEfNS_4arch4Sm90ELb0ELb0ELb0ELb1ELb0ELb0ELb1ELb1ELb0ELb1ELb0ELb0EEENS1_21CollectiveEpilogueFwdINS6_IJSA_NS7_ILi256EEESB_EEES9_SE_SG_Li256ELb1ELb1ELb0ELb0EEENS1_36VarlenDynamicPersistentTileSchedulerILi128ELi96ELi256ELi128ELb0ELb1ELb1ELb0ELb1ELb1EEEEEEEEEvNT_6ParamsE:
	.zero		3584


//--------------------- .nv.constant0._ZN7cutlass13device_kernelIN5flash11enable_sm90INS1_16FlashAttnFwdSm90INS1_25CollectiveMainloopFwdSm90ILi2EN4cute5tupleIJNS5_1CILi1EEES8_S8_EEENS6_IJNS7_ILi128EEENS7_ILi96EEENS7_ILi64EEEEEELi256ENS_6half_tEfNS_4arch4Sm90ELb0ELb0ELb0ELb1ELb0ELb1ELb1ELb1ELb0ELb1ELb0ELb0EEENS1_21CollectiveEpilogueFwdINS6_IJSA_NS7_ILi256EEESB_EEES9_SE_SG_Li256ELb1ELb1ELb0ELb0EEENS1_36VarlenDynamicPersistentTileSchedulerILi128ELi96ELi256ELi128ELb0ELb1ELb1ELb0ELb1ELb1EEEEEEEEEvNT_6ParamsE --------------------------
	.section	.nv.constant0._ZN7cutlass13device_kernelIN5flash11enable_sm90INS1_16FlashAttnFwdSm90INS1_25CollectiveMainloopFwdSm90ILi2EN4cute5tupleIJNS5_1CILi1EEES8_S8_EEENS6_IJNS7_ILi128EEENS7_ILi96EEENS7_ILi64EEEEEELi256ENS_6half_tEfNS_4arch4Sm90ELb0ELb0ELb0ELb1ELb0ELb1ELb1ELb1ELb0ELb1ELb0ELb0EEENS1_21CollectiveEpilogueFwdINS6_IJSA_NS7_ILi256EEESB_EEES9_SE_SG_Li256ELb1ELb1ELb0ELb0EEENS1_36VarlenDynamicPersistentTileSchedulerILi128ELi96ELi256ELi128ELb0ELb1ELb1ELb0ELb1ELb1EEEEEEEEEvNT_6ParamsE,"a",@progbits
	.sectionflags	@""
	.align	4
.nv.constant0._ZN7cutlass13device_kernelIN5flash11enable_sm90INS1_16FlashAttnFwdSm90INS1_25CollectiveMainloopFwdSm90ILi2EN4cute5tupleIJNS5_1CILi1EEES8_S8_EEENS6_IJNS7_ILi128EEENS7_ILi96EEENS7_ILi64EEEEEELi256ENS_6half_tEfNS_4arch4Sm90ELb0ELb0ELb0ELb1ELb0ELb1ELb1ELb1ELb0ELb1ELb0ELb0EEENS1_21CollectiveEpilogueFwdINS6_IJSA_NS7_ILi256EEESB_EEES9_SE_SG_Li256ELb1ELb1ELb0ELb0EEENS1_36VarlenDynamicPersistentTileSchedulerILi128ELi96ELi256ELi128ELb0ELb1ELb1ELb0ELb1ELb1EEEEEEEEEvNT_6ParamsE:
	.zero		3584


//--------------------- .nv.constant0._ZN7cutlass13device_kernelIN5flash11enable_sm90INS1_16FlashAttnFwdSm90INS1_25CollectiveMainloopFwdSm90ILi2EN4cute5tupleIJNS5_1CILi1EEES8_S8_EEENS6_IJNS7_ILi128EEENS7_ILi96EEENS7_ILi64EEEEEELi256ENS_6half_tEfNS_4arch4Sm90ELb0ELb1ELb0ELb0ELb0ELb0ELb0ELb1ELb0ELb1ELb0ELb0EEENS1_21CollectiveEpilogueFwdINS6_IJSA_NS7_ILi256EEESB_EEES9_SE_SG_Li256ELb0ELb1ELb0ELb0EEENS1_30DynamicPersistentTileSchedulerILi256ELi128ELb0ELb1ELb1EEEEEEEEEvNT_6ParamsE --------------------------
	.section	.nv.constant0._ZN7cutlass13device_kernelIN5flash11enable_sm90INS1_16FlashAttnFwdSm90INS1_25CollectiveMainloopFwdSm90ILi2EN4cute5tupleIJNS5_1CILi1EEES8_S8_EEENS6_IJNS7_ILi128EEENS7_ILi96EEENS7_ILi64EEEEEELi256ENS_6half_tEfNS_4arch4Sm90ELb0ELb1ELb0ELb0ELb0ELb0ELb0ELb1ELb0ELb1ELb0ELb0EEENS1_21CollectiveEpilogueFwdINS6_IJSA_NS7_ILi256EEESB_EEES9_SE_SG_Li256ELb0ELb1ELb0ELb0EEENS1_30DynamicPersistentTileSchedulerILi256ELi128ELb0ELb1ELb1EEEEEEEEEvNT_6ParamsE,"a",@progbits
	.sectionflags	@""
	.align	4
.nv.constant0._ZN7cutlass13device_kernelIN5flash11enable_sm90INS1_16FlashAttnFwdSm90INS1_25CollectiveMainloopFwdSm90ILi2EN4cute5tupleIJNS5_1CILi1EEES8_S8_EEENS6_IJNS7_ILi128EEENS7_ILi96EEENS7_ILi64EEEEEELi256ENS_6half_tEfNS_4arch4Sm90ELb0ELb1ELb0ELb0ELb0ELb0ELb0ELb1ELb0ELb1ELb0ELb0EEENS1_21CollectiveEpilogueFwdINS6_IJSA_NS7_ILi256EEESB_EEES9_SE_SG_Li256ELb0ELb1ELb0ELb0EEENS1_30DynamicPersistentTileSchedulerILi256ELi128ELb0ELb1ELb1EEEEEEEEEvNT_6ParamsE:
	.zero		3328


//--------------------- .nv.constant0._ZN7cutlass13device_kernelIN5flash11enable_sm90INS1_16FlashAttnFwdSm90INS1_25CollectiveMainloopFwdSm90ILi2EN4cute5tupleIJNS5_1CILi1EEES8_S8_EEENS6_IJNS7_ILi128EEENS7_ILi96EEENS7_ILi64EEEEEELi256ENS_6half_tEfNS_4arch4Sm90ELb0ELb1ELb0ELb0ELb0ELb0ELb1ELb1ELb0ELb1ELb0ELb0EEENS1_21CollectiveEpilogueFwdINS6_IJSA_NS7_ILi256EEESB_EEES9_SE_SG_Li256ELb0ELb1ELb0ELb0EEENS1_30DynamicPersistentTileSchedulerILi256ELi128ELb0ELb1ELb1EEEEEEEEEvNT_6ParamsE --------------------------
	.section	.nv.constant0._ZN7cutlass13device_kernelIN5flash11enable_sm90INS1_16FlashAttnFwdSm90INS1_25CollectiveMainloopFwdSm90ILi2EN4cute5tupleIJNS5_1CILi1EEES8_S8_EEENS6_IJNS7_ILi128EEENS7_ILi96EEENS7_ILi64EEEEEELi256ENS_6half_tEfNS_4arch4Sm90ELb0ELb1ELb0ELb0ELb0ELb0ELb1ELb1ELb0ELb1ELb0ELb0EEENS1_21CollectiveEpilogueFwdINS6_IJSA_NS7_ILi256EEESB_EEES9_SE_SG_Li256ELb0ELb1ELb0ELb0EEENS1_30DynamicPersistentTileSchedulerILi256ELi128ELb0ELb1ELb1EEEEEEEEEvNT_6ParamsE,"a",@progbits
	.sectionflags	@""
	.align	4
.nv.constant0._ZN7cutlass13device_kernelIN5flash11enable_sm90INS1_16FlashAttnFwdSm90INS1_25CollectiveMainloopFwdSm90ILi2EN4cute5tupleIJNS5_1CILi1EEES8_S8_EEENS6_IJNS7_ILi128EEENS7_ILi96EEENS7_ILi64EEEEEELi256ENS_6half_tEfNS_4arch4Sm90ELb0ELb1ELb0ELb0ELb0ELb0ELb1ELb1ELb0ELb1ELb0ELb0EEENS1_21CollectiveEpilogueFwdINS6_IJSA_NS7_ILi256EEESB_EEES9_SE_SG_Li256ELb0ELb1ELb0ELb0EEENS1_30DynamicPersistentTileSchedulerILi256ELi128ELb0ELb1ELb1EEEEEEEEEvNT_6ParamsE:
	.zero		3584


//--------------------- .nv.constant0._ZN7cutlass13device_kernelIN5flash11enable_sm90INS1_16FlashAttnFwdSm90INS1_25CollectiveMainloopFwdSm90ILi2EN4cute5tupleIJNS5_1CILi1EEES8_S8_EEENS6_IJNS7_ILi128EEENS7_ILi96EEENS7_ILi64EEEEEELi256ENS_6half_tEfNS_4arch4Sm90ELb0ELb1ELb0ELb1ELb0ELb0ELb0ELb1ELb0ELb1ELb0ELb0EEENS1_21CollectiveEpilogueFwdINS6_IJSA_NS7_ILi256EEESB_EEES9_SE_SG_Li256ELb1ELb1ELb0ELb0EEENS1_36VarlenDynamicPersistentTileSchedulerILi128ELi96ELi256ELi128ELb0ELb1ELb1ELb1ELb0ELb1EEEEEEEEEvNT_6ParamsE --------------------------
	.section	.nv.constant0._ZN7cutlass13device_kernelIN5flash11enable_sm90INS1_16FlashAttnFwdSm90INS1_25CollectiveMainloopFwdSm90ILi2EN4cute5tupleIJNS5_1CILi1EEES8_S8_EEENS6_IJNS7_ILi128EEENS7_ILi96EEENS7_ILi64EEEEEELi256ENS_6half_tEfNS_4arch4Sm90ELb0ELb1ELb0ELb1ELb0ELb0ELb0ELb1ELb0ELb1ELb0ELb0EEENS1_21CollectiveEpilogueFwdINS6_IJSA_NS7_ILi256EEESB_EEES9_SE_SG_Li256ELb1ELb1ELb0ELb0EEENS1_36VarlenDynamicPersistentTileSchedulerILi128ELi96ELi256ELi128ELb0ELb1ELb1ELb1ELb0ELb1EEEEEEEEEvNT_6ParamsE,"a",@progbits
	.sectionflags	@""
	.align	4
.nv.constant0._ZN7cutlass13device_kernelIN5flash11enable_sm90INS1_16FlashAttnFwdSm90INS1_25CollectiveMainloopFwdSm90ILi2EN4cute5tupleIJNS5_1CILi1EEES8_S8_EEENS6_IJNS7_ILi128EEENS7_ILi96EEENS7_ILi64EEEEEELi256ENS_6half_tEfNS_4arch4Sm90ELb0ELb1ELb0ELb1ELb0ELb0ELb0ELb1ELb0ELb1ELb0ELb0EEENS1_21CollectiveEpilogueFwdINS6_IJSA_NS7_ILi256EEESB_EEES9_SE_SG_Li256ELb1ELb1ELb0ELb0EEENS1_36VarlenDynamicPersistentTileSchedulerILi128ELi96ELi256ELi128ELb0ELb1ELb1ELb1ELb0ELb1EEEEEEEEEvNT_6ParamsE:
	.zero		3328


//--------------------- .nv.constant0._ZN7cutlass13device_kernelIN5flash11enable_sm90INS1_16FlashAttnFwdSm90INS1_25CollectiveMainloopFwdSm90ILi2EN4cute5tupleIJNS5_1CILi1EEES8_S8_EEENS6_IJNS7_ILi128EEENS7_ILi96EEENS7_ILi64EEEEEELi256ENS_6half_tEfNS_4arch4Sm90ELb0ELb1ELb0ELb1ELb0ELb1ELb0ELb1ELb0ELb1ELb0ELb0EEENS1_21CollectiveEpilogueFwdINS6_IJSA_NS7_ILi256EEESB_EEES9_SE_SG_Li256ELb1ELb1ELb0ELb0EEENS1_36VarlenDynamicPersistentTileSchedulerILi128ELi96ELi256ELi128ELb0ELb1ELb1ELb1ELb0ELb1EEEEEEEEEvNT_6ParamsE --------------------------
	.section	.nv.constant0._ZN7cutlass13device_kernelIN5flash11enable_sm90INS1_16FlashAttnFwdSm90INS1_25CollectiveMainloopFwdSm90ILi2EN4cute5tupleIJNS5_1CILi1EEES8_S8_EEENS6_IJNS7_ILi128EEENS7_ILi96EEENS7_ILi64EEEEEELi256ENS_6half_tEfNS_4arch4Sm90ELb0ELb1ELb0ELb1ELb0ELb1ELb0ELb1ELb0ELb1ELb0ELb0EEENS1_21CollectiveEpilogueFwdINS6_IJSA_NS7_ILi256EEESB_EEES9_SE_SG_Li256ELb1ELb1ELb0ELb0EEENS1_36VarlenDynamicPersistentTileSchedulerILi128ELi96ELi256ELi128ELb0ELb1ELb1ELb1ELb0ELb1EEEEEEEEEvNT_6ParamsE,"a",@progbits
	.sectionflags	@""
	.align	4
.nv.constant0._ZN7cutlass13device_kernelIN5flash11enable_sm90INS1_16FlashAttnFwdSm90INS1_25CollectiveMainloopFwdSm90ILi2EN4cute5tupleIJNS5_1CILi1EEES8_S8_EEENS6_IJNS7_ILi128EEENS7_ILi96EEENS7_ILi64EEEEEELi256ENS_6half_tEfNS_4arch4Sm90ELb0ELb1ELb0ELb1ELb0ELb1ELb0ELb1ELb0ELb1ELb0ELb0EEENS1_21CollectiveEpilogueFwdINS6_IJSA_NS7_ILi256EEESB_EEES9_SE_SG_Li256ELb1ELb1ELb0ELb0EEENS1_36VarlenDynamicPersistentTileSchedulerILi128ELi96ELi256ELi128ELb0ELb1ELb1ELb1ELb0ELb1EEEEEEEEEvNT_6ParamsE:
	.zero		3328


//--------------------- .nv.constant0._ZN7cutlass13device_kernelIN5flash11enable_sm90INS1_16FlashAttnFwdSm90INS1_25CollectiveMainloopFwdSm90ILi2EN4cute5tupleIJNS5_1CILi1EEES8_S8_EEENS6_IJNS7_ILi128EEENS7_ILi96EEENS7_ILi64EEEEEELi256ENS_6half_tEfNS_4arch4Sm90ELb0ELb1ELb0ELb1ELb0ELb0ELb1ELb1ELb0ELb1ELb0ELb0EEENS1_21CollectiveEpilogueFwdINS6_IJSA_NS7_ILi256EEESB_EEES9_SE_SG_Li256ELb1ELb1ELb0ELb0EEENS1_36VarlenDynamicPersistentTileSchedulerILi128ELi96ELi256ELi128ELb0ELb1ELb1ELb1ELb0ELb1EEEEEEEEEvNT_6ParamsE --------------------------
	.section	.nv.constant0._ZN7cutlass13device_kernelIN5flash11enable_sm90INS1_16FlashAttnFwdSm90INS1_25CollectiveMainloopFwdSm90ILi2EN4cute5tupleIJNS5_1CILi1EEES8_S8_EEENS6_IJNS7_ILi128EEENS7_ILi96EEENS7_ILi64EEEEEELi256ENS_6half_tEfNS_4arch4Sm90ELb0ELb1ELb0ELb1ELb0ELb0ELb1ELb1ELb0ELb1ELb0ELb0EEENS1_21CollectiveEpilogueFwdINS6_IJSA_NS7_ILi256EEESB_EEES9_SE_SG_Li256ELb1ELb1ELb0ELb0EEENS1_36VarlenDynamicPersistentTileSchedulerILi128ELi96ELi256ELi128ELb0ELb1ELb1ELb1ELb0ELb1EEEEEEEEEvNT_6ParamsE,"a",@progbits
	.sectionflags	@""
	.align	4
.nv.constant0._ZN7cutlass13device_kernelIN5flash11enable_sm90INS1_16FlashAttnFwdSm90INS1_25CollectiveMainloopFwdSm90ILi2EN4cute5tupleIJNS5_1CILi1EEES8_S8_EEENS6_IJNS7_ILi128EEENS7_ILi96EEENS7_ILi64EEEEEELi256ENS_6half_tEfNS_4arch4Sm90ELb0ELb1ELb0ELb1ELb0ELb0ELb1ELb1ELb0ELb1ELb0ELb0EEENS1_21CollectiveEpilogueFwdINS6_IJSA_NS7_ILi256EEESB_EEES9_SE_SG_Li256ELb1ELb1ELb0ELb0EEENS1_36VarlenDynamicPersistentTileSchedulerILi128ELi96ELi256ELi128ELb0ELb1ELb1ELb1ELb0ELb1EEEEEEEEEvNT_6ParamsE:
	.zero		3584


//--------------------- .nv.constant0._ZN7cutlass13device_kernelIN5flash11enable_sm90INS1_16FlashAttnFwdSm90INS1_25CollectiveMainloopFwdSm90ILi2EN4cute5tupleIJNS5_1CILi1EEES8_S8_EEENS6_IJNS7_ILi128EEENS7_ILi96EEENS7_ILi64EEEEEELi256ENS_6half_tEfNS_4arch4Sm90ELb0ELb1ELb0ELb1ELb0ELb1ELb1ELb1ELb0ELb1ELb0ELb0EEENS1_21CollectiveEpilogueFwdINS6_IJSA_NS7_ILi256EEESB_EEES9_SE_SG_Li256ELb1ELb1ELb0ELb0EEENS1_36VarlenDynamicPersistentTileSchedulerILi128ELi96ELi256ELi128ELb0ELb1ELb1ELb1ELb0ELb1EEEEEEEEEvNT_6ParamsE --------------------------
	.section	.nv.constant0._ZN7cutlass13device_kernelIN5flash11enable_sm90INS1_16FlashAttnFwdSm90INS1_25CollectiveMainloopFwdSm90ILi2EN4cute5tupleIJNS5_1CILi1EEES8_S8_EEENS6_IJNS7_ILi128EEENS7_ILi96EEENS7_ILi64EEEEEELi256ENS_6half_tEfNS_4arch4Sm90ELb0ELb1ELb0ELb1ELb0ELb1ELb1ELb1ELb0ELb1ELb0ELb0EEENS1_21CollectiveEpilogueFwdINS6_IJSA_NS7_ILi256EEESB_EEES9_SE_SG_Li256ELb1ELb1ELb0ELb0EEENS1_36VarlenDynamicPersistentTileSchedulerILi128ELi96ELi256ELi128ELb0ELb1ELb1ELb1ELb0ELb1EEEEEEEEEvNT_6ParamsE,"a",@progbits
	.sectionflags	@""
	.align	4
.nv.constant0._ZN7cutlass13device_kernelIN5flash11enable_sm90INS1_16FlashAttnFwdSm90INS1_25CollectiveMainloopFwdSm90ILi2EN4cute5tupleIJNS5_1CILi1EEES8_S8_EEENS6_IJNS7_ILi128EEENS7_ILi96EEENS7_ILi64EEEEEELi256ENS_6half_tEfNS_4arch4Sm90ELb0ELb1ELb0ELb1ELb0ELb1ELb1ELb1ELb0ELb1ELb0ELb0EEENS1_21CollectiveEpilogueFwdINS6_IJSA_NS7_ILi256EEESB_EEES9_SE_SG_Li256ELb1ELb1ELb0ELb0EEENS1_36VarlenDynamicPersistentTileSchedulerILi128ELi96ELi256ELi128ELb0ELb1ELb1ELb1ELb0ELb1EEEEEEEEEvNT_6ParamsE:
	.zero		3584


//--------------------- .nv.constant0._ZN7cutlass13device_kernelIN5flash11enable_sm90INS1_16FlashAttnFwdSm90INS1_25CollectiveMainloopFwdSm90ILi2EN4cute5tupleIJNS5_1CILi1EEES8_S8_EEENS6_IJNS7_ILi128EEENS7_ILi96EEENS7_ILi64EEEEEELi256ENS_6half_tEfNS_4arch4Sm90ELb1ELb0ELb0ELb0ELb0ELb0ELb0ELb1ELb0ELb1ELb0ELb0EEENS1_21CollectiveEpilogueFwdINS6_IJSA_NS7_ILi256EEESB_EEES9_SE_SG_Li256ELb0ELb1ELb0ELb0EEENS1_30DynamicPersistentTileSchedulerILi256ELi128ELb0ELb1ELb1EEEEEEEEEvNT_6ParamsE --------------------------
	.section	.nv.constant0._ZN7cutlass13device_kernelIN5flash11enable_sm90INS1_16FlashAttnFwdSm90INS1_25CollectiveMainloopFwdSm90ILi2EN4cute5tupleIJNS5_1CILi1EEES8_S8_EEENS6_IJNS7_ILi128EEENS7_ILi96EEENS7_ILi64EEEEEELi256ENS_6half_tEfNS_4arch4Sm90ELb1ELb0ELb0ELb0ELb0ELb0ELb0ELb1ELb0ELb1ELb0ELb0EEENS1_21CollectiveEpilogueFwdINS6_IJSA_NS7_ILi256EEESB_EEES9_SE_SG_Li256ELb0ELb1ELb0ELb0EEENS1_30DynamicPersistentTileSchedulerILi256ELi128ELb0ELb1ELb1EEEEEEEEEvNT_6ParamsE,"a",@progbits
	.sectionflags	@""
	.align	4
.nv.constant0._ZN7cutlass13device_kernelIN5flash11enable_sm90INS1_16FlashAttnFwdSm90INS1_25CollectiveMainloopFwdSm90ILi2EN4cute5tupleIJNS5_1CILi1EEES8_S8_EEENS6_IJNS7_ILi128EEENS7_ILi96EEENS7_ILi64EEEEEELi256ENS_6half_tEfNS_4arch4Sm90ELb1ELb0ELb0ELb0ELb0ELb0ELb0ELb1ELb0ELb1ELb0ELb0EEENS1_21CollectiveEpilogueFwdINS6_IJSA_NS7_ILi256EEESB_EEES9_SE_SG_Li256ELb0ELb1ELb0ELb0EEENS1_30DynamicPersistentTileSchedulerILi256ELi128ELb0ELb1ELb1EEEEEEEEEvNT_6ParamsE:
	.zero		3328


//--------------------- .nv.constant0._ZN7cutlass13device_kernelIN5flash11enable_sm90INS1_16FlashAttnFwdSm90INS1_25CollectiveMainloopFwdSm90ILi2EN4cute5tupleIJNS5_1CILi1EEES8_S8_EEENS6_IJNS7_ILi128EEENS7_ILi96EEENS7_ILi64EEEEEELi256ENS_6half_tEfNS_4arch4Sm90ELb1ELb0ELb0ELb0ELb0ELb0ELb1ELb1ELb0ELb1ELb0ELb0EEENS1_21CollectiveEpilogueFwdINS6_IJSA_NS7_ILi256EEESB_EEES9_SE_SG_Li256ELb0ELb1ELb0ELb0EEENS1_30DynamicPersistentTileSchedulerILi256ELi128ELb0ELb1ELb1EEEEEEEEEvNT_6ParamsE --------------------------
	.section	.nv.constant0._ZN7cutlass13device_kernelIN5flash11enable_sm90INS1_16FlashAttnFwdSm90INS1_25CollectiveMainloopFwdSm90ILi2EN4cute5tupleIJNS5_1CILi1EEES8_S8_EEENS6_IJNS7_ILi128EEENS7_ILi96EEENS7_ILi64EEEEEELi256ENS_6half_tEfNS_4arch4Sm90ELb1ELb0ELb0ELb0ELb0ELb0ELb1ELb1ELb0ELb1ELb0ELb0EEENS1_21CollectiveEpilogueFwdINS6_IJSA_NS7_ILi256EEESB_EEES9_SE_SG_Li256ELb0ELb1ELb0ELb0EEENS1_30DynamicPersistentTileSchedulerILi256ELi128ELb0ELb1ELb1EEEEEEEEEvNT_6ParamsE,"a",@progbits
	.sectionflags	@""
	.align	4
.nv.constant0._ZN7cutlass13device_kernelIN5flash11enable_sm90INS1_16FlashAttnFwdSm90INS1_25CollectiveMainloopFwdSm90ILi2EN4cute5tupleIJNS5_1CILi1EEES8_S8_EEENS6_IJNS7_ILi128EEENS7_ILi96EEENS7_ILi64EEEEEELi256ENS_6half_tEfNS_4arch4Sm90ELb1ELb0ELb0ELb0ELb0ELb0ELb1ELb1ELb0ELb1ELb0ELb0EEENS1_21CollectiveEpilogueFwdINS6_IJSA_NS7_ILi256EEESB_EEES9_SE_SG_Li256ELb0ELb1ELb0ELb0EEENS1_30DynamicPersistentTileSchedulerILi256ELi128ELb0ELb1ELb1EEEEEEEEEvNT_6ParamsE:
	.zero		3584


//--------------------- .nv.constant0._ZN7cutlass13device_kernelIN5flash11enable_sm90INS1_16FlashAttnFwdSm90INS1_25CollectiveMainloopFwdSm90ILi2EN4cute5tupleIJNS5_1CILi1EEES8_S8_EEENS6_IJNS7_ILi128EEENS7_ILi96EEENS7_ILi64EEEEEELi256ENS_6half_tEfNS_4arch4Sm90ELb1ELb0ELb0ELb1ELb0ELb0ELb0ELb1ELb0ELb1ELb0ELb0EEENS1_21CollectiveEpilogueFwdINS6_IJSA_NS7_ILi256EEESB_EEES9_SE_SG_Li256ELb1ELb1ELb0ELb0EEENS1_36VarlenDynamicPersistentTileSchedulerILi128ELi96ELi256ELi128ELb0ELb1ELb1ELb1ELb1ELb1EEEEEEEEEvNT_6ParamsE --------------------------
	.section	.nv.constant0._ZN7cutlass13device_kernelIN5flash11enable_sm90INS1_16FlashAttnFwdSm90INS1_25CollectiveMainloopFwdSm90ILi2EN4cute5tupleIJNS5_1CILi1EEES8_S8_EEENS6_IJNS7_ILi128EEENS7_ILi96EEENS7_ILi64EEEEEELi256ENS_6half_tEfNS_4arch4Sm90ELb1ELb0ELb0ELb1ELb0ELb0ELb0ELb1ELb0ELb1ELb0ELb0EEENS1_21CollectiveEpilogueFwdINS6_IJSA_NS7_ILi256EEESB_EEES9_SE_SG_Li256ELb1ELb1ELb0ELb0EEENS1_36VarlenDynamicPersistentTileSchedulerILi128ELi96ELi256ELi128ELb0ELb1ELb1ELb1ELb1ELb1EEEEEEEEEvNT_6ParamsE,"a",@progbits
	.sectionflags	@""
	.align	4
.nv.constant0._ZN7cutlass13device_kernelIN5flash11enable_sm90INS1_16FlashAttnFwdSm90INS1_25CollectiveMainloopFwdSm90ILi2EN4cute5tupleIJNS5_1CILi1EEES8_S8_EEENS6_IJNS7_ILi128EEENS7_ILi96EEENS7_ILi64EEEEEELi256ENS_6half_tEfNS_4arch4Sm90ELb1ELb0ELb0ELb1ELb0ELb0ELb0ELb1ELb0ELb1ELb0ELb0EEENS1_21CollectiveEpilogueFwdINS6_IJSA_NS7_ILi256EEESB_EEES9_SE_SG_Li256ELb1ELb1ELb0ELb0EEENS1_36VarlenDynamicPersistentTileSchedulerILi128ELi96ELi256ELi128ELb0ELb1ELb1ELb1ELb1ELb1EEEEEEEEEvNT_6ParamsE:
	.zero		3328


//--------------------- .nv.constant0._ZN7cutlass13device_kernelIN5flash11enable_sm90INS1_16FlashAttnFwdSm90INS1_25CollectiveMainloopFwdSm90ILi2EN4cute5tupleIJNS5_1CILi1EEES8_S8_EEENS6_IJNS7_ILi128EEENS7_ILi96EEENS7_ILi64EEEEEELi256ENS_6half_tEfNS_4arch4Sm90ELb1ELb0ELb0ELb1ELb0ELb1ELb0ELb1ELb0ELb1ELb0ELb0EEENS1_21CollectiveEpilogueFwdINS6_IJSA_NS7_ILi256EEESB_EEES9_SE_SG_Li256ELb1ELb1ELb0ELb0EEENS1_36VarlenDynamicPersistentTileSchedulerILi128ELi96ELi256ELi128ELb0ELb1ELb1ELb1ELb1ELb1EEEEEEEEEvNT_6ParamsE --------------------------
	.section	.nv.constant0._ZN7cutlass13device_kernelIN5flash11enable_sm90INS1_16FlashAttnFwdSm90INS1_25CollectiveMainloopFwdSm90ILi2EN4cute5tupleIJNS5_1CILi1EEES8_S8_EEENS6_IJNS7_ILi128EEENS7_ILi96EEENS7_ILi64EEEEEELi256ENS_6half_tEfNS_4arch4Sm90ELb1ELb0ELb0ELb1ELb0ELb1ELb0ELb1ELb0ELb1ELb0ELb0EEENS1_21CollectiveEpilogueFwdINS6_IJSA_NS7_ILi256EEESB_EEES9_SE_SG_Li256ELb1ELb1ELb0ELb0EEENS1_36VarlenDynamicPersistentTileSchedulerILi128ELi96ELi256ELi128ELb0ELb1ELb1ELb1ELb1ELb1EEEEEEEEEvNT_6ParamsE,"a",@progbits
	.sectionflags	@""
	.align	4
.nv.constant0._ZN7cutlass13device_kernelIN5flash11enable_sm90INS1_16FlashAttnFwdSm90INS1_25CollectiveMainloopFwdSm90ILi2EN4cute5tupleIJNS5_1CILi1EEES8_S8_EEENS6_IJNS7_ILi128EEENS7_ILi96EEENS7_ILi64EEEEEELi256ENS_6half_tEfNS_4arch4Sm90ELb1ELb0ELb0ELb1ELb0ELb1ELb0ELb1ELb0ELb1ELb0ELb0EEENS1_21CollectiveEpilogueFwdINS6_IJSA_NS7_ILi256EEESB_EEES9_SE_SG_Li256ELb1ELb1ELb0ELb0EEENS1_36VarlenDynamicPersistentTileSchedulerILi128ELi96ELi256ELi128ELb0ELb1ELb1ELb1ELb1ELb1EEEEEEEEEvNT_6ParamsE:
	.zero		3328


//--------------------- .nv.constant0._ZN7cutlass13device_kernelIN5flash11enable_sm90INS1_16FlashAttnFwdSm90INS1_25CollectiveMainloopFwdSm90ILi2EN4cute5tupleIJNS5_1CILi1EEES8_S8_EEENS6_IJNS7_ILi128EEENS7_ILi96EEENS7_ILi64EEEEEELi256ENS_6half_tEfNS_4arch4Sm90ELb1ELb0ELb0ELb1ELb0ELb0ELb1ELb1ELb0ELb1ELb0ELb0EEENS1_21CollectiveEpilogueFwdINS6_IJSA_NS7_ILi256EEESB_EEES9_SE_SG_Li256ELb1ELb1ELb0ELb0EEENS1_36VarlenDynamicPersistentTileSchedulerILi128ELi96ELi256ELi128ELb0ELb1ELb1ELb1ELb1ELb1EEEEEEEEEvNT_6ParamsE --------------------------
	.section	.nv.constant0._ZN7cutlass13device_kernelIN5flash11enable_sm90INS1_16FlashAttnFwdSm90INS1_25CollectiveMainloopFwdSm90ILi2EN4cute5tupleIJNS5_1CILi1EEES8_S8_EEENS6_IJNS7_ILi128EEENS7_ILi96EEENS7_ILi64EEEEEELi256ENS_6half_tEfNS_4arch4Sm90ELb1ELb0ELb0ELb1ELb0ELb0ELb1ELb1ELb0ELb1ELb0ELb0EEENS1_21CollectiveEpilogueFwdINS6_IJSA_NS7_ILi256EEESB_EEES9_SE_SG_Li256ELb1ELb1ELb0ELb0EEENS1_36VarlenDynamicPersistentTileSchedulerILi128ELi96ELi256ELi128ELb0ELb1ELb1ELb1ELb1ELb1EEEEEEEEEvNT_6ParamsE,"a",@progbits
	.sectionflags	@""
	.align	4
.nv.constant0._ZN7cutlass13device_kernelIN5flash11enable_sm90INS1_16FlashAttnFwdSm90INS1_25CollectiveMainloopFwdSm90ILi2EN4cute5tupleIJNS5_1CILi1EEES8_S8_EEENS6_IJNS7_ILi128EEENS7_ILi96EEENS7_ILi64EEEEEELi256ENS_6half_tEfNS_4arch4Sm90ELb1ELb0ELb0ELb1ELb0ELb0ELb1ELb1ELb0ELb1ELb0ELb0EEENS1_21CollectiveEpilogueFwdINS6_IJSA_NS7_ILi256EEESB_EEES9_SE_SG_Li256ELb1ELb1ELb0ELb0EEENS1_36VarlenDynamicPersistentTileSchedulerILi128ELi96ELi256ELi128ELb0ELb1ELb1ELb1ELb1ELb1EEEEEEEEEvNT_6ParamsE:
	.zero		3584


//--------------------- .nv.constant0._ZN7cutlass13device_kernelIN5flash11enable_sm90INS1_16FlashAttnFwdSm90INS1_25CollectiveMainloopFwdSm90ILi2EN4cute5tupleIJNS5_1CILi1EEES8_S8_EEENS6_IJNS7_ILi128EEENS7_ILi96EEENS7_ILi64EEEEEELi256ENS_6half_tEfNS_4arch4Sm90ELb1ELb0ELb0ELb1ELb0ELb1ELb1ELb1ELb0ELb1ELb0ELb0EEENS1_21CollectiveEpilogueFwdINS6_IJSA_NS7_ILi256EEESB_EEES9_SE_SG_Li256ELb1ELb1ELb0ELb0EEENS1_36VarlenDynamicPersistentTileSchedulerILi128ELi96ELi256ELi128ELb0ELb1ELb1ELb1ELb1ELb1EEEEEEEEEvNT_6ParamsE --------------------------
	.section	.nv.constant0._ZN7cutlass13device_kernelIN5flash11enable_sm90INS1_16FlashAttnFwdSm90INS1_25CollectiveMainloopFwdSm90ILi2EN4cute5tupleIJNS5_1CILi1EEES8_S8_EEENS6_IJNS7_ILi128EEENS7_ILi96EEENS7_ILi64EEEEEELi256ENS_6half_tEfNS_4arch4Sm90ELb1ELb0ELb0ELb1ELb0ELb1ELb1ELb1ELb0ELb1ELb0ELb0EEENS1_21CollectiveEpilogueFwdINS6_IJSA_NS7_ILi256EEESB_EEES9_SE_SG_Li256ELb1ELb1ELb0ELb0EEENS1_36VarlenDynamicPersistentTileSchedulerILi128ELi96ELi256ELi128ELb0ELb1ELb1ELb1ELb1ELb1EEEEEEEEEvNT_6ParamsE,"a",@progbits
	.sectionflags	@""
	.align	4
.nv.constant0._ZN7cutlass13device_kernelIN5flash11enable_sm90INS1_16FlashAttnFwdSm90INS1_25CollectiveMainloopFwdSm90ILi2EN4cute5tupleIJNS5_1CILi1EEES8_S8_EEENS6_IJNS7_ILi128EEENS7_ILi96EEENS7_ILi64EEEEEELi256ENS_6half_tEfNS_4arch4Sm90ELb1ELb0ELb0ELb1ELb0ELb1ELb1ELb1ELb0ELb1ELb0ELb0EEENS1_21CollectiveEpilogueFwdINS6_IJSA_NS7_ILi256EEESB_EEES9_SE_SG_Li256ELb1ELb1ELb0ELb0EEENS1_36VarlenDynamicPersistentTileSchedulerILi128ELi96ELi256ELi128ELb0ELb1ELb1ELb1ELb1ELb1EEEEEEEEEvNT_6ParamsE:
	.zero		3584


//--------------------- SYMBOLS --------------------------

	.type		.nv.reservedSmem.offset0,@object
	.size		.nv.reservedSmem.offset0,0x4
	.type		__assertfail,@function
